	.target	sm_100a

	.elftype	@"ET_EXEC"


//--------------------- .note.nv.tkinfo           --------------------------
	.section	.note.nv.tkinfo,"",@"SHT_NOTE"
	.sectionflags	@"SHF_NOTE_NV_TKINFO"
	.tkinfo
        /*0018*/ 	.word	0x00000002
        /*0030*/ 	.string	""
        /*0030*/ 	.string	"ptxas"
        /*0030*/ 	.string	"Cuda compilation tools, release 13.0, V13.0.88"
        /*0030*/ 	.string	"Build cuda_13.0.r13.0/compiler.36424714_0"
        /*0030*/ 	.string	"-arch sm_100a -m 64 "



//--------------------- .note.nv.cuinfo           --------------------------
	.section	.note.nv.cuinfo,"",@"SHT_NOTE"
	.sectionflags	@"SHF_NOTE_NV_CUINFO"
        /*0018*/ 	.short	0x0002
        /*001a*/ 	.short	0x0064
        /*001c*/ 	.short	0x0082
	.zero		2


//--------------------- .nv.info                  --------------------------
	.section	.nv.info,"",@"SHT_CUDA_INFO"
	.align	4


	//----- nvinfo : EIATTR_REGCOUNT
	.align		4
        /*0000*/ 	.byte	0x04, 0x2f
        /*0002*/ 	.short	(.L_49 - .L_48)
	.align		4
.L_48:
        /*0004*/ 	.word	index@(_ZN2at6native29vectorized_elementwise_kernelILi8ENS0_13AUnaryFunctorIhhhZZZNS0_15binary_internal21div_trunc_kernel_cudaERNS_18TensorIteratorBaseEENKUlvE_clEvENKUlvE_clEvEUlhhE_EESt5arrayIPcLm2EEEEviT0_T1_)
        /*0008*/ 	.word	0x00000020


	//----- nvinfo : EIATTR_FRAME_SIZE
	.align		4
.L_49:
        /*000c*/ 	.byte	0x04, 0x11
        /*000e*/ 	.short	(.L_51 - .L_50)
	.align		4
.L_50:
        /*0010*/ 	.word	index@($__internal_83_$__cuda_sm20_div_u16)
        /*0014*/ 	.word	0x00000000


	//----- nvinfo : EIATTR_FRAME_SIZE
	.align		4
.L_51:
        /*0018*/ 	.byte	0x04, 0x11
        /*001a*/ 	.short	(.L_53 - .L_52)
	.align		4
.L_52:
        /*001c*/ 	.word	index@(_ZN2at6native29vectorized_elementwise_kernelILi8ENS0_13AUnaryFunctorIhhhZZZNS0_15binary_internal21div_trunc_kernel_cudaERNS_18TensorIteratorBaseEENKUlvE_clEvENKUlvE_clEvEUlhhE_EESt5arrayIPcLm2EEEEviT0_T1_)
        /*0020*/ 	.word	0x00000000


	//----- nvinfo : EIATTR_REGCOUNT
	.align		4
.L_53:
        /*0024*/ 	.byte	0x04, 0x2f
        /*0026*/ 	.short	(.L_55 - .L_54)
	.align		4
.L_54:
        /*0028*/ 	.word	index@(_ZN2at6native29vectorized_elementwise_kernelILi4ENS0_13AUnaryFunctorIhhhZZZNS0_15binary_internal21div_trunc_kernel_cudaERNS_18TensorIteratorBaseEENKUlvE_clEvENKUlvE_clEvEUlhhE_EESt5arrayIPcLm2EEEEviT0_T1_)
        /*002c*/ 	.word	0x00000020


	//----- nvinfo : EIATTR_FRAME_SIZE
	.align		4
.L_55:
        /*0030*/ 	.byte	0x04, 0x11
        /*0032*/ 	.short	(.L_57 - .L_56)
	.align		4
.L_56:
        /*0034*/ 	.word	index@($__internal_82_$__cuda_sm20_div_u16)
        /*0038*/ 	.word	0x00000000


	//----- nvinfo : EIATTR_FRAME_SIZE
	.align		4
.L_57:
        /*003c*/ 	.byte	0x04, 0x11
        /*003e*/ 	.short	(.L_59 - .L_58)
	.align		4
.L_58:
        /*0040*/ 	.word	index@(_ZN2at6native29vectorized_elementwise_kernelILi4ENS0_13AUnaryFunctorIhhhZZZNS0_15binary_internal21div_trunc_kernel_cudaERNS_18TensorIteratorBaseEENKUlvE_clEvENKUlvE_clEvEUlhhE_EESt5arrayIPcLm2EEEEviT0_T1_)
        /*0044*/ 	.word	0x00000000


	//----- nvinfo : EIATTR_REGCOUNT
	.align		4
.L_59:
        /*0048*/ 	.byte	0x04, 0x2f
        /*004a*/ 	.short	(.L_61 - .L_60)
	.align		4
.L_60:
        /*004c*/ 	.word	index@(_ZN2at6native29vectorized_elementwise_kernelILi2ENS0_13AUnaryFunctorIhhhZZZNS0_15binary_internal21div_trunc_kernel_cudaERNS_18TensorIteratorBaseEENKUlvE_clEvENKUlvE_clEvEUlhhE_EESt5arrayIPcLm2EEEEviT0_T1_)
        /*0050*/ 	.word	0x00000020


	//----- nvinfo : EIATTR_FRAME_SIZE
	.align		4
.L_61:
        /*0054*/ 	.byte	0x04, 0x11
        /*0056*/ 	.short	(.L_63 - .L_62)
	.align		4
.L_62:
        /*0058*/ 	.word	index@($__internal_81_$__cuda_sm20_div_u16)
        /*005c*/ 	.word	0x00000000


	//----- nvinfo : EIATTR_FRAME_SIZE
	.align		4
.L_63:
        /*0060*/ 	.byte	0x04, 0x11
        /*0062*/ 	.short	(.L_65 - .L_64)
	.align		4
.L_64:
        /*0064*/ 	.word	index@(_ZN2at6native29vectorized_elementwise_kernelILi2ENS0_13AUnaryFunctorIhhhZZZNS0_15binary_internal21div_trunc_kernel_cudaERNS_18TensorIteratorBaseEENKUlvE_clEvENKUlvE_clEvEUlhhE_EESt5arrayIPcLm2EEEEviT0_T1_)
        /*0068*/ 	.word	0x00000000


	//----- nvinfo : EIATTR_REGCOUNT
	.align		4
.L_65:
        /*006c*/ 	.byte	0x04, 0x2f
        /*006e*/ 	.short	(.L_67 - .L_66)
	.align		4
.L_66:
        /*0070*/ 	.word	index@(_ZN2at6native27unrolled_elementwise_kernelINS0_13AUnaryFunctorIhhhZZZNS0_15binary_internal21div_trunc_kernel_cudaERNS_18TensorIteratorBaseEENKUlvE_clEvENKUlvE_clEvEUlhhE_EESt5arrayIPcLm2EELi4E23TrivialOffsetCalculatorILi1EjESE_NS0_6memory15LoadWithoutCastENSF_16StoreWithoutCastEEEviT_T0_T2_T3_T4_T5_)
        /*0074*/ 	.word	0x00000016


	//----- nvinfo : EIATTR_FRAME_SIZE
	.align		4
.L_67:
        /*0078*/ 	.byte	0x04, 0x11
        /*007a*/ 	.short	(.L_69 - .L_68)
	.align		4
.L_68:
        /*007c*/ 	.word	index@($__internal_80_$__cuda_sm20_div_u16)
        /*0080*/ 	.word	0x00000000


	//----- nvinfo : EIATTR_FRAME_SIZE
	.align		4
.L_69:
        /*0084*/ 	.byte	0x04, 0x11
        /*0086*/ 	.short	(.L_71 - .L_70)
	.align		4
.L_70:
        /*0088*/ 	.word	index@(_ZN2at6native27unrolled_elementwise_kernelINS0_13AUnaryFunctorIhhhZZZNS0_15binary_internal21div_trunc_kernel_cudaERNS_18TensorIteratorBaseEENKUlvE_clEvENKUlvE_clEvEUlhhE_EESt5arrayIPcLm2EELi4E23TrivialOffsetCalculatorILi1EjESE_NS0_6memory15LoadWithoutCastENSF_16StoreWithoutCastEEEviT_T0_T2_T3_T4_T5_)
        /*008c*/ 	.word	0x00000000


	//----- nvinfo : EIATTR_REGCOUNT
	.align		4
.L_71:
        /*0090*/ 	.byte	0x04, 0x2f
        /*0092*/ 	.short	(.L_73 - .L_72)
	.align		4
.L_72:
        /*0094*/ 	.word	index@(_ZN2at6native18elementwise_kernelILi128ELi4EZNS0_22gpu_kernel_impl_nocastINS0_13AUnaryFunctorIhhhZZZNS0_15binary_internal21div_trunc_kernel_cudaERNS_18TensorIteratorBaseEENKUlvE_clEvENKUlvE_clEvEUlhhE_EEEEvS6_RKT_EUliE_EEviT1_)
        /*0098*/ 	.word	0x00000014


	//----- nvinfo : EIATTR_FRAME_SIZE
	.align		4
.L_73:
        /*009c*/ 	.byte	0x04, 0x11
        /*009e*/ 	.short	(.L_75 - .L_74)
	.align		4
.L_74:
        /*00a0*/ 	.word	index@($__internal_79_$__cuda_sm20_div_u16)
        /*00a4*/ 	.word	0x00000000


	//----- nvinfo : EIATTR_FRAME_SIZE
	.align		4
.L_75:
        /*00a8*/ 	.byte	0x04, 0x11
        /*00aa*/ 	.short	(.L_77 - .L_76)
	.align		4
.L_76:
        /*00ac*/ 	.word	index@(_ZN2at6native18elementwise_kernelILi128ELi4EZNS0_22gpu_kernel_impl_nocastINS0_13AUnaryFunctorIhhhZZZNS0_15binary_internal21div_trunc_kernel_cudaERNS_18TensorIteratorBaseEENKUlvE_clEvENKUlvE_clEvEUlhhE_EEEEvS6_RKT_EUliE_EEviT1_)
        /*00b0*/ 	.word	0x00000000


	//----- nvinfo : EIATTR_REGCOUNT
	.align		4
.L_77:
        /*00b4*/ 	.byte	0x04, 0x2f
        /*00b6*/ 	.short	(.L_79 - .L_78)
	.align		4
.L_78:
        /*00b8*/ 	.word	index@(_ZN2at6native27unrolled_elementwise_kernelINS0_13AUnaryFunctorIhhhZZZNS0_15binary_internal21div_trunc_kernel_cudaERNS_18TensorIteratorBaseEENKUlvE_clEvENKUlvE_clEvEUlhhE_EESt5arrayIPcLm2EELi4E23TrivialOffsetCalculatorILi1EjESE_NS0_6memory12LoadWithCastILi1EEENSF_13StoreWithCastILi1EEEEEviT_T0_T2_T3_T4_T5_)
        /*00bc*/ 	.word	0x0000001c


	//----- nvinfo : EIATTR_FRAME_SIZE
	.align		4
.L_79:
        /*00c0*/ 	.byte	0x04, 0x11
        /*00c2*/ 	.short	(.L_81 - .L_80)
	.align		4
.L_80:
        /*00c4*/ 	.word	index@($__internal_78_$__cuda_sm20_div_u16)
        /*00c8*/ 	.word	0x00000000


	//----- nvinfo : EIATTR_FRAME_SIZE
	.align		4
.L_81:
        /*00cc*/ 	.byte	0x04, 0x11
        /*00ce*/ 	.short	(.L_83 - .L_82)
	.align		4
.L_82:
        /*00d0*/ 	.word	index@(_ZN2at6native27unrolled_elementwise_kernelINS0_13AUnaryFunctorIhhhZZZNS0_15binary_internal21div_trunc_kernel_cudaERNS_18TensorIteratorBaseEENKUlvE_clEvENKUlvE_clEvEUlhhE_EESt5arrayIPcLm2EELi4E23TrivialOffsetCalculatorILi1EjESE_NS0_6memory12LoadWithCastILi1EEENSF_13StoreWithCastILi1EEEEEviT_T0_T2_T3_T4_T5_)
        /*00d4*/ 	.word	0x00000000


	//----- nvinfo : EIATTR_REGCOUNT
	.align		4
.L_83:
        /*00d8*/ 	.byte	0x04, 0x2f
        /*00da*/ 	.short	(.L_85 - .L_84)
	.align		4
.L_84:
        /*00dc*/ 	.word	index@(_ZN2at6native18elementwise_kernelILi128ELi4EZNS0_15gpu_kernel_implINS0_13AUnaryFunctorIhhhZZZNS0_15binary_internal21div_trunc_kernel_cudaERNS_18TensorIteratorBaseEENKUlvE_clEvENKUlvE_clEvEUlhhE_EEEEvS6_RKT_EUliE_EEviT1_)
        /*00e0*/ 	.word	0x00000018


	//----- nvinfo : EIATTR_FRAME_SIZE
	.align		4
.L_85:
        /*00e4*/ 	.byte	0x04, 0x11
        /*00e6*/ 	.short	(.L_87 - .L_86)
	.align		4
.L_86:
        /*00e8*/ 	.word	index@($__internal_77_$__cuda_sm20_div_u16)
        /*00ec*/ 	.word	0x00000000


	//----- nvinfo : EIATTR_FRAME_SIZE
	.align		4
.L_87:
        /*00f0*/ 	.byte	0x04, 0x11
        /*00f2*/ 	.short	(.L_89 - .L_88)
	.align		4
.L_88:
        /*00f4*/ 	.word	index@(_ZN2at6native18elementwise_kernelILi128ELi4EZNS0_15gpu_kernel_implINS0_13AUnaryFunctorIhhhZZZNS0_15binary_internal21div_trunc_kernel_cudaERNS_18TensorIteratorBaseEENKUlvE_clEvENKUlvE_clEvEUlhhE_EEEEvS6_RKT_EUliE_EEviT1_)
        /*00f8*/ 	.word	0x00000000


	//----- nvinfo : EIATTR_REGCOUNT
	.align		4
.L_89:
        /*00fc*/ 	.byte	0x04, 0x2f
        /*00fe*/ 	.short	(.L_91 - .L_90)
	.align		4
.L_90:
        /*0100*/ 	.word	index@(_ZN2at6native29vectorized_elementwise_kernelILi8ENS0_13BUnaryFunctorIhhhZZZNS0_15binary_internal21div_trunc_kernel_cudaERNS_18TensorIteratorBaseEENKUlvE_clEvENKUlvE_clEvEUlhhE_EESt5arrayIPcLm2EEEEviT0_T1_)
        /*0104*/ 	.word	0x00000020


	//----- nvinfo : EIATTR_FRAME_SIZE
	.align		4
.L_91:
        /*0108*/ 	.byte	0x04, 0x11
        /*010a*/ 	.short	(.L_93 - .L_92)
	.align		4
.L_92:
        /*010c*/ 	.word	index@($__internal_76_$__cuda_sm20_div_u16)
        /*0110*/ 	.word	0x00000000


	//----- nvinfo : EIATTR_FRAME_SIZE
	.align		4
.L_93:
        /*0114*/ 	.byte	0x04, 0x11
        /*0116*/ 	.short	(.L_95 - .L_94)
	.align		4
.L_94:
        /*0118*/ 	.word	index@(_ZN2at6native29vectorized_elementwise_kernelILi8ENS0_13BUnaryFunctorIhhhZZZNS0_15binary_internal21div_trunc_kernel_cudaERNS_18TensorIteratorBaseEENKUlvE_clEvENKUlvE_clEvEUlhhE_EESt5arrayIPcLm2EEEEviT0_T1_)
        /*011c*/ 	.word	0x00000000


	//----- nvinfo : EIATTR_REGCOUNT
	.align		4
.L_95:
        /*0120*/ 	.byte	0x04, 0x2f
        /*0122*/ 	.short	(.L_97 - .L_96)
	.align		4
.L_96:
        /*0124*/ 	.word	index@(_ZN2at6native29vectorized_elementwise_kernelILi4ENS0_13BUnaryFunctorIhhhZZZNS0_15binary_internal21div_trunc_kernel_cudaERNS_18TensorIteratorBaseEENKUlvE_clEvENKUlvE_clEvEUlhhE_EESt5arrayIPcLm2EEEEviT0_T1_)
        /*0128*/ 	.word	0x00000020


	//----- nvinfo : EIATTR_FRAME_SIZE
	.align		4
.L_97:
        /*012c*/ 	.byte	0x04, 0x11
        /*012e*/ 	.short	(.L_99 - .L_98)
	.align		4
.L_98:
        /*0130*/ 	.word	index@($__internal_75_$__cuda_sm20_div_u16)
        /*0134*/ 	.word	0x00000000


	//----- nvinfo : EIATTR_FRAME_SIZE
	.align		4
.L_99:
        /*0138*/ 	.byte	0x04, 0x11
        /*013a*/ 	.short	(.L_101 - .L_100)
	.align		4
.L_100:
        /*013c*/ 	.word	index@(_ZN2at6native29vectorized_elementwise_kernelILi4ENS0_13BUnaryFunctorIhhhZZZNS0_15binary_internal21div_trunc_kernel_cudaERNS_18TensorIteratorBaseEENKUlvE_clEvENKUlvE_clEvEUlhhE_EESt5arrayIPcLm2EEEEviT0_T1_)
        /*0140*/ 	.word	0x00000000


	//----- nvinfo : EIATTR_REGCOUNT
	.align		4
.L_101:
        /*0144*/ 	.byte	0x04, 0x2f
        /*0146*/ 	.short	(.L_103 - .L_102)
	.align		4
.L_102:
        /*0148*/ 	.word	index@(_ZN2at6native29vectorized_elementwise_kernelILi2ENS0_13BUnaryFunctorIhhhZZZNS0_15binary_internal21div_trunc_kernel_cudaERNS_18TensorIteratorBaseEENKUlvE_clEvENKUlvE_clEvEUlhhE_EESt5arrayIPcLm2EEEEviT0_T1_)
        /*014c*/ 	.word	0x00000020


	//----- nvinfo : EIATTR_FRAME_SIZE
	.align		4
.L_103:
        /*0150*/ 	.byte	0x04, 0x11
        /*0152*/ 	.short	(.L_105 - .L_104)
	.align		4
.L_104:
        /*0154*/ 	.word	index@($__internal_74_$__cuda_sm20_div_u16)
        /*0158*/ 	.word	0x00000000


	//----- nvinfo : EIATTR_FRAME_SIZE
	.align		4
.L_105:
        /*015c*/ 	.byte	0x04, 0x11
        /*015e*/ 	.short	(.L_107 - .L_106)
	.align		4
.L_106:
        /*0160*/ 	.word	index@(_ZN2at6native29vectorized_elementwise_kernelILi2ENS0_13BUnaryFunctorIhhhZZZNS0_15binary_internal21div_trunc_kernel_cudaERNS_18TensorIteratorBaseEENKUlvE_clEvENKUlvE_clEvEUlhhE_EESt5arrayIPcLm2EEEEviT0_T1_)
        /*0164*/ 	.word	0x00000000


	//----- nvinfo : EIATTR_REGCOUNT
	.align		4
.L_107:
        /*0168*/ 	.byte	0x04, 0x2f
        /*016a*/ 	.short	(.L_109 - .L_108)
	.align		4
.L_108:
        /*016c*/ 	.word	index@(_ZN2at6native27unrolled_elementwise_kernelINS0_13BUnaryFunctorIhhhZZZNS0_15binary_internal21div_trunc_kernel_cudaERNS_18TensorIteratorBaseEENKUlvE_clEvENKUlvE_clEvEUlhhE_EESt5arrayIPcLm2EELi4E23TrivialOffsetCalculatorILi1EjESE_NS0_6memory15LoadWithoutCastENSF_16StoreWithoutCastEEEviT_T0_T2_T3_T4_T5_)
        /*0170*/ 	.word	0x00000016


	//----- nvinfo : EIATTR_FRAME_SIZE
	.align		4
.L_109:
        /*0174*/ 	.byte	0x04, 0x11
        /*0176*/ 	.short	(.L_111 - .L_110)
	.align		4
.L_110:
        /*0178*/ 	.word	index@($__internal_73_$__cuda_sm20_div_u16)
        /*017c*/ 	.word	0x00000000


	//----- nvinfo : EIATTR_FRAME_SIZE
	.align		4
.L_111:
        /*0180*/ 	.byte	0x04, 0x11
        /*0182*/ 	.short	(.L_113 - .L_112)
	.align		4
.L_112:
        /*0184*/ 	.word	index@(_ZN2at6native27unrolled_elementwise_kernelINS0_13BUnaryFunctorIhhhZZZNS0_15binary_internal21div_trunc_kernel_cudaERNS_18TensorIteratorBaseEENKUlvE_clEvENKUlvE_clEvEUlhhE_EESt5arrayIPcLm2EELi4E23TrivialOffsetCalculatorILi1EjESE_NS0_6memory15LoadWithoutCastENSF_16StoreWithoutCastEEEviT_T0_T2_T3_T4_T5_)
        /*0188*/ 	.word	0x00000000


	//----- nvinfo : EIATTR_REGCOUNT
	.align		4
.L_113:
        /*018c*/ 	.byte	0x04, 0x2f
        /*018e*/ 	.short	(.L_115 - .L_114)
	.align		4
.L_114:
        /*0190*/ 	.word	index@(_ZN2at6native18elementwise_kernelILi128ELi4EZNS0_22gpu_kernel_impl_nocastINS0_13BUnaryFunctorIhhhZZZNS0_15binary_internal21div_trunc_kernel_cudaERNS_18TensorIteratorBaseEENKUlvE_clEvENKUlvE_clEvEUlhhE_EEEEvS6_RKT_EUliE_EEviT1_)
        /*0194*/ 	.word	0x00000014


	//----- nvinfo : EIATTR_FRAME_SIZE
	.align		4
.L_115:
        /*0198*/ 	.byte	0x04, 0x11
        /*019a*/ 	.short	(.L_117 - .L_116)
	.align		4
.L_116:
        /*019c*/ 	.word	index@($__internal_72_$__cuda_sm20_div_u16)
        /*01a0*/ 	.word	0x00000000


	//----- nvinfo : EIATTR_FRAME_SIZE
	.align		4
.L_117:
        /*01a4*/ 	.byte	0x04, 0x11
        /*01a6*/ 	.short	(.L_119 - .L_118)
	.align		4
.L_118:
        /*01a8*/ 	.word	index@(_ZN2at6native18elementwise_kernelILi128ELi4EZNS0_22gpu_kernel_impl_nocastINS0_13BUnaryFunctorIhhhZZZNS0_15binary_internal21div_trunc_kernel_cudaERNS_18TensorIteratorBaseEENKUlvE_clEvENKUlvE_clEvEUlhhE_EEEEvS6_RKT_EUliE_EEviT1_)
        /*01ac*/ 	.word	0x00000000


	//----- nvinfo : EIATTR_REGCOUNT
	.align		4
.L_119:
        /*01b0*/ 	.byte	0x04, 0x2f
        /*01b2*/ 	.short	(.L_121 - .L_120)
	.align		4
.L_120:
        /*01b4*/ 	.word	index@(_ZN2at6native27unrolled_elementwise_kernelINS0_13BUnaryFunctorIhhhZZZNS0_15binary_internal21div_trunc_kernel_cudaERNS_18TensorIteratorBaseEENKUlvE_clEvENKUlvE_clEvEUlhhE_EESt5arrayIPcLm2EELi4E23TrivialOffsetCalculatorILi1EjESE_NS0_6memory12LoadWithCastILi1EEENSF_13StoreWithCastILi1EEEEEviT_T0_T2_T3_T4_T5_)
        /*01b8*/ 	.word	0x0000001c


	//----- nvinfo : EIATTR_FRAME_SIZE
	.align		4
.L_121:
        /*01bc*/ 	.byte	0x04, 0x11
        /*01be*/ 	.short	(.L_123 - .L_122)
	.align		4
.L_122:
        /*01c0*/ 	.word	index@($__internal_71_$__cuda_sm20_div_u16)
        /*01c4*/ 	.word	0x00000000


	//----- nvinfo : EIATTR_FRAME_SIZE
	.align		4
.L_123:
        /*01c8*/ 	.byte	0x04, 0x11
        /*01ca*/ 	.short	(.L_125 - .L_124)
	.align		4
.L_124:
        /*01cc*/ 	.word	index@(_ZN2at6native27unrolled_elementwise_kernelINS0_13BUnaryFunctorIhhhZZZNS0_15binary_internal21div_trunc_kernel_cudaERNS_18TensorIteratorBaseEENKUlvE_clEvENKUlvE_clEvEUlhhE_EESt5arrayIPcLm2EELi4E23TrivialOffsetCalculatorILi1EjESE_NS0_6memory12LoadWithCastILi1EEENSF_13StoreWithCastILi1EEEEEviT_T0_T2_T3_T4_T5_)
        /*01d0*/ 	.word	0x00000000


	//----- nvinfo : EIATTR_REGCOUNT
	.align		4
.L_125:
        /*01d4*/ 	.byte	0x04, 0x2f
        /*01d6*/ 	.short	(.L_127 - .L_126)
	.align		4
.L_126:
        /*01d8*/ 	.word	index@(_ZN2at6native18elementwise_kernelILi128ELi4EZNS0_15gpu_kernel_implINS0_13BUnaryFunctorIhhhZZZNS0_15binary_internal21div_trunc_kernel_cudaERNS_18TensorIteratorBaseEENKUlvE_clEvENKUlvE_clEvEUlhhE_EEEEvS6_RKT_EUliE_EEviT1_)
        /*01dc*/ 	.word	0x00000018


	//----- nvinfo : EIATTR_FRAME_SIZE
	.align		4
.L_127:
        /*01e0*/ 	.byte	0x04, 0x11
        /*01e2*/ 	.short	(.L_129 - .L_128)
	.align		4
.L_128:
        /*01e4*/ 	.word	index@($__internal_70_$__cuda_sm20_div_u16)
        /*01e8*/ 	.word	0x00000000


	//----- nvinfo : EIATTR_FRAME_SIZE
	.align		4
.L_129:
        /*01ec*/ 	.byte	0x04, 0x11
        /*01ee*/ 	.short	(.L_131 - .L_130)
	.align		4
.L_130:
        /*01f0*/ 	.word	index@(_ZN2at6native18elementwise_kernelILi128ELi4EZNS0_15gpu_kernel_implINS0_13BUnaryFunctorIhhhZZZNS0_15binary_internal21div_trunc_kernel_cudaERNS_18TensorIteratorBaseEENKUlvE_clEvENKUlvE_clEvEUlhhE_EEEEvS6_RKT_EUliE_EEviT1_)
        /*01f4*/ 	.word	0x00000000


	//----- nvinfo : EIATTR_REGCOUNT
	.align		4
.L_131:
        /*01f8*/ 	.byte	0x04, 0x2f
        /*01fa*/ 	.short	(.L_133 - .L_132)
	.align		4
.L_132:
        /*01fc*/ 	.word	index@(_ZN2at6native29vectorized_elementwise_kernelILi8ENS0_13BinaryFunctorIhhhZZZNS0_15binary_internal21div_trunc_kernel_cudaERNS_18TensorIteratorBaseEENKUlvE_clEvENKUlvE_clEvEUlhhE_EESt5arrayIPcLm3EEEEviT0_T1_)
        /*0200*/ 	.word	0x00000020


	//----- nvinfo : EIATTR_FRAME_SIZE
	.align		4
.L_133:
        /*0204*/ 	.byte	0x04, 0x11
        /*0206*/ 	.short	(.L_135 - .L_134)
	.align		4
.L_134:
        /*0208*/ 	.word	index@($__internal_69_$__cuda_sm20_div_u16)
        /*020c*/ 	.word	0x00000000


	//----- nvinfo : EIATTR_FRAME_SIZE
	.align		4
.L_135:
        /*0210*/ 	.byte	0x04, 0x11
        /*0212*/ 	.short	(.L_137 - .L_136)
	.align		4
.L_136:
        /*0214*/ 	.word	index@(_ZN2at6native29vectorized_elementwise_kernelILi8ENS0_13BinaryFunctorIhhhZZZNS0_15binary_internal21div_trunc_kernel_cudaERNS_18TensorIteratorBaseEENKUlvE_clEvENKUlvE_clEvEUlhhE_EESt5arrayIPcLm3EEEEviT0_T1_)
        /*0218*/ 	.word	0x00000000


	//----- nvinfo : EIATTR_REGCOUNT
	.align		4
.L_137:
        /*021c*/ 	.byte	0x04, 0x2f
        /*021e*/ 	.short	(.L_139 - .L_138)
	.align		4
.L_138:
        /*0220*/ 	.word	index@(_ZN2at6native29vectorized_elementwise_kernelILi4ENS0_13BinaryFunctorIhhhZZZNS0_15binary_internal21div_trunc_kernel_cudaERNS_18TensorIteratorBaseEENKUlvE_clEvENKUlvE_clEvEUlhhE_EESt5arrayIPcLm3EEEEviT0_T1_)
        /*0224*/ 	.word	0x00000020


	//----- nvinfo : EIATTR_FRAME_SIZE
	.align		4
.L_139:
        /*0228*/ 	.byte	0x04, 0x11
        /*022a*/ 	.short	(.L_141 - .L_140)
	.align		4
.L_140:
        /*022c*/ 	.word	index@($__internal_68_$__cuda_sm20_div_u16)
        /*0230*/ 	.word	0x00000000


	//----- nvinfo : EIATTR_FRAME_SIZE
	.align		4
.L_141:
        /*0234*/ 	.byte	0x04, 0x11
        /*0236*/ 	.short	(.L_143 - .L_142)
	.align		4
.L_142:
        /*0238*/ 	.word	index@(_ZN2at6native29vectorized_elementwise_kernelILi4ENS0_13BinaryFunctorIhhhZZZNS0_15binary_internal21div_trunc_kernel_cudaERNS_18TensorIteratorBaseEENKUlvE_clEvENKUlvE_clEvEUlhhE_EESt5arrayIPcLm3EEEEviT0_T1_)
        /*023c*/ 	.word	0x00000000


	//----- nvinfo : EIATTR_REGCOUNT
	.align		4
.L_143:
        /*0240*/ 	.byte	0x04, 0x2f
        /*0242*/ 	.short	(.L_145 - .L_144)
	.align		4
.L_144:
        /*0244*/ 	.word	index@(_ZN2at6native29vectorized_elementwise_kernelILi2ENS0_13BinaryFunctorIhhhZZZNS0_15binary_internal21div_trunc_kernel_cudaERNS_18TensorIteratorBaseEENKUlvE_clEvENKUlvE_clEvEUlhhE_EESt5arrayIPcLm3EEEEviT0_T1_)
        /*0248*/ 	.word	0x00000020


	//----- nvinfo : EIATTR_FRAME_SIZE
	.align		4
.L_145:
        /*024c*/ 	.byte	0x04, 0x11
        /*024e*/ 	.short	(.L_147 - .L_146)
	.align		4
.L_146:
        /*0250*/ 	.word	index@($__internal_67_$__cuda_sm20_div_u16)
        /*0254*/ 	.word	0x00000000


	//----- nvinfo : EIATTR_FRAME_SIZE
	.align		4
.L_147:
        /*0258*/ 	.byte	0x04, 0x11
        /*025a*/ 	.short	(.L_149 - .L_148)
	.align		4
.L_148:
        /*025c*/ 	.word	index@(_ZN2at6native29vectorized_elementwise_kernelILi2ENS0_13BinaryFunctorIhhhZZZNS0_15binary_internal21div_trunc_kernel_cudaERNS_18TensorIteratorBaseEENKUlvE_clEvENKUlvE_clEvEUlhhE_EESt5arrayIPcLm3EEEEviT0_T1_)
        /*0260*/ 	.word	0x00000000


	//----- nvinfo : EIATTR_REGCOUNT
	.align		4
.L_149:
        /*0264*/ 	.byte	0x04, 0x2f
        /*0266*/ 	.short	(.L_151 - .L_150)
	.align		4
.L_150:
        /*0268*/ 	.word	index@(_ZN2at6native27unrolled_elementwise_kernelINS0_13BinaryFunctorIhhhZZZNS0_15binary_internal21div_trunc_kernel_cudaERNS_18TensorIteratorBaseEENKUlvE_clEvENKUlvE_clEvEUlhhE_EESt5arrayIPcLm3EELi4E23TrivialOffsetCalculatorILi2EjESD_ILi1EjENS0_6memory15LoadWithoutCastENSG_16StoreWithoutCastEEEviT_T0_T2_T3_T4_T5_)
        /*026c*/ 	.word	0x0000001c


	//----- nvinfo : EIATTR_FRAME_SIZE
	.align		4
.L_151:
        /*0270*/ 	.byte	0x04, 0x11
        /*0272*/ 	.short	(.L_153 - .L_152)
	.align		4
.L_152:
        /*0274*/ 	.word	index@($__internal_66_$__cuda_sm20_div_u16)
        /*0278*/ 	.word	0x00000000


	//----- nvinfo : EIATTR_FRAME_SIZE
	.align		4
.L_153:
        /*027c*/ 	.byte	0x04, 0x11
        /*027e*/ 	.short	(.L_155 - .L_154)
	.align		4
.L_154:
        /*0280*/ 	.word	index@(_ZN2at6native27unrolled_elementwise_kernelINS0_13BinaryFunctorIhhhZZZNS0_15binary_internal21div_trunc_kernel_cudaERNS_18TensorIteratorBaseEENKUlvE_clEvENKUlvE_clEvEUlhhE_EESt5arrayIPcLm3EELi4E23TrivialOffsetCalculatorILi2EjESD_ILi1EjENS0_6memory15LoadWithoutCastENSG_16StoreWithoutCastEEEviT_T0_T2_T3_T4_T5_)
        /*0284*/ 	.word	0x00000000


	//----- nvinfo : EIATTR_REGCOUNT
	.align		4
.L_155:
        /*0288*/ 	.byte	0x04, 0x2f
        /*028a*/ 	.short	(.L_157 - .L_156)
	.align		4
.L_156:
        /*028c*/ 	.word	index@(_ZN2at6native18elementwise_kernelILi128ELi4EZNS0_22gpu_kernel_impl_nocastINS0_13BinaryFunctorIhhhZZZNS0_15binary_internal21div_trunc_kernel_cudaERNS_18TensorIteratorBaseEENKUlvE_clEvENKUlvE_clEvEUlhhE_EEEEvS6_RKT_EUliE_EEviT1_)
        /*0290*/ 	.word	0x00000014


	//----- nvinfo : EIATTR_FRAME_SIZE
	.align		4
.L_157:
        /*0294*/ 	.byte	0x04, 0x11
        /*0296*/ 	.short	(.L_159 - .L_158)
	.align		4
.L_158:
        /*0298*/ 	.word	index@($__internal_65_$__cuda_sm20_div_u16)
        /*029c*/ 	.word	0x00000000


	//----- nvinfo : EIATTR_FRAME_SIZE
	.align		4
.L_159:
        /*02a0*/ 	.byte	0x04, 0x11
        /*02a2*/ 	.short	(.L_161 - .L_160)
	.align		4
.L_160:
        /*02a4*/ 	.word	index@(_ZN2at6native18elementwise_kernelILi128ELi4EZNS0_22gpu_kernel_impl_nocastINS0_13BinaryFunctorIhhhZZZNS0_15binary_internal21div_trunc_kernel_cudaERNS_18TensorIteratorBaseEENKUlvE_clEvENKUlvE_clEvEUlhhE_EEEEvS6_RKT_EUliE_EEviT1_)
        /*02a8*/ 	.word	0x00000000


	//----- nvinfo : EIATTR_REGCOUNT
	.align		4
.L_161:
        /*02ac*/ 	.byte	0x04, 0x2f
        /*02ae*/ 	.short	(.L_163 - .L_162)
	.align		4
.L_162:
        /*02b0*/ 	.word	index@(_ZN2at6native27unrolled_elementwise_kernelINS0_13BinaryFunctorIhhhZZZNS0_15binary_internal21div_trunc_kernel_cudaERNS_18TensorIteratorBaseEENKUlvE_clEvENKUlvE_clEvEUlhhE_EESt5arrayIPcLm3EELi4E23TrivialOffsetCalculatorILi2EjESD_ILi1EjENS0_6memory12LoadWithCastILi2EEENSG_13StoreWithCastILi1EEEEEviT_T0_T2_T3_T4_T5_)
        /*02b4*/ 	.word	0x0000001f


	//----- nvinfo : EIATTR_FRAME_SIZE
	.align		4
.L_163:
        /*02b8*/ 	.byte	0x04, 0x11
        /*02ba*/ 	.short	(.L_165 - .L_164)
	.align		4
.L_164:
        /*02bc*/ 	.word	index@($__internal_64_$__cuda_sm20_div_u16)
        /*02c0*/ 	.word	0x00000000


	//----- nvinfo : EIATTR_FRAME_SIZE
	.align		4
.L_165:
        /*02c4*/ 	.byte	0x04, 0x11
        /*02c6*/ 	.short	(.L_167 - .L_166)
	.align		4
.L_166:
        /*02c8*/ 	.word	index@(_ZN2at6native27unrolled_elementwise_kernelINS0_13BinaryFunctorIhhhZZZNS0_15binary_internal21div_trunc_kernel_cudaERNS_18TensorIteratorBaseEENKUlvE_clEvENKUlvE_clEvEUlhhE_EESt5arrayIPcLm3EELi4E23TrivialOffsetCalculatorILi2EjESD_ILi1EjENS0_6memory12LoadWithCastILi2EEENSG_13StoreWithCastILi1EEEEEviT_T0_T2_T3_T4_T5_)
        /*02cc*/ 	.word	0x00000000


	//----- nvinfo : EIATTR_REGCOUNT
	.align		4
.L_167:
        /*02d0*/ 	.byte	0x04, 0x2f
        /*02d2*/ 	.short	(.L_169 - .L_168)
	.align		4
.L_168:
        /*02d4*/ 	.word	index@(_ZN2at6native18elementwise_kernelILi128ELi4EZNS0_15gpu_kernel_implINS0_13BinaryFunctorIhhhZZZNS0_15binary_internal21div_trunc_kernel_cudaERNS_18TensorIteratorBaseEENKUlvE_clEvENKUlvE_clEvEUlhhE_EEEEvS6_RKT_EUliE_EEviT1_)
        /*02d8*/ 	.word	0x0000001c


	//----- nvinfo : EIATTR_FRAME_SIZE
	.align		4
.L_169:
        /*02dc*/ 	.byte	0x04, 0x11
        /*02de*/ 	.short	(.L_171 - .L_170)
	.align		4
.L_170:
        /*02e0*/ 	.word	index@($__internal_63_$__cuda_sm20_div_u16)
        /*02e4*/ 	.word	0x00000000


	//----- nvinfo : EIATTR_FRAME_SIZE
	.align		4
.L_171:
        /*02e8*/ 	.byte	0x04, 0x11
        /*02ea*/ 	.short	(.L_173 - .L_172)
	.align		4
.L_172:
        /*02ec*/ 	.word	index@(_ZN2at6native18elementwise_kernelILi128ELi4EZNS0_15gpu_kernel_implINS0_13BinaryFunctorIhhhZZZNS0_15binary_internal21div_trunc_kernel_cudaERNS_18TensorIteratorBaseEENKUlvE_clEvENKUlvE_clEvEUlhhE_EEEEvS6_RKT_EUliE_EEviT1_)
        /*02f0*/ 	.word	0x00000000


	//----- nvinfo : EIATTR_REGCOUNT
	.align		4
.L_173:
        /*02f4*/ 	.byte	0x04, 0x2f
        /*02f6*/ 	.short	(.L_175 - .L_174)
	.align		4
.L_174:
        /*02f8*/ 	.word	index@(_ZN2at6native29vectorized_elementwise_kernelILi8ENS0_13AUnaryFunctorIaaaZZZNS0_15binary_internal21div_trunc_kernel_cudaERNS_18TensorIteratorBaseEENKUlvE_clEvENKUlvE0_clEvEUlaaE_EESt5arrayIPcLm2EEEEviT0_T1_)
        /*02fc*/ 	.word	0x00000020


	//----- nvinfo : EIATTR_FRAME_SIZE
	.align		4
.L_175:
        /*0300*/ 	.byte	0x04, 0x11
        /*0302*/ 	.short	(.L_177 - .L_176)
	.align		4
.L_176:
        /*0304*/ 	.word	index@($__internal_62_$__cuda_sm20_div_s16)
        /*0308*/ 	.word	0x00000000


	//----- nvinfo : EIATTR_FRAME_SIZE
	.align		4
.L_177:
        /*030c*/ 	.byte	0x04, 0x11
        /*030e*/ 	.short	(.L_179 - .L_178)
	.align		4
.L_178:
        /*0310*/ 	.word	index@(_ZN2at6native29vectorized_elementwise_kernelILi8ENS0_13AUnaryFunctorIaaaZZZNS0_15binary_internal21div_trunc_kernel_cudaERNS_18TensorIteratorBaseEENKUlvE_clEvENKUlvE0_clEvEUlaaE_EESt5arrayIPcLm2EEEEviT0_T1_)
        /*0314*/ 	.word	0x00000000


	//----- nvinfo : EIATTR_REGCOUNT
	.align		4
.L_179:
        /*0318*/ 	.byte	0x04, 0x2f
        /*031a*/ 	.short	(.L_181 - .L_180)
	.align		4
.L_180:
        /*031c*/ 	.word	index@(_ZN2at6native29vectorized_elementwise_kernelILi4ENS0_13AUnaryFunctorIaaaZZZNS0_15binary_internal21div_trunc_kernel_cudaERNS_18TensorIteratorBaseEENKUlvE_clEvENKUlvE0_clEvEUlaaE_EESt5arrayIPcLm2EEEEviT0_T1_)
        /*0320*/ 	.word	0x00000020


	//----- nvinfo : EIATTR_FRAME_SIZE
	.align		4
.L_181:
        /*0324*/ 	.byte	0x04, 0x11
        /*0326*/ 	.short	(.L_183 - .L_182)
	.align		4
.L_182:
        /*0328*/ 	.word	index@($__internal_61_$__cuda_sm20_div_s16)
        /*032c*/ 	.word	0x00000000


	//----- nvinfo : EIATTR_FRAME_SIZE
	.align		4
.L_183:
        /*0330*/ 	.byte	0x04, 0x11
        /*0332*/ 	.short	(.L_185 - .L_184)
	.align		4
.L_184:
        /*0334*/ 	.word	index@(_ZN2at6native29vectorized_elementwise_kernelILi4ENS0_13AUnaryFunctorIaaaZZZNS0_15binary_internal21div_trunc_kernel_cudaERNS_18TensorIteratorBaseEENKUlvE_clEvENKUlvE0_clEvEUlaaE_EESt5arrayIPcLm2EEEEviT0_T1_)
        /*0338*/ 	.word	0x00000000


	//----- nvinfo : EIATTR_REGCOUNT
	.align		4
.L_185:
        /*033c*/ 	.byte	0x04, 0x2f
        /*033e*/ 	.short	(.L_187 - .L_186)
	.align		4
.L_186:
        /*0340*/ 	.word	index@(_ZN2at6native29vectorized_elementwise_kernelILi2ENS0_13AUnaryFunctorIaaaZZZNS0_15binary_internal21div_trunc_kernel_cudaERNS_18TensorIteratorBaseEENKUlvE_clEvENKUlvE0_clEvEUlaaE_EESt5arrayIPcLm2EEEEviT0_T1_)
        /*0344*/ 	.word	0x00000020


	//----- nvinfo : EIATTR_FRAME_SIZE
	.align		4
.L_187:
        /*0348*/ 	.byte	0x04, 0x11
        /*034a*/ 	.short	(.L_189 - .L_188)
	.align		4
.L_188:
        /*034c*/ 	.word	index@($__internal_60_$__cuda_sm20_div_s16)
        /*0350*/ 	.word	0x00000000


	//----- nvinfo : EIATTR_FRAME_SIZE
	.align		4
.L_189:
        /*0354*/ 	.byte	0x04, 0x11
        /*0356*/ 	.short	(.L_191 - .L_190)
	.align		4
.L_190:
        /*0358*/ 	.word	index@(_ZN2at6native29vectorized_elementwise_kernelILi2ENS0_13AUnaryFunctorIaaaZZZNS0_15binary_internal21div_trunc_kernel_cudaERNS_18TensorIteratorBaseEENKUlvE_clEvENKUlvE0_clEvEUlaaE_EESt5arrayIPcLm2EEEEviT0_T1_)
        /*035c*/ 	.word	0x00000000


	//----- nvinfo : EIATTR_REGCOUNT
	.align		4
.L_191:
        /*0360*/ 	.byte	0x04, 0x2f
        /*0362*/ 	.short	(.L_193 - .L_192)
	.align		4
.L_192:
        /*0364*/ 	.word	index@(_ZN2at6native27unrolled_elementwise_kernelINS0_13AUnaryFunctorIaaaZZZNS0_15binary_internal21div_trunc_kernel_cudaERNS_18TensorIteratorBaseEENKUlvE_clEvENKUlvE0_clEvEUlaaE_EESt5arrayIPcLm2EELi4E23TrivialOffsetCalculatorILi1EjESE_NS0_6memory15LoadWithoutCastENSF_16StoreWithoutCastEEEviT_T0_T2_T3_T4_T5_)
        /*0368*/ 	.word	0x00000016


	//----- nvinfo : EIATTR_FRAME_SIZE
	.align		4
.L_193:
        /*036c*/ 	.byte	0x04, 0x11
        /*036e*/ 	.short	(.L_195 - .L_194)
	.align		4
.L_194:
        /*0370*/ 	.word	index@($__internal_59_$__cuda_sm20_div_s16)
        /*0374*/ 	.word	0x00000000


	//----- nvinfo : EIATTR_FRAME_SIZE
	.align		4
.L_195:
        /*0378*/ 	.byte	0x04, 0x11
        /*037a*/ 	.short	(.L_197 - .L_196)
	.align		4
.L_196:
        /*037c*/ 	.word	index@(_ZN2at6native27unrolled_elementwise_kernelINS0_13AUnaryFunctorIaaaZZZNS0_15binary_internal21div_trunc_kernel_cudaERNS_18TensorIteratorBaseEENKUlvE_clEvENKUlvE0_clEvEUlaaE_EESt5arrayIPcLm2EELi4E23TrivialOffsetCalculatorILi1EjESE_NS0_6memory15LoadWithoutCastENSF_16StoreWithoutCastEEEviT_T0_T2_T3_T4_T5_)
        /*0380*/ 	.word	0x00000000


	//----- nvinfo : EIATTR_REGCOUNT
	.align		4
.L_197:
        /*0384*/ 	.byte	0x04, 0x2f
        /*0386*/ 	.short	(.L_199 - .L_198)
	.align		4
.L_198:
        /*0388*/ 	.word	index@(_ZN2at6native18elementwise_kernelILi128ELi4EZNS0_22gpu_kernel_impl_nocastINS0_13AUnaryFunctorIaaaZZZNS0_15binary_internal21div_trunc_kernel_cudaERNS_18TensorIteratorBaseEENKUlvE_clEvENKUlvE0_clEvEUlaaE_EEEEvS6_RKT_EUliE_EEviT1_)
        /*038c*/ 	.word	0x00000014


	//----- nvinfo : EIATTR_FRAME_SIZE
	.align		4
.L_199:
        /*0390*/ 	.byte	0x04, 0x11
        /*0392*/ 	.short	(.L_201 - .L_200)
	.align		4
.L_200:
        /*0394*/ 	.word	index@($__internal_58_$__cuda_sm20_div_s16)
        /*0398*/ 	.word	0x00000000


	//----- nvinfo : EIATTR_FRAME_SIZE
	.align		4
.L_201:
        /*039c*/ 	.byte	0x04, 0x11
        /*039e*/ 	.short	(.L_203 - .L_202)
	.align		4
.L_202:
        /*03a0*/ 	.word	index@(_ZN2at6native18elementwise_kernelILi128ELi4EZNS0_22gpu_kernel_impl_nocastINS0_13AUnaryFunctorIaaaZZZNS0_15binary_internal21div_trunc_kernel_cudaERNS_18TensorIteratorBaseEENKUlvE_clEvENKUlvE0_clEvEUlaaE_EEEEvS6_RKT_EUliE_EEviT1_)
        /*03a4*/ 	.word	0x00000000


	//----- nvinfo : EIATTR_REGCOUNT
	.align		4
.L_203:
        /*03a8*/ 	.byte	0x04, 0x2f
        /*03aa*/ 	.short	(.L_205 - .L_204)
	.align		4
.L_204:
        /*03ac*/ 	.word	index@(_ZN2at6native27unrolled_elementwise_kernelINS0_13AUnaryFunctorIaaaZZZNS0_15binary_internal21div_trunc_kernel_cudaERNS_18TensorIteratorBaseEENKUlvE_clEvENKUlvE0_clEvEUlaaE_EESt5arrayIPcLm2EELi4E23TrivialOffsetCalculatorILi1EjESE_NS0_6memory12LoadWithCastILi1EEENSF_13StoreWithCastILi1EEEEEviT_T0_T2_T3_T4_T5_)
        /*03b0*/ 	.word	0x0000001c


	//----- nvinfo : EIATTR_FRAME_SIZE
	.align		4
.L_205:
        /*03b4*/ 	.byte	0x04, 0x11
        /*03b6*/ 	.short	(.L_207 - .L_206)
	.align		4
.L_206:
        /*03b8*/ 	.word	index@($__internal_57_$__cuda_sm20_div_s16)
        /*03bc*/ 	.word	0x00000000


	//----- nvinfo : EIATTR_FRAME_SIZE
	.align		4
.L_207:
        /*03c0*/ 	.byte	0x04, 0x11
        /*03c2*/ 	.short	(.L_209 - .L_208)
	.align		4
.L_208:
        /*03c4*/ 	.word	index@(_ZN2at6native27unrolled_elementwise_kernelINS0_13AUnaryFunctorIaaaZZZNS0_15binary_internal21div_trunc_kernel_cudaERNS_18TensorIteratorBaseEENKUlvE_clEvENKUlvE0_clEvEUlaaE_EESt5arrayIPcLm2EELi4E23TrivialOffsetCalculatorILi1EjESE_NS0_6memory12LoadWithCastILi1EEENSF_13StoreWithCastILi1EEEEEviT_T0_T2_T3_T4_T5_)
        /*03c8*/ 	.word	0x00000000


	//----- nvinfo : EIATTR_REGCOUNT
	.align		4
.L_209:
        /*03cc*/ 	.byte	0x04, 0x2f
        /*03ce*/ 	.short	(.L_211 - .L_210)
	.align		4
.L_210:
        /*03d0*/ 	.word	index@(_ZN2at6native18elementwise_kernelILi128ELi4EZNS0_15gpu_kernel_implINS0_13AUnaryFunctorIaaaZZZNS0_15binary_internal21div_trunc_kernel_cudaERNS_18TensorIteratorBaseEENKUlvE_clEvENKUlvE0_clEvEUlaaE_EEEEvS6_RKT_EUliE_EEviT1_)
        /*03d4*/ 	.word	0x00000018


	//----- nvinfo : EIATTR_FRAME_SIZE
	.align		4
.L_211:
        /*03d8*/ 	.byte	0x04, 0x11
        /*03da*/ 	.short	(.L_213 - .L_212)
	.align		4
.L_212:
        /*03dc*/ 	.word	index@($__internal_56_$__cuda_sm20_div_s16)
        /*03e0*/ 	.word	0x00000000


	//----- nvinfo : EIATTR_FRAME_SIZE
	.align		4
.L_213:
        /*03e4*/ 	.byte	0x04, 0x11
        /*03e6*/ 	.short	(.L_215 - .L_214)
	.align		4
.L_214:
        /*03e8*/ 	.word	index@(_ZN2at6native18elementwise_kernelILi128ELi4EZNS0_15gpu_kernel_implINS0_13AUnaryFunctorIaaaZZZNS0_15binary_internal21div_trunc_kernel_cudaERNS_18TensorIteratorBaseEENKUlvE_clEvENKUlvE0_clEvEUlaaE_EEEEvS6_RKT_EUliE_EEviT1_)
        /*03ec*/ 	.word	0x00000000


	//----- nvinfo : EIATTR_REGCOUNT
	.align		4
.L_215:
        /*03f0*/ 	.byte	0x04, 0x2f
        /*03f2*/ 	.short	(.L_217 - .L_216)
	.align		4
.L_216:
        /*03f4*/ 	.word	index@(_ZN2at6native29vectorized_elementwise_kernelILi8ENS0_13BUnaryFunctorIaaaZZZNS0_15binary_internal21div_trunc_kernel_cudaERNS_18TensorIteratorBaseEENKUlvE_clEvENKUlvE0_clEvEUlaaE_EESt5arrayIPcLm2EEEEviT0_T1_)
        /*03f8*/ 	.word	0x00000020


	//----- nvinfo : EIATTR_FRAME_SIZE
	.align		4
.L_217:
        /*03fc*/ 	.byte	0x04, 0x11
        /*03fe*/ 	.short	(.L_219 - .L_218)
	.align		4
.L_218:
        /*0400*/ 	.word	index@($__internal_55_$__cuda_sm20_div_s16)
        /*0404*/ 	.word	0x00000000


	//----- nvinfo : EIATTR_FRAME_SIZE
	.align		4
.L_219:
        /*0408*/ 	.byte	0x04, 0x11
        /*040a*/ 	.short	(.L_221 - .L_220)
	.align		4
.L_220:
        /*040c*/ 	.word	index@(_ZN2at6native29vectorized_elementwise_kernelILi8ENS0_13BUnaryFunctorIaaaZZZNS0_15binary_internal21div_trunc_kernel_cudaERNS_18TensorIteratorBaseEENKUlvE_clEvENKUlvE0_clEvEUlaaE_EESt5arrayIPcLm2EEEEviT0_T1_)
        /*0410*/ 	.word	0x00000000


	//----- nvinfo : EIATTR_REGCOUNT
	.align		4
.L_221:
        /*0414*/ 	.byte	0x04, 0x2f
        /*0416*/ 	.short	(.L_223 - .L_222)
	.align		4
.L_222:
        /*0418*/ 	.word	index@(_ZN2at6native29vectorized_elementwise_kernelILi4ENS0_13BUnaryFunctorIaaaZZZNS0_15binary_internal21div_trunc_kernel_cudaERNS_18TensorIteratorBaseEENKUlvE_clEvENKUlvE0_clEvEUlaaE_EESt5arrayIPcLm2EEEEviT0_T1_)
        /*041c*/ 	.word	0x00000020


	//----- nvinfo : EIATTR_FRAME_SIZE
	.align		4
.L_223:
        /*0420*/ 	.byte	0x04, 0x11
        /*0422*/ 	.short	(.L_225 - .L_224)
	.align		4
.L_224:
        /*0424*/ 	.word	index@($__internal_54_$__cuda_sm20_div_s16)
        /*0428*/ 	.word	0x00000000


	//----- nvinfo : EIATTR_FRAME_SIZE
	.align		4
.L_225:
        /*042c*/ 	.byte	0x04, 0x11
        /*042e*/ 	.short	(.L_227 - .L_226)
	.align		4
.L_226:
        /*0430*/ 	.word	index@(_ZN2at6native29vectorized_elementwise_kernelILi4ENS0_13BUnaryFunctorIaaaZZZNS0_15binary_internal21div_trunc_kernel_cudaERNS_18TensorIteratorBaseEENKUlvE_clEvENKUlvE0_clEvEUlaaE_EESt5arrayIPcLm2EEEEviT0_T1_)
        /*0434*/ 	.word	0x00000000


	//----- nvinfo : EIATTR_REGCOUNT
	.align		4
.L_227:
        /*0438*/ 	.byte	0x04, 0x2f
        /*043a*/ 	.short	(.L_229 - .L_228)
	.align		4
.L_228:
        /*043c*/ 	.word	index@(_ZN2at6native29vectorized_elementwise_kernelILi2ENS0_13BUnaryFunctorIaaaZZZNS0_15binary_internal21div_trunc_kernel_cudaERNS_18TensorIteratorBaseEENKUlvE_clEvENKUlvE0_clEvEUlaaE_EESt5arrayIPcLm2EEEEviT0_T1_)
        /*0440*/ 	.word	0x00000020


	//----- nvinfo : EIATTR_FRAME_SIZE
	.align		4
.L_229:
        /*0444*/ 	.byte	0x04, 0x11
        /*0446*/ 	.short	(.L_231 - .L_230)
	.align		4
.L_230:
        /*0448*/ 	.word	index@($__internal_53_$__cuda_sm20_div_s16)
        /*044c*/ 	.word	0x00000000


	//----- nvinfo : EIATTR_FRAME_SIZE
	.align		4
.L_231:
        /*0450*/ 	.byte	0x04, 0x11
        /*0452*/ 	.short	(.L_233 - .L_232)
	.align		4
.L_232:
        /*0454*/ 	.word	index@(_ZN2at6native29vectorized_elementwise_kernelILi2ENS0_13BUnaryFunctorIaaaZZZNS0_15binary_internal21div_trunc_kernel_cudaERNS_18TensorIteratorBaseEENKUlvE_clEvENKUlvE0_clEvEUlaaE_EESt5arrayIPcLm2EEEEviT0_T1_)
        /*0458*/ 	.word	0x00000000


	//----- nvinfo : EIATTR_REGCOUNT
	.align		4
.L_233:
        /*045c*/ 	.byte	0x04, 0x2f
        /*045e*/ 	.short	(.L_235 - .L_234)
	.align		4
.L_234:
        /*0460*/ 	.word	index@(_ZN2at6native27unrolled_elementwise_kernelINS0_13BUnaryFunctorIaaaZZZNS0_15binary_internal21div_trunc_kernel_cudaERNS_18TensorIteratorBaseEENKUlvE_clEvENKUlvE0_clEvEUlaaE_EESt5arrayIPcLm2EELi4E23TrivialOffsetCalculatorILi1EjESE_NS0_6memory15LoadWithoutCastENSF_16StoreWithoutCastEEEviT_T0_T2_T3_T4_T5_)
        /*0464*/ 	.word	0x00000016


	//----- nvinfo : EIATTR_FRAME_SIZE
	.align		4
.L_235:
        /*0468*/ 	.byte	0x04, 0x11
        /*046a*/ 	.short	(.L_237 - .L_236)
	.align		4
.L_236:
        /*046c*/ 	.word	index@($__internal_52_$__cuda_sm20_div_s16)
        /*0470*/ 	.word	0x00000000


	//----- nvinfo : EIATTR_FRAME_SIZE
	.align		4
.L_237:
        /*0474*/ 	.byte	0x04, 0x11
        /*0476*/ 	.short	(.L_239 - .L_238)
	.align		4
.L_238:
        /*0478*/ 	.word	index@(_ZN2at6native27unrolled_elementwise_kernelINS0_13BUnaryFunctorIaaaZZZNS0_15binary_internal21div_trunc_kernel_cudaERNS_18TensorIteratorBaseEENKUlvE_clEvENKUlvE0_clEvEUlaaE_EESt5arrayIPcLm2EELi4E23TrivialOffsetCalculatorILi1EjESE_NS0_6memory15LoadWithoutCastENSF_16StoreWithoutCastEEEviT_T0_T2_T3_T4_T5_)
        /*047c*/ 	.word	0x00000000


	//----- nvinfo : EIATTR_REGCOUNT
	.align		4
.L_239:
        /*0480*/ 	.byte	0x04, 0x2f
        /*0482*/ 	.short	(.L_241 - .L_240)
	.align		4
.L_240:
        /*0484*/ 	.word	index@(_ZN2at6native18elementwise_kernelILi128ELi4EZNS0_22gpu_kernel_impl_nocastINS0_13BUnaryFunctorIaaaZZZNS0_15binary_internal21div_trunc_kernel_cudaERNS_18TensorIteratorBaseEENKUlvE_clEvENKUlvE0_clEvEUlaaE_EEEEvS6_RKT_EUliE_EEviT1_)
        /*0488*/ 	.word	0x00000014


	//----- nvinfo : EIATTR_FRAME_SIZE
	.align		4
.L_241:
        /*048c*/ 	.byte	0x04, 0x11
        /*048e*/ 	.short	(.L_243 - .L_242)
	.align		4
.L_242:
        /*0490*/ 	.word	index@($__internal_51_$__cuda_sm20_div_s16)
        /*0494*/ 	.word	0x00000000


	//----- nvinfo : EIATTR_FRAME_SIZE
	.align		4
.L_243:
        /*0498*/ 	.byte	0x04, 0x11
        /*049a*/ 	.short	(.L_245 - .L_244)
	.align		4
.L_244:
        /*049c*/ 	.word	index@(_ZN2at6native18elementwise_kernelILi128ELi4EZNS0_22gpu_kernel_impl_nocastINS0_13BUnaryFunctorIaaaZZZNS0_15binary_internal21div_trunc_kernel_cudaERNS_18TensorIteratorBaseEENKUlvE_clEvENKUlvE0_clEvEUlaaE_EEEEvS6_RKT_EUliE_EEviT1_)
        /*04a0*/ 	.word	0x00000000


	//----- nvinfo : EIATTR_REGCOUNT
	.align		4
.L_245:
        /*04a4*/ 	.byte	0x04, 0x2f
        /*04a6*/ 	.short	(.L_247 - .L_246)
	.align		4
.L_246:
        /*04a8*/ 	.word	index@(_ZN2at6native27unrolled_elementwise_kernelINS0_13BUnaryFunctorIaaaZZZNS0_15binary_internal21div_trunc_kernel_cudaERNS_18TensorIteratorBaseEENKUlvE_clEvENKUlvE0_clEvEUlaaE_EESt5arrayIPcLm2EELi4E23TrivialOffsetCalculatorILi1EjESE_NS0_6memory12LoadWithCastILi1EEENSF_13StoreWithCastILi1EEEEEviT_T0_T2_T3_T4_T5_)
        /*04ac*/ 	.word	0x0000001c


	//----- nvinfo : EIATTR_FRAME_SIZE
	.align		4
.L_247:
        /*04b0*/ 	.byte	0x04, 0x11
        /*04b2*/ 	.short	(.L_249 - .L_248)
	.align		4
.L_248:
        /*04b4*/ 	.word	index@($__internal_50_$__cuda_sm20_div_s16)
        /*04b8*/ 	.word	0x00000000


	//----- nvinfo : EIATTR_FRAME_SIZE
	.align		4
.L_249:
        /*04bc*/ 	.byte	0x04, 0x11
        /*04be*/ 	.short	(.L_251 - .L_250)
	.align		4
.L_250:
        /*04c0*/ 	.word	index@(_ZN2at6native27unrolled_elementwise_kernelINS0_13BUnaryFunctorIaaaZZZNS0_15binary_internal21div_trunc_kernel_cudaERNS_18TensorIteratorBaseEENKUlvE_clEvENKUlvE0_clEvEUlaaE_EESt5arrayIPcLm2EELi4E23TrivialOffsetCalculatorILi1EjESE_NS0_6memory12LoadWithCastILi1EEENSF_13StoreWithCastILi1EEEEEviT_T0_T2_T3_T4_T5_)
        /*04c4*/ 	.word	0x00000000


	//----- nvinfo : EIATTR_REGCOUNT
	.align		4
.L_251:
        /*04c8*/ 	.byte	0x04, 0x2f
        /*04ca*/ 	.short	(.L_253 - .L_252)
	.align		4
.L_252:
        /*04cc*/ 	.word	index@(_ZN2at6native18elementwise_kernelILi128ELi4EZNS0_15gpu_kernel_implINS0_13BUnaryFunctorIaaaZZZNS0_15binary_internal21div_trunc_kernel_cudaERNS_18TensorIteratorBaseEENKUlvE_clEvENKUlvE0_clEvEUlaaE_EEEEvS6_RKT_EUliE_EEviT1_)
        /*04d0*/ 	.word	0x00000018


	//----- nvinfo : EIATTR_FRAME_SIZE
	.align		4
.L_253:
        /*04d4*/ 	.byte	0x04, 0x11
        /*04d6*/ 	.short	(.L_255 - .L_254)
	.align		4
.L_254:
        /*04d8*/ 	.word	index@($__internal_49_$__cuda_sm20_div_s16)
        /*04dc*/ 	.word	0x00000000


	//----- nvinfo : EIATTR_FRAME_SIZE
	.align		4
.L_255:
        /*04e0*/ 	.byte	0x04, 0x11
        /*04e2*/ 	.short	(.L_257 - .L_256)
	.align		4
.L_256:
        /*04e4*/ 	.word	index@(_ZN2at6native18elementwise_kernelILi128ELi4EZNS0_15gpu_kernel_implINS0_13BUnaryFunctorIaaaZZZNS0_15binary_internal21div_trunc_kernel_cudaERNS_18TensorIteratorBaseEENKUlvE_clEvENKUlvE0_clEvEUlaaE_EEEEvS6_RKT_EUliE_EEviT1_)
        /*04e8*/ 	.word	0x00000000


	//----- nvinfo : EIATTR_REGCOUNT
	.align		4
.L_257:
        /*04ec*/ 	.byte	0x04, 0x2f
        /*04ee*/ 	.short	(.L_259 - .L_258)
	.align		4
.L_258:
        /*04f0*/ 	.word	index@(_ZN2at6native29vectorized_elementwise_kernelILi8ENS0_13BinaryFunctorIaaaZZZNS0_15binary_internal21div_trunc_kernel_cudaERNS_18TensorIteratorBaseEENKUlvE_clEvENKUlvE0_clEvEUlaaE_EESt5arrayIPcLm3EEEEviT0_T1_)
        /*04f4*/ 	.word	0x00000020


	//----- nvinfo : EIATTR_FRAME_SIZE
	.align		4
.L_259:
        /*04f8*/ 	.byte	0x04, 0x11
        /*04fa*/ 	.short	(.L_261 - .L_260)
	.align		4
.L_260:
        /*04fc*/ 	.word	index@($__internal_48_$__cuda_sm20_div_s16)
        /*0500*/ 	.word	0x00000000


	//----- nvinfo : EIATTR_FRAME_SIZE
	.align		4
.L_261:
        /*0504*/ 	.byte	0x04, 0x11
        /*0506*/ 	.short	(.L_263 - .L_262)
	.align		4
.L_262:
        /*0508*/ 	.word	index@(_ZN2at6native29vectorized_elementwise_kernelILi8ENS0_13BinaryFunctorIaaaZZZNS0_15binary_internal21div_trunc_kernel_cudaERNS_18TensorIteratorBaseEENKUlvE_clEvENKUlvE0_clEvEUlaaE_EESt5arrayIPcLm3EEEEviT0_T1_)
        /*050c*/ 	.word	0x00000000


	//----- nvinfo : EIATTR_REGCOUNT
	.align		4
.L_263:
        /*0510*/ 	.byte	0x04, 0x2f
        /*0512*/ 	.short	(.L_265 - .L_264)
	.align		4
.L_264:
        /*0514*/ 	.word	index@(_ZN2at6native29vectorized_elementwise_kernelILi4ENS0_13BinaryFunctorIaaaZZZNS0_15binary_internal21div_trunc_kernel_cudaERNS_18TensorIteratorBaseEENKUlvE_clEvENKUlvE0_clEvEUlaaE_EESt5arrayIPcLm3EEEEviT0_T1_)
        /*0518*/ 	.word	0x00000020


	//----- nvinfo : EIATTR_FRAME_SIZE
	.align		4
.L_265:
        /*051c*/ 	.byte	0x04, 0x11
        /*051e*/ 	.short	(.L_267 - .L_266)
	.align		4
.L_266:
        /*0520*/ 	.word	index@($__internal_47_$__cuda_sm20_div_s16)
        /*0524*/ 	.word	0x00000000


	//----- nvinfo : EIATTR_FRAME_SIZE
	.align		4
.L_267:
        /*0528*/ 	.byte	0x04, 0x11
        /*052a*/ 	.short	(.L_269 - .L_268)
	.align		4
.L_268:
        /*052c*/ 	.word	index@(_ZN2at6native29vectorized_elementwise_kernelILi4ENS0_13BinaryFunctorIaaaZZZNS0_15binary_internal21div_trunc_kernel_cudaERNS_18TensorIteratorBaseEENKUlvE_clEvENKUlvE0_clEvEUlaaE_EESt5arrayIPcLm3EEEEviT0_T1_)
        /*0530*/ 	.word	0x00000000


	//----- nvinfo : EIATTR_REGCOUNT
	.align		4
.L_269:
        /*0534*/ 	.byte	0x04, 0x2f
        /*0536*/ 	.short	(.L_271 - .L_270)
	.align		4
.L_270:
        /*0538*/ 	.word	index@(_ZN2at6native29vectorized_elementwise_kernelILi2ENS0_13BinaryFunctorIaaaZZZNS0_15binary_internal21div_trunc_kernel_cudaERNS_18TensorIteratorBaseEENKUlvE_clEvENKUlvE0_clEvEUlaaE_EESt5arrayIPcLm3EEEEviT0_T1_)
        /*053c*/ 	.word	0x00000020


	//----- nvinfo : EIATTR_FRAME_SIZE
	.align		4
.L_271:
        /*0540*/ 	.byte	0x04, 0x11
        /*0542*/ 	.short	(.L_273 - .L_272)
	.align		4
.L_272:
        /*0544*/ 	.word	index@($__internal_46_$__cuda_sm20_div_s16)
        /*0548*/ 	.word	0x00000000


	//----- nvinfo : EIATTR_FRAME_SIZE
	.align		4
.L_273:
        /*054c*/ 	.byte	0x04, 0x11
        /*054e*/ 	.short	(.L_275 - .L_274)
	.align		4
.L_274:
        /*0550*/ 	.word	index@(_ZN2at6native29vectorized_elementwise_kernelILi2ENS0_13BinaryFunctorIaaaZZZNS0_15binary_internal21div_trunc_kernel_cudaERNS_18TensorIteratorBaseEENKUlvE_clEvENKUlvE0_clEvEUlaaE_EESt5arrayIPcLm3EEEEviT0_T1_)
        /*0554*/ 	.word	0x00000000


	//----- nvinfo : EIATTR_REGCOUNT
	.align		4
.L_275:
        /*0558*/ 	.byte	0x04, 0x2f
        /*055a*/ 	.short	(.L_277 - .L_276)
	.align		4
.L_276:
        /*055c*/ 	.word	index@(_ZN2at6native27unrolled_elementwise_kernelINS0_13BinaryFunctorIaaaZZZNS0_15binary_internal21div_trunc_kernel_cudaERNS_18TensorIteratorBaseEENKUlvE_clEvENKUlvE0_clEvEUlaaE_EESt5arrayIPcLm3EELi4E23TrivialOffsetCalculatorILi2EjESD_ILi1EjENS0_6memory15LoadWithoutCastENSG_16StoreWithoutCastEEEviT_T0_T2_T3_T4_T5_)
        /*0560*/ 	.word	0x0000001c


	//----- nvinfo : EIATTR_FRAME_SIZE
	.align		4
.L_277:
        /*0564*/ 	.byte	0x04, 0x11
        /*0566*/ 	.short	(.L_279 - .L_278)
	.align		4
.L_278:
        /*0568*/ 	.word	index@($__internal_45_$__cuda_sm20_div_s16)
        /*056c*/ 	.word	0x00000000


	//----- nvinfo : EIATTR_FRAME_SIZE
	.align		4
.L_279:
        /*0570*/ 	.byte	0x04, 0x11
        /*0572*/ 	.short	(.L_281 - .L_280)
	.align		4
.L_280:
        /*0574*/ 	.word	index@(_ZN2at6native27unrolled_elementwise_kernelINS0_13BinaryFunctorIaaaZZZNS0_15binary_internal21div_trunc_kernel_cudaERNS_18TensorIteratorBaseEENKUlvE_clEvENKUlvE0_clEvEUlaaE_EESt5arrayIPcLm3EELi4E23TrivialOffsetCalculatorILi2EjESD_ILi1EjENS0_6memory15LoadWithoutCastENSG_16StoreWithoutCastEEEviT_T0_T2_T3_T4_T5_)
        /*0578*/ 	.word	0x00000000


	//----- nvinfo : EIATTR_REGCOUNT
	.align		4
.L_281:
        /*057c*/ 	.byte	0x04, 0x2f
        /*057e*/ 	.short	(.L_283 - .L_282)
	.align		4
.L_282:
        /*0580*/ 	.word	index@(_ZN2at6native18elementwise_kernelILi128ELi4EZNS0_22gpu_kernel_impl_nocastINS0_13BinaryFunctorIaaaZZZNS0_15binary_internal21div_trunc_kernel_cudaERNS_18TensorIteratorBaseEENKUlvE_clEvENKUlvE0_clEvEUlaaE_EEEEvS6_RKT_EUliE_EEviT1_)
        /*0584*/ 	.word	0x00000014


	//----- nvinfo : EIATTR_FRAME_SIZE
	.align		4
.L_283:
        /*0588*/ 	.byte	0x04, 0x11
        /*058a*/ 	.short	(.L_285 - .L_284)
	.align		4
.L_284:
        /*058c*/ 	.word	index@($__internal_44_$__cuda_sm20_div_s16)
        /*0590*/ 	.word	0x00000000


	//----- nvinfo : EIATTR_FRAME_SIZE
	.align		4
.L_285:
        /*0594*/ 	.byte	0x04, 0x11
        /*0596*/ 	.short	(.L_287 - .L_286)
	.align		4
.L_286:
        /*0598*/ 	.word	index@(_ZN2at6native18elementwise_kernelILi128ELi4EZNS0_22gpu_kernel_impl_nocastINS0_13BinaryFunctorIaaaZZZNS0_15binary_internal21div_trunc_kernel_cudaERNS_18TensorIteratorBaseEENKUlvE_clEvENKUlvE0_clEvEUlaaE_EEEEvS6_RKT_EUliE_EEviT1_)
        /*059c*/ 	.word	0x00000000


	//----- nvinfo : EIATTR_REGCOUNT
	.align		4
.L_287:
        /*05a0*/ 	.byte	0x04, 0x2f
        /*05a2*/ 	.short	(.L_289 - .L_288)
	.align		4
.L_288:
        /*05a4*/ 	.word	index@(_ZN2at6native27unrolled_elementwise_kernelINS0_13BinaryFunctorIaaaZZZNS0_15binary_internal21div_trunc_kernel_cudaERNS_18TensorIteratorBaseEENKUlvE_clEvENKUlvE0_clEvEUlaaE_EESt5arrayIPcLm3EELi4E23TrivialOffsetCalculatorILi2EjESD_ILi1EjENS0_6memory12LoadWithCastILi2EEENSG_13StoreWithCastILi1EEEEEviT_T0_T2_T3_T4_T5_)
        /*05a8*/ 	.word	0x0000001e


	//----- nvinfo : EIATTR_FRAME_SIZE
	.align		4
.L_289:
        /*05ac*/ 	.byte	0x04, 0x11
        /*05ae*/ 	.short	(.L_291 - .L_290)
	.align		4
.L_290:
        /*05b0*/ 	.word	index@($__internal_43_$__cuda_sm20_div_s16)
        /*05b4*/ 	.word	0x00000000


	//----- nvinfo : EIATTR_FRAME_SIZE
	.align		4
.L_291:
        /*05b8*/ 	.byte	0x04, 0x11
        /*05ba*/ 	.short	(.L_293 - .L_292)
	.align		4
.L_292:
        /*05bc*/ 	.word	index@(_ZN2at6native27unrolled_elementwise_kernelINS0_13BinaryFunctorIaaaZZZNS0_15binary_internal21div_trunc_kernel_cudaERNS_18TensorIteratorBaseEENKUlvE_clEvENKUlvE0_clEvEUlaaE_EESt5arrayIPcLm3EELi4E23TrivialOffsetCalculatorILi2EjESD_ILi1EjENS0_6memory12LoadWithCastILi2EEENSG_13StoreWithCastILi1EEEEEviT_T0_T2_T3_T4_T5_)
        /*05c0*/ 	.word	0x00000000


	//----- nvinfo : EIATTR_REGCOUNT
	.align		4
.L_293:
        /*05c4*/ 	.byte	0x04, 0x2f
        /*05c6*/ 	.short	(.L_295 - .L_294)
	.align		4
.L_294:
        /*05c8*/ 	.word	index@(_ZN2at6native18elementwise_kernelILi128ELi4EZNS0_15gpu_kernel_implINS0_13BinaryFunctorIaaaZZZNS0_15binary_internal21div_trunc_kernel_cudaERNS_18TensorIteratorBaseEENKUlvE_clEvENKUlvE0_clEvEUlaaE_EEEEvS6_RKT_EUliE_EEviT1_)
        /*05cc*/ 	.word	0x00000018


	//----- nvinfo : EIATTR_FRAME_SIZE
	.align		4
.L_295:
        /*05d0*/ 	.byte	0x04, 0x11
        /*05d2*/ 	.short	(.L_297 - .L_296)
	.align		4
.L_296:
        /*05d4*/ 	.word	index@($__internal_42_$__cuda_sm20_div_s16)
        /*05d8*/ 	.word	0x00000000


	//----- nvinfo : EIATTR_FRAME_SIZE
	.align		4
.L_297:
        /*05dc*/ 	.byte	0x04, 0x11
        /*05de*/ 	.short	(.L_299 - .L_298)
	.align		4
.L_298:
        /*05e0*/ 	.word	index@(_ZN2at6native18elementwise_kernelILi128ELi4EZNS0_15gpu_kernel_implINS0_13BinaryFunctorIaaaZZZNS0_15binary_internal21div_trunc_kernel_cudaERNS_18TensorIteratorBaseEENKUlvE_clEvENKUlvE0_clEvEUlaaE_EEEEvS6_RKT_EUliE_EEviT1_)
        /*05e4*/ 	.word	0x00000000


	//----- nvinfo : EIATTR_REGCOUNT
	.align		4
.L_299:
        /*05e8*/ 	.byte	0x04, 0x2f
        /*05ea*/ 	.short	(.L_301 - .L_300)
	.align		4
.L_300:
        /*05ec*/ 	.word	index@(_ZN2at6native29vectorized_elementwise_kernelILi8ENS0_13AUnaryFunctorIiiiZZZNS0_15binary_internal21div_trunc_kernel_cudaERNS_18TensorIteratorBaseEENKUlvE_clEvENKUlvE1_clEvEUliiE_EESt5arrayIPcLm2EEEEviT0_T1_)
        /*05f0*/ 	.word	0x0000001d


	//----- nvinfo : EIATTR_FRAME_SIZE
	.align		4
.L_301:
        /*05f4*/ 	.byte	0x04, 0x11
        /*05f6*/ 	.short	(.L_303 - .L_302)
	.align		4
.L_302:
        /*05f8*/ 	.word	index@(_ZN2at6native29vectorized_elementwise_kernelILi8ENS0_13AUnaryFunctorIiiiZZZNS0_15binary_internal21div_trunc_kernel_cudaERNS_18TensorIteratorBaseEENKUlvE_clEvENKUlvE1_clEvEUliiE_EESt5arrayIPcLm2EEEEviT0_T1_)
        /*05fc*/ 	.word	0x00000000


	//----- nvinfo : EIATTR_REGCOUNT
	.align		4
.L_303:
        /*0600*/ 	.byte	0x04, 0x2f
        /*0602*/ 	.short	(.L_305 - .L_304)
	.align		4
.L_304:
        /*0604*/ 	.word	index@(_ZN2at6native29vectorized_elementwise_kernelILi4ENS0_13AUnaryFunctorIiiiZZZNS0_15binary_internal21div_trunc_kernel_cudaERNS_18TensorIteratorBaseEENKUlvE_clEvENKUlvE1_clEvEUliiE_EESt5arrayIPcLm2EEEEviT0_T1_)
        /*0608*/ 	.word	0x00000020


	//----- nvinfo : EIATTR_FRAME_SIZE
	.align		4
.L_305:
        /*060c*/ 	.byte	0x04, 0x11
        /*060e*/ 	.short	(.L_307 - .L_306)
	.align		4
.L_306:
        /*0610*/ 	.word	index@(_ZN2at6native29vectorized_elementwise_kernelILi4ENS0_13AUnaryFunctorIiiiZZZNS0_15binary_internal21div_trunc_kernel_cudaERNS_18TensorIteratorBaseEENKUlvE_clEvENKUlvE1_clEvEUliiE_EESt5arrayIPcLm2EEEEviT0_T1_)
        /*0614*/ 	.word	0x00000000


	//----- nvinfo : EIATTR_REGCOUNT
	.align		4
.L_307:
        /*0618*/ 	.byte	0x04, 0x2f
        /*061a*/ 	.short	(.L_309 - .L_308)
	.align		4
.L_308:
        /*061c*/ 	.word	index@(_ZN2at6native29vectorized_elementwise_kernelILi2ENS0_13AUnaryFunctorIiiiZZZNS0_15binary_internal21div_trunc_kernel_cudaERNS_18TensorIteratorBaseEENKUlvE_clEvENKUlvE1_clEvEUliiE_EESt5arrayIPcLm2EEEEviT0_T1_)
        /*0620*/ 	.word	0x0000001f


	//----- nvinfo : EIATTR_FRAME_SIZE
	.align		4
.L_309:
        /*0624*/ 	.byte	0x04, 0x11
        /*0626*/ 	.short	(.L_311 - .L_310)
	.align		4
.L_310:
        /*0628*/ 	.word	index@(_ZN2at6native29vectorized_elementwise_kernelILi2ENS0_13AUnaryFunctorIiiiZZZNS0_15binary_internal21div_trunc_kernel_cudaERNS_18TensorIteratorBaseEENKUlvE_clEvENKUlvE1_clEvEUliiE_EESt5arrayIPcLm2EEEEviT0_T1_)
        /*062c*/ 	.word	0x00000000


	//----- nvinfo : EIATTR_REGCOUNT
	.align		4
.L_311:
        /*0630*/ 	.byte	0x04, 0x2f
        /*0632*/ 	.short	(.L_313 - .L_312)
	.align		4
.L_312:
        /*0634*/ 	.word	index@(_ZN2at6native27unrolled_elementwise_kernelINS0_13AUnaryFunctorIiiiZZZNS0_15binary_internal21div_trunc_kernel_cudaERNS_18TensorIteratorBaseEENKUlvE_clEvENKUlvE1_clEvEUliiE_EESt5arrayIPcLm2EELi4E23TrivialOffsetCalculatorILi1EjESE_NS0_6memory15LoadWithoutCastENSF_16StoreWithoutCastEEEviT_T0_T2_T3_T4_T5_)
        /*0638*/ 	.word	0x00000017


	//----- nvinfo : EIATTR_FRAME_SIZE
	.align		4
.L_313:
        /*063c*/ 	.byte	0x04, 0x11
        /*063e*/ 	.short	(.L_315 - .L_314)
	.align		4
.L_314:
        /*0640*/ 	.word	index@(_ZN2at6native27unrolled_elementwise_kernelINS0_13AUnaryFunctorIiiiZZZNS0_15binary_internal21div_trunc_kernel_cudaERNS_18TensorIteratorBaseEENKUlvE_clEvENKUlvE1_clEvEUliiE_EESt5arrayIPcLm2EELi4E23TrivialOffsetCalculatorILi1EjESE_NS0_6memory15LoadWithoutCastENSF_16StoreWithoutCastEEEviT_T0_T2_T3_T4_T5_)
        /*0644*/ 	.word	0x00000000


	//----- nvinfo : EIATTR_REGCOUNT
	.align		4
.L_315:
        /*0648*/ 	.byte	0x04, 0x2f
        /*064a*/ 	.short	(.L_317 - .L_316)
	.align		4
.L_316:
        /*064c*/ 	.word	index@(_ZN2at6native18elementwise_kernelILi128ELi2EZNS0_22gpu_kernel_impl_nocastINS0_13AUnaryFunctorIiiiZZZNS0_15binary_internal21div_trunc_kernel_cudaERNS_18TensorIteratorBaseEENKUlvE_clEvENKUlvE1_clEvEUliiE_EEEEvS6_RKT_EUliE_EEviT1_)
        /*0650*/ 	.word	0x00000014


	//----- nvinfo : EIATTR_FRAME_SIZE
	.align		4
.L_317:
        /*0654*/ 	.byte	0x04, 0x11
        /*0656*/ 	.short	(.L_319 - .L_318)
	.align		4
.L_318:
        /*0658*/ 	.word	index@(_ZN2at6native18elementwise_kernelILi128ELi2EZNS0_22gpu_kernel_impl_nocastINS0_13AUnaryFunctorIiiiZZZNS0_15binary_internal21div_trunc_kernel_cudaERNS_18TensorIteratorBaseEENKUlvE_clEvENKUlvE1_clEvEUliiE_EEEEvS6_RKT_EUliE_EEviT1_)
        /*065c*/ 	.word	0x00000000


	//----- nvinfo : EIATTR_REGCOUNT
	.align		4
.L_319:
        /*0660*/ 	.byte	0x04, 0x2f
        /*0662*/ 	.short	(.L_321 - .L_320)
	.align		4
.L_320:
        /*0664*/ 	.word	index@(_ZN2at6native27unrolled_elementwise_kernelINS0_13AUnaryFunctorIiiiZZZNS0_15binary_internal21div_trunc_kernel_cudaERNS_18TensorIteratorBaseEENKUlvE_clEvENKUlvE1_clEvEUliiE_EESt5arrayIPcLm2EELi4E23TrivialOffsetCalculatorILi1EjESE_NS0_6memory12LoadWithCastILi1EEENSF_13StoreWithCastILi1EEEEEviT_T0_T2_T3_T4_T5_)
        /*0668*/ 	.word	0x0000001e


	//----- nvinfo : EIATTR_FRAME_SIZE
	.align		4
.L_321:
        /*066c*/ 	.byte	0x04, 0x11
        /*066e*/ 	.short	(.L_323 - .L_322)
	.align		4
.L_322:
        /*0670*/ 	.word	index@(_ZN2at6native27unrolled_elementwise_kernelINS0_13AUnaryFunctorIiiiZZZNS0_15binary_internal21div_trunc_kernel_cudaERNS_18TensorIteratorBaseEENKUlvE_clEvENKUlvE1_clEvEUliiE_EESt5arrayIPcLm2EELi4E23TrivialOffsetCalculatorILi1EjESE_NS0_6memory12LoadWithCastILi1EEENSF_13StoreWithCastILi1EEEEEviT_T0_T2_T3_T4_T5_)
        /*0674*/ 	.word	0x00000000


	//----- nvinfo : EIATTR_REGCOUNT
	.align		4
.L_323:
        /*0678*/ 	.byte	0x04, 0x2f
        /*067a*/ 	.short	(.L_325 - .L_324)
	.align		4
.L_324:
        /*067c*/ 	.word	index@(_ZN2at6native18elementwise_kernelILi128ELi4EZNS0_15gpu_kernel_implINS0_13AUnaryFunctorIiiiZZZNS0_15binary_internal21div_trunc_kernel_cudaERNS_18TensorIteratorBaseEENKUlvE_clEvENKUlvE1_clEvEUliiE_EEEEvS6_RKT_EUliE_EEviT1_)
        /*0680*/ 	.word	0x00000018


	//----- nvinfo : EIATTR_FRAME_SIZE
	.align		4
.L_325:
        /*0684*/ 	.byte	0x04, 0x11
        /*0686*/ 	.short	(.L_327 - .L_326)
	.align		4
.L_326:
        /*0688*/ 	.word	index@(_ZN2at6native18elementwise_kernelILi128ELi4EZNS0_15gpu_kernel_implINS0_13AUnaryFunctorIiiiZZZNS0_15binary_internal21div_trunc_kernel_cudaERNS_18TensorIteratorBaseEENKUlvE_clEvENKUlvE1_clEvEUliiE_EEEEvS6_RKT_EUliE_EEviT1_)
        /*068c*/ 	.word	0x00000000


	//----- nvinfo : EIATTR_REGCOUNT
	.align		4
.L_327:
        /*0690*/ 	.byte	0x04, 0x2f
        /*0692*/ 	.short	(.L_329 - .L_328)
	.align		4
.L_328:
        /*0694*/ 	.word	index@(_ZN2at6native29vectorized_elementwise_kernelILi8ENS0_13BUnaryFunctorIiiiZZZNS0_15binary_internal21div_trunc_kernel_cudaERNS_18TensorIteratorBaseEENKUlvE_clEvENKUlvE1_clEvEUliiE_EESt5arrayIPcLm2EEEEviT0_T1_)
        /*0698*/ 	.word	0x00000020


	//----- nvinfo : EIATTR_FRAME_SIZE
	.align		4
.L_329:
        /*069c*/ 	.byte	0x04, 0x11
        /*069e*/ 	.short	(.L_331 - .L_330)
	.align		4
.L_330:
        /*06a0*/ 	.word	index@(_ZN2at6native29vectorized_elementwise_kernelILi8ENS0_13BUnaryFunctorIiiiZZZNS0_15binary_internal21div_trunc_kernel_cudaERNS_18TensorIteratorBaseEENKUlvE_clEvENKUlvE1_clEvEUliiE_EESt5arrayIPcLm2EEEEviT0_T1_)
        /*06a4*/ 	.word	0x00000000


	//----- nvinfo : EIATTR_REGCOUNT
	.align		4
.L_331:
        /*06a8*/ 	.byte	0x04, 0x2f
        /*06aa*/ 	.short	(.L_333 - .L_332)
	.align		4
.L_332:
        /*06ac*/ 	.word	index@(_ZN2at6native29vectorized_elementwise_kernelILi4ENS0_13BUnaryFunctorIiiiZZZNS0_15binary_internal21div_trunc_kernel_cudaERNS_18TensorIteratorBaseEENKUlvE_clEvENKUlvE1_clEvEUliiE_EESt5arrayIPcLm2EEEEviT0_T1_)
        /*06b0*/ 	.word	0x00000020


	//----- nvinfo : EIATTR_FRAME_SIZE
	.align		4
.L_333:
        /*06b4*/ 	.byte	0x04, 0x11
        /*06b6*/ 	.short	(.L_335 - .L_334)
	.align		4
.L_334:
        /*06b8*/ 	.word	index@(_ZN2at6native29vectorized_elementwise_kernelILi4ENS0_13BUnaryFunctorIiiiZZZNS0_15binary_internal21div_trunc_kernel_cudaERNS_18TensorIteratorBaseEENKUlvE_clEvENKUlvE1_clEvEUliiE_EESt5arrayIPcLm2EEEEviT0_T1_)
        /*06bc*/ 	.word	0x00000000


	//----- nvinfo : EIATTR_REGCOUNT
	.align		4
.L_335:
        /*06c0*/ 	.byte	0x04, 0x2f
        /*06c2*/ 	.short	(.L_337 - .L_336)
	.align		4
.L_336:
        /*06c4*/ 	.word	index@(_ZN2at6native29vectorized_elementwise_kernelILi2ENS0_13BUnaryFunctorIiiiZZZNS0_15binary_internal21div_trunc_kernel_cudaERNS_18TensorIteratorBaseEENKUlvE_clEvENKUlvE1_clEvEUliiE_EESt5arrayIPcLm2EEEEviT0_T1_)
        /*06c8*/ 	.word	0x0000001f


	//----- nvinfo : EIATTR_FRAME_SIZE
	.align		4
.L_337:
        /*06cc*/ 	.byte	0x04, 0x11
        /*06ce*/ 	.short	(.L_339 - .L_338)
	.align		4
.L_338:
        /*06d0*/ 	.word	index@(_ZN2at6native29vectorized_elementwise_kernelILi2ENS0_13BUnaryFunctorIiiiZZZNS0_15binary_internal21div_trunc_kernel_cudaERNS_18TensorIteratorBaseEENKUlvE_clEvENKUlvE1_clEvEUliiE_EESt5arrayIPcLm2EEEEviT0_T1_)
        /*06d4*/ 	.word	0x00000000


	//----- nvinfo : EIATTR_REGCOUNT
	.align		4
.L_339:
        /*06d8*/ 	.byte	0x04, 0x2f
        /*06da*/ 	.short	(.L_341 - .L_340)
	.align		4
.L_340:
        /*06dc*/ 	.word	index@(_ZN2at6native27unrolled_elementwise_kernelINS0_13BUnaryFunctorIiiiZZZNS0_15binary_internal21div_trunc_kernel_cudaERNS_18TensorIteratorBaseEENKUlvE_clEvENKUlvE1_clEvEUliiE_EESt5arrayIPcLm2EELi4E23TrivialOffsetCalculatorILi1EjESE_NS0_6memory15LoadWithoutCastENSF_16StoreWithoutCastEEEviT_T0_T2_T3_T4_T5_)
        /*06e0*/ 	.word	0x00000015


	//----- nvinfo : EIATTR_FRAME_SIZE
	.align		4
.L_341:
        /*06e4*/ 	.byte	0x04, 0x11
        /*06e6*/ 	.short	(.L_343 - .L_342)
	.align		4
.L_342:
        /*06e8*/ 	.word	index@(_ZN2at6native27unrolled_elementwise_kernelINS0_13BUnaryFunctorIiiiZZZNS0_15binary_internal21div_trunc_kernel_cudaERNS_18TensorIteratorBaseEENKUlvE_clEvENKUlvE1_clEvEUliiE_EESt5arrayIPcLm2EELi4E23TrivialOffsetCalculatorILi1EjESE_NS0_6memory15LoadWithoutCastENSF_16StoreWithoutCastEEEviT_T0_T2_T3_T4_T5_)
        /*06ec*/ 	.word	0x00000000


	//----- nvinfo : EIATTR_REGCOUNT
	.align		4
.L_343:
        /*06f0*/ 	.byte	0x04, 0x2f
        /*06f2*/ 	.short	(.L_345 - .L_344)
	.align		4
.L_344:
        /*06f4*/ 	.word	index@(_ZN2at6native18elementwise_kernelILi128ELi2EZNS0_22gpu_kernel_impl_nocastINS0_13BUnaryFunctorIiiiZZZNS0_15binary_internal21div_trunc_kernel_cudaERNS_18TensorIteratorBaseEENKUlvE_clEvENKUlvE1_clEvEUliiE_EEEEvS6_RKT_EUliE_EEviT1_)
        /*06f8*/ 	.word	0x00000014


	//----- nvinfo : EIATTR_FRAME_SIZE
	.align		4
.L_345:
        /*06fc*/ 	.byte	0x04, 0x11
        /*06fe*/ 	.short	(.L_347 - .L_346)
	.align		4
.L_346:
        /*0700*/ 	.word	index@(_ZN2at6native18elementwise_kernelILi128ELi2EZNS0_22gpu_kernel_impl_nocastINS0_13BUnaryFunctorIiiiZZZNS0_15binary_internal21div_trunc_kernel_cudaERNS_18TensorIteratorBaseEENKUlvE_clEvENKUlvE1_clEvEUliiE_EEEEvS6_RKT_EUliE_EEviT1_)
        /*0704*/ 	.word	0x00000000


	//----- nvinfo : EIATTR_REGCOUNT
	.align		4
.L_347:
        /*0708*/ 	.byte	0x04, 0x2f
        /*070a*/ 	.short	(.L_349 - .L_348)
	.align		4
.L_348:
        /*070c*/ 	.word	index@(_ZN2at6native27unrolled_elementwise_kernelINS0_13BUnaryFunctorIiiiZZZNS0_15binary_internal21div_trunc_kernel_cudaERNS_18TensorIteratorBaseEENKUlvE_clEvENKUlvE1_clEvEUliiE_EESt5arrayIPcLm2EELi4E23TrivialOffsetCalculatorILi1EjESE_NS0_6memory12LoadWithCastILi1EEENSF_13StoreWithCastILi1EEEEEviT_T0_T2_T3_T4_T5_)
        /*0710*/ 	.word	0x0000001e


	//----- nvinfo : EIATTR_FRAME_SIZE
	.align		4
.L_349:
        /*0714*/ 	.byte	0x04, 0x11
        /*0716*/ 	.short	(.L_351 - .L_350)
	.align		4
.L_350:
        /*0718*/ 	.word	index@(_ZN2at6native27unrolled_elementwise_kernelINS0_13BUnaryFunctorIiiiZZZNS0_15binary_internal21div_trunc_kernel_cudaERNS_18TensorIteratorBaseEENKUlvE_clEvENKUlvE1_clEvEUliiE_EESt5arrayIPcLm2EELi4E23TrivialOffsetCalculatorILi1EjESE_NS0_6memory12LoadWithCastILi1EEENSF_13StoreWithCastILi1EEEEEviT_T0_T2_T3_T4_T5_)
        /*071c*/ 	.word	0x00000000


	//----- nvinfo : EIATTR_REGCOUNT
	.align		4
.L_351:
        /*0720*/ 	.byte	0x04, 0x2f
        /*0722*/ 	.short	(.L_353 - .L_352)
	.align		4
.L_352:
        /*0724*/ 	.word	index@(_ZN2at6native18elementwise_kernelILi128ELi4EZNS0_15gpu_kernel_implINS0_13BUnaryFunctorIiiiZZZNS0_15binary_internal21div_trunc_kernel_cudaERNS_18TensorIteratorBaseEENKUlvE_clEvENKUlvE1_clEvEUliiE_EEEEvS6_RKT_EUliE_EEviT1_)
        /*0728*/ 	.word	0x00000018


	//----- nvinfo : EIATTR_FRAME_SIZE
	.align		4
.L_353:
        /*072c*/ 	.byte	0x04, 0x11
        /*072e*/ 	.short	(.L_355 - .L_354)
	.align		4
.L_354:
        /*0730*/ 	.word	index@(_ZN2at6native18elementwise_kernelILi128ELi4EZNS0_15gpu_kernel_implINS0_13BUnaryFunctorIiiiZZZNS0_15binary_internal21div_trunc_kernel_cudaERNS_18TensorIteratorBaseEENKUlvE_clEvENKUlvE1_clEvEUliiE_EEEEvS6_RKT_EUliE_EEviT1_)
        /*0734*/ 	.word	0x00000000


	//----- nvinfo : EIATTR_REGCOUNT
	.align		4
.L_355:
        /*0738*/ 	.byte	0x04, 0x2f
        /*073a*/ 	.short	(.L_357 - .L_356)
	.align		4
.L_356:
        /*073c*/ 	.word	index@(_ZN2at6native29vectorized_elementwise_kernelILi8ENS0_13BinaryFunctorIiiiZZZNS0_15binary_internal21div_trunc_kernel_cudaERNS_18TensorIteratorBaseEENKUlvE_clEvENKUlvE1_clEvEUliiE_EESt5arrayIPcLm3EEEEviT0_T1_)
        /*0740*/ 	.word	0x00000020


	//----- nvinfo : EIATTR_FRAME_SIZE
	.align		4
.L_357:
        /*0744*/ 	.byte	0x04, 0x11
        /*0746*/ 	.short	(.L_359 - .L_358)
	.align		4
.L_358:
        /*0748*/ 	.word	index@(_ZN2at6native29vectorized_elementwise_kernelILi8ENS0_13BinaryFunctorIiiiZZZNS0_15binary_internal21div_trunc_kernel_cudaERNS_18TensorIteratorBaseEENKUlvE_clEvENKUlvE1_clEvEUliiE_EESt5arrayIPcLm3EEEEviT0_T1_)
        /*074c*/ 	.word	0x00000000


	//----- nvinfo : EIATTR_REGCOUNT
	.align		4
.L_359:
        /*0750*/ 	.byte	0x04, 0x2f
        /*0752*/ 	.short	(.L_361 - .L_360)
	.align		4
.L_360:
        /*0754*/ 	.word	index@(_ZN2at6native29vectorized_elementwise_kernelILi4ENS0_13BinaryFunctorIiiiZZZNS0_15binary_internal21div_trunc_kernel_cudaERNS_18TensorIteratorBaseEENKUlvE_clEvENKUlvE1_clEvEUliiE_EESt5arrayIPcLm3EEEEviT0_T1_)
        /*0758*/ 	.word	0x00000020


	//----- nvinfo : EIATTR_FRAME_SIZE
	.align		4
.L_361:
        /*075c*/ 	.byte	0x04, 0x11
        /*075e*/ 	.short	(.L_363 - .L_362)
	.align		4
.L_362:
        /*0760*/ 	.word	index@(_ZN2at6native29vectorized_elementwise_kernelILi4ENS0_13BinaryFunctorIiiiZZZNS0_15binary_internal21div_trunc_kernel_cudaERNS_18TensorIteratorBaseEENKUlvE_clEvENKUlvE1_clEvEUliiE_EESt5arrayIPcLm3EEEEviT0_T1_)
        /*0764*/ 	.word	0x00000000


	//----- nvinfo : EIATTR_REGCOUNT
	.align		4
.L_363:
        /*0768*/ 	.byte	0x04, 0x2f
        /*076a*/ 	.short	(.L_365 - .L_364)
	.align		4
.L_364:
        /*076c*/ 	.word	index@(_ZN2at6native29vectorized_elementwise_kernelILi2ENS0_13BinaryFunctorIiiiZZZNS0_15binary_internal21div_trunc_kernel_cudaERNS_18TensorIteratorBaseEENKUlvE_clEvENKUlvE1_clEvEUliiE_EESt5arrayIPcLm3EEEEviT0_T1_)
        /*0770*/ 	.word	0x00000020


	//----- nvinfo : EIATTR_FRAME_SIZE
	.align		4
.L_365:
        /*0774*/ 	.byte	0x04, 0x11
        /*0776*/ 	.short	(.L_367 - .L_366)
	.align		4
.L_366:
        /*0778*/ 	.word	index@(_ZN2at6native29vectorized_elementwise_kernelILi2ENS0_13BinaryFunctorIiiiZZZNS0_15binary_internal21div_trunc_kernel_cudaERNS_18TensorIteratorBaseEENKUlvE_clEvENKUlvE1_clEvEUliiE_EESt5arrayIPcLm3EEEEviT0_T1_)
        /*077c*/ 	.word	0x00000000


	//----- nvinfo : EIATTR_REGCOUNT
	.align		4
.L_367:
        /*0780*/ 	.byte	0x04, 0x2f
        /*0782*/ 	.short	(.L_369 - .L_368)
	.align		4
.L_368:
        /*0784*/ 	.word	index@(_ZN2at6native27unrolled_elementwise_kernelINS0_13BinaryFunctorIiiiZZZNS0_15binary_internal21div_trunc_kernel_cudaERNS_18TensorIteratorBaseEENKUlvE_clEvENKUlvE1_clEvEUliiE_EESt5arrayIPcLm3EELi4E23TrivialOffsetCalculatorILi2EjESD_ILi1EjENS0_6memory15LoadWithoutCastENSG_16StoreWithoutCastEEEviT_T0_T2_T3_T4_T5_)
        /*0788*/ 	.word	0x0000001e


	//----- nvinfo : EIATTR_FRAME_SIZE
	.align		4
.L_369:
        /*078c*/ 	.byte	0x04, 0x11
        /*078e*/ 	.short	(.L_371 - .L_370)
	.align		4
.L_370:
        /*0790*/ 	.word	index@(_ZN2at6native27unrolled_elementwise_kernelINS0_13BinaryFunctorIiiiZZZNS0_15binary_internal21div_trunc_kernel_cudaERNS_18TensorIteratorBaseEENKUlvE_clEvENKUlvE1_clEvEUliiE_EESt5arrayIPcLm3EELi4E23TrivialOffsetCalculatorILi2EjESD_ILi1EjENS0_6memory15LoadWithoutCastENSG_16StoreWithoutCastEEEviT_T0_T2_T3_T4_T5_)
        /*0794*/ 	.word	0x00000000


	//----- nvinfo : EIATTR_REGCOUNT
	.align		4
.L_371:
        /*0798*/ 	.byte	0x04, 0x2f
        /*079a*/ 	.short	(.L_373 - .L_372)
	.align		4
.L_372:
        /*079c*/ 	.word	index@(_ZN2at6native18elementwise_kernelILi128ELi2EZNS0_22gpu_kernel_impl_nocastINS0_13BinaryFunctorIiiiZZZNS0_15binary_internal21div_trunc_kernel_cudaERNS_18TensorIteratorBaseEENKUlvE_clEvENKUlvE1_clEvEUliiE_EEEEvS6_RKT_EUliE_EEviT1_)
        /*07a0*/ 	.word	0x00000014


	//----- nvinfo : EIATTR_FRAME_SIZE
	.align		4
.L_373:
        /*07a4*/ 	.byte	0x04, 0x11
        /*07a6*/ 	.short	(.L_375 - .L_374)
	.align		4
.L_374:
        /*07a8*/ 	.word	index@(_ZN2at6native18elementwise_kernelILi128ELi2EZNS0_22gpu_kernel_impl_nocastINS0_13BinaryFunctorIiiiZZZNS0_15binary_internal21div_trunc_kernel_cudaERNS_18TensorIteratorBaseEENKUlvE_clEvENKUlvE1_clEvEUliiE_EEEEvS6_RKT_EUliE_EEviT1_)
        /*07ac*/ 	.word	0x00000000


	//----- nvinfo : EIATTR_REGCOUNT
	.align		4
.L_375:
        /*07b0*/ 	.byte	0x04, 0x2f
        /*07b2*/ 	.short	(.L_377 - .L_376)
	.align		4
.L_376:
        /*07b4*/ 	.word	index@(_ZN2at6native27unrolled_elementwise_kernelINS0_13BinaryFunctorIiiiZZZNS0_15binary_internal21div_trunc_kernel_cudaERNS_18TensorIteratorBaseEENKUlvE_clEvENKUlvE1_clEvEUliiE_EESt5arrayIPcLm3EELi4E23TrivialOffsetCalculatorILi2EjESD_ILi1EjENS0_6memory12LoadWithCastILi2EEENSG_13StoreWithCastILi1EEEEEviT_T0_T2_T3_T4_T5_)
        /*07b8*/ 	.word	0x00000020


	//----- nvinfo : EIATTR_FRAME_SIZE
	.align		4
.L_377:
        /*07bc*/ 	.byte	0x04, 0x11
        /*07be*/ 	.short	(.L_379 - .L_378)
	.align		4
.L_378:
        /*07c0*/ 	.word	index@(_ZN2at6native27unrolled_elementwise_kernelINS0_13BinaryFunctorIiiiZZZNS0_15binary_internal21div_trunc_kernel_cudaERNS_18TensorIteratorBaseEENKUlvE_clEvENKUlvE1_clEvEUliiE_EESt5arrayIPcLm3EELi4E23TrivialOffsetCalculatorILi2EjESD_ILi1EjENS0_6memory12LoadWithCastILi2EEENSG_13StoreWithCastILi1EEEEEviT_T0_T2_T3_T4_T5_)
        /*07c4*/ 	.word	0x00000000


	//----- nvinfo : EIATTR_REGCOUNT
	.align		4
.L_379:
        /*07c8*/ 	.byte	0x04, 0x2f
        /*07ca*/ 	.short	(.L_381 - .L_380)
	.align		4
.L_380:
        /*07cc*/ 	.word	index@(_ZN2at6native18elementwise_kernelILi128ELi4EZNS0_15gpu_kernel_implINS0_13BinaryFunctorIiiiZZZNS0_15binary_internal21div_trunc_kernel_cudaERNS_18TensorIteratorBaseEENKUlvE_clEvENKUlvE1_clEvEUliiE_EEEEvS6_RKT_EUliE_EEviT1_)
        /*07d0*/ 	.word	0x0000001c


	//----- nvinfo : EIATTR_FRAME_SIZE
	.align		4
.L_381:
        /*07d4*/ 	.byte	0x04, 0x11
        /*07d6*/ 	.short	(.L_383 - .L_382)
	.align		4
.L_382:
        /*07d8*/ 	.word	index@(_ZN2at6native18elementwise_kernelILi128ELi4EZNS0_15gpu_kernel_implINS0_13BinaryFunctorIiiiZZZNS0_15binary_internal21div_trunc_kernel_cudaERNS_18TensorIteratorBaseEENKUlvE_clEvENKUlvE1_clEvEUliiE_EEEEvS6_RKT_EUliE_EEviT1_)
        /*07dc*/ 	.word	0x00000000


	//----- nvinfo : EIATTR_REGCOUNT
	.align		4
.L_383:
        /*07e0*/ 	.byte	0x04, 0x2f
        /*07e2*/ 	.short	(.L_385 - .L_384)
	.align		4
.L_384:
        /*07e4*/ 	.word	index@(_ZN2at6native29vectorized_elementwise_kernelILi8ENS0_13AUnaryFunctorIlllZZZNS0_15binary_internal21div_trunc_kernel_cudaERNS_18TensorIteratorBaseEENKUlvE_clEvENKUlvE2_clEvEUlllE_EESt5arrayIPcLm2EEEEviT0_T1_)
        /*07e8*/ 	.word	0x00000026


	//----- nvinfo : EIATTR_FRAME_SIZE
	.align		4
.L_385:
        /*07ec*/ 	.byte	0x04, 0x11
        /*07ee*/ 	.short	(.L_387 - .L_386)
	.align		4
.L_386:
        /*07f0*/ 	.word	index@($__internal_41_$__cuda_sm20_div_s64)
        /*07f4*/ 	.word	0x00000000


	//----- nvinfo : EIATTR_FRAME_SIZE
	.align		4
.L_387:
        /*07f8*/ 	.byte	0x04, 0x11
        /*07fa*/ 	.short	(.L_389 - .L_388)
	.align		4
.L_388:
        /*07fc*/ 	.word	index@(_ZN2at6native29vectorized_elementwise_kernelILi8ENS0_13AUnaryFunctorIlllZZZNS0_15binary_internal21div_trunc_kernel_cudaERNS_18TensorIteratorBaseEENKUlvE_clEvENKUlvE2_clEvEUlllE_EESt5arrayIPcLm2EEEEviT0_T1_)
        /*0800*/ 	.word	0x00000000


	//----- nvinfo : EIATTR_REGCOUNT
	.align		4
.L_389:
        /*0804*/ 	.byte	0x04, 0x2f
        /*0806*/ 	.short	(.L_391 - .L_390)
	.align		4
.L_390:
        /*0808*/ 	.word	index@(_ZN2at6native29vectorized_elementwise_kernelILi4ENS0_13AUnaryFunctorIlllZZZNS0_15binary_internal21div_trunc_kernel_cudaERNS_18TensorIteratorBaseEENKUlvE_clEvENKUlvE2_clEvEUlllE_EESt5arrayIPcLm2EEEEviT0_T1_)
        /*080c*/ 	.word	0x00000026


	//----- nvinfo : EIATTR_FRAME_SIZE
	.align		4
.L_391:
        /*0810*/ 	.byte	0x04, 0x11
        /*0812*/ 	.short	(.L_393 - .L_392)
	.align		4
.L_392:
        /*0814*/ 	.word	index@($__internal_40_$__cuda_sm20_div_s64)
        /*0818*/ 	.word	0x00000000


	//----- nvinfo : EIATTR_FRAME_SIZE
	.align		4
.L_393:
        /*081c*/ 	.byte	0x04, 0x11
        /*081e*/ 	.short	(.L_395 - .L_394)
	.align		4
.L_394:
        /*0820*/ 	.word	index@(_ZN2at6native29vectorized_elementwise_kernelILi4ENS0_13AUnaryFunctorIlllZZZNS0_15binary_internal21div_trunc_kernel_cudaERNS_18TensorIteratorBaseEENKUlvE_clEvENKUlvE2_clEvEUlllE_EESt5arrayIPcLm2EEEEviT0_T1_)
        /*0824*/ 	.word	0x00000000


	//----- nvinfo : EIATTR_REGCOUNT
	.align		4
.L_395:
        /*0828*/ 	.byte	0x04, 0x2f
        /*082a*/ 	.short	(.L_397 - .L_396)
	.align		4
.L_396:
        /*082c*/ 	.word	index@(_ZN2at6native29vectorized_elementwise_kernelILi2ENS0_13AUnaryFunctorIlllZZZNS0_15binary_internal21div_trunc_kernel_cudaERNS_18TensorIteratorBaseEENKUlvE_clEvENKUlvE2_clEvEUlllE_EESt5arrayIPcLm2EEEEviT0_T1_)
        /*0830*/ 	.word	0x00000026


	//----- nvinfo : EIATTR_FRAME_SIZE
	.align		4
.L_397:
        /*0834*/ 	.byte	0x04, 0x11
        /*0836*/ 	.short	(.L_399 - .L_398)
	.align		4
.L_398:
        /*0838*/ 	.word	index@($__internal_39_$__cuda_sm20_div_s64)
        /*083c*/ 	.word	0x00000000


	//----- nvinfo : EIATTR_FRAME_SIZE
	.align		4
.L_399:
        /*0840*/ 	.byte	0x04, 0x11
        /*0842*/ 	.short	(.L_401 - .L_400)
	.align		4
.L_400:
        /*0844*/ 	.word	index@(_ZN2at6native29vectorized_elementwise_kernelILi2ENS0_13AUnaryFunctorIlllZZZNS0_15binary_internal21div_trunc_kernel_cudaERNS_18TensorIteratorBaseEENKUlvE_clEvENKUlvE2_clEvEUlllE_EESt5arrayIPcLm2EEEEviT0_T1_)
        /*0848*/ 	.word	0x00000000


	//----- nvinfo : EIATTR_REGCOUNT
	.align		4
.L_401:
        /*084c*/ 	.byte	0x04, 0x2f
        /*084e*/ 	.short	(.L_403 - .L_402)
	.align		4
.L_402:
        /*0850*/ 	.word	index@(_ZN2at6native27unrolled_elementwise_kernelINS0_13AUnaryFunctorIlllZZZNS0_15binary_internal21div_trunc_kernel_cudaERNS_18TensorIteratorBaseEENKUlvE_clEvENKUlvE2_clEvEUlllE_EESt5arrayIPcLm2EELi4E23TrivialOffsetCalculatorILi1EjESE_NS0_6memory15LoadWithoutCastENSF_16StoreWithoutCastEEEviT_T0_T2_T3_T4_T5_)
        /*0854*/ 	.word	0x0000001c


	//----- nvinfo : EIATTR_FRAME_SIZE
	.align		4
.L_403:
        /*0858*/ 	.byte	0x04, 0x11
        /*085a*/ 	.short	(.L_405 - .L_404)
	.align		4
.L_404:
        /*085c*/ 	.word	index@($__internal_38_$__cuda_sm20_div_s64)
        /*0860*/ 	.word	0x00000000


	//----- nvinfo : EIATTR_FRAME_SIZE
	.align		4
.L_405:
        /*0864*/ 	.byte	0x04, 0x11
        /*0866*/ 	.short	(.L_407 - .L_406)
	.align		4
.L_406:
        /*0868*/ 	.word	index@(_ZN2at6native27unrolled_elementwise_kernelINS0_13AUnaryFunctorIlllZZZNS0_15binary_internal21div_trunc_kernel_cudaERNS_18TensorIteratorBaseEENKUlvE_clEvENKUlvE2_clEvEUlllE_EESt5arrayIPcLm2EELi4E23TrivialOffsetCalculatorILi1EjESE_NS0_6memory15LoadWithoutCastENSF_16StoreWithoutCastEEEviT_T0_T2_T3_T4_T5_)
        /*086c*/ 	.word	0x00000000


	//----- nvinfo : EIATTR_REGCOUNT
	.align		4
.L_407:
        /*0870*/ 	.byte	0x04, 0x2f
        /*0872*/ 	.short	(.L_409 - .L_408)
	.align		4
.L_408:
        /*0874*/ 	.word	index@(_ZN2at6native18elementwise_kernelILi128ELi2EZNS0_22gpu_kernel_impl_nocastINS0_13AUnaryFunctorIlllZZZNS0_15binary_internal21div_trunc_kernel_cudaERNS_18TensorIteratorBaseEENKUlvE_clEvENKUlvE2_clEvEUlllE_EEEEvS6_RKT_EUliE_EEviT1_)
        /*0878*/ 	.word	0x00000018


	//----- nvinfo : EIATTR_FRAME_SIZE
	.align		4
.L_409:
        /*087c*/ 	.byte	0x04, 0x11
        /*087e*/ 	.short	(.L_411 - .L_410)
	.align		4
.L_410:
        /*0880*/ 	.word	index@($__internal_37_$__cuda_sm20_div_s64)
        /*0884*/ 	.word	0x00000000


	//----- nvinfo : EIATTR_FRAME_SIZE
	.align		4
.L_411:
        /*0888*/ 	.byte	0x04, 0x11
        /*088a*/ 	.short	(.L_413 - .L_412)
	.align		4
.L_412:
        /*088c*/ 	.word	index@(_ZN2at6native18elementwise_kernelILi128ELi2EZNS0_22gpu_kernel_impl_nocastINS0_13AUnaryFunctorIlllZZZNS0_15binary_internal21div_trunc_kernel_cudaERNS_18TensorIteratorBaseEENKUlvE_clEvENKUlvE2_clEvEUlllE_EEEEvS6_RKT_EUliE_EEviT1_)
        /*0890*/ 	.word	0x00000000


	//----- nvinfo : EIATTR_REGCOUNT
	.align		4
.L_413:
        /*0894*/ 	.byte	0x04, 0x2f
        /*0896*/ 	.short	(.L_415 - .L_414)
	.align		4
.L_414:
        /*0898*/ 	.word	index@(_ZN2at6native27unrolled_elementwise_kernelINS0_13AUnaryFunctorIlllZZZNS0_15binary_internal21div_trunc_kernel_cudaERNS_18TensorIteratorBaseEENKUlvE_clEvENKUlvE2_clEvEUlllE_EESt5arrayIPcLm2EELi4E23TrivialOffsetCalculatorILi1EjESE_NS0_6memory12LoadWithCastILi1EEENSF_13StoreWithCastILi1EEEEEviT_T0_T2_T3_T4_T5_)
        /*089c*/ 	.word	0x00000020


	//----- nvinfo : EIATTR_FRAME_SIZE
	.align		4
.L_415:
        /*08a0*/ 	.byte	0x04, 0x11
        /*08a2*/ 	.short	(.L_417 - .L_416)
	.align		4
.L_416:
        /*08a4*/ 	.word	index@($__internal_36_$__cuda_sm20_div_s64)
        /*08a8*/ 	.word	0x00000000


	//----- nvinfo : EIATTR_FRAME_SIZE
	.align		4
.L_417:
        /*08ac*/ 	.byte	0x04, 0x11
        /*08ae*/ 	.short	(.L_419 - .L_418)
	.align		4
.L_418:
        /*08b0*/ 	.word	index@(_ZN2at6native27unrolled_elementwise_kernelINS0_13AUnaryFunctorIlllZZZNS0_15binary_internal21div_trunc_kernel_cudaERNS_18TensorIteratorBaseEENKUlvE_clEvENKUlvE2_clEvEUlllE_EESt5arrayIPcLm2EELi4E23TrivialOffsetCalculatorILi1EjESE_NS0_6memory12LoadWithCastILi1EEENSF_13StoreWithCastILi1EEEEEviT_T0_T2_T3_T4_T5_)
        /*08b4*/ 	.word	0x00000000


	//----- nvinfo : EIATTR_REGCOUNT
	.align		4
.L_419:
        /*08b8*/ 	.byte	0x04, 0x2f
        /*08ba*/ 	.short	(.L_421 - .L_420)
	.align		4
.L_420:
        /*08bc*/ 	.word	index@(_ZN2at6native18elementwise_kernelILi128ELi4EZNS0_15gpu_kernel_implINS0_13AUnaryFunctorIlllZZZNS0_15binary_internal21div_trunc_kernel_cudaERNS_18TensorIteratorBaseEENKUlvE_clEvENKUlvE2_clEvEUlllE_EEEEvS6_RKT_EUliE_EEviT1_)
        /*08c0*/ 	.word	0x0000001a


	//----- nvinfo : EIATTR_FRAME_SIZE
	.align		4
.L_421:
        /*08c4*/ 	.byte	0x04, 0x11
        /*08c6*/ 	.short	(.L_423 - .L_422)
	.align		4
.L_422:
        /*08c8*/ 	.word	index@($__internal_35_$__cuda_sm20_div_s64)
        /*08cc*/ 	.word	0x00000000


	//----- nvinfo : EIATTR_FRAME_SIZE
	.align		4
.L_423:
        /*08d0*/ 	.byte	0x04, 0x11
        /*08d2*/ 	.short	(.L_425 - .L_424)
	.align		4
.L_424:
        /*08d4*/ 	.word	index@(_ZN2at6native18elementwise_kernelILi128ELi4EZNS0_15gpu_kernel_implINS0_13AUnaryFunctorIlllZZZNS0_15binary_internal21div_trunc_kernel_cudaERNS_18TensorIteratorBaseEENKUlvE_clEvENKUlvE2_clEvEUlllE_EEEEvS6_RKT_EUliE_EEviT1_)
        /*08d8*/ 	.word	0x00000000


	//----- nvinfo : EIATTR_REGCOUNT
	.align		4
.L_425:
        /*08dc*/ 	.byte	0x04, 0x2f
        /*08de*/ 	.short	(.L_427 - .L_426)
	.align		4
.L_426:
        /*08e0*/ 	.word	index@(_ZN2at6native29vectorized_elementwise_kernelILi8ENS0_13BUnaryFunctorIlllZZZNS0_15binary_internal21div_trunc_kernel_cudaERNS_18TensorIteratorBaseEENKUlvE_clEvENKUlvE2_clEvEUlllE_EESt5arrayIPcLm2EEEEviT0_T1_)
        /*08e4*/ 	.word	0x00000026


	//----- nvinfo : EIATTR_FRAME_SIZE
	.align		4
.L_427:
        /*08e8*/ 	.byte	0x04, 0x11
        /*08ea*/ 	.short	(.L_429 - .L_428)
	.align		4
.L_428:
        /*08ec*/ 	.word	index@($__internal_34_$__cuda_sm20_div_s64)
        /*08f0*/ 	.word	0x00000000


	//----- nvinfo : EIATTR_FRAME_SIZE
	.align		4
.L_429:
        /*08f4*/ 	.byte	0x04, 0x11
        /*08f6*/ 	.short	(.L_431 - .L_430)
	.align		4
.L_430:
        /*08f8*/ 	.word	index@(_ZN2at6native29vectorized_elementwise_kernelILi8ENS0_13BUnaryFunctorIlllZZZNS0_15binary_internal21div_trunc_kernel_cudaERNS_18TensorIteratorBaseEENKUlvE_clEvENKUlvE2_clEvEUlllE_EESt5arrayIPcLm2EEEEviT0_T1_)
        /*08fc*/ 	.word	0x00000000


	//----- nvinfo : EIATTR_REGCOUNT
	.align		4
.L_431:
        /*0900*/ 	.byte	0x04, 0x2f
        /*0902*/ 	.short	(.L_433 - .L_432)
	.align		4
.L_432:
        /*0904*/ 	.word	index@(_ZN2at6native29vectorized_elementwise_kernelILi4ENS0_13BUnaryFunctorIlllZZZNS0_15binary_internal21div_trunc_kernel_cudaERNS_18TensorIteratorBaseEENKUlvE_clEvENKUlvE2_clEvEUlllE_EESt5arrayIPcLm2EEEEviT0_T1_)
        /*0908*/ 	.word	0x00000026


	//----- nvinfo : EIATTR_FRAME_SIZE
	.align		4
.L_433:
        /*090c*/ 	.byte	0x04, 0x11
        /*090e*/ 	.short	(.L_435 - .L_434)
	.align		4
.L_434:
        /*0910*/ 	.word	index@($__internal_33_$__cuda_sm20_div_s64)
        /*0914*/ 	.word	0x00000000


	//----- nvinfo : EIATTR_FRAME_SIZE
	.align		4
.L_435:
        /*0918*/ 	.byte	0x04, 0x11
        /*091a*/ 	.short	(.L_437 - .L_436)
	.align		4
.L_436:
        /*091c*/ 	.word	index@(_ZN2at6native29vectorized_elementwise_kernelILi4ENS0_13BUnaryFunctorIlllZZZNS0_15binary_internal21div_trunc_kernel_cudaERNS_18TensorIteratorBaseEENKUlvE_clEvENKUlvE2_clEvEUlllE_EESt5arrayIPcLm2EEEEviT0_T1_)
        /*0920*/ 	.word	0x00000000


	//----- nvinfo : EIATTR_REGCOUNT
	.align		4
.L_437:
        /*0924*/ 	.byte	0x04, 0x2f
        /*0926*/ 	.short	(.L_439 - .L_438)
	.align		4
.L_438:
        /*0928*/ 	.word	index@(_ZN2at6native29vectorized_elementwise_kernelILi2ENS0_13BUnaryFunctorIlllZZZNS0_15binary_internal21div_trunc_kernel_cudaERNS_18TensorIteratorBaseEENKUlvE_clEvENKUlvE2_clEvEUlllE_EESt5arrayIPcLm2EEEEviT0_T1_)
        /*092c*/ 	.word	0x00000026


	//----- nvinfo : EIATTR_FRAME_SIZE
	.align		4
.L_439:
        /*0930*/ 	.byte	0x04, 0x11
        /*0932*/ 	.short	(.L_441 - .L_440)
	.align		4
.L_440:
        /*0934*/ 	.word	index@($__internal_32_$__cuda_sm20_div_s64)
        /*0938*/ 	.word	0x00000000


	//----- nvinfo : EIATTR_FRAME_SIZE
	.align		4
.L_441:
        /*093c*/ 	.byte	0x04, 0x11
        /*093e*/ 	.short	(.L_443 - .L_442)
	.align		4
.L_442:
        /*0940*/ 	.word	index@(_ZN2at6native29vectorized_elementwise_kernelILi2ENS0_13BUnaryFunctorIlllZZZNS0_15binary_internal21div_trunc_kernel_cudaERNS_18TensorIteratorBaseEENKUlvE_clEvENKUlvE2_clEvEUlllE_EESt5arrayIPcLm2EEEEviT0_T1_)
        /*0944*/ 	.word	0x00000000


	//----- nvinfo : EIATTR_REGCOUNT
	.align		4
.L_443:
        /*0948*/ 	.byte	0x04, 0x2f
        /*094a*/ 	.short	(.L_445 - .L_444)
	.align		4
.L_444:
        /*094c*/ 	.word	index@(_ZN2at6native27unrolled_elementwise_kernelINS0_13BUnaryFunctorIlllZZZNS0_15binary_internal21div_trunc_kernel_cudaERNS_18TensorIteratorBaseEENKUlvE_clEvENKUlvE2_clEvEUlllE_EESt5arrayIPcLm2EELi4E23TrivialOffsetCalculatorILi1EjESE_NS0_6memory15LoadWithoutCastENSF_16StoreWithoutCastEEEviT_T0_T2_T3_T4_T5_)
        /*0950*/ 	.word	0x0000001c


	//----- nvinfo : EIATTR_FRAME_SIZE
	.align		4
.L_445:
        /*0954*/ 	.byte	0x04, 0x11
        /*0956*/ 	.short	(.L_447 - .L_446)
	.align		4
.L_446:
        /*0958*/ 	.word	index@($__internal_31_$__cuda_sm20_div_s64)
        /*095c*/ 	.word	0x00000000


	//----- nvinfo : EIATTR_FRAME_SIZE
	.align		4
.L_447:
        /*0960*/ 	.byte	0x04, 0x11
        /*0962*/ 	.short	(.L_449 - .L_448)
	.align		4
.L_448:
        /*0964*/ 	.word	index@(_ZN2at6native27unrolled_elementwise_kernelINS0_13BUnaryFunctorIlllZZZNS0_15binary_internal21div_trunc_kernel_cudaERNS_18TensorIteratorBaseEENKUlvE_clEvENKUlvE2_clEvEUlllE_EESt5arrayIPcLm2EELi4E23TrivialOffsetCalculatorILi1EjESE_NS0_6memory15LoadWithoutCastENSF_16StoreWithoutCastEEEviT_T0_T2_T3_T4_T5_)
        /*0968*/ 	.word	0x00000000


	//----- nvinfo : EIATTR_REGCOUNT
	.align		4
.L_449:
        /*096c*/ 	.byte	0x04, 0x2f
        /*096e*/ 	.short	(.L_451 - .L_450)
	.align		4
.L_450:
        /*0970*/ 	.word	index@(_ZN2at6native18elementwise_kernelILi128ELi2EZNS0_22gpu_kernel_impl_nocastINS0_13BUnaryFunctorIlllZZZNS0_15binary_internal21div_trunc_kernel_cudaERNS_18TensorIteratorBaseEENKUlvE_clEvENKUlvE2_clEvEUlllE_EEEEvS6_RKT_EUliE_EEviT1_)
        /*0974*/ 	.word	0x00000014


	//----- nvinfo : EIATTR_FRAME_SIZE
	.align		4
.L_451:
        /*0978*/ 	.byte	0x04, 0x11
        /*097a*/ 	.short	(.L_453 - .L_452)
	.align		4
.L_452:
        /*097c*/ 	.word	index@($__internal_30_$__cuda_sm20_div_s64)
        /*0980*/ 	.word	0x00000000


	//----- nvinfo : EIATTR_FRAME_SIZE
	.align		4
.L_453:
        /*0984*/ 	.byte	0x04, 0x11
        /*0986*/ 	.short	(.L_455 - .L_454)
	.align		4
.L_454:
        /*0988*/ 	.word	index@(_ZN2at6native18elementwise_kernelILi128ELi2EZNS0_22gpu_kernel_impl_nocastINS0_13BUnaryFunctorIlllZZZNS0_15binary_internal21div_trunc_kernel_cudaERNS_18TensorIteratorBaseEENKUlvE_clEvENKUlvE2_clEvEUlllE_EEEEvS6_RKT_EUliE_EEviT1_)
        /*098c*/ 	.word	0x00000000


	//----- nvinfo : EIATTR_REGCOUNT
	.align		4
.L_455:
        /*0990*/ 	.byte	0x04, 0x2f
        /*0992*/ 	.short	(.L_457 - .L_456)
	.align		4
.L_456:
        /*0994*/ 	.word	index@(_ZN2at6native27unrolled_elementwise_kernelINS0_13BUnaryFunctorIlllZZZNS0_15binary_internal21div_trunc_kernel_cudaERNS_18TensorIteratorBaseEENKUlvE_clEvENKUlvE2_clEvEUlllE_EESt5arrayIPcLm2EELi4E23TrivialOffsetCalculatorILi1EjESE_NS0_6memory12LoadWithCastILi1EEENSF_13StoreWithCastILi1EEEEEviT_T0_T2_T3_T4_T5_)
        /*0998*/ 	.word	0x00000020


	//----- nvinfo : EIATTR_FRAME_SIZE
	.align		4
.L_457:
        /*099c*/ 	.byte	0x04, 0x11
        /*099e*/ 	.short	(.L_459 - .L_458)
	.align		4
.L_458:
        /*09a0*/ 	.word	index@($__internal_29_$__cuda_sm20_div_s64)
        /*09a4*/ 	.word	0x00000000


	//----- nvinfo : EIATTR_FRAME_SIZE
	.align		4
.L_459:
        /*09a8*/ 	.byte	0x04, 0x11
        /*09aa*/ 	.short	(.L_461 - .L_460)
	.align		4
.L_460:
        /*09ac*/ 	.word	index@(_ZN2at6native27unrolled_elementwise_kernelINS0_13BUnaryFunctorIlllZZZNS0_15binary_internal21div_trunc_kernel_cudaERNS_18TensorIteratorBaseEENKUlvE_clEvENKUlvE2_clEvEUlllE_EESt5arrayIPcLm2EELi4E23TrivialOffsetCalculatorILi1EjESE_NS0_6memory12LoadWithCastILi1EEENSF_13StoreWithCastILi1EEEEEviT_T0_T2_T3_T4_T5_)
        /*09b0*/ 	.word	0x00000000


	//----- nvinfo : EIATTR_REGCOUNT
	.align		4
.L_461:
        /*09b4*/ 	.byte	0x04, 0x2f
        /*09b6*/ 	.short	(.L_463 - .L_462)
	.align		4
.L_462:
        /*09b8*/ 	.word	index@(_ZN2at6native18elementwise_kernelILi128ELi4EZNS0_15gpu_kernel_implINS0_13BUnaryFunctorIlllZZZNS0_15binary_internal21div_trunc_kernel_cudaERNS_18TensorIteratorBaseEENKUlvE_clEvENKUlvE2_clEvEUlllE_EEEEvS6_RKT_EUliE_EEviT1_)
        /*09bc*/ 	.word	0x00000018


	//----- nvinfo : EIATTR_FRAME_SIZE
	.align		4
.L_463:
        /*09c0*/ 	.byte	0x04, 0x11
        /*09c2*/ 	.short	(.L_465 - .L_464)
	.align		4
.L_464:
        /*09c4*/ 	.word	index@($__internal_28_$__cuda_sm20_div_s64)
        /*09c8*/ 	.word	0x00000000


	//----- nvinfo : EIATTR_FRAME_SIZE
	.align		4
.L_465:
        /*09cc*/ 	.byte	0x04, 0x11
        /*09ce*/ 	.short	(.L_467 - .L_466)
	.align		4
.L_466:
        /*09d0*/ 	.word	index@(_ZN2at6native18elementwise_kernelILi128ELi4EZNS0_15gpu_kernel_implINS0_13BUnaryFunctorIlllZZZNS0_15binary_internal21div_trunc_kernel_cudaERNS_18TensorIteratorBaseEENKUlvE_clEvENKUlvE2_clEvEUlllE_EEEEvS6_RKT_EUliE_EEviT1_)
        /*09d4*/ 	.word	0x00000000


	//----- nvinfo : EIATTR_REGCOUNT
	.align		4
.L_467:
        /*09d8*/ 	.byte	0x04, 0x2f
        /*09da*/ 	.short	(.L_469 - .L_468)
	.align		4
.L_468:
        /*09dc*/ 	.word	index@(_ZN2at6native29vectorized_elementwise_kernelILi8ENS0_13BinaryFunctorIlllZZZNS0_15binary_internal21div_trunc_kernel_cudaERNS_18TensorIteratorBaseEENKUlvE_clEvENKUlvE2_clEvEUlllE_EESt5arrayIPcLm3EEEEviT0_T1_)
        /*09e0*/ 	.word	0x00000038


	//----- nvinfo : EIATTR_FRAME_SIZE
	.align		4
.L_469:
        /*09e4*/ 	.byte	0x04, 0x11
        /*09e6*/ 	.short	(.L_471 - .L_470)
	.align		4
.L_470:
        /*09e8*/ 	.word	index@($__internal_27_$__cuda_sm20_div_s64)
        /*09ec*/ 	.word	0x00000000


	//----- nvinfo : EIATTR_FRAME_SIZE
	.align		4
.L_471:
        /*09f0*/ 	.byte	0x04, 0x11
        /*09f2*/ 	.short	(.L_473 - .L_472)
	.align		4
.L_472:
        /*09f4*/ 	.word	index@(_ZN2at6native29vectorized_elementwise_kernelILi8ENS0_13BinaryFunctorIlllZZZNS0_15binary_internal21div_trunc_kernel_cudaERNS_18TensorIteratorBaseEENKUlvE_clEvENKUlvE2_clEvEUlllE_EESt5arrayIPcLm3EEEEviT0_T1_)
        /*09f8*/ 	.word	0x00000000


	//----- nvinfo : EIATTR_REGCOUNT
	.align		4
.L_473:
        /*09fc*/ 	.byte	0x04, 0x2f
        /*09fe*/ 	.short	(.L_475 - .L_474)
	.align		4
.L_474:
        /*0a00*/ 	.word	index@(_ZN2at6native29vectorized_elementwise_kernelILi4ENS0_13BinaryFunctorIlllZZZNS0_15binary_internal21div_trunc_kernel_cudaERNS_18TensorIteratorBaseEENKUlvE_clEvENKUlvE2_clEvEUlllE_EESt5arrayIPcLm3EEEEviT0_T1_)
        /*0a04*/ 	.word	0x00000038


	//----- nvinfo : EIATTR_FRAME_SIZE
	.align		4
.L_475:
        /*0a08*/ 	.byte	0x04, 0x11
        /*0a0a*/ 	.short	(.L_477 - .L_476)
	.align		4
.L_476:
        /*0a0c*/ 	.word	index@($__internal_26_$__cuda_sm20_div_s64)
        /*0a10*/ 	.word	0x00000000


	//----- nvinfo : EIATTR_FRAME_SIZE
	.align		4
.L_477:
        /*0a14*/ 	.byte	0x04, 0x11
        /*0a16*/ 	.short	(.L_479 - .L_478)
	.align		4
.L_478:
        /*0a18*/ 	.word	index@(_ZN2at6native29vectorized_elementwise_kernelILi4ENS0_13BinaryFunctorIlllZZZNS0_15binary_internal21div_trunc_kernel_cudaERNS_18TensorIteratorBaseEENKUlvE_clEvENKUlvE2_clEvEUlllE_EESt5arrayIPcLm3EEEEviT0_T1_)
        /*0a1c*/ 	.word	0x00000000


	//----- nvinfo : EIATTR_REGCOUNT
	.align		4
.L_479:
        /*0a20*/ 	.byte	0x04, 0x2f
        /*0a22*/ 	.short	(.L_481 - .L_480)
	.align		4
.L_480:
        /*0a24*/ 	.word	index@(_ZN2at6native29vectorized_elementwise_kernelILi2ENS0_13BinaryFunctorIlllZZZNS0_15binary_internal21div_trunc_kernel_cudaERNS_18TensorIteratorBaseEENKUlvE_clEvENKUlvE2_clEvEUlllE_EESt5arrayIPcLm3EEEEviT0_T1_)
        /*0a28*/ 	.word	0x00000038


	//----- nvinfo : EIATTR_FRAME_SIZE
	.align		4
.L_481:
        /*0a2c*/ 	.byte	0x04, 0x11
        /*0a2e*/ 	.short	(.L_483 - .L_482)
	.align		4
.L_482:
        /*0a30*/ 	.word	index@($__internal_25_$__cuda_sm20_div_s64)
        /*0a34*/ 	.word	0x00000000


	//----- nvinfo : EIATTR_FRAME_SIZE
	.align		4
.L_483:
        /*0a38*/ 	.byte	0x04, 0x11
        /*0a3a*/ 	.short	(.L_485 - .L_484)
	.align		4
.L_484:
        /*0a3c*/ 	.word	index@(_ZN2at6native29vectorized_elementwise_kernelILi2ENS0_13BinaryFunctorIlllZZZNS0_15binary_internal21div_trunc_kernel_cudaERNS_18TensorIteratorBaseEENKUlvE_clEvENKUlvE2_clEvEUlllE_EESt5arrayIPcLm3EEEEviT0_T1_)
        /*0a40*/ 	.word	0x00000000


	//----- nvinfo : EIATTR_REGCOUNT
	.align		4
.L_485:
        /*0a44*/ 	.byte	0x04, 0x2f
        /*0a46*/ 	.short	(.L_487 - .L_486)
	.align		4
.L_486:
        /*0a48*/ 	.word	index@(_ZN2at6native27unrolled_elementwise_kernelINS0_13BinaryFunctorIlllZZZNS0_15binary_internal21div_trunc_kernel_cudaERNS_18TensorIteratorBaseEENKUlvE_clEvENKUlvE2_clEvEUlllE_EESt5arrayIPcLm3EELi4E23TrivialOffsetCalculatorILi2EjESD_ILi1EjENS0_6memory15LoadWithoutCastENSG_16StoreWithoutCastEEEviT_T0_T2_T3_T4_T5_)
        /*0a4c*/ 	.word	0x00000026


	//----- nvinfo : EIATTR_FRAME_SIZE
	.align		4
.L_487:
        /*0a50*/ 	.byte	0x04, 0x11
        /*0a52*/ 	.short	(.L_489 - .L_488)
	.align		4
.L_488:
        /*0a54*/ 	.word	index@($__internal_24_$__cuda_sm20_div_s64)
        /*0a58*/ 	.word	0x00000000


	//----- nvinfo : EIATTR_FRAME_SIZE
	.align		4
.L_489:
        /*0a5c*/ 	.byte	0x04, 0x11
        /*0a5e*/ 	.short	(.L_491 - .L_490)
	.align		4
.L_490:
        /*0a60*/ 	.word	index@(_ZN2at6native27unrolled_elementwise_kernelINS0_13BinaryFunctorIlllZZZNS0_15binary_internal21div_trunc_kernel_cudaERNS_18TensorIteratorBaseEENKUlvE_clEvENKUlvE2_clEvEUlllE_EESt5arrayIPcLm3EELi4E23TrivialOffsetCalculatorILi2EjESD_ILi1EjENS0_6memory15LoadWithoutCastENSG_16StoreWithoutCastEEEviT_T0_T2_T3_T4_T5_)
        /*0a64*/ 	.word	0x00000000


	//----- nvinfo : EIATTR_REGCOUNT
	.align		4
.L_491:
        /*0a68*/ 	.byte	0x04, 0x2f
        /*0a6a*/ 	.short	(.L_493 - .L_492)
	.align		4
.L_492:
        /*0a6c*/ 	.word	index@(_ZN2at6native18elementwise_kernelILi128ELi2EZNS0_22gpu_kernel_impl_nocastINS0_13BinaryFunctorIlllZZZNS0_15binary_internal21div_trunc_kernel_cudaERNS_18TensorIteratorBaseEENKUlvE_clEvENKUlvE2_clEvEUlllE_EEEEvS6_RKT_EUliE_EEviT1_)
        /*0a70*/ 	.word	0x0000001a


	//----- nvinfo : EIATTR_FRAME_SIZE
	.align		4
.L_493:
        /*0a74*/ 	.byte	0x04, 0x11
        /*0a76*/ 	.short	(.L_495 - .L_494)
	.align		4
.L_494:
        /*0a78*/ 	.word	index@($__internal_23_$__cuda_sm20_div_s64)
        /*0a7c*/ 	.word	0x00000000


	//----- nvinfo : EIATTR_FRAME_SIZE
	.align		4
.L_495:
        /*0a80*/ 	.byte	0x04, 0x11
        /*0a82*/ 	.short	(.L_497 - .L_496)
	.align		4
.L_496:
        /*0a84*/ 	.word	index@(_ZN2at6native18elementwise_kernelILi128ELi2EZNS0_22gpu_kernel_impl_nocastINS0_13BinaryFunctorIlllZZZNS0_15binary_internal21div_trunc_kernel_cudaERNS_18TensorIteratorBaseEENKUlvE_clEvENKUlvE2_clEvEUlllE_EEEEvS6_RKT_EUliE_EEviT1_)
        /*0a88*/ 	.word	0x00000000


	//----- nvinfo : EIATTR_REGCOUNT
	.align		4
.L_497:
        /*0a8c*/ 	.byte	0x04, 0x2f
        /*0a8e*/ 	.short	(.L_499 - .L_498)
	.align		4
.L_498:
        /*0a90*/ 	.word	index@(_ZN2at6native27unrolled_elementwise_kernelINS0_13BinaryFunctorIlllZZZNS0_15binary_internal21div_trunc_kernel_cudaERNS_18TensorIteratorBaseEENKUlvE_clEvENKUlvE2_clEvEUlllE_EESt5arrayIPcLm3EELi4E23TrivialOffsetCalculatorILi2EjESD_ILi1EjENS0_6memory12LoadWithCastILi2EEENSG_13StoreWithCastILi1EEEEEviT_T0_T2_T3_T4_T5_)
        /*0a94*/ 	.word	0x00000028


	//----- nvinfo : EIATTR_FRAME_SIZE
	.align		4
.L_499:
        /*0a98*/ 	.byte	0x04, 0x11
        /*0a9a*/ 	.short	(.L_501 - .L_500)
	.align		4
.L_500:
        /*0a9c*/ 	.word	index@($__internal_22_$__cuda_sm20_div_s64)
        /*0aa0*/ 	.word	0x00000000


	//----- nvinfo : EIATTR_FRAME_SIZE
	.align		4
.L_501:
        /*0aa4*/ 	.byte	0x04, 0x11
        /*0aa6*/ 	.short	(.L_503 - .L_502)
	.align		4
.L_502:
        /*0aa8*/ 	.word	index@(_ZN2at6native27unrolled_elementwise_kernelINS0_13BinaryFunctorIlllZZZNS0_15binary_internal21div_trunc_kernel_cudaERNS_18TensorIteratorBaseEENKUlvE_clEvENKUlvE2_clEvEUlllE_EESt5arrayIPcLm3EELi4E23TrivialOffsetCalculatorILi2EjESD_ILi1EjENS0_6memory12LoadWithCastILi2EEENSG_13StoreWithCastILi1EEEEEviT_T0_T2_T3_T4_T5_)
        /*0aac*/ 	.word	0x00000000


	//----- nvinfo : EIATTR_REGCOUNT
	.align		4
.L_503:
        /*0ab0*/ 	.byte	0x04, 0x2f
        /*0ab2*/ 	.short	(.L_505 - .L_504)
	.align		4
.L_504:
        /*0ab4*/ 	.word	index@(_ZN2at6native18elementwise_kernelILi128ELi4EZNS0_15gpu_kernel_implINS0_13BinaryFunctorIlllZZZNS0_15binary_internal21div_trunc_kernel_cudaERNS_18TensorIteratorBaseEENKUlvE_clEvENKUlvE2_clEvEUlllE_EEEEvS6_RKT_EUliE_EEviT1_)
        /*0ab8*/ 	.word	0x0000001e


	//----- nvinfo : EIATTR_FRAME_SIZE
	.align		4
.L_505:
        /*0abc*/ 	.byte	0x04, 0x11
        /*0abe*/ 	.short	(.L_507 - .L_506)
	.align		4
.L_506:
        /*0ac0*/ 	.word	index@($__internal_21_$__cuda_sm20_div_s64)
        /*0ac4*/ 	.word	0x00000000


	//----- nvinfo : EIATTR_FRAME_SIZE
	.align		4
.L_507:
        /*0ac8*/ 	.byte	0x04, 0x11
        /*0aca*/ 	.short	(.L_509 - .L_508)
	.align		4
.L_508:
        /*0acc*/ 	.word	index@(_ZN2at6native18elementwise_kernelILi128ELi4EZNS0_15gpu_kernel_implINS0_13BinaryFunctorIlllZZZNS0_15binary_internal21div_trunc_kernel_cudaERNS_18TensorIteratorBaseEENKUlvE_clEvENKUlvE2_clEvEUlllE_EEEEvS6_RKT_EUliE_EEviT1_)
        /*0ad0*/ 	.word	0x00000000


	//----- nvinfo : EIATTR_REGCOUNT
	.align		4
.L_509:
        /*0ad4*/ 	.byte	0x04, 0x2f
        /*0ad6*/ 	.short	(.L_511 - .L_510)
	.align		4
.L_510:
        /*0ad8*/ 	.word	index@(_ZN2at6native29vectorized_elementwise_kernelILi8ENS0_13AUnaryFunctorIsssZZZNS0_15binary_internal21div_trunc_kernel_cudaERNS_18TensorIteratorBaseEENKUlvE_clEvENKUlvE3_clEvEUlssE_EESt5arrayIPcLm2EEEEviT0_T1_)
        /*0adc*/ 	.word	0x00000020


	//----- nvinfo : EIATTR_FRAME_SIZE
	.align		4
.L_511:
        /*0ae0*/ 	.byte	0x04, 0x11
        /*0ae2*/ 	.short	(.L_513 - .L_512)
	.align		4
.L_512:
        /*0ae4*/ 	.word	index@(_ZN2at6native29vectorized_elementwise_kernelILi8ENS0_13AUnaryFunctorIsssZZZNS0_15binary_internal21div_trunc_kernel_cudaERNS_18TensorIteratorBaseEENKUlvE_clEvENKUlvE3_clEvEUlssE_EESt5arrayIPcLm2EEEEviT0_T1_)
        /*0ae8*/ 	.word	0x00000000


	//----- nvinfo : EIATTR_REGCOUNT
	.align		4
.L_513:
        /*0aec*/ 	.byte	0x04, 0x2f
        /*0aee*/ 	.short	(.L_515 - .L_514)
	.align		4
.L_514:
        /*0af0*/ 	.word	index@(_ZN2at6native29vectorized_elementwise_kernelILi4ENS0_13AUnaryFunctorIsssZZZNS0_15binary_internal21div_trunc_kernel_cudaERNS_18TensorIteratorBaseEENKUlvE_clEvENKUlvE3_clEvEUlssE_EESt5arrayIPcLm2EEEEviT0_T1_)
        /*0af4*/ 	.word	0x00000020


	//----- nvinfo : EIATTR_FRAME_SIZE
	.align		4
.L_515:
        /*0af8*/ 	.byte	0x04, 0x11
        /*0afa*/ 	.short	(.L_517 - .L_516)
	.align		4
.L_516:
        /*0afc*/ 	.word	index@(_ZN2at6native29vectorized_elementwise_kernelILi4ENS0_13AUnaryFunctorIsssZZZNS0_15binary_internal21div_trunc_kernel_cudaERNS_18TensorIteratorBaseEENKUlvE_clEvENKUlvE3_clEvEUlssE_EESt5arrayIPcLm2EEEEviT0_T1_)
        /*0b00*/ 	.word	0x00000000


	//----- nvinfo : EIATTR_REGCOUNT
	.align		4
.L_517:
        /*0b04*/ 	.byte	0x04, 0x2f
        /*0b06*/ 	.short	(.L_519 - .L_518)
	.align		4
.L_518:
        /*0b08*/ 	.word	index@(_ZN2at6native29vectorized_elementwise_kernelILi2ENS0_13AUnaryFunctorIsssZZZNS0_15binary_internal21div_trunc_kernel_cudaERNS_18TensorIteratorBaseEENKUlvE_clEvENKUlvE3_clEvEUlssE_EESt5arrayIPcLm2EEEEviT0_T1_)
        /*0b0c*/ 	.word	0x00000020


	//----- nvinfo : EIATTR_FRAME_SIZE
	.align		4
.L_519:
        /*0b10*/ 	.byte	0x04, 0x11
        /*0b12*/ 	.short	(.L_521 - .L_520)
	.align		4
.L_520:
        /*0b14*/ 	.word	index@(_ZN2at6native29vectorized_elementwise_kernelILi2ENS0_13AUnaryFunctorIsssZZZNS0_15binary_internal21div_trunc_kernel_cudaERNS_18TensorIteratorBaseEENKUlvE_clEvENKUlvE3_clEvEUlssE_EESt5arrayIPcLm2EEEEviT0_T1_)
        /*0b18*/ 	.word	0x00000000


	//----- nvinfo : EIATTR_REGCOUNT
	.align		4
.L_521:
        /*0b1c*/ 	.byte	0x04, 0x2f
        /*0b1e*/ 	.short	(.L_523 - .L_522)
	.align		4
.L_522:
        /*0b20*/ 	.word	index@(_ZN2at6native27unrolled_elementwise_kernelINS0_13AUnaryFunctorIsssZZZNS0_15binary_internal21div_trunc_kernel_cudaERNS_18TensorIteratorBaseEENKUlvE_clEvENKUlvE3_clEvEUlssE_EESt5arrayIPcLm2EELi4E23TrivialOffsetCalculatorILi1EjESE_NS0_6memory15LoadWithoutCastENSF_16StoreWithoutCastEEEviT_T0_T2_T3_T4_T5_)
        /*0b24*/ 	.word	0x00000017


	//----- nvinfo : EIATTR_FRAME_SIZE
	.align		4
.L_523:
        /*0b28*/ 	.byte	0x04, 0x11
        /*0b2a*/ 	.short	(.L_525 - .L_524)
	.align		4
.L_524:
        /*0b2c*/ 	.word	index@(_ZN2at6native27unrolled_elementwise_kernelINS0_13AUnaryFunctorIsssZZZNS0_15binary_internal21div_trunc_kernel_cudaERNS_18TensorIteratorBaseEENKUlvE_clEvENKUlvE3_clEvEUlssE_EESt5arrayIPcLm2EELi4E23TrivialOffsetCalculatorILi1EjESE_NS0_6memory15LoadWithoutCastENSF_16StoreWithoutCastEEEviT_T0_T2_T3_T4_T5_)
        /*0b30*/ 	.word	0x00000000


	//----- nvinfo : EIATTR_REGCOUNT
	.align		4
.L_525:
        /*0b34*/ 	.byte	0x04, 0x2f
        /*0b36*/ 	.short	(.L_527 - .L_526)
	.align		4
.L_526:
        /*0b38*/ 	.word	index@(_ZN2at6native18elementwise_kernelILi128ELi4EZNS0_22gpu_kernel_impl_nocastINS0_13AUnaryFunctorIsssZZZNS0_15binary_internal21div_trunc_kernel_cudaERNS_18TensorIteratorBaseEENKUlvE_clEvENKUlvE3_clEvEUlssE_EEEEvS6_RKT_EUliE_EEviT1_)
        /*0b3c*/ 	.word	0x00000014


	//----- nvinfo : EIATTR_FRAME_SIZE
	.align		4
.L_527:
        /*0b40*/ 	.byte	0x04, 0x11
        /*0b42*/ 	.short	(.L_529 - .L_528)
	.align		4
.L_528:
        /*0b44*/ 	.word	index@(_ZN2at6native18elementwise_kernelILi128ELi4EZNS0_22gpu_kernel_impl_nocastINS0_13AUnaryFunctorIsssZZZNS0_15binary_internal21div_trunc_kernel_cudaERNS_18TensorIteratorBaseEENKUlvE_clEvENKUlvE3_clEvEUlssE_EEEEvS6_RKT_EUliE_EEviT1_)
        /*0b48*/ 	.word	0x00000000


	//----- nvinfo : EIATTR_REGCOUNT
	.align		4
.L_529:
        /*0b4c*/ 	.byte	0x04, 0x2f
        /*0b4e*/ 	.short	(.L_531 - .L_530)
	.align		4
.L_530:
        /*0b50*/ 	.word	index@(_ZN2at6native27unrolled_elementwise_kernelINS0_13AUnaryFunctorIsssZZZNS0_15binary_internal21div_trunc_kernel_cudaERNS_18TensorIteratorBaseEENKUlvE_clEvENKUlvE3_clEvEUlssE_EESt5arrayIPcLm2EELi4E23TrivialOffsetCalculatorILi1EjESE_NS0_6memory12LoadWithCastILi1EEENSF_13StoreWithCastILi1EEEEEviT_T0_T2_T3_T4_T5_)
        /*0b54*/ 	.word	0x0000001c


	//----- nvinfo : EIATTR_FRAME_SIZE
	.align		4
.L_531:
        /*0b58*/ 	.byte	0x04, 0x11
        /*0b5a*/ 	.short	(.L_533 - .L_532)
	.align		4
.L_532:
        /*0b5c*/ 	.word	index@(_ZN2at6native27unrolled_elementwise_kernelINS0_13AUnaryFunctorIsssZZZNS0_15binary_internal21div_trunc_kernel_cudaERNS_18TensorIteratorBaseEENKUlvE_clEvENKUlvE3_clEvEUlssE_EESt5arrayIPcLm2EELi4E23TrivialOffsetCalculatorILi1EjESE_NS0_6memory12LoadWithCastILi1EEENSF_13StoreWithCastILi1EEEEEviT_T0_T2_T3_T4_T5_)
        /*0b60*/ 	.word	0x00000000


	//----- nvinfo : EIATTR_REGCOUNT
	.align		4
.L_533:
        /*0b64*/ 	.byte	0x04, 0x2f
        /*0b66*/ 	.short	(.L_535 - .L_534)
	.align		4
.L_534:
        /*0b68*/ 	.word	index@(_ZN2at6native18elementwise_kernelILi128ELi4EZNS0_15gpu_kernel_implINS0_13AUnaryFunctorIsssZZZNS0_15binary_internal21div_trunc_kernel_cudaERNS_18TensorIteratorBaseEENKUlvE_clEvENKUlvE3_clEvEUlssE_EEEEvS6_RKT_EUliE_EEviT1_)
        /*0b6c*/ 	.word	0x00000018


	//----- nvinfo : EIATTR_FRAME_SIZE
	.align		4
.L_535:
        /*0b70*/ 	.byte	0x04, 0x11
        /*0b72*/ 	.short	(.L_537 - .L_536)
	.align		4
.L_536:
        /*0b74*/ 	.word	index@(_ZN2at6native18elementwise_kernelILi128ELi4EZNS0_15gpu_kernel_implINS0_13AUnaryFunctorIsssZZZNS0_15binary_internal21div_trunc_kernel_cudaERNS_18TensorIteratorBaseEENKUlvE_clEvENKUlvE3_clEvEUlssE_EEEEvS6_RKT_EUliE_EEviT1_)
        /*0b78*/ 	.word	0x00000000


	//----- nvinfo : EIATTR_REGCOUNT
	.align		4
.L_537:
        /*0b7c*/ 	.byte	0x04, 0x2f
        /*0b7e*/ 	.short	(.L_539 - .L_538)
	.align		4
.L_538:
        /*0b80*/ 	.word	index@(_ZN2at6native29vectorized_elementwise_kernelILi8ENS0_13BUnaryFunctorIsssZZZNS0_15binary_internal21div_trunc_kernel_cudaERNS_18TensorIteratorBaseEENKUlvE_clEvENKUlvE3_clEvEUlssE_EESt5arrayIPcLm2EEEEviT0_T1_)
        /*0b84*/ 	.word	0x00000020


	//----- nvinfo : EIATTR_FRAME_SIZE
	.align		4
.L_539:
        /*0b88*/ 	.byte	0x04, 0x11
        /*0b8a*/ 	.short	(.L_541 - .L_540)
	.align		4
.L_540:
        /*0b8c*/ 	.word	index@(_ZN2at6native29vectorized_elementwise_kernelILi8ENS0_13BUnaryFunctorIsssZZZNS0_15binary_internal21div_trunc_kernel_cudaERNS_18TensorIteratorBaseEENKUlvE_clEvENKUlvE3_clEvEUlssE_EESt5arrayIPcLm2EEEEviT0_T1_)
        /*0b90*/ 	.word	0x00000000


	//----- nvinfo : EIATTR_REGCOUNT
	.align		4
.L_541:
        /*0b94*/ 	.byte	0x04, 0x2f
        /*0b96*/ 	.short	(.L_543 - .L_542)
	.align		4
.L_542:
        /*0b98*/ 	.word	index@(_ZN2at6native29vectorized_elementwise_kernelILi4ENS0_13BUnaryFunctorIsssZZZNS0_15binary_internal21div_trunc_kernel_cudaERNS_18TensorIteratorBaseEENKUlvE_clEvENKUlvE3_clEvEUlssE_EESt5arrayIPcLm2EEEEviT0_T1_)
        /*0b9c*/ 	.word	0x00000020


	//----- nvinfo : EIATTR_FRAME_SIZE
	.align		4
.L_543:
        /*0ba0*/ 	.byte	0x04, 0x11
        /*0ba2*/ 	.short	(.L_545 - .L_544)
	.align		4
.L_544:
        /*0ba4*/ 	.word	index@(_ZN2at6native29vectorized_elementwise_kernelILi4ENS0_13BUnaryFunctorIsssZZZNS0_15binary_internal21div_trunc_kernel_cudaERNS_18TensorIteratorBaseEENKUlvE_clEvENKUlvE3_clEvEUlssE_EESt5arrayIPcLm2EEEEviT0_T1_)
        /*0ba8*/ 	.word	0x00000000


	//----- nvinfo : EIATTR_REGCOUNT
	.align		4
.L_545:
        /*0bac*/ 	.byte	0x04, 0x2f
        /*0bae*/ 	.short	(.L_547 - .L_546)
	.align		4
.L_546:
        /*0bb0*/ 	.word	index@(_ZN2at6native29vectorized_elementwise_kernelILi2ENS0_13BUnaryFunctorIsssZZZNS0_15binary_internal21div_trunc_kernel_cudaERNS_18TensorIteratorBaseEENKUlvE_clEvENKUlvE3_clEvEUlssE_EESt5arrayIPcLm2EEEEviT0_T1_)
        /*0bb4*/ 	.word	0x00000020


	//----- nvinfo : EIATTR_FRAME_SIZE
	.align		4
.L_547:
        /*0bb8*/ 	.byte	0x04, 0x11
        /*0bba*/ 	.short	(.L_549 - .L_548)
	.align		4
.L_548:
        /*0bbc*/ 	.word	index@(_ZN2at6native29vectorized_elementwise_kernelILi2ENS0_13BUnaryFunctorIsssZZZNS0_15binary_internal21div_trunc_kernel_cudaERNS_18TensorIteratorBaseEENKUlvE_clEvENKUlvE3_clEvEUlssE_EESt5arrayIPcLm2EEEEviT0_T1_)
        /*0bc0*/ 	.word	0x00000000


	//----- nvinfo : EIATTR_REGCOUNT
	.align		4
.L_549:
        /*0bc4*/ 	.byte	0x04, 0x2f
        /*0bc6*/ 	.short	(.L_551 - .L_550)
	.align		4
.L_550:
        /*0bc8*/ 	.word	index@(_ZN2at6native27unrolled_elementwise_kernelINS0_13BUnaryFunctorIsssZZZNS0_15binary_internal21div_trunc_kernel_cudaERNS_18TensorIteratorBaseEENKUlvE_clEvENKUlvE3_clEvEUlssE_EESt5arrayIPcLm2EELi4E23TrivialOffsetCalculatorILi1EjESE_NS0_6memory15LoadWithoutCastENSF_16StoreWithoutCastEEEviT_T0_T2_T3_T4_T5_)
        /*0bcc*/ 	.word	0x00000017


	//----- nvinfo : EIATTR_FRAME_SIZE
	.align		4
.L_551:
        /*0bd0*/ 	.byte	0x04, 0x11
        /*0bd2*/ 	.short	(.L_553 - .L_552)
	.align		4
.L_552:
        /*0bd4*/ 	.word	index@(_ZN2at6native27unrolled_elementwise_kernelINS0_13BUnaryFunctorIsssZZZNS0_15binary_internal21div_trunc_kernel_cudaERNS_18TensorIteratorBaseEENKUlvE_clEvENKUlvE3_clEvEUlssE_EESt5arrayIPcLm2EELi4E23TrivialOffsetCalculatorILi1EjESE_NS0_6memory15LoadWithoutCastENSF_16StoreWithoutCastEEEviT_T0_T2_T3_T4_T5_)
        /*0bd8*/ 	.word	0x00000000


	//----- nvinfo : EIATTR_REGCOUNT
	.align		4
.L_553:
        /*0bdc*/ 	.byte	0x04, 0x2f
        /*0bde*/ 	.short	(.L_555 - .L_554)
	.align		4
.L_554:
        /*0be0*/ 	.word	index@(_ZN2at6native18elementwise_kernelILi128ELi4EZNS0_22gpu_kernel_impl_nocastINS0_13BUnaryFunctorIsssZZZNS0_15binary_internal21div_trunc_kernel_cudaERNS_18TensorIteratorBaseEENKUlvE_clEvENKUlvE3_clEvEUlssE_EEEEvS6_RKT_EUliE_EEviT1_)
        /*0be4*/ 	.word	0x00000014


	//----- nvinfo : EIATTR_FRAME_SIZE
	.align		4
.L_555:
        /*0be8*/ 	.byte	0x04, 0x11
        /*0bea*/ 	.short	(.L_557 - .L_556)
	.align		4
.L_556:
        /*0bec*/ 	.word	index@(_ZN2at6native18elementwise_kernelILi128ELi4EZNS0_22gpu_kernel_impl_nocastINS0_13BUnaryFunctorIsssZZZNS0_15binary_internal21div_trunc_kernel_cudaERNS_18TensorIteratorBaseEENKUlvE_clEvENKUlvE3_clEvEUlssE_EEEEvS6_RKT_EUliE_EEviT1_)
        /*0bf0*/ 	.word	0x00000000


	//----- nvinfo : EIATTR_REGCOUNT
	.align		4
.L_557:
        /*0bf4*/ 	.byte	0x04, 0x2f
        /*0bf6*/ 	.short	(.L_559 - .L_558)
	.align		4
.L_558:
        /*0bf8*/ 	.word	index@(_ZN2at6native27unrolled_elementwise_kernelINS0_13BUnaryFunctorIsssZZZNS0_15binary_internal21div_trunc_kernel_cudaERNS_18TensorIteratorBaseEENKUlvE_clEvENKUlvE3_clEvEUlssE_EESt5arrayIPcLm2EELi4E23TrivialOffsetCalculatorILi1EjESE_NS0_6memory12LoadWithCastILi1EEENSF_13StoreWithCastILi1EEEEEviT_T0_T2_T3_T4_T5_)
        /*0bfc*/ 	.word	0x0000001c


	//----- nvinfo : EIATTR_FRAME_SIZE
	.align		4
.L_559:
        /*0c00*/ 	.byte	0x04, 0x11
        /*0c02*/ 	.short	(.L_561 - .L_560)
	.align		4
.L_560:
        /*0c04*/ 	.word	index@(_ZN2at6native27unrolled_elementwise_kernelINS0_13BUnaryFunctorIsssZZZNS0_15binary_internal21div_trunc_kernel_cudaERNS_18TensorIteratorBaseEENKUlvE_clEvENKUlvE3_clEvEUlssE_EESt5arrayIPcLm2EELi4E23TrivialOffsetCalculatorILi1EjESE_NS0_6memory12LoadWithCastILi1EEENSF_13StoreWithCastILi1EEEEEviT_T0_T2_T3_T4_T5_)
        /*0c08*/ 	.word	0x00000000


	//----- nvinfo : EIATTR_REGCOUNT
	.align		4
.L_561:
        /*0c0c*/ 	.byte	0x04, 0x2f
        /*0c0e*/ 	.short	(.L_563 - .L_562)
	.align		4
.L_562:
        /*0c10*/ 	.word	index@(_ZN2at6native18elementwise_kernelILi128ELi4EZNS0_15gpu_kernel_implINS0_13BUnaryFunctorIsssZZZNS0_15binary_internal21div_trunc_kernel_cudaERNS_18TensorIteratorBaseEENKUlvE_clEvENKUlvE3_clEvEUlssE_EEEEvS6_RKT_EUliE_EEviT1_)
        /*0c14*/ 	.word	0x00000018


	//----- nvinfo : EIATTR_FRAME_SIZE
	.align		4
.L_563:
        /*0c18*/ 	.byte	0x04, 0x11
        /*0c1a*/ 	.short	(.L_565 - .L_564)
	.align		4
.L_564:
        /*0c1c*/ 	.word	index@(_ZN2at6native18elementwise_kernelILi128ELi4EZNS0_15gpu_kernel_implINS0_13BUnaryFunctorIsssZZZNS0_15binary_internal21div_trunc_kernel_cudaERNS_18TensorIteratorBaseEENKUlvE_clEvENKUlvE3_clEvEUlssE_EEEEvS6_RKT_EUliE_EEviT1_)
        /*0c20*/ 	.word	0x00000000


	//----- nvinfo : EIATTR_REGCOUNT
	.align		4
.L_565:
        /*0c24*/ 	.byte	0x04, 0x2f
        /*0c26*/ 	.short	(.L_567 - .L_566)
	.align		4
.L_566:
        /*0c28*/ 	.word	index@(_ZN2at6native29vectorized_elementwise_kernelILi8ENS0_13BinaryFunctorIsssZZZNS0_15binary_internal21div_trunc_kernel_cudaERNS_18TensorIteratorBaseEENKUlvE_clEvENKUlvE3_clEvEUlssE_EESt5arrayIPcLm3EEEEviT0_T1_)
        /*0c2c*/ 	.word	0x00000020


	//----- nvinfo : EIATTR_FRAME_SIZE
	.align		4
.L_567:
        /*0c30*/ 	.byte	0x04, 0x11
        /*0c32*/ 	.short	(.L_569 - .L_568)
	.align		4
.L_568:
        /*0c34*/ 	.word	index@(_ZN2at6native29vectorized_elementwise_kernelILi8ENS0_13BinaryFunctorIsssZZZNS0_15binary_internal21div_trunc_kernel_cudaERNS_18TensorIteratorBaseEENKUlvE_clEvENKUlvE3_clEvEUlssE_EESt5arrayIPcLm3EEEEviT0_T1_)
        /*0c38*/ 	.word	0x00000000


	//----- nvinfo : EIATTR_REGCOUNT
	.align		4
.L_569:
        /*0c3c*/ 	.byte	0x04, 0x2f
        /*0c3e*/ 	.short	(.L_571 - .L_570)
	.align		4
.L_570:
        /*0c40*/ 	.word	index@(_ZN2at6native29vectorized_elementwise_kernelILi4ENS0_13BinaryFunctorIsssZZZNS0_15binary_internal21div_trunc_kernel_cudaERNS_18TensorIteratorBaseEENKUlvE_clEvENKUlvE3_clEvEUlssE_EESt5arrayIPcLm3EEEEviT0_T1_)
        /*0c44*/ 	.word	0x00000020


	//----- nvinfo : EIATTR_FRAME_SIZE
	.align		4
.L_571:
        /*0c48*/ 	.byte	0x04, 0x11
        /*0c4a*/ 	.short	(.L_573 - .L_572)
	.align		4
.L_572:
        /*0c4c*/ 	.word	index@(_ZN2at6native29vectorized_elementwise_kernelILi4ENS0_13BinaryFunctorIsssZZZNS0_15binary_internal21div_trunc_kernel_cudaERNS_18TensorIteratorBaseEENKUlvE_clEvENKUlvE3_clEvEUlssE_EESt5arrayIPcLm3EEEEviT0_T1_)
        /*0c50*/ 	.word	0x00000000


	//----- nvinfo : EIATTR_REGCOUNT
	.align		4
.L_573:
        /*0c54*/ 	.byte	0x04, 0x2f
        /*0c56*/ 	.short	(.L_575 - .L_574)
	.align		4
.L_574:
        /*0c58*/ 	.word	index@(_ZN2at6native29vectorized_elementwise_kernelILi2ENS0_13BinaryFunctorIsssZZZNS0_15binary_internal21div_trunc_kernel_cudaERNS_18TensorIteratorBaseEENKUlvE_clEvENKUlvE3_clEvEUlssE_EESt5arrayIPcLm3EEEEviT0_T1_)
        /*0c5c*/ 	.word	0x00000020


	//----- nvinfo : EIATTR_FRAME_SIZE
	.align		4
.L_575:
        /*0c60*/ 	.byte	0x04, 0x11
        /*0c62*/ 	.short	(.L_577 - .L_576)
	.align		4
.L_576:
        /*0c64*/ 	.word	index@(_ZN2at6native29vectorized_elementwise_kernelILi2ENS0_13BinaryFunctorIsssZZZNS0_15binary_internal21div_trunc_kernel_cudaERNS_18TensorIteratorBaseEENKUlvE_clEvENKUlvE3_clEvEUlssE_EESt5arrayIPcLm3EEEEviT0_T1_)
        /*0c68*/ 	.word	0x00000000


	//----- nvinfo : EIATTR_REGCOUNT
	.align		4
.L_577:
        /*0c6c*/ 	.byte	0x04, 0x2f
        /*0c6e*/ 	.short	(.L_579 - .L_578)
	.align		4
.L_578:
        /*0c70*/ 	.word	index@(_ZN2at6native27unrolled_elementwise_kernelINS0_13BinaryFunctorIsssZZZNS0_15binary_internal21div_trunc_kernel_cudaERNS_18TensorIteratorBaseEENKUlvE_clEvENKUlvE3_clEvEUlssE_EESt5arrayIPcLm3EELi4E23TrivialOffsetCalculatorILi2EjESD_ILi1EjENS0_6memory15LoadWithoutCastENSG_16StoreWithoutCastEEEviT_T0_T2_T3_T4_T5_)
        /*0c74*/ 	.word	0x0000001e


	//----- nvinfo : EIATTR_FRAME_SIZE
	.align		4
.L_579:
        /*0c78*/ 	.byte	0x04, 0x11
        /*0c7a*/ 	.short	(.L_581 - .L_580)
	.align		4
.L_580:
        /*0c7c*/ 	.word	index@(_ZN2at6native27unrolled_elementwise_kernelINS0_13BinaryFunctorIsssZZZNS0_15binary_internal21div_trunc_kernel_cudaERNS_18TensorIteratorBaseEENKUlvE_clEvENKUlvE3_clEvEUlssE_EESt5arrayIPcLm3EELi4E23TrivialOffsetCalculatorILi2EjESD_ILi1EjENS0_6memory15LoadWithoutCastENSG_16StoreWithoutCastEEEviT_T0_T2_T3_T4_T5_)
        /*0c80*/ 	.word	0x00000000


	//----- nvinfo : EIATTR_REGCOUNT
	.align		4
.L_581:
        /*0c84*/ 	.byte	0x04, 0x2f
        /*0c86*/ 	.short	(.L_583 - .L_582)
	.align		4
.L_582:
        /*0c88*/ 	.word	index@(_ZN2at6native18elementwise_kernelILi128ELi4EZNS0_22gpu_kernel_impl_nocastINS0_13BinaryFunctorIsssZZZNS0_15binary_internal21div_trunc_kernel_cudaERNS_18TensorIteratorBaseEENKUlvE_clEvENKUlvE3_clEvEUlssE_EEEEvS6_RKT_EUliE_EEviT1_)
        /*0c8c*/ 	.word	0x00000014


	//----- nvinfo : EIATTR_FRAME_SIZE
	.align		4
.L_583:
        /*0c90*/ 	.byte	0x04, 0x11
        /*0c92*/ 	.short	(.L_585 - .L_584)
	.align		4
.L_584:
        /*0c94*/ 	.word	index@(_ZN2at6native18elementwise_kernelILi128ELi4EZNS0_22gpu_kernel_impl_nocastINS0_13BinaryFunctorIsssZZZNS0_15binary_internal21div_trunc_kernel_cudaERNS_18TensorIteratorBaseEENKUlvE_clEvENKUlvE3_clEvEUlssE_EEEEvS6_RKT_EUliE_EEviT1_)
        /*0c98*/ 	.word	0x00000000


	//----- nvinfo : EIATTR_REGCOUNT
	.align		4
.L_585:
        /*0c9c*/ 	.byte	0x04, 0x2f
        /*0c9e*/ 	.short	(.L_587 - .L_586)
	.align		4
.L_586:
        /*0ca0*/ 	.word	index@(_ZN2at6native27unrolled_elementwise_kernelINS0_13BinaryFunctorIsssZZZNS0_15binary_internal21div_trunc_kernel_cudaERNS_18TensorIteratorBaseEENKUlvE_clEvENKUlvE3_clEvEUlssE_EESt5arrayIPcLm3EELi4E23TrivialOffsetCalculatorILi2EjESD_ILi1EjENS0_6memory12LoadWithCastILi2EEENSG_13StoreWithCastILi1EEEEEviT_T0_T2_T3_T4_T5_)
        /*0ca4*/ 	.word	0x00000020


	//----- nvinfo : EIATTR_FRAME_SIZE
	.align		4
.L_587:
        /*0ca8*/ 	.byte	0x04, 0x11
        /*0caa*/ 	.short	(.L_589 - .L_588)
	.align		4
.L_588:
        /*0cac*/ 	.word	index@(_ZN2at6native27unrolled_elementwise_kernelINS0_13BinaryFunctorIsssZZZNS0_15binary_internal21div_trunc_kernel_cudaERNS_18TensorIteratorBaseEENKUlvE_clEvENKUlvE3_clEvEUlssE_EESt5arrayIPcLm3EELi4E23TrivialOffsetCalculatorILi2EjESD_ILi1EjENS0_6memory12LoadWithCastILi2EEENSG_13StoreWithCastILi1EEEEEviT_T0_T2_T3_T4_T5_)
        /*0cb0*/ 	.word	0x00000000


	//----- nvinfo : EIATTR_REGCOUNT
	.align		4
.L_589:
        /*0cb4*/ 	.byte	0x04, 0x2f
        /*0cb6*/ 	.short	(.L_591 - .L_590)
	.align		4
.L_590:
        /*0cb8*/ 	.word	index@(_ZN2at6native18elementwise_kernelILi128ELi4EZNS0_15gpu_kernel_implINS0_13BinaryFunctorIsssZZZNS0_15binary_internal21div_trunc_kernel_cudaERNS_18TensorIteratorBaseEENKUlvE_clEvENKUlvE3_clEvEUlssE_EEEEvS6_RKT_EUliE_EEviT1_)
        /*0cbc*/ 	.word	0x00000018


	//----- nvinfo : EIATTR_FRAME_SIZE
	.align		4
.L_591:
        /*0cc0*/ 	.byte	0x04, 0x11
        /*0cc2*/ 	.short	(.L_593 - .L_592)
	.align		4
.L_592:
        /*0cc4*/ 	.word	index@(_ZN2at6native18elementwise_kernelILi128ELi4EZNS0_15gpu_kernel_implINS0_13BinaryFunctorIsssZZZNS0_15binary_internal21div_trunc_kernel_cudaERNS_18TensorIteratorBaseEENKUlvE_clEvENKUlvE3_clEvEUlssE_EEEEvS6_RKT_EUliE_EEviT1_)
        /*0cc8*/ 	.word	0x00000000


	//----- nvinfo : EIATTR_REGCOUNT
	.align		4
.L_593:
        /*0ccc*/ 	.byte	0x04, 0x2f
        /*0cce*/ 	.short	(.L_595 - .L_594)
	.align		4
.L_594:
        /*0cd0*/ 	.word	index@(_ZN2at6native29vectorized_elementwise_kernelILi8EZZZNS0_15binary_internal21div_trunc_kernel_cudaERNS_18TensorIteratorBaseEENKUlvE0_clEvENKUlvE_clEvEUldE_St5arrayIPcLm2EEEEviT0_T1_)
        /*0cd4*/ 	.word	0x00000020


	//----- nvinfo : EIATTR_FRAME_SIZE
	.align		4
.L_595:
        /*0cd8*/ 	.byte	0x04, 0x11
        /*0cda*/ 	.short	(.L_597 - .L_596)
	.align		4
.L_596:
        /*0cdc*/ 	.word	index@(_ZN2at6native29vectorized_elementwise_kernelILi8EZZZNS0_15binary_internal21div_trunc_kernel_cudaERNS_18TensorIteratorBaseEENKUlvE0_clEvENKUlvE_clEvEUldE_St5arrayIPcLm2EEEEviT0_T1_)
        /*0ce0*/ 	.word	0x00000000


	//----- nvinfo : EIATTR_REGCOUNT
	.align		4
.L_597:
        /*0ce4*/ 	.byte	0x04, 0x2f
        /*0ce6*/ 	.short	(.L_599 - .L_598)
	.align		4
.L_598:
        /*0ce8*/ 	.word	index@(_ZN2at6native29vectorized_elementwise_kernelILi4EZZZNS0_15binary_internal21div_trunc_kernel_cudaERNS_18TensorIteratorBaseEENKUlvE0_clEvENKUlvE_clEvEUldE_St5arrayIPcLm2EEEEviT0_T1_)
        /*0cec*/ 	.word	0x00000020


	//----- nvinfo : EIATTR_FRAME_SIZE
	.align		4
.L_599:
        /*0cf0*/ 	.byte	0x04, 0x11
        /*0cf2*/ 	.short	(.L_601 - .L_600)
	.align		4
.L_600:
        /*0cf4*/ 	.word	index@(_ZN2at6native29vectorized_elementwise_kernelILi4EZZZNS0_15binary_internal21div_trunc_kernel_cudaERNS_18TensorIteratorBaseEENKUlvE0_clEvENKUlvE_clEvEUldE_St5arrayIPcLm2EEEEviT0_T1_)
        /*0cf8*/ 	.word	0x00000000


	//----- nvinfo : EIATTR_REGCOUNT
	.align		4
.L_601:
        /*0cfc*/ 	.byte	0x04, 0x2f
        /*0cfe*/ 	.short	(.L_603 - .L_602)
	.align		4
.L_602:
        /*0d00*/ 	.word	index@(_ZN2at6native29vectorized_elementwise_kernelILi2EZZZNS0_15binary_internal21div_trunc_kernel_cudaERNS_18TensorIteratorBaseEENKUlvE0_clEvENKUlvE_clEvEUldE_St5arrayIPcLm2EEEEviT0_T1_)
        /*0d04*/ 	.word	0x00000020


	//----- nvinfo : EIATTR_FRAME_SIZE
	.align		4
.L_603:
        /*0d08*/ 	.byte	0x04, 0x11
        /*0d0a*/ 	.short	(.L_605 - .L_604)
	.align		4
.L_604:
        /*0d0c*/ 	.word	index@(_ZN2at6native29vectorized_elementwise_kernelILi2EZZZNS0_15binary_internal21div_trunc_kernel_cudaERNS_18TensorIteratorBaseEENKUlvE0_clEvENKUlvE_clEvEUldE_St5arrayIPcLm2EEEEviT0_T1_)
        /*0d10*/ 	.word	0x00000000


	//----- nvinfo : EIATTR_REGCOUNT
	.align		4
.L_605:
        /*0d14*/ 	.byte	0x04, 0x2f
        /*0d16*/ 	.short	(.L_607 - .L_606)
	.align		4
.L_606:
        /*0d18*/ 	.word	index@(_ZN2at6native27unrolled_elementwise_kernelIZZZNS0_15binary_internal21div_trunc_kernel_cudaERNS_18TensorIteratorBaseEENKUlvE0_clEvENKUlvE_clEvEUldE_St5arrayIPcLm2EELi4E23TrivialOffsetCalculatorILi1EjESC_NS0_6memory15LoadWithoutCastENSD_16StoreWithoutCastEEEviT_T0_T2_T3_T4_T5_)
        /*0d1c*/ 	.word	0x00000016


	//----- nvinfo : EIATTR_FRAME_SIZE
	.align		4
.L_607:
        /*0d20*/ 	.byte	0x04, 0x11
        /*0d22*/ 	.short	(.L_609 - .L_608)
	.align		4
.L_608:
        /*0d24*/ 	.word	index@(_ZN2at6native27unrolled_elementwise_kernelIZZZNS0_15binary_internal21div_trunc_kernel_cudaERNS_18TensorIteratorBaseEENKUlvE0_clEvENKUlvE_clEvEUldE_St5arrayIPcLm2EELi4E23TrivialOffsetCalculatorILi1EjESC_NS0_6memory15LoadWithoutCastENSD_16StoreWithoutCastEEEviT_T0_T2_T3_T4_T5_)
        /*0d28*/ 	.word	0x00000000


	//----- nvinfo : EIATTR_REGCOUNT
	.align		4
.L_609:
        /*0d2c*/ 	.byte	0x04, 0x2f
        /*0d2e*/ 	.short	(.L_611 - .L_610)
	.align		4
.L_610:
        /*0d30*/ 	.word	index@(_ZN2at6native18elementwise_kernelILi128ELi2EZNS0_22gpu_kernel_impl_nocastIZZZNS0_15binary_internal21div_trunc_kernel_cudaERNS_18TensorIteratorBaseEENKUlvE0_clEvENKUlvE_clEvEUldE_EEvS5_RKT_EUliE_EEviT1_)
        /*0d34*/ 	.word	0x00000014


	//----- nvinfo : EIATTR_FRAME_SIZE
	.align		4
.L_611:
        /*0d38*/ 	.byte	0x04, 0x11
        /*0d3a*/ 	.short	(.L_613 - .L_612)
	.align		4
.L_612:
        /*0d3c*/ 	.word	index@(_ZN2at6native18elementwise_kernelILi128ELi2EZNS0_22gpu_kernel_impl_nocastIZZZNS0_15binary_internal21div_trunc_kernel_cudaERNS_18TensorIteratorBaseEENKUlvE0_clEvENKUlvE_clEvEUldE_EEvS5_RKT_EUliE_EEviT1_)
        /*0d40*/ 	.word	0x00000000


	//----- nvinfo : EIATTR_REGCOUNT
	.align		4
.L_613:
        /*0d44*/ 	.byte	0x04, 0x2f
        /*0d46*/ 	.short	(.L_615 - .L_614)
	.align		4
.L_614:
        /*0d48*/ 	.word	index@(_ZN2at6native27unrolled_elementwise_kernelIZZZNS0_15binary_internal21div_trunc_kernel_cudaERNS_18TensorIteratorBaseEENKUlvE0_clEvENKUlvE_clEvEUldE_St5arrayIPcLm2EELi4E23TrivialOffsetCalculatorILi1EjESC_NS0_6memory12LoadWithCastILi1EEENSD_13StoreWithCastILi1EEEEEviT_T0_T2_T3_T4_T5_)
        /*0d4c*/ 	.word	0x00000024


	//----- nvinfo : EIATTR_FRAME_SIZE
	.align		4
.L_615:
        /*0d50*/ 	.byte	0x04, 0x11
        /*0d52*/ 	.short	(.L_617 - .L_616)
	.align		4
.L_616:
        /*0d54*/ 	.word	index@(_ZN2at6native27unrolled_elementwise_kernelIZZZNS0_15binary_internal21div_trunc_kernel_cudaERNS_18TensorIteratorBaseEENKUlvE0_clEvENKUlvE_clEvEUldE_St5arrayIPcLm2EELi4E23TrivialOffsetCalculatorILi1EjESC_NS0_6memory12LoadWithCastILi1EEENSD_13StoreWithCastILi1EEEEEviT_T0_T2_T3_T4_T5_)
        /*0d58*/ 	.word	0x00000000


	//----- nvinfo : EIATTR_REGCOUNT
	.align		4
.L_617:
        /*0d5c*/ 	.byte	0x04, 0x2f
        /*0d5e*/ 	.short	(.L_619 - .L_618)
	.align		4
.L_618:
        /*0d60*/ 	.word	index@(_ZN2at6native18elementwise_kernelILi128ELi4EZNS0_15gpu_kernel_implIZZZNS0_15binary_internal21div_trunc_kernel_cudaERNS_18TensorIteratorBaseEENKUlvE0_clEvENKUlvE_clEvEUldE_EEvS5_RKT_EUliE_EEviT1_)
        /*0d64*/ 	.word	0x00000018


	//----- nvinfo : EIATTR_FRAME_SIZE
	.align		4
.L_619:
        /*0d68*/ 	.byte	0x04, 0x11
        /*0d6a*/ 	.short	(.L_621 - .L_620)
	.align		4
.L_620:
        /*0d6c*/ 	.word	index@(_ZN2at6native18elementwise_kernelILi128ELi4EZNS0_15gpu_kernel_implIZZZNS0_15binary_internal21div_trunc_kernel_cudaERNS_18TensorIteratorBaseEENKUlvE0_clEvENKUlvE_clEvEUldE_EEvS5_RKT_EUliE_EEviT1_)
        /*0d70*/ 	.word	0x00000000


	//----- nvinfo : EIATTR_REGCOUNT
	.align		4
.L_621:
        /*0d74*/ 	.byte	0x04, 0x2f
        /*0d76*/ 	.short	(.L_623 - .L_622)
	.align		4
.L_622:
        /*0d78*/ 	.word	index@(_ZN2at6native29vectorized_elementwise_kernelILi8EZZZNS0_15binary_internal21div_trunc_kernel_cudaERNS_18TensorIteratorBaseEENKUlvE0_clEvENKUlvE0_clEvEUlfE_St5arrayIPcLm2EEEEviT0_T1_)
        /*0d7c*/ 	.word	0x00000020


	//----- nvinfo : EIATTR_FRAME_SIZE
	.align		4
.L_623:
        /*0d80*/ 	.byte	0x04, 0x11
        /*0d82*/ 	.short	(.L_625 - .L_624)
	.align		4
.L_624:
        /*0d84*/ 	.word	index@(_ZN2at6native29vectorized_elementwise_kernelILi8EZZZNS0_15binary_internal21div_trunc_kernel_cudaERNS_18TensorIteratorBaseEENKUlvE0_clEvENKUlvE0_clEvEUlfE_St5arrayIPcLm2EEEEviT0_T1_)
        /*0d88*/ 	.word	0x00000000


	//----- nvinfo : EIATTR_REGCOUNT
	.align		4
.L_625:
        /*0d8c*/ 	.byte	0x04, 0x2f
        /*0d8e*/ 	.short	(.L_627 - .L_626)
	.align		4
.L_626:
        /*0d90*/ 	.word	index@(_ZN2at6native29vectorized_elementwise_kernelILi4EZZZNS0_15binary_internal21div_trunc_kernel_cudaERNS_18TensorIteratorBaseEENKUlvE0_clEvENKUlvE0_clEvEUlfE_St5arrayIPcLm2EEEEviT0_T1_)
        /*0d94*/ 	.word	0x00000020


	//----- nvinfo : EIATTR_FRAME_SIZE
	.align		4
.L_627:
        /*0d98*/ 	.byte	0x04, 0x11
        /*0d9a*/ 	.short	(.L_629 - .L_628)
	.align		4
.L_628:
        /*0d9c*/ 	.word	index@(_ZN2at6native29vectorized_elementwise_kernelILi4EZZZNS0_15binary_internal21div_trunc_kernel_cudaERNS_18TensorIteratorBaseEENKUlvE0_clEvENKUlvE0_clEvEUlfE_St5arrayIPcLm2EEEEviT0_T1_)
        /*0da0*/ 	.word	0x00000000


	//----- nvinfo : EIATTR_REGCOUNT
	.align		4
.L_629:
        /*0da4*/ 	.byte	0x04, 0x2f
        /*0da6*/ 	.short	(.L_631 - .L_630)
	.align		4
.L_630:
        /*0da8*/ 	.word	index@(_ZN2at6native29vectorized_elementwise_kernelILi2EZZZNS0_15binary_internal21div_trunc_kernel_cudaERNS_18TensorIteratorBaseEENKUlvE0_clEvENKUlvE0_clEvEUlfE_St5arrayIPcLm2EEEEviT0_T1_)
        /*0dac*/ 	.word	0x00000020


	//----- nvinfo : EIATTR_FRAME_SIZE
	.align		4
.L_631:
        /*0db0*/ 	.byte	0x04, 0x11
        /*0db2*/ 	.short	(.L_633 - .L_632)
	.align		4
.L_632:
        /*0db4*/ 	.word	index@(_ZN2at6native29vectorized_elementwise_kernelILi2EZZZNS0_15binary_internal21div_trunc_kernel_cudaERNS_18TensorIteratorBaseEENKUlvE0_clEvENKUlvE0_clEvEUlfE_St5arrayIPcLm2EEEEviT0_T1_)
        /*0db8*/ 	.word	0x00000000


	//----- nvinfo : EIATTR_REGCOUNT
	.align		4
.L_633:
        /*0dbc*/ 	.byte	0x04, 0x2f
        /*0dbe*/ 	.short	(.L_635 - .L_634)
	.align		4
.L_634:
        /*0dc0*/ 	.word	index@(_ZN2at6native27unrolled_elementwise_kernelIZZZNS0_15binary_internal21div_trunc_kernel_cudaERNS_18TensorIteratorBaseEENKUlvE0_clEvENKUlvE0_clEvEUlfE_St5arrayIPcLm2EELi4E23TrivialOffsetCalculatorILi1EjESC_NS0_6memory15LoadWithoutCastENSD_16StoreWithoutCastEEEviT_T0_T2_T3_T4_T5_)
        /*0dc4*/ 	.word	0x00000014


	//----- nvinfo : EIATTR_FRAME_SIZE
	.align		4
.L_635:
        /*0dc8*/ 	.byte	0x04, 0x11
        /*0dca*/ 	.short	(.L_637 - .L_636)
	.align		4
.L_636:
        /*0dcc*/ 	.word	index@(_ZN2at6native27unrolled_elementwise_kernelIZZZNS0_15binary_internal21div_trunc_kernel_cudaERNS_18TensorIteratorBaseEENKUlvE0_clEvENKUlvE0_clEvEUlfE_St5arrayIPcLm2EELi4E23TrivialOffsetCalculatorILi1EjESC_NS0_6memory15LoadWithoutCastENSD_16StoreWithoutCastEEEviT_T0_T2_T3_T4_T5_)
        /*0dd0*/ 	.word	0x00000000


	//----- nvinfo : EIATTR_REGCOUNT
	.align		4
.L_637:
        /*0dd4*/ 	.byte	0x04, 0x2f
        /*0dd6*/ 	.short	(.L_639 - .L_638)
	.align		4
.L_638:
        /*0dd8*/ 	.word	index@(_ZN2at6native18elementwise_kernelILi128ELi2EZNS0_22gpu_kernel_impl_nocastIZZZNS0_15binary_internal21div_trunc_kernel_cudaERNS_18TensorIteratorBaseEENKUlvE0_clEvENKUlvE0_clEvEUlfE_EEvS5_RKT_EUliE_EEviT1_)
        /*0ddc*/ 	.word	0x00000014


	//----- nvinfo : EIATTR_FRAME_SIZE
	.align		4
.L_639:
        /*0de0*/ 	.byte	0x04, 0x11
        /*0de2*/ 	.short	(.L_641 - .L_640)
	.align		4
.L_640:
        /*0de4*/ 	.word	index@(_ZN2at6native18elementwise_kernelILi128ELi2EZNS0_22gpu_kernel_impl_nocastIZZZNS0_15binary_internal21div_trunc_kernel_cudaERNS_18TensorIteratorBaseEENKUlvE0_clEvENKUlvE0_clEvEUlfE_EEvS5_RKT_EUliE_EEviT1_)
        /*0de8*/ 	.word	0x00000000


	//----- nvinfo : EIATTR_REGCOUNT
	.align		4
.L_641:
        /*0dec*/ 	.byte	0x04, 0x2f
        /*0dee*/ 	.short	(.L_643 - .L_642)
	.align		4
.L_642:
        /*0df0*/ 	.word	index@(_ZN2at6native27unrolled_elementwise_kernelIZZZNS0_15binary_internal21div_trunc_kernel_cudaERNS_18TensorIteratorBaseEENKUlvE0_clEvENKUlvE0_clEvEUlfE_St5arrayIPcLm2EELi4E23TrivialOffsetCalculatorILi1EjESC_NS0_6memory12LoadWithCastILi1EEENSD_13StoreWithCastILi1EEEEEviT_T0_T2_T3_T4_T5_)
        /*0df4*/ 	.word	0x0000001d


	//----- nvinfo : EIATTR_FRAME_SIZE
	.align		4
.L_643:
        /*0df8*/ 	.byte	0x04, 0x11
        /*0dfa*/ 	.short	(.L_645 - .L_644)
	.align		4
.L_644:
        /*0dfc*/ 	.word	index@(_ZN2at6native27unrolled_elementwise_kernelIZZZNS0_15binary_internal21div_trunc_kernel_cudaERNS_18TensorIteratorBaseEENKUlvE0_clEvENKUlvE0_clEvEUlfE_St5arrayIPcLm2EELi4E23TrivialOffsetCalculatorILi1EjESC_NS0_6memory12LoadWithCastILi1EEENSD_13StoreWithCastILi1EEEEEviT_T0_T2_T3_T4_T5_)
        /*0e00*/ 	.word	0x00000000


	//----- nvinfo : EIATTR_REGCOUNT
	.align		4
.L_645:
        /*0e04*/ 	.byte	0x04, 0x2f
        /*0e06*/ 	.short	(.L_647 - .L_646)
	.align		4
.L_646:
        /*0e08*/ 	.word	index@(_ZN2at6native18elementwise_kernelILi128ELi4EZNS0_15gpu_kernel_implIZZZNS0_15binary_internal21div_trunc_kernel_cudaERNS_18TensorIteratorBaseEENKUlvE0_clEvENKUlvE0_clEvEUlfE_EEvS5_RKT_EUliE_EEviT1_)
        /*0e0c*/ 	.word	0x00000018


	//----- nvinfo : EIATTR_FRAME_SIZE
	.align		4
.L_647:
        /*0e10*/ 	.byte	0x04, 0x11
        /*0e12*/ 	.short	(.L_649 - .L_648)
	.align		4
.L_648:
        /*0e14*/ 	.word	index@(_ZN2at6native18elementwise_kernelILi128ELi4EZNS0_15gpu_kernel_implIZZZNS0_15binary_internal21div_trunc_kernel_cudaERNS_18TensorIteratorBaseEENKUlvE0_clEvENKUlvE0_clEvEUlfE_EEvS5_RKT_EUliE_EEviT1_)
        /*0e18*/ 	.word	0x00000000


	//----- nvinfo : EIATTR_REGCOUNT
	.align		4
.L_649:
        /*0e1c*/ 	.byte	0x04, 0x2f
        /*0e1e*/ 	.short	(.L_651 - .L_650)
	.align		4
.L_650:
        /*0e20*/ 	.word	index@(_ZN2at6native29vectorized_elementwise_kernelILi8EZZZNS0_15binary_internal21div_trunc_kernel_cudaERNS_18TensorIteratorBaseEENKUlvE0_clEvENKUlvE1_clEvEUlN3c104HalfEE_St5arrayIPcLm2EEEEviT0_T1_)
        /*0e24*/ 	.word	0x00000020


	//----- nvinfo : EIATTR_FRAME_SIZE
	.align		4
.L_651:
        /*0e28*/ 	.byte	0x04, 0x11
        /*0e2a*/ 	.short	(.L_653 - .L_652)
	.align		4
.L_652:
        /*0e2c*/ 	.word	index@(_ZN2at6native29vectorized_elementwise_kernelILi8EZZZNS0_15binary_internal21div_trunc_kernel_cudaERNS_18TensorIteratorBaseEENKUlvE0_clEvENKUlvE1_clEvEUlN3c104HalfEE_St5arrayIPcLm2EEEEviT0_T1_)
        /*0e30*/ 	.word	0x00000000


	//----- nvinfo : EIATTR_REGCOUNT
	.align		4
.L_653:
        /*0e34*/ 	.byte	0x04, 0x2f
        /*0e36*/ 	.short	(.L_655 - .L_654)
	.align		4
.L_654:
        /*0e38*/ 	.word	index@(_ZN2at6native29vectorized_elementwise_kernelILi4EZZZNS0_15binary_internal21div_trunc_kernel_cudaERNS_18TensorIteratorBaseEENKUlvE0_clEvENKUlvE1_clEvEUlN3c104HalfEE_St5arrayIPcLm2EEEEviT0_T1_)
        /*0e3c*/ 	.word	0x00000020


	//----- nvinfo : EIATTR_FRAME_SIZE
	.align		4
.L_655:
        /*0e40*/ 	.byte	0x04, 0x11
        /*0e42*/ 	.short	(.L_657 - .L_656)
	.align		4
.L_656:
        /*0e44*/ 	.word	index@(_ZN2at6native29vectorized_elementwise_kernelILi4EZZZNS0_15binary_internal21div_trunc_kernel_cudaERNS_18TensorIteratorBaseEENKUlvE0_clEvENKUlvE1_clEvEUlN3c104HalfEE_St5arrayIPcLm2EEEEviT0_T1_)
        /*0e48*/ 	.word	0x00000000


	//----- nvinfo : EIATTR_REGCOUNT
	.align		4
.L_657:
        /*0e4c*/ 	.byte	0x04, 0x2f
        /*0e4e*/ 	.short	(.L_659 - .L_658)
	.align		4
.L_658:
        /*0e50*/ 	.word	index@(_ZN2at6native29vectorized_elementwise_kernelILi2EZZZNS0_15binary_internal21div_trunc_kernel_cudaERNS_18TensorIteratorBaseEENKUlvE0_clEvENKUlvE1_clEvEUlN3c104HalfEE_St5arrayIPcLm2EEEEviT0_T1_)
        /*0e54*/ 	.word	0x00000020


	//----- nvinfo : EIATTR_FRAME_SIZE
	.align		4
.L_659:
        /*0e58*/ 	.byte	0x04, 0x11
        /*0e5a*/ 	.short	(.L_661 - .L_660)
	.align		4
.L_660:
        /*0e5c*/ 	.word	index@(_ZN2at6native29vectorized_elementwise_kernelILi2EZZZNS0_15binary_internal21div_trunc_kernel_cudaERNS_18TensorIteratorBaseEENKUlvE0_clEvENKUlvE1_clEvEUlN3c104HalfEE_St5arrayIPcLm2EEEEviT0_T1_)
        /*0e60*/ 	.word	0x00000000


	//----- nvinfo : EIATTR_REGCOUNT
	.align		4
.L_661:
        /*0e64*/ 	.byte	0x04, 0x2f
        /*0e66*/ 	.short	(.L_663 - .L_662)
	.align		4
.L_662:
        /*0e68*/ 	.word	index@(_ZN2at6native27unrolled_elementwise_kernelIZZZNS0_15binary_internal21div_trunc_kernel_cudaERNS_18TensorIteratorBaseEENKUlvE0_clEvENKUlvE1_clEvEUlN3c104HalfEE_St5arrayIPcLm2EELi4E23TrivialOffsetCalculatorILi1EjESE_NS0_6memory15LoadWithoutCastENSF_16StoreWithoutCastEEEviT_T0_T2_T3_T4_T5_)
        /*0e6c*/ 	.word	0x00000018


	//----- nvinfo : EIATTR_FRAME_SIZE
	.align		4
.L_663:
        /*0e70*/ 	.byte	0x04, 0x11
        /*0e72*/ 	.short	(.L_665 - .L_664)
	.align		4
.L_664:
        /*0e74*/ 	.word	index@(_ZN2at6native27unrolled_elementwise_kernelIZZZNS0_15binary_internal21div_trunc_kernel_cudaERNS_18TensorIteratorBaseEENKUlvE0_clEvENKUlvE1_clEvEUlN3c104HalfEE_St5arrayIPcLm2EELi4E23TrivialOffsetCalculatorILi1EjESE_NS0_6memory15LoadWithoutCastENSF_16StoreWithoutCastEEEviT_T0_T2_T3_T4_T5_)
        /*0e78*/ 	.word	0x00000000


	//----- nvinfo : EIATTR_REGCOUNT
	.align		4
.L_665:
        /*0e7c*/ 	.byte	0x04, 0x2f
        /*0e7e*/ 	.short	(.L_667 - .L_666)
	.align		4
.L_666:
        /*0e80*/ 	.word	index@(_ZN2at6native18elementwise_kernelILi128ELi4EZNS0_22gpu_kernel_impl_nocastIZZZNS0_15binary_internal21div_trunc_kernel_cudaERNS_18TensorIteratorBaseEENKUlvE0_clEvENKUlvE1_clEvEUlN3c104HalfEE_EEvS5_RKT_EUliE_EEviT1_)
        /*0e84*/ 	.word	0x00000014


	//----- nvinfo : EIATTR_FRAME_SIZE
	.align		4
.L_667:
        /*0e88*/ 	.byte	0x04, 0x11
        /*0e8a*/ 	.short	(.L_669 - .L_668)
	.align		4
.L_668:
        /*0e8c*/ 	.word	index@(_ZN2at6native18elementwise_kernelILi128ELi4EZNS0_22gpu_kernel_impl_nocastIZZZNS0_15binary_internal21div_trunc_kernel_cudaERNS_18TensorIteratorBaseEENKUlvE0_clEvENKUlvE1_clEvEUlN3c104HalfEE_EEvS5_RKT_EUliE_EEviT1_)
        /*0e90*/ 	.word	0x00000000


	//----- nvinfo : EIATTR_REGCOUNT
	.align		4
.L_669:
        /*0e94*/ 	.byte	0x04, 0x2f
        /*0e96*/ 	.short	(.L_671 - .L_670)
	.align		4
.L_670:
        /*0e98*/ 	.word	index@(_ZN2at6native27unrolled_elementwise_kernelIZZZNS0_15binary_internal21div_trunc_kernel_cudaERNS_18TensorIteratorBaseEENKUlvE0_clEvENKUlvE1_clEvEUlN3c104HalfEE_St5arrayIPcLm2EELi4E23TrivialOffsetCalculatorILi1EjESE_NS0_6memory12LoadWithCastILi1EEENSF_13StoreWithCastILi1EEEEEviT_T0_T2_T3_T4_T5_)
        /*0e9c*/ 	.word	0x0000001c


	//----- nvinfo : EIATTR_FRAME_SIZE
	.align		4
.L_671:
        /*0ea0*/ 	.byte	0x04, 0x11
        /*0ea2*/ 	.short	(.L_673 - .L_672)
	.align		4
.L_672:
        /*0ea4*/ 	.word	index@(_ZN2at6native27unrolled_elementwise_kernelIZZZNS0_15binary_internal21div_trunc_kernel_cudaERNS_18TensorIteratorBaseEENKUlvE0_clEvENKUlvE1_clEvEUlN3c104HalfEE_St5arrayIPcLm2EELi4E23TrivialOffsetCalculatorILi1EjESE_NS0_6memory12LoadWithCastILi1EEENSF_13StoreWithCastILi1EEEEEviT_T0_T2_T3_T4_T5_)
        /*0ea8*/ 	.word	0x00000000


	//----- nvinfo : EIATTR_REGCOUNT
	.align		4
.L_673:
        /*0eac*/ 	.byte	0x04, 0x2f
        /*0eae*/ 	.short	(.L_675 - .L_674)
	.align		4
.L_674:
        /*0eb0*/ 	.word	index@(_ZN2at6native18elementwise_kernelILi128ELi4EZNS0_15gpu_kernel_implIZZZNS0_15binary_internal21div_trunc_kernel_cudaERNS_18TensorIteratorBaseEENKUlvE0_clEvENKUlvE1_clEvEUlN3c104HalfEE_EEvS5_RKT_EUliE_EEviT1_)
        /*0eb4*/ 	.word	0x00000018


	//----- nvinfo : EIATTR_FRAME_SIZE
	.align		4
.L_675:
        /*0eb8*/ 	.byte	0x04, 0x11
        /*0eba*/ 	.short	(.L_677 - .L_676)
	.align		4
.L_676:
        /*0ebc*/ 	.word	index@(_ZN2at6native18elementwise_kernelILi128ELi4EZNS0_15gpu_kernel_implIZZZNS0_15binary_internal21div_trunc_kernel_cudaERNS_18TensorIteratorBaseEENKUlvE0_clEvENKUlvE1_clEvEUlN3c104HalfEE_EEvS5_RKT_EUliE_EEviT1_)
        /*0ec0*/ 	.word	0x00000000


	//----- nvinfo : EIATTR_REGCOUNT
	.align		4
.L_677:
        /*0ec4*/ 	.byte	0x04, 0x2f
        /*0ec6*/ 	.short	(.L_679 - .L_678)
	.align		4
.L_678:
        /*0ec8*/ 	.word	index@(_ZN2at6native29vectorized_elementwise_kernelILi8EZZZNS0_15binary_internal21div_trunc_kernel_cudaERNS_18TensorIteratorBaseEENKUlvE0_clEvENKUlvE2_clEvEUlN3c108BFloat16EE_St5arrayIPcLm2EEEEviT0_T1_)
        /*0ecc*/ 	.word	0x00000020


	//----- nvinfo : EIATTR_FRAME_SIZE
	.align		4
.L_679:
        /*0ed0*/ 	.byte	0x04, 0x11
        /*0ed2*/ 	.short	(.L_681 - .L_680)
	.align		4
.L_680:
        /*0ed4*/ 	.word	index@(_ZN2at6native29vectorized_elementwise_kernelILi8EZZZNS0_15binary_internal21div_trunc_kernel_cudaERNS_18TensorIteratorBaseEENKUlvE0_clEvENKUlvE2_clEvEUlN3c108BFloat16EE_St5arrayIPcLm2EEEEviT0_T1_)
        /*0ed8*/ 	.word	0x00000000


	//----- nvinfo : EIATTR_REGCOUNT
	.align		4
.L_681:
        /*0edc*/ 	.byte	0x04, 0x2f
        /*0ede*/ 	.short	(.L_683 - .L_682)
	.align		4
.L_682:
        /*0ee0*/ 	.word	index@(_ZN2at6native29vectorized_elementwise_kernelILi4EZZZNS0_15binary_internal21div_trunc_kernel_cudaERNS_18TensorIteratorBaseEENKUlvE0_clEvENKUlvE2_clEvEUlN3c108BFloat16EE_St5arrayIPcLm2EEEEviT0_T1_)
        /*0ee4*/ 	.word	0x00000020


	//----- nvinfo : EIATTR_FRAME_SIZE
	.align		4
.L_683:
        /*0ee8*/ 	.byte	0x04, 0x11
        /*0eea*/ 	.short	(.L_685 - .L_684)
	.align		4
.L_684:
        /*0eec*/ 	.word	index@(_ZN2at6native29vectorized_elementwise_kernelILi4EZZZNS0_15binary_internal21div_trunc_kernel_cudaERNS_18TensorIteratorBaseEENKUlvE0_clEvENKUlvE2_clEvEUlN3c108BFloat16EE_St5arrayIPcLm2EEEEviT0_T1_)
        /*0ef0*/ 	.word	0x00000000


	//----- nvinfo : EIATTR_REGCOUNT
	.align		4
.L_685:
        /*0ef4*/ 	.byte	0x04, 0x2f
        /*0ef6*/ 	.short	(.L_687 - .L_686)
	.align		4
.L_686:
        /*0ef8*/ 	.word	index@(_ZN2at6native29vectorized_elementwise_kernelILi2EZZZNS0_15binary_internal21div_trunc_kernel_cudaERNS_18TensorIteratorBaseEENKUlvE0_clEvENKUlvE2_clEvEUlN3c108BFloat16EE_St5arrayIPcLm2EEEEviT0_T1_)
        /*0efc*/ 	.word	0x00000020


	//----- nvinfo : EIATTR_FRAME_SIZE
	.align		4
.L_687:
        /*0f00*/ 	.byte	0x04, 0x11
        /*0f02*/ 	.short	(.L_689 - .L_688)
	.align		4
.L_688:
        /*0f04*/ 	.word	index@(_ZN2at6native29vectorized_elementwise_kernelILi2EZZZNS0_15binary_internal21div_trunc_kernel_cudaERNS_18TensorIteratorBaseEENKUlvE0_clEvENKUlvE2_clEvEUlN3c108BFloat16EE_St5arrayIPcLm2EEEEviT0_T1_)
        /*0f08*/ 	.word	0x00000000


	//----- nvinfo : EIATTR_REGCOUNT
	.align		4
.L_689:
        /*0f0c*/ 	.byte	0x04, 0x2f
        /*0f0e*/ 	.short	(.L_691 - .L_690)
	.align		4
.L_690:
        /*0f10*/ 	.word	index@(_ZN2at6native27unrolled_elementwise_kernelIZZZNS0_15binary_internal21div_trunc_kernel_cudaERNS_18TensorIteratorBaseEENKUlvE0_clEvENKUlvE2_clEvEUlN3c108BFloat16EE_St5arrayIPcLm2EELi4E23TrivialOffsetCalculatorILi1EjESE_NS0_6memory15LoadWithoutCastENSF_16StoreWithoutCastEEEviT_T0_T2_T3_T4_T5_)
        /*0f14*/ 	.word	0x00000018


	//----- nvinfo : EIATTR_FRAME_SIZE
	.align		4
.L_691:
        /*0f18*/ 	.byte	0x04, 0x11
        /*0f1a*/ 	.short	(.L_693 - .L_692)
	.align		4
.L_692:
        /*0f1c*/ 	.word	index@(_ZN2at6native27unrolled_elementwise_kernelIZZZNS0_15binary_internal21div_trunc_kernel_cudaERNS_18TensorIteratorBaseEENKUlvE0_clEvENKUlvE2_clEvEUlN3c108BFloat16EE_St5arrayIPcLm2EELi4E23TrivialOffsetCalculatorILi1EjESE_NS0_6memory15LoadWithoutCastENSF_16StoreWithoutCastEEEviT_T0_T2_T3_T4_T5_)
        /*0f20*/ 	.word	0x00000000


	//----- nvinfo : EIATTR_REGCOUNT
	.align		4
.L_693:
        /*0f24*/ 	.byte	0x04, 0x2f
        /*0f26*/ 	.short	(.L_695 - .L_694)
	.align		4
.L_694:
        /*0f28*/ 	.word	index@(_ZN2at6native18elementwise_kernelILi128ELi4EZNS0_22gpu_kernel_impl_nocastIZZZNS0_15binary_internal21div_trunc_kernel_cudaERNS_18TensorIteratorBaseEENKUlvE0_clEvENKUlvE2_clEvEUlN3c108BFloat16EE_EEvS5_RKT_EUliE_EEviT1_)
        /*0f2c*/ 	.word	0x00000014


	//----- nvinfo : EIATTR_FRAME_SIZE
	.align		4
.L_695:
        /*0f30*/ 	.byte	0x04, 0x11
        /*0f32*/ 	.short	(.L_697 - .L_696)
	.align		4
.L_696:
        /*0f34*/ 	.word	index@(_ZN2at6native18elementwise_kernelILi128ELi4EZNS0_22gpu_kernel_impl_nocastIZZZNS0_15binary_internal21div_trunc_kernel_cudaERNS_18TensorIteratorBaseEENKUlvE0_clEvENKUlvE2_clEvEUlN3c108BFloat16EE_EEvS5_RKT_EUliE_EEviT1_)
        /*0f38*/ 	.word	0x00000000


	//----- nvinfo : EIATTR_REGCOUNT
	.align		4
.L_697:
        /*0f3c*/ 	.byte	0x04, 0x2f
        /*0f3e*/ 	.short	(.L_699 - .L_698)
	.align		4
.L_698:
        /*0f40*/ 	.word	index@(_ZN2at6native27unrolled_elementwise_kernelIZZZNS0_15binary_internal21div_trunc_kernel_cudaERNS_18TensorIteratorBaseEENKUlvE0_clEvENKUlvE2_clEvEUlN3c108BFloat16EE_St5arrayIPcLm2EELi4E23TrivialOffsetCalculatorILi1EjESE_NS0_6memory12LoadWithCastILi1EEENSF_13StoreWithCastILi1EEEEEviT_T0_T2_T3_T4_T5_)
        /*0f44*/ 	.word	0x0000001c


	//----- nvinfo : EIATTR_FRAME_SIZE
	.align		4
.L_699:
        /*0f48*/ 	.byte	0x04, 0x11
        /*0f4a*/ 	.short	(.L_701 - .L_700)
	.align		4
.L_700:
        /*0f4c*/ 	.word	index@(_ZN2at6native27unrolled_elementwise_kernelIZZZNS0_15binary_internal21div_trunc_kernel_cudaERNS_18TensorIteratorBaseEENKUlvE0_clEvENKUlvE2_clEvEUlN3c108BFloat16EE_St5arrayIPcLm2EELi4E23TrivialOffsetCalculatorILi1EjESE_NS0_6memory12LoadWithCastILi1EEENSF_13StoreWithCastILi1EEEEEviT_T0_T2_T3_T4_T5_)
        /*0f50*/ 	.word	0x00000000


	//----- nvinfo : EIATTR_REGCOUNT
	.align		4
.L_701:
        /*0f54*/ 	.byte	0x04, 0x2f
        /*0f56*/ 	.short	(.L_703 - .L_702)
	.align		4
.L_702:
        /*0f58*/ 	.word	index@(_ZN2at6native18elementwise_kernelILi128ELi4EZNS0_15gpu_kernel_implIZZZNS0_15binary_internal21div_trunc_kernel_cudaERNS_18TensorIteratorBaseEENKUlvE0_clEvENKUlvE2_clEvEUlN3c108BFloat16EE_EEvS5_RKT_EUliE_EEviT1_)
        /*0f5c*/ 	.word	0x00000018


	//----- nvinfo : EIATTR_FRAME_SIZE
	.align		4
.L_703:
        /*0f60*/ 	.byte	0x04, 0x11
        /*0f62*/ 	.short	(.L_705 - .L_704)
	.align		4
.L_704:
        /*0f64*/ 	.word	index@(_ZN2at6native18elementwise_kernelILi128ELi4EZNS0_15gpu_kernel_implIZZZNS0_15binary_internal21div_trunc_kernel_cudaERNS_18TensorIteratorBaseEENKUlvE0_clEvENKUlvE2_clEvEUlN3c108BFloat16EE_EEvS5_RKT_EUliE_EEviT1_)
        /*0f68*/ 	.word	0x00000000


	//----- nvinfo : EIATTR_REGCOUNT
	.align		4
.L_705:
        /*0f6c*/ 	.byte	0x04, 0x2f
        /*0f6e*/ 	.short	(.L_707 - .L_706)
	.align		4
.L_706:
        /*0f70*/ 	.word	index@(_ZN2at6native29vectorized_elementwise_kernelILi8ENS0_13AUnaryFunctorIdddZZZNS0_15binary_internal21div_trunc_kernel_cudaERNS_18TensorIteratorBaseEENKUlvE1_clEvENKUlvE_clEvEUlddE_EESt5arrayIPcLm2EEEEviT0_T1_)
        /*0f74*/ 	.word	0x00000027


	//----- nvinfo : EIATTR_FRAME_SIZE
	.align		4
.L_707:
        /*0f78*/ 	.byte	0x04, 0x11
        /*0f7a*/ 	.short	(.L_709 - .L_708)
	.align		4
.L_708:
        /*0f7c*/ 	.word	index@($__internal_20_$__cuda_sm20_div_rn_f64_full)
        /*0f80*/ 	.word	0x00000000


	//----- nvinfo : EIATTR_FRAME_SIZE
	.align		4
.L_709:
        /*0f84*/ 	.byte	0x04, 0x11
        /*0f86*/ 	.short	(.L_711 - .L_710)
	.align		4
.L_710:
        /*0f88*/ 	.word	index@(_ZN2at6native29vectorized_elementwise_kernelILi8ENS0_13AUnaryFunctorIdddZZZNS0_15binary_internal21div_trunc_kernel_cudaERNS_18TensorIteratorBaseEENKUlvE1_clEvENKUlvE_clEvEUlddE_EESt5arrayIPcLm2EEEEviT0_T1_)
        /*0f8c*/ 	.word	0x00000000


	//----- nvinfo : EIATTR_REGCOUNT
	.align		4
.L_711:
        /*0f90*/ 	.byte	0x04, 0x2f
        /*0f92*/ 	.short	(.L_713 - .L_712)
	.align		4
.L_712:
        /*0f94*/ 	.word	index@(_ZN2at6native29vectorized_elementwise_kernelILi4ENS0_13AUnaryFunctorIdddZZZNS0_15binary_internal21div_trunc_kernel_cudaERNS_18TensorIteratorBaseEENKUlvE1_clEvENKUlvE_clEvEUlddE_EESt5arrayIPcLm2EEEEviT0_T1_)
        /*0f98*/ 	.word	0x00000027


	//----- nvinfo : EIATTR_FRAME_SIZE
	.align		4
.L_713:
        /*0f9c*/ 	.byte	0x04, 0x11
        /*0f9e*/ 	.short	(.L_715 - .L_714)
	.align		4
.L_714:
        /*0fa0*/ 	.word	index@($__internal_19_$__cuda_sm20_div_rn_f64_full)
        /*0fa4*/ 	.word	0x00000000


	//----- nvinfo : EIATTR_FRAME_SIZE
	.align		4
.L_715:
        /*0fa8*/ 	.byte	0x04, 0x11
        /*0faa*/ 	.short	(.L_717 - .L_716)
	.align		4
.L_716:
        /*0fac*/ 	.word	index@(_ZN2at6native29vectorized_elementwise_kernelILi4ENS0_13AUnaryFunctorIdddZZZNS0_15binary_internal21div_trunc_kernel_cudaERNS_18TensorIteratorBaseEENKUlvE1_clEvENKUlvE_clEvEUlddE_EESt5arrayIPcLm2EEEEviT0_T1_)
        /*0fb0*/ 	.word	0x00000000


	//----- nvinfo : EIATTR_REGCOUNT
	.align		4
.L_717:
        /*0fb4*/ 	.byte	0x04, 0x2f
        /*0fb6*/ 	.short	(.L_719 - .L_718)
	.align		4
.L_718:
        /*0fb8*/ 	.word	index@(_ZN2at6native29vectorized_elementwise_kernelILi2ENS0_13AUnaryFunctorIdddZZZNS0_15binary_internal21div_trunc_kernel_cudaERNS_18TensorIteratorBaseEENKUlvE1_clEvENKUlvE_clEvEUlddE_EESt5arrayIPcLm2EEEEviT0_T1_)
        /*0fbc*/ 	.word	0x00000027


	//----- nvinfo : EIATTR_FRAME_SIZE
	.align		4
.L_719:
        /*0fc0*/ 	.byte	0x04, 0x11
        /*0fc2*/ 	.short	(.L_721 - .L_720)
	.align		4
.L_720:
        /*0fc4*/ 	.word	index@($__internal_18_$__cuda_sm20_div_rn_f64_full)
        /*0fc8*/ 	.word	0x00000000


	//----- nvinfo : EIATTR_FRAME_SIZE
	.align		4
.L_721:
        /*0fcc*/ 	.byte	0x04, 0x11
        /*0fce*/ 	.short	(.L_723 - .L_722)
	.align		4
.L_722:
        /*0fd0*/ 	.word	index@(_ZN2at6native29vectorized_elementwise_kernelILi2ENS0_13AUnaryFunctorIdddZZZNS0_15binary_internal21div_trunc_kernel_cudaERNS_18TensorIteratorBaseEENKUlvE1_clEvENKUlvE_clEvEUlddE_EESt5arrayIPcLm2EEEEviT0_T1_)
        /*0fd4*/ 	.word	0x00000000


	//----- nvinfo : EIATTR_REGCOUNT
	.align		4
.L_723:
        /*0fd8*/ 	.byte	0x04, 0x2f
        /*0fda*/ 	.short	(.L_725 - .L_724)
	.align		4
.L_724:
        /*0fdc*/ 	.word	index@(_ZN2at6native27unrolled_elementwise_kernelINS0_13AUnaryFunctorIdddZZZNS0_15binary_internal21div_trunc_kernel_cudaERNS_18TensorIteratorBaseEENKUlvE1_clEvENKUlvE_clEvEUlddE_EESt5arrayIPcLm2EELi4E23TrivialOffsetCalculatorILi1EjESE_NS0_6memory15LoadWithoutCastENSF_16StoreWithoutCastEEEviT_T0_T2_T3_T4_T5_)
        /*0fe0*/ 	.word	0x00000023


	//----- nvinfo : EIATTR_FRAME_SIZE
	.align		4
.L_725:
        /*0fe4*/ 	.byte	0x04, 0x11
        /*0fe6*/ 	.short	(.L_727 - .L_726)
	.align		4
.L_726:
        /*0fe8*/ 	.word	index@($__internal_17_$__cuda_sm20_div_rn_f64_full)
        /*0fec*/ 	.word	0x00000000


	//----- nvinfo : EIATTR_FRAME_SIZE
	.align		4
.L_727:
        /*0ff0*/ 	.byte	0x04, 0x11
        /*0ff2*/ 	.short	(.L_729 - .L_728)
	.align		4
.L_728:
        /*0ff4*/ 	.word	index@(_ZN2at6native27unrolled_elementwise_kernelINS0_13AUnaryFunctorIdddZZZNS0_15binary_internal21div_trunc_kernel_cudaERNS_18TensorIteratorBaseEENKUlvE1_clEvENKUlvE_clEvEUlddE_EESt5arrayIPcLm2EELi4E23TrivialOffsetCalculatorILi1EjESE_NS0_6memory15LoadWithoutCastENSF_16StoreWithoutCastEEEviT_T0_T2_T3_T4_T5_)
        /*0ff8*/ 	.word	0x00000000


	//----- nvinfo : EIATTR_REGCOUNT
	.align		4
.L_729:
        /*0ffc*/ 	.byte	0x04, 0x2f
        /*0ffe*/ 	.short	(.L_731 - .L_730)
	.align		4
.L_730:
        /*1000*/ 	.word	index@(_ZN2at6native18elementwise_kernelILi128ELi2EZNS0_22gpu_kernel_impl_nocastINS0_13AUnaryFunctorIdddZZZNS0_15binary_internal21div_trunc_kernel_cudaERNS_18TensorIteratorBaseEENKUlvE1_clEvENKUlvE_clEvEUlddE_EEEEvS6_RKT_EUliE_EEviT1_)
        /*1004*/ 	.word	0x0000001d


	//----- nvinfo : EIATTR_FRAME_SIZE
	.align		4
.L_731:
        /*1008*/ 	.byte	0x04, 0x11
        /*100a*/ 	.short	(.L_733 - .L_732)
	.align		4
.L_732:
        /*100c*/ 	.word	index@($__internal_16_$__cuda_sm20_div_rn_f64_full)
        /*1010*/ 	.word	0x00000000


	//----- nvinfo : EIATTR_FRAME_SIZE
	.align		4
.L_733:
        /*1014*/ 	.byte	0x04, 0x11
        /*1016*/ 	.short	(.L_735 - .L_734)
	.align		4
.L_734:
        /*1018*/ 	.word	index@(_ZN2at6native18elementwise_kernelILi128ELi2EZNS0_22gpu_kernel_impl_nocastINS0_13AUnaryFunctorIdddZZZNS0_15binary_internal21div_trunc_kernel_cudaERNS_18TensorIteratorBaseEENKUlvE1_clEvENKUlvE_clEvEUlddE_EEEEvS6_RKT_EUliE_EEviT1_)
        /*101c*/ 	.word	0x00000000


	//----- nvinfo : EIATTR_REGCOUNT
	.align		4
.L_735:
        /*1020*/ 	.byte	0x04, 0x2f
        /*1022*/ 	.short	(.L_737 - .L_736)
	.align		4
.L_736:
        /*1024*/ 	.word	index@(_ZN2at6native27unrolled_elementwise_kernelINS0_13AUnaryFunctorIdddZZZNS0_15binary_internal21div_trunc_kernel_cudaERNS_18TensorIteratorBaseEENKUlvE1_clEvENKUlvE_clEvEUlddE_EESt5arrayIPcLm2EELi4E23TrivialOffsetCalculatorILi1EjESE_NS0_6memory12LoadWithCastILi1EEENSF_13StoreWithCastILi1EEEEEviT_T0_T2_T3_T4_T5_)
        /*1028*/ 	.word	0x0000002e


	//----- nvinfo : EIATTR_FRAME_SIZE
	.align		4
.L_737:
        /*102c*/ 	.byte	0x04, 0x11
        /*102e*/ 	.short	(.L_739 - .L_738)
	.align		4
.L_738:
        /*1030*/ 	.word	index@($__internal_15_$__cuda_sm20_div_rn_f64_full)
        /*1034*/ 	.word	0x00000000


	//----- nvinfo : EIATTR_FRAME_SIZE
	.align		4
.L_739:
        /*1038*/ 	.byte	0x04, 0x11
        /*103a*/ 	.short	(.L_741 - .L_740)
	.align		4
.L_740:
        /*103c*/ 	.word	index@(_ZN2at6native27unrolled_elementwise_kernelINS0_13AUnaryFunctorIdddZZZNS0_15binary_internal21div_trunc_kernel_cudaERNS_18TensorIteratorBaseEENKUlvE1_clEvENKUlvE_clEvEUlddE_EESt5arrayIPcLm2EELi4E23TrivialOffsetCalculatorILi1EjESE_NS0_6memory12LoadWithCastILi1EEENSF_13StoreWithCastILi1EEEEEviT_T0_T2_T3_T4_T5_)
        /*1040*/ 	.word	0x00000000


	//----- nvinfo : EIATTR_REGCOUNT
	.align		4
.L_741:
        /*1044*/ 	.byte	0x04, 0x2f
        /*1046*/ 	.short	(.L_743 - .L_742)
	.align		4
.L_742:
        /*1048*/ 	.word	index@(_ZN2at6native18elementwise_kernelILi128ELi4EZNS0_15gpu_kernel_implINS0_13AUnaryFunctorIdddZZZNS0_15binary_internal21div_trunc_kernel_cudaERNS_18TensorIteratorBaseEENKUlvE1_clEvENKUlvE_clEvEUlddE_EEEEvS6_RKT_EUliE_EEviT1_)
        /*104c*/ 	.word	0x0000001c


	//----- nvinfo : EIATTR_FRAME_SIZE
	.align		4
.L_743:
        /*1050*/ 	.byte	0x04, 0x11
        /*1052*/ 	.short	(.L_745 - .L_744)
	.align		4
.L_744:
        /*1054*/ 	.word	index@($__internal_14_$__cuda_sm20_div_rn_f64_full)
        /*1058*/ 	.word	0x00000000


	//----- nvinfo : EIATTR_FRAME_SIZE
	.align		4
.L_745:
        /*105c*/ 	.byte	0x04, 0x11
        /*105e*/ 	.short	(.L_747 - .L_746)
	.align		4
.L_746:
        /*1060*/ 	.word	index@(_ZN2at6native18elementwise_kernelILi128ELi4EZNS0_15gpu_kernel_implINS0_13AUnaryFunctorIdddZZZNS0_15binary_internal21div_trunc_kernel_cudaERNS_18TensorIteratorBaseEENKUlvE1_clEvENKUlvE_clEvEUlddE_EEEEvS6_RKT_EUliE_EEviT1_)
        /*1064*/ 	.word	0x00000000


	//----- nvinfo : EIATTR_REGCOUNT
	.align		4
.L_747:
        /*1068*/ 	.byte	0x04, 0x2f
        /*106a*/ 	.short	(.L_749 - .L_748)
	.align		4
.L_748:
        /*106c*/ 	.word	index@(_ZN2at6native29vectorized_elementwise_kernelILi8ENS0_13BUnaryFunctorIdddZZZNS0_15binary_internal21div_trunc_kernel_cudaERNS_18TensorIteratorBaseEENKUlvE1_clEvENKUlvE_clEvEUlddE_EESt5arrayIPcLm2EEEEviT0_T1_)
        /*1070*/ 	.word	0x0000002a


	//----- nvinfo : EIATTR_FRAME_SIZE
	.align		4
.L_749:
        /*1074*/ 	.byte	0x04, 0x11
        /*1076*/ 	.short	(.L_751 - .L_750)
	.align		4
.L_750:
        /*1078*/ 	.word	index@($__internal_13_$__cuda_sm20_div_rn_f64_full)
        /*107c*/ 	.word	0x00000000


	//----- nvinfo : EIATTR_FRAME_SIZE
	.align		4
.L_751:
        /*1080*/ 	.byte	0x04, 0x11
        /*1082*/ 	.short	(.L_753 - .L_752)
	.align		4
.L_752:
        /*1084*/ 	.word	index@(_ZN2at6native29vectorized_elementwise_kernelILi8ENS0_13BUnaryFunctorIdddZZZNS0_15binary_internal21div_trunc_kernel_cudaERNS_18TensorIteratorBaseEENKUlvE1_clEvENKUlvE_clEvEUlddE_EESt5arrayIPcLm2EEEEviT0_T1_)
        /*1088*/ 	.word	0x00000000


	//----- nvinfo : EIATTR_REGCOUNT
	.align		4
.L_753:
        /*108c*/ 	.byte	0x04, 0x2f
        /*108e*/ 	.short	(.L_755 - .L_754)
	.align		4
.L_754:
        /*1090*/ 	.word	index@(_ZN2at6native29vectorized_elementwise_kernelILi4ENS0_13BUnaryFunctorIdddZZZNS0_15binary_internal21div_trunc_kernel_cudaERNS_18TensorIteratorBaseEENKUlvE1_clEvENKUlvE_clEvEUlddE_EESt5arrayIPcLm2EEEEviT0_T1_)
        /*1094*/ 	.word	0x0000002a


	//----- nvinfo : EIATTR_FRAME_SIZE
	.align		4
.L_755:
        /*1098*/ 	.byte	0x04, 0x11
        /*109a*/ 	.short	(.L_757 - .L_756)
	.align		4
.L_756:
        /*109c*/ 	.word	index@($__internal_12_$__cuda_sm20_div_rn_f64_full)
        /*10a0*/ 	.word	0x00000000


	//----- nvinfo : EIATTR_FRAME_SIZE
	.align		4
.L_757:
        /*10a4*/ 	.byte	0x04, 0x11
        /*10a6*/ 	.short	(.L_759 - .L_758)
	.align		4
.L_758:
        /*10a8*/ 	.word	index@(_ZN2at6native29vectorized_elementwise_kernelILi4ENS0_13BUnaryFunctorIdddZZZNS0_15binary_internal21div_trunc_kernel_cudaERNS_18TensorIteratorBaseEENKUlvE1_clEvENKUlvE_clEvEUlddE_EESt5arrayIPcLm2EEEEviT0_T1_)
        /*10ac*/ 	.word	0x00000000


	//----- nvinfo : EIATTR_REGCOUNT
	.align		4
.L_759:
        /*10b0*/ 	.byte	0x04, 0x2f
        /*10b2*/ 	.short	(.L_761 - .L_760)
	.align		4
.L_760:
        /*10b4*/ 	.word	index@(_ZN2at6native29vectorized_elementwise_kernelILi2ENS0_13BUnaryFunctorIdddZZZNS0_15binary_internal21div_trunc_kernel_cudaERNS_18TensorIteratorBaseEENKUlvE1_clEvENKUlvE_clEvEUlddE_EESt5arrayIPcLm2EEEEviT0_T1_)
        /*10b8*/ 	.word	0x0000002a


	//----- nvinfo : EIATTR_FRAME_SIZE
	.align		4
.L_761:
        /*10bc*/ 	.byte	0x04, 0x11
        /*10be*/ 	.short	(.L_763 - .L_762)
	.align		4
.L_762:
        /*10c0*/ 	.word	index@($__internal_11_$__cuda_sm20_div_rn_f64_full)
        /*10c4*/ 	.word	0x00000000


	//----- nvinfo : EIATTR_FRAME_SIZE
	.align		4
.L_763:
        /*10c8*/ 	.byte	0x04, 0x11
        /*10ca*/ 	.short	(.L_765 - .L_764)
	.align		4
.L_764:
        /*10cc*/ 	.word	index@(_ZN2at6native29vectorized_elementwise_kernelILi2ENS0_13BUnaryFunctorIdddZZZNS0_15binary_internal21div_trunc_kernel_cudaERNS_18TensorIteratorBaseEENKUlvE1_clEvENKUlvE_clEvEUlddE_EESt5arrayIPcLm2EEEEviT0_T1_)
        /*10d0*/ 	.word	0x00000000


	//----- nvinfo : EIATTR_REGCOUNT
	.align		4
.L_765:
        /*10d4*/ 	.byte	0x04, 0x2f
        /*10d6*/ 	.short	(.L_767 - .L_766)
	.align		4
.L_766:
        /*10d8*/ 	.word	index@(_ZN2at6native27unrolled_elementwise_kernelINS0_13BUnaryFunctorIdddZZZNS0_15binary_internal21div_trunc_kernel_cudaERNS_18TensorIteratorBaseEENKUlvE1_clEvENKUlvE_clEvEUlddE_EESt5arrayIPcLm2EELi4E23TrivialOffsetCalculatorILi1EjESE_NS0_6memory15LoadWithoutCastENSF_16StoreWithoutCastEEEviT_T0_T2_T3_T4_T5_)
        /*10dc*/ 	.word	0x00000024


	//----- nvinfo : EIATTR_FRAME_SIZE
	.align		4
.L_767:
        /*10e0*/ 	.byte	0x04, 0x11
        /*10e2*/ 	.short	(.L_769 - .L_768)
	.align		4
.L_768:
        /*10e4*/ 	.word	index@($__internal_10_$__cuda_sm20_div_rn_f64_full)
        /*10e8*/ 	.word	0x00000000


	//----- nvinfo : EIATTR_FRAME_SIZE
	.align		4
.L_769:
        /*10ec*/ 	.byte	0x04, 0x11
        /*10ee*/ 	.short	(.L_771 - .L_770)
	.align		4
.L_770:
        /*10f0*/ 	.word	index@(_ZN2at6native27unrolled_elementwise_kernelINS0_13BUnaryFunctorIdddZZZNS0_15binary_internal21div_trunc_kernel_cudaERNS_18TensorIteratorBaseEENKUlvE1_clEvENKUlvE_clEvEUlddE_EESt5arrayIPcLm2EELi4E23TrivialOffsetCalculatorILi1EjESE_NS0_6memory15LoadWithoutCastENSF_16StoreWithoutCastEEEviT_T0_T2_T3_T4_T5_)
        /*10f4*/ 	.word	0x00000000


	//----- nvinfo : EIATTR_REGCOUNT
	.align		4
.L_771:
        /*10f8*/ 	.byte	0x04, 0x2f
        /*10fa*/ 	.short	(.L_773 - .L_772)
	.align		4
.L_772:
        /*10fc*/ 	.word	index@(_ZN2at6native18elementwise_kernelILi128ELi2EZNS0_22gpu_kernel_impl_nocastINS0_13BUnaryFunctorIdddZZZNS0_15binary_internal21div_trunc_kernel_cudaERNS_18TensorIteratorBaseEENKUlvE1_clEvENKUlvE_clEvEUlddE_EEEEvS6_RKT_EUliE_EEviT1_)
        /*1100*/ 	.word	0x0000001e


	//----- nvinfo : EIATTR_FRAME_SIZE
	.align		4
.L_773:
        /*1104*/ 	.byte	0x04, 0x11
        /*1106*/ 	.short	(.L_775 - .L_774)
	.align		4
.L_774:
        /*1108*/ 	.word	index@($__internal_9_$__cuda_sm20_div_rn_f64_full)
        /*110c*/ 	.word	0x00000000


	//----- nvinfo : EIATTR_FRAME_SIZE
	.align		4
.L_775:
        /*1110*/ 	.byte	0x04, 0x11
        /*1112*/ 	.short	(.L_777 - .L_776)
	.align		4
.L_776:
        /*1114*/ 	.word	index@(_ZN2at6native18elementwise_kernelILi128ELi2EZNS0_22gpu_kernel_impl_nocastINS0_13BUnaryFunctorIdddZZZNS0_15binary_internal21div_trunc_kernel_cudaERNS_18TensorIteratorBaseEENKUlvE1_clEvENKUlvE_clEvEUlddE_EEEEvS6_RKT_EUliE_EEviT1_)
        /*1118*/ 	.word	0x00000000


	//----- nvinfo : EIATTR_REGCOUNT
	.align		4
.L_777:
        /*111c*/ 	.byte	0x04, 0x2f
        /*111e*/ 	.short	(.L_779 - .L_778)
	.align		4
.L_778:
        /*1120*/ 	.word	index@(_ZN2at6native27unrolled_elementwise_kernelINS0_13BUnaryFunctorIdddZZZNS0_15binary_internal21div_trunc_kernel_cudaERNS_18TensorIteratorBaseEENKUlvE1_clEvENKUlvE_clEvEUlddE_EESt5arrayIPcLm2EELi4E23TrivialOffsetCalculatorILi1EjESE_NS0_6memory12LoadWithCastILi1EEENSF_13StoreWithCastILi1EEEEEviT_T0_T2_T3_T4_T5_)
        /*1124*/ 	.word	0x0000002e


	//----- nvinfo : EIATTR_FRAME_SIZE
	.align		4
.L_779:
        /*1128*/ 	.byte	0x04, 0x11
        /*112a*/ 	.short	(.L_781 - .L_780)
	.align		4
.L_780:
        /*112c*/ 	.word	index@($__internal_8_$__cuda_sm20_div_rn_f64_full)
        /*1130*/ 	.word	0x00000000


	//----- nvinfo : EIATTR_FRAME_SIZE
	.align		4
.L_781:
        /*1134*/ 	.byte	0x04, 0x11
        /*1136*/ 	.short	(.L_783 - .L_782)
	.align		4
.L_782:
        /*1138*/ 	.word	index@(_ZN2at6native27unrolled_elementwise_kernelINS0_13BUnaryFunctorIdddZZZNS0_15binary_internal21div_trunc_kernel_cudaERNS_18TensorIteratorBaseEENKUlvE1_clEvENKUlvE_clEvEUlddE_EESt5arrayIPcLm2EELi4E23TrivialOffsetCalculatorILi1EjESE_NS0_6memory12LoadWithCastILi1EEENSF_13StoreWithCastILi1EEEEEviT_T0_T2_T3_T4_T5_)
        /*113c*/ 	.word	0x00000000


	//----- nvinfo : EIATTR_REGCOUNT
	.align		4
.L_783:
        /*1140*/ 	.byte	0x04, 0x2f
        /*1142*/ 	.short	(.L_785 - .L_784)
	.align		4
.L_784:
        /*1144*/ 	.word	index@(_ZN2at6native18elementwise_kernelILi128ELi4EZNS0_15gpu_kernel_implINS0_13BUnaryFunctorIdddZZZNS0_15binary_internal21div_trunc_kernel_cudaERNS_18TensorIteratorBaseEENKUlvE1_clEvENKUlvE_clEvEUlddE_EEEEvS6_RKT_EUliE_EEviT1_)
        /*1148*/ 	.word	0x0000001c


	//----- nvinfo : EIATTR_FRAME_SIZE
	.align		4
.L_785:
        /*114c*/ 	.byte	0x04, 0x11
        /*114e*/ 	.short	(.L_787 - .L_786)
	.align		4
.L_786:
        /*1150*/ 	.word	index@($__internal_7_$__cuda_sm20_div_rn_f64_full)
        /*1154*/ 	.word	0x00000000


	//----- nvinfo : EIATTR_FRAME_SIZE
	.align		4
.L_787:
        /*1158*/ 	.byte	0x04, 0x11
        /*115a*/ 	.short	(.L_789 - .L_788)
	.align		4
.L_788:
        /*115c*/ 	.word	index@(_ZN2at6native18elementwise_kernelILi128ELi4EZNS0_15gpu_kernel_implINS0_13BUnaryFunctorIdddZZZNS0_15binary_internal21div_trunc_kernel_cudaERNS_18TensorIteratorBaseEENKUlvE1_clEvENKUlvE_clEvEUlddE_EEEEvS6_RKT_EUliE_EEviT1_)
        /*1160*/ 	.word	0x00000000


	//----- nvinfo : EIATTR_REGCOUNT
	.align		4
.L_789:
        /*1164*/ 	.byte	0x04, 0x2f
        /*1166*/ 	.short	(.L_791 - .L_790)
	.align		4
.L_790:
        /*1168*/ 	.word	index@(_ZN2at6native29vectorized_elementwise_kernelILi8ENS0_13BinaryFunctorIdddZZZNS0_15binary_internal21div_trunc_kernel_cudaERNS_18TensorIteratorBaseEENKUlvE1_clEvENKUlvE_clEvEUlddE_EESt5arrayIPcLm3EEEEviT0_T1_)
        /*116c*/ 	.word	0x00000038


	//----- nvinfo : EIATTR_FRAME_SIZE
	.align		4
.L_791:
        /*1170*/ 	.byte	0x04, 0x11
        /*1172*/ 	.short	(.L_793 - .L_792)
	.align		4
.L_792:
        /*1174*/ 	.word	index@($__internal_6_$__cuda_sm20_div_rn_f64_full)
        /*1178*/ 	.word	0x00000008


	//----- nvinfo : EIATTR_FRAME_SIZE
	.align		4
.L_793:
        /*117c*/ 	.byte	0x04, 0x11
        /*117e*/ 	.short	(.L_795 - .L_794)
	.align		4
.L_794:
        /*1180*/ 	.word	index@(_ZN2at6native29vectorized_elementwise_kernelILi8ENS0_13BinaryFunctorIdddZZZNS0_15binary_internal21div_trunc_kernel_cudaERNS_18TensorIteratorBaseEENKUlvE1_clEvENKUlvE_clEvEUlddE_EESt5arrayIPcLm3EEEEviT0_T1_)
        /*1184*/ 	.word	0x00000008


	//----- nvinfo : EIATTR_REGCOUNT
	.align		4
.L_795:
        /*1188*/ 	.byte	0x04, 0x2f
        /*118a*/ 	.short	(.L_797 - .L_796)
	.align		4
.L_796:
        /*118c*/ 	.word	index@(_ZN2at6native29vectorized_elementwise_kernelILi4ENS0_13BinaryFunctorIdddZZZNS0_15binary_internal21div_trunc_kernel_cudaERNS_18TensorIteratorBaseEENKUlvE1_clEvENKUlvE_clEvEUlddE_EESt5arrayIPcLm3EEEEviT0_T1_)
        /*1190*/ 	.word	0x00000038


	//----- nvinfo : EIATTR_FRAME_SIZE
	.align		4
.L_797:
        /*1194*/ 	.byte	0x04, 0x11
        /*1196*/ 	.short	(.L_799 - .L_798)
	.align		4
.L_798:
        /*1198*/ 	.word	index@($__internal_5_$__cuda_sm20_div_rn_f64_full)
        /*119c*/ 	.word	0x00000008


	//----- nvinfo : EIATTR_FRAME_SIZE
	.align		4
.L_799:
        /*11a0*/ 	.byte	0x04, 0x11
        /*11a2*/ 	.short	(.L_801 - .L_800)
	.align		4
.L_800:
        /*11a4*/ 	.word	index@(_ZN2at6native29vectorized_elementwise_kernelILi4ENS0_13BinaryFunctorIdddZZZNS0_15binary_internal21div_trunc_kernel_cudaERNS_18TensorIteratorBaseEENKUlvE1_clEvENKUlvE_clEvEUlddE_EESt5arrayIPcLm3EEEEviT0_T1_)
        /*11a8*/ 	.word	0x00000008


	//----- nvinfo : EIATTR_REGCOUNT
	.align		4
.L_801:
        /*11ac*/ 	.byte	0x04, 0x2f
        /*11ae*/ 	.short	(.L_803 - .L_802)
	.align		4
.L_802:
        /*11b0*/ 	.word	index@(_ZN2at6native29vectorized_elementwise_kernelILi2ENS0_13BinaryFunctorIdddZZZNS0_15binary_internal21div_trunc_kernel_cudaERNS_18TensorIteratorBaseEENKUlvE1_clEvENKUlvE_clEvEUlddE_EESt5arrayIPcLm3EEEEviT0_T1_)
        /*11b4*/ 	.word	0x00000038


	//----- nvinfo : EIATTR_FRAME_SIZE
	.align		4
.L_803:
        /*11b8*/ 	.byte	0x04, 0x11
        /*11ba*/ 	.short	(.L_805 - .L_804)
	.align		4
.L_804:
        /*11bc*/ 	.word	index@($__internal_4_$__cuda_sm20_div_rn_f64_full)
        /*11c0*/ 	.word	0x00000000


	//----- nvinfo : EIATTR_FRAME_SIZE
	.align		4
.L_805:
        /*11c4*/ 	.byte	0x04, 0x11
        /*11c6*/ 	.short	(.L_807 - .L_806)
	.align		4
.L_806:
        /*11c8*/ 	.word	index@(_ZN2at6native29vectorized_elementwise_kernelILi2ENS0_13BinaryFunctorIdddZZZNS0_15binary_internal21div_trunc_kernel_cudaERNS_18TensorIteratorBaseEENKUlvE1_clEvENKUlvE_clEvEUlddE_EESt5arrayIPcLm3EEEEviT0_T1_)
        /*11cc*/ 	.word	0x00000000


	//----- nvinfo : EIATTR_REGCOUNT
	.align		4
.L_807:
        /*11d0*/ 	.byte	0x04, 0x2f
        /*11d2*/ 	.short	(.L_809 - .L_808)
	.align		4
.L_808:
        /*11d4*/ 	.word	index@(_ZN2at6native27unrolled_elementwise_kernelINS0_13BinaryFunctorIdddZZZNS0_15binary_internal21div_trunc_kernel_cudaERNS_18TensorIteratorBaseEENKUlvE1_clEvENKUlvE_clEvEUlddE_EESt5arrayIPcLm3EELi4E23TrivialOffsetCalculatorILi2EjESD_ILi1EjENS0_6memory15LoadWithoutCastENSG_16StoreWithoutCastEEEviT_T0_T2_T3_T4_T5_)
        /*11d8*/ 	.word	0x00000028


	//----- nvinfo : EIATTR_FRAME_SIZE
	.align		4
.L_809:
        /*11dc*/ 	.byte	0x04, 0x11
        /*11de*/ 	.short	(.L_811 - .L_810)
	.align		4
.L_810:
        /*11e0*/ 	.word	index@($__internal_3_$__cuda_sm20_div_rn_f64_full)
        /*11e4*/ 	.word	0x00000000


	//----- nvinfo : EIATTR_FRAME_SIZE
	.align		4
.L_811:
        /*11e8*/ 	.byte	0x04, 0x11
        /*11ea*/ 	.short	(.L_813 - .L_812)
	.align		4
.L_812:
        /*11ec*/ 	.word	index@(_ZN2at6native27unrolled_elementwise_kernelINS0_13BinaryFunctorIdddZZZNS0_15binary_internal21div_trunc_kernel_cudaERNS_18TensorIteratorBaseEENKUlvE1_clEvENKUlvE_clEvEUlddE_EESt5arrayIPcLm3EELi4E23TrivialOffsetCalculatorILi2EjESD_ILi1EjENS0_6memory15LoadWithoutCastENSG_16StoreWithoutCastEEEviT_T0_T2_T3_T4_T5_)
        /*11f0*/ 	.word	0x00000000


	//----- nvinfo : EIATTR_REGCOUNT
	.align		4
.L_813:
        /*11f4*/ 	.byte	0x04, 0x2f
        /*11f6*/ 	.short	(.L_815 - .L_814)
	.align		4
.L_814:
        /*11f8*/ 	.word	index@(_ZN2at6native18elementwise_kernelILi128ELi2EZNS0_22gpu_kernel_impl_nocastINS0_13BinaryFunctorIdddZZZNS0_15binary_internal21div_trunc_kernel_cudaERNS_18TensorIteratorBaseEENKUlvE1_clEvENKUlvE_clEvEUlddE_EEEEvS6_RKT_EUliE_EEviT1_)
        /*11fc*/ 	.word	0x0000001d


	//----- nvinfo : EIATTR_FRAME_SIZE
	.align		4
.L_815:
        /*1200*/ 	.byte	0x04, 0x11
        /*1202*/ 	.short	(.L_817 - .L_816)
	.align		4
.L_816:
        /*1204*/ 	.word	index@($__internal_2_$__cuda_sm20_div_rn_f64_full)
        /*1208*/ 	.word	0x00000000


	//----- nvinfo : EIATTR_FRAME_SIZE
	.align		4
.L_817:
        /*120c*/ 	.byte	0x04, 0x11
        /*120e*/ 	.short	(.L_819 - .L_818)
	.align		4
.L_818:
        /*1210*/ 	.word	index@(_ZN2at6native18elementwise_kernelILi128ELi2EZNS0_22gpu_kernel_impl_nocastINS0_13BinaryFunctorIdddZZZNS0_15binary_internal21div_trunc_kernel_cudaERNS_18TensorIteratorBaseEENKUlvE1_clEvENKUlvE_clEvEUlddE_EEEEvS6_RKT_EUliE_EEviT1_)
        /*1214*/ 	.word	0x00000000


	//----- nvinfo : EIATTR_REGCOUNT
	.align		4
.L_819:
        /*1218*/ 	.byte	0x04, 0x2f
        /*121a*/ 	.short	(.L_821 - .L_820)
	.align		4
.L_820:
        /*121c*/ 	.word	index@(_ZN2at6native27unrolled_elementwise_kernelINS0_13BinaryFunctorIdddZZZNS0_15binary_internal21div_trunc_kernel_cudaERNS_18TensorIteratorBaseEENKUlvE1_clEvENKUlvE_clEvEUlddE_EESt5arrayIPcLm3EELi4E23TrivialOffsetCalculatorILi2EjESD_ILi1EjENS0_6memory12LoadWithCastILi2EEENSG_13StoreWithCastILi1EEEEEviT_T0_T2_T3_T4_T5_)
        /*1220*/ 	.word	0x0000002e


	//----- nvinfo : EIATTR_FRAME_SIZE
	.align		4
.L_821:
        /*1224*/ 	.byte	0x04, 0x11
        /*1226*/ 	.short	(.L_823 - .L_822)
	.align		4
.L_822:
        /*1228*/ 	.word	index@($__internal_1_$__cuda_sm20_div_rn_f64_full)
        /*122c*/ 	.word	0x00000000


	//----- nvinfo : EIATTR_FRAME_SIZE
	.align		4
.L_823:
        /*1230*/ 	.byte	0x04, 0x11
        /*1232*/ 	.short	(.L_825 - .L_824)
	.align		4
.L_824:
        /*1234*/ 	.word	index@(_ZN2at6native27unrolled_elementwise_kernelINS0_13BinaryFunctorIdddZZZNS0_15binary_internal21div_trunc_kernel_cudaERNS_18TensorIteratorBaseEENKUlvE1_clEvENKUlvE_clEvEUlddE_EESt5arrayIPcLm3EELi4E23TrivialOffsetCalculatorILi2EjESD_ILi1EjENS0_6memory12LoadWithCastILi2EEENSG_13StoreWithCastILi1EEEEEviT_T0_T2_T3_T4_T5_)
        /*1238*/ 	.word	0x00000000


	//----- nvinfo : EIATTR_REGCOUNT
	.align		4
.L_825:
        /*123c*/ 	.byte	0x04, 0x2f
        /*123e*/ 	.short	(.L_827 - .L_826)
	.align		4
.L_826:
        /*1240*/ 	.word	index@(_ZN2at6native18elementwise_kernelILi128ELi4EZNS0_15gpu_kernel_implINS0_13BinaryFunctorIdddZZZNS0_15binary_internal21div_trunc_kernel_cudaERNS_18TensorIteratorBaseEENKUlvE1_clEvENKUlvE_clEvEUlddE_EEEEvS6_RKT_EUliE_EEviT1_)
        /*1244*/ 	.word	0x0000001d


	//----- nvinfo : EIATTR_FRAME_SIZE
	.align		4
.L_827:
        /*1248*/ 	.byte	0x04, 0x11
        /*124a*/ 	.short	(.L_829 - .L_828)
	.align		4
.L_828:
        /*124c*/ 	.word	index@($__internal_0_$__cuda_sm20_div_rn_f64_full)
        /*1250*/ 	.word	0x00000000


	//----- nvinfo : EIATTR_FRAME_SIZE
	.align		4
.L_829:
        /*1254*/ 	.byte	0x04, 0x11
        /*1256*/ 	.short	(.L_831 - .L_830)
	.align		4
.L_830:
        /*1258*/ 	.word	index@(_ZN2at6native18elementwise_kernelILi128ELi4EZNS0_15gpu_kernel_implINS0_13BinaryFunctorIdddZZZNS0_15binary_internal21div_trunc_kernel_cudaERNS_18TensorIteratorBaseEENKUlvE1_clEvENKUlvE_clEvEUlddE_EEEEvS6_RKT_EUliE_EEviT1_)
        /*125c*/ 	.word	0x00000000


	//----- nvinfo : EIATTR_REGCOUNT
	.align		4
.L_831:
        /*1260*/ 	.byte	0x04, 0x2f
        /*1262*/ 	.short	(.L_833 - .L_832)
	.align		4
.L_832:
        /*1264*/ 	.word	index@(_ZN2at6native29vectorized_elementwise_kernelILi8ENS0_13AUnaryFunctorIfffZZZNS0_15binary_internal21div_trunc_kernel_cudaERNS_18TensorIteratorBaseEENKUlvE1_clEvENKUlvE0_clEvEUlffE_EESt5arrayIPcLm2EEEEviT0_T1_)
        /*1268*/ 	.word	0x00000020


	//----- nvinfo : EIATTR_FRAME_SIZE
	.align		4
.L_833:
        /*126c*/ 	.byte	0x04, 0x11
        /*126e*/ 	.short	(.L_835 - .L_834)
	.align		4
.L_834:
        /*1270*/ 	.word	index@(_ZN2at6native29vectorized_elementwise_kernelILi8ENS0_13AUnaryFunctorIfffZZZNS0_15binary_internal21div_trunc_kernel_cudaERNS_18TensorIteratorBaseEENKUlvE1_clEvENKUlvE0_clEvEUlffE_EESt5arrayIPcLm2EEEEviT0_T1_)
        /*1274*/ 	.word	0x00000000


	//----- nvinfo : EIATTR_REGCOUNT
	.align		4
.L_835:
        /*1278*/ 	.byte	0x04, 0x2f
        /*127a*/ 	.short	(.L_837 - .L_836)
	.align		4
.L_836:
        /*127c*/ 	.word	index@(_ZN2at6native29vectorized_elementwise_kernelILi4ENS0_13AUnaryFunctorIfffZZZNS0_15binary_internal21div_trunc_kernel_cudaERNS_18TensorIteratorBaseEENKUlvE1_clEvENKUlvE0_clEvEUlffE_EESt5arrayIPcLm2EEEEviT0_T1_)
        /*1280*/ 	.word	0x00000020


	//----- nvinfo : EIATTR_FRAME_SIZE
	.align		4
.L_837:
        /*1284*/ 	.byte	0x04, 0x11
        /*1286*/ 	.short	(.L_839 - .L_838)
	.align		4
.L_838:
        /*1288*/ 	.word	index@(_ZN2at6native29vectorized_elementwise_kernelILi4ENS0_13AUnaryFunctorIfffZZZNS0_15binary_internal21div_trunc_kernel_cudaERNS_18TensorIteratorBaseEENKUlvE1_clEvENKUlvE0_clEvEUlffE_EESt5arrayIPcLm2EEEEviT0_T1_)
        /*128c*/ 	.word	0x00000000


	//----- nvinfo : EIATTR_REGCOUNT
	.align		4
.L_839:
        /*1290*/ 	.byte	0x04, 0x2f
        /*1292*/ 	.short	(.L_841 - .L_840)
	.align		4
.L_840:
        /*1294*/ 	.word	index@(_ZN2at6native29vectorized_elementwise_kernelILi2ENS0_13AUnaryFunctorIfffZZZNS0_15binary_internal21div_trunc_kernel_cudaERNS_18TensorIteratorBaseEENKUlvE1_clEvENKUlvE0_clEvEUlffE_EESt5arrayIPcLm2EEEEviT0_T1_)
        /*1298*/ 	.word	0x00000020


	//----- nvinfo : EIATTR_FRAME_SIZE
	.align		4
.L_841:
        /*129c*/ 	.byte	0x04, 0x11
        /*129e*/ 	.short	(.L_843 - .L_842)
	.align		4
.L_842:
        /*12a0*/ 	.word	index@(_ZN2at6native29vectorized_elementwise_kernelILi2ENS0_13AUnaryFunctorIfffZZZNS0_15binary_internal21div_trunc_kernel_cudaERNS_18TensorIteratorBaseEENKUlvE1_clEvENKUlvE0_clEvEUlffE_EESt5arrayIPcLm2EEEEviT0_T1_)
        /*12a4*/ 	.word	0x00000000


	//----- nvinfo : EIATTR_REGCOUNT
	.align		4
.L_843:
        /*12a8*/ 	.byte	0x04, 0x2f
        /*12aa*/ 	.short	(.L_845 - .L_844)
	.align		4
.L_844:
        /*12ac*/ 	.word	index@(_ZN2at6native27unrolled_elementwise_kernelINS0_13AUnaryFunctorIfffZZZNS0_15binary_internal21div_trunc_kernel_cudaERNS_18TensorIteratorBaseEENKUlvE1_clEvENKUlvE0_clEvEUlffE_EESt5arrayIPcLm2EELi4E23TrivialOffsetCalculatorILi1EjESE_NS0_6memory15LoadWithoutCastENSF_16StoreWithoutCastEEEviT_T0_T2_T3_T4_T5_)
        /*12b0*/ 	.word	0x00000016


	//----- nvinfo : EIATTR_FRAME_SIZE
	.align		4
.L_845:
        /*12b4*/ 	.byte	0x04, 0x11
        /*12b6*/ 	.short	(.L_847 - .L_846)
	.align		4
.L_846:
        /*12b8*/ 	.word	index@(_ZN2at6native27unrolled_elementwise_kernelINS0_13AUnaryFunctorIfffZZZNS0_15binary_internal21div_trunc_kernel_cudaERNS_18TensorIteratorBaseEENKUlvE1_clEvENKUlvE0_clEvEUlffE_EESt5arrayIPcLm2EELi4E23TrivialOffsetCalculatorILi1EjESE_NS0_6memory15LoadWithoutCastENSF_16StoreWithoutCastEEEviT_T0_T2_T3_T4_T5_)
        /*12bc*/ 	.word	0x00000000


	//----- nvinfo : EIATTR_REGCOUNT
	.align		4
.L_847:
        /*12c0*/ 	.byte	0x04, 0x2f
        /*12c2*/ 	.short	(.L_849 - .L_848)
	.align		4
.L_848:
        /*12c4*/ 	.word	index@(_ZN2at6native18elementwise_kernelILi128ELi2EZNS0_22gpu_kernel_impl_nocastINS0_13AUnaryFunctorIfffZZZNS0_15binary_internal21div_trunc_kernel_cudaERNS_18TensorIteratorBaseEENKUlvE1_clEvENKUlvE0_clEvEUlffE_EEEEvS6_RKT_EUliE_EEviT1_)
        /*12c8*/ 	.word	0x00000014


	//----- nvinfo : EIATTR_FRAME_SIZE
	.align		4
.L_849:
        /*12cc*/ 	.byte	0x04, 0x11
        /*12ce*/ 	.short	(.L_851 - .L_850)
	.align		4
.L_850:
        /*12d0*/ 	.word	index@(_ZN2at6native18elementwise_kernelILi128ELi2EZNS0_22gpu_kernel_impl_nocastINS0_13AUnaryFunctorIfffZZZNS0_15binary_internal21div_trunc_kernel_cudaERNS_18TensorIteratorBaseEENKUlvE1_clEvENKUlvE0_clEvEUlffE_EEEEvS6_RKT_EUliE_EEviT1_)
        /*12d4*/ 	.word	0x00000000


	//----- nvinfo : EIATTR_REGCOUNT
	.align		4
.L_851:
        /*12d8*/ 	.byte	0x04, 0x2f
        /*12da*/ 	.short	(.L_853 - .L_852)
	.align		4
.L_852:
        /*12dc*/ 	.word	index@(_ZN2at6native27unrolled_elementwise_kernelINS0_13AUnaryFunctorIfffZZZNS0_15binary_internal21div_trunc_kernel_cudaERNS_18TensorIteratorBaseEENKUlvE1_clEvENKUlvE0_clEvEUlffE_EESt5arrayIPcLm2EELi4E23TrivialOffsetCalculatorILi1EjESE_NS0_6memory12LoadWithCastILi1EEENSF_13StoreWithCastILi1EEEEEviT_T0_T2_T3_T4_T5_)
        /*12e0*/ 	.word	0x00000020


	//----- nvinfo : EIATTR_FRAME_SIZE
	.align		4
.L_853:
        /*12e4*/ 	.byte	0x04, 0x11
        /*12e6*/ 	.short	(.L_855 - .L_854)
	.align		4
.L_854:
        /*12e8*/ 	.word	index@(_ZN2at6native27unrolled_elementwise_kernelINS0_13AUnaryFunctorIfffZZZNS0_15binary_internal21div_trunc_kernel_cudaERNS_18TensorIteratorBaseEENKUlvE1_clEvENKUlvE0_clEvEUlffE_EESt5arrayIPcLm2EELi4E23TrivialOffsetCalculatorILi1EjESE_NS0_6memory12LoadWithCastILi1EEENSF_13StoreWithCastILi1EEEEEviT_T0_T2_T3_T4_T5_)
        /*12ec*/ 	.word	0x00000000


	//----- nvinfo : EIATTR_REGCOUNT
	.align		4
.L_855:
        /*12f0*/ 	.byte	0x04, 0x2f
        /*12f2*/ 	.short	(.L_857 - .L_856)
	.align		4
.L_856:
        /*12f4*/ 	.word	index@(_ZN2at6native18elementwise_kernelILi128ELi4EZNS0_15gpu_kernel_implINS0_13AUnaryFunctorIfffZZZNS0_15binary_internal21div_trunc_kernel_cudaERNS_18TensorIteratorBaseEENKUlvE1_clEvENKUlvE0_clEvEUlffE_EEEEvS6_RKT_EUliE_EEviT1_)
        /*12f8*/ 	.word	0x00000018


	//----- nvinfo : EIATTR_FRAME_SIZE
	.align		4
.L_857:
        /*12fc*/ 	.byte	0x04, 0x11
        /*12fe*/ 	.short	(.L_859 - .L_858)
	.align		4
.L_858:
        /*1300*/ 	.word	index@(_ZN2at6native18elementwise_kernelILi128ELi4EZNS0_15gpu_kernel_implINS0_13AUnaryFunctorIfffZZZNS0_15binary_internal21div_trunc_kernel_cudaERNS_18TensorIteratorBaseEENKUlvE1_clEvENKUlvE0_clEvEUlffE_EEEEvS6_RKT_EUliE_EEviT1_)
        /*1304*/ 	.word	0x00000000


	//----- nvinfo : EIATTR_REGCOUNT
	.align		4
.L_859:
        /*1308*/ 	.byte	0x04, 0x2f
        /*130a*/ 	.short	(.L_861 - .L_860)
	.align		4
.L_860:
        /*130c*/ 	.word	index@(_ZN2at6native29vectorized_elementwise_kernelILi8ENS0_13BUnaryFunctorIfffZZZNS0_15binary_internal21div_trunc_kernel_cudaERNS_18TensorIteratorBaseEENKUlvE1_clEvENKUlvE0_clEvEUlffE_EESt5arrayIPcLm2EEEEviT0_T1_)
        /*1310*/ 	.word	0x00000020


	//----- nvinfo : EIATTR_FRAME_SIZE
	.align		4
.L_861:
        /*1314*/ 	.byte	0x04, 0x11
        /*1316*/ 	.short	(.L_863 - .L_862)
	.align		4
.L_862:
        /*1318*/ 	.word	index@(_ZN2at6native29vectorized_elementwise_kernelILi8ENS0_13BUnaryFunctorIfffZZZNS0_15binary_internal21div_trunc_kernel_cudaERNS_18TensorIteratorBaseEENKUlvE1_clEvENKUlvE0_clEvEUlffE_EESt5arrayIPcLm2EEEEviT0_T1_)
        /*131c*/ 	.word	0x00000000


	//----- nvinfo : EIATTR_REGCOUNT
	.align		4
.L_863:
        /*1320*/ 	.byte	0x04, 0x2f
        /*1322*/ 	.short	(.L_865 - .L_864)
	.align		4
.L_864:
        /*1324*/ 	.word	index@(_ZN2at6native29vectorized_elementwise_kernelILi4ENS0_13BUnaryFunctorIfffZZZNS0_15binary_internal21div_trunc_kernel_cudaERNS_18TensorIteratorBaseEENKUlvE1_clEvENKUlvE0_clEvEUlffE_EESt5arrayIPcLm2EEEEviT0_T1_)
        /*1328*/ 	.word	0x00000020


	//----- nvinfo : EIATTR_FRAME_SIZE
	.align		4
.L_865:
        /*132c*/ 	.byte	0x04, 0x11
        /*132e*/ 	.short	(.L_867 - .L_866)
	.align		4
.L_866:
        /*1330*/ 	.word	index@(_ZN2at6native29vectorized_elementwise_kernelILi4ENS0_13BUnaryFunctorIfffZZZNS0_15binary_internal21div_trunc_kernel_cudaERNS_18TensorIteratorBaseEENKUlvE1_clEvENKUlvE0_clEvEUlffE_EESt5arrayIPcLm2EEEEviT0_T1_)
        /*1334*/ 	.word	0x00000000


	//----- nvinfo : EIATTR_REGCOUNT
	.align		4
.L_867:
        /*1338*/ 	.byte	0x04, 0x2f
        /*133a*/ 	.short	(.L_869 - .L_868)
	.align		4
.L_868:
        /*133c*/ 	.word	index@(_ZN2at6native29vectorized_elementwise_kernelILi2ENS0_13BUnaryFunctorIfffZZZNS0_15binary_internal21div_trunc_kernel_cudaERNS_18TensorIteratorBaseEENKUlvE1_clEvENKUlvE0_clEvEUlffE_EESt5arrayIPcLm2EEEEviT0_T1_)
        /*1340*/ 	.word	0x00000020


	//----- nvinfo : EIATTR_FRAME_SIZE
	.align		4
.L_869:
        /*1344*/ 	.byte	0x04, 0x11
        /*1346*/ 	.short	(.L_871 - .L_870)
	.align		4
.L_870:
        /*1348*/ 	.word	index@(_ZN2at6native29vectorized_elementwise_kernelILi2ENS0_13BUnaryFunctorIfffZZZNS0_15binary_internal21div_trunc_kernel_cudaERNS_18TensorIteratorBaseEENKUlvE1_clEvENKUlvE0_clEvEUlffE_EESt5arrayIPcLm2EEEEviT0_T1_)
        /*134c*/ 	.word	0x00000000


	//----- nvinfo : EIATTR_REGCOUNT
	.align		4
.L_871:
        /*1350*/ 	.byte	0x04, 0x2f
        /*1352*/ 	.short	(.L_873 - .L_872)
	.align		4
.L_872:
        /*1354*/ 	.word	index@(_ZN2at6native27unrolled_elementwise_kernelINS0_13BUnaryFunctorIfffZZZNS0_15binary_internal21div_trunc_kernel_cudaERNS_18TensorIteratorBaseEENKUlvE1_clEvENKUlvE0_clEvEUlffE_EESt5arrayIPcLm2EELi4E23TrivialOffsetCalculatorILi1EjESE_NS0_6memory15LoadWithoutCastENSF_16StoreWithoutCastEEEviT_T0_T2_T3_T4_T5_)
        /*1358*/ 	.word	0x00000018


	//----- nvinfo : EIATTR_FRAME_SIZE
	.align		4
.L_873:
        /*135c*/ 	.byte	0x04, 0x11
        /*135e*/ 	.short	(.L_875 - .L_874)
	.align		4
.L_874:
        /*1360*/ 	.word	index@(_ZN2at6native27unrolled_elementwise_kernelINS0_13BUnaryFunctorIfffZZZNS0_15binary_internal21div_trunc_kernel_cudaERNS_18TensorIteratorBaseEENKUlvE1_clEvENKUlvE0_clEvEUlffE_EESt5arrayIPcLm2EELi4E23TrivialOffsetCalculatorILi1EjESE_NS0_6memory15LoadWithoutCastENSF_16StoreWithoutCastEEEviT_T0_T2_T3_T4_T5_)
        /*1364*/ 	.word	0x00000000


	//----- nvinfo : EIATTR_REGCOUNT
	.align		4
.L_875:
        /*1368*/ 	.byte	0x04, 0x2f
        /*136a*/ 	.short	(.L_877 - .L_876)
	.align		4
.L_876:
        /*136c*/ 	.word	index@(_ZN2at6native18elementwise_kernelILi128ELi2EZNS0_22gpu_kernel_impl_nocastINS0_13BUnaryFunctorIfffZZZNS0_15binary_internal21div_trunc_kernel_cudaERNS_18TensorIteratorBaseEENKUlvE1_clEvENKUlvE0_clEvEUlffE_EEEEvS6_RKT_EUliE_EEviT1_)
        /*1370*/ 	.word	0x00000014


	//----- nvinfo : EIATTR_FRAME_SIZE
	.align		4
.L_877:
        /*1374*/ 	.byte	0x04, 0x11
        /*1376*/ 	.short	(.L_879 - .L_878)
	.align		4
.L_878:
        /*1378*/ 	.word	index@(_ZN2at6native18elementwise_kernelILi128ELi2EZNS0_22gpu_kernel_impl_nocastINS0_13BUnaryFunctorIfffZZZNS0_15binary_internal21div_trunc_kernel_cudaERNS_18TensorIteratorBaseEENKUlvE1_clEvENKUlvE0_clEvEUlffE_EEEEvS6_RKT_EUliE_EEviT1_)
        /*137c*/ 	.word	0x00000000


	//----- nvinfo : EIATTR_REGCOUNT
	.align		4
.L_879:
        /*1380*/ 	.byte	0x04, 0x2f
        /*1382*/ 	.short	(.L_881 - .L_880)
	.align		4
.L_880:
        /*1384*/ 	.word	index@(_ZN2at6native27unrolled_elementwise_kernelINS0_13BUnaryFunctorIfffZZZNS0_15binary_internal21div_trunc_kernel_cudaERNS_18TensorIteratorBaseEENKUlvE1_clEvENKUlvE0_clEvEUlffE_EESt5arrayIPcLm2EELi4E23TrivialOffsetCalculatorILi1EjESE_NS0_6memory12LoadWithCastILi1EEENSF_13StoreWithCastILi1EEEEEviT_T0_T2_T3_T4_T5_)
        /*1388*/ 	.word	0x0000001e


	//----- nvinfo : EIATTR_FRAME_SIZE
	.align		4
.L_881:
        /*138c*/ 	.byte	0x04, 0x11
        /*138e*/ 	.short	(.L_883 - .L_882)
	.align		4
.L_882:
        /*1390*/ 	.word	index@(_ZN2at6native27unrolled_elementwise_kernelINS0_13BUnaryFunctorIfffZZZNS0_15binary_internal21div_trunc_kernel_cudaERNS_18TensorIteratorBaseEENKUlvE1_clEvENKUlvE0_clEvEUlffE_EESt5arrayIPcLm2EELi4E23TrivialOffsetCalculatorILi1EjESE_NS0_6memory12LoadWithCastILi1EEENSF_13StoreWithCastILi1EEEEEviT_T0_T2_T3_T4_T5_)
        /*1394*/ 	.word	0x00000000


	//----- nvinfo : EIATTR_REGCOUNT
	.align		4
.L_883:
        /*1398*/ 	.byte	0x04, 0x2f
        /*139a*/ 	.short	(.L_885 - .L_884)
	.align		4
.L_884:
        /*139c*/ 	.word	index@(_ZN2at6native18elementwise_kernelILi128ELi4EZNS0_15gpu_kernel_implINS0_13BUnaryFunctorIfffZZZNS0_15binary_internal21div_trunc_kernel_cudaERNS_18TensorIteratorBaseEENKUlvE1_clEvENKUlvE0_clEvEUlffE_EEEEvS6_RKT_EUliE_EEviT1_)
        /*13a0*/ 	.word	0x00000018


	//----- nvinfo : EIATTR_FRAME_SIZE
	.align		4
.L_885:
        /*13a4*/ 	.byte	0x04, 0x11
        /*13a6*/ 	.short	(.L_887 - .L_886)
	.align		4
.L_886:
        /*13a8*/ 	.word	index@(_ZN2at6native18elementwise_kernelILi128ELi4EZNS0_15gpu_kernel_implINS0_13BUnaryFunctorIfffZZZNS0_15binary_internal21div_trunc_kernel_cudaERNS_18TensorIteratorBaseEENKUlvE1_clEvENKUlvE0_clEvEUlffE_EEEEvS6_RKT_EUliE_EEviT1_)
        /*13ac*/ 	.word	0x00000000


	//----- nvinfo : EIATTR_REGCOUNT
	.align		4
.L_887:
        /*13b0*/ 	.byte	0x04, 0x2f
        /*13b2*/ 	.short	(.L_889 - .L_888)
	.align		4
.L_888:
        /*13b4*/ 	.word	index@(_ZN2at6native29vectorized_elementwise_kernelILi8ENS0_13BinaryFunctorIfffZZZNS0_15binary_internal21div_trunc_kernel_cudaERNS_18TensorIteratorBaseEENKUlvE1_clEvENKUlvE0_clEvEUlffE_EESt5arrayIPcLm3EEEEviT0_T1_)
        /*13b8*/ 	.word	0x00000028


	//----- nvinfo : EIATTR_FRAME_SIZE
	.align		4
.L_889:
        /*13bc*/ 	.byte	0x04, 0x11
        /*13be*/ 	.short	(.L_891 - .L_890)
	.align		4
.L_890:
        /*13c0*/ 	.word	index@(_ZN2at6native29vectorized_elementwise_kernelILi8ENS0_13BinaryFunctorIfffZZZNS0_15binary_internal21div_trunc_kernel_cudaERNS_18TensorIteratorBaseEENKUlvE1_clEvENKUlvE0_clEvEUlffE_EESt5arrayIPcLm3EEEEviT0_T1_)
        /*13c4*/ 	.word	0x00000000


	//----- nvinfo : EIATTR_REGCOUNT
	.align		4
.L_891:
        /*13c8*/ 	.byte	0x04, 0x2f
        /*13ca*/ 	.short	(.L_893 - .L_892)
	.align		4
.L_892:
        /*13cc*/ 	.word	index@(_ZN2at6native29vectorized_elementwise_kernelILi4ENS0_13BinaryFunctorIfffZZZNS0_15binary_internal21div_trunc_kernel_cudaERNS_18TensorIteratorBaseEENKUlvE1_clEvENKUlvE0_clEvEUlffE_EESt5arrayIPcLm3EEEEviT0_T1_)
        /*13d0*/ 	.word	0x00000028


	//----- nvinfo : EIATTR_FRAME_SIZE
	.align		4
.L_893:
        /*13d4*/ 	.byte	0x04, 0x11
        /*13d6*/ 	.short	(.L_895 - .L_894)
	.align		4
.L_894:
        /*13d8*/ 	.word	index@(_ZN2at6native29vectorized_elementwise_kernelILi4ENS0_13BinaryFunctorIfffZZZNS0_15binary_internal21div_trunc_kernel_cudaERNS_18TensorIteratorBaseEENKUlvE1_clEvENKUlvE0_clEvEUlffE_EESt5arrayIPcLm3EEEEviT0_T1_)
        /*13dc*/ 	.word	0x00000000


	//----- nvinfo : EIATTR_REGCOUNT
	.align		4
.L_895:
        /*13e0*/ 	.byte	0x04, 0x2f
        /*13e2*/ 	.short	(.L_897 - .L_896)
	.align		4
.L_896:
        /*13e4*/ 	.word	index@(_ZN2at6native29vectorized_elementwise_kernelILi2ENS0_13BinaryFunctorIfffZZZNS0_15binary_internal21div_trunc_kernel_cudaERNS_18TensorIteratorBaseEENKUlvE1_clEvENKUlvE0_clEvEUlffE_EESt5arrayIPcLm3EEEEviT0_T1_)
        /*13e8*/ 	.word	0x00000028


	//----- nvinfo : EIATTR_FRAME_SIZE
	.align		4
.L_897:
        /*13ec*/ 	.byte	0x04, 0x11
        /*13ee*/ 	.short	(.L_899 - .L_898)
	.align		4
.L_898:
        /*13f0*/ 	.word	index@(_ZN2at6native29vectorized_elementwise_kernelILi2ENS0_13BinaryFunctorIfffZZZNS0_15binary_internal21div_trunc_kernel_cudaERNS_18TensorIteratorBaseEENKUlvE1_clEvENKUlvE0_clEvEUlffE_EESt5arrayIPcLm3EEEEviT0_T1_)
        /*13f4*/ 	.word	0x00000000


	//----- nvinfo : EIATTR_REGCOUNT
	.align		4
.L_899:
        /*13f8*/ 	.byte	0x04, 0x2f
        /*13fa*/ 	.short	(.L_901 - .L_900)
	.align		4
.L_900:
        /*13fc*/ 	.word	index@(_ZN2at6native27unrolled_elementwise_kernelINS0_13BinaryFunctorIfffZZZNS0_15binary_internal21div_trunc_kernel_cudaERNS_18TensorIteratorBaseEENKUlvE1_clEvENKUlvE0_clEvEUlffE_EESt5arrayIPcLm3EELi4E23TrivialOffsetCalculatorILi2EjESD_ILi1EjENS0_6memory15LoadWithoutCastENSG_16StoreWithoutCastEEEviT_T0_T2_T3_T4_T5_)
        /*1400*/ 	.word	0x0000001c


	//----- nvinfo : EIATTR_FRAME_SIZE
	.align		4
.L_901:
        /*1404*/ 	.byte	0x04, 0x11
        /*1406*/ 	.short	(.L_903 - .L_902)
	.align		4
.L_902:
        /*1408*/ 	.word	index@(_ZN2at6native27unrolled_elementwise_kernelINS0_13BinaryFunctorIfffZZZNS0_15binary_internal21div_trunc_kernel_cudaERNS_18TensorIteratorBaseEENKUlvE1_clEvENKUlvE0_clEvEUlffE_EESt5arrayIPcLm3EELi4E23TrivialOffsetCalculatorILi2EjESD_ILi1EjENS0_6memory15LoadWithoutCastENSG_16StoreWithoutCastEEEviT_T0_T2_T3_T4_T5_)
        /*140c*/ 	.word	0x00000000


	//----- nvinfo : EIATTR_REGCOUNT
	.align		4
.L_903:
        /*1410*/ 	.byte	0x04, 0x2f
        /*1412*/ 	.short	(.L_905 - .L_904)
	.align		4
.L_904:
        /*1414*/ 	.word	index@(_ZN2at6native18elementwise_kernelILi128ELi2EZNS0_22gpu_kernel_impl_nocastINS0_13BinaryFunctorIfffZZZNS0_15binary_internal21div_trunc_kernel_cudaERNS_18TensorIteratorBaseEENKUlvE1_clEvENKUlvE0_clEvEUlffE_EEEEvS6_RKT_EUliE_EEviT1_)
        /*1418*/ 	.word	0x00000014


	//----- nvinfo : EIATTR_FRAME_SIZE
	.align		4
.L_905:
        /*141c*/ 	.byte	0x04, 0x11
        /*141e*/ 	.short	(.L_907 - .L_906)
	.align		4
.L_906:
        /*1420*/ 	.word	index@(_ZN2at6native18elementwise_kernelILi128ELi2EZNS0_22gpu_kernel_impl_nocastINS0_13BinaryFunctorIfffZZZNS0_15binary_internal21div_trunc_kernel_cudaERNS_18TensorIteratorBaseEENKUlvE1_clEvENKUlvE0_clEvEUlffE_EEEEvS6_RKT_EUliE_EEviT1_)
        /*1424*/ 	.word	0x00000000


	//----- nvinfo : EIATTR_REGCOUNT
	.align		4
.L_907:
        /*1428*/ 	.byte	0x04, 0x2f
        /*142a*/ 	.short	(.L_909 - .L_908)
	.align		4
.L_908:
        /*142c*/ 	.word	index@(_ZN2at6native27unrolled_elementwise_kernelINS0_13BinaryFunctorIfffZZZNS0_15binary_internal21div_trunc_kernel_cudaERNS_18TensorIteratorBaseEENKUlvE1_clEvENKUlvE0_clEvEUlffE_EESt5arrayIPcLm3EELi4E23TrivialOffsetCalculatorILi2EjESD_ILi1EjENS0_6memory12LoadWithCastILi2EEENSG_13StoreWithCastILi1EEEEEviT_T0_T2_T3_T4_T5_)
        /*1430*/ 	.word	0x00000020


	//----- nvinfo : EIATTR_FRAME_SIZE
	.align		4
.L_909:
        /*1434*/ 	.byte	0x04, 0x11
        /*1436*/ 	.short	(.L_911 - .L_910)
	.align		4
.L_910:
        /*1438*/ 	.word	index@(_ZN2at6native27unrolled_elementwise_kernelINS0_13BinaryFunctorIfffZZZNS0_15binary_internal21div_trunc_kernel_cudaERNS_18TensorIteratorBaseEENKUlvE1_clEvENKUlvE0_clEvEUlffE_EESt5arrayIPcLm3EELi4E23TrivialOffsetCalculatorILi2EjESD_ILi1EjENS0_6memory12LoadWithCastILi2EEENSG_13StoreWithCastILi1EEEEEviT_T0_T2_T3_T4_T5_)
        /*143c*/ 	.word	0x00000000


	//----- nvinfo : EIATTR_REGCOUNT
	.align		4
.L_911:
        /*1440*/ 	.byte	0x04, 0x2f
        /*1442*/ 	.short	(.L_913 - .L_912)
	.align		4
.L_912:
        /*1444*/ 	.word	index@(_ZN2at6native18elementwise_kernelILi128ELi4EZNS0_15gpu_kernel_implINS0_13BinaryFunctorIfffZZZNS0_15binary_internal21div_trunc_kernel_cudaERNS_18TensorIteratorBaseEENKUlvE1_clEvENKUlvE0_clEvEUlffE_EEEEvS6_RKT_EUliE_EEviT1_)
        /*1448*/ 	.word	0x00000018


	//----- nvinfo : EIATTR_FRAME_SIZE
	.align		4
.L_913:
        /*144c*/ 	.byte	0x04, 0x11
        /*144e*/ 	.short	(.L_915 - .L_914)
	.align		4
.L_914:
        /*1450*/ 	.word	index@(_ZN2at6native18elementwise_kernelILi128ELi4EZNS0_15gpu_kernel_implINS0_13BinaryFunctorIfffZZZNS0_15binary_internal21div_trunc_kernel_cudaERNS_18TensorIteratorBaseEENKUlvE1_clEvENKUlvE0_clEvEUlffE_EEEEvS6_RKT_EUliE_EEviT1_)
        /*1454*/ 	.word	0x00000000


	//----- nvinfo : EIATTR_REGCOUNT
	.align		4
.L_915:
        /*1458*/ 	.byte	0x04, 0x2f
        /*145a*/ 	.short	(.L_917 - .L_916)
	.align		4
.L_916:
        /*145c*/ 	.word	index@(_ZN2at6native29vectorized_elementwise_kernelILi8ENS0_13AUnaryFunctorIN3c104HalfES4_S4_ZZZNS0_15binary_internal21div_trunc_kernel_cudaERNS_18TensorIteratorBaseEENKUlvE1_clEvENKUlvE1_clEvEUlS4_S4_E_EESt5arrayIPcLm2EEEEviT0_T1_)
        /*1460*/ 	.word	0x00000020


	//----- nvinfo : EIATTR_FRAME_SIZE
	.align		4
.L_917:
        /*1464*/ 	.byte	0x04, 0x11
        /*1466*/ 	.short	(.L_919 - .L_918)
	.align		4
.L_918:
        /*1468*/ 	.word	index@(_ZN2at6native29vectorized_elementwise_kernelILi8ENS0_13AUnaryFunctorIN3c104HalfES4_S4_ZZZNS0_15binary_internal21div_trunc_kernel_cudaERNS_18TensorIteratorBaseEENKUlvE1_clEvENKUlvE1_clEvEUlS4_S4_E_EESt5arrayIPcLm2EEEEviT0_T1_)
        /*146c*/ 	.word	0x00000000


	//----- nvinfo : EIATTR_REGCOUNT
	.align		4
.L_919:
        /*1470*/ 	.byte	0x04, 0x2f
        /*1472*/ 	.short	(.L_921 - .L_920)
	.align		4
.L_920:
        /*1474*/ 	.word	index@(_ZN2at6native29vectorized_elementwise_kernelILi4ENS0_13AUnaryFunctorIN3c104HalfES4_S4_ZZZNS0_15binary_internal21div_trunc_kernel_cudaERNS_18TensorIteratorBaseEENKUlvE1_clEvENKUlvE1_clEvEUlS4_S4_E_EESt5arrayIPcLm2EEEEviT0_T1_)
        /*1478*/ 	.word	0x00000020


	//----- nvinfo : EIATTR_FRAME_SIZE
	.align		4
.L_921:
        /*147c*/ 	.byte	0x04, 0x11
        /*147e*/ 	.short	(.L_923 - .L_922)
	.align		4
.L_922:
        /*1480*/ 	.word	index@(_ZN2at6native29vectorized_elementwise_kernelILi4ENS0_13AUnaryFunctorIN3c104HalfES4_S4_ZZZNS0_15binary_internal21div_trunc_kernel_cudaERNS_18TensorIteratorBaseEENKUlvE1_clEvENKUlvE1_clEvEUlS4_S4_E_EESt5arrayIPcLm2EEEEviT0_T1_)
        /*1484*/ 	.word	0x00000000


	//----- nvinfo : EIATTR_REGCOUNT
	.align		4
.L_923:
        /*1488*/ 	.byte	0x04, 0x2f
        /*148a*/ 	.short	(.L_925 - .L_924)
	.align		4
.L_924:
        /*148c*/ 	.word	index@(_ZN2at6native29vectorized_elementwise_kernelILi2ENS0_13AUnaryFunctorIN3c104HalfES4_S4_ZZZNS0_15binary_internal21div_trunc_kernel_cudaERNS_18TensorIteratorBaseEENKUlvE1_clEvENKUlvE1_clEvEUlS4_S4_E_EESt5arrayIPcLm2EEEEviT0_T1_)
        /*1490*/ 	.word	0x00000020


	//----- nvinfo : EIATTR_FRAME_SIZE
	.align		4
.L_925:
        /*1494*/ 	.byte	0x04, 0x11
        /*1496*/ 	.short	(.L_927 - .L_926)
	.align		4
.L_926:
        /*1498*/ 	.word	index@(_ZN2at6native29vectorized_elementwise_kernelILi2ENS0_13AUnaryFunctorIN3c104HalfES4_S4_ZZZNS0_15binary_internal21div_trunc_kernel_cudaERNS_18TensorIteratorBaseEENKUlvE1_clEvENKUlvE1_clEvEUlS4_S4_E_EESt5arrayIPcLm2EEEEviT0_T1_)
        /*149c*/ 	.word	0x00000000


	//----- nvinfo : EIATTR_REGCOUNT
	.align		4
.L_927:
        /*14a0*/ 	.byte	0x04, 0x2f
        /*14a2*/ 	.short	(.L_929 - .L_928)
	.align		4
.L_928:
        /*14a4*/ 	.word	index@(_ZN2at6native27unrolled_elementwise_kernelINS0_13AUnaryFunctorIN3c104HalfES4_S4_ZZZNS0_15binary_internal21div_trunc_kernel_cudaERNS_18TensorIteratorBaseEENKUlvE1_clEvENKUlvE1_clEvEUlS4_S4_E_EESt5arrayIPcLm2EELi4E23TrivialOffsetCalculatorILi1EjESG_NS0_6memory15LoadWithoutCastENSH_16StoreWithoutCastEEEviT_T0_T2_T3_T4_T5_)
        /*14a8*/ 	.word	0x00000015


	//----- nvinfo : EIATTR_FRAME_SIZE
	.align		4
.L_929:
        /*14ac*/ 	.byte	0x04, 0x11
        /*14ae*/ 	.short	(.L_931 - .L_930)
	.align		4
.L_930:
        /*14b0*/ 	.word	index@(_ZN2at6native27unrolled_elementwise_kernelINS0_13AUnaryFunctorIN3c104HalfES4_S4_ZZZNS0_15binary_internal21div_trunc_kernel_cudaERNS_18TensorIteratorBaseEENKUlvE1_clEvENKUlvE1_clEvEUlS4_S4_E_EESt5arrayIPcLm2EELi4E23TrivialOffsetCalculatorILi1EjESG_NS0_6memory15LoadWithoutCastENSH_16StoreWithoutCastEEEviT_T0_T2_T3_T4_T5_)
        /*14b4*/ 	.word	0x00000000


	//----- nvinfo : EIATTR_REGCOUNT
	.align		4
.L_931:
        /*14b8*/ 	.byte	0x04, 0x2f
        /*14ba*/ 	.short	(.L_933 - .L_932)
	.align		4
.L_932:
        /*14bc*/ 	.word	index@(_ZN2at6native18elementwise_kernelILi128ELi4EZNS0_22gpu_kernel_impl_nocastINS0_13AUnaryFunctorIN3c104HalfES5_S5_ZZZNS0_15binary_internal21div_trunc_kernel_cudaERNS_18TensorIteratorBaseEENKUlvE1_clEvENKUlvE1_clEvEUlS5_S5_E_EEEEvS8_RKT_EUliE_EEviT1_)
        /*14c0*/ 	.word	0x00000014


	//----- nvinfo : EIATTR_FRAME_SIZE
	.align		4
.L_933:
        /*14c4*/ 	.byte	0x04, 0x11
        /*14c6*/ 	.short	(.L_935 - .L_934)
	.align		4
.L_934:
        /*14c8*/ 	.word	index@(_ZN2at6native18elementwise_kernelILi128ELi4EZNS0_22gpu_kernel_impl_nocastINS0_13AUnaryFunctorIN3c104HalfES5_S5_ZZZNS0_15binary_internal21div_trunc_kernel_cudaERNS_18TensorIteratorBaseEENKUlvE1_clEvENKUlvE1_clEvEUlS5_S5_E_EEEEvS8_RKT_EUliE_EEviT1_)
        /*14cc*/ 	.word	0x00000000


	//----- nvinfo : EIATTR_REGCOUNT
	.align		4
.L_935:
        /*14d0*/ 	.byte	0x04, 0x2f
        /*14d2*/ 	.short	(.L_937 - .L_936)
	.align		4
.L_936:
        /*14d4*/ 	.word	index@(_ZN2at6native27unrolled_elementwise_kernelINS0_13AUnaryFunctorIN3c104HalfES4_S4_ZZZNS0_15binary_internal21div_trunc_kernel_cudaERNS_18TensorIteratorBaseEENKUlvE1_clEvENKUlvE1_clEvEUlS4_S4_E_EESt5arrayIPcLm2EELi4E23TrivialOffsetCalculatorILi1EjESG_NS0_6memory12LoadWithCastILi1EEENSH_13StoreWithCastILi1EEEEEviT_T0_T2_T3_T4_T5_)
        /*14d8*/ 	.word	0x0000001e


	//----- nvinfo : EIATTR_FRAME_SIZE
	.align		4
.L_937:
        /*14dc*/ 	.byte	0x04, 0x11
        /*14de*/ 	.short	(.L_939 - .L_938)
	.align		4
.L_938:
        /*14e0*/ 	.word	index@(_ZN2at6native27unrolled_elementwise_kernelINS0_13AUnaryFunctorIN3c104HalfES4_S4_ZZZNS0_15binary_internal21div_trunc_kernel_cudaERNS_18TensorIteratorBaseEENKUlvE1_clEvENKUlvE1_clEvEUlS4_S4_E_EESt5arrayIPcLm2EELi4E23TrivialOffsetCalculatorILi1EjESG_NS0_6memory12LoadWithCastILi1EEENSH_13StoreWithCastILi1EEEEEviT_T0_T2_T3_T4_T5_)
        /*14e4*/ 	.word	0x00000000


	//----- nvinfo : EIATTR_REGCOUNT
	.align		4
.L_939:
        /*14e8*/ 	.byte	0x04, 0x2f
        /*14ea*/ 	.short	(.L_941 - .L_940)
	.align		4
.L_940:
        /*14ec*/ 	.word	index@(_ZN2at6native18elementwise_kernelILi128ELi4EZNS0_15gpu_kernel_implINS0_13AUnaryFunctorIN3c104HalfES5_S5_ZZZNS0_15binary_internal21div_trunc_kernel_cudaERNS_18TensorIteratorBaseEENKUlvE1_clEvENKUlvE1_clEvEUlS5_S5_E_EEEEvS8_RKT_EUliE_EEviT1_)
        /*14f0*/ 	.word	0x00000018


	//----- nvinfo : EIATTR_FRAME_SIZE
	.align		4
.L_941:
        /*14f4*/ 	.byte	0x04, 0x11
        /*14f6*/ 	.short	(.L_943 - .L_942)
	.align		4
.L_942:
        /*14f8*/ 	.word	index@(_ZN2at6native18elementwise_kernelILi128ELi4EZNS0_15gpu_kernel_implINS0_13AUnaryFunctorIN3c104HalfES5_S5_ZZZNS0_15binary_internal21div_trunc_kernel_cudaERNS_18TensorIteratorBaseEENKUlvE1_clEvENKUlvE1_clEvEUlS5_S5_E_EEEEvS8_RKT_EUliE_EEviT1_)
        /*14fc*/ 	.word	0x00000000


	//----- nvinfo : EIATTR_REGCOUNT
	.align		4
.L_943:
        /*1500*/ 	.byte	0x04, 0x2f
        /*1502*/ 	.short	(.L_945 - .L_944)
	.align		4
.L_944:
        /*1504*/ 	.word	index@(_ZN2at6native29vectorized_elementwise_kernelILi8ENS0_13BUnaryFunctorIN3c104HalfES4_S4_ZZZNS0_15binary_internal21div_trunc_kernel_cudaERNS_18TensorIteratorBaseEENKUlvE1_clEvENKUlvE1_clEvEUlS4_S4_E_EESt5arrayIPcLm2EEEEviT0_T1_)
        /*1508*/ 	.word	0x00000020


	//----- nvinfo : EIATTR_FRAME_SIZE
	.align		4
.L_945:
        /*150c*/ 	.byte	0x04, 0x11
        /*150e*/ 	.short	(.L_947 - .L_946)
	.align		4
.L_946:
        /*1510*/ 	.word	index@(_ZN2at6native29vectorized_elementwise_kernelILi8ENS0_13BUnaryFunctorIN3c104HalfES4_S4_ZZZNS0_15binary_internal21div_trunc_kernel_cudaERNS_18TensorIteratorBaseEENKUlvE1_clEvENKUlvE1_clEvEUlS4_S4_E_EESt5arrayIPcLm2EEEEviT0_T1_)
        /*1514*/ 	.word	0x00000000


	//----- nvinfo : EIATTR_REGCOUNT
	.align		4
.L_947:
        /*1518*/ 	.byte	0x04, 0x2f
        /*151a*/ 	.short	(.L_949 - .L_948)
	.align		4
.L_948:
        /*151c*/ 	.word	index@(_ZN2at6native29vectorized_elementwise_kernelILi4ENS0_13BUnaryFunctorIN3c104HalfES4_S4_ZZZNS0_15binary_internal21div_trunc_kernel_cudaERNS_18TensorIteratorBaseEENKUlvE1_clEvENKUlvE1_clEvEUlS4_S4_E_EESt5arrayIPcLm2EEEEviT0_T1_)
        /*1520*/ 	.word	0x00000020


	//----- nvinfo : EIATTR_FRAME_SIZE
	.align		4
.L_949:
        /*1524*/ 	.byte	0x04, 0x11
        /*1526*/ 	.short	(.L_951 - .L_950)
	.align		4
.L_950:
        /*1528*/ 	.word	index@(_ZN2at6native29vectorized_elementwise_kernelILi4ENS0_13BUnaryFunctorIN3c104HalfES4_S4_ZZZNS0_15binary_internal21div_trunc_kernel_cudaERNS_18TensorIteratorBaseEENKUlvE1_clEvENKUlvE1_clEvEUlS4_S4_E_EESt5arrayIPcLm2EEEEviT0_T1_)
        /*152c*/ 	.word	0x00000000


	//----- nvinfo : EIATTR_REGCOUNT
	.align		4
.L_951:
        /*1530*/ 	.byte	0x04, 0x2f
        /*1532*/ 	.short	(.L_953 - .L_952)
	.align		4
.L_952:
        /*1534*/ 	.word	index@(_ZN2at6native29vectorized_elementwise_kernelILi2ENS0_13BUnaryFunctorIN3c104HalfES4_S4_ZZZNS0_15binary_internal21div_trunc_kernel_cudaERNS_18TensorIteratorBaseEENKUlvE1_clEvENKUlvE1_clEvEUlS4_S4_E_EESt5arrayIPcLm2EEEEviT0_T1_)
        /*1538*/ 	.word	0x00000020


	//----- nvinfo : EIATTR_FRAME_SIZE
	.align		4
.L_953:
        /*153c*/ 	.byte	0x04, 0x11
        /*153e*/ 	.short	(.L_955 - .L_954)
	.align		4
.L_954:
        /*1540*/ 	.word	index@(_ZN2at6native29vectorized_elementwise_kernelILi2ENS0_13BUnaryFunctorIN3c104HalfES4_S4_ZZZNS0_15binary_internal21div_trunc_kernel_cudaERNS_18TensorIteratorBaseEENKUlvE1_clEvENKUlvE1_clEvEUlS4_S4_E_EESt5arrayIPcLm2EEEEviT0_T1_)
        /*1544*/ 	.word	0x00000000


	//----- nvinfo : EIATTR_REGCOUNT
	.align		4
.L_955:
        /*1548*/ 	.byte	0x04, 0x2f
        /*154a*/ 	.short	(.L_957 - .L_956)
	.align		4
.L_956:
        /*154c*/ 	.word	index@(_ZN2at6native27unrolled_elementwise_kernelINS0_13BUnaryFunctorIN3c104HalfES4_S4_ZZZNS0_15binary_internal21div_trunc_kernel_cudaERNS_18TensorIteratorBaseEENKUlvE1_clEvENKUlvE1_clEvEUlS4_S4_E_EESt5arrayIPcLm2EELi4E23TrivialOffsetCalculatorILi1EjESG_NS0_6memory15LoadWithoutCastENSH_16StoreWithoutCastEEEviT_T0_T2_T3_T4_T5_)
        /*1550*/ 	.word	0x00000015


	//----- nvinfo : EIATTR_FRAME_SIZE
	.align		4
.L_957:
        /*1554*/ 	.byte	0x04, 0x11
        /*1556*/ 	.short	(.L_959 - .L_958)
	.align		4
.L_958:
        /*1558*/ 	.word	index@(_ZN2at6native27unrolled_elementwise_kernelINS0_13BUnaryFunctorIN3c104HalfES4_S4_ZZZNS0_15binary_internal21div_trunc_kernel_cudaERNS_18TensorIteratorBaseEENKUlvE1_clEvENKUlvE1_clEvEUlS4_S4_E_EESt5arrayIPcLm2EELi4E23TrivialOffsetCalculatorILi1EjESG_NS0_6memory15LoadWithoutCastENSH_16StoreWithoutCastEEEviT_T0_T2_T3_T4_T5_)
        /*155c*/ 	.word	0x00000000


	//----- nvinfo : EIATTR_REGCOUNT
	.align		4
.L_959:
        /*1560*/ 	.byte	0x04, 0x2f
        /*1562*/ 	.short	(.L_961 - .L_960)
	.align		4
.L_960:
        /*1564*/ 	.word	index@(_ZN2at6native18elementwise_kernelILi128ELi4EZNS0_22gpu_kernel_impl_nocastINS0_13BUnaryFunctorIN3c104HalfES5_S5_ZZZNS0_15binary_internal21div_trunc_kernel_cudaERNS_18TensorIteratorBaseEENKUlvE1_clEvENKUlvE1_clEvEUlS5_S5_E_EEEEvS8_RKT_EUliE_EEviT1_)
        /*1568*/ 	.word	0x00000014


	//----- nvinfo : EIATTR_FRAME_SIZE
	.align		4
.L_961:
        /*156c*/ 	.byte	0x04, 0x11
        /*156e*/ 	.short	(.L_963 - .L_962)
	.align		4
.L_962:
        /*1570*/ 	.word	index@(_ZN2at6native18elementwise_kernelILi128ELi4EZNS0_22gpu_kernel_impl_nocastINS0_13BUnaryFunctorIN3c104HalfES5_S5_ZZZNS0_15binary_internal21div_trunc_kernel_cudaERNS_18TensorIteratorBaseEENKUlvE1_clEvENKUlvE1_clEvEUlS5_S5_E_EEEEvS8_RKT_EUliE_EEviT1_)
        /*1574*/ 	.word	0x00000000


	//----- nvinfo : EIATTR_REGCOUNT
	.align		4
.L_963:
        /*1578*/ 	.byte	0x04, 0x2f
        /*157a*/ 	.short	(.L_965 - .L_964)
	.align		4
.L_964:
        /*157c*/ 	.word	index@(_ZN2at6native27unrolled_elementwise_kernelINS0_13BUnaryFunctorIN3c104HalfES4_S4_ZZZNS0_15binary_internal21div_trunc_kernel_cudaERNS_18TensorIteratorBaseEENKUlvE1_clEvENKUlvE1_clEvEUlS4_S4_E_EESt5arrayIPcLm2EELi4E23TrivialOffsetCalculatorILi1EjESG_NS0_6memory12LoadWithCastILi1EEENSH_13StoreWithCastILi1EEEEEviT_T0_T2_T3_T4_T5_)
        /*1580*/ 	.word	0x0000001e


	//----- nvinfo : EIATTR_FRAME_SIZE
	.align		4
.L_965:
        /*1584*/ 	.byte	0x04, 0x11
        /*1586*/ 	.short	(.L_967 - .L_966)
	.align		4
.L_966:
        /*1588*/ 	.word	index@(_ZN2at6native27unrolled_elementwise_kernelINS0_13BUnaryFunctorIN3c104HalfES4_S4_ZZZNS0_15binary_internal21div_trunc_kernel_cudaERNS_18TensorIteratorBaseEENKUlvE1_clEvENKUlvE1_clEvEUlS4_S4_E_EESt5arrayIPcLm2EELi4E23TrivialOffsetCalculatorILi1EjESG_NS0_6memory12LoadWithCastILi1EEENSH_13StoreWithCastILi1EEEEEviT_T0_T2_T3_T4_T5_)
        /*158c*/ 	.word	0x00000000


	//----- nvinfo : EIATTR_REGCOUNT
	.align		4
.L_967:
        /*1590*/ 	.byte	0x04, 0x2f
        /*1592*/ 	.short	(.L_969 - .L_968)
	.align		4
.L_968:
        /*1594*/ 	.word	index@(_ZN2at6native18elementwise_kernelILi128ELi4EZNS0_15gpu_kernel_implINS0_13BUnaryFunctorIN3c104HalfES5_S5_ZZZNS0_15binary_internal21div_trunc_kernel_cudaERNS_18TensorIteratorBaseEENKUlvE1_clEvENKUlvE1_clEvEUlS5_S5_E_EEEEvS8_RKT_EUliE_EEviT1_)
        /*1598*/ 	.word	0x00000018


	//----- nvinfo : EIATTR_FRAME_SIZE
	.align		4
.L_969:
        /*159c*/ 	.byte	0x04, 0x11
        /*159e*/ 	.short	(.L_971 - .L_970)
	.align		4
.L_970:
        /*15a0*/ 	.word	index@(_ZN2at6native18elementwise_kernelILi128ELi4EZNS0_15gpu_kernel_implINS0_13BUnaryFunctorIN3c104HalfES5_S5_ZZZNS0_15binary_internal21div_trunc_kernel_cudaERNS_18TensorIteratorBaseEENKUlvE1_clEvENKUlvE1_clEvEUlS5_S5_E_EEEEvS8_RKT_EUliE_EEviT1_)
        /*15a4*/ 	.word	0x00000000


	//----- nvinfo : EIATTR_REGCOUNT
	.align		4
.L_971:
        /*15a8*/ 	.byte	0x04, 0x2f
        /*15aa*/ 	.short	(.L_973 - .L_972)
	.align		4
.L_972:
        /*15ac*/ 	.word	index@(_ZN2at6native29vectorized_elementwise_kernelILi8ENS0_13BinaryFunctorIN3c104HalfES4_S4_ZZZNS0_15binary_internal21div_trunc_kernel_cudaERNS_18TensorIteratorBaseEENKUlvE1_clEvENKUlvE1_clEvEUlS4_S4_E_EESt5arrayIPcLm3EEEEviT0_T1_)
        /*15b0*/ 	.word	0x00000028


	//----- nvinfo : EIATTR_FRAME_SIZE
	.align		4
.L_973:
        /*15b4*/ 	.byte	0x04, 0x11
        /*15b6*/ 	.short	(.L_975 - .L_974)
	.align		4
.L_974:
        /*15b8*/ 	.word	index@(_ZN2at6native29vectorized_elementwise_kernelILi8ENS0_13BinaryFunctorIN3c104HalfES4_S4_ZZZNS0_15binary_internal21div_trunc_kernel_cudaERNS_18TensorIteratorBaseEENKUlvE1_clEvENKUlvE1_clEvEUlS4_S4_E_EESt5arrayIPcLm3EEEEviT0_T1_)
        /*15bc*/ 	.word	0x00000000


	//----- nvinfo : EIATTR_REGCOUNT
	.align		4
.L_975:
        /*15c0*/ 	.byte	0x04, 0x2f
        /*15c2*/ 	.short	(.L_977 - .L_976)
	.align		4
.L_976:
        /*15c4*/ 	.word	index@(_ZN2at6native29vectorized_elementwise_kernelILi4ENS0_13BinaryFunctorIN3c104HalfES4_S4_ZZZNS0_15binary_internal21div_trunc_kernel_cudaERNS_18TensorIteratorBaseEENKUlvE1_clEvENKUlvE1_clEvEUlS4_S4_E_EESt5arrayIPcLm3EEEEviT0_T1_)
        /*15c8*/ 	.word	0x00000028


	//----- nvinfo : EIATTR_FRAME_SIZE
	.align		4
.L_977:
        /*15cc*/ 	.byte	0x04, 0x11
        /*15ce*/ 	.short	(.L_979 - .L_978)
	.align		4
.L_978:
        /*15d0*/ 	.word	index@(_ZN2at6native29vectorized_elementwise_kernelILi4ENS0_13BinaryFunctorIN3c104HalfES4_S4_ZZZNS0_15binary_internal21div_trunc_kernel_cudaERNS_18TensorIteratorBaseEENKUlvE1_clEvENKUlvE1_clEvEUlS4_S4_E_EESt5arrayIPcLm3EEEEviT0_T1_)
        /*15d4*/ 	.word	0x00000000


	//----- nvinfo : EIATTR_REGCOUNT
	.align		4
.L_979:
        /*15d8*/ 	.byte	0x04, 0x2f
        /*15da*/ 	.short	(.L_981 - .L_980)
	.align		4
.L_980:
        /*15dc*/ 	.word	index@(_ZN2at6native29vectorized_elementwise_kernelILi2ENS0_13BinaryFunctorIN3c104HalfES4_S4_ZZZNS0_15binary_internal21div_trunc_kernel_cudaERNS_18TensorIteratorBaseEENKUlvE1_clEvENKUlvE1_clEvEUlS4_S4_E_EESt5arrayIPcLm3EEEEviT0_T1_)
        /*15e0*/ 	.word	0x00000028


	//----- nvinfo : EIATTR_FRAME_SIZE
	.align		4
.L_981:
        /*15e4*/ 	.byte	0x04, 0x11
        /*15e6*/ 	.short	(.L_983 - .L_982)
	.align		4
.L_982:
        /*15e8*/ 	.word	index@(_ZN2at6native29vectorized_elementwise_kernelILi2ENS0_13BinaryFunctorIN3c104HalfES4_S4_ZZZNS0_15binary_internal21div_trunc_kernel_cudaERNS_18TensorIteratorBaseEENKUlvE1_clEvENKUlvE1_clEvEUlS4_S4_E_EESt5arrayIPcLm3EEEEviT0_T1_)
        /*15ec*/ 	.word	0x00000000


	//----- nvinfo : EIATTR_REGCOUNT
	.align		4
.L_983:
        /*15f0*/ 	.byte	0x04, 0x2f
        /*15f2*/ 	.short	(.L_985 - .L_984)
	.align		4
.L_984:
        /*15f4*/ 	.word	index@(_ZN2at6native27unrolled_elementwise_kernelINS0_13BinaryFunctorIN3c104HalfES4_S4_ZZZNS0_15binary_internal21div_trunc_kernel_cudaERNS_18TensorIteratorBaseEENKUlvE1_clEvENKUlvE1_clEvEUlS4_S4_E_EESt5arrayIPcLm3EELi4E23TrivialOffsetCalculatorILi2EjESF_ILi1EjENS0_6memory15LoadWithoutCastENSI_16StoreWithoutCastEEEviT_T0_T2_T3_T4_T5_)
        /*15f8*/ 	.word	0x0000001e


	//----- nvinfo : EIATTR_FRAME_SIZE
	.align		4
.L_985:
        /*15fc*/ 	.byte	0x04, 0x11
        /*15fe*/ 	.short	(.L_987 - .L_986)
	.align		4
.L_986:
        /*1600*/ 	.word	index@(_ZN2at6native27unrolled_elementwise_kernelINS0_13BinaryFunctorIN3c104HalfES4_S4_ZZZNS0_15binary_internal21div_trunc_kernel_cudaERNS_18TensorIteratorBaseEENKUlvE1_clEvENKUlvE1_clEvEUlS4_S4_E_EESt5arrayIPcLm3EELi4E23TrivialOffsetCalculatorILi2EjESF_ILi1EjENS0_6memory15LoadWithoutCastENSI_16StoreWithoutCastEEEviT_T0_T2_T3_T4_T5_)
        /*1604*/ 	.word	0x00000000


	//----- nvinfo : EIATTR_REGCOUNT
	.align		4
.L_987:
        /*1608*/ 	.byte	0x04, 0x2f
        /*160a*/ 	.short	(.L_989 - .L_988)
	.align		4
.L_988:
        /*160c*/ 	.word	index@(_ZN2at6native18elementwise_kernelILi128ELi4EZNS0_22gpu_kernel_impl_nocastINS0_13BinaryFunctorIN3c104HalfES5_S5_ZZZNS0_15binary_internal21div_trunc_kernel_cudaERNS_18TensorIteratorBaseEENKUlvE1_clEvENKUlvE1_clEvEUlS5_S5_E_EEEEvS8_RKT_EUliE_EEviT1_)
        /*1610*/ 	.word	0x00000014


	//----- nvinfo : EIATTR_FRAME_SIZE
	.align		4
.L_989:
        /*1614*/ 	.byte	0x04, 0x11
        /*1616*/ 	.short	(.L_991 - .L_990)
	.align		4
.L_990:
        /*1618*/ 	.word	index@(_ZN2at6native18elementwise_kernelILi128ELi4EZNS0_22gpu_kernel_impl_nocastINS0_13BinaryFunctorIN3c104HalfES5_S5_ZZZNS0_15binary_internal21div_trunc_kernel_cudaERNS_18TensorIteratorBaseEENKUlvE1_clEvENKUlvE1_clEvEUlS5_S5_E_EEEEvS8_RKT_EUliE_EEviT1_)
        /*161c*/ 	.word	0x00000000


	//----- nvinfo : EIATTR_REGCOUNT
	.align		4
.L_991:
        /*1620*/ 	.byte	0x04, 0x2f
        /*1622*/ 	.short	(.L_993 - .L_992)
	.align		4
.L_992:
        /*1624*/ 	.word	index@(_ZN2at6native27unrolled_elementwise_kernelINS0_13BinaryFunctorIN3c104HalfES4_S4_ZZZNS0_15binary_internal21div_trunc_kernel_cudaERNS_18TensorIteratorBaseEENKUlvE1_clEvENKUlvE1_clEvEUlS4_S4_E_EESt5arrayIPcLm3EELi4E23TrivialOffsetCalculatorILi2EjESF_ILi1EjENS0_6memory12LoadWithCastILi2EEENSI_13StoreWithCastILi1EEEEEviT_T0_T2_T3_T4_T5_)
        /*1628*/ 	.word	0x0000001e


	//----- nvinfo : EIATTR_FRAME_SIZE
	.align		4
.L_993:
        /*162c*/ 	.byte	0x04, 0x11
        /*162e*/ 	.short	(.L_995 - .L_994)
	.align		4
.L_994:
        /*1630*/ 	.word	index@(_ZN2at6native27unrolled_elementwise_kernelINS0_13BinaryFunctorIN3c104HalfES4_S4_ZZZNS0_15binary_internal21div_trunc_kernel_cudaERNS_18TensorIteratorBaseEENKUlvE1_clEvENKUlvE1_clEvEUlS4_S4_E_EESt5arrayIPcLm3EELi4E23TrivialOffsetCalculatorILi2EjESF_ILi1EjENS0_6memory12LoadWithCastILi2EEENSI_13StoreWithCastILi1EEEEEviT_T0_T2_T3_T4_T5_)
        /*1634*/ 	.word	0x00000000


	//----- nvinfo : EIATTR_REGCOUNT
	.align		4
.L_995:
        /*1638*/ 	.byte	0x04, 0x2f
        /*163a*/ 	.short	(.L_997 - .L_996)
	.align		4
.L_996:
        /*163c*/ 	.word	index@(_ZN2at6native18elementwise_kernelILi128ELi4EZNS0_15gpu_kernel_implINS0_13BinaryFunctorIN3c104HalfES5_S5_ZZZNS0_15binary_internal21div_trunc_kernel_cudaERNS_18TensorIteratorBaseEENKUlvE1_clEvENKUlvE1_clEvEUlS5_S5_E_EEEEvS8_RKT_EUliE_EEviT1_)
        /*1640*/ 	.word	0x00000018


	//----- nvinfo : EIATTR_FRAME_SIZE
	.align		4
.L_997:
        /*1644*/ 	.byte	0x04, 0x11
        /*1646*/ 	.short	(.L_999 - .L_998)
	.align		4
.L_998:
        /*1648*/ 	.word	index@(_ZN2at6native18elementwise_kernelILi128ELi4EZNS0_15gpu_kernel_implINS0_13BinaryFunctorIN3c104HalfES5_S5_ZZZNS0_15binary_internal21div_trunc_kernel_cudaERNS_18TensorIteratorBaseEENKUlvE1_clEvENKUlvE1_clEvEUlS5_S5_E_EEEEvS8_RKT_EUliE_EEviT1_)
        /*164c*/ 	.word	0x00000000


	//----- nvinfo : EIATTR_REGCOUNT
	.align		4
.L_999:
        /*1650*/ 	.byte	0x04, 0x2f
        /*1652*/ 	.short	(.L_1001 - .L_1000)
	.align		4
.L_1000:
        /*1654*/ 	.word	index@(_ZN2at6native29vectorized_elementwise_kernelILi8ENS0_13AUnaryFunctorIN3c108BFloat16ES4_S4_ZZZNS0_15binary_internal21div_trunc_kernel_cudaERNS_18TensorIteratorBaseEENKUlvE1_clEvENKUlvE2_clEvEUlS4_S4_E_EESt5arrayIPcLm2EEEEviT0_T1_)
        /*1658*/ 	.word	0x00000020


	//----- nvinfo : EIATTR_FRAME_SIZE
	.align		4
.L_1001:
        /*165c*/ 	.byte	0x04, 0x11
        /*165e*/ 	.short	(.L_1003 - .L_1002)
	.align		4
.L_1002:
        /*1660*/ 	.word	index@(_ZN2at6native29vectorized_elementwise_kernelILi8ENS0_13AUnaryFunctorIN3c108BFloat16ES4_S4_ZZZNS0_15binary_internal21div_trunc_kernel_cudaERNS_18TensorIteratorBaseEENKUlvE1_clEvENKUlvE2_clEvEUlS4_S4_E_EESt5arrayIPcLm2EEEEviT0_T1_)
        /*1664*/ 	.word	0x00000000


	//----- nvinfo : EIATTR_REGCOUNT
	.align		4
.L_1003:
        /*1668*/ 	.byte	0x04, 0x2f
        /*166a*/ 	.short	(.L_1005 - .L_1004)
	.align		4
.L_1004:
        /*166c*/ 	.word	index@(_ZN2at6native29vectorized_elementwise_kernelILi4ENS0_13AUnaryFunctorIN3c108BFloat16ES4_S4_ZZZNS0_15binary_internal21div_trunc_kernel_cudaERNS_18TensorIteratorBaseEENKUlvE1_clEvENKUlvE2_clEvEUlS4_S4_E_EESt5arrayIPcLm2EEEEviT0_T1_)
        /*1670*/ 	.word	0x00000020


	//----- nvinfo : EIATTR_FRAME_SIZE
	.align		4
.L_1005:
        /*1674*/ 	.byte	0x04, 0x11
        /*1676*/ 	.short	(.L_1007 - .L_1006)
	.align		4
.L_1006:
        /*1678*/ 	.word	index@(_ZN2at6native29vectorized_elementwise_kernelILi4ENS0_13AUnaryFunctorIN3c108BFloat16ES4_S4_ZZZNS0_15binary_internal21div_trunc_kernel_cudaERNS_18TensorIteratorBaseEENKUlvE1_clEvENKUlvE2_clEvEUlS4_S4_E_EESt5arrayIPcLm2EEEEviT0_T1_)
        /*167c*/ 	.word	0x00000000


	//----- nvinfo : EIATTR_REGCOUNT
	.align		4
.L_1007:
        /*1680*/ 	.byte	0x04, 0x2f
        /*1682*/ 	.short	(.L_1009 - .L_1008)
	.align		4
.L_1008:
        /*1684*/ 	.word	index@(_ZN2at6native29vectorized_elementwise_kernelILi2ENS0_13AUnaryFunctorIN3c108BFloat16ES4_S4_ZZZNS0_15binary_internal21div_trunc_kernel_cudaERNS_18TensorIteratorBaseEENKUlvE1_clEvENKUlvE2_clEvEUlS4_S4_E_EESt5arrayIPcLm2EEEEviT0_T1_)
        /*1688*/ 	.word	0x00000020


	//----- nvinfo : EIATTR_FRAME_SIZE
	.align		4
.L_1009:
        /*168c*/ 	.byte	0x04, 0x11
        /*168e*/ 	.short	(.L_1011 - .L_1010)
	.align		4
.L_1010:
        /*1690*/ 	.word	index@(_ZN2at6native29vectorized_elementwise_kernelILi2ENS0_13AUnaryFunctorIN3c108BFloat16ES4_S4_ZZZNS0_15binary_internal21div_trunc_kernel_cudaERNS_18TensorIteratorBaseEENKUlvE1_clEvENKUlvE2_clEvEUlS4_S4_E_EESt5arrayIPcLm2EEEEviT0_T1_)
        /*1694*/ 	.word	0x00000000


	//----- nvinfo : EIATTR_REGCOUNT
	.align		4
.L_1011:
        /*1698*/ 	.byte	0x04, 0x2f
        /*169a*/ 	.short	(.L_1013 - .L_1012)
	.align		4
.L_1012:
        /*169c*/ 	.word	index@(_ZN2at6native27unrolled_elementwise_kernelINS0_13AUnaryFunctorIN3c108BFloat16ES4_S4_ZZZNS0_15binary_internal21div_trunc_kernel_cudaERNS_18TensorIteratorBaseEENKUlvE1_clEvENKUlvE2_clEvEUlS4_S4_E_EESt5arrayIPcLm2EELi4E23TrivialOffsetCalculatorILi1EjESG_NS0_6memory15LoadWithoutCastENSH_16StoreWithoutCastEEEviT_T0_T2_T3_T4_T5_)
        /*16a0*/ 	.word	0x00000018


	//----- nvinfo : EIATTR_FRAME_SIZE
	.align		4
.L_1013:
        /*16a4*/ 	.byte	0x04, 0x11
        /*16a6*/ 	.short	(.L_1015 - .L_1014)
	.align		4
.L_1014:
        /*16a8*/ 	.word	index@(_ZN2at6native27unrolled_elementwise_kernelINS0_13AUnaryFunctorIN3c108BFloat16ES4_S4_ZZZNS0_15binary_internal21div_trunc_kernel_cudaERNS_18TensorIteratorBaseEENKUlvE1_clEvENKUlvE2_clEvEUlS4_S4_E_EESt5arrayIPcLm2EELi4E23TrivialOffsetCalculatorILi1EjESG_NS0_6memory15LoadWithoutCastENSH_16StoreWithoutCastEEEviT_T0_T2_T3_T4_T5_)
        /*16ac*/ 	.word	0x00000000


	//----- nvinfo : EIATTR_REGCOUNT
	.align		4
.L_1015:
        /*16b0*/ 	.byte	0x04, 0x2f
        /*16b2*/ 	.short	(.L_1017 - .L_1016)
	.align		4
.L_1016:
        /*16b4*/ 	.word	index@(_ZN2at6native18elementwise_kernelILi128ELi4EZNS0_22gpu_kernel_impl_nocastINS0_13AUnaryFunctorIN3c108BFloat16ES5_S5_ZZZNS0_15binary_internal21div_trunc_kernel_cudaERNS_18TensorIteratorBaseEENKUlvE1_clEvENKUlvE2_clEvEUlS5_S5_E_EEEEvS8_RKT_EUliE_EEviT1_)
        /*16b8*/ 	.word	0x00000014


	//----- nvinfo : EIATTR_FRAME_SIZE
	.align		4
.L_1017:
        /*16bc*/ 	.byte	0x04, 0x11
        /*16be*/ 	.short	(.L_1019 - .L_1018)
	.align		4
.L_1018:
        /*16c0*/ 	.word	index@(_ZN2at6native18elementwise_kernelILi128ELi4EZNS0_22gpu_kernel_impl_nocastINS0_13AUnaryFunctorIN3c108BFloat16ES5_S5_ZZZNS0_15binary_internal21div_trunc_kernel_cudaERNS_18TensorIteratorBaseEENKUlvE1_clEvENKUlvE2_clEvEUlS5_S5_E_EEEEvS8_RKT_EUliE_EEviT1_)
        /*16c4*/ 	.word	0x00000000


	//----- nvinfo : EIATTR_REGCOUNT
	.align		4
.L_1019:
        /*16c8*/ 	.byte	0x04, 0x2f
        /*16ca*/ 	.short	(.L_1021 - .L_1020)
	.align		4
.L_1020:
        /*16cc*/ 	.word	index@(_ZN2at6native27unrolled_elementwise_kernelINS0_13AUnaryFunctorIN3c108BFloat16ES4_S4_ZZZNS0_15binary_internal21div_trunc_kernel_cudaERNS_18TensorIteratorBaseEENKUlvE1_clEvENKUlvE2_clEvEUlS4_S4_E_EESt5arrayIPcLm2EELi4E23TrivialOffsetCalculatorILi1EjESG_NS0_6memory12LoadWithCastILi1EEENSH_13StoreWithCastILi1EEEEEviT_T0_T2_T3_T4_T5_)
        /*16d0*/ 	.word	0x0000001c


	//----- nvinfo : EIATTR_FRAME_SIZE
	.align		4
.L_1021:
        /*16d4*/ 	.byte	0x04, 0x11
        /*16d6*/ 	.short	(.L_1023 - .L_1022)
	.align		4
.L_1022:
        /*16d8*/ 	.word	index@(_ZN2at6native27unrolled_elementwise_kernelINS0_13AUnaryFunctorIN3c108BFloat16ES4_S4_ZZZNS0_15binary_internal21div_trunc_kernel_cudaERNS_18TensorIteratorBaseEENKUlvE1_clEvENKUlvE2_clEvEUlS4_S4_E_EESt5arrayIPcLm2EELi4E23TrivialOffsetCalculatorILi1EjESG_NS0_6memory12LoadWithCastILi1EEENSH_13StoreWithCastILi1EEEEEviT_T0_T2_T3_T4_T5_)
        /*16dc*/ 	.word	0x00000000


	//----- nvinfo : EIATTR_REGCOUNT
	.align		4
.L_1023:
        /*16e0*/ 	.byte	0x04, 0x2f
        /*16e2*/ 	.short	(.L_1025 - .L_1024)
	.align		4
.L_1024:
        /*16e4*/ 	.word	index@(_ZN2at6native18elementwise_kernelILi128ELi4EZNS0_15gpu_kernel_implINS0_13AUnaryFunctorIN3c108BFloat16ES5_S5_ZZZNS0_15binary_internal21div_trunc_kernel_cudaERNS_18TensorIteratorBaseEENKUlvE1_clEvENKUlvE2_clEvEUlS5_S5_E_EEEEvS8_RKT_EUliE_EEviT1_)
        /*16e8*/ 	.word	0x00000018


	//----- nvinfo : EIATTR_FRAME_SIZE
	.align		4
.L_1025:
        /*16ec*/ 	.byte	0x04, 0x11
        /*16ee*/ 	.short	(.L_1027 - .L_1026)
	.align		4
.L_1026:
        /*16f0*/ 	.word	index@(_ZN2at6native18elementwise_kernelILi128ELi4EZNS0_15gpu_kernel_implINS0_13AUnaryFunctorIN3c108BFloat16ES5_S5_ZZZNS0_15binary_internal21div_trunc_kernel_cudaERNS_18TensorIteratorBaseEENKUlvE1_clEvENKUlvE2_clEvEUlS5_S5_E_EEEEvS8_RKT_EUliE_EEviT1_)
        /*16f4*/ 	.word	0x00000000


	//----- nvinfo : EIATTR_REGCOUNT
	.align		4
.L_1027:
        /*16f8*/ 	.byte	0x04, 0x2f
        /*16fa*/ 	.short	(.L_1029 - .L_1028)
	.align		4
.L_1028:
        /*16fc*/ 	.word	index@(_ZN2at6native29vectorized_elementwise_kernelILi8ENS0_13BUnaryFunctorIN3c108BFloat16ES4_S4_ZZZNS0_15binary_internal21div_trunc_kernel_cudaERNS_18TensorIteratorBaseEENKUlvE1_clEvENKUlvE2_clEvEUlS4_S4_E_EESt5arrayIPcLm2EEEEviT0_T1_)
        /*1700*/ 	.word	0x00000020


	//----- nvinfo : EIATTR_FRAME_SIZE
	.align		4
.L_1029:
        /*1704*/ 	.byte	0x04, 0x11
        /*1706*/ 	.short	(.L_1031 - .L_1030)
	.align		4
.L_1030:
        /*1708*/ 	.word	index@(_ZN2at6native29vectorized_elementwise_kernelILi8ENS0_13BUnaryFunctorIN3c108BFloat16ES4_S4_ZZZNS0_15binary_internal21div_trunc_kernel_cudaERNS_18TensorIteratorBaseEENKUlvE1_clEvENKUlvE2_clEvEUlS4_S4_E_EESt5arrayIPcLm2EEEEviT0_T1_)
        /*170c*/ 	.word	0x00000000


	//----- nvinfo : EIATTR_REGCOUNT
	.align		4
.L_1031:
        /*1710*/ 	.byte	0x04, 0x2f
        /*1712*/ 	.short	(.L_1033 - .L_1032)
	.align		4
.L_1032:
        /*1714*/ 	.word	index@(_ZN2at6native29vectorized_elementwise_kernelILi4ENS0_13BUnaryFunctorIN3c108BFloat16ES4_S4_ZZZNS0_15binary_internal21div_trunc_kernel_cudaERNS_18TensorIteratorBaseEENKUlvE1_clEvENKUlvE2_clEvEUlS4_S4_E_EESt5arrayIPcLm2EEEEviT0_T1_)
        /*1718*/ 	.word	0x00000020


	//----- nvinfo : EIATTR_FRAME_SIZE
	.align		4
.L_1033:
        /*171c*/ 	.byte	0x04, 0x11
        /*171e*/ 	.short	(.L_1035 - .L_1034)
	.align		4
.L_1034:
        /*1720*/ 	.word	index@(_ZN2at6native29vectorized_elementwise_kernelILi4ENS0_13BUnaryFunctorIN3c108BFloat16ES4_S4_ZZZNS0_15binary_internal21div_trunc_kernel_cudaERNS_18TensorIteratorBaseEENKUlvE1_clEvENKUlvE2_clEvEUlS4_S4_E_EESt5arrayIPcLm2EEEEviT0_T1_)
        /*1724*/ 	.word	0x00000000


	//----- nvinfo : EIATTR_REGCOUNT
	.align		4
.L_1035:
        /*1728*/ 	.byte	0x04, 0x2f
        /*172a*/ 	.short	(.L_1037 - .L_1036)
	.align		4
.L_1036:
        /*172c*/ 	.word	index@(_ZN2at6native29vectorized_elementwise_kernelILi2ENS0_13BUnaryFunctorIN3c108BFloat16ES4_S4_ZZZNS0_15binary_internal21div_trunc_kernel_cudaERNS_18TensorIteratorBaseEENKUlvE1_clEvENKUlvE2_clEvEUlS4_S4_E_EESt5arrayIPcLm2EEEEviT0_T1_)
        /*1730*/ 	.word	0x00000020


	//----- nvinfo : EIATTR_FRAME_SIZE
	.align		4
.L_1037:
        /*1734*/ 	.byte	0x04, 0x11
        /*1736*/ 	.short	(.L_1039 - .L_1038)
	.align		4
.L_1038:
        /*1738*/ 	.word	index@(_ZN2at6native29vectorized_elementwise_kernelILi2ENS0_13BUnaryFunctorIN3c108BFloat16ES4_S4_ZZZNS0_15binary_internal21div_trunc_kernel_cudaERNS_18TensorIteratorBaseEENKUlvE1_clEvENKUlvE2_clEvEUlS4_S4_E_EESt5arrayIPcLm2EEEEviT0_T1_)
        /*173c*/ 	.word	0x00000000


	//----- nvinfo : EIATTR_REGCOUNT
	.align		4
.L_1039:
        /*1740*/ 	.byte	0x04, 0x2f
        /*1742*/ 	.short	(.L_1041 - .L_1040)
	.align		4
.L_1040:
        /*1744*/ 	.word	index@(_ZN2at6native27unrolled_elementwise_kernelINS0_13BUnaryFunctorIN3c108BFloat16ES4_S4_ZZZNS0_15binary_internal21div_trunc_kernel_cudaERNS_18TensorIteratorBaseEENKUlvE1_clEvENKUlvE2_clEvEUlS4_S4_E_EESt5arrayIPcLm2EELi4E23TrivialOffsetCalculatorILi1EjESG_NS0_6memory15LoadWithoutCastENSH_16StoreWithoutCastEEEviT_T0_T2_T3_T4_T5_)
        /*1748*/ 	.word	0x00000018


	//----- nvinfo : EIATTR_FRAME_SIZE
	.align		4
.L_1041:
        /*174c*/ 	.byte	0x04, 0x11
        /*174e*/ 	.short	(.L_1043 - .L_1042)
	.align		4
.L_1042:
        /*1750*/ 	.word	index@(_ZN2at6native27unrolled_elementwise_kernelINS0_13BUnaryFunctorIN3c108BFloat16ES4_S4_ZZZNS0_15binary_internal21div_trunc_kernel_cudaERNS_18TensorIteratorBaseEENKUlvE1_clEvENKUlvE2_clEvEUlS4_S4_E_EESt5arrayIPcLm2EELi4E23TrivialOffsetCalculatorILi1EjESG_NS0_6memory15LoadWithoutCastENSH_16StoreWithoutCastEEEviT_T0_T2_T3_T4_T5_)
        /*1754*/ 	.word	0x00000000


	//----- nvinfo : EIATTR_REGCOUNT
	.align		4
.L_1043:
        /*1758*/ 	.byte	0x04, 0x2f
        /*175a*/ 	.short	(.L_1045 - .L_1044)
	.align		4
.L_1044:
        /*175c*/ 	.word	index@(_ZN2at6native18elementwise_kernelILi128ELi4EZNS0_22gpu_kernel_impl_nocastINS0_13BUnaryFunctorIN3c108BFloat16ES5_S5_ZZZNS0_15binary_internal21div_trunc_kernel_cudaERNS_18TensorIteratorBaseEENKUlvE1_clEvENKUlvE2_clEvEUlS5_S5_E_EEEEvS8_RKT_EUliE_EEviT1_)
        /*1760*/ 	.word	0x00000014


	//----- nvinfo : EIATTR_FRAME_SIZE
	.align		4
.L_1045:
        /*1764*/ 	.byte	0x04, 0x11
        /*1766*/ 	.short	(.L_1047 - .L_1046)
	.align		4
.L_1046:
        /*1768*/ 	.word	index@(_ZN2at6native18elementwise_kernelILi128ELi4EZNS0_22gpu_kernel_impl_nocastINS0_13BUnaryFunctorIN3c108BFloat16ES5_S5_ZZZNS0_15binary_internal21div_trunc_kernel_cudaERNS_18TensorIteratorBaseEENKUlvE1_clEvENKUlvE2_clEvEUlS5_S5_E_EEEEvS8_RKT_EUliE_EEviT1_)
        /*176c*/ 	.word	0x00000000


	//----- nvinfo : EIATTR_REGCOUNT
	.align		4
.L_1047:
        /*1770*/ 	.byte	0x04, 0x2f
        /*1772*/ 	.short	(.L_1049 - .L_1048)
	.align		4
.L_1048:
        /*1774*/ 	.word	index@(_ZN2at6native27unrolled_elementwise_kernelINS0_13BUnaryFunctorIN3c108BFloat16ES4_S4_ZZZNS0_15binary_internal21div_trunc_kernel_cudaERNS_18TensorIteratorBaseEENKUlvE1_clEvENKUlvE2_clEvEUlS4_S4_E_EESt5arrayIPcLm2EELi4E23TrivialOffsetCalculatorILi1EjESG_NS0_6memory12LoadWithCastILi1EEENSH_13StoreWithCastILi1EEEEEviT_T0_T2_T3_T4_T5_)
        /*1778*/ 	.word	0x0000001c


	//----- nvinfo : EIATTR_FRAME_SIZE
	.align		4
.L_1049:
        /*177c*/ 	.byte	0x04, 0x11
        /*177e*/ 	.short	(.L_1051 - .L_1050)
	.align		4
.L_1050:
        /*1780*/ 	.word	index@(_ZN2at6native27unrolled_elementwise_kernelINS0_13BUnaryFunctorIN3c108BFloat16ES4_S4_ZZZNS0_15binary_internal21div_trunc_kernel_cudaERNS_18TensorIteratorBaseEENKUlvE1_clEvENKUlvE2_clEvEUlS4_S4_E_EESt5arrayIPcLm2EELi4E23TrivialOffsetCalculatorILi1EjESG_NS0_6memory12LoadWithCastILi1EEENSH_13StoreWithCastILi1EEEEEviT_T0_T2_T3_T4_T5_)
        /*1784*/ 	.word	0x00000000


	//----- nvinfo : EIATTR_REGCOUNT
	.align		4
.L_1051:
        /*1788*/ 	.byte	0x04, 0x2f
        /*178a*/ 	.short	(.L_1053 - .L_1052)
	.align		4
.L_1052:
        /*178c*/ 	.word	index@(_ZN2at6native18elementwise_kernelILi128ELi4EZNS0_15gpu_kernel_implINS0_13BUnaryFunctorIN3c108BFloat16ES5_S5_ZZZNS0_15binary_internal21div_trunc_kernel_cudaERNS_18TensorIteratorBaseEENKUlvE1_clEvENKUlvE2_clEvEUlS5_S5_E_EEEEvS8_RKT_EUliE_EEviT1_)
        /*1790*/ 	.word	0x00000018


	//----- nvinfo : EIATTR_FRAME_SIZE
	.align		4
.L_1053:
        /*1794*/ 	.byte	0x04, 0x11
        /*1796*/ 	.short	(.L_1055 - .L_1054)
	.align		4
.L_1054:
        /*1798*/ 	.word	index@(_ZN2at6native18elementwise_kernelILi128ELi4EZNS0_15gpu_kernel_implINS0_13BUnaryFunctorIN3c108BFloat16ES5_S5_ZZZNS0_15binary_internal21div_trunc_kernel_cudaERNS_18TensorIteratorBaseEENKUlvE1_clEvENKUlvE2_clEvEUlS5_S5_E_EEEEvS8_RKT_EUliE_EEviT1_)
        /*179c*/ 	.word	0x00000000


	//----- nvinfo : EIATTR_REGCOUNT
	.align		4
.L_1055:
        /*17a0*/ 	.byte	0x04, 0x2f
        /*17a2*/ 	.short	(.L_1057 - .L_1056)
	.align		4
.L_1056:
        /*17a4*/ 	.word	index@(_ZN2at6native29vectorized_elementwise_kernelILi8ENS0_13BinaryFunctorIN3c108BFloat16ES4_S4_ZZZNS0_15binary_internal21div_trunc_kernel_cudaERNS_18TensorIteratorBaseEENKUlvE1_clEvENKUlvE2_clEvEUlS4_S4_E_EESt5arrayIPcLm3EEEEviT0_T1_)
        /*17a8*/ 	.word	0x00000028


	//----- nvinfo : EIATTR_FRAME_SIZE
	.align		4
.L_1057:
        /*17ac*/ 	.byte	0x04, 0x11
        /*17ae*/ 	.short	(.L_1059 - .L_1058)
	.align		4
.L_1058:
        /*17b0*/ 	.word	index@(_ZN2at6native29vectorized_elementwise_kernelILi8ENS0_13BinaryFunctorIN3c108BFloat16ES4_S4_ZZZNS0_15binary_internal21div_trunc_kernel_cudaERNS_18TensorIteratorBaseEENKUlvE1_clEvENKUlvE2_clEvEUlS4_S4_E_EESt5arrayIPcLm3EEEEviT0_T1_)
        /*17b4*/ 	.word	0x00000000


	//----- nvinfo : EIATTR_REGCOUNT
	.align		4
.L_1059:
        /*17b8*/ 	.byte	0x04, 0x2f
        /*17ba*/ 	.short	(.L_1061 - .L_1060)
	.align		4
.L_1060:
        /*17bc*/ 	.word	index@(_ZN2at6native29vectorized_elementwise_kernelILi4ENS0_13BinaryFunctorIN3c108BFloat16ES4_S4_ZZZNS0_15binary_internal21div_trunc_kernel_cudaERNS_18TensorIteratorBaseEENKUlvE1_clEvENKUlvE2_clEvEUlS4_S4_E_EESt5arrayIPcLm3EEEEviT0_T1_)
        /*17c0*/ 	.word	0x00000028


	//----- nvinfo : EIATTR_FRAME_SIZE
	.align		4
.L_1061:
        /*17c4*/ 	.byte	0x04, 0x11
        /*17c6*/ 	.short	(.L_1063 - .L_1062)
	.align		4
.L_1062:
        /*17c8*/ 	.word	index@(_ZN2at6native29vectorized_elementwise_kernelILi4ENS0_13BinaryFunctorIN3c108BFloat16ES4_S4_ZZZNS0_15binary_internal21div_trunc_kernel_cudaERNS_18TensorIteratorBaseEENKUlvE1_clEvENKUlvE2_clEvEUlS4_S4_E_EESt5arrayIPcLm3EEEEviT0_T1_)
        /*17cc*/ 	.word	0x00000000


	//----- nvinfo : EIATTR_REGCOUNT
	.align		4
.L_1063:
        /*17d0*/ 	.byte	0x04, 0x2f
        /*17d2*/ 	.short	(.L_1065 - .L_1064)
	.align		4
.L_1064:
        /*17d4*/ 	.word	index@(_ZN2at6native29vectorized_elementwise_kernelILi2ENS0_13BinaryFunctorIN3c108BFloat16ES4_S4_ZZZNS0_15binary_internal21div_trunc_kernel_cudaERNS_18TensorIteratorBaseEENKUlvE1_clEvENKUlvE2_clEvEUlS4_S4_E_EESt5arrayIPcLm3EEEEviT0_T1_)
        /*17d8*/ 	.word	0x00000028


	//----- nvinfo : EIATTR_FRAME_SIZE
	.align		4
.L_1065:
        /*17dc*/ 	.byte	0x04, 0x11
        /*17de*/ 	.short	(.L_1067 - .L_1066)
	.align		4
.L_1066:
        /*17e0*/ 	.word	index@(_ZN2at6native29vectorized_elementwise_kernelILi2ENS0_13BinaryFunctorIN3c108BFloat16ES4_S4_ZZZNS0_15binary_internal21div_trunc_kernel_cudaERNS_18TensorIteratorBaseEENKUlvE1_clEvENKUlvE2_clEvEUlS4_S4_E_EESt5arrayIPcLm3EEEEviT0_T1_)
        /*17e4*/ 	.word	0x00000000


	//----- nvinfo : EIATTR_REGCOUNT
	.align		4
.L_1067:
        /*17e8*/ 	.byte	0x04, 0x2f
        /*17ea*/ 	.short	(.L_1069 - .L_1068)
	.align		4
.L_1068:
        /*17ec*/ 	.word	index@(_ZN2at6native27unrolled_elementwise_kernelINS0_13BinaryFunctorIN3c108BFloat16ES4_S4_ZZZNS0_15binary_internal21div_trunc_kernel_cudaERNS_18TensorIteratorBaseEENKUlvE1_clEvENKUlvE2_clEvEUlS4_S4_E_EESt5arrayIPcLm3EELi4E23TrivialOffsetCalculatorILi2EjESF_ILi1EjENS0_6memory15LoadWithoutCastENSI_16StoreWithoutCastEEEviT_T0_T2_T3_T4_T5_)
        /*17f0*/ 	.word	0x0000001e


	//----- nvinfo : EIATTR_FRAME_SIZE
	.align		4
.L_1069:
        /*17f4*/ 	.byte	0x04, 0x11
        /*17f6*/ 	.short	(.L_1071 - .L_1070)
	.align		4
.L_1070:
        /*17f8*/ 	.word	index@(_ZN2at6native27unrolled_elementwise_kernelINS0_13BinaryFunctorIN3c108BFloat16ES4_S4_ZZZNS0_15binary_internal21div_trunc_kernel_cudaERNS_18TensorIteratorBaseEENKUlvE1_clEvENKUlvE2_clEvEUlS4_S4_E_EESt5arrayIPcLm3EELi4E23TrivialOffsetCalculatorILi2EjESF_ILi1EjENS0_6memory15LoadWithoutCastENSI_16StoreWithoutCastEEEviT_T0_T2_T3_T4_T5_)
        /*17fc*/ 	.word	0x00000000


	//----- nvinfo : EIATTR_REGCOUNT
	.align		4
.L_1071:
        /*1800*/ 	.byte	0x04, 0x2f
        /*1802*/ 	.short	(.L_1073 - .L_1072)
	.align		4
.L_1072:
        /*1804*/ 	.word	index@(_ZN2at6native18elementwise_kernelILi128ELi4EZNS0_22gpu_kernel_impl_nocastINS0_13BinaryFunctorIN3c108BFloat16ES5_S5_ZZZNS0_15binary_internal21div_trunc_kernel_cudaERNS_18TensorIteratorBaseEENKUlvE1_clEvENKUlvE2_clEvEUlS5_S5_E_EEEEvS8_RKT_EUliE_EEviT1_)
        /*1808*/ 	.word	0x00000014


	//----- nvinfo : EIATTR_FRAME_SIZE
	.align		4
.L_1073:
        /*180c*/ 	.byte	0x04, 0x11
        /*180e*/ 	.short	(.L_1075 - .L_1074)
	.align		4
.L_1074:
        /*1810*/ 	.word	index@(_ZN2at6native18elementwise_kernelILi128ELi4EZNS0_22gpu_kernel_impl_nocastINS0_13BinaryFunctorIN3c108BFloat16ES5_S5_ZZZNS0_15binary_internal21div_trunc_kernel_cudaERNS_18TensorIteratorBaseEENKUlvE1_clEvENKUlvE2_clEvEUlS5_S5_E_EEEEvS8_RKT_EUliE_EEviT1_)
        /*1814*/ 	.word	0x00000000


	//----- nvinfo : EIATTR_REGCOUNT
	.align		4
.L_1075:
        /*1818*/ 	.byte	0x04, 0x2f
        /*181a*/ 	.short	(.L_1077 - .L_1076)
	.align		4
.L_1076:
        /*181c*/ 	.word	index@(_ZN2at6native27unrolled_elementwise_kernelINS0_13BinaryFunctorIN3c108BFloat16ES4_S4_ZZZNS0_15binary_internal21div_trunc_kernel_cudaERNS_18TensorIteratorBaseEENKUlvE1_clEvENKUlvE2_clEvEUlS4_S4_E_EESt5arrayIPcLm3EELi4E23TrivialOffsetCalculatorILi2EjESF_ILi1EjENS0_6memory12LoadWithCastILi2EEENSI_13StoreWithCastILi1EEEEEviT_T0_T2_T3_T4_T5_)
        /*1820*/ 	.word	0x0000001e


	//----- nvinfo : EIATTR_FRAME_SIZE
	.align		4
.L_1077:
        /*1824*/ 	.byte	0x04, 0x11
        /*1826*/ 	.short	(.L_1079 - .L_1078)
	.align		4
.L_1078:
        /*1828*/ 	.word	index@(_ZN2at6native27unrolled_elementwise_kernelINS0_13BinaryFunctorIN3c108BFloat16ES4_S4_ZZZNS0_15binary_internal21div_trunc_kernel_cudaERNS_18TensorIteratorBaseEENKUlvE1_clEvENKUlvE2_clEvEUlS4_S4_E_EESt5arrayIPcLm3EELi4E23TrivialOffsetCalculatorILi2EjESF_ILi1EjENS0_6memory12LoadWithCastILi2EEENSI_13StoreWithCastILi1EEEEEviT_T0_T2_T3_T4_T5_)
        /*182c*/ 	.word	0x00000000


	//----- nvinfo : EIATTR_REGCOUNT
	.align		4
.L_1079:
        /*1830*/ 	.byte	0x04, 0x2f
        /*1832*/ 	.short	(.L_1081 - .L_1080)
	.align		4
.L_1080:
        /*1834*/ 	.word	index@(_ZN2at6native18elementwise_kernelILi128ELi4EZNS0_15gpu_kernel_implINS0_13BinaryFunctorIN3c108BFloat16ES5_S5_ZZZNS0_15binary_internal21div_trunc_kernel_cudaERNS_18TensorIteratorBaseEENKUlvE1_clEvENKUlvE2_clEvEUlS5_S5_E_EEEEvS8_RKT_EUliE_EEviT1_)
        /*1838*/ 	.word	0x00000018


	//----- nvinfo : EIATTR_FRAME_SIZE
	.align		4
.L_1081:
        /*183c*/ 	.byte	0x04, 0x11
        /*183e*/ 	.short	(.L_1083 - .L_1082)
	.align		4
.L_1082:
        /*1840*/ 	.word	index@(_ZN2at6native18elementwise_kernelILi128ELi4EZNS0_15gpu_kernel_implINS0_13BinaryFunctorIN3c108BFloat16ES5_S5_ZZZNS0_15binary_internal21div_trunc_kernel_cudaERNS_18TensorIteratorBaseEENKUlvE1_clEvENKUlvE2_clEvEUlS5_S5_E_EEEEvS8_RKT_EUliE_EEviT1_)
        /*1844*/ 	.word	0x00000000


	//----- nvinfo : EIATTR_MIN_STACK_SIZE
	.align		4
.L_1083:
        /*1848*/ 	.byte	0x04, 0x12
        /*184a*/ 	.short	(.L_1085 - .L_1084)
	.align		4
.L_1084:
        /*184c*/ 	.word	index@(_ZN2at6native18elementwise_kernelILi128ELi4EZNS0_15gpu_kernel_implINS0_13BinaryFunctorIN3c108BFloat16ES5_S5_ZZZNS0_15binary_internal21div_trunc_kernel_cudaERNS_18TensorIteratorBaseEENKUlvE1_clEvENKUlvE2_clEvEUlS5_S5_E_EEEEvS8_RKT_EUliE_EEviT1_)
        /*1850*/ 	.word	0x00000000


	//----- nvinfo : EIATTR_MIN_STACK_SIZE
	.align		4
.L_1085:
        /*1854*/ 	.byte	0x04, 0x12
        /*1856*/ 	.short	(.L_1087 - .L_1086)
	.align		4
.L_1086:
        /*1858*/ 	.word	index@(_ZN2at6native27unrolled_elementwise_kernelINS0_13BinaryFunctorIN3c108BFloat16ES4_S4_ZZZNS0_15binary_internal21div_trunc_kernel_cudaERNS_18TensorIteratorBaseEENKUlvE1_clEvENKUlvE2_clEvEUlS4_S4_E_EESt5arrayIPcLm3EELi4E23TrivialOffsetCalculatorILi2EjESF_ILi1EjENS0_6memory12LoadWithCastILi2EEENSI_13StoreWithCastILi1EEEEEviT_T0_T2_T3_T4_T5_)
        /*185c*/ 	.word	0x00000000


	//----- nvinfo : EIATTR_MIN_STACK_SIZE
	.align		4
.L_1087:
        /*1860*/ 	.byte	0x04, 0x12
        /*1862*/ 	.short	(.L_1089 - .L_1088)
	.align		4
.L_1088:
        /*1864*/ 	.word	index@(_ZN2at6native18elementwise_kernelILi128ELi4EZNS0_22gpu_kernel_impl_nocastINS0_13BinaryFunctorIN3c108BFloat16ES5_S5_ZZZNS0_15binary_internal21div_trunc_kernel_cudaERNS_18TensorIteratorBaseEENKUlvE1_clEvENKUlvE2_clEvEUlS5_S5_E_EEEEvS8_RKT_EUliE_EEviT1_)
        /*1868*/ 	.word	0x00000000


	//----- nvinfo : EIATTR_MIN_STACK_SIZE
	.align		4
.L_1089:
        /*186c*/ 	.byte	0x04, 0x12
        /*186e*/ 	.short	(.L_1091 - .L_1090)
	.align		4
.L_1090:
        /*1870*/ 	.word	index@(_ZN2at6native27unrolled_elementwise_kernelINS0_13BinaryFunctorIN3c108BFloat16ES4_S4_ZZZNS0_15binary_internal21div_trunc_kernel_cudaERNS_18TensorIteratorBaseEENKUlvE1_clEvENKUlvE2_clEvEUlS4_S4_E_EESt5arrayIPcLm3EELi4E23TrivialOffsetCalculatorILi2EjESF_ILi1EjENS0_6memory15LoadWithoutCastENSI_16StoreWithoutCastEEEviT_T0_T2_T3_T4_T5_)
        /*1874*/ 	.word	0x00000000


	//----- nvinfo : EIATTR_MIN_STACK_SIZE
	.align		4
.L_1091:
        /*1878*/ 	.byte	0x04, 0x12
        /*187a*/ 	.short	(.L_1093 - .L_1092)
	.align		4
.L_1092:
        /*187c*/ 	.word	index@(_ZN2at6native29vectorized_elementwise_kernelILi2ENS0_13BinaryFunctorIN3c108BFloat16ES4_S4_ZZZNS0_15binary_internal21div_trunc_kernel_cudaERNS_18TensorIteratorBaseEENKUlvE1_clEvENKUlvE2_clEvEUlS4_S4_E_EESt5arrayIPcLm3EEEEviT0_T1_)
        /*1880*/ 	.word	0x00000000


	//----- nvinfo : EIATTR_MIN_STACK_SIZE
	.align		4
.L_1093:
        /*1884*/ 	.byte	0x04, 0x12
        /*1886*/ 	.short	(.L_1095 - .L_1094)
	.align		4
.L_1094:
        /*1888*/ 	.word	index@(_ZN2at6native29vectorized_elementwise_kernelILi4ENS0_13BinaryFunctorIN3c108BFloat16ES4_S4_ZZZNS0_15binary_internal21div_trunc_kernel_cudaERNS_18TensorIteratorBaseEENKUlvE1_clEvENKUlvE2_clEvEUlS4_S4_E_EESt5arrayIPcLm3EEEEviT0_T1_)
        /*188c*/ 	.word	0x00000000


	//----- nvinfo : EIATTR_MIN_STACK_SIZE
	.align		4
.L_1095:
        /*1890*/ 	.byte	0x04, 0x12
        /*1892*/ 	.short	(.L_1097 - .L_1096)
	.align		4
.L_1096:
        /*1894*/ 	.word	index@(_ZN2at6native29vectorized_elementwise_kernelILi8ENS0_13BinaryFunctorIN3c108BFloat16ES4_S4_ZZZNS0_15binary_internal21div_trunc_kernel_cudaERNS_18TensorIteratorBaseEENKUlvE1_clEvENKUlvE2_clEvEUlS4_S4_E_EESt5arrayIPcLm3EEEEviT0_T1_)
        /*1898*/ 	.word	0x00000000


	//----- nvinfo : EIATTR_MIN_STACK_SIZE
	.align		4
.L_1097:
        /*189c*/ 	.byte	0x04, 0x12
        /*189e*/ 	.short	(.L_1099 - .L_1098)
	.align		4
.L_1098:
        /*18a0*/ 	.word	index@(_ZN2at6native18elementwise_kernelILi128ELi4EZNS0_15gpu_kernel_implINS0_13BUnaryFunctorIN3c108BFloat16ES5_S5_ZZZNS0_15binary_internal21div_trunc_kernel_cudaERNS_18TensorIteratorBaseEENKUlvE1_clEvENKUlvE2_clEvEUlS5_S5_E_EEEEvS8_RKT_EUliE_EEviT1_)
        /*18a4*/ 	.word	0x00000000


	//----- nvinfo : EIATTR_MIN_STACK_SIZE
	.align		4
.L_1099:
        /*18a8*/ 	.byte	0x04, 0x12
        /*18aa*/ 	.short	(.L_1101 - .L_1100)
	.align		4
.L_1100:
        /*18ac*/ 	.word	index@(_ZN2at6native27unrolled_elementwise_kernelINS0_13BUnaryFunctorIN3c108BFloat16ES4_S4_ZZZNS0_15binary_internal21div_trunc_kernel_cudaERNS_18TensorIteratorBaseEENKUlvE1_clEvENKUlvE2_clEvEUlS4_S4_E_EESt5arrayIPcLm2EELi4E23TrivialOffsetCalculatorILi1EjESG_NS0_6memory12LoadWithCastILi1EEENSH_13StoreWithCastILi1EEEEEviT_T0_T2_T3_T4_T5_)
        /*18b0*/ 	.word	0x00000000


	//----- nvinfo : EIATTR_MIN_STACK_SIZE
	.align		4
.L_1101:
        /*18b4*/ 	.byte	0x04, 0x12
        /*18b6*/ 	.short	(.L_1103 - .L_1102)
	.align		4
.L_1102:
        /*18b8*/ 	.word	index@(_ZN2at6native18elementwise_kernelILi128ELi4EZNS0_22gpu_kernel_impl_nocastINS0_13BUnaryFunctorIN3c108BFloat16ES5_S5_ZZZNS0_15binary_internal21div_trunc_kernel_cudaERNS_18TensorIteratorBaseEENKUlvE1_clEvENKUlvE2_clEvEUlS5_S5_E_EEEEvS8_RKT_EUliE_EEviT1_)
        /*18bc*/ 	.word	0x00000000


	//----- nvinfo : EIATTR_MIN_STACK_SIZE
	.align		4
.L_1103:
        /*18c0*/ 	.byte	0x04, 0x12
        /*18c2*/ 	.short	(.L_1105 - .L_1104)
	.align		4
.L_1104:
        /*18c4*/ 	.word	index@(_ZN2at6native27unrolled_elementwise_kernelINS0_13BUnaryFunctorIN3c108BFloat16ES4_S4_ZZZNS0_15binary_internal21div_trunc_kernel_cudaERNS_18TensorIteratorBaseEENKUlvE1_clEvENKUlvE2_clEvEUlS4_S4_E_EESt5arrayIPcLm2EELi4E23TrivialOffsetCalculatorILi1EjESG_NS0_6memory15LoadWithoutCastENSH_16StoreWithoutCastEEEviT_T0_T2_T3_T4_T5_)
        /*18c8*/ 	.word	0x00000000


	//----- nvinfo : EIATTR_MIN_STACK_SIZE
	.align		4
.L_1105:
        /*18cc*/ 	.byte	0x04, 0x12
        /*18ce*/ 	.short	(.L_1107 - .L_1106)
	.align		4
.L_1106:
        /*18d0*/ 	.word	index@(_ZN2at6native29vectorized_elementwise_kernelILi2ENS0_13BUnaryFunctorIN3c108BFloat16ES4_S4_ZZZNS0_15binary_internal21div_trunc_kernel_cudaERNS_18TensorIteratorBaseEENKUlvE1_clEvENKUlvE2_clEvEUlS4_S4_E_EESt5arrayIPcLm2EEEEviT0_T1_)
        /*18d4*/ 	.word	0x00000000


	//----- nvinfo : EIATTR_MIN_STACK_SIZE
	.align		4
.L_1107:
        /*18d8*/ 	.byte	0x04, 0x12
        /*18da*/ 	.short	(.L_1109 - .L_1108)
	.align		4
.L_1108:
        /*18dc*/ 	.word	index@(_ZN2at6native29vectorized_elementwise_kernelILi4ENS0_13BUnaryFunctorIN3c108BFloat16ES4_S4_ZZZNS0_15binary_internal21div_trunc_kernel_cudaERNS_18TensorIteratorBaseEENKUlvE1_clEvENKUlvE2_clEvEUlS4_S4_E_EESt5arrayIPcLm2EEEEviT0_T1_)
        /*18e0*/ 	.word	0x00000000


	//----- nvinfo : EIATTR_MIN_STACK_SIZE
	.align		4
.L_1109:
        /*18e4*/ 	.byte	0x04, 0x12
        /*18e6*/ 	.short	(.L_1111 - .L_1110)
	.align		4
.L_1110:
        /*18e8*/ 	.word	index@(_ZN2at6native29vectorized_elementwise_kernelILi8ENS0_13BUnaryFunctorIN3c108BFloat16ES4_S4_ZZZNS0_15binary_internal21div_trunc_kernel_cudaERNS_18TensorIteratorBaseEENKUlvE1_clEvENKUlvE2_clEvEUlS4_S4_E_EESt5arrayIPcLm2EEEEviT0_T1_)
        /*18ec*/ 	.word	0x00000000


	//----- nvinfo : EIATTR_MIN_STACK_SIZE
	.align		4
.L_1111:
        /*18f0*/ 	.byte	0x04, 0x12
        /*18f2*/ 	.short	(.L_1113 - .L_1112)
	.align		4
.L_1112:
        /*18f4*/ 	.word	index@(_ZN2at6native18elementwise_kernelILi128ELi4EZNS0_15gpu_kernel_implINS0_13AUnaryFunctorIN3c108BFloat16ES5_S5_ZZZNS0_15binary_internal21div_trunc_kernel_cudaERNS_18TensorIteratorBaseEENKUlvE1_clEvENKUlvE2_clEvEUlS5_S5_E_EEEEvS8_RKT_EUliE_EEviT1_)
        /*18f8*/ 	.word	0x00000000


	//----- nvinfo : EIATTR_MIN_STACK_SIZE
	.align		4
.L_1113:
        /*18fc*/ 	.byte	0x04, 0x12
        /*18fe*/ 	.short	(.L_1115 - .L_1114)
	.align		4
.L_1114:
        /*1900*/ 	.word	index@(_ZN2at6native27unrolled_elementwise_kernelINS0_13AUnaryFunctorIN3c108BFloat16ES4_S4_ZZZNS0_15binary_internal21div_trunc_kernel_cudaERNS_18TensorIteratorBaseEENKUlvE1_clEvENKUlvE2_clEvEUlS4_S4_E_EESt5arrayIPcLm2EELi4E23TrivialOffsetCalculatorILi1EjESG_NS0_6memory12LoadWithCastILi1EEENSH_13StoreWithCastILi1EEEEEviT_T0_T2_T3_T4_T5_)
        /*1904*/ 	.word	0x00000000


	//----- nvinfo : EIATTR_MIN_STACK_SIZE
	.align		4
.L_1115:
        /*1908*/ 	.byte	0x04, 0x12
        /*190a*/ 	.short	(.L_1117 - .L_1116)
	.align		4
.L_1116:
        /*190c*/ 	.word	index@(_ZN2at6native18elementwise_kernelILi128ELi4EZNS0_22gpu_kernel_impl_nocastINS0_13AUnaryFunctorIN3c108BFloat16ES5_S5_ZZZNS0_15binary_internal21div_trunc_kernel_cudaERNS_18TensorIteratorBaseEENKUlvE1_clEvENKUlvE2_clEvEUlS5_S5_E_EEEEvS8_RKT_EUliE_EEviT1_)
        /*1910*/ 	.word	0x00000000


	//----- nvinfo : EIATTR_MIN_STACK_SIZE
	.align		4
.L_1117:
        /*1914*/ 	.byte	0x04, 0x12
        /*1916*/ 	.short	(.L_1119 - .L_1118)
	.align		4
.L_1118:
        /*1918*/ 	.word	index@(_ZN2at6native27unrolled_elementwise_kernelINS0_13AUnaryFunctorIN3c108BFloat16ES4_S4_ZZZNS0_15binary_internal21div_trunc_kernel_cudaERNS_18TensorIteratorBaseEENKUlvE1_clEvENKUlvE2_clEvEUlS4_S4_E_EESt5arrayIPcLm2EELi4E23TrivialOffsetCalculatorILi1EjESG_NS0_6memory15LoadWithoutCastENSH_16StoreWithoutCastEEEviT_T0_T2_T3_T4_T5_)
        /*191c*/ 	.word	0x00000000


	//----- nvinfo : EIATTR_MIN_STACK_SIZE
	.align		4
.L_1119:
        /*1920*/ 	.byte	0x04, 0x12
        /*1922*/ 	.short	(.L_1121 - .L_1120)
	.align		4
.L_1120:
        /*1924*/ 	.word	index@(_ZN2at6native29vectorized_elementwise_kernelILi2ENS0_13AUnaryFunctorIN3c108BFloat16ES4_S4_ZZZNS0_15binary_internal21div_trunc_kernel_cudaERNS_18TensorIteratorBaseEENKUlvE1_clEvENKUlvE2_clEvEUlS4_S4_E_EESt5arrayIPcLm2EEEEviT0_T1_)
        /*1928*/ 	.word	0x00000000


	//----- nvinfo : EIATTR_MIN_STACK_SIZE
	.align		4
.L_1121:
        /*192c*/ 	.byte	0x04, 0x12
        /*192e*/ 	.short	(.L_1123 - .L_1122)
	.align		4
.L_1122:
        /*1930*/ 	.word	index@(_ZN2at6native29vectorized_elementwise_kernelILi4ENS0_13AUnaryFunctorIN3c108BFloat16ES4_S4_ZZZNS0_15binary_internal21div_trunc_kernel_cudaERNS_18TensorIteratorBaseEENKUlvE1_clEvENKUlvE2_clEvEUlS4_S4_E_EESt5arrayIPcLm2EEEEviT0_T1_)
        /*1934*/ 	.word	0x00000000


	//----- nvinfo : EIATTR_MIN_STACK_SIZE
	.align		4
.L_1123:
        /*1938*/ 	.byte	0x04, 0x12
        /*193a*/ 	.short	(.L_1125 - .L_1124)
	.align		4
.L_1124:
        /*193c*/ 	.word	index@(_ZN2at6native29vectorized_elementwise_kernelILi8ENS0_13AUnaryFunctorIN3c108BFloat16ES4_S4_ZZZNS0_15binary_internal21div_trunc_kernel_cudaERNS_18TensorIteratorBaseEENKUlvE1_clEvENKUlvE2_clEvEUlS4_S4_E_EESt5arrayIPcLm2EEEEviT0_T1_)
        /*1940*/ 	.word	0x00000000


	//----- nvinfo : EIATTR_MIN_STACK_SIZE
	.align		4
.L_1125:
        /*1944*/ 	.byte	0x04, 0x12
        /*1946*/ 	.short	(.L_1127 - .L_1126)
	.align		4
.L_1126:
        /*1948*/ 	.word	index@(_ZN2at6native18elementwise_kernelILi128ELi4EZNS0_15gpu_kernel_implINS0_13BinaryFunctorIN3c104HalfES5_S5_ZZZNS0_15binary_internal21div_trunc_kernel_cudaERNS_18TensorIteratorBaseEENKUlvE1_clEvENKUlvE1_clEvEUlS5_S5_E_EEEEvS8_RKT_EUliE_EEviT1_)
        /*194c*/ 	.word	0x00000000


	//----- nvinfo : EIATTR_MIN_STACK_SIZE
	.align		4
.L_1127:
        /*1950*/ 	.byte	0x04, 0x12
        /*1952*/ 	.short	(.L_1129 - .L_1128)
	.align		4
.L_1128:
        /*1954*/ 	.word	index@(_ZN2at6native27unrolled_elementwise_kernelINS0_13BinaryFunctorIN3c104HalfES4_S4_ZZZNS0_15binary_internal21div_trunc_kernel_cudaERNS_18TensorIteratorBaseEENKUlvE1_clEvENKUlvE1_clEvEUlS4_S4_E_EESt5arrayIPcLm3EELi4E23TrivialOffsetCalculatorILi2EjESF_ILi1EjENS0_6memory12LoadWithCastILi2EEENSI_13StoreWithCastILi1EEEEEviT_T0_T2_T3_T4_T5_)
        /*1958*/ 	.word	0x00000000


	//----- nvinfo : EIATTR_MIN_STACK_SIZE
	.align		4
.L_1129:
        /*195c*/ 	.byte	0x04, 0x12
        /*195e*/ 	.short	(.L_1131 - .L_1130)
	.align		4
.L_1130:
        /*1960*/ 	.word	index@(_ZN2at6native18elementwise_kernelILi128ELi4EZNS0_22gpu_kernel_impl_nocastINS0_13BinaryFunctorIN3c104HalfES5_S5_ZZZNS0_15binary_internal21div_trunc_kernel_cudaERNS_18TensorIteratorBaseEENKUlvE1_clEvENKUlvE1_clEvEUlS5_S5_E_EEEEvS8_RKT_EUliE_EEviT1_)
        /*1964*/ 	.word	0x00000000


	//----- nvinfo : EIATTR_MIN_STACK_SIZE
	.align		4
.L_1131:
        /*1968*/ 	.byte	0x04, 0x12
        /*196a*/ 	.short	(.L_1133 - .L_1132)
	.align		4
.L_1132:
        /*196c*/ 	.word	index@(_ZN2at6native27unrolled_elementwise_kernelINS0_13BinaryFunctorIN3c104HalfES4_S4_ZZZNS0_15binary_internal21div_trunc_kernel_cudaERNS_18TensorIteratorBaseEENKUlvE1_clEvENKUlvE1_clEvEUlS4_S4_E_EESt5arrayIPcLm3EELi4E23TrivialOffsetCalculatorILi2EjESF_ILi1EjENS0_6memory15LoadWithoutCastENSI_16StoreWithoutCastEEEviT_T0_T2_T3_T4_T5_)
        /*1970*/ 	.word	0x00000000


	//----- nvinfo : EIATTR_MIN_STACK_SIZE
	.align		4
.L_1133:
        /*1974*/ 	.byte	0x04, 0x12
        /*1976*/ 	.short	(.L_1135 - .L_1134)
	.align		4
.L_1134:
        /*1978*/ 	.word	index@(_ZN2at6native29vectorized_elementwise_kernelILi2ENS0_13BinaryFunctorIN3c104HalfES4_S4_ZZZNS0_15binary_internal21div_trunc_kernel_cudaERNS_18TensorIteratorBaseEENKUlvE1_clEvENKUlvE1_clEvEUlS4_S4_E_EESt5arrayIPcLm3EEEEviT0_T1_)
        /*197c*/ 	.word	0x00000000


	//----- nvinfo : EIATTR_MIN_STACK_SIZE
	.align		4
.L_1135:
        /*1980*/ 	.byte	0x04, 0x12
        /*1982*/ 	.short	(.L_1137 - .L_1136)
	.align		4
.L_1136:
        /*1984*/ 	.word	index@(_ZN2at6native29vectorized_elementwise_kernelILi4ENS0_13BinaryFunctorIN3c104HalfES4_S4_ZZZNS0_15binary_internal21div_trunc_kernel_cudaERNS_18TensorIteratorBaseEENKUlvE1_clEvENKUlvE1_clEvEUlS4_S4_E_EESt5arrayIPcLm3EEEEviT0_T1_)
        /*1988*/ 	.word	0x00000000


	//----- nvinfo : EIATTR_MIN_STACK_SIZE
	.align		4
.L_1137:
        /*198c*/ 	.byte	0x04, 0x12
        /*198e*/ 	.short	(.L_1139 - .L_1138)
	.align		4
.L_1138:
        /*1990*/ 	.word	index@(_ZN2at6native29vectorized_elementwise_kernelILi8ENS0_13BinaryFunctorIN3c104HalfES4_S4_ZZZNS0_15binary_internal21div_trunc_kernel_cudaERNS_18TensorIteratorBaseEENKUlvE1_clEvENKUlvE1_clEvEUlS4_S4_E_EESt5arrayIPcLm3EEEEviT0_T1_)
        /*1994*/ 	.word	0x00000000


	//----- nvinfo : EIATTR_MIN_STACK_SIZE
	.align		4
.L_1139:
        /*1998*/ 	.byte	0x04, 0x12
        /*199a*/ 	.short	(.L_1141 - .L_1140)
	.align		4
.L_1140:
        /*199c*/ 	.word	index@(_ZN2at6native18elementwise_kernelILi128ELi4EZNS0_15gpu_kernel_implINS0_13BUnaryFunctorIN3c104HalfES5_S5_ZZZNS0_15binary_internal21div_trunc_kernel_cudaERNS_18TensorIteratorBaseEENKUlvE1_clEvENKUlvE1_clEvEUlS5_S5_E_EEEEvS8_RKT_EUliE_EEviT1_)
        /*19a0*/ 	.word	0x00000000


	//----- nvinfo : EIATTR_MIN_STACK_SIZE
	.align		4
.L_1141:
        /*19a4*/ 	.byte	0x04, 0x12
        /*19a6*/ 	.short	(.L_1143 - .L_1142)
	.align		4
.L_1142:
        /*19a8*/ 	.word	index@(_ZN2at6native27unrolled_elementwise_kernelINS0_13BUnaryFunctorIN3c104HalfES4_S4_ZZZNS0_15binary_internal21div_trunc_kernel_cudaERNS_18TensorIteratorBaseEENKUlvE1_clEvENKUlvE1_clEvEUlS4_S4_E_EESt5arrayIPcLm2EELi4E23TrivialOffsetCalculatorILi1EjESG_NS0_6memory12LoadWithCastILi1EEENSH_13StoreWithCastILi1EEEEEviT_T0_T2_T3_T4_T5_)
        /*19ac*/ 	.word	0x00000000


	//----- nvinfo : EIATTR_MIN_STACK_SIZE
	.align		4
.L_1143:
        /*19b0*/ 	.byte	0x04, 0x12
        /*19b2*/ 	.short	(.L_1145 - .L_1144)
	.align		4
.L_1144:
        /*19b4*/ 	.word	index@(_ZN2at6native18elementwise_kernelILi128ELi4EZNS0_22gpu_kernel_impl_nocastINS0_13BUnaryFunctorIN3c104HalfES5_S5_ZZZNS0_15binary_internal21div_trunc_kernel_cudaERNS_18TensorIteratorBaseEENKUlvE1_clEvENKUlvE1_clEvEUlS5_S5_E_EEEEvS8_RKT_EUliE_EEviT1_)
        /*19b8*/ 	.word	0x00000000


	//----- nvinfo : EIATTR_MIN_STACK_SIZE
	.align		4
.L_1145:
        /*19bc*/ 	.byte	0x04, 0x12
        /*19be*/ 	.short	(.L_1147 - .L_1146)
	.align		4
.L_1146:
        /*19c0*/ 	.word	index@(_ZN2at6native27unrolled_elementwise_kernelINS0_13BUnaryFunctorIN3c104HalfES4_S4_ZZZNS0_15binary_internal21div_trunc_kernel_cudaERNS_18TensorIteratorBaseEENKUlvE1_clEvENKUlvE1_clEvEUlS4_S4_E_EESt5arrayIPcLm2EELi4E23TrivialOffsetCalculatorILi1EjESG_NS0_6memory15LoadWithoutCastENSH_16StoreWithoutCastEEEviT_T0_T2_T3_T4_T5_)
        /*19c4*/ 	.word	0x00000000


	//----- nvinfo : EIATTR_MIN_STACK_SIZE
	.align		4
.L_1147:
        /*19c8*/ 	.byte	0x04, 0x12
        /*19ca*/ 	.short	(.L_1149 - .L_1148)
	.align		4
.L_1148:
        /*19cc*/ 	.word	index@(_ZN2at6native29vectorized_elementwise_kernelILi2ENS0_13BUnaryFunctorIN3c104HalfES4_S4_ZZZNS0_15binary_internal21div_trunc_kernel_cudaERNS_18TensorIteratorBaseEENKUlvE1_clEvENKUlvE1_clEvEUlS4_S4_E_EESt5arrayIPcLm2EEEEviT0_T1_)
        /*19d0*/ 	.word	0x00000000


	//----- nvinfo : EIATTR_MIN_STACK_SIZE
	.align		4
.L_1149:
        /*19d4*/ 	.byte	0x04, 0x12
        /*19d6*/ 	.short	(.L_1151 - .L_1150)
	.align		4
.L_1150:
        /*19d8*/ 	.word	index@(_ZN2at6native29vectorized_elementwise_kernelILi4ENS0_13BUnaryFunctorIN3c104HalfES4_S4_ZZZNS0_15binary_internal21div_trunc_kernel_cudaERNS_18TensorIteratorBaseEENKUlvE1_clEvENKUlvE1_clEvEUlS4_S4_E_EESt5arrayIPcLm2EEEEviT0_T1_)
        /*19dc*/ 	.word	0x00000000


	//----- nvinfo : EIATTR_MIN_STACK_SIZE
	.align		4
.L_1151:
        /*19e0*/ 	.byte	0x04, 0x12
        /*19e2*/ 	.short	(.L_1153 - .L_1152)
	.align		4
.L_1152:
        /*19e4*/ 	.word	index@(_ZN2at6native29vectorized_elementwise_kernelILi8ENS0_13BUnaryFunctorIN3c104HalfES4_S4_ZZZNS0_15binary_internal21div_trunc_kernel_cudaERNS_18TensorIteratorBaseEENKUlvE1_clEvENKUlvE1_clEvEUlS4_S4_E_EESt5arrayIPcLm2EEEEviT0_T1_)
        /*19e8*/ 	.word	0x00000000


	//----- nvinfo : EIATTR_MIN_STACK_SIZE
	.align		4
.L_1153:
        /*19ec*/ 	.byte	0x04, 0x12
        /*19ee*/ 	.short	(.L_1155 - .L_1154)
	.align		4
.L_1154:
        /*19f0*/ 	.word	index@(_ZN2at6native18elementwise_kernelILi128ELi4EZNS0_15gpu_kernel_implINS0_13AUnaryFunctorIN3c104HalfES5_S5_ZZZNS0_15binary_internal21div_trunc_kernel_cudaERNS_18TensorIteratorBaseEENKUlvE1_clEvENKUlvE1_clEvEUlS5_S5_E_EEEEvS8_RKT_EUliE_EEviT1_)
        /*19f4*/ 	.word	0x00000000


	//----- nvinfo : EIATTR_MIN_STACK_SIZE
	.align		4
.L_1155:
        /*19f8*/ 	.byte	0x04, 0x12
        /*19fa*/ 	.short	(.L_1157 - .L_1156)
	.align		4
.L_1156:
        /*19fc*/ 	.word	index@(_ZN2at6native27unrolled_elementwise_kernelINS0_13AUnaryFunctorIN3c104HalfES4_S4_ZZZNS0_15binary_internal21div_trunc_kernel_cudaERNS_18TensorIteratorBaseEENKUlvE1_clEvENKUlvE1_clEvEUlS4_S4_E_EESt5arrayIPcLm2EELi4E23TrivialOffsetCalculatorILi1EjESG_NS0_6memory12LoadWithCastILi1EEENSH_13StoreWithCastILi1EEEEEviT_T0_T2_T3_T4_T5_)
        /*1a00*/ 	.word	0x00000000


	//----- nvinfo : EIATTR_MIN_STACK_SIZE
	.align		4
.L_1157:
        /*1a04*/ 	.byte	0x04, 0x12
        /*1a06*/ 	.short	(.L_1159 - .L_1158)
	.align		4
.L_1158:
        /*1a08*/ 	.word	index@(_ZN2at6native18elementwise_kernelILi128ELi4EZNS0_22gpu_kernel_impl_nocastINS0_13AUnaryFunctorIN3c104HalfES5_S5_ZZZNS0_15binary_internal21div_trunc_kernel_cudaERNS_18TensorIteratorBaseEENKUlvE1_clEvENKUlvE1_clEvEUlS5_S5_E_EEEEvS8_RKT_EUliE_EEviT1_)
        /*1a0c*/ 	.word	0x00000000


	//----- nvinfo : EIATTR_MIN_STACK_SIZE
	.align		4
.L_1159:
        /*1a10*/ 	.byte	0x04, 0x12
        /*1a12*/ 	.short	(.L_1161 - .L_1160)
	.align		4
.L_1160:
        /*1a14*/ 	.word	index@(_ZN2at6native27unrolled_elementwise_kernelINS0_13AUnaryFunctorIN3c104HalfES4_S4_ZZZNS0_15binary_internal21div_trunc_kernel_cudaERNS_18TensorIteratorBaseEENKUlvE1_clEvENKUlvE1_clEvEUlS4_S4_E_EESt5arrayIPcLm2EELi4E23TrivialOffsetCalculatorILi1EjESG_NS0_6memory15LoadWithoutCastENSH_16StoreWithoutCastEEEviT_T0_T2_T3_T4_T5_)
        /*1a18*/ 	.word	0x00000000


	//----- nvinfo : EIATTR_MIN_STACK_SIZE
	.align		4
.L_1161:
        /*1a1c*/ 	.byte	0x04, 0x12
        /*1a1e*/ 	.short	(.L_1163 - .L_1162)
	.align		4
.L_1162:
        /*1a20*/ 	.word	index@(_ZN2at6native29vectorized_elementwise_kernelILi2ENS0_13AUnaryFunctorIN3c104HalfES4_S4_ZZZNS0_15binary_internal21div_trunc_kernel_cudaERNS_18TensorIteratorBaseEENKUlvE1_clEvENKUlvE1_clEvEUlS4_S4_E_EESt5arrayIPcLm2EEEEviT0_T1_)
        /*1a24*/ 	.word	0x00000000


	//----- nvinfo : EIATTR_MIN_STACK_SIZE
	.align		4
.L_1163:
        /*1a28*/ 	.byte	0x04, 0x12
        /*1a2a*/ 	.short	(.L_1165 - .L_1164)
	.align		4
.L_1164:
        /*1a2c*/ 	.word	index@(_ZN2at6native29vectorized_elementwise_kernelILi4ENS0_13AUnaryFunctorIN3c104HalfES4_S4_ZZZNS0_15binary_internal21div_trunc_kernel_cudaERNS_18TensorIteratorBaseEENKUlvE1_clEvENKUlvE1_clEvEUlS4_S4_E_EESt5arrayIPcLm2EEEEviT0_T1_)
        /*1a30*/ 	.word	0x00000000


	//----- nvinfo : EIATTR_MIN_STACK_SIZE
	.align		4
.L_1165:
        /*1a34*/ 	.byte	0x04, 0x12
        /*1a36*/ 	.short	(.L_1167 - .L_1166)
	.align		4
.L_1166:
        /*1a38*/ 	.word	index@(_ZN2at6native29vectorized_elementwise_kernelILi8ENS0_13AUnaryFunctorIN3c104HalfES4_S4_ZZZNS0_15binary_internal21div_trunc_kernel_cudaERNS_18TensorIteratorBaseEENKUlvE1_clEvENKUlvE1_clEvEUlS4_S4_E_EESt5arrayIPcLm2EEEEviT0_T1_)
        /*1a3c*/ 	.word	0x00000000


	//----- nvinfo : EIATTR_MIN_STACK_SIZE
	.align		4
.L_1167:
        /*1a40*/ 	.byte	0x04, 0x12
        /*1a42*/ 	.short	(.L_1169 - .L_1168)
	.align		4
.L_1168:
        /*1a44*/ 	.word	index@(_ZN2at6native18elementwise_kernelILi128ELi4EZNS0_15gpu_kernel_implINS0_13BinaryFunctorIfffZZZNS0_15binary_internal21div_trunc_kernel_cudaERNS_18TensorIteratorBaseEENKUlvE1_clEvENKUlvE0_clEvEUlffE_EEEEvS6_RKT_EUliE_EEviT1_)
        /*1a48*/ 	.word	0x00000000


	//----- nvinfo : EIATTR_MIN_STACK_SIZE
	.align		4
.L_1169:
        /*1a4c*/ 	.byte	0x04, 0x12
        /*1a4e*/ 	.short	(.L_1171 - .L_1170)
	.align		4
.L_1170:
        /*1a50*/ 	.word	index@(_ZN2at6native27unrolled_elementwise_kernelINS0_13BinaryFunctorIfffZZZNS0_15binary_internal21div_trunc_kernel_cudaERNS_18TensorIteratorBaseEENKUlvE1_clEvENKUlvE0_clEvEUlffE_EESt5arrayIPcLm3EELi4E23TrivialOffsetCalculatorILi2EjESD_ILi1EjENS0_6memory12LoadWithCastILi2EEENSG_13StoreWithCastILi1EEEEEviT_T0_T2_T3_T4_T5_)
        /*1a54*/ 	.word	0x00000000


	//----- nvinfo : EIATTR_MIN_STACK_SIZE
	.align		4
.L_1171:
        /*1a58*/ 	.byte	0x04, 0x12
        /*1a5a*/ 	.short	(.L_1173 - .L_1172)
	.align		4
.L_1172:
        /*1a5c*/ 	.word	index@(_ZN2at6native18elementwise_kernelILi128ELi2EZNS0_22gpu_kernel_impl_nocastINS0_13BinaryFunctorIfffZZZNS0_15binary_internal21div_trunc_kernel_cudaERNS_18TensorIteratorBaseEENKUlvE1_clEvENKUlvE0_clEvEUlffE_EEEEvS6_RKT_EUliE_EEviT1_)
        /*1a60*/ 	.word	0x00000000


	//----- nvinfo : EIATTR_MIN_STACK_SIZE
	.align		4
.L_1173:
        /*1a64*/ 	.byte	0x04, 0x12
        /*1a66*/ 	.short	(.L_1175 - .L_1174)
	.align		4
.L_1174:
        /*1a68*/ 	.word	index@(_ZN2at6native27unrolled_elementwise_kernelINS0_13BinaryFunctorIfffZZZNS0_15binary_internal21div_trunc_kernel_cudaERNS_18TensorIteratorBaseEENKUlvE1_clEvENKUlvE0_clEvEUlffE_EESt5arrayIPcLm3EELi4E23TrivialOffsetCalculatorILi2EjESD_ILi1EjENS0_6memory15LoadWithoutCastENSG_16StoreWithoutCastEEEviT_T0_T2_T3_T4_T5_)
        /*1a6c*/ 	.word	0x00000000


	//----- nvinfo : EIATTR_MIN_STACK_SIZE
	.align		4
.L_1175:
        /*1a70*/ 	.byte	0x04, 0x12
        /*1a72*/ 	.short	(.L_1177 - .L_1176)
	.align		4
.L_1176:
        /*1a74*/ 	.word	index@(_ZN2at6native29vectorized_elementwise_kernelILi2ENS0_13BinaryFunctorIfffZZZNS0_15binary_internal21div_trunc_kernel_cudaERNS_18TensorIteratorBaseEENKUlvE1_clEvENKUlvE0_clEvEUlffE_EESt5arrayIPcLm3EEEEviT0_T1_)
        /*1a78*/ 	.word	0x00000000


	//----- nvinfo : EIATTR_MIN_STACK_SIZE
	.align		4
.L_1177:
        /*1a7c*/ 	.byte	0x04, 0x12
        /*1a7e*/ 	.short	(.L_1179 - .L_1178)
	.align		4
.L_1178:
        /*1a80*/ 	.word	index@(_ZN2at6native29vectorized_elementwise_kernelILi4ENS0_13BinaryFunctorIfffZZZNS0_15binary_internal21div_trunc_kernel_cudaERNS_18TensorIteratorBaseEENKUlvE1_clEvENKUlvE0_clEvEUlffE_EESt5arrayIPcLm3EEEEviT0_T1_)
        /*1a84*/ 	.word	0x00000000


	//----- nvinfo : EIATTR_MIN_STACK_SIZE
	.align		4
.L_1179:
        /*1a88*/ 	.byte	0x04, 0x12
        /*1a8a*/ 	.short	(.L_1181 - .L_1180)
	.align		4
.L_1180:
        /*1a8c*/ 	.word	index@(_ZN2at6native29vectorized_elementwise_kernelILi8ENS0_13BinaryFunctorIfffZZZNS0_15binary_internal21div_trunc_kernel_cudaERNS_18TensorIteratorBaseEENKUlvE1_clEvENKUlvE0_clEvEUlffE_EESt5arrayIPcLm3EEEEviT0_T1_)
        /*1a90*/ 	.word	0x00000000


	//----- nvinfo : EIATTR_MIN_STACK_SIZE
	.align		4
.L_1181:
        /*1a94*/ 	.byte	0x04, 0x12
        /*1a96*/ 	.short	(.L_1183 - .L_1182)
	.align		4
.L_1182:
        /*1a98*/ 	.word	index@(_ZN2at6native18elementwise_kernelILi128ELi4EZNS0_15gpu_kernel_implINS0_13BUnaryFunctorIfffZZZNS0_15binary_internal21div_trunc_kernel_cudaERNS_18TensorIteratorBaseEENKUlvE1_clEvENKUlvE0_clEvEUlffE_EEEEvS6_RKT_EUliE_EEviT1_)
        /*1a9c*/ 	.word	0x00000000


	//----- nvinfo : EIATTR_MIN_STACK_SIZE
	.align		4
.L_1183:
        /*1aa0*/ 	.byte	0x04, 0x12
        /*1aa2*/ 	.short	(.L_1185 - .L_1184)
	.align		4
.L_1184:
        /*1aa4*/ 	.word	index@(_ZN2at6native27unrolled_elementwise_kernelINS0_13BUnaryFunctorIfffZZZNS0_15binary_internal21div_trunc_kernel_cudaERNS_18TensorIteratorBaseEENKUlvE1_clEvENKUlvE0_clEvEUlffE_EESt5arrayIPcLm2EELi4E23TrivialOffsetCalculatorILi1EjESE_NS0_6memory12LoadWithCastILi1EEENSF_13StoreWithCastILi1EEEEEviT_T0_T2_T3_T4_T5_)
        /*1aa8*/ 	.word	0x00000000


	//----- nvinfo : EIATTR_MIN_STACK_SIZE
	.align		4
.L_1185:
        /*1aac*/ 	.byte	0x04, 0x12
        /*1aae*/ 	.short	(.L_1187 - .L_1186)
	.align		4
.L_1186:
        /*1ab0*/ 	.word	index@(_ZN2at6native18elementwise_kernelILi128ELi2EZNS0_22gpu_kernel_impl_nocastINS0_13BUnaryFunctorIfffZZZNS0_15binary_internal21div_trunc_kernel_cudaERNS_18TensorIteratorBaseEENKUlvE1_clEvENKUlvE0_clEvEUlffE_EEEEvS6_RKT_EUliE_EEviT1_)
        /*1ab4*/ 	.word	0x00000000


	//----- nvinfo : EIATTR_MIN_STACK_SIZE
	.align		4
.L_1187:
        /*1ab8*/ 	.byte	0x04, 0x12
        /*1aba*/ 	.short	(.L_1189 - .L_1188)
	.align		4
.L_1188:
        /*1abc*/ 	.word	index@(_ZN2at6native27unrolled_elementwise_kernelINS0_13BUnaryFunctorIfffZZZNS0_15binary_internal21div_trunc_kernel_cudaERNS_18TensorIteratorBaseEENKUlvE1_clEvENKUlvE0_clEvEUlffE_EESt5arrayIPcLm2EELi4E23TrivialOffsetCalculatorILi1EjESE_NS0_6memory15LoadWithoutCastENSF_16StoreWithoutCastEEEviT_T0_T2_T3_T4_T5_)
        /*1ac0*/ 	.word	0x00000000


	//----- nvinfo : EIATTR_MIN_STACK_SIZE
	.align		4
.L_1189:
        /*1ac4*/ 	.byte	0x04, 0x12
        /*1ac6*/ 	.short	(.L_1191 - .L_1190)
	.align		4
.L_1190:
        /*1ac8*/ 	.word	index@(_ZN2at6native29vectorized_elementwise_kernelILi2ENS0_13BUnaryFunctorIfffZZZNS0_15binary_internal21div_trunc_kernel_cudaERNS_18TensorIteratorBaseEENKUlvE1_clEvENKUlvE0_clEvEUlffE_EESt5arrayIPcLm2EEEEviT0_T1_)
        /*1acc*/ 	.word	0x00000000


	//----- nvinfo : EIATTR_MIN_STACK_SIZE
	.align		4
.L_1191:
        /*1ad0*/ 	.byte	0x04, 0x12
        /*1ad2*/ 	.short	(.L_1193 - .L_1192)
	.align		4
.L_1192:
        /*1ad4*/ 	.word	index@(_ZN2at6native29vectorized_elementwise_kernelILi4ENS0_13BUnaryFunctorIfffZZZNS0_15binary_internal21div_trunc_kernel_cudaERNS_18TensorIteratorBaseEENKUlvE1_clEvENKUlvE0_clEvEUlffE_EESt5arrayIPcLm2EEEEviT0_T1_)
        /*1ad8*/ 	.word	0x00000000


	//----- nvinfo : EIATTR_MIN_STACK_SIZE
	.align		4
.L_1193:
        /*1adc*/ 	.byte	0x04, 0x12
        /*1ade*/ 	.short	(.L_1195 - .L_1194)
	.align		4
.L_1194:
        /*1ae0*/ 	.word	index@(_ZN2at6native29vectorized_elementwise_kernelILi8ENS0_13BUnaryFunctorIfffZZZNS0_15binary_internal21div_trunc_kernel_cudaERNS_18TensorIteratorBaseEENKUlvE1_clEvENKUlvE0_clEvEUlffE_EESt5arrayIPcLm2EEEEviT0_T1_)
        /*1ae4*/ 	.word	0x00000000


	//----- nvinfo : EIATTR_MIN_STACK_SIZE
	.align		4
.L_1195:
        /*1ae8*/ 	.byte	0x04, 0x12
        /*1aea*/ 	.short	(.L_1197 - .L_1196)
	.align		4
.L_1196:
        /*1aec*/ 	.word	index@(_ZN2at6native18elementwise_kernelILi128ELi4EZNS0_15gpu_kernel_implINS0_13AUnaryFunctorIfffZZZNS0_15binary_internal21div_trunc_kernel_cudaERNS_18TensorIteratorBaseEENKUlvE1_clEvENKUlvE0_clEvEUlffE_EEEEvS6_RKT_EUliE_EEviT1_)
        /*1af0*/ 	.word	0x00000000


	//----- nvinfo : EIATTR_MIN_STACK_SIZE
	.align		4
.L_1197:
        /*1af4*/ 	.byte	0x04, 0x12
        /*1af6*/ 	.short	(.L_1199 - .L_1198)
	.align		4
.L_1198:
        /*1af8*/ 	.word	index@(_ZN2at6native27unrolled_elementwise_kernelINS0_13AUnaryFunctorIfffZZZNS0_15binary_internal21div_trunc_kernel_cudaERNS_18TensorIteratorBaseEENKUlvE1_clEvENKUlvE0_clEvEUlffE_EESt5arrayIPcLm2EELi4E23TrivialOffsetCalculatorILi1EjESE_NS0_6memory12LoadWithCastILi1EEENSF_13StoreWithCastILi1EEEEEviT_T0_T2_T3_T4_T5_)
        /*1afc*/ 	.word	0x00000000


	//----- nvinfo : EIATTR_MIN_STACK_SIZE
	.align		4
.L_1199:
        /*1b00*/ 	.byte	0x04, 0x12
        /*1b02*/ 	.short	(.L_1201 - .L_1200)
	.align		4
.L_1200:
        /*1b04*/ 	.word	index@(_ZN2at6native18elementwise_kernelILi128ELi2EZNS0_22gpu_kernel_impl_nocastINS0_13AUnaryFunctorIfffZZZNS0_15binary_internal21div_trunc_kernel_cudaERNS_18TensorIteratorBaseEENKUlvE1_clEvENKUlvE0_clEvEUlffE_EEEEvS6_RKT_EUliE_EEviT1_)
        /*1b08*/ 	.word	0x00000000


	//----- nvinfo : EIATTR_MIN_STACK_SIZE
	.align		4
.L_1201:
        /*1b0c*/ 	.byte	0x04, 0x12
        /*1b0e*/ 	.short	(.L_1203 - .L_1202)
	.align		4
.L_1202:
        /*1b10*/ 	.word	index@(_ZN2at6native27unrolled_elementwise_kernelINS0_13AUnaryFunctorIfffZZZNS0_15binary_internal21div_trunc_kernel_cudaERNS_18TensorIteratorBaseEENKUlvE1_clEvENKUlvE0_clEvEUlffE_EESt5arrayIPcLm2EELi4E23TrivialOffsetCalculatorILi1EjESE_NS0_6memory15LoadWithoutCastENSF_16StoreWithoutCastEEEviT_T0_T2_T3_T4_T5_)
        /*1b14*/ 	.word	0x00000000


	//----- nvinfo : EIATTR_MIN_STACK_SIZE
	.align		4
.L_1203:
        /*1b18*/ 	.byte	0x04, 0x12
        /*1b1a*/ 	.short	(.L_1205 - .L_1204)
	.align		4
.L_1204:
        /*1b1c*/ 	.word	index@(_ZN2at6native29vectorized_elementwise_kernelILi2ENS0_13AUnaryFunctorIfffZZZNS0_15binary_internal21div_trunc_kernel_cudaERNS_18TensorIteratorBaseEENKUlvE1_clEvENKUlvE0_clEvEUlffE_EESt5arrayIPcLm2EEEEviT0_T1_)
        /*1b20*/ 	.word	0x00000000


	//----- nvinfo : EIATTR_MIN_STACK_SIZE
	.align		4
.L_1205:
        /*1b24*/ 	.byte	0x04, 0x12
        /*1b26*/ 	.short	(.L_1207 - .L_1206)
	.align		4
.L_1206:
        /*1b28*/ 	.word	index@(_ZN2at6native29vectorized_elementwise_kernelILi4ENS0_13AUnaryFunctorIfffZZZNS0_15binary_internal21div_trunc_kernel_cudaERNS_18TensorIteratorBaseEENKUlvE1_clEvENKUlvE0_clEvEUlffE_EESt5arrayIPcLm2EEEEviT0_T1_)
        /*1b2c*/ 	.word	0x00000000


	//----- nvinfo : EIATTR_MIN_STACK_SIZE
	.align		4
.L_1207:
        /*1b30*/ 	.byte	0x04, 0x12
        /*1b32*/ 	.short	(.L_1209 - .L_1208)
	.align		4
.L_1208:
        /*1b34*/ 	.word	index@(_ZN2at6native29vectorized_elementwise_kernelILi8ENS0_13AUnaryFunctorIfffZZZNS0_15binary_internal21div_trunc_kernel_cudaERNS_18TensorIteratorBaseEENKUlvE1_clEvENKUlvE0_clEvEUlffE_EESt5arrayIPcLm2EEEEviT0_T1_)
        /*1b38*/ 	.word	0x00000000


	//----- nvinfo : EIATTR_MIN_STACK_SIZE
	.align		4
.L_1209:
        /*1b3c*/ 	.byte	0x04, 0x12
        /*1b3e*/ 	.short	(.L_1211 - .L_1210)
	.align		4
.L_1210:
        /*1b40*/ 	.word	index@(_ZN2at6native18elementwise_kernelILi128ELi4EZNS0_15gpu_kernel_implINS0_13BinaryFunctorIdddZZZNS0_15binary_internal21div_trunc_kernel_cudaERNS_18TensorIteratorBaseEENKUlvE1_clEvENKUlvE_clEvEUlddE_EEEEvS6_RKT_EUliE_EEviT1_)
        /*1b44*/ 	.word	0x00000000


	//----- nvinfo : EIATTR_MIN_STACK_SIZE
	.align		4
.L_1211:
        /*1b48*/ 	.byte	0x04, 0x12
        /*1b4a*/ 	.short	(.L_1213 - .L_1212)
	.align		4
.L_1212:
        /*1b4c*/ 	.word	index@(_ZN2at6native27unrolled_elementwise_kernelINS0_13BinaryFunctorIdddZZZNS0_15binary_internal21div_trunc_kernel_cudaERNS_18TensorIteratorBaseEENKUlvE1_clEvENKUlvE_clEvEUlddE_EESt5arrayIPcLm3EELi4E23TrivialOffsetCalculatorILi2EjESD_ILi1EjENS0_6memory12LoadWithCastILi2EEENSG_13StoreWithCastILi1EEEEEviT_T0_T2_T3_T4_T5_)
        /*1b50*/ 	.word	0x00000000


	//----- nvinfo : EIATTR_MIN_STACK_SIZE
	.align		4
.L_1213:
        /*1b54*/ 	.byte	0x04, 0x12
        /*1b56*/ 	.short	(.L_1215 - .L_1214)
	.align		4
.L_1214:
        /*1b58*/ 	.word	index@(_ZN2at6native18elementwise_kernelILi128ELi2EZNS0_22gpu_kernel_impl_nocastINS0_13BinaryFunctorIdddZZZNS0_15binary_internal21div_trunc_kernel_cudaERNS_18TensorIteratorBaseEENKUlvE1_clEvENKUlvE_clEvEUlddE_EEEEvS6_RKT_EUliE_EEviT1_)
        /*1b5c*/ 	.word	0x00000000


	//----- nvinfo : EIATTR_MIN_STACK_SIZE
	.align		4
.L_1215:
        /*1b60*/ 	.byte	0x04, 0x12
        /*1b62*/ 	.short	(.L_1217 - .L_1216)
	.align		4
.L_1216:
        /*1b64*/ 	.word	index@(_ZN2at6native27unrolled_elementwise_kernelINS0_13BinaryFunctorIdddZZZNS0_15binary_internal21div_trunc_kernel_cudaERNS_18TensorIteratorBaseEENKUlvE1_clEvENKUlvE_clEvEUlddE_EESt5arrayIPcLm3EELi4E23TrivialOffsetCalculatorILi2EjESD_ILi1EjENS0_6memory15LoadWithoutCastENSG_16StoreWithoutCastEEEviT_T0_T2_T3_T4_T5_)
        /*1b68*/ 	.word	0x00000000


	//----- nvinfo : EIATTR_MIN_STACK_SIZE
	.align		4
.L_1217:
        /*1b6c*/ 	.byte	0x04, 0x12
        /*1b6e*/ 	.short	(.L_1219 - .L_1218)
	.align		4
.L_1218:
        /*1b70*/ 	.word	index@(_ZN2at6native29vectorized_elementwise_kernelILi2ENS0_13BinaryFunctorIdddZZZNS0_15binary_internal21div_trunc_kernel_cudaERNS_18TensorIteratorBaseEENKUlvE1_clEvENKUlvE_clEvEUlddE_EESt5arrayIPcLm3EEEEviT0_T1_)
        /*1b74*/ 	.word	0x00000000


	//----- nvinfo : EIATTR_MIN_STACK_SIZE
	.align		4
.L_1219:
        /*1b78*/ 	.byte	0x04, 0x12
        /*1b7a*/ 	.short	(.L_1221 - .L_1220)
	.align		4
.L_1220:
        /*1b7c*/ 	.word	index@(_ZN2at6native29vectorized_elementwise_kernelILi4ENS0_13BinaryFunctorIdddZZZNS0_15binary_internal21div_trunc_kernel_cudaERNS_18TensorIteratorBaseEENKUlvE1_clEvENKUlvE_clEvEUlddE_EESt5arrayIPcLm3EEEEviT0_T1_)
        /*1b80*/ 	.word	0x00000008


	//----- nvinfo : EIATTR_MIN_STACK_SIZE
	.align		4
.L_1221:
        /*1b84*/ 	.byte	0x04, 0x12
        /*1b86*/ 	.short	(.L_1223 - .L_1222)
	.align		4
.L_1222:
        /*1b88*/ 	.word	index@(_ZN2at6native29vectorized_elementwise_kernelILi8ENS0_13BinaryFunctorIdddZZZNS0_15binary_internal21div_trunc_kernel_cudaERNS_18TensorIteratorBaseEENKUlvE1_clEvENKUlvE_clEvEUlddE_EESt5arrayIPcLm3EEEEviT0_T1_)
        /*1b8c*/ 	.word	0x00000008


	//----- nvinfo : EIATTR_MIN_STACK_SIZE
	.align		4
.L_1223:
        /*1b90*/ 	.byte	0x04, 0x12
        /*1b92*/ 	.short	(.L_1225 - .L_1224)
	.align		4
.L_1224:
        /*1b94*/ 	.word	index@(_ZN2at6native18elementwise_kernelILi128ELi4EZNS0_15gpu_kernel_implINS0_13BUnaryFunctorIdddZZZNS0_15binary_internal21div_trunc_kernel_cudaERNS_18TensorIteratorBaseEENKUlvE1_clEvENKUlvE_clEvEUlddE_EEEEvS6_RKT_EUliE_EEviT1_)
        /*1b98*/ 	.word	0x00000000


	//----- nvinfo : EIATTR_MIN_STACK_SIZE
	.align		4
.L_1225:
        /*1b9c*/ 	.byte	0x04, 0x12
        /*1b9e*/ 	.short	(.L_1227 - .L_1226)
	.align		4
.L_1226:
        /*1ba0*/ 	.word	index@(_ZN2at6native27unrolled_elementwise_kernelINS0_13BUnaryFunctorIdddZZZNS0_15binary_internal21div_trunc_kernel_cudaERNS_18TensorIteratorBaseEENKUlvE1_clEvENKUlvE_clEvEUlddE_EESt5arrayIPcLm2EELi4E23TrivialOffsetCalculatorILi1EjESE_NS0_6memory12LoadWithCastILi1EEENSF_13StoreWithCastILi1EEEEEviT_T0_T2_T3_T4_T5_)
        /*1ba4*/ 	.word	0x00000000


	//----- nvinfo : EIATTR_MIN_STACK_SIZE
	.align		4
.L_1227:
        /*1ba8*/ 	.byte	0x04, 0x12
        /*1baa*/ 	.short	(.L_1229 - .L_1228)
	.align		4
.L_1228:
        /*1bac*/ 	.word	index@(_ZN2at6native18elementwise_kernelILi128ELi2EZNS0_22gpu_kernel_impl_nocastINS0_13BUnaryFunctorIdddZZZNS0_15binary_internal21div_trunc_kernel_cudaERNS_18TensorIteratorBaseEENKUlvE1_clEvENKUlvE_clEvEUlddE_EEEEvS6_RKT_EUliE_EEviT1_)
        /*1bb0*/ 	.word	0x00000000


	//----- nvinfo : EIATTR_MIN_STACK_SIZE
	.align		4
.L_1229:
        /*1bb4*/ 	.byte	0x04, 0x12
        /*1bb6*/ 	.short	(.L_1231 - .L_1230)
	.align		4
.L_1230:
        /*1bb8*/ 	.word	index@(_ZN2at6native27unrolled_elementwise_kernelINS0_13BUnaryFunctorIdddZZZNS0_15binary_internal21div_trunc_kernel_cudaERNS_18TensorIteratorBaseEENKUlvE1_clEvENKUlvE_clEvEUlddE_EESt5arrayIPcLm2EELi4E23TrivialOffsetCalculatorILi1EjESE_NS0_6memory15LoadWithoutCastENSF_16StoreWithoutCastEEEviT_T0_T2_T3_T4_T5_)
        /*1bbc*/ 	.word	0x00000000


	//----- nvinfo : EIATTR_MIN_STACK_SIZE
	.align		4
.L_1231:
        /*1bc0*/ 	.byte	0x04, 0x12
        /*1bc2*/ 	.short	(.L_1233 - .L_1232)
	.align		4
.L_1232:
        /*1bc4*/ 	.word	index@(_ZN2at6native29vectorized_elementwise_kernelILi2ENS0_13BUnaryFunctorIdddZZZNS0_15binary_internal21div_trunc_kernel_cudaERNS_18TensorIteratorBaseEENKUlvE1_clEvENKUlvE_clEvEUlddE_EESt5arrayIPcLm2EEEEviT0_T1_)
        /*1bc8*/ 	.word	0x00000000


	//----- nvinfo : EIATTR_MIN_STACK_SIZE
	.align		4
.L_1233:
        /*1bcc*/ 	.byte	0x04, 0x12
        /*1bce*/ 	.short	(.L_1235 - .L_1234)
	.align		4
.L_1234:
        /*1bd0*/ 	.word	index@(_ZN2at6native29vectorized_elementwise_kernelILi4ENS0_13BUnaryFunctorIdddZZZNS0_15binary_internal21div_trunc_kernel_cudaERNS_18TensorIteratorBaseEENKUlvE1_clEvENKUlvE_clEvEUlddE_EESt5arrayIPcLm2EEEEviT0_T1_)
        /*1bd4*/ 	.word	0x00000000


	//----- nvinfo : EIATTR_MIN_STACK_SIZE
	.align		4
.L_1235:
        /*1bd8*/ 	.byte	0x04, 0x12
        /*1bda*/ 	.short	(.L_1237 - .L_1236)
	.align		4
.L_1236:
        /*1bdc*/ 	.word	index@(_ZN2at6native29vectorized_elementwise_kernelILi8ENS0_13BUnaryFunctorIdddZZZNS0_15binary_internal21div_trunc_kernel_cudaERNS_18TensorIteratorBaseEENKUlvE1_clEvENKUlvE_clEvEUlddE_EESt5arrayIPcLm2EEEEviT0_T1_)
        /*1be0*/ 	.word	0x00000000


	//----- nvinfo : EIATTR_MIN_STACK_SIZE
	.align		4
.L_1237:
        /*1be4*/ 	.byte	0x04, 0x12
        /*1be6*/ 	.short	(.L_1239 - .L_1238)
	.align		4
.L_1238:
        /*1be8*/ 	.word	index@(_ZN2at6native18elementwise_kernelILi128ELi4EZNS0_15gpu_kernel_implINS0_13AUnaryFunctorIdddZZZNS0_15binary_internal21div_trunc_kernel_cudaERNS_18TensorIteratorBaseEENKUlvE1_clEvENKUlvE_clEvEUlddE_EEEEvS6_RKT_EUliE_EEviT1_)
        /*1bec*/ 	.word	0x00000000


	//----- nvinfo : EIATTR_MIN_STACK_SIZE
	.align		4
.L_1239:
        /*1bf0*/ 	.byte	0x04, 0x12
        /*1bf2*/ 	.short	(.L_1241 - .L_1240)
	.align		4
.L_1240:
        /*1bf4*/ 	.word	index@(_ZN2at6native27unrolled_elementwise_kernelINS0_13AUnaryFunctorIdddZZZNS0_15binary_internal21div_trunc_kernel_cudaERNS_18TensorIteratorBaseEENKUlvE1_clEvENKUlvE_clEvEUlddE_EESt5arrayIPcLm2EELi4E23TrivialOffsetCalculatorILi1EjESE_NS0_6memory12LoadWithCastILi1EEENSF_13StoreWithCastILi1EEEEEviT_T0_T2_T3_T4_T5_)
        /*1bf8*/ 	.word	0x00000000


	//----- nvinfo : EIATTR_MIN_STACK_SIZE
	.align		4
.L_1241:
        /*1bfc*/ 	.byte	0x04, 0x12
        /*1bfe*/ 	.short	(.L_1243 - .L_1242)
	.align		4
.L_1242:
        /*1c00*/ 	.word	index@(_ZN2at6native18elementwise_kernelILi128ELi2EZNS0_22gpu_kernel_impl_nocastINS0_13AUnaryFunctorIdddZZZNS0_15binary_internal21div_trunc_kernel_cudaERNS_18TensorIteratorBaseEENKUlvE1_clEvENKUlvE_clEvEUlddE_EEEEvS6_RKT_EUliE_EEviT1_)
        /*1c04*/ 	.word	0x00000000


	//----- nvinfo : EIATTR_MIN_STACK_SIZE
	.align		4
.L_1243:
        /*1c08*/ 	.byte	0x04, 0x12
        /*1c0a*/ 	.short	(.L_1245 - .L_1244)
	.align		4
.L_1244:
        /*1c0c*/ 	.word	index@(_ZN2at6native27unrolled_elementwise_kernelINS0_13AUnaryFunctorIdddZZZNS0_15binary_internal21div_trunc_kernel_cudaERNS_18TensorIteratorBaseEENKUlvE1_clEvENKUlvE_clEvEUlddE_EESt5arrayIPcLm2EELi4E23TrivialOffsetCalculatorILi1EjESE_NS0_6memory15LoadWithoutCastENSF_16StoreWithoutCastEEEviT_T0_T2_T3_T4_T5_)
        /*1c10*/ 	.word	0x00000000


	//----- nvinfo : EIATTR_MIN_STACK_SIZE
	.align		4
.L_1245:
        /*1c14*/ 	.byte	0x04, 0x12
        /*1c16*/ 	.short	(.L_1247 - .L_1246)
	.align		4
.L_1246:
        /*1c18*/ 	.word	index@(_ZN2at6native29vectorized_elementwise_kernelILi2ENS0_13AUnaryFunctorIdddZZZNS0_15binary_internal21div_trunc_kernel_cudaERNS_18TensorIteratorBaseEENKUlvE1_clEvENKUlvE_clEvEUlddE_EESt5arrayIPcLm2EEEEviT0_T1_)
        /*1c1c*/ 	.word	0x00000000


	//----- nvinfo : EIATTR_MIN_STACK_SIZE
	.align		4
.L_1247:
        /*1c20*/ 	.byte	0x04, 0x12
        /*1c22*/ 	.short	(.L_1249 - .L_1248)
	.align		4
.L_1248:
        /*1c24*/ 	.word	index@(_ZN2at6native29vectorized_elementwise_kernelILi4ENS0_13AUnaryFunctorIdddZZZNS0_15binary_internal21div_trunc_kernel_cudaERNS_18TensorIteratorBaseEENKUlvE1_clEvENKUlvE_clEvEUlddE_EESt5arrayIPcLm2EEEEviT0_T1_)
        /*1c28*/ 	.word	0x00000000


	//----- nvinfo : EIATTR_MIN_STACK_SIZE
	.align		4
.L_1249:
        /*1c2c*/ 	.byte	0x04, 0x12
        /*1c2e*/ 	.short	(.L_1251 - .L_1250)
	.align		4
.L_1250:
        /*1c30*/ 	.word	index@(_ZN2at6native29vectorized_elementwise_kernelILi8ENS0_13AUnaryFunctorIdddZZZNS0_15binary_internal21div_trunc_kernel_cudaERNS_18TensorIteratorBaseEENKUlvE1_clEvENKUlvE_clEvEUlddE_EESt5arrayIPcLm2EEEEviT0_T1_)
        /*1c34*/ 	.word	0x00000000


	//----- nvinfo : EIATTR_MIN_STACK_SIZE
	.align		4
.L_1251:
        /*1c38*/ 	.byte	0x04, 0x12
        /*1c3a*/ 	.short	(.L_1253 - .L_1252)
	.align		4
.L_1252:
        /*1c3c*/ 	.word	index@(_ZN2at6native18elementwise_kernelILi128ELi4EZNS0_15gpu_kernel_implIZZZNS0_15binary_internal21div_trunc_kernel_cudaERNS_18TensorIteratorBaseEENKUlvE0_clEvENKUlvE2_clEvEUlN3c108BFloat16EE_EEvS5_RKT_EUliE_EEviT1_)
        /*1c40*/ 	.word	0x00000000


	//----- nvinfo : EIATTR_MIN_STACK_SIZE
	.align		4
.L_1253:
        /*1c44*/ 	.byte	0x04, 0x12
        /*1c46*/ 	.short	(.L_1255 - .L_1254)
	.align		4
.L_1254:
        /*1c48*/ 	.word	index@(_ZN2at6native27unrolled_elementwise_kernelIZZZNS0_15binary_internal21div_trunc_kernel_cudaERNS_18TensorIteratorBaseEENKUlvE0_clEvENKUlvE2_clEvEUlN3c108BFloat16EE_St5arrayIPcLm2EELi4E23TrivialOffsetCalculatorILi1EjESE_NS0_6memory12LoadWithCastILi1EEENSF_13StoreWithCastILi1EEEEEviT_T0_T2_T3_T4_T5_)
        /*1c4c*/ 	.word	0x00000000


	//----- nvinfo : EIATTR_MIN_STACK_SIZE
	.align		4
.L_1255:
        /*1c50*/ 	.byte	0x04, 0x12
        /*1c52*/ 	.short	(.L_1257 - .L_1256)
	.align		4
.L_1256:
        /*1c54*/ 	.word	index@(_ZN2at6native18elementwise_kernelILi128ELi4EZNS0_22gpu_kernel_impl_nocastIZZZNS0_15binary_internal21div_trunc_kernel_cudaERNS_18TensorIteratorBaseEENKUlvE0_clEvENKUlvE2_clEvEUlN3c108BFloat16EE_EEvS5_RKT_EUliE_EEviT1_)
        /*1c58*/ 	.word	0x00000000


	//----- nvinfo : EIATTR_MIN_STACK_SIZE
	.align		4
.L_1257:
        /*1c5c*/ 	.byte	0x04, 0x12
        /*1c5e*/ 	.short	(.L_1259 - .L_1258)
	.align		4
.L_1258:
        /*1c60*/ 	.word	index@(_ZN2at6native27unrolled_elementwise_kernelIZZZNS0_15binary_internal21div_trunc_kernel_cudaERNS_18TensorIteratorBaseEENKUlvE0_clEvENKUlvE2_clEvEUlN3c108BFloat16EE_St5arrayIPcLm2EELi4E23TrivialOffsetCalculatorILi1EjESE_NS0_6memory15LoadWithoutCastENSF_16StoreWithoutCastEEEviT_T0_T2_T3_T4_T5_)
        /*1c64*/ 	.word	0x00000000


	//----- nvinfo : EIATTR_MIN_STACK_SIZE
	.align		4
.L_1259:
        /*1c68*/ 	.byte	0x04, 0x12
        /*1c6a*/ 	.short	(.L_1261 - .L_1260)
	.align		4
.L_1260:
        /*1c6c*/ 	.word	index@(_ZN2at6native29vectorized_elementwise_kernelILi2EZZZNS0_15binary_internal21div_trunc_kernel_cudaERNS_18TensorIteratorBaseEENKUlvE0_clEvENKUlvE2_clEvEUlN3c108BFloat16EE_St5arrayIPcLm2EEEEviT0_T1_)
        /*1c70*/ 	.word	0x00000000


	//----- nvinfo : EIATTR_MIN_STACK_SIZE
	.align		4
.L_1261:
        /*1c74*/ 	.byte	0x04, 0x12
        /*1c76*/ 	.short	(.L_1263 - .L_1262)
	.align		4
.L_1262:
        /*1c78*/ 	.word	index@(_ZN2at6native29vectorized_elementwise_kernelILi4EZZZNS0_15binary_internal21div_trunc_kernel_cudaERNS_18TensorIteratorBaseEENKUlvE0_clEvENKUlvE2_clEvEUlN3c108BFloat16EE_St5arrayIPcLm2EEEEviT0_T1_)
        /*1c7c*/ 	.word	0x00000000


	//----- nvinfo : EIATTR_MIN_STACK_SIZE
	.align		4
.L_1263:
        /*1c80*/ 	.byte	0x04, 0x12
        /*1c82*/ 	.short	(.L_1265 - .L_1264)
	.align		4
.L_1264:
        /*1c84*/ 	.word	index@(_ZN2at6native29vectorized_elementwise_kernelILi8EZZZNS0_15binary_internal21div_trunc_kernel_cudaERNS_18TensorIteratorBaseEENKUlvE0_clEvENKUlvE2_clEvEUlN3c108BFloat16EE_St5arrayIPcLm2EEEEviT0_T1_)
        /*1c88*/ 	.word	0x00000000


	//----- nvinfo : EIATTR_MIN_STACK_SIZE
	.align		4
.L_1265:
        /*1c8c*/ 	.byte	0x04, 0x12
        /*1c8e*/ 	.short	(.L_1267 - .L_1266)
	.align		4
.L_1266:
        /*1c90*/ 	.word	index@(_ZN2at6native18elementwise_kernelILi128ELi4EZNS0_15gpu_kernel_implIZZZNS0_15binary_internal21div_trunc_kernel_cudaERNS_18TensorIteratorBaseEENKUlvE0_clEvENKUlvE1_clEvEUlN3c104HalfEE_EEvS5_RKT_EUliE_EEviT1_)
        /*1c94*/ 	.word	0x00000000


	//----- nvinfo : EIATTR_MIN_STACK_SIZE
	.align		4
.L_1267:
        /*1c98*/ 	.byte	0x04, 0x12
        /*1c9a*/ 	.short	(.L_1269 - .L_1268)
	.align		4
.L_1268:
        /*1c9c*/ 	.word	index@(_ZN2at6native27unrolled_elementwise_kernelIZZZNS0_15binary_internal21div_trunc_kernel_cudaERNS_18TensorIteratorBaseEENKUlvE0_clEvENKUlvE1_clEvEUlN3c104HalfEE_St5arrayIPcLm2EELi4E23TrivialOffsetCalculatorILi1EjESE_NS0_6memory12LoadWithCastILi1EEENSF_13StoreWithCastILi1EEEEEviT_T0_T2_T3_T4_T5_)
        /*1ca0*/ 	.word	0x00000000


	//----- nvinfo : EIATTR_MIN_STACK_SIZE
	.align		4
.L_1269:
        /*1ca4*/ 	.byte	0x04, 0x12
        /*1ca6*/ 	.short	(.L_1271 - .L_1270)
	.align		4
.L_1270:
        /*1ca8*/ 	.word	index@(_ZN2at6native18elementwise_kernelILi128ELi4EZNS0_22gpu_kernel_impl_nocastIZZZNS0_15binary_internal21div_trunc_kernel_cudaERNS_18TensorIteratorBaseEENKUlvE0_clEvENKUlvE1_clEvEUlN3c104HalfEE_EEvS5_RKT_EUliE_EEviT1_)
        /*1cac*/ 	.word	0x00000000


	//----- nvinfo : EIATTR_MIN_STACK_SIZE
	.align		4
.L_1271:
        /*1cb0*/ 	.byte	0x04, 0x12
        /*1cb2*/ 	.short	(.L_1273 - .L_1272)
	.align		4
.L_1272:
        /*1cb4*/ 	.word	index@(_ZN2at6native27unrolled_elementwise_kernelIZZZNS0_15binary_internal21div_trunc_kernel_cudaERNS_18TensorIteratorBaseEENKUlvE0_clEvENKUlvE1_clEvEUlN3c104HalfEE_St5arrayIPcLm2EELi4E23TrivialOffsetCalculatorILi1EjESE_NS0_6memory15LoadWithoutCastENSF_16StoreWithoutCastEEEviT_T0_T2_T3_T4_T5_)
        /*1cb8*/ 	.word	0x00000000


	//----- nvinfo : EIATTR_MIN_STACK_SIZE
	.align		4
.L_1273:
        /*1cbc*/ 	.byte	0x04, 0x12
        /*1cbe*/ 	.short	(.L_1275 - .L_1274)
	.align		4
.L_1274:
        /*1cc0*/ 	.word	index@(_ZN2at6native29vectorized_elementwise_kernelILi2EZZZNS0_15binary_internal21div_trunc_kernel_cudaERNS_18TensorIteratorBaseEENKUlvE0_clEvENKUlvE1_clEvEUlN3c104HalfEE_St5arrayIPcLm2EEEEviT0_T1_)
        /*1cc4*/ 	.word	0x00000000


	//----- nvinfo : EIATTR_MIN_STACK_SIZE
	.align		4
.L_1275:
        /*1cc8*/ 	.byte	0x04, 0x12
        /*1cca*/ 	.short	(.L_1277 - .L_1276)
	.align		4
.L_1276:
        /*1ccc*/ 	.word	index@(_ZN2at6native29vectorized_elementwise_kernelILi4EZZZNS0_15binary_internal21div_trunc_kernel_cudaERNS_18TensorIteratorBaseEENKUlvE0_clEvENKUlvE1_clEvEUlN3c104HalfEE_St5arrayIPcLm2EEEEviT0_T1_)
        /*1cd0*/ 	.word	0x00000000


	//----- nvinfo : EIATTR_MIN_STACK_SIZE
	.align		4
.L_1277:
        /*1cd4*/ 	.byte	0x04, 0x12
        /*1cd6*/ 	.short	(.L_1279 - .L_1278)
	.align		4
.L_1278:
        /*1cd8*/ 	.word	index@(_ZN2at6native29vectorized_elementwise_kernelILi8EZZZNS0_15binary_internal21div_trunc_kernel_cudaERNS_18TensorIteratorBaseEENKUlvE0_clEvENKUlvE1_clEvEUlN3c104HalfEE_St5arrayIPcLm2EEEEviT0_T1_)
        /*1cdc*/ 	.word	0x00000000


	//----- nvinfo : EIATTR_MIN_STACK_SIZE
	.align		4
.L_1279:
        /*1ce0*/ 	.byte	0x04, 0x12
        /*1ce2*/ 	.short	(.L_1281 - .L_1280)
	.align		4
.L_1280:
        /*1ce4*/ 	.word	index@(_ZN2at6native18elementwise_kernelILi128ELi4EZNS0_15gpu_kernel_implIZZZNS0_15binary_internal21div_trunc_kernel_cudaERNS_18TensorIteratorBaseEENKUlvE0_clEvENKUlvE0_clEvEUlfE_EEvS5_RKT_EUliE_EEviT1_)
        /*1ce8*/ 	.word	0x00000000


	//----- nvinfo : EIATTR_MIN_STACK_SIZE
	.align		4
.L_1281:
        /*1cec*/ 	.byte	0x04, 0x12
        /*1cee*/ 	.short	(.L_1283 - .L_1282)
	.align		4
.L_1282:
        /*1cf0*/ 	.word	index@(_ZN2at6native27unrolled_elementwise_kernelIZZZNS0_15binary_internal21div_trunc_kernel_cudaERNS_18TensorIteratorBaseEENKUlvE0_clEvENKUlvE0_clEvEUlfE_St5arrayIPcLm2EELi4E23TrivialOffsetCalculatorILi1EjESC_NS0_6memory12LoadWithCastILi1EEENSD_13StoreWithCastILi1EEEEEviT_T0_T2_T3_T4_T5_)
        /*1cf4*/ 	.word	0x00000000


	//----- nvinfo : EIATTR_MIN_STACK_SIZE
	.align		4
.L_1283:
        /*1cf8*/ 	.byte	0x04, 0x12
        /*1cfa*/ 	.short	(.L_1285 - .L_1284)
	.align		4
.L_1284:
        /*1cfc*/ 	.word	index@(_ZN2at6native18elementwise_kernelILi128ELi2EZNS0_22gpu_kernel_impl_nocastIZZZNS0_15binary_internal21div_trunc_kernel_cudaERNS_18TensorIteratorBaseEENKUlvE0_clEvENKUlvE0_clEvEUlfE_EEvS5_RKT_EUliE_EEviT1_)
        /*1d00*/ 	.word	0x00000000


	//----- nvinfo : EIATTR_MIN_STACK_SIZE
	.align		4
.L_1285:
        /*1d04*/ 	.byte	0x04, 0x12
        /*1d06*/ 	.short	(.L_1287 - .L_1286)
	.align		4
.L_1286:
        /*1d08*/ 	.word	index@(_ZN2at6native27unrolled_elementwise_kernelIZZZNS0_15binary_internal21div_trunc_kernel_cudaERNS_18TensorIteratorBaseEENKUlvE0_clEvENKUlvE0_clEvEUlfE_St5arrayIPcLm2EELi4E23TrivialOffsetCalculatorILi1EjESC_NS0_6memory15LoadWithoutCastENSD_16StoreWithoutCastEEEviT_T0_T2_T3_T4_T5_)
        /*1d0c*/ 	.word	0x00000000


	//----- nvinfo : EIATTR_MIN_STACK_SIZE
	.align		4
.L_1287:
        /*1d10*/ 	.byte	0x04, 0x12
        /*1d12*/ 	.short	(.L_1289 - .L_1288)
	.align		4
.L_1288:
        /*1d14*/ 	.word	index@(_ZN2at6native29vectorized_elementwise_kernelILi2EZZZNS0_15binary_internal21div_trunc_kernel_cudaERNS_18TensorIteratorBaseEENKUlvE0_clEvENKUlvE0_clEvEUlfE_St5arrayIPcLm2EEEEviT0_T1_)
        /*1d18*/ 	.word	0x00000000


	//----- nvinfo : EIATTR_MIN_STACK_SIZE
	.align		4
.L_1289:
        /*1d1c*/ 	.byte	0x04, 0x12
        /*1d1e*/ 	.short	(.L_1291 - .L_1290)
	.align		4
.L_1290:
        /*1d20*/ 	.word	index@(_ZN2at6native29vectorized_elementwise_kernelILi4EZZZNS0_15binary_internal21div_trunc_kernel_cudaERNS_18TensorIteratorBaseEENKUlvE0_clEvENKUlvE0_clEvEUlfE_St5arrayIPcLm2EEEEviT0_T1_)
        /*1d24*/ 	.word	0x00000000


	//----- nvinfo : EIATTR_MIN_STACK_SIZE
	.align		4
.L_1291:
        /*1d28*/ 	.byte	0x04, 0x12
        /*1d2a*/ 	.short	(.L_1293 - .L_1292)
	.align		4
.L_1292:
        /*1d2c*/ 	.word	index@(_ZN2at6native29vectorized_elementwise_kernelILi8EZZZNS0_15binary_internal21div_trunc_kernel_cudaERNS_18TensorIteratorBaseEENKUlvE0_clEvENKUlvE0_clEvEUlfE_St5arrayIPcLm2EEEEviT0_T1_)
        /*1d30*/ 	.word	0x00000000


	//----- nvinfo : EIATTR_MIN_STACK_SIZE
	.align		4
.L_1293:
        /*1d34*/ 	.byte	0x04, 0x12
        /*1d36*/ 	.short	(.L_1295 - .L_1294)
	.align		4
.L_1294:
        /*1d38*/ 	.word	index@(_ZN2at6native18elementwise_kernelILi128ELi4EZNS0_15gpu_kernel_implIZZZNS0_15binary_internal21div_trunc_kernel_cudaERNS_18TensorIteratorBaseEENKUlvE0_clEvENKUlvE_clEvEUldE_EEvS5_RKT_EUliE_EEviT1_)
        /*1d3c*/ 	.word	0x00000000


	//----- nvinfo : EIATTR_MIN_STACK_SIZE
	.align		4
.L_1295:
        /*1d40*/ 	.byte	0x04, 0x12
        /*1d42*/ 	.short	(.L_1297 - .L_1296)
	.align		4
.L_1296:
        /*1d44*/ 	.word	index@(_ZN2at6native27unrolled_elementwise_kernelIZZZNS0_15binary_internal21div_trunc_kernel_cudaERNS_18TensorIteratorBaseEENKUlvE0_clEvENKUlvE_clEvEUldE_St5arrayIPcLm2EELi4E23TrivialOffsetCalculatorILi1EjESC_NS0_6memory12LoadWithCastILi1EEENSD_13StoreWithCastILi1EEEEEviT_T0_T2_T3_T4_T5_)
        /*1d48*/ 	.word	0x00000000


	//----- nvinfo : EIATTR_MIN_STACK_SIZE
	.align		4
.L_1297:
        /*1d4c*/ 	.byte	0x04, 0x12
        /*1d4e*/ 	.short	(.L_1299 - .L_1298)
	.align		4
.L_1298:
        /*1d50*/ 	.word	index@(_ZN2at6native18elementwise_kernelILi128ELi2EZNS0_22gpu_kernel_impl_nocastIZZZNS0_15binary_internal21div_trunc_kernel_cudaERNS_18TensorIteratorBaseEENKUlvE0_clEvENKUlvE_clEvEUldE_EEvS5_RKT_EUliE_EEviT1_)
        /*1d54*/ 	.word	0x00000000


	//----- nvinfo : EIATTR_MIN_STACK_SIZE
	.align		4
.L_1299:
        /*1d58*/ 	.byte	0x04, 0x12
        /*1d5a*/ 	.short	(.L_1301 - .L_1300)
	.align		4
.L_1300:
        /*1d5c*/ 	.word	index@(_ZN2at6native27unrolled_elementwise_kernelIZZZNS0_15binary_internal21div_trunc_kernel_cudaERNS_18TensorIteratorBaseEENKUlvE0_clEvENKUlvE_clEvEUldE_St5arrayIPcLm2EELi4E23TrivialOffsetCalculatorILi1EjESC_NS0_6memory15LoadWithoutCastENSD_16StoreWithoutCastEEEviT_T0_T2_T3_T4_T5_)
        /*1d60*/ 	.word	0x00000000


	//----- nvinfo : EIATTR_MIN_STACK_SIZE
	.align		4
.L_1301:
        /*1d64*/ 	.byte	0x04, 0x12
        /*1d66*/ 	.short	(.L_1303 - .L_1302)
	.align		4
.L_1302:
        /*1d68*/ 	.word	index@(_ZN2at6native29vectorized_elementwise_kernelILi2EZZZNS0_15binary_internal21div_trunc_kernel_cudaERNS_18TensorIteratorBaseEENKUlvE0_clEvENKUlvE_clEvEUldE_St5arrayIPcLm2EEEEviT0_T1_)
        /*1d6c*/ 	.word	0x00000000


	//----- nvinfo : EIATTR_MIN_STACK_SIZE
	.align		4
.L_1303:
        /*1d70*/ 	.byte	0x04, 0x12
        /*1d72*/ 	.short	(.L_1305 - .L_1304)
	.align		4
.L_1304:
        /*1d74*/ 	.word	index@(_ZN2at6native29vectorized_elementwise_kernelILi4EZZZNS0_15binary_internal21div_trunc_kernel_cudaERNS_18TensorIteratorBaseEENKUlvE0_clEvENKUlvE_clEvEUldE_St5arrayIPcLm2EEEEviT0_T1_)
        /*1d78*/ 	.word	0x00000000


	//----- nvinfo : EIATTR_MIN_STACK_SIZE
	.align		4
.L_1305:
        /*1d7c*/ 	.byte	0x04, 0x12
        /*1d7e*/ 	.short	(.L_1307 - .L_1306)
	.align		4
.L_1306:
        /*1d80*/ 	.word	index@(_ZN2at6native29vectorized_elementwise_kernelILi8EZZZNS0_15binary_internal21div_trunc_kernel_cudaERNS_18TensorIteratorBaseEENKUlvE0_clEvENKUlvE_clEvEUldE_St5arrayIPcLm2EEEEviT0_T1_)
        /*1d84*/ 	.word	0x00000000


	//----- nvinfo : EIATTR_MIN_STACK_SIZE
	.align		4
.L_1307:
        /*1d88*/ 	.byte	0x04, 0x12
        /*1d8a*/ 	.short	(.L_1309 - .L_1308)
	.align		4
.L_1308:
        /*1d8c*/ 	.word	index@(_ZN2at6native18elementwise_kernelILi128ELi4EZNS0_15gpu_kernel_implINS0_13BinaryFunctorIsssZZZNS0_15binary_internal21div_trunc_kernel_cudaERNS_18TensorIteratorBaseEENKUlvE_clEvENKUlvE3_clEvEUlssE_EEEEvS6_RKT_EUliE_EEviT1_)
        /*1d90*/ 	.word	0x00000000


	//----- nvinfo : EIATTR_MIN_STACK_SIZE
	.align		4
.L_1309:
        /*1d94*/ 	.byte	0x04, 0x12
        /*1d96*/ 	.short	(.L_1311 - .L_1310)
	.align		4
.L_1310:
        /*1d98*/ 	.word	index@(_ZN2at6native27unrolled_elementwise_kernelINS0_13BinaryFunctorIsssZZZNS0_15binary_internal21div_trunc_kernel_cudaERNS_18TensorIteratorBaseEENKUlvE_clEvENKUlvE3_clEvEUlssE_EESt5arrayIPcLm3EELi4E23TrivialOffsetCalculatorILi2EjESD_ILi1EjENS0_6memory12LoadWithCastILi2EEENSG_13StoreWithCastILi1EEEEEviT_T0_T2_T3_T4_T5_)
        /*1d9c*/ 	.word	0x00000000


	//----- nvinfo : EIATTR_MIN_STACK_SIZE
	.align		4
.L_1311:
        /*1da0*/ 	.byte	0x04, 0x12
        /*1da2*/ 	.short	(.L_1313 - .L_1312)
	.align		4
.L_1312:
        /*1da4*/ 	.word	index@(_ZN2at6native18elementwise_kernelILi128ELi4EZNS0_22gpu_kernel_impl_nocastINS0_13BinaryFunctorIsssZZZNS0_15binary_internal21div_trunc_kernel_cudaERNS_18TensorIteratorBaseEENKUlvE_clEvENKUlvE3_clEvEUlssE_EEEEvS6_RKT_EUliE_EEviT1_)
        /*1da8*/ 	.word	0x00000000


	//----- nvinfo : EIATTR_MIN_STACK_SIZE
	.align		4
.L_1313:
        /*1dac*/ 	.byte	0x04, 0x12
        /*1dae*/ 	.short	(.L_1315 - .L_1314)
	.align		4
.L_1314:
        /*1db0*/ 	.word	index@(_ZN2at6native27unrolled_elementwise_kernelINS0_13BinaryFunctorIsssZZZNS0_15binary_internal21div_trunc_kernel_cudaERNS_18TensorIteratorBaseEENKUlvE_clEvENKUlvE3_clEvEUlssE_EESt5arrayIPcLm3EELi4E23TrivialOffsetCalculatorILi2EjESD_ILi1EjENS0_6memory15LoadWithoutCastENSG_16StoreWithoutCastEEEviT_T0_T2_T3_T4_T5_)
        /*1db4*/ 	.word	0x00000000


	//----- nvinfo : EIATTR_MIN_STACK_SIZE
	.align		4
.L_1315:
        /*1db8*/ 	.byte	0x04, 0x12
        /*1dba*/ 	.short	(.L_1317 - .L_1316)
	.align		4
.L_1316:
        /*1dbc*/ 	.word	index@(_ZN2at6native29vectorized_elementwise_kernelILi2ENS0_13BinaryFunctorIsssZZZNS0_15binary_internal21div_trunc_kernel_cudaERNS_18TensorIteratorBaseEENKUlvE_clEvENKUlvE3_clEvEUlssE_EESt5arrayIPcLm3EEEEviT0_T1_)
        /*1dc0*/ 	.word	0x00000000


	//----- nvinfo : EIATTR_MIN_STACK_SIZE
	.align		4
.L_1317:
        /*1dc4*/ 	.byte	0x04, 0x12
        /*1dc6*/ 	.short	(.L_1319 - .L_1318)
	.align		4
.L_1318:
        /*1dc8*/ 	.word	index@(_ZN2at6native29vectorized_elementwise_kernelILi4ENS0_13BinaryFunctorIsssZZZNS0_15binary_internal21div_trunc_kernel_cudaERNS_18TensorIteratorBaseEENKUlvE_clEvENKUlvE3_clEvEUlssE_EESt5arrayIPcLm3EEEEviT0_T1_)
        /*1dcc*/ 	.word	0x00000000


	//----- nvinfo : EIATTR_MIN_STACK_SIZE
	.align		4
.L_1319:
        /*1dd0*/ 	.byte	0x04, 0x12
        /*1dd2*/ 	.short	(.L_1321 - .L_1320)
	.align		4
.L_1320:
        /*1dd4*/ 	.word	index@(_ZN2at6native29vectorized_elementwise_kernelILi8ENS0_13BinaryFunctorIsssZZZNS0_15binary_internal21div_trunc_kernel_cudaERNS_18TensorIteratorBaseEENKUlvE_clEvENKUlvE3_clEvEUlssE_EESt5arrayIPcLm3EEEEviT0_T1_)
        /*1dd8*/ 	.word	0x00000000


	//----- nvinfo : EIATTR_MIN_STACK_SIZE
	.align		4
.L_1321:
        /*1ddc*/ 	.byte	0x04, 0x12
        /*1dde*/ 	.short	(.L_1323 - .L_1322)
	.align		4
.L_1322:
        /*1de0*/ 	.word	index@(_ZN2at6native18elementwise_kernelILi128ELi4EZNS0_15gpu_kernel_implINS0_13BUnaryFunctorIsssZZZNS0_15binary_internal21div_trunc_kernel_cudaERNS_18TensorIteratorBaseEENKUlvE_clEvENKUlvE3_clEvEUlssE_EEEEvS6_RKT_EUliE_EEviT1_)
        /*1de4*/ 	.word	0x00000000


	//----- nvinfo : EIATTR_MIN_STACK_SIZE
	.align		4
.L_1323:
        /*1de8*/ 	.byte	0x04, 0x12
        /*1dea*/ 	.short	(.L_1325 - .L_1324)
	.align		4
.L_1324:
        /*1dec*/ 	.word	index@(_ZN2at6native27unrolled_elementwise_kernelINS0_13BUnaryFunctorIsssZZZNS0_15binary_internal21div_trunc_kernel_cudaERNS_18TensorIteratorBaseEENKUlvE_clEvENKUlvE3_clEvEUlssE_EESt5arrayIPcLm2EELi4E23TrivialOffsetCalculatorILi1EjESE_NS0_6memory12LoadWithCastILi1EEENSF_13StoreWithCastILi1EEEEEviT_T0_T2_T3_T4_T5_)
        /*1df0*/ 	.word	0x00000000


	//----- nvinfo : EIATTR_MIN_STACK_SIZE
	.align		4
.L_1325:
        /*1df4*/ 	.byte	0x04, 0x12
        /*1df6*/ 	.short	(.L_1327 - .L_1326)
	.align		4
.L_1326:
        /*1df8*/ 	.word	index@(_ZN2at6native18elementwise_kernelILi128ELi4EZNS0_22gpu_kernel_impl_nocastINS0_13BUnaryFunctorIsssZZZNS0_15binary_internal21div_trunc_kernel_cudaERNS_18TensorIteratorBaseEENKUlvE_clEvENKUlvE3_clEvEUlssE_EEEEvS6_RKT_EUliE_EEviT1_)
        /*1dfc*/ 	.word	0x00000000


	//----- nvinfo : EIATTR_MIN_STACK_SIZE
	.align		4
.L_1327:
        /*1e00*/ 	.byte	0x04, 0x12
        /*1e02*/ 	.short	(.L_1329 - .L_1328)
	.align		4
.L_1328:
        /*1e04*/ 	.word	index@(_ZN2at6native27unrolled_elementwise_kernelINS0_13BUnaryFunctorIsssZZZNS0_15binary_internal21div_trunc_kernel_cudaERNS_18TensorIteratorBaseEENKUlvE_clEvENKUlvE3_clEvEUlssE_EESt5arrayIPcLm2EELi4E23TrivialOffsetCalculatorILi1EjESE_NS0_6memory15LoadWithoutCastENSF_16StoreWithoutCastEEEviT_T0_T2_T3_T4_T5_)
        /*1e08*/ 	.word	0x00000000


	//----- nvinfo : EIATTR_MIN_STACK_SIZE
	.align		4
.L_1329:
        /*1e0c*/ 	.byte	0x04, 0x12
        /*1e0e*/ 	.short	(.L_1331 - .L_1330)
	.align		4
.L_1330:
        /*1e10*/ 	.word	index@(_ZN2at6native29vectorized_elementwise_kernelILi2ENS0_13BUnaryFunctorIsssZZZNS0_15binary_internal21div_trunc_kernel_cudaERNS_18TensorIteratorBaseEENKUlvE_clEvENKUlvE3_clEvEUlssE_EESt5arrayIPcLm2EEEEviT0_T1_)
        /*1e14*/ 	.word	0x00000000


	//----- nvinfo : EIATTR_MIN_STACK_SIZE
	.align		4
.L_1331:
        /*1e18*/ 	.byte	0x04, 0x12
        /*1e1a*/ 	.short	(.L_1333 - .L_1332)
	.align		4
.L_1332:
        /*1e1c*/ 	.word	index@(_ZN2at6native29vectorized_elementwise_kernelILi4ENS0_13BUnaryFunctorIsssZZZNS0_15binary_internal21div_trunc_kernel_cudaERNS_18TensorIteratorBaseEENKUlvE_clEvENKUlvE3_clEvEUlssE_EESt5arrayIPcLm2EEEEviT0_T1_)
        /*1e20*/ 	.word	0x00000000


	//----- nvinfo : EIATTR_MIN_STACK_SIZE
	.align		4
.L_1333:
        /*1e24*/ 	.byte	0x04, 0x12
        /*1e26*/ 	.short	(.L_1335 - .L_1334)
	.align		4
.L_1334:
        /*1e28*/ 	.word	index@(_ZN2at6native29vectorized_elementwise_kernelILi8ENS0_13BUnaryFunctorIsssZZZNS0_15binary_internal21div_trunc_kernel_cudaERNS_18TensorIteratorBaseEENKUlvE_clEvENKUlvE3_clEvEUlssE_EESt5arrayIPcLm2EEEEviT0_T1_)
        /*1e2c*/ 	.word	0x00000000


	//----- nvinfo : EIATTR_MIN_STACK_SIZE
	.align		4
.L_1335:
        /*1e30*/ 	.byte	0x04, 0x12
        /*1e32*/ 	.short	(.L_1337 - .L_1336)
	.align		4
.L_1336:
        /*1e34*/ 	.word	index@(_ZN2at6native18elementwise_kernelILi128ELi4EZNS0_15gpu_kernel_implINS0_13AUnaryFunctorIsssZZZNS0_15binary_internal21div_trunc_kernel_cudaERNS_18TensorIteratorBaseEENKUlvE_clEvENKUlvE3_clEvEUlssE_EEEEvS6_RKT_EUliE_EEviT1_)
        /*1e38*/ 	.word	0x00000000


	//----- nvinfo : EIATTR_MIN_STACK_SIZE
	.align		4
.L_1337:
        /*1e3c*/ 	.byte	0x04, 0x12
        /*1e3e*/ 	.short	(.L_1339 - .L_1338)
	.align		4
.L_1338:
        /*1e40*/ 	.word	index@(_ZN2at6native27unrolled_elementwise_kernelINS0_13AUnaryFunctorIsssZZZNS0_15binary_internal21div_trunc_kernel_cudaERNS_18TensorIteratorBaseEENKUlvE_clEvENKUlvE3_clEvEUlssE_EESt5arrayIPcLm2EELi4E23TrivialOffsetCalculatorILi1EjESE_NS0_6memory12LoadWithCastILi1EEENSF_13StoreWithCastILi1EEEEEviT_T0_T2_T3_T4_T5_)
        /*1e44*/ 	.word	0x00000000


	//----- nvinfo : EIATTR_MIN_STACK_SIZE
	.align		4
.L_1339:
        /*1e48*/ 	.byte	0x04, 0x12
        /*1e4a*/ 	.short	(.L_1341 - .L_1340)
	.align		4
.L_1340:
        /*1e4c*/ 	.word	index@(_ZN2at6native18elementwise_kernelILi128ELi4EZNS0_22gpu_kernel_impl_nocastINS0_13AUnaryFunctorIsssZZZNS0_15binary_internal21div_trunc_kernel_cudaERNS_18TensorIteratorBaseEENKUlvE_clEvENKUlvE3_clEvEUlssE_EEEEvS6_RKT_EUliE_EEviT1_)
        /*1e50*/ 	.word	0x00000000


	//----- nvinfo : EIATTR_MIN_STACK_SIZE
	.align		4
.L_1341:
        /*1e54*/ 	.byte	0x04, 0x12
        /*1e56*/ 	.short	(.L_1343 - .L_1342)
	.align		4
.L_1342:
        /*1e58*/ 	.word	index@(_ZN2at6native27unrolled_elementwise_kernelINS0_13AUnaryFunctorIsssZZZNS0_15binary_internal21div_trunc_kernel_cudaERNS_18TensorIteratorBaseEENKUlvE_clEvENKUlvE3_clEvEUlssE_EESt5arrayIPcLm2EELi4E23TrivialOffsetCalculatorILi1EjESE_NS0_6memory15LoadWithoutCastENSF_16StoreWithoutCastEEEviT_T0_T2_T3_T4_T5_)
        /*1e5c*/ 	.word	0x00000000


	//----- nvinfo : EIATTR_MIN_STACK_SIZE
	.align		4
.L_1343:
        /*1e60*/ 	.byte	0x04, 0x12
        /*1e62*/ 	.short	(.L_1345 - .L_1344)
	.align		4
.L_1344:
        /*1e64*/ 	.word	index@(_ZN2at6native29vectorized_elementwise_kernelILi2ENS0_13AUnaryFunctorIsssZZZNS0_15binary_internal21div_trunc_kernel_cudaERNS_18TensorIteratorBaseEENKUlvE_clEvENKUlvE3_clEvEUlssE_EESt5arrayIPcLm2EEEEviT0_T1_)
        /*1e68*/ 	.word	0x00000000


	//----- nvinfo : EIATTR_MIN_STACK_SIZE
	.align		4
.L_1345:
        /*1e6c*/ 	.byte	0x04, 0x12
        /*1e6e*/ 	.short	(.L_1347 - .L_1346)
	.align		4
.L_1346:
        /*1e70*/ 	.word	index@(_ZN2at6native29vectorized_elementwise_kernelILi4ENS0_13AUnaryFunctorIsssZZZNS0_15binary_internal21div_trunc_kernel_cudaERNS_18TensorIteratorBaseEENKUlvE_clEvENKUlvE3_clEvEUlssE_EESt5arrayIPcLm2EEEEviT0_T1_)
        /*1e74*/ 	.word	0x00000000


	//----- nvinfo : EIATTR_MIN_STACK_SIZE
	.align		4
.L_1347:
        /*1e78*/ 	.byte	0x04, 0x12
        /*1e7a*/ 	.short	(.L_1349 - .L_1348)
	.align		4
.L_1348:
        /*1e7c*/ 	.word	index@(_ZN2at6native29vectorized_elementwise_kernelILi8ENS0_13AUnaryFunctorIsssZZZNS0_15binary_internal21div_trunc_kernel_cudaERNS_18TensorIteratorBaseEENKUlvE_clEvENKUlvE3_clEvEUlssE_EESt5arrayIPcLm2EEEEviT0_T1_)
        /*1e80*/ 	.word	0x00000000


	//----- nvinfo : EIATTR_MIN_STACK_SIZE
	.align		4
.L_1349:
        /*1e84*/ 	.byte	0x04, 0x12
        /*1e86*/ 	.short	(.L_1351 - .L_1350)
	.align		4
.L_1350:
        /*1e88*/ 	.word	index@(_ZN2at6native18elementwise_kernelILi128ELi4EZNS0_15gpu_kernel_implINS0_13BinaryFunctorIlllZZZNS0_15binary_internal21div_trunc_kernel_cudaERNS_18TensorIteratorBaseEENKUlvE_clEvENKUlvE2_clEvEUlllE_EEEEvS6_RKT_EUliE_EEviT1_)
        /*1e8c*/ 	.word	0x00000000


	//----- nvinfo : EIATTR_MIN_STACK_SIZE
	.align		4
.L_1351:
        /*1e90*/ 	.byte	0x04, 0x12
        /*1e92*/ 	.short	(.L_1353 - .L_1352)
	.align		4
.L_1352:
        /*1e94*/ 	.word	index@(_ZN2at6native27unrolled_elementwise_kernelINS0_13BinaryFunctorIlllZZZNS0_15binary_internal21div_trunc_kernel_cudaERNS_18TensorIteratorBaseEENKUlvE_clEvENKUlvE2_clEvEUlllE_EESt5arrayIPcLm3EELi4E23TrivialOffsetCalculatorILi2EjESD_ILi1EjENS0_6memory12LoadWithCastILi2EEENSG_13StoreWithCastILi1EEEEEviT_T0_T2_T3_T4_T5_)
        /*1e98*/ 	.word	0x00000000


	//----- nvinfo : EIATTR_MIN_STACK_SIZE
	.align		4
.L_1353:
        /*1e9c*/ 	.byte	0x04, 0x12
        /*1e9e*/ 	.short	(.L_1355 - .L_1354)
	.align		4
.L_1354:
        /*1ea0*/ 	.word	index@(_ZN2at6native18elementwise_kernelILi128ELi2EZNS0_22gpu_kernel_impl_nocastINS0_13BinaryFunctorIlllZZZNS0_15binary_internal21div_trunc_kernel_cudaERNS_18TensorIteratorBaseEENKUlvE_clEvENKUlvE2_clEvEUlllE_EEEEvS6_RKT_EUliE_EEviT1_)
        /*1ea4*/ 	.word	0x00000000


	//----- nvinfo : EIATTR_MIN_STACK_SIZE
	.align		4
.L_1355:
        /*1ea8*/ 	.byte	0x04, 0x12
        /*1eaa*/ 	.short	(.L_1357 - .L_1356)
	.align		4
.L_1356:
        /*1eac*/ 	.word	index@(_ZN2at6native27unrolled_elementwise_kernelINS0_13BinaryFunctorIlllZZZNS0_15binary_internal21div_trunc_kernel_cudaERNS_18TensorIteratorBaseEENKUlvE_clEvENKUlvE2_clEvEUlllE_EESt5arrayIPcLm3EELi4E23TrivialOffsetCalculatorILi2EjESD_ILi1EjENS0_6memory15LoadWithoutCastENSG_16StoreWithoutCastEEEviT_T0_T2_T3_T4_T5_)
        /*1eb0*/ 	.word	0x00000000


	//----- nvinfo : EIATTR_MIN_STACK_SIZE
	.align		4
.L_1357:
        /*1eb4*/ 	.byte	0x04, 0x12
        /*1eb6*/ 	.short	(.L_1359 - .L_1358)
	.align		4
.L_1358:
        /*1eb8*/ 	.word	index@(_ZN2at6native29vectorized_elementwise_kernelILi2ENS0_13BinaryFunctorIlllZZZNS0_15binary_internal21div_trunc_kernel_cudaERNS_18TensorIteratorBaseEENKUlvE_clEvENKUlvE2_clEvEUlllE_EESt5arrayIPcLm3EEEEviT0_T1_)
        /*1ebc*/ 	.word	0x00000000


	//----- nvinfo : EIATTR_MIN_STACK_SIZE
	.align		4
.L_1359:
        /*1ec0*/ 	.byte	0x04, 0x12
        /*1ec2*/ 	.short	(.L_1361 - .L_1360)
	.align		4
.L_1360:
        /*1ec4*/ 	.word	index@(_ZN2at6native29vectorized_elementwise_kernelILi4ENS0_13BinaryFunctorIlllZZZNS0_15binary_internal21div_trunc_kernel_cudaERNS_18TensorIteratorBaseEENKUlvE_clEvENKUlvE2_clEvEUlllE_EESt5arrayIPcLm3EEEEviT0_T1_)
        /*1ec8*/ 	.word	0x00000000


	//----- nvinfo : EIATTR_MIN_STACK_SIZE
	.align		4
.L_1361:
        /*1ecc*/ 	.byte	0x04, 0x12
        /*1ece*/ 	.short	(.L_1363 - .L_1362)
	.align		4
.L_1362:
        /*1ed0*/ 	.word	index@(_ZN2at6native29vectorized_elementwise_kernelILi8ENS0_13BinaryFunctorIlllZZZNS0_15binary_internal21div_trunc_kernel_cudaERNS_18TensorIteratorBaseEENKUlvE_clEvENKUlvE2_clEvEUlllE_EESt5arrayIPcLm3EEEEviT0_T1_)
        /*1ed4*/ 	.word	0x00000000


	//----- nvinfo : EIATTR_MIN_STACK_SIZE
	.align		4
.L_1363:
        /*1ed8*/ 	.byte	0x04, 0x12
        /*1eda*/ 	.short	(.L_1365 - .L_1364)
	.align		4
.L_1364:
        /*1edc*/ 	.word	index@(_ZN2at6native18elementwise_kernelILi128ELi4EZNS0_15gpu_kernel_implINS0_13BUnaryFunctorIlllZZZNS0_15binary_internal21div_trunc_kernel_cudaERNS_18TensorIteratorBaseEENKUlvE_clEvENKUlvE2_clEvEUlllE_EEEEvS6_RKT_EUliE_EEviT1_)
        /*1ee0*/ 	.word	0x00000000


	//----- nvinfo : EIATTR_MIN_STACK_SIZE
	.align		4
.L_1365:
        /*1ee4*/ 	.byte	0x04, 0x12
        /*1ee6*/ 	.short	(.L_1367 - .L_1366)
	.align		4
.L_1366:
        /*1ee8*/ 	.word	index@(_ZN2at6native27unrolled_elementwise_kernelINS0_13BUnaryFunctorIlllZZZNS0_15binary_internal21div_trunc_kernel_cudaERNS_18TensorIteratorBaseEENKUlvE_clEvENKUlvE2_clEvEUlllE_EESt5arrayIPcLm2EELi4E23TrivialOffsetCalculatorILi1EjESE_NS0_6memory12LoadWithCastILi1EEENSF_13StoreWithCastILi1EEEEEviT_T0_T2_T3_T4_T5_)
        /*1eec*/ 	.word	0x00000000


	//----- nvinfo : EIATTR_MIN_STACK_SIZE
	.align		4
.L_1367:
        /*1ef0*/ 	.byte	0x04, 0x12
        /*1ef2*/ 	.short	(.L_1369 - .L_1368)
	.align		4
.L_1368:
        /*1ef4*/ 	.word	index@(_ZN2at6native18elementwise_kernelILi128ELi2EZNS0_22gpu_kernel_impl_nocastINS0_13BUnaryFunctorIlllZZZNS0_15binary_internal21div_trunc_kernel_cudaERNS_18TensorIteratorBaseEENKUlvE_clEvENKUlvE2_clEvEUlllE_EEEEvS6_RKT_EUliE_EEviT1_)
        /*1ef8*/ 	.word	0x00000000


	//----- nvinfo : EIATTR_MIN_STACK_SIZE
	.align		4
.L_1369:
        /*1efc*/ 	.byte	0x04, 0x12
        /*1efe*/ 	.short	(.L_1371 - .L_1370)
	.align		4
.L_1370:
        /*1f00*/ 	.word	index@(_ZN2at6native27unrolled_elementwise_kernelINS0_13BUnaryFunctorIlllZZZNS0_15binary_internal21div_trunc_kernel_cudaERNS_18TensorIteratorBaseEENKUlvE_clEvENKUlvE2_clEvEUlllE_EESt5arrayIPcLm2EELi4E23TrivialOffsetCalculatorILi1EjESE_NS0_6memory15LoadWithoutCastENSF_16StoreWithoutCastEEEviT_T0_T2_T3_T4_T5_)
        /*1f04*/ 	.word	0x00000000


	//----- nvinfo : EIATTR_MIN_STACK_SIZE
	.align		4
.L_1371:
        /*1f08*/ 	.byte	0x04, 0x12
        /*1f0a*/ 	.short	(.L_1373 - .L_1372)
	.align		4
.L_1372:
        /*1f0c*/ 	.word	index@(_ZN2at6native29vectorized_elementwise_kernelILi2ENS0_13BUnaryFunctorIlllZZZNS0_15binary_internal21div_trunc_kernel_cudaERNS_18TensorIteratorBaseEENKUlvE_clEvENKUlvE2_clEvEUlllE_EESt5arrayIPcLm2EEEEviT0_T1_)
        /*1f10*/ 	.word	0x00000000


	//----- nvinfo : EIATTR_MIN_STACK_SIZE
	.align		4
.L_1373:
        /*1f14*/ 	.byte	0x04, 0x12
        /*1f16*/ 	.short	(.L_1375 - .L_1374)
	.align		4
.L_1374:
        /*1f18*/ 	.word	index@(_ZN2at6native29vectorized_elementwise_kernelILi4ENS0_13BUnaryFunctorIlllZZZNS0_15binary_internal21div_trunc_kernel_cudaERNS_18TensorIteratorBaseEENKUlvE_clEvENKUlvE2_clEvEUlllE_EESt5arrayIPcLm2EEEEviT0_T1_)
        /*1f1c*/ 	.word	0x00000000


	//----- nvinfo : EIATTR_MIN_STACK_SIZE
	.align		4
.L_1375:
        /*1f20*/ 	.byte	0x04, 0x12
        /*1f22*/ 	.short	(.L_1377 - .L_1376)
	.align		4
.L_1376:
        /*1f24*/ 	.word	index@(_ZN2at6native29vectorized_elementwise_kernelILi8ENS0_13BUnaryFunctorIlllZZZNS0_15binary_internal21div_trunc_kernel_cudaERNS_18TensorIteratorBaseEENKUlvE_clEvENKUlvE2_clEvEUlllE_EESt5arrayIPcLm2EEEEviT0_T1_)
        /*1f28*/ 	.word	0x00000000


	//----- nvinfo : EIATTR_MIN_STACK_SIZE
	.align		4
.L_1377:
        /*1f2c*/ 	.byte	0x04, 0x12
        /*1f2e*/ 	.short	(.L_1379 - .L_1378)
	.align		4
.L_1378:
        /*1f30*/ 	.word	index@(_ZN2at6native18elementwise_kernelILi128ELi4EZNS0_15gpu_kernel_implINS0_13AUnaryFunctorIlllZZZNS0_15binary_internal21div_trunc_kernel_cudaERNS_18TensorIteratorBaseEENKUlvE_clEvENKUlvE2_clEvEUlllE_EEEEvS6_RKT_EUliE_EEviT1_)
        /*1f34*/ 	.word	0x00000000


	//----- nvinfo : EIATTR_MIN_STACK_SIZE
	.align		4
.L_1379:
        /*1f38*/ 	.byte	0x04, 0x12
        /*1f3a*/ 	.short	(.L_1381 - .L_1380)
	.align		4
.L_1380:
        /*1f3c*/ 	.word	index@(_ZN2at6native27unrolled_elementwise_kernelINS0_13AUnaryFunctorIlllZZZNS0_15binary_internal21div_trunc_kernel_cudaERNS_18TensorIteratorBaseEENKUlvE_clEvENKUlvE2_clEvEUlllE_EESt5arrayIPcLm2EELi4E23TrivialOffsetCalculatorILi1EjESE_NS0_6memory12LoadWithCastILi1EEENSF_13StoreWithCastILi1EEEEEviT_T0_T2_T3_T4_T5_)
        /*1f40*/ 	.word	0x00000000


	//----- nvinfo : EIATTR_MIN_STACK_SIZE
	.align		4
.L_1381:
        /*1f44*/ 	.byte	0x04, 0x12
        /*1f46*/ 	.short	(.L_1383 - .L_1382)
	.align		4
.L_1382:
        /*1f48*/ 	.word	index@(_ZN2at6native18elementwise_kernelILi128ELi2EZNS0_22gpu_kernel_impl_nocastINS0_13AUnaryFunctorIlllZZZNS0_15binary_internal21div_trunc_kernel_cudaERNS_18TensorIteratorBaseEENKUlvE_clEvENKUlvE2_clEvEUlllE_EEEEvS6_RKT_EUliE_EEviT1_)
        /*1f4c*/ 	.word	0x00000000


	//----- nvinfo : EIATTR_MIN_STACK_SIZE
	.align		4
.L_1383:
        /*1f50*/ 	.byte	0x04, 0x12
        /*1f52*/ 	.short	(.L_1385 - .L_1384)
	.align		4
.L_1384:
        /*1f54*/ 	.word	index@(_ZN2at6native27unrolled_elementwise_kernelINS0_13AUnaryFunctorIlllZZZNS0_15binary_internal21div_trunc_kernel_cudaERNS_18TensorIteratorBaseEENKUlvE_clEvENKUlvE2_clEvEUlllE_EESt5arrayIPcLm2EELi4E23TrivialOffsetCalculatorILi1EjESE_NS0_6memory15LoadWithoutCastENSF_16StoreWithoutCastEEEviT_T0_T2_T3_T4_T5_)
        /*1f58*/ 	.word	0x00000000


	//----- nvinfo : EIATTR_MIN_STACK_SIZE
	.align		4
.L_1385:
        /*1f5c*/ 	.byte	0x04, 0x12
        /*1f5e*/ 	.short	(.L_1387 - .L_1386)
	.align		4
.L_1386:
        /*1f60*/ 	.word	index@(_ZN2at6native29vectorized_elementwise_kernelILi2ENS0_13AUnaryFunctorIlllZZZNS0_15binary_internal21div_trunc_kernel_cudaERNS_18TensorIteratorBaseEENKUlvE_clEvENKUlvE2_clEvEUlllE_EESt5arrayIPcLm2EEEEviT0_T1_)
        /*1f64*/ 	.word	0x00000000


	//----- nvinfo : EIATTR_MIN_STACK_SIZE
	.align		4
.L_1387:
        /*1f68*/ 	.byte	0x04, 0x12
        /*1f6a*/ 	.short	(.L_1389 - .L_1388)
	.align		4
.L_1388:
        /*1f6c*/ 	.word	index@(_ZN2at6native29vectorized_elementwise_kernelILi4ENS0_13AUnaryFunctorIlllZZZNS0_15binary_internal21div_trunc_kernel_cudaERNS_18TensorIteratorBaseEENKUlvE_clEvENKUlvE2_clEvEUlllE_EESt5arrayIPcLm2EEEEviT0_T1_)
        /*1f70*/ 	.word	0x00000000


	//----- nvinfo : EIATTR_MIN_STACK_SIZE
	.align		4
.L_1389:
        /*1f74*/ 	.byte	0x04, 0x12
        /*1f76*/ 	.short	(.L_1391 - .L_1390)
	.align		4
.L_1390:
        /*1f78*/ 	.word	index@(_ZN2at6native29vectorized_elementwise_kernelILi8ENS0_13AUnaryFunctorIlllZZZNS0_15binary_internal21div_trunc_kernel_cudaERNS_18TensorIteratorBaseEENKUlvE_clEvENKUlvE2_clEvEUlllE_EESt5arrayIPcLm2EEEEviT0_T1_)
        /*1f7c*/ 	.word	0x00000000


	//----- nvinfo : EIATTR_MIN_STACK_SIZE
	.align		4
.L_1391:
        /*1f80*/ 	.byte	0x04, 0x12
        /*1f82*/ 	.short	(.L_1393 - .L_1392)
	.align		4
.L_1392:
        /*1f84*/ 	.word	index@(_ZN2at6native18elementwise_kernelILi128ELi4EZNS0_15gpu_kernel_implINS0_13BinaryFunctorIiiiZZZNS0_15binary_internal21div_trunc_kernel_cudaERNS_18TensorIteratorBaseEENKUlvE_clEvENKUlvE1_clEvEUliiE_EEEEvS6_RKT_EUliE_EEviT1_)
        /*1f88*/ 	.word	0x00000000


	//----- nvinfo : EIATTR_MIN_STACK_SIZE
	.align		4
.L_1393:
        /*1f8c*/ 	.byte	0x04, 0x12
        /*1f8e*/ 	.short	(.L_1395 - .L_1394)
	.align		4
.L_1394:
        /*1f90*/ 	.word	index@(_ZN2at6native27unrolled_elementwise_kernelINS0_13BinaryFunctorIiiiZZZNS0_15binary_internal21div_trunc_kernel_cudaERNS_18TensorIteratorBaseEENKUlvE_clEvENKUlvE1_clEvEUliiE_EESt5arrayIPcLm3EELi4E23TrivialOffsetCalculatorILi2EjESD_ILi1EjENS0_6memory12LoadWithCastILi2EEENSG_13StoreWithCastILi1EEEEEviT_T0_T2_T3_T4_T5_)
        /*1f94*/ 	.word	0x00000000


	//----- nvinfo : EIATTR_MIN_STACK_SIZE
	.align		4
.L_1395:
        /*1f98*/ 	.byte	0x04, 0x12
        /*1f9a*/ 	.short	(.L_1397 - .L_1396)
	.align		4
.L_1396:
        /*1f9c*/ 	.word	index@(_ZN2at6native18elementwise_kernelILi128ELi2EZNS0_22gpu_kernel_impl_nocastINS0_13BinaryFunctorIiiiZZZNS0_15binary_internal21div_trunc_kernel_cudaERNS_18TensorIteratorBaseEENKUlvE_clEvENKUlvE1_clEvEUliiE_EEEEvS6_RKT_EUliE_EEviT1_)
        /*1fa0*/ 	.word	0x00000000


	//----- nvinfo : EIATTR_MIN_STACK_SIZE
	.align		4
.L_1397:
        /*1fa4*/ 	.byte	0x04, 0x12
        /*1fa6*/ 	.short	(.L_1399 - .L_1398)
	.align		4
.L_1398:
        /*1fa8*/ 	.word	index@(_ZN2at6native27unrolled_elementwise_kernelINS0_13BinaryFunctorIiiiZZZNS0_15binary_internal21div_trunc_kernel_cudaERNS_18TensorIteratorBaseEENKUlvE_clEvENKUlvE1_clEvEUliiE_EESt5arrayIPcLm3EELi4E23TrivialOffsetCalculatorILi2EjESD_ILi1EjENS0_6memory15LoadWithoutCastENSG_16StoreWithoutCastEEEviT_T0_T2_T3_T4_T5_)
        /*1fac*/ 	.word	0x00000000


	//----- nvinfo : EIATTR_MIN_STACK_SIZE
	.align		4
.L_1399:
        /*1fb0*/ 	.byte	0x04, 0x12
        /*1fb2*/ 	.short	(.L_1401 - .L_1400)
	.align		4
.L_1400:
        /*1fb4*/ 	.word	index@(_ZN2at6native29vectorized_elementwise_kernelILi2ENS0_13BinaryFunctorIiiiZZZNS0_15binary_internal21div_trunc_kernel_cudaERNS_18TensorIteratorBaseEENKUlvE_clEvENKUlvE1_clEvEUliiE_EESt5arrayIPcLm3EEEEviT0_T1_)
        /*1fb8*/ 	.word	0x00000000


	//----- nvinfo : EIATTR_MIN_STACK_SIZE
	.align		4
.L_1401:
        /*1fbc*/ 	.byte	0x04, 0x12
        /*1fbe*/ 	.short	(.L_1403 - .L_1402)
	.align		4
.L_1402:
        /*1fc0*/ 	.word	index@(_ZN2at6native29vectorized_elementwise_kernelILi4ENS0_13BinaryFunctorIiiiZZZNS0_15binary_internal21div_trunc_kernel_cudaERNS_18TensorIteratorBaseEENKUlvE_clEvENKUlvE1_clEvEUliiE_EESt5arrayIPcLm3EEEEviT0_T1_)
        /*1fc4*/ 	.word	0x00000000


	//----- nvinfo : EIATTR_MIN_STACK_SIZE
	.align		4
.L_1403:
        /*1fc8*/ 	.byte	0x04, 0x12
        /*1fca*/ 	.short	(.L_1405 - .L_1404)
	.align		4
.L_1404:
        /*1fcc*/ 	.word	index@(_ZN2at6native29vectorized_elementwise_kernelILi8ENS0_13BinaryFunctorIiiiZZZNS0_15binary_internal21div_trunc_kernel_cudaERNS_18TensorIteratorBaseEENKUlvE_clEvENKUlvE1_clEvEUliiE_EESt5arrayIPcLm3EEEEviT0_T1_)
        /*1fd0*/ 	.word	0x00000000


	//----- nvinfo : EIATTR_MIN_STACK_SIZE
	.align		4
.L_1405:
        /*1fd4*/ 	.byte	0x04, 0x12
        /*1fd6*/ 	.short	(.L_1407 - .L_1406)
	.align		4
.L_1406:
        /*1fd8*/ 	.word	index@(_ZN2at6native18elementwise_kernelILi128ELi4EZNS0_15gpu_kernel_implINS0_13BUnaryFunctorIiiiZZZNS0_15binary_internal21div_trunc_kernel_cudaERNS_18TensorIteratorBaseEENKUlvE_clEvENKUlvE1_clEvEUliiE_EEEEvS6_RKT_EUliE_EEviT1_)
        /*1fdc*/ 	.word	0x00000000


	//----- nvinfo : EIATTR_MIN_STACK_SIZE
	.align		4
.L_1407:
        /*1fe0*/ 	.byte	0x04, 0x12
        /*1fe2*/ 	.short	(.L_1409 - .L_1408)
	.align		4
.L_1408:
        /*1fe4*/ 	.word	index@(_ZN2at6native27unrolled_elementwise_kernelINS0_13BUnaryFunctorIiiiZZZNS0_15binary_internal21div_trunc_kernel_cudaERNS_18TensorIteratorBaseEENKUlvE_clEvENKUlvE1_clEvEUliiE_EESt5arrayIPcLm2EELi4E23TrivialOffsetCalculatorILi1EjESE_NS0_6memory12LoadWithCastILi1EEENSF_13StoreWithCastILi1EEEEEviT_T0_T2_T3_T4_T5_)
        /*1fe8*/ 	.word	0x00000000


	//----- nvinfo : EIATTR_MIN_STACK_SIZE
	.align		4
.L_1409:
        /*1fec*/ 	.byte	0x04, 0x12
        /*1fee*/ 	.short	(.L_1411 - .L_1410)
	.align		4
.L_1410:
        /*1ff0*/ 	.word	index@(_ZN2at6native18elementwise_kernelILi128ELi2EZNS0_22gpu_kernel_impl_nocastINS0_13BUnaryFunctorIiiiZZZNS0_15binary_internal21div_trunc_kernel_cudaERNS_18TensorIteratorBaseEENKUlvE_clEvENKUlvE1_clEvEUliiE_EEEEvS6_RKT_EUliE_EEviT1_)
        /*1ff4*/ 	.word	0x00000000


	//----- nvinfo : EIATTR_MIN_STACK_SIZE
	.align		4
.L_1411:
        /*1ff8*/ 	.byte	0x04, 0x12
        /*1ffa*/ 	.short	(.L_1413 - .L_1412)
	.align		4
.L_1412:
        /*1ffc*/ 	.word	index@(_ZN2at6native27unrolled_elementwise_kernelINS0_13BUnaryFunctorIiiiZZZNS0_15binary_internal21div_trunc_kernel_cudaERNS_18TensorIteratorBaseEENKUlvE_clEvENKUlvE1_clEvEUliiE_EESt5arrayIPcLm2EELi4E23TrivialOffsetCalculatorILi1EjESE_NS0_6memory15LoadWithoutCastENSF_16StoreWithoutCastEEEviT_T0_T2_T3_T4_T5_)
        /*2000*/ 	.word	0x00000000


	//----- nvinfo : EIATTR_MIN_STACK_SIZE
	.align		4
.L_1413:
        /*2004*/ 	.byte	0x04, 0x12
        /*2006*/ 	.short	(.L_1415 - .L_1414)
	.align		4
.L_1414:
        /*2008*/ 	.word	index@(_ZN2at6native29vectorized_elementwise_kernelILi2ENS0_13BUnaryFunctorIiiiZZZNS0_15binary_internal21div_trunc_kernel_cudaERNS_18TensorIteratorBaseEENKUlvE_clEvENKUlvE1_clEvEUliiE_EESt5arrayIPcLm2EEEEviT0_T1_)
        /*200c*/ 	.word	0x00000000


	//----- nvinfo : EIATTR_MIN_STACK_SIZE
	.align		4
.L_1415:
        /*2010*/ 	.byte	0x04, 0x12
        /*2012*/ 	.short	(.L_1417 - .L_1416)
	.align		4
.L_1416:
        /*2014*/ 	.word	index@(_ZN2at6native29vectorized_elementwise_kernelILi4ENS0_13BUnaryFunctorIiiiZZZNS0_15binary_internal21div_trunc_kernel_cudaERNS_18TensorIteratorBaseEENKUlvE_clEvENKUlvE1_clEvEUliiE_EESt5arrayIPcLm2EEEEviT0_T1_)
        /*2018*/ 	.word	0x00000000


	//----- nvinfo : EIATTR_MIN_STACK_SIZE
	.align		4
.L_1417:
        /*201c*/ 	.byte	0x04, 0x12
        /*201e*/ 	.short	(.L_1419 - .L_1418)
	.align		4
.L_1418:
        /*2020*/ 	.word	index@(_ZN2at6native29vectorized_elementwise_kernelILi8ENS0_13BUnaryFunctorIiiiZZZNS0_15binary_internal21div_trunc_kernel_cudaERNS_18TensorIteratorBaseEENKUlvE_clEvENKUlvE1_clEvEUliiE_EESt5arrayIPcLm2EEEEviT0_T1_)
        /*2024*/ 	.word	0x00000000


	//----- nvinfo : EIATTR_MIN_STACK_SIZE
	.align		4
.L_1419:
        /*2028*/ 	.byte	0x04, 0x12
        /*202a*/ 	.short	(.L_1421 - .L_1420)
	.align		4
.L_1420:
        /*202c*/ 	.word	index@(_ZN2at6native18elementwise_kernelILi128ELi4EZNS0_15gpu_kernel_implINS0_13AUnaryFunctorIiiiZZZNS0_15binary_internal21div_trunc_kernel_cudaERNS_18TensorIteratorBaseEENKUlvE_clEvENKUlvE1_clEvEUliiE_EEEEvS6_RKT_EUliE_EEviT1_)
        /*2030*/ 	.word	0x00000000


	//----- nvinfo : EIATTR_MIN_STACK_SIZE
	.align		4
.L_1421:
        /*2034*/ 	.byte	0x04, 0x12
        /*2036*/ 	.short	(.L_1423 - .L_1422)
	.align		4
.L_1422:
        /*2038*/ 	.word	index@(_ZN2at6native27unrolled_elementwise_kernelINS0_13AUnaryFunctorIiiiZZZNS0_15binary_internal21div_trunc_kernel_cudaERNS_18TensorIteratorBaseEENKUlvE_clEvENKUlvE1_clEvEUliiE_EESt5arrayIPcLm2EELi4E23TrivialOffsetCalculatorILi1EjESE_NS0_6memory12LoadWithCastILi1EEENSF_13StoreWithCastILi1EEEEEviT_T0_T2_T3_T4_T5_)
        /*203c*/ 	.word	0x00000000


	//----- nvinfo : EIATTR_MIN_STACK_SIZE
	.align		4
.L_1423:
        /*2040*/ 	.byte	0x04, 0x12
        /*2042*/ 	.short	(.L_1425 - .L_1424)
	.align		4
.L_1424:
        /*2044*/ 	.word	index@(_ZN2at6native18elementwise_kernelILi128ELi2EZNS0_22gpu_kernel_impl_nocastINS0_13AUnaryFunctorIiiiZZZNS0_15binary_internal21div_trunc_kernel_cudaERNS_18TensorIteratorBaseEENKUlvE_clEvENKUlvE1_clEvEUliiE_EEEEvS6_RKT_EUliE_EEviT1_)
        /*2048*/ 	.word	0x00000000


	//----- nvinfo : EIATTR_MIN_STACK_SIZE
	.align		4
.L_1425:
        /*204c*/ 	.byte	0x04, 0x12
        /*204e*/ 	.short	(.L_1427 - .L_1426)
	.align		4
.L_1426:
        /*2050*/ 	.word	index@(_ZN2at6native27unrolled_elementwise_kernelINS0_13AUnaryFunctorIiiiZZZNS0_15binary_internal21div_trunc_kernel_cudaERNS_18TensorIteratorBaseEENKUlvE_clEvENKUlvE1_clEvEUliiE_EESt5arrayIPcLm2EELi4E23TrivialOffsetCalculatorILi1EjESE_NS0_6memory15LoadWithoutCastENSF_16StoreWithoutCastEEEviT_T0_T2_T3_T4_T5_)
        /*2054*/ 	.word	0x00000000


	//----- nvinfo : EIATTR_MIN_STACK_SIZE
	.align		4
.L_1427:
        /*2058*/ 	.byte	0x04, 0x12
        /*205a*/ 	.short	(.L_1429 - .L_1428)
	.align		4
.L_1428:
        /*205c*/ 	.word	index@(_ZN2at6native29vectorized_elementwise_kernelILi2ENS0_13AUnaryFunctorIiiiZZZNS0_15binary_internal21div_trunc_kernel_cudaERNS_18TensorIteratorBaseEENKUlvE_clEvENKUlvE1_clEvEUliiE_EESt5arrayIPcLm2EEEEviT0_T1_)
        /*2060*/ 	.word	0x00000000


	//----- nvinfo : EIATTR_MIN_STACK_SIZE
	.align		4
.L_1429:
        /*2064*/ 	.byte	0x04, 0x12
        /*2066*/ 	.short	(.L_1431 - .L_1430)
	.align		4
.L_1430:
        /*2068*/ 	.word	index@(_ZN2at6native29vectorized_elementwise_kernelILi4ENS0_13AUnaryFunctorIiiiZZZNS0_15binary_internal21div_trunc_kernel_cudaERNS_18TensorIteratorBaseEENKUlvE_clEvENKUlvE1_clEvEUliiE_EESt5arrayIPcLm2EEEEviT0_T1_)
        /*206c*/ 	.word	0x00000000


	//----- nvinfo : EIATTR_MIN_STACK_SIZE
	.align		4
.L_1431:
        /*2070*/ 	.byte	0x04, 0x12
        /*2072*/ 	.short	(.L_1433 - .L_1432)
	.align		4
.L_1432:
        /*2074*/ 	.word	index@(_ZN2at6native29vectorized_elementwise_kernelILi8ENS0_13AUnaryFunctorIiiiZZZNS0_15binary_internal21div_trunc_kernel_cudaERNS_18TensorIteratorBaseEENKUlvE_clEvENKUlvE1_clEvEUliiE_EESt5arrayIPcLm2EEEEviT0_T1_)
        /*2078*/ 	.word	0x00000000


	//----- nvinfo : EIATTR_MIN_STACK_SIZE
	.align		4
.L_1433:
        /*207c*/ 	.byte	0x04, 0x12
        /*207e*/ 	.short	(.L_1435 - .L_1434)
	.align		4
.L_1434:
        /*2080*/ 	.word	index@(_ZN2at6native18elementwise_kernelILi128ELi4EZNS0_15gpu_kernel_implINS0_13BinaryFunctorIaaaZZZNS0_15binary_internal21div_trunc_kernel_cudaERNS_18TensorIteratorBaseEENKUlvE_clEvENKUlvE0_clEvEUlaaE_EEEEvS6_RKT_EUliE_EEviT1_)
        /*2084*/ 	.word	0x00000000


	//----- nvinfo : EIATTR_MIN_STACK_SIZE
	.align		4
.L_1435:
        /*2088*/ 	.byte	0x04, 0x12
        /*208a*/ 	.short	(.L_1437 - .L_1436)
	.align		4
.L_1436:
        /*208c*/ 	.word	index@(_ZN2at6native27unrolled_elementwise_kernelINS0_13BinaryFunctorIaaaZZZNS0_15binary_internal21div_trunc_kernel_cudaERNS_18TensorIteratorBaseEENKUlvE_clEvENKUlvE0_clEvEUlaaE_EESt5arrayIPcLm3EELi4E23TrivialOffsetCalculatorILi2EjESD_ILi1EjENS0_6memory12LoadWithCastILi2EEENSG_13StoreWithCastILi1EEEEEviT_T0_T2_T3_T4_T5_)
        /*2090*/ 	.word	0x00000000


	//----- nvinfo : EIATTR_MIN_STACK_SIZE
	.align		4
.L_1437:
        /*2094*/ 	.byte	0x04, 0x12
        /*2096*/ 	.short	(.L_1439 - .L_1438)
	.align		4
.L_1438:
        /*2098*/ 	.word	index@(_ZN2at6native18elementwise_kernelILi128ELi4EZNS0_22gpu_kernel_impl_nocastINS0_13BinaryFunctorIaaaZZZNS0_15binary_internal21div_trunc_kernel_cudaERNS_18TensorIteratorBaseEENKUlvE_clEvENKUlvE0_clEvEUlaaE_EEEEvS6_RKT_EUliE_EEviT1_)
        /*209c*/ 	.word	0x00000000


	//----- nvinfo : EIATTR_MIN_STACK_SIZE
	.align		4
.L_1439:
        /*20a0*/ 	.byte	0x04, 0x12
        /*20a2*/ 	.short	(.L_1441 - .L_1440)
	.align		4
.L_1440:
        /*20a4*/ 	.word	index@(_ZN2at6native27unrolled_elementwise_kernelINS0_13BinaryFunctorIaaaZZZNS0_15binary_internal21div_trunc_kernel_cudaERNS_18TensorIteratorBaseEENKUlvE_clEvENKUlvE0_clEvEUlaaE_EESt5arrayIPcLm3EELi4E23TrivialOffsetCalculatorILi2EjESD_ILi1EjENS0_6memory15LoadWithoutCastENSG_16StoreWithoutCastEEEviT_T0_T2_T3_T4_T5_)
        /*20a8*/ 	.word	0x00000000


	//----- nvinfo : EIATTR_MIN_STACK_SIZE
	.align		4
.L_1441:
        /*20ac*/ 	.byte	0x04, 0x12
        /*20ae*/ 	.short	(.L_1443 - .L_1442)
	.align		4
.L_1442:
        /*20b0*/ 	.word	index@(_ZN2at6native29vectorized_elementwise_kernelILi2ENS0_13BinaryFunctorIaaaZZZNS0_15binary_internal21div_trunc_kernel_cudaERNS_18TensorIteratorBaseEENKUlvE_clEvENKUlvE0_clEvEUlaaE_EESt5arrayIPcLm3EEEEviT0_T1_)
        /*20b4*/ 	.word	0x00000000


	//----- nvinfo : EIATTR_MIN_STACK_SIZE
	.align		4
.L_1443:
        /*20b8*/ 	.byte	0x04, 0x12
        /*20ba*/ 	.short	(.L_1445 - .L_1444)
	.align		4
.L_1444:
        /*20bc*/ 	.word	index@(_ZN2at6native29vectorized_elementwise_kernelILi4ENS0_13BinaryFunctorIaaaZZZNS0_15binary_internal21div_trunc_kernel_cudaERNS_18TensorIteratorBaseEENKUlvE_clEvENKUlvE0_clEvEUlaaE_EESt5arrayIPcLm3EEEEviT0_T1_)
        /*20c0*/ 	.word	0x00000000


	//----- nvinfo : EIATTR_MIN_STACK_SIZE
	.align		4
.L_1445:
        /*20c4*/ 	.byte	0x04, 0x12
        /*20c6*/ 	.short	(.L_1447 - .L_1446)
	.align		4
.L_1446:
        /*20c8*/ 	.word	index@(_ZN2at6native29vectorized_elementwise_kernelILi8ENS0_13BinaryFunctorIaaaZZZNS0_15binary_internal21div_trunc_kernel_cudaERNS_18TensorIteratorBaseEENKUlvE_clEvENKUlvE0_clEvEUlaaE_EESt5arrayIPcLm3EEEEviT0_T1_)
        /*20cc*/ 	.word	0x00000000


	//----- nvinfo : EIATTR_MIN_STACK_SIZE
	.align		4
.L_1447:
        /*20d0*/ 	.byte	0x04, 0x12
        /*20d2*/ 	.short	(.L_1449 - .L_1448)
	.align		4
.L_1448:
        /*20d4*/ 	.word	index@(_ZN2at6native18elementwise_kernelILi128ELi4EZNS0_15gpu_kernel_implINS0_13BUnaryFunctorIaaaZZZNS0_15binary_internal21div_trunc_kernel_cudaERNS_18TensorIteratorBaseEENKUlvE_clEvENKUlvE0_clEvEUlaaE_EEEEvS6_RKT_EUliE_EEviT1_)
        /*20d8*/ 	.word	0x00000000


	//----- nvinfo : EIATTR_MIN_STACK_SIZE
	.align		4
.L_1449:
        /*20dc*/ 	.byte	0x04, 0x12
        /*20de*/ 	.short	(.L_1451 - .L_1450)
	.align		4
.L_1450:
        /*20e0*/ 	.word	index@(_ZN2at6native27unrolled_elementwise_kernelINS0_13BUnaryFunctorIaaaZZZNS0_15binary_internal21div_trunc_kernel_cudaERNS_18TensorIteratorBaseEENKUlvE_clEvENKUlvE0_clEvEUlaaE_EESt5arrayIPcLm2EELi4E23TrivialOffsetCalculatorILi1EjESE_NS0_6memory12LoadWithCastILi1EEENSF_13StoreWithCastILi1EEEEEviT_T0_T2_T3_T4_T5_)
        /*20e4*/ 	.word	0x00000000


	//----- nvinfo : EIATTR_MIN_STACK_SIZE
	.align		4
.L_1451:
        /*20e8*/ 	.byte	0x04, 0x12
        /*20ea*/ 	.short	(.L_1453 - .L_1452)
	.align		4
.L_1452:
        /*20ec*/ 	.word	index@(_ZN2at6native18elementwise_kernelILi128ELi4EZNS0_22gpu_kernel_impl_nocastINS0_13BUnaryFunctorIaaaZZZNS0_15binary_internal21div_trunc_kernel_cudaERNS_18TensorIteratorBaseEENKUlvE_clEvENKUlvE0_clEvEUlaaE_EEEEvS6_RKT_EUliE_EEviT1_)
        /*20f0*/ 	.word	0x00000000


	//----- nvinfo : EIATTR_MIN_STACK_SIZE
	.align		4
.L_1453:
        /*20f4*/ 	.byte	0x04, 0x12
        /*20f6*/ 	.short	(.L_1455 - .L_1454)
	.align		4
.L_1454:
        /*20f8*/ 	.word	index@(_ZN2at6native27unrolled_elementwise_kernelINS0_13BUnaryFunctorIaaaZZZNS0_15binary_internal21div_trunc_kernel_cudaERNS_18TensorIteratorBaseEENKUlvE_clEvENKUlvE0_clEvEUlaaE_EESt5arrayIPcLm2EELi4E23TrivialOffsetCalculatorILi1EjESE_NS0_6memory15LoadWithoutCastENSF_16StoreWithoutCastEEEviT_T0_T2_T3_T4_T5_)
        /*20fc*/ 	.word	0x00000000


	//----- nvinfo : EIATTR_MIN_STACK_SIZE
	.align		4
.L_1455:
        /*2100*/ 	.byte	0x04, 0x12
        /*2102*/ 	.short	(.L_1457 - .L_1456)
	.align		4
.L_1456:
        /*2104*/ 	.word	index@(_ZN2at6native29vectorized_elementwise_kernelILi2ENS0_13BUnaryFunctorIaaaZZZNS0_15binary_internal21div_trunc_kernel_cudaERNS_18TensorIteratorBaseEENKUlvE_clEvENKUlvE0_clEvEUlaaE_EESt5arrayIPcLm2EEEEviT0_T1_)
        /*2108*/ 	.word	0x00000000


	//----- nvinfo : EIATTR_MIN_STACK_SIZE
	.align		4
.L_1457:
        /*210c*/ 	.byte	0x04, 0x12
        /*210e*/ 	.short	(.L_1459 - .L_1458)
	.align		4
.L_1458:
        /*2110*/ 	.word	index@(_ZN2at6native29vectorized_elementwise_kernelILi4ENS0_13BUnaryFunctorIaaaZZZNS0_15binary_internal21div_trunc_kernel_cudaERNS_18TensorIteratorBaseEENKUlvE_clEvENKUlvE0_clEvEUlaaE_EESt5arrayIPcLm2EEEEviT0_T1_)
        /*2114*/ 	.word	0x00000000


	//----- nvinfo : EIATTR_MIN_STACK_SIZE
	.align		4
.L_1459:
        /*2118*/ 	.byte	0x04, 0x12
        /*211a*/ 	.short	(.L_1461 - .L_1460)
	.align		4
.L_1460:
        /*211c*/ 	.word	index@(_ZN2at6native29vectorized_elementwise_kernelILi8ENS0_13BUnaryFunctorIaaaZZZNS0_15binary_internal21div_trunc_kernel_cudaERNS_18TensorIteratorBaseEENKUlvE_clEvENKUlvE0_clEvEUlaaE_EESt5arrayIPcLm2EEEEviT0_T1_)
        /*2120*/ 	.word	0x00000000


	//----- nvinfo : EIATTR_MIN_STACK_SIZE
	.align		4
.L_1461:
        /*2124*/ 	.byte	0x04, 0x12
        /*2126*/ 	.short	(.L_1463 - .L_1462)
	.align		4
.L_1462:
        /*2128*/ 	.word	index@(_ZN2at6native18elementwise_kernelILi128ELi4EZNS0_15gpu_kernel_implINS0_13AUnaryFunctorIaaaZZZNS0_15binary_internal21div_trunc_kernel_cudaERNS_18TensorIteratorBaseEENKUlvE_clEvENKUlvE0_clEvEUlaaE_EEEEvS6_RKT_EUliE_EEviT1_)
        /*212c*/ 	.word	0x00000000


	//----- nvinfo : EIATTR_MIN_STACK_SIZE
	.align		4
.L_1463:
        /*2130*/ 	.byte	0x04, 0x12
        /*2132*/ 	.short	(.L_1465 - .L_1464)
	.align		4
.L_1464:
        /*2134*/ 	.word	index@(_ZN2at6native27unrolled_elementwise_kernelINS0_13AUnaryFunctorIaaaZZZNS0_15binary_internal21div_trunc_kernel_cudaERNS_18TensorIteratorBaseEENKUlvE_clEvENKUlvE0_clEvEUlaaE_EESt5arrayIPcLm2EELi4E23TrivialOffsetCalculatorILi1EjESE_NS0_6memory12LoadWithCastILi1EEENSF_13StoreWithCastILi1EEEEEviT_T0_T2_T3_T4_T5_)
        /*2138*/ 	.word	0x00000000


	//----- nvinfo : EIATTR_MIN_STACK_SIZE
	.align		4
.L_1465:
        /*213c*/ 	.byte	0x04, 0x12
        /*213e*/ 	.short	(.L_1467 - .L_1466)
	.align		4
.L_1466:
        /*2140*/ 	.word	index@(_ZN2at6native18elementwise_kernelILi128ELi4EZNS0_22gpu_kernel_impl_nocastINS0_13AUnaryFunctorIaaaZZZNS0_15binary_internal21div_trunc_kernel_cudaERNS_18TensorIteratorBaseEENKUlvE_clEvENKUlvE0_clEvEUlaaE_EEEEvS6_RKT_EUliE_EEviT1_)
        /*2144*/ 	.word	0x00000000


	//----- nvinfo : EIATTR_MIN_STACK_SIZE
	.align		4
.L_1467:
        /*2148*/ 	.byte	0x04, 0x12
        /*214a*/ 	.short	(.L_1469 - .L_1468)
	.align		4
.L_1468:
        /*214c*/ 	.word	index@(_ZN2at6native27unrolled_elementwise_kernelINS0_13AUnaryFunctorIaaaZZZNS0_15binary_internal21div_trunc_kernel_cudaERNS_18TensorIteratorBaseEENKUlvE_clEvENKUlvE0_clEvEUlaaE_EESt5arrayIPcLm2EELi4E23TrivialOffsetCalculatorILi1EjESE_NS0_6memory15LoadWithoutCastENSF_16StoreWithoutCastEEEviT_T0_T2_T3_T4_T5_)
        /*2150*/ 	.word	0x00000000


	//----- nvinfo : EIATTR_MIN_STACK_SIZE
	.align		4
.L_1469:
        /*2154*/ 	.byte	0x04, 0x12
        /*2156*/ 	.short	(.L_1471 - .L_1470)
	.align		4
.L_1470:
        /*2158*/ 	.word	index@(_ZN2at6native29vectorized_elementwise_kernelILi2ENS0_13AUnaryFunctorIaaaZZZNS0_15binary_internal21div_trunc_kernel_cudaERNS_18TensorIteratorBaseEENKUlvE_clEvENKUlvE0_clEvEUlaaE_EESt5arrayIPcLm2EEEEviT0_T1_)
        /*215c*/ 	.word	0x00000000


	//----- nvinfo : EIATTR_MIN_STACK_SIZE
	.align		4
.L_1471:
        /*2160*/ 	.byte	0x04, 0x12
        /*2162*/ 	.short	(.L_1473 - .L_1472)
	.align		4
.L_1472:
        /*2164*/ 	.word	index@(_ZN2at6native29vectorized_elementwise_kernelILi4ENS0_13AUnaryFunctorIaaaZZZNS0_15binary_internal21div_trunc_kernel_cudaERNS_18TensorIteratorBaseEENKUlvE_clEvENKUlvE0_clEvEUlaaE_EESt5arrayIPcLm2EEEEviT0_T1_)
        /*2168*/ 	.word	0x00000000


	//----- nvinfo : EIATTR_MIN_STACK_SIZE
	.align		4
.L_1473:
        /*216c*/ 	.byte	0x04, 0x12
        /*216e*/ 	.short	(.L_1475 - .L_1474)
	.align		4
.L_1474:
        /*2170*/ 	.word	index@(_ZN2at6native29vectorized_elementwise_kernelILi8ENS0_13AUnaryFunctorIaaaZZZNS0_15binary_internal21div_trunc_kernel_cudaERNS_18TensorIteratorBaseEENKUlvE_clEvENKUlvE0_clEvEUlaaE_EESt5arrayIPcLm2EEEEviT0_T1_)
        /*2174*/ 	.word	0x00000000


	//----- nvinfo : EIATTR_MIN_STACK_SIZE
	.align		4
.L_1475:
        /*2178*/ 	.byte	0x04, 0x12
        /*217a*/ 	.short	(.L_1477 - .L_1476)
	.align		4
.L_1476:
        /*217c*/ 	.word	index@(_ZN2at6native18elementwise_kernelILi128ELi4EZNS0_15gpu_kernel_implINS0_13BinaryFunctorIhhhZZZNS0_15binary_internal21div_trunc_kernel_cudaERNS_18TensorIteratorBaseEENKUlvE_clEvENKUlvE_clEvEUlhhE_EEEEvS6_RKT_EUliE_EEviT1_)
        /*2180*/ 	.word	0x00000000


	//----- nvinfo : EIATTR_MIN_STACK_SIZE
	.align		4
.L_1477:
        /*2184*/ 	.byte	0x04, 0x12
        /*2186*/ 	.short	(.L_1479 - .L_1478)
	.align		4
.L_1478:
        /*2188*/ 	.word	index@(_ZN2at6native27unrolled_elementwise_kernelINS0_13BinaryFunctorIhhhZZZNS0_15binary_internal21div_trunc_kernel_cudaERNS_18TensorIteratorBaseEENKUlvE_clEvENKUlvE_clEvEUlhhE_EESt5arrayIPcLm3EELi4E23TrivialOffsetCalculatorILi2EjESD_ILi1EjENS0_6memory12LoadWithCastILi2EEENSG_13StoreWithCastILi1EEEEEviT_T0_T2_T3_T4_T5_)
        /*218c*/ 	.word	0x00000000


	//----- nvinfo : EIATTR_MIN_STACK_SIZE
	.align		4
.L_1479:
        /*2190*/ 	.byte	0x04, 0x12
        /*2192*/ 	.short	(.L_1481 - .L_1480)
	.align		4
.L_1480:
        /*2194*/ 	.word	index@(_ZN2at6native18elementwise_kernelILi128ELi4EZNS0_22gpu_kernel_impl_nocastINS0_13BinaryFunctorIhhhZZZNS0_15binary_internal21div_trunc_kernel_cudaERNS_18TensorIteratorBaseEENKUlvE_clEvENKUlvE_clEvEUlhhE_EEEEvS6_RKT_EUliE_EEviT1_)
        /*2198*/ 	.word	0x00000000


	//----- nvinfo : EIATTR_MIN_STACK_SIZE
	.align		4
.L_1481:
        /*219c*/ 	.byte	0x04, 0x12
        /*219e*/ 	.short	(.L_1483 - .L_1482)
	.align		4
.L_1482:
        /*21a0*/ 	.word	index@(_ZN2at6native27unrolled_elementwise_kernelINS0_13BinaryFunctorIhhhZZZNS0_15binary_internal21div_trunc_kernel_cudaERNS_18TensorIteratorBaseEENKUlvE_clEvENKUlvE_clEvEUlhhE_EESt5arrayIPcLm3EELi4E23TrivialOffsetCalculatorILi2EjESD_ILi1EjENS0_6memory15LoadWithoutCastENSG_16StoreWithoutCastEEEviT_T0_T2_T3_T4_T5_)
        /*21a4*/ 	.word	0x00000000


	//----- nvinfo : EIATTR_MIN_STACK_SIZE
	.align		4
.L_1483:
        /*21a8*/ 	.byte	0x04, 0x12
        /*21aa*/ 	.short	(.L_1485 - .L_1484)
	.align		4
.L_1484:
        /*21ac*/ 	.word	index@(_ZN2at6native29vectorized_elementwise_kernelILi2ENS0_13BinaryFunctorIhhhZZZNS0_15binary_internal21div_trunc_kernel_cudaERNS_18TensorIteratorBaseEENKUlvE_clEvENKUlvE_clEvEUlhhE_EESt5arrayIPcLm3EEEEviT0_T1_)
        /*21b0*/ 	.word	0x00000000


	//----- nvinfo : EIATTR_MIN_STACK_SIZE
	.align		4
.L_1485:
        /*21b4*/ 	.byte	0x04, 0x12
        /*21b6*/ 	.short	(.L_1487 - .L_1486)
	.align		4
.L_1486:
        /*21b8*/ 	.word	index@(_ZN2at6native29vectorized_elementwise_kernelILi4ENS0_13BinaryFunctorIhhhZZZNS0_15binary_internal21div_trunc_kernel_cudaERNS_18TensorIteratorBaseEENKUlvE_clEvENKUlvE_clEvEUlhhE_EESt5arrayIPcLm3EEEEviT0_T1_)
        /*21bc*/ 	.word	0x00000000


	//----- nvinfo : EIATTR_MIN_STACK_SIZE
	.align		4
.L_1487:
        /*21c0*/ 	.byte	0x04, 0x12
        /*21c2*/ 	.short	(.L_1489 - .L_1488)
	.align		4
.L_1488:
        /*21c4*/ 	.word	index@(_ZN2at6native29vectorized_elementwise_kernelILi8ENS0_13BinaryFunctorIhhhZZZNS0_15binary_internal21div_trunc_kernel_cudaERNS_18TensorIteratorBaseEENKUlvE_clEvENKUlvE_clEvEUlhhE_EESt5arrayIPcLm3EEEEviT0_T1_)
        /*21c8*/ 	.word	0x00000000


	//----- nvinfo : EIATTR_MIN_STACK_SIZE
	.align		4
.L_1489:
        /*21cc*/ 	.byte	0x04, 0x12
        /*21ce*/ 	.short	(.L_1491 - .L_1490)
	.align		4
.L_1490:
        /*21d0*/ 	.word	index@(_ZN2at6native18elementwise_kernelILi128ELi4EZNS0_15gpu_kernel_implINS0_13BUnaryFunctorIhhhZZZNS0_15binary_internal21div_trunc_kernel_cudaERNS_18TensorIteratorBaseEENKUlvE_clEvENKUlvE_clEvEUlhhE_EEEEvS6_RKT_EUliE_EEviT1_)
        /*21d4*/ 	.word	0x00000000


	//----- nvinfo : EIATTR_MIN_STACK_SIZE
	.align		4
.L_1491:
        /*21d8*/ 	.byte	0x04, 0x12
        /*21da*/ 	.short	(.L_1493 - .L_1492)
	.align		4
.L_1492:
        /*21dc*/ 	.word	index@(_ZN2at6native27unrolled_elementwise_kernelINS0_13BUnaryFunctorIhhhZZZNS0_15binary_internal21div_trunc_kernel_cudaERNS_18TensorIteratorBaseEENKUlvE_clEvENKUlvE_clEvEUlhhE_EESt5arrayIPcLm2EELi4E23TrivialOffsetCalculatorILi1EjESE_NS0_6memory12LoadWithCastILi1EEENSF_13StoreWithCastILi1EEEEEviT_T0_T2_T3_T4_T5_)
        /*21e0*/ 	.word	0x00000000


	//----- nvinfo : EIATTR_MIN_STACK_SIZE
	.align		4
.L_1493:
        /*21e4*/ 	.byte	0x04, 0x12
        /*21e6*/ 	.short	(.L_1495 - .L_1494)
	.align		4
.L_1494:
        /*21e8*/ 	.word	index@(_ZN2at6native18elementwise_kernelILi128ELi4EZNS0_22gpu_kernel_impl_nocastINS0_13BUnaryFunctorIhhhZZZNS0_15binary_internal21div_trunc_kernel_cudaERNS_18TensorIteratorBaseEENKUlvE_clEvENKUlvE_clEvEUlhhE_EEEEvS6_RKT_EUliE_EEviT1_)
        /*21ec*/ 	.word	0x00000000


	//----- nvinfo : EIATTR_MIN_STACK_SIZE
	.align		4
.L_1495:
        /*21f0*/ 	.byte	0x04, 0x12
        /*21f2*/ 	.short	(.L_1497 - .L_1496)
	.align		4
.L_1496:
        /*21f4*/ 	.word	index@(_ZN2at6native27unrolled_elementwise_kernelINS0_13BUnaryFunctorIhhhZZZNS0_15binary_internal21div_trunc_kernel_cudaERNS_18TensorIteratorBaseEENKUlvE_clEvENKUlvE_clEvEUlhhE_EESt5arrayIPcLm2EELi4E23TrivialOffsetCalculatorILi1EjESE_NS0_6memory15LoadWithoutCastENSF_16StoreWithoutCastEEEviT_T0_T2_T3_T4_T5_)
        /*21f8*/ 	.word	0x00000000


	//----- nvinfo : EIATTR_MIN_STACK_SIZE
	.align		4
.L_1497:
        /*21fc*/ 	.byte	0x04, 0x12
        /*21fe*/ 	.short	(.L_1499 - .L_1498)
	.align		4
.L_1498:
        /*2200*/ 	.word	index@(_ZN2at6native29vectorized_elementwise_kernelILi2ENS0_13BUnaryFunctorIhhhZZZNS0_15binary_internal21div_trunc_kernel_cudaERNS_18TensorIteratorBaseEENKUlvE_clEvENKUlvE_clEvEUlhhE_EESt5arrayIPcLm2EEEEviT0_T1_)
        /*2204*/ 	.word	0x00000000


	//----- nvinfo : EIATTR_MIN_STACK_SIZE
	.align		4
.L_1499:
        /*2208*/ 	.byte	0x04, 0x12
        /*220a*/ 	.short	(.L_1501 - .L_1500)
	.align		4
.L_1500:
        /*220c*/ 	.word	index@(_ZN2at6native29vectorized_elementwise_kernelILi4ENS0_13BUnaryFunctorIhhhZZZNS0_15binary_internal21div_trunc_kernel_cudaERNS_18TensorIteratorBaseEENKUlvE_clEvENKUlvE_clEvEUlhhE_EESt5arrayIPcLm2EEEEviT0_T1_)
        /*2210*/ 	.word	0x00000000


	//----- nvinfo : EIATTR_MIN_STACK_SIZE
	.align		4
.L_1501:
        /*2214*/ 	.byte	0x04, 0x12
        /*2216*/ 	.short	(.L_1503 - .L_1502)
	.align		4
.L_1502:
        /*2218*/ 	.word	index@(_ZN2at6native29vectorized_elementwise_kernelILi8ENS0_13BUnaryFunctorIhhhZZZNS0_15binary_internal21div_trunc_kernel_cudaERNS_18TensorIteratorBaseEENKUlvE_clEvENKUlvE_clEvEUlhhE_EESt5arrayIPcLm2EEEEviT0_T1_)
        /*221c*/ 	.word	0x00000000


	//----- nvinfo : EIATTR_MIN_STACK_SIZE
	.align		4
.L_1503:
        /*2220*/ 	.byte	0x04, 0x12
        /*2222*/ 	.short	(.L_1505 - .L_1504)
	.align		4
.L_1504:
        /*2224*/ 	.word	index@(_ZN2at6native18elementwise_kernelILi128ELi4EZNS0_15gpu_kernel_implINS0_13AUnaryFunctorIhhhZZZNS0_15binary_internal21div_trunc_kernel_cudaERNS_18TensorIteratorBaseEENKUlvE_clEvENKUlvE_clEvEUlhhE_EEEEvS6_RKT_EUliE_EEviT1_)
        /*2228*/ 	.word	0x00000000


	//----- nvinfo : EIATTR_MIN_STACK_SIZE
	.align		4
.L_1505:
        /*222c*/ 	.byte	0x04, 0x12
        /*222e*/ 	.short	(.L_1507 - .L_1506)
	.align		4
.L_1506:
        /*2230*/ 	.word	index@(_ZN2at6native27unrolled_elementwise_kernelINS0_13AUnaryFunctorIhhhZZZNS0_15binary_internal21div_trunc_kernel_cudaERNS_18TensorIteratorBaseEENKUlvE_clEvENKUlvE_clEvEUlhhE_EESt5arrayIPcLm2EELi4E23TrivialOffsetCalculatorILi1EjESE_NS0_6memory12LoadWithCastILi1EEENSF_13StoreWithCastILi1EEEEEviT_T0_T2_T3_T4_T5_)
        /*2234*/ 	.word	0x00000000


	//----- nvinfo : EIATTR_MIN_STACK_SIZE
	.align		4
.L_1507:
        /*2238*/ 	.byte	0x04, 0x12
        /*223a*/ 	.short	(.L_1509 - .L_1508)
	.align		4
.L_1508:
        /*223c*/ 	.word	index@(_ZN2at6native18elementwise_kernelILi128ELi4EZNS0_22gpu_kernel_impl_nocastINS0_13AUnaryFunctorIhhhZZZNS0_15binary_internal21div_trunc_kernel_cudaERNS_18TensorIteratorBaseEENKUlvE_clEvENKUlvE_clEvEUlhhE_EEEEvS6_RKT_EUliE_EEviT1_)
        /*2240*/ 	.word	0x00000000


	//----- nvinfo : EIATTR_MIN_STACK_SIZE
	.align		4
.L_1509:
        /*2244*/ 	.byte	0x04, 0x12
        /*2246*/ 	.short	(.L_1511 - .L_1510)
	.align		4
.L_1510:
        /*2248*/ 	.word	index@(_ZN2at6native27unrolled_elementwise_kernelINS0_13AUnaryFunctorIhhhZZZNS0_15binary_internal21div_trunc_kernel_cudaERNS_18TensorIteratorBaseEENKUlvE_clEvENKUlvE_clEvEUlhhE_EESt5arrayIPcLm2EELi4E23TrivialOffsetCalculatorILi1EjESE_NS0_6memory15LoadWithoutCastENSF_16StoreWithoutCastEEEviT_T0_T2_T3_T4_T5_)
        /*224c*/ 	.word	0x00000000


	//----- nvinfo : EIATTR_MIN_STACK_SIZE
	.align		4
.L_1511:
        /*2250*/ 	.byte	0x04, 0x12
        /*2252*/ 	.short	(.L_1513 - .L_1512)
	.align		4
.L_1512:
        /*2254*/ 	.word	index@(_ZN2at6native29vectorized_elementwise_kernelILi2ENS0_13AUnaryFunctorIhhhZZZNS0_15binary_internal21div_trunc_kernel_cudaERNS_18TensorIteratorBaseEENKUlvE_clEvENKUlvE_clEvEUlhhE_EESt5arrayIPcLm2EEEEviT0_T1_)
        /*2258*/ 	.word	0x00000000


	//----- nvinfo : EIATTR_MIN_STACK_SIZE
	.align		4
.L_1513:
        /*225c*/ 	.byte	0x04, 0x12
        /*225e*/ 	.short	(.L_1515 - .L_1514)
	.align		4
.L_1514:
        /*2260*/ 	.word	index@(_ZN2at6native29vectorized_elementwise_kernelILi4ENS0_13AUnaryFunctorIhhhZZZNS0_15binary_internal21div_trunc_kernel_cudaERNS_18TensorIteratorBaseEENKUlvE_clEvENKUlvE_clEvEUlhhE_EESt5arrayIPcLm2EEEEviT0_T1_)
        /*2264*/ 	.word	0x00000000


	//----- nvinfo : EIATTR_MIN_STACK_SIZE
	.align		4
.L_1515:
        /*2268*/ 	.byte	0x04, 0x12
        /*226a*/ 	.short	(.L_1517 - .L_1516)
	.align		4
.L_1516:
        /*226c*/ 	.word	index@(_ZN2at6native29vectorized_elementwise_kernelILi8ENS0_13AUnaryFunctorIhhhZZZNS0_15binary_internal21div_trunc_kernel_cudaERNS_18TensorIteratorBaseEENKUlvE_clEvENKUlvE_clEvEUlhhE_EESt5arrayIPcLm2EEEEviT0_T1_)
        /*2270*/ 	.word	0x00000000
.L_1517:


//--------------------- .nv.compat                --------------------------
	.section	.nv.compat,"",@"SHT_CUDA_COMPAT_INFO"
	.align	4
        /*0000*/ 	.byte	0x02, 0x09, 0x01, 0x00, 0x02, 0x02, 0x01, 0x00, 0x02, 0x05, 0x05, 0x00, 0x03, 0x07, 0x01, 0x01
        /*0010*/ 	.byte	0x02, 0x03, 0x00, 0x00, 0x02, 0x06, 0x01, 0x00, 0x04, 0x0b, 0x08, 0x00, 0x01, 0x00, 0x00, 0x00
        /*0020*/ 	.byte	0x00, 0x00, 0x00, 0x00


//--------------------- .nv.info._ZN2at6native18elementwise_kernelILi128ELi4EZNS0_15gpu_kernel_implINS0_13BinaryFunctorIN3c108BFloat16ES5_S5_ZZZNS0_15binary_internal21div_trunc_kernel_cudaERNS_18TensorIteratorBaseEENKUlvE1_clEvENKUlvE2_clEvEUlS5_S5_E_EEEEvS8_RKT_EUliE_EEviT1_ --------------------------
	.section	.nv.info._ZN2at6native18elementwise_kernelILi128ELi4EZNS0_15gpu_kernel_implINS0_13BinaryFunctorIN3c108BFloat16ES5_S5_ZZZNS0_15binary_internal21div_trunc_kernel_cudaERNS_18TensorIteratorBaseEENKUlvE1_clEvENKUlvE2_clEvEUlS5_S5_E_EEEEvS8_RKT_EUliE_EEviT1_,"",@"SHT_CUDA_INFO"
	.sectionflags	@""
	.align	4


	//----- nvinfo : EIATTR_CUDA_API_VERSION
	.align		4
        /*0000*/ 	.byte	0x04, 0x37
        /*0002*/ 	.short	(.L_1519 - .L_1518)
.L_1518:
        /*0004*/ 	.word	0x00000082


	//----- nvinfo : EIATTR_KPARAM_INFO
	.align		4
.L_1519:
        /*0008*/ 	.byte	0x04, 0x17
        /*000a*/ 	.short	(.L_1521 - .L_1520)
.L_1520:
        /*000c*/ 	.word	0x00000000
        /*0010*/ 	.short	0x0001
        /*0012*/ 	.short	0x0008
        /*0014*/ 	.byte	0x00, 0xf0, 0x21, 0x0a


	//----- nvinfo : EIATTR_KPARAM_INFO
	.align		4
.L_1521:
        /*0018*/ 	.byte	0x04, 0x17
        /*001a*/ 	.short	(.L_1523 - .L_1522)
.L_1522:
        /*001c*/ 	.word	0x00000000
        /*0020*/ 	.short	0x0000
        /*0022*/ 	.short	0x0000
        /*0024*/ 	.byte	0x00, 0xf0, 0x11, 0x00


	//----- nvinfo : EIATTR_SPARSE_MMA_MASK
	.align		4
.L_1523:
        /*0028*/ 	.byte	0x03, 0x50
        /*002a*/ 	.short	0x0000


	//----- nvinfo : EIATTR_MAXREG_COUNT
	.align		4
        /*002c*/ 	.byte	0x03, 0x1b
        /*002e*/ 	.short	0x0080


	//----- nvinfo : EIATTR_EXTERNS
	.align		4
        /*0030*/ 	.byte	0x04, 0x0f
        /*0032*/ 	.short	(.L_1525 - .L_1524)


	//   ....[0]....
	.align		4
.L_1524:
        /*0034*/ 	.word	index@(__assertfail)


	//----- nvinfo : EIATTR_MERCURY_ISA_VERSION
	.align		4
.L_1525:
        /*0038*/ 	.byte	0x03, 0x5f
        /*003a*/ 	.short	0x0101


	//----- nvinfo : EIATTR_VRC_CTA_INIT_COUNT
	.align		4
        /*003c*/ 	.byte	0x02, 0x4a
	.zero		1
	.zero		1


	//----- nvinfo : EIATTR_SYSCALL_OFFSETS
	.align		4
        /*0040*/ 	.byte	0x04, 0x46
        /*0042*/ 	.short	(.L_1527 - .L_1526)


	//   ....[0]....
.L_1526:
        /*0044*/ 	.word	0x00002630


	//   ....[1]....
        /*0048*/ 	.word	0x000035d0


	//   ....[2]....
        /*004c*/ 	.word	0x00004530


	//   ....[3]....
        /*0050*/ 	.word	0x00006d00


	//   ....[4]....
        /*0054*/ 	.word	0x00007c90


	//   ....[5]....
        /*0058*/ 	.word	0x00008a40


	//   ....[6]....
        /*005c*/ 	.word	0x0000b300


	//   ....[7]....
        /*0060*/ 	.word	0x0000c290


	//   ....[8]....
        /*0064*/ 	.word	0x0000d040


	//   ....[9]....
        /*0068*/ 	.word	0x0000f920


	//   ....[10]....
        /*006c*/ 	.word	0x000108b0


	//   ....[11]....
        /*0070*/ 	.word	0x00011630


	//----- nvinfo : EIATTR_EXIT_INSTR_OFFSETS
	.align		4
.L_1527:
        /*0074*/ 	.byte	0x04, 0x1c
        /*0076*/ 	.short	(.L_1529 - .L_1528)


	//   ....[0]....
.L_1528:
        /*0078*/ 	.word	0x0000d300


	//   ....[1]....
        /*007c*/ 	.word	0x00010ab0


	//   ....[2]....
        /*0080*/ 	.word	0x00010af0


	//   ....[3]....
        /*0084*/ 	.word	0x00010b90


	//   ....[4]....
        /*0088*/ 	.word	0x00010bd0


	//   ....[5]....
        /*008c*/ 	.word	0x00010c10


	//   ....[6]....
        /*0090*/ 	.word	0x00010ca0


	//   ....[7]....
        /*0094*/ 	.word	0x00010ce0


	//   ....[8]....
        /*0098*/ 	.word	0x00010d80


	//   ....[9]....
        /*009c*/ 	.word	0x00010dd0


	//   ....[10]....
        /*00a0*/ 	.word	0x00010e20


	//   ....[11]....
        /*00a4*/ 	.word	0x00010f00


	//   ....[12]....
        /*00a8*/ 	.word	0x00011070


	//   ....[13]....
        /*00ac*/ 	.word	0x000111e0


	//   ....[14]....
        /*00b0*/ 	.word	0x00011340


	//   ....[15]....
        /*00b4*/ 	.word	0x00011380


	//   ....[16]....
        /*00b8*/ 	.word	0x000113c0


	//   ....[17]....
        /*00bc*/ 	.word	0x00011470


	//   ....[18]....
        /*00c0*/ 	.word	0x000114d0


	//   ....[19]....
        /*00c4*/ 	.word	0x00011640


	//   ....[20]....
        /*00c8*/ 	.word	0x00011750


	//   ....[21]....
        /*00cc*/ 	.word	0x00011890


	//   ....[22]....
        /*00d0*/ 	.word	0x000118b0


	//----- nvinfo : EIATTR_MAX_THREADS
	.align		4
.L_1529:
        /*00d4*/ 	.byte	0x04, 0x05
        /*00d6*/ 	.short	(.L_1531 - .L_1530)
.L_1530:
        /*00d8*/ 	.word	0x00000080
        /*00dc*/ 	.word	0x00000001
        /*00e0*/ 	.word	0x00000001


	//----- nvinfo : EIATTR_CRS_STACK_SIZE
	.align		4
.L_1531:
        /*00e4*/ 	.byte	0x04, 0x1e
        /*00e6*/ 	.short	(.L_1533 - .L_1532)
.L_1532:
        /*00e8*/ 	.word	0x00000000


	//----- nvinfo : EIATTR_CBANK_PARAM_SIZE
	.align		4
.L_1533:
        /*00ec*/ 	.byte	0x03, 0x19
        /*00ee*/ 	.short	0x0290


	//----- nvinfo : EIATTR_PARAM_CBANK
	.align		4
        /*00f0*/ 	.byte	0x04, 0x0a
        /*00f2*/ 	.short	(.L_1535 - .L_1534)
	.align		4
.L_1534:
        /*00f4*/ 	.word	index@(.nv.constant0._ZN2at6native18elementwise_kernelILi128ELi4EZNS0_15gpu_kernel_implINS0_13BinaryFunctorIN3c108BFloat16ES5_S5_ZZZNS0_15binary_internal21div_trunc_kernel_cudaERNS_18TensorIteratorBaseEENKUlvE1_clEvENKUlvE2_clEvEUlS5_S5_E_EEEEvS8_RKT_EUliE_EEviT1_)
        /*00f8*/ 	.short	0x0380
        /*00fa*/ 	.short	0x0290


	//----- nvinfo : EIATTR_SW_WAR
	.align		4
.L_1535:
        /*00fc*/ 	.byte	0x04, 0x36
        /*00fe*/ 	.short	(.L_1537 - .L_1536)
.L_1536:
        /*0100*/ 	.word	0x00000008
.L_1537:


//--------------------- .nv.info._ZN2at6native27unrolled_elementwise_kernelINS0_13BinaryFunctorIN3c108BFloat16ES4_S4_ZZZNS0_15binary_internal21div_trunc_kernel_cudaERNS_18TensorIteratorBaseEENKUlvE1_clEvENKUlvE2_clEvEUlS4_S4_E_EESt5arrayIPcLm3EELi4E23TrivialOffsetCalculatorILi2EjESF_ILi1EjENS0_6memory12LoadWithCastILi2EEENSI_13StoreWithCastILi1EEEEEviT_T0_T2_T3_T4_T5_ --------------------------
	.section	.nv.info._ZN2at6native27unrolled_elementwise_kernelINS0_13BinaryFunctorIN3c108BFloat16ES4_S4_ZZZNS0_15binary_internal21div_trunc_kernel_cudaERNS_18TensorIteratorBaseEENKUlvE1_clEvENKUlvE2_clEvEUlS4_S4_E_EESt5arrayIPcLm3EELi4E23TrivialOffsetCalculatorILi2EjESF_ILi1EjENS0_6memory12LoadWithCastILi2EEENSI_13StoreWithCastILi1EEEEEviT_T0_T2_T3_T4_T5_,"",@"SHT_CUDA_INFO"
	.sectionflags	@""
	.align	4


	//----- nvinfo : EIATTR_CUDA_API_VERSION
	.align		4
        /*0000*/ 	.byte	0x04, 0x37
        /*0002*/ 	.short	(.L_1539 - .L_1538)
.L_1538:
        /*0004*/ 	.word	0x00000082


	//----- nvinfo : EIATTR_KPARAM_INFO
	.align		4
.L_1539:
        /*0008*/ 	.byte	0x04, 0x17
        /*000a*/ 	.short	(.L_1541 - .L_1540)
.L_1540:
        /*000c*/ 	.word	0x00000000
        /*0010*/ 	.short	0x0006
        /*0012*/ 	.short	0x0030
        /*0014*/ 	.byte	0x00, 0xf0, 0x21, 0x00


	//----- nvinfo : EIATTR_KPARAM_INFO
	.align		4
.L_1541:
        /*0018*/ 	.byte	0x04, 0x17
        /*001a*/ 	.short	(.L_1543 - .L_1542)
.L_1542:
        /*001c*/ 	.word	0x00000000
        /*0020*/ 	.short	0x0005
        /*0022*/ 	.short	0x0024
        /*0024*/ 	.byte	0x00, 0xf0, 0x31, 0x00


	//----- nvinfo : EIATTR_KPARAM_INFO
	.align		4
.L_1543:
        /*0028*/ 	.byte	0x04, 0x17
        /*002a*/ 	.short	(.L_1545 - .L_1544)
.L_1544:
        /*002c*/ 	.word	0x00000000
        /*0030*/ 	.short	0x0004
        /*0032*/ 	.short	0x0021
        /*0034*/ 	.byte	0x00, 0xf0, 0x05, 0x00


	//----- nvinfo : EIATTR_KPARAM_INFO
	.align		4
.L_1545:
        /*0038*/ 	.byte	0x04, 0x17
        /*003a*/ 	.short	(.L_1547 - .L_1546)
.L_1546:
        /*003c*/ 	.word	0x00000000
        /*0040*/ 	.short	0x0003
        /*0042*/ 	.short	0x0020
        /*0044*/ 	.byte	0x00, 0xf0, 0x05, 0x00


	//----- nvinfo : EIATTR_KPARAM_INFO
	.align		4
.L_1547:
        /*0048*/ 	.byte	0x04, 0x17
        /*004a*/ 	.short	(.L_1549 - .L_1548)
.L_1548:
        /*004c*/ 	.word	0x00000000
        /*0050*/ 	.short	0x0002
        /*0052*/ 	.short	0x0008
        /*0054*/ 	.byte	0x00, 0xf0, 0x61, 0x00


	//----- nvinfo : EIATTR_KPARAM_INFO
	.align		4
.L_1549:
        /*0058*/ 	.byte	0x04, 0x17
        /*005a*/ 	.short	(.L_1551 - .L_1550)
.L_1550:
        /*005c*/ 	.word	0x00000000
        /*0060*/ 	.short	0x0001
        /*0062*/ 	.short	0x0004
        /*0064*/ 	.byte	0x00, 0xf0, 0x05, 0x00


	//----- nvinfo : EIATTR_KPARAM_INFO
	.align		4
.L_1551:
        /*0068*/ 	.byte	0x04, 0x17
        /*006a*/ 	.short	(.L_1553 - .L_1552)
.L_1552:
        /*006c*/ 	.word	0x00000000
        /*0070*/ 	.short	0x0000
        /*0072*/ 	.short	0x0000
        /*0074*/ 	.byte	0x00, 0xf0, 0x11, 0x00


	//----- nvinfo : EIATTR_SPARSE_MMA_MASK
	.align		4
.L_1553:
        /*0078*/ 	.byte	0x03, 0x50
        /*007a*/ 	.short	0x0000


	//----- nvinfo : EIATTR_MAXREG_COUNT
	.align		4
        /*007c*/ 	.byte	0x03, 0x1b
        /*007e*/ 	.short	0x00ff


	//----- nvinfo : EIATTR_EXTERNS
	.align		4
        /*0080*/ 	.byte	0x04, 0x0f
        /*0082*/ 	.short	(.L_1555 - .L_1554)


	//   ....[0]....
	.align		4
.L_1554:
        /*0084*/ 	.word	index@(__assertfail)


	//----- nvinfo : EIATTR_MERCURY_ISA_VERSION
	.align		4
.L_1555:
        /*0088*/ 	.byte	0x03, 0x5f
        /*008a*/ 	.short	0x0101


	//----- nvinfo : EIATTR_VRC_CTA_INIT_COUNT
	.align		4
        /*008c*/ 	.byte	0x02, 0x4a
	.zero		1
	.zero		1


	//----- nvinfo : EIATTR_SYSCALL_OFFSETS
	.align		4
        /*0090*/ 	.byte	0x04, 0x46
        /*0092*/ 	.short	(.L_1557 - .L_1556)


	//   ....[0]....
.L_1556:
        /*0094*/ 	.word	0x00001020


	//   ....[1]....
        /*0098*/ 	.word	0x000020d0


	//   ....[2]....
        /*009c*/ 	.word	0x000032c0


	//   ....[3]....
        /*00a0*/ 	.word	0x00004370


	//   ....[4]....
        /*00a4*/ 	.word	0x000054a0


	//   ....[5]....
        /*00a8*/ 	.word	0x00006560


	//   ....[6]....
        /*00ac*/ 	.word	0x00007690


	//   ....[7]....
        /*00b0*/ 	.word	0x00008660


	//   ....[8]....
        /*00b4*/ 	.word	0x000098a0


	//   ....[9]....
        /*00b8*/ 	.word	0x0000a780


	//   ....[10]....
        /*00bc*/ 	.word	0x0000b700


	//   ....[11]....
        /*00c0*/ 	.word	0x0000c680


	//----- nvinfo : EIATTR_EXIT_INSTR_OFFSETS
	.align		4
.L_1557:
        /*00c4*/ 	.byte	0x04, 0x1c
        /*00c6*/ 	.short	(.L_1559 - .L_1558)


	//   ....[0]....
.L_1558:
        /*00c8*/ 	.word	0x0000b9b0


	//   ....[1]....
        /*00cc*/ 	.word	0x0000bb00


	//   ....[2]....
        /*00d0*/ 	.word	0x0000bb40


	//   ....[3]....
        /*00d4*/ 	.word	0x0000bbe0


	//   ....[4]....
        /*00d8*/ 	.word	0x0000bc20


	//   ....[5]....
        /*00dc*/ 	.word	0x0000bc60


	//   ....[6]....
        /*00e0*/ 	.word	0x0000bcf0


	//   ....[7]....
        /*00e4*/ 	.word	0x0000bd30


	//   ....[8]....
        /*00e8*/ 	.word	0x0000bdd0


	//   ....[9]....
        /*00ec*/ 	.word	0x0000be20


	//   ....[10]....
        /*00f0*/ 	.word	0x0000be70


	//   ....[11]....
        /*00f4*/ 	.word	0x0000bf50


	//   ....[12]....
        /*00f8*/ 	.word	0x0000c0c0


	//   ....[13]....
        /*00fc*/ 	.word	0x0000c230


	//   ....[14]....
        /*0100*/ 	.word	0x0000c390


	//   ....[15]....
        /*0104*/ 	.word	0x0000c3d0


	//   ....[16]....
        /*0108*/ 	.word	0x0000c410


	//   ....[17]....
        /*010c*/ 	.word	0x0000c4c0


	//   ....[18]....
        /*0110*/ 	.word	0x0000c520


	//   ....[19]....
        /*0114*/ 	.word	0x0000c690


	//   ....[20]....
        /*0118*/ 	.word	0x0000c7a0


	//   ....[21]....
        /*011c*/ 	.word	0x0000c8e0


	//   ....[22]....
        /*0120*/ 	.word	0x0000c900


	//----- nvinfo : EIATTR_MAX_THREADS
	.align		4
.L_1559:
        /*0124*/ 	.byte	0x04, 0x05
        /*0126*/ 	.short	(.L_1561 - .L_1560)
.L_1560:
        /*0128*/ 	.word	0x00000080
        /*012c*/ 	.word	0x00000001
        /*0130*/ 	.word	0x00000001


	//----- nvinfo : EIATTR_CRS_STACK_SIZE
	.align		4
.L_1561:
        /*0134*/ 	.byte	0x04, 0x1e
        /*0136*/ 	.short	(.L_1563 - .L_1562)
.L_1562:
        /*0138*/ 	.word	0x00000000


	//----- nvinfo : EIATTR_CBANK_PARAM_SIZE
	.align		4
.L_1563:
        /*013c*/ 	.byte	0x03, 0x19
        /*013e*/ 	.short	0x0038


	//----- nvinfo : EIATTR_PARAM_CBANK
	.align		4
        /*0140*/ 	.byte	0x04, 0x0a
        /*0142*/ 	.short	(.L_1565 - .L_1564)
	.align		4
.L_1564:
        /*0144*/ 	.word	index@(.nv.constant0._ZN2at6native27unrolled_elementwise_kernelINS0_13BinaryFunctorIN3c108BFloat16ES4_S4_ZZZNS0_15binary_internal21div_trunc_kernel_cudaERNS_18TensorIteratorBaseEENKUlvE1_clEvENKUlvE2_clEvEUlS4_S4_E_EESt5arrayIPcLm3EELi4E23TrivialOffsetCalculatorILi2EjESF_ILi1EjENS0_6memory12LoadWithCastILi2EEENSI_13StoreWithCastILi1EEEEEviT_T0_T2_T3_T4_T5_)
        /*0148*/ 	.short	0x0380
        /*014a*/ 	.short	0x0038


	//----- nvinfo : EIATTR_SW_WAR
	.align		4
.L_1565:
        /*014c*/ 	.byte	0x04, 0x36
        /*014e*/ 	.short	(.L_1567 - .L_1566)
.L_1566:
        /*0150*/ 	.word	0x00000008
.L_1567:


//--------------------- .nv.info._ZN2at6native18elementwise_kernelILi128ELi4EZNS0_22gpu_kernel_impl_nocastINS0_13BinaryFunctorIN3c108BFloat16ES5_S5_ZZZNS0_15binary_internal21div_trunc_kernel_cudaERNS_18TensorIteratorBaseEENKUlvE1_clEvENKUlvE2_clEvEUlS5_S5_E_EEEEvS8_RKT_EUliE_EEviT1_ --------------------------
	.section	.nv.info._ZN2at6native18elementwise_kernelILi128ELi4EZNS0_22gpu_kernel_impl_nocastINS0_13BinaryFunctorIN3c108BFloat16ES5_S5_ZZZNS0_15binary_internal21div_trunc_kernel_cudaERNS_18TensorIteratorBaseEENKUlvE1_clEvENKUlvE2_clEvEUlS5_S5_E_EEEEvS8_RKT_EUliE_EEviT1_,"",@"SHT_CUDA_INFO"
	.sectionflags	@""
	.align	4


	//----- nvinfo : EIATTR_CUDA_API_VERSION
	.align		4
        /*0000*/ 	.byte	0x04, 0x37
        /*0002*/ 	.short	(.L_1569 - .L_1568)
.L_1568:
        /*0004*/ 	.word	0x00000082


	//----- nvinfo : EIATTR_KPARAM_INFO
	.align		4
.L_1569:
        /*0008*/ 	.byte	0x04, 0x17
        /*000a*/ 	.short	(.L_1571 - .L_1570)
.L_1570:
        /*000c*/ 	.word	0x00000000
        /*0010*/ 	.short	0x0001
        /*0012*/ 	.short	0x0008
        /*0014*/ 	.byte	0x00, 0xf0, 0x21, 0x0a


	//----- nvinfo : EIATTR_KPARAM_INFO
	.align		4
.L_1571:
        /*0018*/ 	.byte	0x04, 0x17
        /*001a*/ 	.short	(.L_1573 - .L_1572)
.L_1572:
        /*001c*/ 	.word	0x00000000
        /*0020*/ 	.short	0x0000
        /*0022*/ 	.short	0x0000
        /*0024*/ 	.byte	0x00, 0xf0, 0x11, 0x00


	//----- nvinfo : EIATTR_SPARSE_MMA_MASK
	.align		4
.L_1573:
        /*0028*/ 	.byte	0x03, 0x50
        /*002a*/ 	.short	0x0000


	//----- nvinfo : EIATTR_MAXREG_COUNT
	.align		4
        /*002c*/ 	.byte	0x03, 0x1b
        /*002e*/ 	.short	0x0080


	//----- nvinfo : EIATTR_MERCURY_ISA_VERSION
	.align		4
        /*0030*/ 	.byte	0x03, 0x5f
        /*0032*/ 	.short	0x0101


	//----- nvinfo : EIATTR_VRC_CTA_INIT_COUNT
	.align		4
        /*0034*/ 	.byte	0x02, 0x4a
	.zero		1
	.zero		1


	//----- nvinfo : EIATTR_EXIT_INSTR_OFFSETS
	.align		4
        /*0038*/ 	.byte	0x04, 0x1c
        /*003a*/ 	.short	(.L_1575 - .L_1574)


	//   ....[0]....
.L_1574:
        /*003c*/ 	.word	0x00000450


	//   ....[1]....
        /*0040*/ 	.word	0x00000540


	//   ....[2]....
        /*0044*/ 	.word	0x00004b70


	//   ....[3]....
        /*0048*/ 	.word	0x00006270


	//----- nvinfo : EIATTR_MAX_THREADS
	.align		4
.L_1575:
        /*004c*/ 	.byte	0x04, 0x05
        /*004e*/ 	.short	(.L_1577 - .L_1576)
.L_1576:
        /*0050*/ 	.word	0x00000080
        /*0054*/ 	.word	0x00000001
        /*0058*/ 	.word	0x00000001


	//----- nvinfo : EIATTR_CRS_STACK_SIZE
	.align		4
.L_1577:
        /*005c*/ 	.byte	0x04, 0x1e
        /*005e*/ 	.short	(.L_1579 - .L_1578)
.L_1578:
        /*0060*/ 	.word	0x00000000


	//----- nvinfo : EIATTR_CBANK_PARAM_SIZE
	.align		4
.L_1579:
        /*0064*/ 	.byte	0x03, 0x19
        /*0066*/ 	.short	0x0290


	//----- nvinfo : EIATTR_PARAM_CBANK
	.align		4
        /*0068*/ 	.byte	0x04, 0x0a
        /*006a*/ 	.short	(.L_1581 - .L_1580)
	.align		4
.L_1580:
        /*006c*/ 	.word	index@(.nv.constant0._ZN2at6native18elementwise_kernelILi128ELi4EZNS0_22gpu_kernel_impl_nocastINS0_13BinaryFunctorIN3c108BFloat16ES5_S5_ZZZNS0_15binary_internal21div_trunc_kernel_cudaERNS_18TensorIteratorBaseEENKUlvE1_clEvENKUlvE2_clEvEUlS5_S5_E_EEEEvS8_RKT_EUliE_EEviT1_)
        /*0070*/ 	.short	0x0380
        /*0072*/ 	.short	0x0290


	//----- nvinfo : EIATTR_SW_WAR
	.align		4
.L_1581:
        /*0074*/ 	.byte	0x04, 0x36
        /*0076*/ 	.short	(.L_1583 - .L_1582)
.L_1582:
        /*0078*/ 	.word	0x00000008
.L_1583:


//--------------------- .nv.info._ZN2at6native27unrolled_elementwise_kernelINS0_13BinaryFunctorIN3c108BFloat16ES4_S4_ZZZNS0_15binary_internal21div_trunc_kernel_cudaERNS_18TensorIteratorBaseEENKUlvE1_clEvENKUlvE2_clEvEUlS4_S4_E_EESt5arrayIPcLm3EELi4E23TrivialOffsetCalculatorILi2EjESF_ILi1EjENS0_6memory15LoadWithoutCastENSI_16StoreWithoutCastEEEviT_T0_T2_T3_T4_T5_ --------------------------
	.section	.nv.info._ZN2at6native27unrolled_elementwise_kernelINS0_13BinaryFunctorIN3c108BFloat16ES4_S4_ZZZNS0_15binary_internal21div_trunc_kernel_cudaERNS_18TensorIteratorBaseEENKUlvE1_clEvENKUlvE2_clEvEUlS4_S4_E_EESt5arrayIPcLm3EELi4E23TrivialOffsetCalculatorILi2EjESF_ILi1EjENS0_6memory15LoadWithoutCastENSI_16StoreWithoutCastEEEviT_T0_T2_T3_T4_T5_,"",@"SHT_CUDA_INFO"
	.sectionflags	@""
	.align	4


	//----- nvinfo : EIATTR_CUDA_API_VERSION
	.align		4
        /*0000*/ 	.byte	0x04, 0x37
        /*0002*/ 	.short	(.L_1585 - .L_1584)
.L_1584:
        /*0004*/ 	.word	0x00000082


	//----- nvinfo : EIATTR_KPARAM_INFO
	.align		4
.L_1585:
        /*0008*/ 	.byte	0x04, 0x17
        /*000a*/ 	.short	(.L_1587 - .L_1586)
.L_1586:
        /*000c*/ 	.word	0x00000000
        /*0010*/ 	.short	0x0006
        /*0012*/ 	.short	0x0023
        /*0014*/ 	.byte	0x00, 0xf0, 0x05, 0x00


	//----- nvinfo : EIATTR_KPARAM_INFO
	.align		4
.L_1587:
        /*0018*/ 	.byte	0x04, 0x17
        /*001a*/ 	.short	(.L_1589 - .L_1588)
.L_1588:
        /*001c*/ 	.word	0x00000000
        /*0020*/ 	.short	0x0005
        /*0022*/ 	.short	0x0022
        /*0024*/ 	.byte	0x00, 0xf0, 0x05, 0x00


	//----- nvinfo : EIATTR_KPARAM_INFO
	.align		4
.L_1589:
        /*0028*/ 	.byte	0x04, 0x17
        /*002a*/ 	.short	(.L_1591 - .L_1590)
.L_1590:
        /*002c*/ 	.word	0x00000000
        /*0030*/ 	.short	0x0004
        /*0032*/ 	.short	0x0021
        /*0034*/ 	.byte	0x00, 0xf0, 0x05, 0x00


	//----- nvinfo : EIATTR_KPARAM_INFO
	.align		4
.L_1591:
        /*0038*/ 	.byte	0x04, 0x17
        /*003a*/ 	.short	(.L_1593 - .L_1592)
.L_1592:
        /*003c*/ 	.word	0x00000000
        /*0040*/ 	.short	0x0003
        /*0042*/ 	.short	0x0020
        /*0044*/ 	.byte	0x00, 0xf0, 0x05, 0x00


	//----- nvinfo : EIATTR_KPARAM_INFO
	.align		4
.L_1593:
        /*0048*/ 	.byte	0x04, 0x17
        /*004a*/ 	.short	(.L_1595 - .L_1594)
.L_1594:
        /*004c*/ 	.word	0x00000000
        /*0050*/ 	.short	0x0002
        /*0052*/ 	.short	0x0008
        /*0054*/ 	.byte	0x00, 0xf0, 0x61, 0x00


	//----- nvinfo : EIATTR_KPARAM_INFO
	.align		4
.L_1595:
        /*0058*/ 	.byte	0x04, 0x17
        /*005a*/ 	.short	(.L_1597 - .L_1596)
.L_1596:
        /*005c*/ 	.word	0x00000000
        /*0060*/ 	.short	0x0001
        /*0062*/ 	.short	0x0004
        /*0064*/ 	.byte	0x00, 0xf0, 0x05, 0x00


	//----- nvinfo : EIATTR_KPARAM_INFO
	.align		4
.L_1597:
        /*0068*/ 	.byte	0x04, 0x17
        /*006a*/ 	.short	(.L_1599 - .L_1598)
.L_1598:
        /*006c*/ 	.word	0x00000000
        /*0070*/ 	.short	0x0000
        /*0072*/ 	.short	0x0000
        /*0074*/ 	.byte	0x00, 0xf0, 0x11, 0x00


	//----- nvinfo : EIATTR_SPARSE_MMA_MASK
	.align		4
.L_1599:
        /*0078*/ 	.byte	0x03, 0x50
        /*007a*/ 	.short	0x0000


	//----- nvinfo : EIATTR_MAXREG_COUNT
	.align		4
        /*007c*/ 	.byte	0x03, 0x1b
        /*007e*/ 	.short	0x00ff


	//----- nvinfo : EIATTR_MERCURY_ISA_VERSION
	.align		4
        /*0080*/ 	.byte	0x03, 0x5f
        /*0082*/ 	.short	0x0101


	//----- nvinfo : EIATTR_VRC_CTA_INIT_COUNT
	.align		4
        /*0084*/ 	.byte	0x02, 0x4a
	.zero		1
	.zero		1


	//----- nvinfo : EIATTR_EXIT_INSTR_OFFSETS
	.align		4
        /*0088*/ 	.byte	0x04, 0x1c
        /*008a*/ 	.short	(.L_1601 - .L_1600)


	//   ....[0]....
.L_1600:
        /*008c*/ 	.word	0x000006b0


	//   ....[1]....
        /*0090*/ 	.word	0x00000720


	//----- nvinfo : EIATTR_MAX_THREADS
	.align		4
.L_1601:
        /*0094*/ 	.byte	0x04, 0x05
        /*0096*/ 	.short	(.L_1603 - .L_1602)
.L_1602:
        /*0098*/ 	.word	0x00000080
        /*009c*/ 	.word	0x00000001
        /*00a0*/ 	.word	0x00000001


	//----- nvinfo : EIATTR_CRS_STACK_SIZE
	.align		4
.L_1603:
        /*00a4*/ 	.byte	0x04, 0x1e
        /*00a6*/ 	.short	(.L_1605 - .L_1604)
.L_1604:
        /*00a8*/ 	.word	0x00000000


	//----- nvinfo : EIATTR_CBANK_PARAM_SIZE
	.align		4
.L_1605:
        /*00ac*/ 	.byte	0x03, 0x19
        /*00ae*/ 	.short	0x0024


	//----- nvinfo : EIATTR_PARAM_CBANK
	.align		4
        /*00b0*/ 	.byte	0x04, 0x0a
        /*00b2*/ 	.short	(.L_1607 - .L_1606)
	.align		4
.L_1606:
        /*00b4*/ 	.word	index@(.nv.constant0._ZN2at6native27unrolled_elementwise_kernelINS0_13BinaryFunctorIN3c108BFloat16ES4_S4_ZZZNS0_15binary_internal21div_trunc_kernel_cudaERNS_18TensorIteratorBaseEENKUlvE1_clEvENKUlvE2_clEvEUlS4_S4_E_EESt5arrayIPcLm3EELi4E23TrivialOffsetCalculatorILi2EjESF_ILi1EjENS0_6memory15LoadWithoutCastENSI_16StoreWithoutCastEEEviT_T0_T2_T3_T4_T5_)
        /*00b8*/ 	.short	0x0380
        /*00ba*/ 	.short	0x0024


	//----- nvinfo : EIATTR_SW_WAR
	.align		4
.L_1607:
        /*00bc*/ 	.byte	0x04, 0x36
        /*00be*/ 	.short	(.L_1609 - .L_1608)
.L_1608:
        /*00c0*/ 	.word	0x00000008
.L_1609:


//--------------------- .nv.info._ZN2at6native29vectorized_elementwise_kernelILi2ENS0_13BinaryFunctorIN3c108BFloat16ES4_S4_ZZZNS0_15binary_internal21div_trunc_kernel_cudaERNS_18TensorIteratorBaseEENKUlvE1_clEvENKUlvE2_clEvEUlS4_S4_E_EESt5arrayIPcLm3EEEEviT0_T1_ --------------------------
	.section	.nv.info._ZN2at6native29vectorized_elementwise_kernelILi2ENS0_13BinaryFunctorIN3c108BFloat16ES4_S4_ZZZNS0_15binary_internal21div_trunc_kernel_cudaERNS_18TensorIteratorBaseEENKUlvE1_clEvENKUlvE2_clEvEUlS4_S4_E_EESt5arrayIPcLm3EEEEviT0_T1_,"",@"SHT_CUDA_INFO"
	.sectionflags	@""
	.align	4


	//----- nvinfo : EIATTR_CUDA_API_VERSION
	.align		4
        /*0000*/ 	.byte	0x04, 0x37
        /*0002*/ 	.short	(.L_1611 - .L_1610)
.L_1610:
        /*0004*/ 	.word	0x00000082


	//----- nvinfo : EIATTR_KPARAM_INFO
	.align		4
.L_1611:
        /*0008*/ 	.byte	0x04, 0x17
        /*000a*/ 	.short	(.L_1613 - .L_1612)
.L_1612:
        /*000c*/ 	.word	0x00000000
        /*0010*/ 	.short	0x0002
        /*0012*/ 	.short	0x0008
        /*0014*/ 	.byte	0x00, 0xf0, 0x61, 0x00


	//----- nvinfo : EIATTR_KPARAM_INFO
	.align		4
.L_1613:
        /*0018*/ 	.byte	0x04, 0x17
        /*001a*/ 	.short	(.L_1615 - .L_1614)
.L_1614:
        /*001c*/ 	.word	0x00000000
        /*0020*/ 	.short	0x0001
        /*0022*/ 	.short	0x0004
        /*0024*/ 	.byte	0x00, 0xf0, 0x05, 0x00


	//----- nvinfo : EIATTR_KPARAM_INFO
	.align		4
.L_1615:
        /*0028*/ 	.byte	0x04, 0x17
        /*002a*/ 	.short	(.L_1617 - .L_1616)
.L_1616:
        /*002c*/ 	.word	0x00000000
        /*0030*/ 	.short	0x0000
        /*0032*/ 	.short	0x0000
        /*0034*/ 	.byte	0x00, 0xf0, 0x11, 0x00


	//----- nvinfo : EIATTR_SPARSE_MMA_MASK
	.align		4
.L_1617:
        /*0038*/ 	.byte	0x03, 0x50
        /*003a*/ 	.short	0x0000


	//----- nvinfo : EIATTR_MAXREG_COUNT
	.align		4
        /*003c*/ 	.byte	0x03, 0x1b
        /*003e*/ 	.short	0x00ff


	//----- nvinfo : EIATTR_MERCURY_ISA_VERSION
	.align		4
        /*0040*/ 	.byte	0x03, 0x5f
        /*0042*/ 	.short	0x0101


	//----- nvinfo : EIATTR_VRC_CTA_INIT_COUNT
	.align		4
        /*0044*/ 	.byte	0x02, 0x4a
	.zero		1
	.zero		1


	//----- nvinfo : EIATTR_EXIT_INSTR_OFFSETS
	.align		4
        /*0048*/ 	.byte	0x04, 0x1c
        /*004a*/ 	.short	(.L_1619 - .L_1618)


	//   ....[0]....
.L_1618:
        /*004c*/ 	.word	0x00000e50


	//   ....[1]....
        /*0050*/ 	.word	0x00000ea0


	//   ....[2]....
        /*0054*/ 	.word	0x00001450


	//----- nvinfo : EIATTR_MAX_THREADS
	.align		4
.L_1619:
        /*0058*/ 	.byte	0x04, 0x05
        /*005a*/ 	.short	(.L_1621 - .L_1620)
.L_1620:
        /*005c*/ 	.word	0x00000080
        /*0060*/ 	.word	0x00000001
        /*0064*/ 	.word	0x00000001


	//----- nvinfo : EIATTR_CRS_STACK_SIZE
	.align		4
.L_1621:
        /*0068*/ 	.byte	0x04, 0x1e
        /*006a*/ 	.short	(.L_1623 - .L_1622)
.L_1622:
        /*006c*/ 	.word	0x00000000


	//----- nvinfo : EIATTR_CBANK_PARAM_SIZE
	.align		4
.L_1623:
        /*0070*/ 	.byte	0x03, 0x19
        /*0072*/ 	.short	0x0020


	//----- nvinfo : EIATTR_PARAM_CBANK
	.align		4
        /*0074*/ 	.byte	0x04, 0x0a
        /*0076*/ 	.short	(.L_1625 - .L_1624)
	.align		4
.L_1624:
        /*0078*/ 	.word	index@(.nv.constant0._ZN2at6native29vectorized_elementwise_kernelILi2ENS0_13BinaryFunctorIN3c108BFloat16ES4_S4_ZZZNS0_15binary_internal21div_trunc_kernel_cudaERNS_18TensorIteratorBaseEENKUlvE1_clEvENKUlvE2_clEvEUlS4_S4_E_EESt5arrayIPcLm3EEEEviT0_T1_)
        /*007c*/ 	.short	0x0380
        /*007e*/ 	.short	0x0020


	//----- nvinfo : EIATTR_SW_WAR
	.align		4
.L_1625:
        /*0080*/ 	.byte	0x04, 0x36
        /*0082*/ 	.short	(.L_1627 - .L_1626)
.L_1626:
        /*0084*/ 	.word	0x00000008
.L_1627:


//--------------------- .nv.info._ZN2at6native29vectorized_elementwise_kernelILi4ENS0_13BinaryFunctorIN3c108BFloat16ES4_S4_ZZZNS0_15binary_internal21div_trunc_kernel_cudaERNS_18TensorIteratorBaseEENKUlvE1_clEvENKUlvE2_clEvEUlS4_S4_E_EESt5arrayIPcLm3EEEEviT0_T1_ --------------------------
	.section	.nv.info._ZN2at6native29vectorized_elementwise_kernelILi4ENS0_13BinaryFunctorIN3c108BFloat16ES4_S4_ZZZNS0_15binary_internal21div_trunc_kernel_cudaERNS_18TensorIteratorBaseEENKUlvE1_clEvENKUlvE2_clEvEUlS4_S4_E_EESt5arrayIPcLm3EEEEviT0_T1_,"",@"SHT_CUDA_INFO"
	.sectionflags	@""
	.align	4


	//----- nvinfo : EIATTR_CUDA_API_VERSION
	.align		4
        /*0000*/ 	.byte	0x04, 0x37
        /*0002*/ 	.short	(.L_1629 - .L_1628)
.L_1628:
        /*0004*/ 	.word	0x00000082


	//----- nvinfo : EIATTR_KPARAM_INFO
	.align		4
.L_1629:
        /*0008*/ 	.byte	0x04, 0x17
        /*000a*/ 	.short	(.L_1631 - .L_1630)
.L_1630:
        /*000c*/ 	.word	0x00000000
        /*0010*/ 	.short	0x0002
        /*0012*/ 	.short	0x0008
        /*0014*/ 	.byte	0x00, 0xf0, 0x61, 0x00


	//----- nvinfo : EIATTR_KPARAM_INFO
	.align		4
.L_1631:
        /*0018*/ 	.byte	0x04, 0x17
        /*001a*/ 	.short	(.L_1633 - .L_1632)
.L_1632:
        /*001c*/ 	.word	0x00000000
        /*0020*/ 	.short	0x0001
        /*0022*/ 	.short	0x0004
        /*0024*/ 	.byte	0x00, 0xf0, 0x05, 0x00


	//----- nvinfo : EIATTR_KPARAM_INFO
	.align		4
.L_1633:
        /*0028*/ 	.byte	0x04, 0x17
        /*002a*/ 	.short	(.L_1635 - .L_1634)
.L_1634:
        /*002c*/ 	.word	0x00000000
        /*0030*/ 	.short	0x0000
        /*0032*/ 	.short	0x0000
        /*0034*/ 	.byte	0x00, 0xf0, 0x11, 0x00


	//----- nvinfo : EIATTR_SPARSE_MMA_MASK
	.align		4
.L_1635:
        /*0038*/ 	.byte	0x03, 0x50
        /*003a*/ 	.short	0x0000


	//----- nvinfo : EIATTR_MAXREG_COUNT
	.align		4
        /*003c*/ 	.byte	0x03, 0x1b
        /*003e*/ 	.short	0x00ff


	//----- nvinfo : EIATTR_MERCURY_ISA_VERSION
	.align		4
        /*0040*/ 	.byte	0x03, 0x5f
        /*0042*/ 	.short	0x0101


	//----- nvinfo : EIATTR_VRC_CTA_INIT_COUNT
	.align		4
        /*0044*/ 	.byte	0x02, 0x4a
	.zero		1
	.zero		1


	//----- nvinfo : EIATTR_EXIT_INSTR_OFFSETS
	.align		4
        /*0048*/ 	.byte	0x04, 0x1c
        /*004a*/ 	.short	(.L_1637 - .L_1636)


	//   ....[0]....
.L_1636:
        /*004c*/ 	.word	0x00000e50


	//   ....[1]....
        /*0050*/ 	.word	0x00000ea0


	//   ....[2]....
        /*0054*/ 	.word	0x000013f0


	//----- nvinfo : EIATTR_MAX_THREADS
	.align		4
.L_1637:
        /*0058*/ 	.byte	0x04, 0x05
        /*005a*/ 	.short	(.L_1639 - .L_1638)
.L_1638:
        /*005c*/ 	.word	0x00000080
        /*0060*/ 	.word	0x00000001
        /*0064*/ 	.word	0x00000001


	//----- nvinfo : EIATTR_CRS_STACK_SIZE
	.align		4
.L_1639:
        /*0068*/ 	.byte	0x04, 0x1e
        /*006a*/ 	.short	(.L_1641 - .L_1640)
.L_1640:
        /*006c*/ 	.word	0x00000000


	//----- nvinfo : EIATTR_CBANK_PARAM_SIZE
	.align		4
.L_1641:
        /*0070*/ 	.byte	0x03, 0x19
        /*0072*/ 	.short	0x0020


	//----- nvinfo : EIATTR_PARAM_CBANK
	.align		4
        /*0074*/ 	.byte	0x04, 0x0a
        /*0076*/ 	.short	(.L_1643 - .L_1642)
	.align		4
.L_1642:
        /*0078*/ 	.word	index@(.nv.constant0._ZN2at6native29vectorized_elementwise_kernelILi4ENS0_13BinaryFunctorIN3c108BFloat16ES4_S4_ZZZNS0_15binary_internal21div_trunc_kernel_cudaERNS_18TensorIteratorBaseEENKUlvE1_clEvENKUlvE2_clEvEUlS4_S4_E_EESt5arrayIPcLm3EEEEviT0_T1_)
        /*007c*/ 	.short	0x0380
        /*007e*/ 	.short	0x0020


	//----- nvinfo : EIATTR_SW_WAR
	.align		4
.L_1643:
        /*0080*/ 	.byte	0x04, 0x36
        /*0082*/ 	.short	(.L_1645 - .L_1644)
.L_1644:
        /*0084*/ 	.word	0x00000008
.L_1645:


//--------------------- .nv.info._ZN2at6native29vectorized_elementwise_kernelILi8ENS0_13BinaryFunctorIN3c108BFloat16ES4_S4_ZZZNS0_15binary_internal21div_trunc_kernel_cudaERNS_18TensorIteratorBaseEENKUlvE1_clEvENKUlvE2_clEvEUlS4_S4_E_EESt5arrayIPcLm3EEEEviT0_T1_ --------------------------
	.section	.nv.info._ZN2at6native29vectorized_elementwise_kernelILi8ENS0_13BinaryFunctorIN3c108BFloat16ES4_S4_ZZZNS0_15binary_internal21div_trunc_kernel_cudaERNS_18TensorIteratorBaseEENKUlvE1_clEvENKUlvE2_clEvEUlS4_S4_E_EESt5arrayIPcLm3EEEEviT0_T1_,"",@"SHT_CUDA_INFO"
	.sectionflags	@""
	.align	4


	//----- nvinfo : EIATTR_CUDA_API_VERSION
	.align		4
        /*0000*/ 	.byte	0x04, 0x37
        /*0002*/ 	.short	(.L_1647 - .L_1646)
.L_1646:
        /*0004*/ 	.word	0x00000082


	//----- nvinfo : EIATTR_KPARAM_INFO
	.align		4
.L_1647:
        /*0008*/ 	.byte	0x04, 0x17
        /*000a*/ 	.short	(.L_1649 - .L_1648)
.L_1648:
        /*000c*/ 	.word	0x00000000
        /*0010*/ 	.short	0x0002
        /*0012*/ 	.short	0x0008
        /*0014*/ 	.byte	0x00, 0xf0, 0x61, 0x00


	//----- nvinfo : EIATTR_KPARAM_INFO
	.align		4
.L_1649:
        /*0018*/ 	.byte	0x04, 0x17
        /*001a*/ 	.short	(.L_1651 - .L_1650)
.L_1650:
        /*001c*/ 	.word	0x00000000
        /*0020*/ 	.short	0x0001
        /*0022*/ 	.short	0x0004
        /*0024*/ 	.byte	0x00, 0xf0, 0x05, 0x00


	//----- nvinfo : EIATTR_KPARAM_INFO
	.align		4
.L_1651:
        /*0028*/ 	.byte	0x04, 0x17
        /*002a*/ 	.short	(.L_1653 - .L_1652)
.L_1652:
        /*002c*/ 	.word	0x00000000
        /*0030*/ 	.short	0x0000
        /*0032*/ 	.short	0x0000
        /*0034*/ 	.byte	0x00, 0xf0, 0x11, 0x00


	//----- nvinfo : EIATTR_SPARSE_MMA_MASK
	.align		4
.L_1653:
        /*0038*/ 	.byte	0x03, 0x50
        /*003a*/ 	.short	0x0000


	//----- nvinfo : EIATTR_MAXREG_COUNT
	.align		4
        /*003c*/ 	.byte	0x03, 0x1b
        /*003e*/ 	.short	0x00ff


	//----- nvinfo : EIATTR_MERCURY_ISA_VERSION
	.align		4
        /*0040*/ 	.byte	0x03, 0x5f
        /*0042*/ 	.short	0x0101


	//----- nvinfo : EIATTR_VRC_CTA_INIT_COUNT
	.align		4
        /*0044*/ 	.byte	0x02, 0x4a
	.zero		1
	.zero		1


	//----- nvinfo : EIATTR_EXIT_INSTR_OFFSETS
	.align		4
        /*0048*/ 	.byte	0x04, 0x1c
        /*004a*/ 	.short	(.L_1655 - .L_1654)


	//   ....[0]....
.L_1654:
        /*004c*/ 	.word	0x00000e50


	//   ....[1]....
        /*0050*/ 	.word	0x00000ea0


	//   ....[2]....
        /*0054*/ 	.word	0x000013c0


	//----- nvinfo : EIATTR_MAX_THREADS
	.align		4
.L_1655:
        /*0058*/ 	.byte	0x04, 0x05
        /*005a*/ 	.short	(.L_1657 - .L_1656)
.L_1656:
        /*005c*/ 	.word	0x00000080
        /*0060*/ 	.word	0x00000001
        /*0064*/ 	.word	0x00000001


	//----- nvinfo : EIATTR_CRS_STACK_SIZE
	.align		4
.L_1657:
        /*0068*/ 	.byte	0x04, 0x1e
        /*006a*/ 	.short	(.L_1659 - .L_1658)
.L_1658:
        /*006c*/ 	.word	0x00000000


	//----- nvinfo : EIATTR_CBANK_PARAM_SIZE
	.align		4
.L_1659:
        /*0070*/ 	.byte	0x03, 0x19
        /*0072*/ 	.short	0x0020


	//----- nvinfo : EIATTR_PARAM_CBANK
	.align		4
        /*0074*/ 	.byte	0x04, 0x0a
        /*0076*/ 	.short	(.L_1661 - .L_1660)
	.align		4
.L_1660:
        /*0078*/ 	.word	index@(.nv.constant0._ZN2at6native29vectorized_elementwise_kernelILi8ENS0_13BinaryFunctorIN3c108BFloat16ES4_S4_ZZZNS0_15binary_internal21div_trunc_kernel_cudaERNS_18TensorIteratorBaseEENKUlvE1_clEvENKUlvE2_clEvEUlS4_S4_E_EESt5arrayIPcLm3EEEEviT0_T1_)
        /*007c*/ 	.short	0x0380
        /*007e*/ 	.short	0x0020


	//----- nvinfo : EIATTR_SW_WAR
	.align		4
.L_1661:
        /*0080*/ 	.byte	0x04, 0x36
        /*0082*/ 	.short	(.L_1663 - .L_1662)
.L_1662:
        /*0084*/ 	.word	0x00000008
.L_1663:


//--------------------- .nv.info._ZN2at6native18elementwise_kernelILi128ELi4EZNS0_15gpu_kernel_implINS0_13BUnaryFunctorIN3c108BFloat16ES5_S5_ZZZNS0_15binary_internal21div_trunc_kernel_cudaERNS_18TensorIteratorBaseEENKUlvE1_clEvENKUlvE2_clEvEUlS5_S5_E_EEEEvS8_RKT_EUliE_EEviT1_ --------------------------
	.section	.nv.info._ZN2at6native18elementwise_kernelILi128ELi4EZNS0_15gpu_kernel_implINS0_13BUnaryFunctorIN3c108BFloat16ES5_S5_ZZZNS0_15binary_internal21div_trunc_kernel_cudaERNS_18TensorIteratorBaseEENKUlvE1_clEvENKUlvE2_clEvEUlS5_S5_E_EEEEvS8_RKT_EUliE_EEviT1_,"",@"SHT_CUDA_INFO"
	.sectionflags	@""
	.align	4


	//----- nvinfo : EIATTR_CUDA_API_VERSION
	.align		4
        /*0000*/ 	.byte	0x04, 0x37
        /*0002*/ 	.short	(.L_1665 - .L_1664)
.L_1664:
        /*0004*/ 	.word	0x00000082


	//----- nvinfo : EIATTR_KPARAM_INFO
	.align		4
.L_1665:
        /*0008*/ 	.byte	0x04, 0x17
        /*000a*/ 	.short	(.L_1667 - .L_1666)
.L_1666:
        /*000c*/ 	.word	0x00000000
        /*0010*/ 	.short	0x0001
        /*0012*/ 	.short	0x0008
        /*0014*/ 	.byte	0x00, 0xf0, 0x61, 0x08


	//----- nvinfo : EIATTR_KPARAM_INFO
	.align		4
.L_1667:
        /*0018*/ 	.byte	0x04, 0x17
        /*001a*/ 	.short	(.L_1669 - .L_1668)
.L_1668:
        /*001c*/ 	.word	0x00000000
        /*0020*/ 	.short	0x0000
        /*0022*/ 	.short	0x0000
        /*0024*/ 	.byte	0x00, 0xf0, 0x11, 0x00


	//----- nvinfo : EIATTR_SPARSE_MMA_MASK
	.align		4
.L_1669:
        /*0028*/ 	.byte	0x03, 0x50
        /*002a*/ 	.short	0x0000


	//----- nvinfo : EIATTR_MAXREG_COUNT
	.align		4
        /*002c*/ 	.byte	0x03, 0x1b
        /*002e*/ 	.short	0x0080


	//----- nvinfo : EIATTR_EXTERNS
	.align		4
        /*0030*/ 	.byte	0x04, 0x0f
        /*0032*/ 	.short	(.L_1671 - .L_1670)


	//   ....[0]....
	.align		4
.L_1670:
        /*0034*/ 	.word	index@(__assertfail)


	//----- nvinfo : EIATTR_MERCURY_ISA_VERSION
	.align		4
.L_1671:
        /*0038*/ 	.byte	0x03, 0x5f
        /*003a*/ 	.short	0x0101


	//----- nvinfo : EIATTR_VRC_CTA_INIT_COUNT
	.align		4
        /*003c*/ 	.byte	0x02, 0x4a
	.zero		1
	.zero		1


	//----- nvinfo : EIATTR_SYSCALL_OFFSETS
	.align		4
        /*0040*/ 	.byte	0x04, 0x46
        /*0042*/ 	.short	(.L_1673 - .L_1672)


	//   ....[0]....
.L_1672:
        /*0044*/ 	.word	0x00002220


	//   ....[1]....
        /*0048*/ 	.word	0x00003180


	//   ....[2]....
        /*004c*/ 	.word	0x00005530


	//   ....[3]....
        /*0050*/ 	.word	0x000062e0


	//   ....[4]....
        /*0054*/ 	.word	0x00008780


	//   ....[5]....
        /*0058*/ 	.word	0x00009530


	//   ....[6]....
        /*005c*/ 	.word	0x0000b9e0


	//   ....[7]....
        /*0060*/ 	.word	0x0000c760


	//----- nvinfo : EIATTR_EXIT_INSTR_OFFSETS
	.align		4
.L_1673:
        /*0064*/ 	.byte	0x04, 0x1c
        /*0066*/ 	.short	(.L_1675 - .L_1674)


	//   ....[0]....
.L_1674:
        /*0068*/ 	.word	0x000097f0


	//   ....[1]....
        /*006c*/ 	.word	0x0000bbe0


	//   ....[2]....
        /*0070*/ 	.word	0x0000bc20


	//   ....[3]....
        /*0074*/ 	.word	0x0000bcc0


	//   ....[4]....
        /*0078*/ 	.word	0x0000bd00


	//   ....[5]....
        /*007c*/ 	.word	0x0000bd40


	//   ....[6]....
        /*0080*/ 	.word	0x0000bdd0


	//   ....[7]....
        /*0084*/ 	.word	0x0000be10


	//   ....[8]....
        /*0088*/ 	.word	0x0000beb0


	//   ....[9]....
        /*008c*/ 	.word	0x0000bf00


	//   ....[10]....
        /*0090*/ 	.word	0x0000bf50


	//   ....[11]....
        /*0094*/ 	.word	0x0000c030


	//   ....[12]....
        /*0098*/ 	.word	0x0000c1a0


	//   ....[13]....
        /*009c*/ 	.word	0x0000c310


	//   ....[14]....
        /*00a0*/ 	.word	0x0000c470


	//   ....[15]....
        /*00a4*/ 	.word	0x0000c4b0


	//   ....[16]....
        /*00a8*/ 	.word	0x0000c4f0


	//   ....[17]....
        /*00ac*/ 	.word	0x0000c5a0


	//   ....[18]....
        /*00b0*/ 	.word	0x0000c600


	//   ....[19]....
        /*00b4*/ 	.word	0x0000c770


	//   ....[20]....
        /*00b8*/ 	.word	0x0000c880


	//   ....[21]....
        /*00bc*/ 	.word	0x0000c9c0


	//   ....[22]....
        /*00c0*/ 	.word	0x0000c9e0


	//----- nvinfo : EIATTR_MAX_THREADS
	.align		4
.L_1675:
        /*00c4*/ 	.byte	0x04, 0x05
        /*00c6*/ 	.short	(.L_1677 - .L_1676)
.L_1676:
        /*00c8*/ 	.word	0x00000080
        /*00cc*/ 	.word	0x00000001
        /*00d0*/ 	.word	0x00000001


	//----- nvinfo : EIATTR_CRS_STACK_SIZE
	.align		4
.L_1677:
        /*00d4*/ 	.byte	0x04, 0x1e
        /*00d6*/ 	.short	(.L_1679 - .L_1678)
.L_1678:
        /*00d8*/ 	.word	0x00000000


	//----- nvinfo : EIATTR_CBANK_PARAM_SIZE
	.align		4
.L_1679:
        /*00dc*/ 	.byte	0x03, 0x19
        /*00de*/ 	.short	0x0220


	//----- nvinfo : EIATTR_PARAM_CBANK
	.align		4
        /*00e0*/ 	.byte	0x04, 0x0a
        /*00e2*/ 	.short	(.L_1681 - .L_1680)
	.align		4
.L_1680:
        /*00e4*/ 	.word	index@(.nv.constant0._ZN2at6native18elementwise_kernelILi128ELi4EZNS0_15gpu_kernel_implINS0_13BUnaryFunctorIN3c108BFloat16ES5_S5_ZZZNS0_15binary_internal21div_trunc_kernel_cudaERNS_18TensorIteratorBaseEENKUlvE1_clEvENKUlvE2_clEvEUlS5_S5_E_EEEEvS8_RKT_EUliE_EEviT1_)
        /*00e8*/ 	.short	0x0380
        /*00ea*/ 	.short	0x0220


	//----- nvinfo : EIATTR_SW_WAR
	.align		4
.L_1681:
        /*00ec*/ 	.byte	0x04, 0x36
        /*00ee*/ 	.short	(.L_1683 - .L_1682)
.L_1682:
        /*00f0*/ 	.word	0x00000008
.L_1683:


//--------------------- .nv.info._ZN2at6native27unrolled_elementwise_kernelINS0_13BUnaryFunctorIN3c108BFloat16ES4_S4_ZZZNS0_15binary_internal21div_trunc_kernel_cudaERNS_18TensorIteratorBaseEENKUlvE1_clEvENKUlvE2_clEvEUlS4_S4_E_EESt5arrayIPcLm2EELi4E23TrivialOffsetCalculatorILi1EjESG_NS0_6memory12LoadWithCastILi1EEENSH_13StoreWithCastILi1EEEEEviT_T0_T2_T3_T4_T5_ --------------------------
	.section	.nv.info._ZN2at6native27unrolled_elementwise_kernelINS0_13BUnaryFunctorIN3c108BFloat16ES4_S4_ZZZNS0_15binary_internal21div_trunc_kernel_cudaERNS_18TensorIteratorBaseEENKUlvE1_clEvENKUlvE2_clEvEUlS4_S4_E_EESt5arrayIPcLm2EELi4E23TrivialOffsetCalculatorILi1EjESG_NS0_6memory12LoadWithCastILi1EEENSH_13StoreWithCastILi1EEEEEviT_T0_T2_T3_T4_T5_,"",@"SHT_CUDA_INFO"
	.sectionflags	@""
	.align	4


	//----- nvinfo : EIATTR_CUDA_API_VERSION
	.align		4
        /*0000*/ 	.byte	0x04, 0x37
        /*0002*/ 	.short	(.L_1685 - .L_1684)
.L_1684:
        /*0004*/ 	.word	0x00000082


	//----- nvinfo : EIATTR_KPARAM_INFO
	.align		4
.L_1685:
        /*0008*/ 	.byte	0x04, 0x17
        /*000a*/ 	.short	(.L_1687 - .L_1686)
.L_1686:
        /*000c*/ 	.word	0x00000000
        /*0010*/ 	.short	0x0006
        /*0012*/ 	.short	0x0024
        /*0014*/ 	.byte	0x00, 0xf0, 0x21, 0x00


	//----- nvinfo : EIATTR_KPARAM_INFO
	.align		4
.L_1687:
        /*0018*/ 	.byte	0x04, 0x17
        /*001a*/ 	.short	(.L_1689 - .L_1688)
.L_1688:
        /*001c*/ 	.word	0x00000000
        /*0020*/ 	.short	0x0005
        /*0022*/ 	.short	0x001c
        /*0024*/ 	.byte	0x00, 0xf0, 0x21, 0x00


	//----- nvinfo : EIATTR_KPARAM_INFO
	.align		4
.L_1689:
        /*0028*/ 	.byte	0x04, 0x17
        /*002a*/ 	.short	(.L_1691 - .L_1690)
.L_1690:
        /*002c*/ 	.word	0x00000000
        /*0030*/ 	.short	0x0004
        /*0032*/ 	.short	0x0019
        /*0034*/ 	.byte	0x00, 0xf0, 0x05, 0x00


	//----- nvinfo : EIATTR_KPARAM_INFO
	.align		4
.L_1691:
        /*0038*/ 	.byte	0x04, 0x17
        /*003a*/ 	.short	(.L_1693 - .L_1692)
.L_1692:
        /*003c*/ 	.word	0x00000000
        /*0040*/ 	.short	0x0003
        /*0042*/ 	.short	0x0018
        /*0044*/ 	.byte	0x00, 0xf0, 0x05, 0x00


	//----- nvinfo : EIATTR_KPARAM_INFO
	.align		4
.L_1693:
        /*0048*/ 	.byte	0x04, 0x17
        /*004a*/ 	.short	(.L_1695 - .L_1694)
.L_1694:
        /*004c*/ 	.word	0x00000000
        /*0050*/ 	.short	0x0002
        /*0052*/ 	.short	0x0008
        /*0054*/ 	.byte	0x00, 0xf0, 0x41, 0x00


	//----- nvinfo : EIATTR_KPARAM_INFO
	.align		4
.L_1695:
        /*0058*/ 	.byte	0x04, 0x17
        /*005a*/ 	.short	(.L_1697 - .L_1696)
.L_1696:
        /*005c*/ 	.word	0x00000000
        /*0060*/ 	.short	0x0001
        /*0062*/ 	.short	0x0004
        /*0064*/ 	.byte	0x00, 0xf0, 0x11, 0x00


	//----- nvinfo : EIATTR_KPARAM_INFO
	.align		4
.L_1697:
        /*0068*/ 	.byte	0x04, 0x17
        /*006a*/ 	.short	(.L_1699 - .L_1698)
.L_1698:
        /*006c*/ 	.word	0x00000000
        /*0070*/ 	.short	0x0000
        /*0072*/ 	.short	0x0000
        /*0074*/ 	.byte	0x00, 0xf0, 0x11, 0x00


	//----- nvinfo : EIATTR_SPARSE_MMA_MASK
	.align		4
.L_1699:
        /*0078*/ 	.byte	0x03, 0x50
        /*007a*/ 	.short	0x0000


	//----- nvinfo : EIATTR_MAXREG_COUNT
	.align		4
        /*007c*/ 	.byte	0x03, 0x1b
        /*007e*/ 	.short	0x00ff


	//----- nvinfo : EIATTR_EXTERNS
	.align		4
        /*0080*/ 	.byte	0x04, 0x0f
        /*0082*/ 	.short	(.L_1701 - .L_1700)


	//   ....[0]....
	.align		4
.L_1700:
        /*0084*/ 	.word	index@(__assertfail)


	//----- nvinfo : EIATTR_MERCURY_ISA_VERSION
	.align		4
.L_1701:
        /*0088*/ 	.byte	0x03, 0x5f
        /*008a*/ 	.short	0x0101


	//----- nvinfo : EIATTR_VRC_CTA_INIT_COUNT
	.align		4
        /*008c*/ 	.byte	0x02, 0x4a
	.zero		1
	.zero		1


	//----- nvinfo : EIATTR_SYSCALL_OFFSETS
	.align		4
        /*0090*/ 	.byte	0x04, 0x46
        /*0092*/ 	.short	(.L_1703 - .L_1702)


	//   ....[0]....
.L_1702:
        /*0094*/ 	.word	0x00001000


	//   ....[1]....
        /*0098*/ 	.word	0x000021e0


	//   ....[2]....
        /*009c*/ 	.word	0x00003300


	//   ....[3]....
        /*00a0*/ 	.word	0x00004330


	//   ....[4]....
        /*00a4*/ 	.word	0x00005580


	//   ....[5]....
        /*00a8*/ 	.word	0x00006460


	//   ....[6]....
        /*00ac*/ 	.word	0x000073e0


	//   ....[7]....
        /*00b0*/ 	.word	0x00008360


	//----- nvinfo : EIATTR_EXIT_INSTR_OFFSETS
	.align		4
.L_1703:
        /*00b4*/ 	.byte	0x04, 0x1c
        /*00b6*/ 	.short	(.L_1705 - .L_1704)


	//   ....[0]....
.L_1704:
        /*00b8*/ 	.word	0x00007690


	//   ....[1]....
        /*00bc*/ 	.word	0x000077e0


	//   ....[2]....
        /*00c0*/ 	.word	0x00007820


	//   ....[3]....
        /*00c4*/ 	.word	0x000078c0


	//   ....[4]....
        /*00c8*/ 	.word	0x00007900


	//   ....[5]....
        /*00cc*/ 	.word	0x00007940


	//   ....[6]....
        /*00d0*/ 	.word	0x000079d0


	//   ....[7]....
        /*00d4*/ 	.word	0x00007a10


	//   ....[8]....
        /*00d8*/ 	.word	0x00007ab0


	//   ....[9]....
        /*00dc*/ 	.word	0x00007b00


	//   ....[10]....
        /*00e0*/ 	.word	0x00007b50


	//   ....[11]....
        /*00e4*/ 	.word	0x00007c30


	//   ....[12]....
        /*00e8*/ 	.word	0x00007da0


	//   ....[13]....
        /*00ec*/ 	.word	0x00007f10


	//   ....[14]....
        /*00f0*/ 	.word	0x00008070


	//   ....[15]....
        /*00f4*/ 	.word	0x000080b0


	//   ....[16]....
        /*00f8*/ 	.word	0x000080f0


	//   ....[17]....
        /*00fc*/ 	.word	0x000081a0


	//   ....[18]....
        /*0100*/ 	.word	0x00008200


	//   ....[19]....
        /*0104*/ 	.word	0x00008370


	//   ....[20]....
        /*0108*/ 	.word	0x00008480


	//   ....[21]....
        /*010c*/ 	.word	0x000085c0


	//   ....[22]....
        /*0110*/ 	.word	0x000085e0


	//----- nvinfo : EIATTR_MAX_THREADS
	.align		4
.L_1705:
        /*0114*/ 	.byte	0x04, 0x05
        /*0116*/ 	.short	(.L_1707 - .L_1706)
.L_1706:
        /*0118*/ 	.word	0x00000080
        /*011c*/ 	.word	0x00000001
        /*0120*/ 	.word	0x00000001


	//----- nvinfo : EIATTR_CRS_STACK_SIZE
	.align		4
.L_1707:
        /*0124*/ 	.byte	0x04, 0x1e
        /*0126*/ 	.short	(.L_1709 - .L_1708)
.L_1708:
        /*0128*/ 	.word	0x00000000


	//----- nvinfo : EIATTR_CBANK_PARAM_SIZE
	.align		4
.L_1709:
        /*012c*/ 	.byte	0x03, 0x19
        /*012e*/ 	.short	0x002c


	//----- nvinfo : EIATTR_PARAM_CBANK
	.align		4
        /*0130*/ 	.byte	0x04, 0x0a
        /*0132*/ 	.short	(.L_1711 - .L_1710)
	.align		4
.L_1710:
        /*0134*/ 	.word	index@(.nv.constant0._ZN2at6native27unrolled_elementwise_kernelINS0_13BUnaryFunctorIN3c108BFloat16ES4_S4_ZZZNS0_15binary_internal21div_trunc_kernel_cudaERNS_18TensorIteratorBaseEENKUlvE1_clEvENKUlvE2_clEvEUlS4_S4_E_EESt5arrayIPcLm2EELi4E23TrivialOffsetCalculatorILi1EjESG_NS0_6memory12LoadWithCastILi1EEENSH_13StoreWithCastILi1EEEEEviT_T0_T2_T3_T4_T5_)
        /*0138*/ 	.short	0x0380
        /*013a*/ 	.short	0x002c


	//----- nvinfo : EIATTR_SW_WAR
	.align		4
.L_1711:
        /*013c*/ 	.byte	0x04, 0x36
        /*013e*/ 	.short	(.L_1713 - .L_1712)
.L_1712:
        /*0140*/ 	.word	0x00000008
.L_1713:


//--------------------- .nv.info._ZN2at6native18elementwise_kernelILi128ELi4EZNS0_22gpu_kernel_impl_nocastINS0_13BUnaryFunctorIN3c108BFloat16ES5_S5_ZZZNS0_15binary_internal21div_trunc_kernel_cudaERNS_18TensorIteratorBaseEENKUlvE1_clEvENKUlvE2_clEvEUlS5_S5_E_EEEEvS8_RKT_EUliE_EEviT1_ --------------------------
	.section	.nv.info._ZN2at6native18elementwise_kernelILi128ELi4EZNS0_22gpu_kernel_impl_nocastINS0_13BUnaryFunctorIN3c108BFloat16ES5_S5_ZZZNS0_15binary_internal21div_trunc_kernel_cudaERNS_18TensorIteratorBaseEENKUlvE1_clEvENKUlvE2_clEvEUlS5_S5_E_EEEEvS8_RKT_EUliE_EEviT1_,"",@"SHT_CUDA_INFO"
	.sectionflags	@""
	.align	4


	//----- nvinfo : EIATTR_CUDA_API_VERSION
	.align		4
        /*0000*/ 	.byte	0x04, 0x37
        /*0002*/ 	.short	(.L_1715 - .L_1714)
.L_1714:
        /*0004*/ 	.word	0x00000082


	//----- nvinfo : EIATTR_KPARAM_INFO
	.align		4
.L_1715:
        /*0008*/ 	.byte	0x04, 0x17
        /*000a*/ 	.short	(.L_1717 - .L_1716)
.L_1716:
        /*000c*/ 	.word	0x00000000
        /*0010*/ 	.short	0x0001
        /*0012*/ 	.short	0x0008
        /*0014*/ 	.byte	0x00, 0xf0, 0x61, 0x08


	//----- nvinfo : EIATTR_KPARAM_INFO
	.align		4
.L_1717:
        /*0018*/ 	.byte	0x04, 0x17
        /*001a*/ 	.short	(.L_1719 - .L_1718)
.L_1718:
        /*001c*/ 	.word	0x00000000
        /*0020*/ 	.short	0x0000
        /*0022*/ 	.short	0x0000
        /*0024*/ 	.byte	0x00, 0xf0, 0x11, 0x00


	//----- nvinfo : EIATTR_SPARSE_MMA_MASK
	.align		4
.L_1719:
        /*0028*/ 	.byte	0x03, 0x50
        /*002a*/ 	.short	0x0000


	//----- nvinfo : EIATTR_MAXREG_COUNT
	.align		4
        /*002c*/ 	.byte	0x03, 0x1b
        /*002e*/ 	.short	0x0080


	//----- nvinfo : EIATTR_MERCURY_ISA_VERSION
	.align		4
        /*0030*/ 	.byte	0x03, 0x5f
        /*0032*/ 	.short	0x0101


	//----- nvinfo : EIATTR_VRC_CTA_INIT_COUNT
	.align		4
        /*0034*/ 	.byte	0x02, 0x4a
	.zero		1
	.zero		1


	//----- nvinfo : EIATTR_EXIT_INSTR_OFFSETS
	.align		4
        /*0038*/ 	.byte	0x04, 0x1c
        /*003a*/ 	.short	(.L_1721 - .L_1720)


	//   ....[0]....
.L_1720:
        /*003c*/ 	.word	0x00000400


	//   ....[1]....
        /*0040*/ 	.word	0x000004d0


	//   ....[2]....
        /*0044*/ 	.word	0x000040e0


	//   ....[3]....
        /*0048*/ 	.word	0x00005480


	//----- nvinfo : EIATTR_MAX_THREADS
	.align		4
.L_1721:
        /*004c*/ 	.byte	0x04, 0x05
        /*004e*/ 	.short	(.L_1723 - .L_1722)
.L_1722:
        /*0050*/ 	.word	0x00000080
        /*0054*/ 	.word	0x00000001
        /*0058*/ 	.word	0x00000001


	//----- nvinfo : EIATTR_CRS_STACK_SIZE
	.align		4
.L_1723:
        /*005c*/ 	.byte	0x04, 0x1e
        /*005e*/ 	.short	(.L_1725 - .L_1724)
.L_1724:
        /*0060*/ 	.word	0x00000000


	//----- nvinfo : EIATTR_CBANK_PARAM_SIZE
	.align		4
.L_1725:
        /*0064*/ 	.byte	0x03, 0x19
        /*0066*/ 	.short	0x0220


	//----- nvinfo : EIATTR_PARAM_CBANK
	.align		4
        /*0068*/ 	.byte	0x04, 0x0a
        /*006a*/ 	.short	(.L_1727 - .L_1726)
	.align		4
.L_1726:
        /*006c*/ 	.word	index@(.nv.constant0._ZN2at6native18elementwise_kernelILi128ELi4EZNS0_22gpu_kernel_impl_nocastINS0_13BUnaryFunctorIN3c108BFloat16ES5_S5_ZZZNS0_15binary_internal21div_trunc_kernel_cudaERNS_18TensorIteratorBaseEENKUlvE1_clEvENKUlvE2_clEvEUlS5_S5_E_EEEEvS8_RKT_EUliE_EEviT1_)
        /*0070*/ 	.short	0x0380
        /*0072*/ 	.short	0x0220


	//----- nvinfo : EIATTR_SW_WAR
	.align		4
.L_1727:
        /*0074*/ 	.byte	0x04, 0x36
        /*0076*/ 	.short	(.L_1729 - .L_1728)
.L_1728:
        /*0078*/ 	.word	0x00000008
.L_1729:


//--------------------- .nv.info._ZN2at6native27unrolled_elementwise_kernelINS0_13BUnaryFunctorIN3c108BFloat16ES4_S4_ZZZNS0_15binary_internal21div_trunc_kernel_cudaERNS_18TensorIteratorBaseEENKUlvE1_clEvENKUlvE2_clEvEUlS4_S4_E_EESt5arrayIPcLm2EELi4E23TrivialOffsetCalculatorILi1EjESG_NS0_6memory15LoadWithoutCastENSH_16StoreWithoutCastEEEviT_T0_T2_T3_T4_T5_ --------------------------
	.section	.nv.info._ZN2at6native27unrolled_elementwise_kernelINS0_13BUnaryFunctorIN3c108BFloat16ES4_S4_ZZZNS0_15binary_internal21div_trunc_kernel_cudaERNS_18TensorIteratorBaseEENKUlvE1_clEvENKUlvE2_clEvEUlS4_S4_E_EESt5arrayIPcLm2EELi4E23TrivialOffsetCalculatorILi1EjESG_NS0_6memory15LoadWithoutCastENSH_16StoreWithoutCastEEEviT_T0_T2_T3_T4_T5_,"",@"SHT_CUDA_INFO"
	.sectionflags	@""
	.align	4


	//----- nvinfo : EIATTR_CUDA_API_VERSION
	.align		4
        /*0000*/ 	.byte	0x04, 0x37
        /*0002*/ 	.short	(.L_1731 - .L_1730)
.L_1730:
        /*0004*/ 	.word	0x00000082


	//----- nvinfo : EIATTR_KPARAM_INFO
	.align		4
.L_1731:
        /*0008*/ 	.byte	0x04, 0x17
        /*000a*/ 	.short	(.L_1733 - .L_1732)
.L_1732:
        /*000c*/ 	.word	0x00000000
        /*0010*/ 	.short	0x0006
        /*0012*/ 	.short	0x001b
        /*0014*/ 	.byte	0x00, 0xf0, 0x05, 0x00


	//----- nvinfo : EIATTR_KPARAM_INFO
	.align		4
.L_1733:
        /*0018*/ 	.byte	0x04, 0x17
        /*001a*/ 	.short	(.L_1735 - .L_1734)
.L_1734:
        /*001c*/ 	.word	0x00000000
        /*0020*/ 	.short	0x0005
        /*0022*/ 	.short	0x001a
        /*0024*/ 	.byte	0x00, 0xf0, 0x05, 0x00


	//----- nvinfo : EIATTR_KPARAM_INFO
	.align		4
.L_1735:
        /*0028*/ 	.byte	0x04, 0x17
        /*002a*/ 	.short	(.L_1737 - .L_1736)
.L_1736:
        /*002c*/ 	.word	0x00000000
        /*0030*/ 	.short	0x0004
        /*0032*/ 	.short	0x0019
        /*0034*/ 	.byte	0x00, 0xf0, 0x05, 0x00


	//----- nvinfo : EIATTR_KPARAM_INFO
	.align		4
.L_1737:
        /*0038*/ 	.byte	0x04, 0x17
        /*003a*/ 	.short	(.L_1739 - .L_1738)
.L_1738:
        /*003c*/ 	.word	0x00000000
        /*0040*/ 	.short	0x0003
        /*0042*/ 	.short	0x0018
        /*0044*/ 	.byte	0x00, 0xf0, 0x05, 0x00


	//----- nvinfo : EIATTR_KPARAM_INFO
	.align		4
.L_1739:
        /*0048*/ 	.byte	0x04, 0x17
        /*004a*/ 	.short	(.L_1741 - .L_1740)
.L_1740:
        /*004c*/ 	.word	0x00000000
        /*0050*/ 	.short	0x0002
        /*0052*/ 	.short	0x0008
        /*0054*/ 	.byte	0x00, 0xf0, 0x41, 0x00


	//----- nvinfo : EIATTR_KPARAM_INFO
	.align		4
.L_1741:
        /*0058*/ 	.byte	0x04, 0x17
        /*005a*/ 	.short	(.L_1743 - .L_1742)
.L_1742:
        /*005c*/ 	.word	0x00000000
        /*0060*/ 	.short	0x0001
        /*0062*/ 	.short	0x0004
        /*0064*/ 	.byte	0x00, 0xf0, 0x11, 0x00


	//----- nvinfo : EIATTR_KPARAM_INFO
	.align		4
.L_1743:
        /*0068*/ 	.byte	0x04, 0x17
        /*006a*/ 	.short	(.L_1745 - .L_1744)
.L_1744:
        /*006c*/ 	.word	0x00000000
        /*0070*/ 	.short	0x0000
        /*0072*/ 	.short	0x0000
        /*0074*/ 	.byte	0x00, 0xf0, 0x11, 0x00


	//----- nvinfo : EIATTR_SPARSE_MMA_MASK
	.align		4
.L_1745:
        /*0078*/ 	.byte	0x03, 0x50
        /*007a*/ 	.short	0x0000


	//----- nvinfo : EIATTR_MAXREG_COUNT
	.align		4
        /*007c*/ 	.byte	0x03, 0x1b
        /*007e*/ 	.short	0x00ff


	//----- nvinfo : EIATTR_MERCURY_ISA_VERSION
	.align		4
        /*0080*/ 	.byte	0x03, 0x5f
        /*0082*/ 	.short	0x0101


	//----- nvinfo : EIATTR_VRC_CTA_INIT_COUNT
	.align		4
        /*0084*/ 	.byte	0x02, 0x4a
	.zero		1
	.zero		1


	//----- nvinfo : EIATTR_EXIT_INSTR_OFFSETS
	.align		4
        /*0088*/ 	.byte	0x04, 0x1c
        /*008a*/ 	.short	(.L_1747 - .L_1746)


	//   ....[0]....
.L_1746:
        /*008c*/ 	.word	0x000005d0


	//   ....[1]....
        /*0090*/ 	.word	0x00000650


	//----- nvinfo : EIATTR_MAX_THREADS
	.align		4
.L_1747:
        /*0094*/ 	.byte	0x04, 0x05
        /*0096*/ 	.short	(.L_1749 - .L_1748)
.L_1748:
        /*0098*/ 	.word	0x00000080
        /*009c*/ 	.word	0x00000001
        /*00a0*/ 	.word	0x00000001


	//----- nvinfo : EIATTR_CRS_STACK_SIZE
	.align		4
.L_1749:
        /*00a4*/ 	.byte	0x04, 0x1e
        /*00a6*/ 	.short	(.L_1751 - .L_1750)
.L_1750:
        /*00a8*/ 	.word	0x00000000


	//----- nvinfo : EIATTR_CBANK_PARAM_SIZE
	.align		4
.L_1751:
        /*00ac*/ 	.byte	0x03, 0x19
        /*00ae*/ 	.short	0x001c


	//----- nvinfo : EIATTR_PARAM_CBANK
	.align		4
        /*00b0*/ 	.byte	0x04, 0x0a
        /*00b2*/ 	.short	(.L_1753 - .L_1752)
	.align		4
.L_1752:
        /*00b4*/ 	.word	index@(.nv.constant0._ZN2at6native27unrolled_elementwise_kernelINS0_13BUnaryFunctorIN3c108BFloat16ES4_S4_ZZZNS0_15binary_internal21div_trunc_kernel_cudaERNS_18TensorIteratorBaseEENKUlvE1_clEvENKUlvE2_clEvEUlS4_S4_E_EESt5arrayIPcLm2EELi4E23TrivialOffsetCalculatorILi1EjESG_NS0_6memory15LoadWithoutCastENSH_16StoreWithoutCastEEEviT_T0_T2_T3_T4_T5_)
        /*00b8*/ 	.short	0x0380
        /*00ba*/ 	.short	0x001c


	//----- nvinfo : EIATTR_SW_WAR
	.align		4
.L_1753:
        /*00bc*/ 	.byte	0x04, 0x36
        /*00be*/ 	.short	(.L_1755 - .L_1754)
.L_1754:
        /*00c0*/ 	.word	0x00000008
.L_1755:


//--------------------- .nv.info._ZN2at6native29vectorized_elementwise_kernelILi2ENS0_13BUnaryFunctorIN3c108BFloat16ES4_S4_ZZZNS0_15binary_internal21div_trunc_kernel_cudaERNS_18TensorIteratorBaseEENKUlvE1_clEvENKUlvE2_clEvEUlS4_S4_E_EESt5arrayIPcLm2EEEEviT0_T1_ --------------------------
	.section	.nv.info._ZN2at6native29vectorized_elementwise_kernelILi2ENS0_13BUnaryFunctorIN3c108BFloat16ES4_S4_ZZZNS0_15binary_internal21div_trunc_kernel_cudaERNS_18TensorIteratorBaseEENKUlvE1_clEvENKUlvE2_clEvEUlS4_S4_E_EESt5arrayIPcLm2EEEEviT0_T1_,"",@"SHT_CUDA_INFO"
	.sectionflags	@""
	.align	4


	//----- nvinfo : EIATTR_CUDA_API_VERSION
	.align		4
        /*0000*/ 	.byte	0x04, 0x37
        /*0002*/ 	.short	(.L_1757 - .L_1756)
.L_1756:
        /*0004*/ 	.word	0x00000082


	//----- nvinfo : EIATTR_KPARAM_INFO
	.align		4
.L_1757:
        /*0008*/ 	.byte	0x04, 0x17
        /*000a*/ 	.short	(.L_1759 - .L_1758)
.L_1758:
        /*000c*/ 	.word	0x00000000
        /*0010*/ 	.short	0x0002
        /*0012*/ 	.short	0x0008
        /*0014*/ 	.byte	0x00, 0xf0, 0x41, 0x00


	//----- nvinfo : EIATTR_KPARAM_INFO
	.align		4
.L_1759:
        /*0018*/ 	.byte	0x04, 0x17
        /*001a*/ 	.short	(.L_1761 - .L_1760)
.L_1760:
        /*001c*/ 	.word	0x00000000
        /*0020*/ 	.short	0x0001
        /*0022*/ 	.short	0x0004
        /*0024*/ 	.byte	0x00, 0xf0, 0x11, 0x00


	//----- nvinfo : EIATTR_KPARAM_INFO
	.align		4
.L_1761:
        /*0028*/ 	.byte	0x04, 0x17
        /*002a*/ 	.short	(.L_1763 - .L_1762)
.L_1762:
        /*002c*/ 	.word	0x00000000
        /*0030*/ 	.short	0x0000
        /*0032*/ 	.short	0x0000
        /*0034*/ 	.byte	0x00, 0xf0, 0x11, 0x00


	//----- nvinfo : EIATTR_SPARSE_MMA_MASK
	.align		4
.L_1763:
        /*0038*/ 	.byte	0x03, 0x50
        /*003a*/ 	.short	0x0000


	//----- nvinfo : EIATTR_MAXREG_COUNT
	.align		4
        /*003c*/ 	.byte	0x03, 0x1b
        /*003e*/ 	.short	0x00ff


	//----- nvinfo : EIATTR_MERCURY_ISA_VERSION
	.align		4
        /*0040*/ 	.byte	0x03, 0x5f
        /*0042*/ 	.short	0x0101


	//----- nvinfo : EIATTR_VRC_CTA_INIT_COUNT
	.align		4
        /*0044*/ 	.byte	0x02, 0x4a
	.zero		1
	.zero		1


	//----- nvinfo : EIATTR_EXIT_INSTR_OFFSETS
	.align		4
        /*0048*/ 	.byte	0x04, 0x1c
        /*004a*/ 	.short	(.L_1765 - .L_1764)


	//   ....[0]....
.L_1764:
        /*004c*/ 	.word	0x00000c60


	//   ....[1]....
        /*0050*/ 	.word	0x00000cb0


	//   ....[2]....
        /*0054*/ 	.word	0x000010d0


	//----- nvinfo : EIATTR_MAX_THREADS
	.align		4
.L_1765:
        /*0058*/ 	.byte	0x04, 0x05
        /*005a*/ 	.short	(.L_1767 - .L_1766)
.L_1766:
        /*005c*/ 	.word	0x00000080
        /*0060*/ 	.word	0x00000001
        /*0064*/ 	.word	0x00000001


	//----- nvinfo : EIATTR_CRS_STACK_SIZE
	.align		4
.L_1767:
        /*0068*/ 	.byte	0x04, 0x1e
        /*006a*/ 	.short	(.L_1769 - .L_1768)
.L_1768:
        /*006c*/ 	.word	0x00000000


	//----- nvinfo : EIATTR_CBANK_PARAM_SIZE
	.align		4
.L_1769:
        /*0070*/ 	.byte	0x03, 0x19
        /*0072*/ 	.short	0x0018


	//----- nvinfo : EIATTR_PARAM_CBANK
	.align		4
        /*0074*/ 	.byte	0x04, 0x0a
        /*0076*/ 	.short	(.L_1771 - .L_1770)
	.align		4
.L_1770:
        /*0078*/ 	.word	index@(.nv.constant0._ZN2at6native29vectorized_elementwise_kernelILi2ENS0_13BUnaryFunctorIN3c108BFloat16ES4_S4_ZZZNS0_15binary_internal21div_trunc_kernel_cudaERNS_18TensorIteratorBaseEENKUlvE1_clEvENKUlvE2_clEvEUlS4_S4_E_EESt5arrayIPcLm2EEEEviT0_T1_)
        /*007c*/ 	.short	0x0380
        /*007e*/ 	.short	0x0018


	//----- nvinfo : EIATTR_SW_WAR
	.align		4
.L_1771:
        /*0080*/ 	.byte	0x04, 0x36
        /*0082*/ 	.short	(.L_1773 - .L_1772)
.L_1772:
        /*0084*/ 	.word	0x00000008
.L_1773:


//--------------------- .nv.info._ZN2at6native29vectorized_elementwise_kernelILi4ENS0_13BUnaryFunctorIN3c108BFloat16ES4_S4_ZZZNS0_15binary_internal21div_trunc_kernel_cudaERNS_18TensorIteratorBaseEENKUlvE1_clEvENKUlvE2_clEvEUlS4_S4_E_EESt5arrayIPcLm2EEEEviT0_T1_ --------------------------
	.section	.nv.info._ZN2at6native29vectorized_elementwise_kernelILi4ENS0_13BUnaryFunctorIN3c108BFloat16ES4_S4_ZZZNS0_15binary_internal21div_trunc_kernel_cudaERNS_18TensorIteratorBaseEENKUlvE1_clEvENKUlvE2_clEvEUlS4_S4_E_EESt5arrayIPcLm2EEEEviT0_T1_,"",@"SHT_CUDA_INFO"
	.sectionflags	@""
	.align	4


	//----- nvinfo : EIATTR_CUDA_API_VERSION
	.align		4
        /*0000*/ 	.byte	0x04, 0x37
        /*0002*/ 	.short	(.L_1775 - .L_1774)
.L_1774:
        /*0004*/ 	.word	0x00000082


	//----- nvinfo : EIATTR_KPARAM_INFO
	.align		4
.L_1775:
        /*0008*/ 	.byte	0x04, 0x17
        /*000a*/ 	.short	(.L_1777 - .L_1776)
.L_1776:
        /*000c*/ 	.word	0x00000000
        /*0010*/ 	.short	0x0002
        /*0012*/ 	.short	0x0008
        /*0014*/ 	.byte	0x00, 0xf0, 0x41, 0x00


	//----- nvinfo : EIATTR_KPARAM_INFO
	.align		4
.L_1777:
        /*0018*/ 	.byte	0x04, 0x17
        /*001a*/ 	.short	(.L_1779 - .L_1778)
.L_1778:
        /*001c*/ 	.word	0x00000000
        /*0020*/ 	.short	0x0001
        /*0022*/ 	.short	0x0004
        /*0024*/ 	.byte	0x00, 0xf0, 0x11, 0x00


	//----- nvinfo : EIATTR_KPARAM_INFO
	.align		4
.L_1779:
        /*0028*/ 	.byte	0x04, 0x17
        /*002a*/ 	.short	(.L_1781 - .L_1780)
.L_1780:
        /*002c*/ 	.word	0x00000000
        /*0030*/ 	.short	0x0000
        /*0032*/ 	.short	0x0000
        /*0034*/ 	.byte	0x00, 0xf0, 0x11, 0x00


	//----- nvinfo : EIATTR_SPARSE_MMA_MASK
	.align		4
.L_1781:
        /*0038*/ 	.byte	0x03, 0x50
        /*003a*/ 	.short	0x0000


	//----- nvinfo : EIATTR_MAXREG_COUNT
	.align		4
        /*003c*/ 	.byte	0x03, 0x1b
        /*003e*/ 	.short	0x00ff


	//----- nvinfo : EIATTR_MERCURY_ISA_VERSION
	.align		4
        /*0040*/ 	.byte	0x03, 0x5f
        /*0042*/ 	.short	0x0101


	//----- nvinfo : EIATTR_VRC_CTA_INIT_COUNT
	.align		4
        /*0044*/ 	.byte	0x02, 0x4a
	.zero		1
	.zero		1


	//----- nvinfo : EIATTR_EXIT_INSTR_OFFSETS
	.align		4
        /*0048*/ 	.byte	0x04, 0x1c
        /*004a*/ 	.short	(.L_1783 - .L_1782)


	//   ....[0]....
.L_1782:
        /*004c*/ 	.word	0x00000c60


	//   ....[1]....
        /*0050*/ 	.word	0x00000cb0


	//   ....[2]....
        /*0054*/ 	.word	0x00001090


	//----- nvinfo : EIATTR_MAX_THREADS
	.align		4
.L_1783:
        /*0058*/ 	.byte	0x04, 0x05
        /*005a*/ 	.short	(.L_1785 - .L_1784)
.L_1784:
        /*005c*/ 	.word	0x00000080
        /*0060*/ 	.word	0x00000001
        /*0064*/ 	.word	0x00000001


	//----- nvinfo : EIATTR_CRS_STACK_SIZE
	.align		4
.L_1785:
        /*0068*/ 	.byte	0x04, 0x1e
        /*006a*/ 	.short	(.L_1787 - .L_1786)
.L_1786:
        /*006c*/ 	.word	0x00000000


	//----- nvinfo : EIATTR_CBANK_PARAM_SIZE
	.align		4
.L_1787:
        /*0070*/ 	.byte	0x03, 0x19
        /*0072*/ 	.short	0x0018


	//----- nvinfo : EIATTR_PARAM_CBANK
	.align		4
        /*0074*/ 	.byte	0x04, 0x0a
        /*0076*/ 	.short	(.L_1789 - .L_1788)
	.align		4
.L_1788:
        /*0078*/ 	.word	index@(.nv.constant0._ZN2at6native29vectorized_elementwise_kernelILi4ENS0_13BUnaryFunctorIN3c108BFloat16ES4_S4_ZZZNS0_15binary_internal21div_trunc_kernel_cudaERNS_18TensorIteratorBaseEENKUlvE1_clEvENKUlvE2_clEvEUlS4_S4_E_EESt5arrayIPcLm2EEEEviT0_T1_)
        /*007c*/ 	.short	0x0380
        /*007e*/ 	.short	0x0018


	//----- nvinfo : EIATTR_SW_WAR
	.align		4
.L_1789:
        /*0080*/ 	.byte	0x04, 0x36
        /*0082*/ 	.short	(.L_1791 - .L_1790)
.L_1790:
        /*0084*/ 	.word	0x00000008
.L_1791:


//--------------------- .nv.info._ZN2at6native29vectorized_elementwise_kernelILi8ENS0_13BUnaryFunctorIN3c108BFloat16ES4_S4_ZZZNS0_15binary_internal21div_trunc_kernel_cudaERNS_18TensorIteratorBaseEENKUlvE1_clEvENKUlvE2_clEvEUlS4_S4_E_EESt5arrayIPcLm2EEEEviT0_T1_ --------------------------
	.section	.nv.info._ZN2at6native29vectorized_elementwise_kernelILi8ENS0_13BUnaryFunctorIN3c108BFloat16ES4_S4_ZZZNS0_15binary_internal21div_trunc_kernel_cudaERNS_18TensorIteratorBaseEENKUlvE1_clEvENKUlvE2_clEvEUlS4_S4_E_EESt5arrayIPcLm2EEEEviT0_T1_,"",@"SHT_CUDA_INFO"
	.sectionflags	@""
	.align	4


	//----- nvinfo : EIATTR_CUDA_API_VERSION
	.align		4
        /*0000*/ 	.byte	0x04, 0x37
        /*0002*/ 	.short	(.L_1793 - .L_1792)
.L_1792:
        /*0004*/ 	.word	0x00000082


	//----- nvinfo : EIATTR_KPARAM_INFO
	.align		4
.L_1793:
        /*0008*/ 	.byte	0x04, 0x17
        /*000a*/ 	.short	(.L_1795 - .L_1794)
.L_1794:
        /*000c*/ 	.word	0x00000000
        /*0010*/ 	.short	0x0002
        /*0012*/ 	.short	0x0008
        /*0014*/ 	.byte	0x00, 0xf0, 0x41, 0x00


	//----- nvinfo : EIATTR_KPARAM_INFO
	.align		4
.L_1795:
        /*0018*/ 	.byte	0x04, 0x17
        /*001a*/ 	.short	(.L_1797 - .L_1796)
.L_1796:
        /*001c*/ 	.word	0x00000000
        /*0020*/ 	.short	0x0001
        /*0022*/ 	.short	0x0004
        /*0024*/ 	.byte	0x00, 0xf0, 0x11, 0x00


	//----- nvinfo : EIATTR_KPARAM_INFO
	.align		4
.L_1797:
        /*0028*/ 	.byte	0x04, 0x17
        /*002a*/ 	.short	(.L_1799 - .L_1798)
.L_1798:
        /*002c*/ 	.word	0x00000000
        /*0030*/ 	.short	0x0000
        /*0032*/ 	.short	0x0000
        /*0034*/ 	.byte	0x00, 0xf0, 0x11, 0x00


	//----- nvinfo : EIATTR_SPARSE_MMA_MASK
	.align		4
.L_1799:
        /*0038*/ 	.byte	0x03, 0x50
        /*003a*/ 	.short	0x0000


	//----- nvinfo : EIATTR_MAXREG_COUNT
	.align		4
        /*003c*/ 	.byte	0x03, 0x1b
        /*003e*/ 	.short	0x00ff


	//----- nvinfo : EIATTR_MERCURY_ISA_VERSION
	.align		4
        /*0040*/ 	.byte	0x03, 0x5f
        /*0042*/ 	.short	0x0101


	//----- nvinfo : EIATTR_VRC_CTA_INIT_COUNT
	.align		4
        /*0044*/ 	.byte	0x02, 0x4a
	.zero		1
	.zero		1


	//----- nvinfo : EIATTR_EXIT_INSTR_OFFSETS
	.align		4
        /*0048*/ 	.byte	0x04, 0x1c
        /*004a*/ 	.short	(.L_1801 - .L_1800)


	//   ....[0]....
.L_1800:
        /*004c*/ 	.word	0x00000c60


	//   ....[1]....
        /*0050*/ 	.word	0x00000cb0


	//   ....[2]....
        /*0054*/ 	.word	0x00001070


	//----- nvinfo : EIATTR_MAX_THREADS
	.align		4
.L_1801:
        /*0058*/ 	.byte	0x04, 0x05
        /*005a*/ 	.short	(.L_1803 - .L_1802)
.L_1802:
        /*005c*/ 	.word	0x00000080
        /*0060*/ 	.word	0x00000001
        /*0064*/ 	.word	0x00000001


	//----- nvinfo : EIATTR_CRS_STACK_SIZE
	.align		4
.L_1803:
        /*0068*/ 	.byte	0x04, 0x1e
        /*006a*/ 	.short	(.L_1805 - .L_1804)
.L_1804:
        /*006c*/ 	.word	0x00000000


	//----- nvinfo : EIATTR_CBANK_PARAM_SIZE
	.align		4
.L_1805:
        /*0070*/ 	.byte	0x03, 0x19
        /*0072*/ 	.short	0x0018


	//----- nvinfo : EIATTR_PARAM_CBANK
	.align		4
        /*0074*/ 	.byte	0x04, 0x0a
        /*0076*/ 	.short	(.L_1807 - .L_1806)
	.align		4
.L_1806:
        /*0078*/ 	.word	index@(.nv.constant0._ZN2at6native29vectorized_elementwise_kernelILi8ENS0_13BUnaryFunctorIN3c108BFloat16ES4_S4_ZZZNS0_15binary_internal21div_trunc_kernel_cudaERNS_18TensorIteratorBaseEENKUlvE1_clEvENKUlvE2_clEvEUlS4_S4_E_EESt5arrayIPcLm2EEEEviT0_T1_)
        /*007c*/ 	.short	0x0380
        /*007e*/ 	.short	0x0018


	//----- nvinfo : EIATTR_SW_WAR
	.align		4
.L_1807:
        /*0080*/ 	.byte	0x04, 0x36
        /*0082*/ 	.short	(.L_1809 - .L_1808)
.L_1808:
        /*0084*/ 	.word	0x00000008
.L_1809:


//--------------------- .nv.info._ZN2at6native18elementwise_kernelILi128ELi4EZNS0_15gpu_kernel_implINS0_13AUnaryFunctorIN3c108BFloat16ES5_S5_ZZZNS0_15binary_internal21div_trunc_kernel_cudaERNS_18TensorIteratorBaseEENKUlvE1_clEvENKUlvE2_clEvEUlS5_S5_E_EEEEvS8_RKT_EUliE_EEviT1_ --------------------------
	.section	.nv.info._ZN2at6native18elementwise_kernelILi128ELi4EZNS0_15gpu_kernel_implINS0_13AUnaryFunctorIN3c108BFloat16ES5_S5_ZZZNS0_15binary_internal21div_trunc_kernel_cudaERNS_18TensorIteratorBaseEENKUlvE1_clEvENKUlvE2_clEvEUlS5_S5_E_EEEEvS8_RKT_EUliE_EEviT1_,"",@"SHT_CUDA_INFO"
	.sectionflags	@""
	.align	4


	//----- nvinfo : EIATTR_CUDA_API_VERSION
	.align		4
        /*0000*/ 	.byte	0x04, 0x37
        /*0002*/ 	.short	(.L_1811 - .L_1810)
.L_1810:
        /*0004*/ 	.word	0x00000082


	//----- nvinfo : EIATTR_KPARAM_INFO
	.align		4
.L_1811:
        /*0008*/ 	.byte	0x04, 0x17
        /*000a*/ 	.short	(.L_1813 - .L_1812)
.L_1812:
        /*000c*/ 	.word	0x00000000
        /*0010*/ 	.short	0x0001
        /*0012*/ 	.short	0x0008
        /*0014*/ 	.byte	0x00, 0xf0, 0x61, 0x08


	//----- nvinfo : EIATTR_KPARAM_INFO
	.align		4
.L_1813:
        /*0018*/ 	.byte	0x04, 0x17
        /*001a*/ 	.short	(.L_1815 - .L_1814)
.L_1814:
        /*001c*/ 	.word	0x00000000
        /*0020*/ 	.short	0x0000
        /*0022*/ 	.short	0x0000
        /*0024*/ 	.byte	0x00, 0xf0, 0x11, 0x00


	//----- nvinfo : EIATTR_SPARSE_MMA_MASK
	.align		4
.L_1815:
        /*0028*/ 	.byte	0x03, 0x50
        /*002a*/ 	.short	0x0000


	//----- nvinfo : EIATTR_MAXREG_COUNT
	.align		4
        /*002c*/ 	.byte	0x03, 0x1b
        /*002e*/ 	.short	0x0080


	//----- nvinfo : EIATTR_EXTERNS
	.align		4
        /*0030*/ 	.byte	0x04, 0x0f
        /*0032*/ 	.short	(.L_1817 - .L_1816)


	//   ....[0]....
	.align		4
.L_1816:
        /*0034*/ 	.word	index@(__assertfail)


	//----- nvinfo : EIATTR_MERCURY_ISA_VERSION
	.align		4
.L_1817:
        /*0038*/ 	.byte	0x03, 0x5f
        /*003a*/ 	.short	0x0101


	//----- nvinfo : EIATTR_VRC_CTA_INIT_COUNT
	.align		4
        /*003c*/ 	.byte	0x02, 0x4a
	.zero		1
	.zero		1


	//----- nvinfo : EIATTR_SYSCALL_OFFSETS
	.align		4
        /*0040*/ 	.byte	0x04, 0x46
        /*0042*/ 	.short	(.L_1819 - .L_1818)


	//   ....[0]....
.L_1818:
        /*0044*/ 	.word	0x00002220


	//   ....[1]....
        /*0048*/ 	.word	0x00003180


	//   ....[2]....
        /*004c*/ 	.word	0x00005530


	//   ....[3]....
        /*0050*/ 	.word	0x000062e0


	//   ....[4]....
        /*0054*/ 	.word	0x00008780


	//   ....[5]....
        /*0058*/ 	.word	0x00009530


	//   ....[6]....
        /*005c*/ 	.word	0x0000b9e0


	//   ....[7]....
        /*0060*/ 	.word	0x0000c760


	//----- nvinfo : EIATTR_EXIT_INSTR_OFFSETS
	.align		4
.L_1819:
        /*0064*/ 	.byte	0x04, 0x1c
        /*0066*/ 	.short	(.L_1821 - .L_1820)


	//   ....[0]....
.L_1820:
        /*0068*/ 	.word	0x000097f0


	//   ....[1]....
        /*006c*/ 	.word	0x0000bbe0


	//   ....[2]....
        /*0070*/ 	.word	0x0000bc20


	//   ....[3]....
        /*0074*/ 	.word	0x0000bcc0


	//   ....[4]....
        /*0078*/ 	.word	0x0000bd00


	//   ....[5]....
        /*007c*/ 	.word	0x0000bd40


	//   ....[6]....
        /*0080*/ 	.word	0x0000bdd0


	//   ....[7]....
        /*0084*/ 	.word	0x0000be10


	//   ....[8]....
        /*0088*/ 	.word	0x0000beb0


	//   ....[9]....
        /*008c*/ 	.word	0x0000bf00


	//   ....[10]....
        /*0090*/ 	.word	0x0000bf50


	//   ....[11]....
        /*0094*/ 	.word	0x0000c030


	//   ....[12]....
        /*0098*/ 	.word	0x0000c1a0


	//   ....[13]....
        /*009c*/ 	.word	0x0000c310


	//   ....[14]....
        /*00a0*/ 	.word	0x0000c470


	//   ....[15]....
        /*00a4*/ 	.word	0x0000c4b0


	//   ....[16]....
        /*00a8*/ 	.word	0x0000c4f0


	//   ....[17]....
        /*00ac*/ 	.word	0x0000c5a0


	//   ....[18]....
        /*00b0*/ 	.word	0x0000c600


	//   ....[19]....
        /*00b4*/ 	.word	0x0000c770


	//   ....[20]....
        /*00b8*/ 	.word	0x0000c880


	//   ....[21]....
        /*00bc*/ 	.word	0x0000c9c0


	//   ....[22]....
        /*00c0*/ 	.word	0x0000c9e0


	//----- nvinfo : EIATTR_MAX_THREADS
	.align		4
.L_1821:
        /*00c4*/ 	.byte	0x04, 0x05
        /*00c6*/ 	.short	(.L_1823 - .L_1822)
.L_1822:
        /*00c8*/ 	.word	0x00000080
        /*00cc*/ 	.word	0x00000001
        /*00d0*/ 	.word	0x00000001


	//----- nvinfo : EIATTR_CRS_STACK_SIZE
	.align		4
.L_1823:
        /*00d4*/ 	.byte	0x04, 0x1e
        /*00d6*/ 	.short	(.L_1825 - .L_1824)
.L_1824:
        /*00d8*/ 	.word	0x00000000


	//----- nvinfo : EIATTR_CBANK_PARAM_SIZE
	.align		4
.L_1825:
        /*00dc*/ 	.byte	0x03, 0x19
        /*00de*/ 	.short	0x0220


	//----- nvinfo : EIATTR_PARAM_CBANK
	.align		4
        /*00e0*/ 	.byte	0x04, 0x0a
        /*00e2*/ 	.short	(.L_1827 - .L_1826)
	.align		4
.L_1826:
        /*00e4*/ 	.word	index@(.nv.constant0._ZN2at6native18elementwise_kernelILi128ELi4EZNS0_15gpu_kernel_implINS0_13AUnaryFunctorIN3c108BFloat16ES5_S5_ZZZNS0_15binary_internal21div_trunc_kernel_cudaERNS_18TensorIteratorBaseEENKUlvE1_clEvENKUlvE2_clEvEUlS5_S5_E_EEEEvS8_RKT_EUliE_EEviT1_)
        /*00e8*/ 	.short	0x0380
        /*00ea*/ 	.short	0x0220


	//----- nvinfo : EIATTR_SW_WAR
	.align		4
.L_1827:
        /*00ec*/ 	.byte	0x04, 0x36
        /*00ee*/ 	.short	(.L_1829 - .L_1828)
.L_1828:
        /*00f0*/ 	.word	0x00000008
.L_1829:


//--------------------- .nv.info._ZN2at6native27unrolled_elementwise_kernelINS0_13AUnaryFunctorIN3c108BFloat16ES4_S4_ZZZNS0_15binary_internal21div_trunc_kernel_cudaERNS_18TensorIteratorBaseEENKUlvE1_clEvENKUlvE2_clEvEUlS4_S4_E_EESt5arrayIPcLm2EELi4E23TrivialOffsetCalculatorILi1EjESG_NS0_6memory12LoadWithCastILi1EEENSH_13StoreWithCastILi1EEEEEviT_T0_T2_T3_T4_T5_ --------------------------
	.section	.nv.info._ZN2at6native27unrolled_elementwise_kernelINS0_13AUnaryFunctorIN3c108BFloat16ES4_S4_ZZZNS0_15binary_internal21div_trunc_kernel_cudaERNS_18TensorIteratorBaseEENKUlvE1_clEvENKUlvE2_clEvEUlS4_S4_E_EESt5arrayIPcLm2EELi4E23TrivialOffsetCalculatorILi1EjESG_NS0_6memory12LoadWithCastILi1EEENSH_13StoreWithCastILi1EEEEEviT_T0_T2_T3_T4_T5_,"",@"SHT_CUDA_INFO"
	.sectionflags	@""
	.align	4


	//----- nvinfo : EIATTR_CUDA_API_VERSION
	.align		4
        /*0000*/ 	.byte	0x04, 0x37
        /*0002*/ 	.short	(.L_1831 - .L_1830)
.L_1830:
        /*0004*/ 	.word	0x00000082


	//----- nvinfo : EIATTR_KPARAM_INFO
	.align		4
.L_1831:
        /*0008*/ 	.byte	0x04, 0x17
        /*000a*/ 	.short	(.L_1833 - .L_1832)
.L_1832:
        /*000c*/ 	.word	0x00000000
        /*0010*/ 	.short	0x0006
        /*0012*/ 	.short	0x0024
        /*0014*/ 	.byte	0x00, 0xf0, 0x21, 0x00


	//----- nvinfo : EIATTR_KPARAM_INFO
	.align		4
.L_1833:
        /*0018*/ 	.byte	0x04, 0x17
        /*001a*/ 	.short	(.L_1835 - .L_1834)
.L_1834:
        /*001c*/ 	.word	0x00000000
        /*0020*/ 	.short	0x0005
        /*0022*/ 	.short	0x001c
        /*0024*/ 	.byte	0x00, 0xf0, 0x21, 0x00


	//----- nvinfo : EIATTR_KPARAM_INFO
	.align		4
.L_1835:
        /*0028*/ 	.byte	0x04, 0x17
        /*002a*/ 	.short	(.L_1837 - .L_1836)
.L_1836:
        /*002c*/ 	.word	0x00000000
        /*0030*/ 	.short	0x0004
        /*0032*/ 	.short	0x0019
        /*0034*/ 	.byte	0x00, 0xf0, 0x05, 0x00


	//----- nvinfo : EIATTR_KPARAM_INFO
	.align		4
.L_1837:
        /*0038*/ 	.byte	0x04, 0x17
        /*003a*/ 	.short	(.L_1839 - .L_1838)
.L_1838:
        /*003c*/ 	.word	0x00000000
        /*0040*/ 	.short	0x0003
        /*0042*/ 	.short	0x0018
        /*0044*/ 	.byte	0x00, 0xf0, 0x05, 0x00


	//----- nvinfo : EIATTR_KPARAM_INFO
	.align		4
.L_1839:
        /*0048*/ 	.byte	0x04, 0x17
        /*004a*/ 	.short	(.L_1841 - .L_1840)
.L_1840:
        /*004c*/ 	.word	0x00000000
        /*0050*/ 	.short	0x0002
        /*0052*/ 	.short	0x0008
        /*0054*/ 	.byte	0x00, 0xf0, 0x41, 0x00


	//----- nvinfo : EIATTR_KPARAM_INFO
	.align		4
.L_1841:
        /*0058*/ 	.byte	0x04, 0x17
        /*005a*/ 	.short	(.L_1843 - .L_1842)
.L_1842:
        /*005c*/ 	.word	0x00000000
        /*0060*/ 	.short	0x0001
        /*0062*/ 	.short	0x0004
        /*0064*/ 	.byte	0x00, 0xf0, 0x11, 0x00


	//----- nvinfo : EIATTR_KPARAM_INFO
	.align		4
.L_1843:
        /*0068*/ 	.byte	0x04, 0x17
        /*006a*/ 	.short	(.L_1845 - .L_1844)
.L_1844:
        /*006c*/ 	.word	0x00000000
        /*0070*/ 	.short	0x0000
        /*0072*/ 	.short	0x0000
        /*0074*/ 	.byte	0x00, 0xf0, 0x11, 0x00


	//----- nvinfo : EIATTR_SPARSE_MMA_MASK
	.align		4
.L_1845:
        /*0078*/ 	.byte	0x03, 0x50
        /*007a*/ 	.short	0x0000


	//----- nvinfo : EIATTR_MAXREG_COUNT
	.align		4
        /*007c*/ 	.byte	0x03, 0x1b
        /*007e*/ 	.short	0x00ff


	//----- nvinfo : EIATTR_EXTERNS
	.align		4
        /*0080*/ 	.byte	0x04, 0x0f
        /*0082*/ 	.short	(.L_1847 - .L_1846)


	//   ....[0]....
	.align		4
.L_1846:
        /*0084*/ 	.word	index@(__assertfail)


	//----- nvinfo : EIATTR_MERCURY_ISA_VERSION
	.align		4
.L_1847:
        /*0088*/ 	.byte	0x03, 0x5f
        /*008a*/ 	.short	0x0101


	//----- nvinfo : EIATTR_VRC_CTA_INIT_COUNT
	.align		4
        /*008c*/ 	.byte	0x02, 0x4a
	.zero		1
	.zero		1


	//----- nvinfo : EIATTR_SYSCALL_OFFSETS
	.align		4
        /*0090*/ 	.byte	0x04, 0x46
        /*0092*/ 	.short	(.L_1849 - .L_1848)


	//   ....[0]....
.L_1848:
        /*0094*/ 	.word	0x00001000


	//   ....[1]....
        /*0098*/ 	.word	0x000021e0


	//   ....[2]....
        /*009c*/ 	.word	0x00003300


	//   ....[3]....
        /*00a0*/ 	.word	0x00004410


	//   ....[4]....
        /*00a4*/ 	.word	0x00005680


	//   ....[5]....
        /*00a8*/ 	.word	0x00006560


	//   ....[6]....
        /*00ac*/ 	.word	0x000074e0


	//   ....[7]....
        /*00b0*/ 	.word	0x00008460


	//----- nvinfo : EIATTR_EXIT_INSTR_OFFSETS
	.align		4
.L_1849:
        /*00b4*/ 	.byte	0x04, 0x1c
        /*00b6*/ 	.short	(.L_1851 - .L_1850)


	//   ....[0]....
.L_1850:
        /*00b8*/ 	.word	0x00007790


	//   ....[1]....
        /*00bc*/ 	.word	0x000078e0


	//   ....[2]....
        /*00c0*/ 	.word	0x00007920


	//   ....[3]....
        /*00c4*/ 	.word	0x000079c0


	//   ....[4]....
        /*00c8*/ 	.word	0x00007a00


	//   ....[5]....
        /*00cc*/ 	.word	0x00007a40


	//   ....[6]....
        /*00d0*/ 	.word	0x00007ad0


	//   ....[7]....
        /*00d4*/ 	.word	0x00007b10


	//   ....[8]....
        /*00d8*/ 	.word	0x00007bb0


	//   ....[9]....
        /*00dc*/ 	.word	0x00007c00


	//   ....[10]....
        /*00e0*/ 	.word	0x00007c50


	//   ....[11]....
        /*00e4*/ 	.word	0x00007d30


	//   ....[12]....
        /*00e8*/ 	.word	0x00007ea0


	//   ....[13]....
        /*00ec*/ 	.word	0x00008010


	//   ....[14]....
        /*00f0*/ 	.word	0x00008170


	//   ....[15]....
        /*00f4*/ 	.word	0x000081b0


	//   ....[16]....
        /*00f8*/ 	.word	0x000081f0


	//   ....[17]....
        /*00fc*/ 	.word	0x000082a0


	//   ....[18]....
        /*0100*/ 	.word	0x00008300


	//   ....[19]....
        /*0104*/ 	.word	0x00008470


	//   ....[20]....
        /*0108*/ 	.word	0x00008580


	//   ....[21]....
        /*010c*/ 	.word	0x000086c0


	//   ....[22]....
        /*0110*/ 	.word	0x000086e0


	//----- nvinfo : EIATTR_MAX_THREADS
	.align		4
.L_1851:
        /*0114*/ 	.byte	0x04, 0x05
        /*0116*/ 	.short	(.L_1853 - .L_1852)
.L_1852:
        /*0118*/ 	.word	0x00000080
        /*011c*/ 	.word	0x00000001
        /*0120*/ 	.word	0x00000001


	//----- nvinfo : EIATTR_CRS_STACK_SIZE
	.align		4
.L_1853:
        /*0124*/ 	.byte	0x04, 0x1e
        /*0126*/ 	.short	(.L_1855 - .L_1854)
.L_1854:
        /*0128*/ 	.word	0x00000000


	//----- nvinfo : EIATTR_CBANK_PARAM_SIZE
	.align		4
.L_1855:
        /*012c*/ 	.byte	0x03, 0x19
        /*012e*/ 	.short	0x002c


	//----- nvinfo : EIATTR_PARAM_CBANK
	.align		4
        /*0130*/ 	.byte	0x04, 0x0a
        /*0132*/ 	.short	(.L_1857 - .L_1856)
	.align		4
.L_1856:
        /*0134*/ 	.word	index@(.nv.constant0._ZN2at6native27unrolled_elementwise_kernelINS0_13AUnaryFunctorIN3c108BFloat16ES4_S4_ZZZNS0_15binary_internal21div_trunc_kernel_cudaERNS_18TensorIteratorBaseEENKUlvE1_clEvENKUlvE2_clEvEUlS4_S4_E_EESt5arrayIPcLm2EELi4E23TrivialOffsetCalculatorILi1EjESG_NS0_6memory12LoadWithCastILi1EEENSH_13StoreWithCastILi1EEEEEviT_T0_T2_T3_T4_T5_)
        /*0138*/ 	.short	0x0380
        /*013a*/ 	.short	0x002c


	//----- nvinfo : EIATTR_SW_WAR
	.align		4
.L_1857:
        /*013c*/ 	.byte	0x04, 0x36
        /*013e*/ 	.short	(.L_1859 - .L_1858)
.L_1858:
        /*0140*/ 	.word	0x00000008
.L_1859:


//--------------------- .nv.info._ZN2at6native18elementwise_kernelILi128ELi4EZNS0_22gpu_kernel_impl_nocastINS0_13AUnaryFunctorIN3c108BFloat16ES5_S5_ZZZNS0_15binary_internal21div_trunc_kernel_cudaERNS_18TensorIteratorBaseEENKUlvE1_clEvENKUlvE2_clEvEUlS5_S5_E_EEEEvS8_RKT_EUliE_EEviT1_ --------------------------
	.section	.nv.info._ZN2at6native18elementwise_kernelILi128ELi4EZNS0_22gpu_kernel_impl_nocastINS0_13AUnaryFunctorIN3c108BFloat16ES5_S5_ZZZNS0_15binary_internal21div_trunc_kernel_cudaERNS_18TensorIteratorBaseEENKUlvE1_clEvENKUlvE2_clEvEUlS5_S5_E_EEEEvS8_RKT_EUliE_EEviT1_,"",@"SHT_CUDA_INFO"
	.sectionflags	@""
	.align	4


	//----- nvinfo : EIATTR_CUDA_API_VERSION
	.align		4
        /*0000*/ 	.byte	0x04, 0x37
        /*0002*/ 	.short	(.L_1861 - .L_1860)
.L_1860:
        /*0004*/ 	.word	0x00000082


	//----- nvinfo : EIATTR_KPARAM_INFO
	.align		4
.L_1861:
        /*0008*/ 	.byte	0x04, 0x17
        /*000a*/ 	.short	(.L_1863 - .L_1862)
.L_1862:
        /*000c*/ 	.word	0x00000000
        /*0010*/ 	.short	0x0001
        /*0012*/ 	.short	0x0008
        /*0014*/ 	.byte	0x00, 0xf0, 0x61, 0x08


	//----- nvinfo : EIATTR_KPARAM_INFO
	.align		4
.L_1863:
        /*0018*/ 	.byte	0x04, 0x17
        /*001a*/ 	.short	(.L_1865 - .L_1864)
.L_1864:
        /*001c*/ 	.word	0x00000000
        /*0020*/ 	.short	0x0000
        /*0022*/ 	.short	0x0000
        /*0024*/ 	.byte	0x00, 0xf0, 0x11, 0x00


	//----- nvinfo : EIATTR_SPARSE_MMA_MASK
	.align		4
.L_1865:
        /*0028*/ 	.byte	0x03, 0x50
        /*002a*/ 	.short	0x0000


	//----- nvinfo : EIATTR_MAXREG_COUNT
	.align		4
        /*002c*/ 	.byte	0x03, 0x1b
        /*002e*/ 	.short	0x0080


	//----- nvinfo : EIATTR_MERCURY_ISA_VERSION
	.align		4
        /*0030*/ 	.byte	0x03, 0x5f
        /*0032*/ 	.short	0x0101


	//----- nvinfo : EIATTR_VRC_CTA_INIT_COUNT
	.align		4
        /*0034*/ 	.byte	0x02, 0x4a
	.zero		1
	.zero		1


	//----- nvinfo : EIATTR_EXIT_INSTR_OFFSETS
	.align		4
        /*0038*/ 	.byte	0x04, 0x1c
        /*003a*/ 	.short	(.L_1867 - .L_1866)


	//   ....[0]....
.L_1866:
        /*003c*/ 	.word	0x00000400


	//   ....[1]....
        /*0040*/ 	.word	0x000004d0


	//   ....[2]....
        /*0044*/ 	.word	0x000040e0


	//   ....[3]....
        /*0048*/ 	.word	0x00005480


	//----- nvinfo : EIATTR_MAX_THREADS
	.align		4
.L_1867:
        /*004c*/ 	.byte	0x04, 0x05
        /*004e*/ 	.short	(.L_1869 - .L_1868)
.L_1868:
        /*0050*/ 	.word	0x00000080
        /*0054*/ 	.word	0x00000001
        /*0058*/ 	.word	0x00000001


	//----- nvinfo : EIATTR_CRS_STACK_SIZE
	.align		4
.L_1869:
        /*005c*/ 	.byte	0x04, 0x1e
        /*005e*/ 	.short	(.L_1871 - .L_1870)
.L_1870:
        /*0060*/ 	.word	0x00000000


	//----- nvinfo : EIATTR_CBANK_PARAM_SIZE
	.align		4
.L_1871:
        /*0064*/ 	.byte	0x03, 0x19
        /*0066*/ 	.short	0x0220


	//----- nvinfo : EIATTR_PARAM_CBANK
	.align		4
        /*0068*/ 	.byte	0x04, 0x0a
        /*006a*/ 	.short	(.L_1873 - .L_1872)
	.align		4
.L_1872:
        /*006c*/ 	.word	index@(.nv.constant0._ZN2at6native18elementwise_kernelILi128ELi4EZNS0_22gpu_kernel_impl_nocastINS0_13AUnaryFunctorIN3c108BFloat16ES5_S5_ZZZNS0_15binary_internal21div_trunc_kernel_cudaERNS_18TensorIteratorBaseEENKUlvE1_clEvENKUlvE2_clEvEUlS5_S5_E_EEEEvS8_RKT_EUliE_EEviT1_)
        /*0070*/ 	.short	0x0380
        /*0072*/ 	.short	0x0220


	//----- nvinfo : EIATTR_SW_WAR
	.align		4
.L_1873:
        /*0074*/ 	.byte	0x04, 0x36
        /*0076*/ 	.short	(.L_1875 - .L_1874)
.L_1874:
        /*0078*/ 	.word	0x00000008
.L_1875:


//--------------------- .nv.info._ZN2at6native27unrolled_elementwise_kernelINS0_13AUnaryFunctorIN3c108BFloat16ES4_S4_ZZZNS0_15binary_internal21div_trunc_kernel_cudaERNS_18TensorIteratorBaseEENKUlvE1_clEvENKUlvE2_clEvEUlS4_S4_E_EESt5arrayIPcLm2EELi4E23TrivialOffsetCalculatorILi1EjESG_NS0_6memory15LoadWithoutCastENSH_16StoreWithoutCastEEEviT_T0_T2_T3_T4_T5_ --------------------------
	.section	.nv.info._ZN2at6native27unrolled_elementwise_kernelINS0_13AUnaryFunctorIN3c108BFloat16ES4_S4_ZZZNS0_15binary_internal21div_trunc_kernel_cudaERNS_18TensorIteratorBaseEENKUlvE1_clEvENKUlvE2_clEvEUlS4_S4_E_EESt5arrayIPcLm2EELi4E23TrivialOffsetCalculatorILi1EjESG_NS0_6memory15LoadWithoutCastENSH_16StoreWithoutCastEEEviT_T0_T2_T3_T4_T5_,"",@"SHT_CUDA_INFO"
	.sectionflags	@""
	.align	4


	//----- nvinfo : EIATTR_CUDA_API_VERSION
	.align		4
        /*0000*/ 	.byte	0x04, 0x37
        /*0002*/ 	.short	(.L_1877 - .L_1876)
.L_1876:
        /*0004*/ 	.word	0x00000082


	//----- nvinfo : EIATTR_KPARAM_INFO
	.align		4
.L_1877:
        /*0008*/ 	.byte	0x04, 0x17
        /*000a*/ 	.short	(.L_1879 - .L_1878)
.L_1878:
        /*000c*/ 	.word	0x00000000
        /*0010*/ 	.short	0x0006
        /*0012*/ 	.short	0x001b
        /*0014*/ 	.byte	0x00, 0xf0, 0x05, 0x00


	//----- nvinfo : EIATTR_KPARAM_INFO
	.align		4
.L_1879:
        /*0018*/ 	.byte	0x04, 0x17
        /*001a*/ 	.short	(.L_1881 - .L_1880)
.L_1880:
        /*001c*/ 	.word	0x00000000
        /*0020*/ 	.short	0x0005
        /*0022*/ 	.short	0x001a
        /*0024*/ 	.byte	0x00, 0xf0, 0x05, 0x00


	//----- nvinfo : EIATTR_KPARAM_INFO
	.align		4
.L_1881:
        /*0028*/ 	.byte	0x04, 0x17
        /*002a*/ 	.short	(.L_1883 - .L_1882)
.L_1882:
        /*002c*/ 	.word	0x00000000
        /*0030*/ 	.short	0x0004
        /*0032*/ 	.short	0x0019
        /*0034*/ 	.byte	0x00, 0xf0, 0x05, 0x00


	//----- nvinfo : EIATTR_KPARAM_INFO
	.align		4
.L_1883:
        /*0038*/ 	.byte	0x04, 0x17
        /*003a*/ 	.short	(.L_1885 - .L_1884)
.L_1884:
        /*003c*/ 	.word	0x00000000
        /*0040*/ 	.short	0x0003
        /*0042*/ 	.short	0x0018
        /*0044*/ 	.byte	0x00, 0xf0, 0x05, 0x00


	//----- nvinfo : EIATTR_KPARAM_INFO
	.align		4
.L_1885:
        /*0048*/ 	.byte	0x04, 0x17
        /*004a*/ 	.short	(.L_1887 - .L_1886)
.L_1886:
        /*004c*/ 	.word	0x00000000
        /*0050*/ 	.short	0x0002
        /*0052*/ 	.short	0x0008
        /*0054*/ 	.byte	0x00, 0xf0, 0x41, 0x00


	//----- nvinfo : EIATTR_KPARAM_INFO
	.align		4
.L_1887:
        /*0058*/ 	.byte	0x04, 0x17
        /*005a*/ 	.short	(.L_1889 - .L_1888)
.L_1888:
        /*005c*/ 	.word	0x00000000
        /*0060*/ 	.short	0x0001
        /*0062*/ 	.short	0x0004
        /*0064*/ 	.byte	0x00, 0xf0, 0x11, 0x00


	//----- nvinfo : EIATTR_KPARAM_INFO
	.align		4
.L_1889:
        /*0068*/ 	.byte	0x04, 0x17
        /*006a*/ 	.short	(.L_1891 - .L_1890)
.L_1890:
        /*006c*/ 	.word	0x00000000
        /*0070*/ 	.short	0x0000
        /*0072*/ 	.short	0x0000
        /*0074*/ 	.byte	0x00, 0xf0, 0x11, 0x00


	//----- nvinfo : EIATTR_SPARSE_MMA_MASK
	.align		4
.L_1891:
        /*0078*/ 	.byte	0x03, 0x50
        /*007a*/ 	.short	0x0000


	//----- nvinfo : EIATTR_MAXREG_COUNT
	.align		4
        /*007c*/ 	.byte	0x03, 0x1b
        /*007e*/ 	.short	0x00ff


	//----- nvinfo : EIATTR_MERCURY_ISA_VERSION
	.align		4
        /*0080*/ 	.byte	0x03, 0x5f
        /*0082*/ 	.short	0x0101


	//----- nvinfo : EIATTR_VRC_CTA_INIT_COUNT
	.align		4
        /*0084*/ 	.byte	0x02, 0x4a
	.zero		1
	.zero		1


	//----- nvinfo : EIATTR_EXIT_INSTR_OFFSETS
	.align		4
        /*0088*/ 	.byte	0x04, 0x1c
        /*008a*/ 	.short	(.L_1893 - .L_1892)


	//   ....[0]....
.L_1892:
        /*008c*/ 	.word	0x000005d0


	//   ....[1]....
        /*0090*/ 	.word	0x00000650


	//----- nvinfo : EIATTR_MAX_THREADS
	.align		4
.L_1893:
        /*0094*/ 	.byte	0x04, 0x05
        /*0096*/ 	.short	(.L_1895 - .L_1894)
.L_1894:
        /*0098*/ 	.word	0x00000080
        /*009c*/ 	.word	0x00000001
        /*00a0*/ 	.word	0x00000001


	//----- nvinfo : EIATTR_CRS_STACK_SIZE
	.align		4
.L_1895:
        /*00a4*/ 	.byte	0x04, 0x1e
        /*00a6*/ 	.short	(.L_1897 - .L_1896)
.L_1896:
        /*00a8*/ 	.word	0x00000000


	//----- nvinfo : EIATTR_CBANK_PARAM_SIZE
	.align		4
.L_1897:
        /*00ac*/ 	.byte	0x03, 0x19
        /*00ae*/ 	.short	0x001c


	//----- nvinfo : EIATTR_PARAM_CBANK
	.align		4
        /*00b0*/ 	.byte	0x04, 0x0a
        /*00b2*/ 	.short	(.L_1899 - .L_1898)
	.align		4
.L_1898:
        /*00b4*/ 	.word	index@(.nv.constant0._ZN2at6native27unrolled_elementwise_kernelINS0_13AUnaryFunctorIN3c108BFloat16ES4_S4_ZZZNS0_15binary_internal21div_trunc_kernel_cudaERNS_18TensorIteratorBaseEENKUlvE1_clEvENKUlvE2_clEvEUlS4_S4_E_EESt5arrayIPcLm2EELi4E23TrivialOffsetCalculatorILi1EjESG_NS0_6memory15LoadWithoutCastENSH_16StoreWithoutCastEEEviT_T0_T2_T3_T4_T5_)
        /*00b8*/ 	.short	0x0380
        /*00ba*/ 	.short	0x001c


	//----- nvinfo : EIATTR_SW_WAR
	.align		4
.L_1899:
        /*00bc*/ 	.byte	0x04, 0x36
        /*00be*/ 	.short	(.L_1901 - .L_1900)
.L_1900:
        /*00c0*/ 	.word	0x00000008
.L_1901:


//--------------------- .nv.info._ZN2at6native29vectorized_elementwise_kernelILi2ENS0_13AUnaryFunctorIN3c108BFloat16ES4_S4_ZZZNS0_15binary_internal21div_trunc_kernel_cudaERNS_18TensorIteratorBaseEENKUlvE1_clEvENKUlvE2_clEvEUlS4_S4_E_EESt5arrayIPcLm2EEEEviT0_T1_ --------------------------
	.section	.nv.info._ZN2at6native29vectorized_elementwise_kernelILi2ENS0_13AUnaryFunctorIN3c108BFloat16ES4_S4_ZZZNS0_15binary_internal21div_trunc_kernel_cudaERNS_18TensorIteratorBaseEENKUlvE1_clEvENKUlvE2_clEvEUlS4_S4_E_EESt5arrayIPcLm2EEEEviT0_T1_,"",@"SHT_CUDA_INFO"
	.sectionflags	@""
	.align	4


	//----- nvinfo : EIATTR_CUDA_API_VERSION
	.align		4
        /*0000*/ 	.byte	0x04, 0x37
        /*0002*/ 	.short	(.L_1903 - .L_1902)
.L_1902:
        /*0004*/ 	.word	0x00000082


	//----- nvinfo : EIATTR_KPARAM_INFO
	.align		4
.L_1903:
        /*0008*/ 	.byte	0x04, 0x17
        /*000a*/ 	.short	(.L_1905 - .L_1904)
.L_1904:
        /*000c*/ 	.word	0x00000000
        /*0010*/ 	.short	0x0002
        /*0012*/ 	.short	0x0008
        /*0014*/ 	.byte	0x00, 0xf0, 0x41, 0x00


	//----- nvinfo : EIATTR_KPARAM_INFO
	.align		4
.L_1905:
        /*0018*/ 	.byte	0x04, 0x17
        /*001a*/ 	.short	(.L_1907 - .L_1906)
.L_1906:
        /*001c*/ 	.word	0x00000000
        /*0020*/ 	.short	0x0001
        /*0022*/ 	.short	0x0004
        /*0024*/ 	.byte	0x00, 0xf0, 0x11, 0x00


	//----- nvinfo : EIATTR_KPARAM_INFO
	.align		4
.L_1907:
        /*0028*/ 	.byte	0x04, 0x17
        /*002a*/ 	.short	(.L_1909 - .L_1908)
.L_1908:
        /*002c*/ 	.word	0x00000000
        /*0030*/ 	.short	0x0000
        /*0032*/ 	.short	0x0000
        /*0034*/ 	.byte	0x00, 0xf0, 0x11, 0x00


	//----- nvinfo : EIATTR_SPARSE_MMA_MASK
	.align		4
.L_1909:
        /*0038*/ 	.byte	0x03, 0x50
        /*003a*/ 	.short	0x0000


	//----- nvinfo : EIATTR_MAXREG_COUNT
	.align		4
        /*003c*/ 	.byte	0x03, 0x1b
        /*003e*/ 	.short	0x00ff


	//----- nvinfo : EIATTR_MERCURY_ISA_VERSION
	.align		4
        /*0040*/ 	.byte	0x03, 0x5f
        /*0042*/ 	.short	0x0101


	//----- nvinfo : EIATTR_VRC_CTA_INIT_COUNT
	.align		4
        /*0044*/ 	.byte	0x02, 0x4a
	.zero		1
	.zero		1


	//----- nvinfo : EIATTR_EXIT_INSTR_OFFSETS
	.align		4
        /*0048*/ 	.byte	0x04, 0x1c
        /*004a*/ 	.short	(.L_1911 - .L_1910)


	//   ....[0]....
.L_1910:
        /*004c*/ 	.word	0x00000c70


	//   ....[1]....
        /*0050*/ 	.word	0x00000cc0


	//   ....[2]....
        /*0054*/ 	.word	0x00001150


	//----- nvinfo : EIATTR_MAX_THREADS
	.align		4
.L_1911:
        /*0058*/ 	.byte	0x04, 0x05
        /*005a*/ 	.short	(.L_1913 - .L_1912)
.L_1912:
        /*005c*/ 	.word	0x00000080
        /*0060*/ 	.word	0x00000001
        /*0064*/ 	.word	0x00000001


	//----- nvinfo : EIATTR_CRS_STACK_SIZE
	.align		4
.L_1913:
        /*0068*/ 	.byte	0x04, 0x1e
        /*006a*/ 	.short	(.L_1915 - .L_1914)
.L_1914:
        /*006c*/ 	.word	0x00000000


	//----- nvinfo : EIATTR_CBANK_PARAM_SIZE
	.align		4
.L_1915:
        /*0070*/ 	.byte	0x03, 0x19
        /*0072*/ 	.short	0x0018


	//----- nvinfo : EIATTR_PARAM_CBANK
	.align		4
        /*0074*/ 	.byte	0x04, 0x0a
        /*0076*/ 	.short	(.L_1917 - .L_1916)
	.align		4
.L_1916:
        /*0078*/ 	.word	index@(.nv.constant0._ZN2at6native29vectorized_elementwise_kernelILi2ENS0_13AUnaryFunctorIN3c108BFloat16ES4_S4_ZZZNS0_15binary_internal21div_trunc_kernel_cudaERNS_18TensorIteratorBaseEENKUlvE1_clEvENKUlvE2_clEvEUlS4_S4_E_EESt5arrayIPcLm2EEEEviT0_T1_)
        /*007c*/ 	.short	0x0380
        /*007e*/ 	.short	0x0018


	//----- nvinfo : EIATTR_SW_WAR
	.align		4
.L_1917:
        /*0080*/ 	.byte	0x04, 0x36
        /*0082*/ 	.short	(.L_1919 - .L_1918)
.L_1918:
        /*0084*/ 	.word	0x00000008
.L_1919:


//--------------------- .nv.info._ZN2at6native29vectorized_elementwise_kernelILi4ENS0_13AUnaryFunctorIN3c108BFloat16ES4_S4_ZZZNS0_15binary_internal21div_trunc_kernel_cudaERNS_18TensorIteratorBaseEENKUlvE1_clEvENKUlvE2_clEvEUlS4_S4_E_EESt5arrayIPcLm2EEEEviT0_T1_ --------------------------
	.section	.nv.info._ZN2at6native29vectorized_elementwise_kernelILi4ENS0_13AUnaryFunctorIN3c108BFloat16ES4_S4_ZZZNS0_15binary_internal21div_trunc_kernel_cudaERNS_18TensorIteratorBaseEENKUlvE1_clEvENKUlvE2_clEvEUlS4_S4_E_EESt5arrayIPcLm2EEEEviT0_T1_,"",@"SHT_CUDA_INFO"
	.sectionflags	@""
	.align	4


	//----- nvinfo : EIATTR_CUDA_API_VERSION
	.align		4
        /*0000*/ 	.byte	0x04, 0x37
        /*0002*/ 	.short	(.L_1921 - .L_1920)
.L_1920:
        /*0004*/ 	.word	0x00000082


	//----- nvinfo : EIATTR_KPARAM_INFO
	.align		4
.L_1921:
        /*0008*/ 	.byte	0x04, 0x17
        /*000a*/ 	.short	(.L_1923 - .L_1922)
.L_1922:
        /*000c*/ 	.word	0x00000000
        /*0010*/ 	.short	0x0002
        /*0012*/ 	.short	0x0008
        /*0014*/ 	.byte	0x00, 0xf0, 0x41, 0x00


	//----- nvinfo : EIATTR_KPARAM_INFO
	.align		4
.L_1923:
        /*0018*/ 	.byte	0x04, 0x17
        /*001a*/ 	.short	(.L_1925 - .L_1924)
.L_1924:
        /*001c*/ 	.word	0x00000000
        /*0020*/ 	.short	0x0001
        /*0022*/ 	.short	0x0004
        /*0024*/ 	.byte	0x00, 0xf0, 0x11, 0x00


	//----- nvinfo : EIATTR_KPARAM_INFO
	.align		4
.L_1925:
        /*0028*/ 	.byte	0x04, 0x17
        /*002a*/ 	.short	(.L_1927 - .L_1926)
.L_1926:
        /*002c*/ 	.word	0x00000000
        /*0030*/ 	.short	0x0000
        /*0032*/ 	.short	0x0000
        /*0034*/ 	.byte	0x00, 0xf0, 0x11, 0x00


	//----- nvinfo : EIATTR_SPARSE_MMA_MASK
	.align		4
.L_1927:
        /*0038*/ 	.byte	0x03, 0x50
        /*003a*/ 	.short	0x0000


	//----- nvinfo : EIATTR_MAXREG_COUNT
	.align		4
        /*003c*/ 	.byte	0x03, 0x1b
        /*003e*/ 	.short	0x00ff


	//----- nvinfo : EIATTR_MERCURY_ISA_VERSION
	.align		4
        /*0040*/ 	.byte	0x03, 0x5f
        /*0042*/ 	.short	0x0101


	//----- nvinfo : EIATTR_VRC_CTA_INIT_COUNT
	.align		4
        /*0044*/ 	.byte	0x02, 0x4a
	.zero		1
	.zero		1


	//----- nvinfo : EIATTR_EXIT_INSTR_OFFSETS
	.align		4
        /*0048*/ 	.byte	0x04, 0x1c
        /*004a*/ 	.short	(.L_1929 - .L_1928)


	//   ....[0]....
.L_1928:
        /*004c*/ 	.word	0x00000c70


	//   ....[1]....
        /*0050*/ 	.word	0x00000cc0


	//   ....[2]....
        /*0054*/ 	.word	0x00001110


	//----- nvinfo : EIATTR_MAX_THREADS
	.align		4
.L_1929:
        /*0058*/ 	.byte	0x04, 0x05
        /*005a*/ 	.short	(.L_1931 - .L_1930)
.L_1930:
        /*005c*/ 	.word	0x00000080
        /*0060*/ 	.word	0x00000001
        /*0064*/ 	.word	0x00000001


	//----- nvinfo : EIATTR_CRS_STACK_SIZE
	.align		4
.L_1931:
        /*0068*/ 	.byte	0x04, 0x1e
        /*006a*/ 	.short	(.L_1933 - .L_1932)
.L_1932:
        /*006c*/ 	.word	0x00000000


	//----- nvinfo : EIATTR_CBANK_PARAM_SIZE
	.align		4
.L_1933:
        /*0070*/ 	.byte	0x03, 0x19
        /*0072*/ 	.short	0x0018


	//----- nvinfo : EIATTR_PARAM_CBANK
	.align		4
        /*0074*/ 	.byte	0x04, 0x0a
        /*0076*/ 	.short	(.L_1935 - .L_1934)
	.align		4
.L_1934:
        /*0078*/ 	.word	index@(.nv.constant0._ZN2at6native29vectorized_elementwise_kernelILi4ENS0_13AUnaryFunctorIN3c108BFloat16ES4_S4_ZZZNS0_15binary_internal21div_trunc_kernel_cudaERNS_18TensorIteratorBaseEENKUlvE1_clEvENKUlvE2_clEvEUlS4_S4_E_EESt5arrayIPcLm2EEEEviT0_T1_)
        /*007c*/ 	.short	0x0380
        /*007e*/ 	.short	0x0018


	//----- nvinfo : EIATTR_SW_WAR
	.align		4
.L_1935:
        /*0080*/ 	.byte	0x04, 0x36
        /*0082*/ 	.short	(.L_1937 - .L_1936)
.L_1936:
        /*0084*/ 	.word	0x00000008
.L_1937:


//--------------------- .nv.info._ZN2at6native29vectorized_elementwise_kernelILi8ENS0_13AUnaryFunctorIN3c108BFloat16ES4_S4_ZZZNS0_15binary_internal21div_trunc_kernel_cudaERNS_18TensorIteratorBaseEENKUlvE1_clEvENKUlvE2_clEvEUlS4_S4_E_EESt5arrayIPcLm2EEEEviT0_T1_ --------------------------
	.section	.nv.info._ZN2at6native29vectorized_elementwise_kernelILi8ENS0_13AUnaryFunctorIN3c108BFloat16ES4_S4_ZZZNS0_15binary_internal21div_trunc_kernel_cudaERNS_18TensorIteratorBaseEENKUlvE1_clEvENKUlvE2_clEvEUlS4_S4_E_EESt5arrayIPcLm2EEEEviT0_T1_,"",@"SHT_CUDA_INFO"
	.sectionflags	@""
	.align	4


	//----- nvinfo : EIATTR_CUDA_API_VERSION
	.align		4
        /*0000*/ 	.byte	0x04, 0x37
        /*0002*/ 	.short	(.L_1939 - .L_1938)
.L_1938:
        /*0004*/ 	.word	0x00000082


	//----- nvinfo : EIATTR_KPARAM_INFO
	.align		4
.L_1939:
        /*0008*/ 	.byte	0x04, 0x17
        /*000a*/ 	.short	(.L_1941 - .L_1940)
.L_1940:
        /*000c*/ 	.word	0x00000000
        /*0010*/ 	.short	0x0002
        /*0012*/ 	.short	0x0008
        /*0014*/ 	.byte	0x00, 0xf0, 0x41, 0x00


	//----- nvinfo : EIATTR_KPARAM_INFO
	.align		4
.L_1941:
        /*0018*/ 	.byte	0x04, 0x17
        /*001a*/ 	.short	(.L_1943 - .L_1942)
.L_1942:
        /*001c*/ 	.word	0x00000000
        /*0020*/ 	.short	0x0001
        /*0022*/ 	.short	0x0004
        /*0024*/ 	.byte	0x00, 0xf0, 0x11, 0x00


	//----- nvinfo : EIATTR_KPARAM_INFO
	.align		4
.L_1943:
        /*0028*/ 	.byte	0x04, 0x17
        /*002a*/ 	.short	(.L_1945 - .L_1944)
.L_1944:
        /*002c*/ 	.word	0x00000000
        /*0030*/ 	.short	0x0000
        /*0032*/ 	.short	0x0000
        /*0034*/ 	.byte	0x00, 0xf0, 0x11, 0x00


	//----- nvinfo : EIATTR_SPARSE_MMA_MASK
	.align		4
.L_1945:
        /*0038*/ 	.byte	0x03, 0x50
        /*003a*/ 	.short	0x0000


	//----- nvinfo : EIATTR_MAXREG_COUNT
	.align		4
        /*003c*/ 	.byte	0x03, 0x1b
        /*003e*/ 	.short	0x00ff


	//----- nvinfo : EIATTR_MERCURY_ISA_VERSION
	.align		4
        /*0040*/ 	.byte	0x03, 0x5f
        /*0042*/ 	.short	0x0101


	//----- nvinfo : EIATTR_VRC_CTA_INIT_COUNT
	.align		4
        /*0044*/ 	.byte	0x02, 0x4a
	.zero		1
	.zero		1


	//----- nvinfo : EIATTR_EXIT_INSTR_OFFSETS
	.align		4
        /*0048*/ 	.byte	0x04, 0x1c
        /*004a*/ 	.short	(.L_1947 - .L_1946)


	//   ....[0]....
.L_1946:
        /*004c*/ 	.word	0x00000c70


	//   ....[1]....
        /*0050*/ 	.word	0x00000cc0


	//   ....[2]....
        /*0054*/ 	.word	0x000010f0


	//----- nvinfo : EIATTR_MAX_THREADS
	.align		4
.L_1947:
        /*0058*/ 	.byte	0x04, 0x05
        /*005a*/ 	.short	(.L_1949 - .L_1948)
.L_1948:
        /*005c*/ 	.word	0x00000080
        /*0060*/ 	.word	0x00000001
        /*0064*/ 	.word	0x00000001


	//----- nvinfo : EIATTR_CRS_STACK_SIZE
	.align		4
.L_1949:
        /*0068*/ 	.byte	0x04, 0x1e
        /*006a*/ 	.short	(.L_1951 - .L_1950)
.L_1950:
        /*006c*/ 	.word	0x00000000


	//----- nvinfo : EIATTR_CBANK_PARAM_SIZE
	.align		4
.L_1951:
        /*0070*/ 	.byte	0x03, 0x19
        /*0072*/ 	.short	0x0018


	//----- nvinfo : EIATTR_PARAM_CBANK
	.align		4
        /*0074*/ 	.byte	0x04, 0x0a
        /*0076*/ 	.short	(.L_1953 - .L_1952)
	.align		4
.L_1952:
        /*0078*/ 	.word	index@(.nv.constant0._ZN2at6native29vectorized_elementwise_kernelILi8ENS0_13AUnaryFunctorIN3c108BFloat16ES4_S4_ZZZNS0_15binary_internal21div_trunc_kernel_cudaERNS_18TensorIteratorBaseEENKUlvE1_clEvENKUlvE2_clEvEUlS4_S4_E_EESt5arrayIPcLm2EEEEviT0_T1_)
        /*007c*/ 	.short	0x0380
        /*007e*/ 	.short	0x0018


	//----- nvinfo : EIATTR_SW_WAR
	.align		4
.L_1953:
        /*0080*/ 	.byte	0x04, 0x36
        /*0082*/ 	.short	(.L_1955 - .L_1954)
.L_1954:
        /*0084*/ 	.word	0x00000008
.L_1955:


//--------------------- .nv.info._ZN2at6native18elementwise_kernelILi128ELi4EZNS0_15gpu_kernel_implINS0_13BinaryFunctorIN3c104HalfES5_S5_ZZZNS0_15binary_internal21div_trunc_kernel_cudaERNS_18TensorIteratorBaseEENKUlvE1_clEvENKUlvE1_clEvEUlS5_S5_E_EEEEvS8_RKT_EUliE_EEviT1_ --------------------------
	.section	.nv.info._ZN2at6native18elementwise_kernelILi128ELi4EZNS0_15gpu_kernel_implINS0_13BinaryFunctorIN3c104HalfES5_S5_ZZZNS0_15binary_internal21div_trunc_kernel_cudaERNS_18TensorIteratorBaseEENKUlvE1_clEvENKUlvE1_clEvEUlS5_S5_E_EEEEvS8_RKT_EUliE_EEviT1_,"",@"SHT_CUDA_INFO"
	.sectionflags	@""
	.align	4


	//----- nvinfo : EIATTR_CUDA_API_VERSION
	.align		4
        /*0000*/ 	.byte	0x04, 0x37
        /*0002*/ 	.short	(.L_1957 - .L_1956)
.L_1956:
        /*0004*/ 	.word	0x00000082


	//----- nvinfo : EIATTR_KPARAM_INFO
	.align		4
.L_1957:
        /*0008*/ 	.byte	0x04, 0x17
        /*000a*/ 	.short	(.L_1959 - .L_1958)
.L_1958:
        /*000c*/ 	.word	0x00000000
        /*0010*/ 	.short	0x0001
        /*0012*/ 	.short	0x0008
        /*0014*/ 	.byte	0x00, 0xf0, 0x21, 0x0a


	//----- nvinfo : EIATTR_KPARAM_INFO
	.align		4
.L_1959:
        /*0018*/ 	.byte	0x04, 0x17
        /*001a*/ 	.short	(.L_1961 - .L_1960)
.L_1960:
        /*001c*/ 	.word	0x00000000
        /*0020*/ 	.short	0x0000
        /*0022*/ 	.short	0x0000
        /*0024*/ 	.byte	0x00, 0xf0, 0x11, 0x00


	//----- nvinfo : EIATTR_SPARSE_MMA_MASK
	.align		4
.L_1961:
        /*0028*/ 	.byte	0x03, 0x50
        /*002a*/ 	.short	0x0000


	//----- nvinfo : EIATTR_MAXREG_COUNT
	.align		4
        /*002c*/ 	.byte	0x03, 0x1b
        /*002e*/ 	.short	0x0080


	//----- nvinfo : EIATTR_EXTERNS
	.align		4
        /*0030*/ 	.byte	0x04, 0x0f
        /*0032*/ 	.short	(.L_1963 - .L_1962)


	//   ....[0]....
	.align		4
.L_1962:
        /*0034*/ 	.word	index@(__assertfail)


	//----- nvinfo : EIATTR_MERCURY_ISA_VERSION
	.align		4
.L_1963:
        /*0038*/ 	.byte	0x03, 0x5f
        /*003a*/ 	.short	0x0101


	//----- nvinfo : EIATTR_VRC_CTA_INIT_COUNT
	.align		4
        /*003c*/ 	.byte	0x02, 0x4a
	.zero		1
	.zero		1


	//----- nvinfo : EIATTR_SYSCALL_OFFSETS
	.align		4
        /*0040*/ 	.byte	0x04, 0x46
        /*0042*/ 	.short	(.L_1965 - .L_1964)


	//   ....[0]....
.L_1964:
        /*0044*/ 	.word	0x00002600


	//   ....[1]....
        /*0048*/ 	.word	0x00003580


	//   ....[2]....
        /*004c*/ 	.word	0x000044e0


	//   ....[3]....
        /*0050*/ 	.word	0x00006c80


	//   ....[4]....
        /*0054*/ 	.word	0x00007bf0


	//   ....[5]....
        /*0058*/ 	.word	0x00008980


	//   ....[6]....
        /*005c*/ 	.word	0x0000b230


	//   ....[7]....
        /*0060*/ 	.word	0x0000c1a0


	//   ....[8]....
        /*0064*/ 	.word	0x0000cf30


	//   ....[9]....
        /*0068*/ 	.word	0x0000f800


	//   ....[10]....
        /*006c*/ 	.word	0x00010770


	//   ....[11]....
        /*0070*/ 	.word	0x000114d0


	//----- nvinfo : EIATTR_EXIT_INSTR_OFFSETS
	.align		4
.L_1965:
        /*0074*/ 	.byte	0x04, 0x1c
        /*0076*/ 	.short	(.L_1967 - .L_1966)


	//   ....[0]....
.L_1966:
        /*0078*/ 	.word	0x0000d210


	//   ....[1]....
        /*007c*/ 	.word	0x00010970


	//   ....[2]....
        /*0080*/ 	.word	0x000109b0


	//   ....[3]....
        /*0084*/ 	.word	0x00010a50


	//   ....[4]....
        /*0088*/ 	.word	0x00010a90


	//   ....[5]....
        /*008c*/ 	.word	0x00010ad0


	//   ....[6]....
        /*0090*/ 	.word	0x00010b60


	//   ....[7]....
        /*0094*/ 	.word	0x00010b80


	//   ....[8]....
        /*0098*/ 	.word	0x00010c20


	//   ....[9]....
        /*009c*/ 	.word	0x00010c70


	//   ....[10]....
        /*00a0*/ 	.word	0x00010cc0


	//   ....[11]....
        /*00a4*/ 	.word	0x00010da0


	//   ....[12]....
        /*00a8*/ 	.word	0x00010f10


	//   ....[13]....
        /*00ac*/ 	.word	0x00011080


	//   ....[14]....
        /*00b0*/ 	.word	0x000111e0


	//   ....[15]....
        /*00b4*/ 	.word	0x00011220


	//   ....[16]....
        /*00b8*/ 	.word	0x00011260


	//   ....[17]....
        /*00bc*/ 	.word	0x00011310


	//   ....[18]....
        /*00c0*/ 	.word	0x00011370


	//   ....[19]....
        /*00c4*/ 	.word	0x000114e0


	//   ....[20]....
        /*00c8*/ 	.word	0x000115f0


	//   ....[21]....
        /*00cc*/ 	.word	0x00011730


	//   ....[22]....
        /*00d0*/ 	.word	0x00011770


	//----- nvinfo : EIATTR_MAX_THREADS
	.align		4
.L_1967:
        /*00d4*/ 	.byte	0x04, 0x05
        /*00d6*/ 	.short	(.L_1969 - .L_1968)
.L_1968:
        /*00d8*/ 	.word	0x00000080
        /*00dc*/ 	.word	0x00000001
        /*00e0*/ 	.word	0x00000001


	//----- nvinfo : EIATTR_CRS_STACK_SIZE
	.align		4
.L_1969:
        /*00e4*/ 	.byte	0x04, 0x1e
        /*00e6*/ 	.short	(.L_1971 - .L_1970)
.L_1970:
        /*00e8*/ 	.word	0x00000000


	//----- nvinfo : EIATTR_CBANK_PARAM_SIZE
	.align		4
.L_1971:
        /*00ec*/ 	.byte	0x03, 0x19
        /*00ee*/ 	.short	0x0290


	//----- nvinfo : EIATTR_PARAM_CBANK
	.align		4
        /*00f0*/ 	.byte	0x04, 0x0a
        /*00f2*/ 	.short	(.L_1973 - .L_1972)
	.align		4
.L_1972:
        /*00f4*/ 	.word	index@(.nv.constant0._ZN2at6native18elementwise_kernelILi128ELi4EZNS0_15gpu_kernel_implINS0_13BinaryFunctorIN3c104HalfES5_S5_ZZZNS0_15binary_internal21div_trunc_kernel_cudaERNS_18TensorIteratorBaseEENKUlvE1_clEvENKUlvE1_clEvEUlS5_S5_E_EEEEvS8_RKT_EUliE_EEviT1_)
        /*00f8*/ 	.short	0x0380
        /*00fa*/ 	.short	0x0290


	//----- nvinfo : EIATTR_SW_WAR
	.align		4
.L_1973:
        /*00fc*/ 	.byte	0x04, 0x36
        /*00fe*/ 	.short	(.L_1975 - .L_1974)
.L_1974:
        /*0100*/ 	.word	0x00000008
.L_1975:


//--------------------- .nv.info._ZN2at6native27unrolled_elementwise_kernelINS0_13BinaryFunctorIN3c104HalfES4_S4_ZZZNS0_15binary_internal21div_trunc_kernel_cudaERNS_18TensorIteratorBaseEENKUlvE1_clEvENKUlvE1_clEvEUlS4_S4_E_EESt5arrayIPcLm3EELi4E23TrivialOffsetCalculatorILi2EjESF_ILi1EjENS0_6memory12LoadWithCastILi2EEENSI_13StoreWithCastILi1EEEEEviT_T0_T2_T3_T4_T5_ --------------------------
	.section	.nv.info._ZN2at6native27unrolled_elementwise_kernelINS0_13BinaryFunctorIN3c104HalfES4_S4_ZZZNS0_15binary_internal21div_trunc_kernel_cudaERNS_18TensorIteratorBaseEENKUlvE1_clEvENKUlvE1_clEvEUlS4_S4_E_EESt5arrayIPcLm3EELi4E23TrivialOffsetCalculatorILi2EjESF_ILi1EjENS0_6memory12LoadWithCastILi2EEENSI_13StoreWithCastILi1EEEEEviT_T0_T2_T3_T4_T5_,"",@"SHT_CUDA_INFO"
	.sectionflags	@""
	.align	4


	//----- nvinfo : EIATTR_CUDA_API_VERSION
	.align		4
        /*0000*/ 	.byte	0x04, 0x37
        /*0002*/ 	.short	(.L_1977 - .L_1976)
.L_1976:
        /*0004*/ 	.word	0x00000082


	//----- nvinfo : EIATTR_KPARAM_INFO
	.align		4
.L_1977:
        /*0008*/ 	.byte	0x04, 0x17
        /*000a*/ 	.short	(.L_1979 - .L_1978)
.L_1978:
        /*000c*/ 	.word	0x00000000
        /*0010*/ 	.short	0x0006
        /*0012*/ 	.short	0x0030
        /*0014*/ 	.byte	0x00, 0xf0, 0x21, 0x00


	//----- nvinfo : EIATTR_KPARAM_INFO
	.align		4
.L_1979:
        /*0018*/ 	.byte	0x04, 0x17
        /*001a*/ 	.short	(.L_1981 - .L_1980)
.L_1980:
        /*001c*/ 	.word	0x00000000
        /*0020*/ 	.short	0x0005
        /*0022*/ 	.short	0x0024
        /*0024*/ 	.byte	0x00, 0xf0, 0x31, 0x00


	//----- nvinfo : EIATTR_KPARAM_INFO
	.align		4
.L_1981:
        /*0028*/ 	.byte	0x04, 0x17
        /*002a*/ 	.short	(.L_1983 - .L_1982)
.L_1982:
        /*002c*/ 	.word	0x00000000
        /*0030*/ 	.short	0x0004
        /*0032*/ 	.short	0x0021
        /*0034*/ 	.byte	0x00, 0xf0, 0x05, 0x00


	//----- nvinfo : EIATTR_KPARAM_INFO
	.align		4
.L_1983:
        /*0038*/ 	.byte	0x04, 0x17
        /*003a*/ 	.short	(.L_1985 - .L_1984)
.L_1984:
        /*003c*/ 	.word	0x00000000
        /*0040*/ 	.short	0x0003
        /*0042*/ 	.short	0x0020
        /*0044*/ 	.byte	0x00, 0xf0, 0x05, 0x00


	//----- nvinfo : EIATTR_KPARAM_INFO
	.align		4
.L_1985:
        /*0048*/ 	.byte	0x04, 0x17
        /*004a*/ 	.short	(.L_1987 - .L_1986)
.L_1986:
        /*004c*/ 	.word	0x00000000
        /*0050*/ 	.short	0x0002
        /*0052*/ 	.short	0x0008
        /*0054*/ 	.byte	0x00, 0xf0, 0x61, 0x00


	//----- nvinfo : EIATTR_KPARAM_INFO
	.align		4
.L_1987:
        /*0058*/ 	.byte	0x04, 0x17
        /*005a*/ 	.short	(.L_1989 - .L_1988)
.L_1988:
        /*005c*/ 	.word	0x00000000
        /*0060*/ 	.short	0x0001
        /*0062*/ 	.short	0x0004
        /*0064*/ 	.byte	0x00, 0xf0, 0x05, 0x00


	//----- nvinfo : EIATTR_KPARAM_INFO
	.align		4
.L_1989:
        /*0068*/ 	.byte	0x04, 0x17
        /*006a*/ 	.short	(.L_1991 - .L_1990)
.L_1990:
        /*006c*/ 	.word	0x00000000
        /*0070*/ 	.short	0x0000
        /*0072*/ 	.short	0x0000
        /*0074*/ 	.byte	0x00, 0xf0, 0x11, 0x00


	//----- nvinfo : EIATTR_SPARSE_MMA_MASK
	.align		4
.L_1991:
        /*0078*/ 	.byte	0x03, 0x50
        /*007a*/ 	.short	0x0000


	//----- nvinfo : EIATTR_MAXREG_COUNT
	.align		4
        /*007c*/ 	.byte	0x03, 0x1b
        /*007e*/ 	.short	0x00ff


	//----- nvinfo : EIATTR_EXTERNS
	.align		4
        /*0080*/ 	.byte	0x04, 0x0f
        /*0082*/ 	.short	(.L_1993 - .L_1992)


	//   ....[0]....
	.align		4
.L_1992:
        /*0084*/ 	.word	index@(__assertfail)


	//----- nvinfo : EIATTR_MERCURY_ISA_VERSION
	.align		4
.L_1993:
        /*0088*/ 	.byte	0x03, 0x5f
        /*008a*/ 	.short	0x0101


	//----- nvinfo : EIATTR_VRC_CTA_INIT_COUNT
	.align		4
        /*008c*/ 	.byte	0x02, 0x4a
	.zero		1
	.zero		1


	//----- nvinfo : EIATTR_SYSCALL_OFFSETS
	.align		4
        /*0090*/ 	.byte	0x04, 0x46
        /*0092*/ 	.short	(.L_1995 - .L_1994)


	//   ....[0]....
.L_1994:
        /*0094*/ 	.word	0x00000fe0


	//   ....[1]....
        /*0098*/ 	.word	0x00002050


	//   ....[2]....
        /*009c*/ 	.word	0x00003200


	//   ....[3]....
        /*00a0*/ 	.word	0x00004270


	//   ....[4]....
        /*00a4*/ 	.word	0x00005370


	//   ....[5]....
        /*00a8*/ 	.word	0x000063f0


	//   ....[6]....
        /*00ac*/ 	.word	0x000074e0


	//   ....[7]....
        /*00b0*/ 	.word	0x00008490


	//   ....[8]....
        /*00b4*/ 	.word	0x000096d0


	//   ....[9]....
        /*00b8*/ 	.word	0x0000a590


	//   ....[10]....
        /*00bc*/ 	.word	0x0000b510


	//   ....[11]....
        /*00c0*/ 	.word	0x0000c490


	//----- nvinfo : EIATTR_EXIT_INSTR_OFFSETS
	.align		4
.L_1995:
        /*00c4*/ 	.byte	0x04, 0x1c
        /*00c6*/ 	.short	(.L_1997 - .L_1996)


	//   ....[0]....
.L_1996:
        /*00c8*/ 	.word	0x0000b7e0


	//   ....[1]....
        /*00cc*/ 	.word	0x0000b930


	//   ....[2]....
        /*00d0*/ 	.word	0x0000b970


	//   ....[3]....
        /*00d4*/ 	.word	0x0000ba10


	//   ....[4]....
        /*00d8*/ 	.word	0x0000ba50


	//   ....[5]....
        /*00dc*/ 	.word	0x0000ba90


	//   ....[6]....
        /*00e0*/ 	.word	0x0000bb20


	//   ....[7]....
        /*00e4*/ 	.word	0x0000bb40


	//   ....[8]....
        /*00e8*/ 	.word	0x0000bbe0


	//   ....[9]....
        /*00ec*/ 	.word	0x0000bc30


	//   ....[10]....
        /*00f0*/ 	.word	0x0000bc80


	//   ....[11]....
        /*00f4*/ 	.word	0x0000bd60


	//   ....[12]....
        /*00f8*/ 	.word	0x0000bed0


	//   ....[13]....
        /*00fc*/ 	.word	0x0000c040


	//   ....[14]....
        /*0100*/ 	.word	0x0000c1a0


	//   ....[15]....
        /*0104*/ 	.word	0x0000c1e0


	//   ....[16]....
        /*0108*/ 	.word	0x0000c220


	//   ....[17]....
        /*010c*/ 	.word	0x0000c2d0


	//   ....[18]....
        /*0110*/ 	.word	0x0000c330


	//   ....[19]....
        /*0114*/ 	.word	0x0000c4a0


	//   ....[20]....
        /*0118*/ 	.word	0x0000c5b0


	//   ....[21]....
        /*011c*/ 	.word	0x0000c6f0


	//   ....[22]....
        /*0120*/ 	.word	0x0000c730


	//----- nvinfo : EIATTR_MAX_THREADS
	.align		4
.L_1997:
        /*0124*/ 	.byte	0x04, 0x05
        /*0126*/ 	.short	(.L_1999 - .L_1998)
.L_1998:
        /*0128*/ 	.word	0x00000080
        /*012c*/ 	.word	0x00000001
        /*0130*/ 	.word	0x00000001


	//----- nvinfo : EIATTR_CRS_STACK_SIZE
	.align		4
.L_1999:
        /*0134*/ 	.byte	0x04, 0x1e
        /*0136*/ 	.short	(.L_2001 - .L_2000)
.L_2000:
        /*0138*/ 	.word	0x00000000


	//----- nvinfo : EIATTR_CBANK_PARAM_SIZE
	.align		4
.L_2001:
        /*013c*/ 	.byte	0x03, 0x19
        /*013e*/ 	.short	0x0038


	//----- nvinfo : EIATTR_PARAM_CBANK
	.align		4
        /*0140*/ 	.byte	0x04, 0x0a
        /*0142*/ 	.short	(.L_2003 - .L_2002)
	.align		4
.L_2002:
        /*0144*/ 	.word	index@(.nv.constant0._ZN2at6native27unrolled_elementwise_kernelINS0_13BinaryFunctorIN3c104HalfES4_S4_ZZZNS0_15binary_internal21div_trunc_kernel_cudaERNS_18TensorIteratorBaseEENKUlvE1_clEvENKUlvE1_clEvEUlS4_S4_E_EESt5arrayIPcLm3EELi4E23TrivialOffsetCalculatorILi2EjESF_ILi1EjENS0_6memory12LoadWithCastILi2EEENSI_13StoreWithCastILi1EEEEEviT_T0_T2_T3_T4_T5_)
        /*0148*/ 	.short	0x0380
        /*014a*/ 	.short	0x0038


	//----- nvinfo : EIATTR_SW_WAR
	.align		4
.L_2003:
        /*014c*/ 	.byte	0x04, 0x36
        /*014e*/ 	.short	(.L_2005 - .L_2004)
.L_2004:
        /*0150*/ 	.word	0x00000008
.L_2005:


//--------------------- .nv.info._ZN2at6native18elementwise_kernelILi128ELi4EZNS0_22gpu_kernel_impl_nocastINS0_13BinaryFunctorIN3c104HalfES5_S5_ZZZNS0_15binary_internal21div_trunc_kernel_cudaERNS_18TensorIteratorBaseEENKUlvE1_clEvENKUlvE1_clEvEUlS5_S5_E_EEEEvS8_RKT_EUliE_EEviT1_ --------------------------
	.section	.nv.info._ZN2at6native18elementwise_kernelILi128ELi4EZNS0_22gpu_kernel_impl_nocastINS0_13BinaryFunctorIN3c104HalfES5_S5_ZZZNS0_15binary_internal21div_trunc_kernel_cudaERNS_18TensorIteratorBaseEENKUlvE1_clEvENKUlvE1_clEvEUlS5_S5_E_EEEEvS8_RKT_EUliE_EEviT1_,"",@"SHT_CUDA_INFO"
	.sectionflags	@""
	.align	4


	//----- nvinfo : EIATTR_CUDA_API_VERSION
	.align		4
        /*0000*/ 	.byte	0x04, 0x37
        /*0002*/ 	.short	(.L_2007 - .L_2006)
.L_2006:
        /*0004*/ 	.word	0x00000082


	//----- nvinfo : EIATTR_KPARAM_INFO
	.align		4
.L_2007:
        /*0008*/ 	.byte	0x04, 0x17
        /*000a*/ 	.short	(.L_2009 - .L_2008)
.L_2008:
        /*000c*/ 	.word	0x00000000
        /*0010*/ 	.short	0x0001
        /*0012*/ 	.short	0x0008
        /*0014*/ 	.byte	0x00, 0xf0, 0x21, 0x0a


	//----- nvinfo : EIATTR_KPARAM_INFO
	.align		4
.L_2009:
        /*0018*/ 	.byte	0x04, 0x17
        /*001a*/ 	.short	(.L_2011 - .L_2010)
.L_2010:
        /*001c*/ 	.word	0x00000000
        /*0020*/ 	.short	0x0000
        /*0022*/ 	.short	0x0000
        /*0024*/ 	.byte	0x00, 0xf0, 0x11, 0x00


	//----- nvinfo : EIATTR_SPARSE_MMA_MASK
	.align		4
.L_2011:
        /*0028*/ 	.byte	0x03, 0x50
        /*002a*/ 	.short	0x0000


	//----- nvinfo : EIATTR_MAXREG_COUNT
	.align		4
        /*002c*/ 	.byte	0x03, 0x1b
        /*002e*/ 	.short	0x0080


	//----- nvinfo : EIATTR_MERCURY_ISA_VERSION
	.align		4
        /*0030*/ 	.byte	0x03, 0x5f
        /*0032*/ 	.short	0x0101


	//----- nvinfo : EIATTR_VRC_CTA_INIT_COUNT
	.align		4
        /*0034*/ 	.byte	0x02, 0x4a
	.zero		1
	.zero		1


	//----- nvinfo : EIATTR_EXIT_INSTR_OFFSETS
	.align		4
        /*0038*/ 	.byte	0x04, 0x1c
        /*003a*/ 	.short	(.L_2013 - .L_2012)


	//   ....[0]....
.L_2012:
        /*003c*/ 	.word	0x00000450


	//   ....[1]....
        /*0040*/ 	.word	0x00000540


	//   ....[2]....
        /*0044*/ 	.word	0x00004b70


	//   ....[3]....
        /*0048*/ 	.word	0x00006270


	//----- nvinfo : EIATTR_MAX_THREADS
	.align		4
.L_2013:
        /*004c*/ 	.byte	0x04, 0x05
        /*004e*/ 	.short	(.L_2015 - .L_2014)
.L_2014:
        /*0050*/ 	.word	0x00000080
        /*0054*/ 	.word	0x00000001
        /*0058*/ 	.word	0x00000001


	//----- nvinfo : EIATTR_CRS_STACK_SIZE
	.align		4
.L_2015:
        /*005c*/ 	.byte	0x04, 0x1e
        /*005e*/ 	.short	(.L_2017 - .L_2016)
.L_2016:
        /*0060*/ 	.word	0x00000000


	//----- nvinfo : EIATTR_CBANK_PARAM_SIZE
	.align		4
.L_2017:
        /*0064*/ 	.byte	0x03, 0x19
        /*0066*/ 	.short	0x0290


	//----- nvinfo : EIATTR_PARAM_CBANK
	.align		4
        /*0068*/ 	.byte	0x04, 0x0a
        /*006a*/ 	.short	(.L_2019 - .L_2018)
	.align		4
.L_2018:
        /*006c*/ 	.word	index@(.nv.constant0._ZN2at6native18elementwise_kernelILi128ELi4EZNS0_22gpu_kernel_impl_nocastINS0_13BinaryFunctorIN3c104HalfES5_S5_ZZZNS0_15binary_internal21div_trunc_kernel_cudaERNS_18TensorIteratorBaseEENKUlvE1_clEvENKUlvE1_clEvEUlS5_S5_E_EEEEvS8_RKT_EUliE_EEviT1_)
        /*0070*/ 	.short	0x0380
        /*0072*/ 	.short	0x0290


	//----- nvinfo : EIATTR_SW_WAR
	.align		4
.L_2019:
        /*0074*/ 	.byte	0x04, 0x36
        /*0076*/ 	.short	(.L_2021 - .L_2020)
.L_2020:
        /*0078*/ 	.word	0x00000008
.L_2021:


//--------------------- .nv.info._ZN2at6native27unrolled_elementwise_kernelINS0_13BinaryFunctorIN3c104HalfES4_S4_ZZZNS0_15binary_internal21div_trunc_kernel_cudaERNS_18TensorIteratorBaseEENKUlvE1_clEvENKUlvE1_clEvEUlS4_S4_E_EESt5arrayIPcLm3EELi4E23TrivialOffsetCalculatorILi2EjESF_ILi1EjENS0_6memory15LoadWithoutCastENSI_16StoreWithoutCastEEEviT_T0_T2_T3_T4_T5_ --------------------------
	.section	.nv.info._ZN2at6native27unrolled_elementwise_kernelINS0_13BinaryFunctorIN3c104HalfES4_S4_ZZZNS0_15binary_internal21div_trunc_kernel_cudaERNS_18TensorIteratorBaseEENKUlvE1_clEvENKUlvE1_clEvEUlS4_S4_E_EESt5arrayIPcLm3EELi4E23TrivialOffsetCalculatorILi2EjESF_ILi1EjENS0_6memory15LoadWithoutCastENSI_16StoreWithoutCastEEEviT_T0_T2_T3_T4_T5_,"",@"SHT_CUDA_INFO"
	.sectionflags	@""
	.align	4


	//----- nvinfo : EIATTR_CUDA_API_VERSION
	.align		4
        /*0000*/ 	.byte	0x04, 0x37
        /*0002*/ 	.short	(.L_2023 - .L_2022)
.L_2022:
        /*0004*/ 	.word	0x00000082


	//----- nvinfo : EIATTR_KPARAM_INFO
	.align		4
.L_2023:
        /*0008*/ 	.byte	0x04, 0x17
        /*000a*/ 	.short	(.L_2025 - .L_2024)
.L_2024:
        /*000c*/ 	.word	0x00000000
        /*0010*/ 	.short	0x0006
        /*0012*/ 	.short	0x0023
        /*0014*/ 	.byte	0x00, 0xf0, 0x05, 0x00


	//----- nvinfo : EIATTR_KPARAM_INFO
	.align		4
.L_2025:
        /*0018*/ 	.byte	0x04, 0x17
        /*001a*/ 	.short	(.L_2027 - .L_2026)
.L_2026:
        /*001c*/ 	.word	0x00000000
        /*0020*/ 	.short	0x0005
        /*0022*/ 	.short	0x0022
        /*0024*/ 	.byte	0x00, 0xf0, 0x05, 0x00


	//----- nvinfo : EIATTR_KPARAM_INFO
	.align		4
.L_2027:
        /*0028*/ 	.byte	0x04, 0x17
        /*002a*/ 	.short	(.L_2029 - .L_2028)
.L_2028:
        /*002c*/ 	.word	0x00000000
        /*0030*/ 	.short	0x0004
        /*0032*/ 	.short	0x0021
        /*0034*/ 	.byte	0x00, 0xf0, 0x05, 0x00


	//----- nvinfo : EIATTR_KPARAM_INFO
	.align		4
.L_2029:
        /*0038*/ 	.byte	0x04, 0x17
        /*003a*/ 	.short	(.L_2031 - .L_2030)
.L_2030:
        /*003c*/ 	.word	0x00000000
        /*0040*/ 	.short	0x0003
        /*0042*/ 	.short	0x0020
        /*0044*/ 	.byte	0x00, 0xf0, 0x05, 0x00


	//----- nvinfo : EIATTR_KPARAM_INFO
	.align		4
.L_2031:
        /*0048*/ 	.byte	0x04, 0x17
        /*004a*/ 	.short	(.L_2033 - .L_2032)
.L_2032:
        /*004c*/ 	.word	0x00000000
        /*0050*/ 	.short	0x0002
        /*0052*/ 	.short	0x0008
        /*0054*/ 	.byte	0x00, 0xf0, 0x61, 0x00


	//----- nvinfo : EIATTR_KPARAM_INFO
	.align		4
.L_2033:
        /*0058*/ 	.byte	0x04, 0x17
        /*005a*/ 	.short	(.L_2035 - .L_2034)
.L_2034:
        /*005c*/ 	.word	0x00000000
        /*0060*/ 	.short	0x0001
        /*0062*/ 	.short	0x0004
        /*0064*/ 	.byte	0x00, 0xf0, 0x05, 0x00


	//----- nvinfo : EIATTR_KPARAM_INFO
	.align		4
.L_2035:
        /*0068*/ 	.byte	0x04, 0x17
        /*006a*/ 	.short	(.L_2037 - .L_2036)
.L_2036:
        /*006c*/ 	.word	0x00000000
        /*0070*/ 	.short	0x0000
        /*0072*/ 	.short	0x0000
        /*0074*/ 	.byte	0x00, 0xf0, 0x11, 0x00


	//----- nvinfo : EIATTR_SPARSE_MMA_MASK
	.align		4
.L_2037:
        /*0078*/ 	.byte	0x03, 0x50
        /*007a*/ 	.short	0x0000


	//----- nvinfo : EIATTR_MAXREG_COUNT
	.align		4
        /*007c*/ 	.byte	0x03, 0x1b
        /*007e*/ 	.short	0x00ff


	//----- nvinfo : EIATTR_MERCURY_ISA_VERSION
	.align		4
        /*0080*/ 	.byte	0x03, 0x5f
        /*0082*/ 	.short	0x0101


	//----- nvinfo : EIATTR_VRC_CTA_INIT_COUNT
	.align		4
        /*0084*/ 	.byte	0x02, 0x4a
	.zero		1
	.zero		1


	//----- nvinfo : EIATTR_EXIT_INSTR_OFFSETS
	.align		4
        /*0088*/ 	.byte	0x04, 0x1c
        /*008a*/ 	.short	(.L_2039 - .L_2038)


	//   ....[0]....
.L_2038:
        /*008c*/ 	.word	0x000006b0


	//   ....[1]....
        /*0090*/ 	.word	0x00000720


	//----- nvinfo : EIATTR_MAX_THREADS
	.align		4
.L_2039:
        /*0094*/ 	.byte	0x04, 0x05
        /*0096*/ 	.short	(.L_2041 - .L_2040)
.L_2040:
        /*0098*/ 	.word	0x00000080
        /*009c*/ 	.word	0x00000001
        /*00a0*/ 	.word	0x00000001


	//----- nvinfo : EIATTR_CRS_STACK_SIZE
	.align		4
.L_2041:
        /*00a4*/ 	.byte	0x04, 0x1e
        /*00a6*/ 	.short	(.L_2043 - .L_2042)
.L_2042:
        /*00a8*/ 	.word	0x00000000


	//----- nvinfo : EIATTR_CBANK_PARAM_SIZE
	.align		4
.L_2043:
        /*00ac*/ 	.byte	0x03, 0x19
        /*00ae*/ 	.short	0x0024


	//----- nvinfo : EIATTR_PARAM_CBANK
	.align		4
        /*00b0*/ 	.byte	0x04, 0x0a
        /*00b2*/ 	.short	(.L_2045 - .L_2044)
	.align		4
.L_2044:
        /*00b4*/ 	.word	index@(.nv.constant0._ZN2at6native27unrolled_elementwise_kernelINS0_13BinaryFunctorIN3c104HalfES4_S4_ZZZNS0_15binary_internal21div_trunc_kernel_cudaERNS_18TensorIteratorBaseEENKUlvE1_clEvENKUlvE1_clEvEUlS4_S4_E_EESt5arrayIPcLm3EELi4E23TrivialOffsetCalculatorILi2EjESF_ILi1EjENS0_6memory15LoadWithoutCastENSI_16StoreWithoutCastEEEviT_T0_T2_T3_T4_T5_)
        /*00b8*/ 	.short	0x0380
        /*00ba*/ 	.short	0x0024


	//----- nvinfo : EIATTR_SW_WAR
	.align		4
.L_2045:
        /*00bc*/ 	.byte	0x04, 0x36
        /*00be*/ 	.short	(.L_2047 - .L_2046)
.L_2046:
        /*00c0*/ 	.word	0x00000008
.L_2047:


//--------------------- .nv.info._ZN2at6native29vectorized_elementwise_kernelILi2ENS0_13BinaryFunctorIN3c104HalfES4_S4_ZZZNS0_15binary_internal21div_trunc_kernel_cudaERNS_18TensorIteratorBaseEENKUlvE1_clEvENKUlvE1_clEvEUlS4_S4_E_EESt5arrayIPcLm3EEEEviT0_T1_ --------------------------
	.section	.nv.info._ZN2at6native29vectorized_elementwise_kernelILi2ENS0_13BinaryFunctorIN3c104HalfES4_S4_ZZZNS0_15binary_internal21div_trunc_kernel_cudaERNS_18TensorIteratorBaseEENKUlvE1_clEvENKUlvE1_clEvEUlS4_S4_E_EESt5arrayIPcLm3EEEEviT0_T1_,"",@"SHT_CUDA_INFO"
	.sectionflags	@""
	.align	4


	//----- nvinfo : EIATTR_CUDA_API_VERSION
	.align		4
        /*0000*/ 	.byte	0x04, 0x37
        /*0002*/ 	.short	(.L_2049 - .L_2048)
.L_2048:
        /*0004*/ 	.word	0x00000082


	//----- nvinfo : EIATTR_KPARAM_INFO
	.align		4
.L_2049:
        /*0008*/ 	.byte	0x04, 0x17
        /*000a*/ 	.short	(.L_2051 - .L_2050)
.L_2050:
        /*000c*/ 	.word	0x00000000
        /*0010*/ 	.short	0x0002
        /*0012*/ 	.short	0x0008
        /*0014*/ 	.byte	0x00, 0xf0, 0x61, 0x00


	//----- nvinfo : EIATTR_KPARAM_INFO
	.align		4
.L_2051:
        /*0018*/ 	.byte	0x04, 0x17
        /*001a*/ 	.short	(.L_2053 - .L_2052)
.L_2052:
        /*001c*/ 	.word	0x00000000
        /*0020*/ 	.short	0x0001
        /*0022*/ 	.short	0x0004
        /*0024*/ 	.byte	0x00, 0xf0, 0x05, 0x00


	//----- nvinfo : EIATTR_KPARAM_INFO
	.align		4
.L_2053:
        /*0028*/ 	.byte	0x04, 0x17
        /*002a*/ 	.short	(.L_2055 - .L_2054)
.L_2054:
        /*002c*/ 	.word	0x00000000
        /*0030*/ 	.short	0x0000
        /*0032*/ 	.short	0x0000
        /*0034*/ 	.byte	0x00, 0xf0, 0x11, 0x00


	//----- nvinfo : EIATTR_SPARSE_MMA_MASK
	.align		4
.L_2055:
        /*0038*/ 	.byte	0x03, 0x50
        /*003a*/ 	.short	0x0000


	//----- nvinfo : EIATTR_MAXREG_COUNT
	.align		4
        /*003c*/ 	.byte	0x03, 0x1b
        /*003e*/ 	.short	0x00ff


	//----- nvinfo : EIATTR_MERCURY_ISA_VERSION
	.align		4
        /*0040*/ 	.byte	0x03, 0x5f
        /*0042*/ 	.short	0x0101


	//----- nvinfo : EIATTR_VRC_CTA_INIT_COUNT
	.align		4
        /*0044*/ 	.byte	0x02, 0x4a
	.zero		1
	.zero		1


	//----- nvinfo : EIATTR_EXIT_INSTR_OFFSETS
	.align		4
        /*0048*/ 	.byte	0x04, 0x1c
        /*004a*/ 	.short	(.L_2057 - .L_2056)


	//   ....[0]....
.L_2056:
        /*004c*/ 	.word	0x00000e50


	//   ....[1]....
        /*0050*/ 	.word	0x00000ea0


	//   ....[2]....
        /*0054*/ 	.word	0x000013d0


	//----- nvinfo : EIATTR_MAX_THREADS
	.align		4
.L_2057:
        /*0058*/ 	.byte	0x04, 0x05
        /*005a*/ 	.short	(.L_2059 - .L_2058)
.L_2058:
        /*005c*/ 	.word	0x00000080
        /*0060*/ 	.word	0x00000001
        /*0064*/ 	.word	0x00000001


	//----- nvinfo : EIATTR_CRS_STACK_SIZE
	.align		4
.L_2059:
        /*0068*/ 	.byte	0x04, 0x1e
        /*006a*/ 	.short	(.L_2061 - .L_2060)
.L_2060:
        /*006c*/ 	.word	0x00000000


	//----- nvinfo : EIATTR_CBANK_PARAM_SIZE
	.align		4
.L_2061:
        /*0070*/ 	.byte	0x03, 0x19
        /*0072*/ 	.short	0x0020


	//----- nvinfo : EIATTR_PARAM_CBANK
	.align		4
        /*0074*/ 	.byte	0x04, 0x0a
        /*0076*/ 	.short	(.L_2063 - .L_2062)
	.align		4
.L_2062:
        /*0078*/ 	.word	index@(.nv.constant0._ZN2at6native29vectorized_elementwise_kernelILi2ENS0_13BinaryFunctorIN3c104HalfES4_S4_ZZZNS0_15binary_internal21div_trunc_kernel_cudaERNS_18TensorIteratorBaseEENKUlvE1_clEvENKUlvE1_clEvEUlS4_S4_E_EESt5arrayIPcLm3EEEEviT0_T1_)
        /*007c*/ 	.short	0x0380
        /*007e*/ 	.short	0x0020


	//----- nvinfo : EIATTR_SW_WAR
	.align		4
.L_2063:
        /*0080*/ 	.byte	0x04, 0x36
        /*0082*/ 	.short	(.L_2065 - .L_2064)
.L_2064:
        /*0084*/ 	.word	0x00000008
.L_2065:


//--------------------- .nv.info._ZN2at6native29vectorized_elementwise_kernelILi4ENS0_13BinaryFunctorIN3c104HalfES4_S4_ZZZNS0_15binary_internal21div_trunc_kernel_cudaERNS_18TensorIteratorBaseEENKUlvE1_clEvENKUlvE1_clEvEUlS4_S4_E_EESt5arrayIPcLm3EEEEviT0_T1_ --------------------------
	.section	.nv.info._ZN2at6native29vectorized_elementwise_kernelILi4ENS0_13BinaryFunctorIN3c104HalfES4_S4_ZZZNS0_15binary_internal21div_trunc_kernel_cudaERNS_18TensorIteratorBaseEENKUlvE1_clEvENKUlvE1_clEvEUlS4_S4_E_EESt5arrayIPcLm3EEEEviT0_T1_,"",@"SHT_CUDA_INFO"
	.sectionflags	@""
	.align	4


	//----- nvinfo : EIATTR_CUDA_API_VERSION
	.align		4
        /*0000*/ 	.byte	0x04, 0x37
        /*0002*/ 	.short	(.L_2067 - .L_2066)
.L_2066:
        /*0004*/ 	.word	0x00000082


	//----- nvinfo : EIATTR_KPARAM_INFO
	.align		4
.L_2067:
        /*0008*/ 	.byte	0x04, 0x17
        /*000a*/ 	.short	(.L_2069 - .L_2068)
.L_2068:
        /*000c*/ 	.word	0x00000000
        /*0010*/ 	.short	0x0002
        /*0012*/ 	.short	0x0008
        /*0014*/ 	.byte	0x00, 0xf0, 0x61, 0x00


	//----- nvinfo : EIATTR_KPARAM_INFO
	.align		4
.L_2069:
        /*0018*/ 	.byte	0x04, 0x17
        /*001a*/ 	.short	(.L_2071 - .L_2070)
.L_2070:
        /*001c*/ 	.word	0x00000000
        /*0020*/ 	.short	0x0001
        /*0022*/ 	.short	0x0004
        /*0024*/ 	.byte	0x00, 0xf0, 0x05, 0x00


	//----- nvinfo : EIATTR_KPARAM_INFO
	.align		4
.L_2071:
        /*0028*/ 	.byte	0x04, 0x17
        /*002a*/ 	.short	(.L_2073 - .L_2072)
.L_2072:
        /*002c*/ 	.word	0x00000000
        /*0030*/ 	.short	0x0000
        /*0032*/ 	.short	0x0000
        /*0034*/ 	.byte	0x00, 0xf0, 0x11, 0x00


	//----- nvinfo : EIATTR_SPARSE_MMA_MASK
	.align		4
.L_2073:
        /*0038*/ 	.byte	0x03, 0x50
        /*003a*/ 	.short	0x0000


	//----- nvinfo : EIATTR_MAXREG_COUNT
	.align		4
        /*003c*/ 	.byte	0x03, 0x1b
        /*003e*/ 	.short	0x00ff


	//----- nvinfo : EIATTR_MERCURY_ISA_VERSION
	.align		4
        /*0040*/ 	.byte	0x03, 0x5f
        /*0042*/ 	.short	0x0101


	//----- nvinfo : EIATTR_VRC_CTA_INIT_COUNT
	.align		4
        /*0044*/ 	.byte	0x02, 0x4a
	.zero		1
	.zero		1


	//----- nvinfo : EIATTR_EXIT_INSTR_OFFSETS
	.align		4
        /*0048*/ 	.byte	0x04, 0x1c
        /*004a*/ 	.short	(.L_2075 - .L_2074)


	//   ....[0]....
.L_2074:
        /*004c*/ 	.word	0x00000e50


	//   ....[1]....
        /*0050*/ 	.word	0x00000ea0


	//   ....[2]....
        /*0054*/ 	.word	0x00001370


	//----- nvinfo : EIATTR_MAX_THREADS
	.align		4
.L_2075:
        /*0058*/ 	.byte	0x04, 0x05
        /*005a*/ 	.short	(.L_2077 - .L_2076)
.L_2076:
        /*005c*/ 	.word	0x00000080
        /*0060*/ 	.word	0x00000001
        /*0064*/ 	.word	0x00000001


	//----- nvinfo : EIATTR_CRS_STACK_SIZE
	.align		4
.L_2077:
        /*0068*/ 	.byte	0x04, 0x1e
        /*006a*/ 	.short	(.L_2079 - .L_2078)
.L_2078:
        /*006c*/ 	.word	0x00000000


	//----- nvinfo : EIATTR_CBANK_PARAM_SIZE
	.align		4
.L_2079:
        /*0070*/ 	.byte	0x03, 0x19
        /*0072*/ 	.short	0x0020


	//----- nvinfo : EIATTR_PARAM_CBANK
	.align		4
        /*0074*/ 	.byte	0x04, 0x0a
        /*0076*/ 	.short	(.L_2081 - .L_2080)
	.align		4
.L_2080:
        /*0078*/ 	.word	index@(.nv.constant0._ZN2at6native29vectorized_elementwise_kernelILi4ENS0_13BinaryFunctorIN3c104HalfES4_S4_ZZZNS0_15binary_internal21div_trunc_kernel_cudaERNS_18TensorIteratorBaseEENKUlvE1_clEvENKUlvE1_clEvEUlS4_S4_E_EESt5arrayIPcLm3EEEEviT0_T1_)
        /*007c*/ 	.short	0x0380
        /*007e*/ 	.short	0x0020


	//----- nvinfo : EIATTR_SW_WAR
	.align		4
.L_2081:
        /*0080*/ 	.byte	0x04, 0x36
        /*0082*/ 	.short	(.L_2083 - .L_2082)
.L_2082:
        /*0084*/ 	.word	0x00000008
.L_2083:


//--------------------- .nv.info._ZN2at6native29vectorized_elementwise_kernelILi8ENS0_13BinaryFunctorIN3c104HalfES4_S4_ZZZNS0_15binary_internal21div_trunc_kernel_cudaERNS_18TensorIteratorBaseEENKUlvE1_clEvENKUlvE1_clEvEUlS4_S4_E_EESt5arrayIPcLm3EEEEviT0_T1_ --------------------------
	.section	.nv.info._ZN2at6native29vectorized_elementwise_kernelILi8ENS0_13BinaryFunctorIN3c104HalfES4_S4_ZZZNS0_15binary_internal21div_trunc_kernel_cudaERNS_18TensorIteratorBaseEENKUlvE1_clEvENKUlvE1_clEvEUlS4_S4_E_EESt5arrayIPcLm3EEEEviT0_T1_,"",@"SHT_CUDA_INFO"
	.sectionflags	@""
	.align	4


	//----- nvinfo : EIATTR_CUDA_API_VERSION
	.align		4
        /*0000*/ 	.byte	0x04, 0x37
        /*0002*/ 	.short	(.L_2085 - .L_2084)
.L_2084:
        /*0004*/ 	.word	0x00000082


	//----- nvinfo : EIATTR_KPARAM_INFO
	.align		4
.L_2085:
        /*0008*/ 	.byte	0x04, 0x17
        /*000a*/ 	.short	(.L_2087 - .L_2086)
.L_2086:
        /*000c*/ 	.word	0x00000000
        /*0010*/ 	.short	0x0002
        /*0012*/ 	.short	0x0008
        /*0014*/ 	.byte	0x00, 0xf0, 0x61, 0x00


	//----- nvinfo : EIATTR_KPARAM_INFO
	.align		4
.L_2087:
        /*0018*/ 	.byte	0x04, 0x17
        /*001a*/ 	.short	(.L_2089 - .L_2088)
.L_2088:
        /*001c*/ 	.word	0x00000000
        /*0020*/ 	.short	0x0001
        /*0022*/ 	.short	0x0004
        /*0024*/ 	.byte	0x00, 0xf0, 0x05, 0x00


	//----- nvinfo : EIATTR_KPARAM_INFO
	.align		4
.L_2089:
        /*0028*/ 	.byte	0x04, 0x17
        /*002a*/ 	.short	(.L_2091 - .L_2090)
.L_2090:
        /*002c*/ 	.word	0x00000000
        /*0030*/ 	.short	0x0000
        /*0032*/ 	.short	0x0000
        /*0034*/ 	.byte	0x00, 0xf0, 0x11, 0x00


	//----- nvinfo : EIATTR_SPARSE_MMA_MASK
	.align		4
.L_2091:
        /*0038*/ 	.byte	0x03, 0x50
        /*003a*/ 	.short	0x0000


	//----- nvinfo : EIATTR_MAXREG_COUNT
	.align		4
        /*003c*/ 	.byte	0x03, 0x1b
        /*003e*/ 	.short	0x00ff


	//----- nvinfo : EIATTR_MERCURY_ISA_VERSION
	.align		4
        /*0040*/ 	.byte	0x03, 0x5f
        /*0042*/ 	.short	0x0101


	//----- nvinfo : EIATTR_VRC_CTA_INIT_COUNT
	.align		4
        /*0044*/ 	.byte	0x02, 0x4a
	.zero		1
	.zero		1


	//----- nvinfo : EIATTR_EXIT_INSTR_OFFSETS
	.align		4
        /*0048*/ 	.byte	0x04, 0x1c
        /*004a*/ 	.short	(.L_2093 - .L_2092)


	//   ....[0]....
.L_2092:
        /*004c*/ 	.word	0x00000e50


	//   ....[1]....
        /*0050*/ 	.word	0x00000ea0


	//   ....[2]....
        /*0054*/ 	.word	0x00001340


	//----- nvinfo : EIATTR_MAX_THREADS
	.align		4
.L_2093:
        /*0058*/ 	.byte	0x04, 0x05
        /*005a*/ 	.short	(.L_2095 - .L_2094)
.L_2094:
        /*005c*/ 	.word	0x00000080
        /*0060*/ 	.word	0x00000001
        /*0064*/ 	.word	0x00000001


	//----- nvinfo : EIATTR_CRS_STACK_SIZE
	.align		4
.L_2095:
        /*0068*/ 	.byte	0x04, 0x1e
        /*006a*/ 	.short	(.L_2097 - .L_2096)
.L_2096:
        /*006c*/ 	.word	0x00000000


	//----- nvinfo : EIATTR_CBANK_PARAM_SIZE
	.align		4
.L_2097:
        /*0070*/ 	.byte	0x03, 0x19
        /*0072*/ 	.short	0x0020


	//----- nvinfo : EIATTR_PARAM_CBANK
	.align		4
        /*0074*/ 	.byte	0x04, 0x0a
        /*0076*/ 	.short	(.L_2099 - .L_2098)
	.align		4
.L_2098:
        /*0078*/ 	.word	index@(.nv.constant0._ZN2at6native29vectorized_elementwise_kernelILi8ENS0_13BinaryFunctorIN3c104HalfES4_S4_ZZZNS0_15binary_internal21div_trunc_kernel_cudaERNS_18TensorIteratorBaseEENKUlvE1_clEvENKUlvE1_clEvEUlS4_S4_E_EESt5arrayIPcLm3EEEEviT0_T1_)
        /*007c*/ 	.short	0x0380
        /*007e*/ 	.short	0x0020


	//----- nvinfo : EIATTR_SW_WAR
	.align		4
.L_2099:
        /*0080*/ 	.byte	0x04, 0x36
        /*0082*/ 	.short	(.L_2101 - .L_2100)
.L_2100:
        /*0084*/ 	.word	0x00000008
.L_2101:


//--------------------- .nv.info._ZN2at6native18elementwise_kernelILi128ELi4EZNS0_15gpu_kernel_implINS0_13BUnaryFunctorIN3c104HalfES5_S5_ZZZNS0_15binary_internal21div_trunc_kernel_cudaERNS_18TensorIteratorBaseEENKUlvE1_clEvENKUlvE1_clEvEUlS5_S5_E_EEEEvS8_RKT_EUliE_EEviT1_ --------------------------
	.section	.nv.info._ZN2at6native18elementwise_kernelILi128ELi4EZNS0_15gpu_kernel_implINS0_13BUnaryFunctorIN3c104HalfES5_S5_ZZZNS0_15binary_internal21div_trunc_kernel_cudaERNS_18TensorIteratorBaseEENKUlvE1_clEvENKUlvE1_clEvEUlS5_S5_E_EEEEvS8_RKT_EUliE_EEviT1_,"",@"SHT_CUDA_INFO"
	.sectionflags	@""
	.align	4


	//----- nvinfo : EIATTR_CUDA_API_VERSION
	.align		4
        /*0000*/ 	.byte	0x04, 0x37
        /*0002*/ 	.short	(.L_2103 - .L_2102)
.L_2102:
        /*0004*/ 	.word	0x00000082


	//----- nvinfo : EIATTR_KPARAM_INFO
	.align		4
.L_2103:
        /*0008*/ 	.byte	0x04, 0x17
        /*000a*/ 	.short	(.L_2105 - .L_2104)
.L_2104:
        /*000c*/ 	.word	0x00000000
        /*0010*/ 	.short	0x0001
        /*0012*/ 	.short	0x0008
        /*0014*/ 	.byte	0x00, 0xf0, 0x61, 0x08


	//----- nvinfo : EIATTR_KPARAM_INFO
	.align		4
.L_2105:
        /*0018*/ 	.byte	0x04, 0x17
        /*001a*/ 	.short	(.L_2107 - .L_2106)
.L_2106:
        /*001c*/ 	.word	0x00000000
        /*0020*/ 	.short	0x0000
        /*0022*/ 	.short	0x0000
        /*0024*/ 	.byte	0x00, 0xf0, 0x11, 0x00


	//----- nvinfo : EIATTR_SPARSE_MMA_MASK
	.align		4
.L_2107:
        /*0028*/ 	.byte	0x03, 0x50
        /*002a*/ 	.short	0x0000


	//----- nvinfo : EIATTR_MAXREG_COUNT
	.align		4
        /*002c*/ 	.byte	0x03, 0x1b
        /*002e*/ 	.short	0x0080


	//----- nvinfo : EIATTR_EXTERNS
	.align		4
        /*0030*/ 	.byte	0x04, 0x0f
        /*0032*/ 	.short	(.L_2109 - .L_2108)


	//   ....[0]....
	.align		4
.L_2108:
        /*0034*/ 	.word	index@(__assertfail)


	//----- nvinfo : EIATTR_MERCURY_ISA_VERSION
	.align		4
.L_2109:
        /*0038*/ 	.byte	0x03, 0x5f
        /*003a*/ 	.short	0x0101


	//----- nvinfo : EIATTR_VRC_CTA_INIT_COUNT
	.align		4
        /*003c*/ 	.byte	0x02, 0x4a
	.zero		1
	.zero		1


	//----- nvinfo : EIATTR_SYSCALL_OFFSETS
	.align		4
        /*0040*/ 	.byte	0x04, 0x46
        /*0042*/ 	.short	(.L_2111 - .L_2110)


	//   ....[0]....
.L_2110:
        /*0044*/ 	.word	0x000021f0


	//   ....[1]....
        /*0048*/ 	.word	0x00003160


	//   ....[2]....
        /*004c*/ 	.word	0x000054f0


	//   ....[3]....
        /*0050*/ 	.word	0x00006290


	//   ....[4]....
        /*0054*/ 	.word	0x00008730


	//   ....[5]....
        /*0058*/ 	.word	0x000094d0


	//   ....[6]....
        /*005c*/ 	.word	0x0000b980


	//   ....[7]....
        /*0060*/ 	.word	0x0000c6f0


	//----- nvinfo : EIATTR_EXIT_INSTR_OFFSETS
	.align		4
.L_2111:
        /*0064*/ 	.byte	0x04, 0x1c
        /*0066*/ 	.short	(.L_2113 - .L_2112)


	//   ....[0]....
.L_2112:
        /*0068*/ 	.word	0x000097b0


	//   ....[1]....
        /*006c*/ 	.word	0x0000bb90


	//   ....[2]....
        /*0070*/ 	.word	0x0000bbd0


	//   ....[3]....
        /*0074*/ 	.word	0x0000bc70


	//   ....[4]....
        /*0078*/ 	.word	0x0000bcb0


	//   ....[5]....
        /*007c*/ 	.word	0x0000bcf0


	//   ....[6]....
        /*0080*/ 	.word	0x0000bd80


	//   ....[7]....
        /*0084*/ 	.word	0x0000bda0


	//   ....[8]....
        /*0088*/ 	.word	0x0000be40


	//   ....[9]....
        /*008c*/ 	.word	0x0000be90


	//   ....[10]....
        /*0090*/ 	.word	0x0000bee0


	//   ....[11]....
        /*0094*/ 	.word	0x0000bfc0


	//   ....[12]....
        /*0098*/ 	.word	0x0000c130


	//   ....[13]....
        /*009c*/ 	.word	0x0000c2a0


	//   ....[14]....
        /*00a0*/ 	.word	0x0000c400


	//   ....[15]....
        /*00a4*/ 	.word	0x0000c440


	//   ....[16]....
        /*00a8*/ 	.word	0x0000c480


	//   ....[17]....
        /*00ac*/ 	.word	0x0000c530


	//   ....[18]....
        /*00b0*/ 	.word	0x0000c590


	//   ....[19]....
        /*00b4*/ 	.word	0x0000c700


	//   ....[20]....
        /*00b8*/ 	.word	0x0000c810


	//   ....[21]....
        /*00bc*/ 	.word	0x0000c950


	//   ....[22]....
        /*00c0*/ 	.word	0x0000c990


	//----- nvinfo : EIATTR_MAX_THREADS
	.align		4
.L_2113:
        /*00c4*/ 	.byte	0x04, 0x05
        /*00c6*/ 	.short	(.L_2115 - .L_2114)
.L_2114:
        /*00c8*/ 	.word	0x00000080
        /*00cc*/ 	.word	0x00000001
        /*00d0*/ 	.word	0x00000001


	//----- nvinfo : EIATTR_CRS_STACK_SIZE
	.align		4
.L_2115:
        /*00d4*/ 	.byte	0x04, 0x1e
        /*00d6*/ 	.short	(.L_2117 - .L_2116)
.L_2116:
        /*00d8*/ 	.word	0x00000000


	//----- nvinfo : EIATTR_CBANK_PARAM_SIZE
	.align		4
.L_2117:
        /*00dc*/ 	.byte	0x03, 0x19
        /*00de*/ 	.short	0x0220


	//----- nvinfo : EIATTR_PARAM_CBANK
	.align		4
        /*00e0*/ 	.byte	0x04, 0x0a
        /*00e2*/ 	.short	(.L_2119 - .L_2118)
	.align		4
.L_2118:
        /*00e4*/ 	.word	index@(.nv.constant0._ZN2at6native18elementwise_kernelILi128ELi4EZNS0_15gpu_kernel_implINS0_13BUnaryFunctorIN3c104HalfES5_S5_ZZZNS0_15binary_internal21div_trunc_kernel_cudaERNS_18TensorIteratorBaseEENKUlvE1_clEvENKUlvE1_clEvEUlS5_S5_E_EEEEvS8_RKT_EUliE_EEviT1_)
        /*00e8*/ 	.short	0x0380
        /*00ea*/ 	.short	0x0220


	//----- nvinfo : EIATTR_SW_WAR
	.align		4
.L_2119:
        /*00ec*/ 	.byte	0x04, 0x36
        /*00ee*/ 	.short	(.L_2121 - .L_2120)
.L_2120:
        /*00f0*/ 	.word	0x00000008
.L_2121:


//--------------------- .nv.info._ZN2at6native27unrolled_elementwise_kernelINS0_13BUnaryFunctorIN3c104HalfES4_S4_ZZZNS0_15binary_internal21div_trunc_kernel_cudaERNS_18TensorIteratorBaseEENKUlvE1_clEvENKUlvE1_clEvEUlS4_S4_E_EESt5arrayIPcLm2EELi4E23TrivialOffsetCalculatorILi1EjESG_NS0_6memory12LoadWithCastILi1EEENSH_13StoreWithCastILi1EEEEEviT_T0_T2_T3_T4_T5_ --------------------------
	.section	.nv.info._ZN2at6native27unrolled_elementwise_kernelINS0_13BUnaryFunctorIN3c104HalfES4_S4_ZZZNS0_15binary_internal21div_trunc_kernel_cudaERNS_18TensorIteratorBaseEENKUlvE1_clEvENKUlvE1_clEvEUlS4_S4_E_EESt5arrayIPcLm2EELi4E23TrivialOffsetCalculatorILi1EjESG_NS0_6memory12LoadWithCastILi1EEENSH_13StoreWithCastILi1EEEEEviT_T0_T2_T3_T4_T5_,"",@"SHT_CUDA_INFO"
	.sectionflags	@""
	.align	4


	//----- nvinfo : EIATTR_CUDA_API_VERSION
	.align		4
        /*0000*/ 	.byte	0x04, 0x37
        /*0002*/ 	.short	(.L_2123 - .L_2122)
.L_2122:
        /*0004*/ 	.word	0x00000082


	//----- nvinfo : EIATTR_KPARAM_INFO
	.align		4
.L_2123:
        /*0008*/ 	.byte	0x04, 0x17
        /*000a*/ 	.short	(.L_2125 - .L_2124)
.L_2124:
        /*000c*/ 	.word	0x00000000
        /*0010*/ 	.short	0x0006
        /*0012*/ 	.short	0x0024
        /*0014*/ 	.byte	0x00, 0xf0, 0x21, 0x00


	//----- nvinfo : EIATTR_KPARAM_INFO
	.align		4
.L_2125:
        /*0018*/ 	.byte	0x04, 0x17
        /*001a*/ 	.short	(.L_2127 - .L_2126)
.L_2126:
        /*001c*/ 	.word	0x00000000
        /*0020*/ 	.short	0x0005
        /*0022*/ 	.short	0x001c
        /*0024*/ 	.byte	0x00, 0xf0, 0x21, 0x00


	//----- nvinfo : EIATTR_KPARAM_INFO
	.align		4
.L_2127:
        /*0028*/ 	.byte	0x04, 0x17
        /*002a*/ 	.short	(.L_2129 - .L_2128)
.L_2128:
        /*002c*/ 	.word	0x00000000
        /*0030*/ 	.short	0x0004
        /*0032*/ 	.short	0x0019
        /*0034*/ 	.byte	0x00, 0xf0, 0x05, 0x00


	//----- nvinfo : EIATTR_KPARAM_INFO
	.align		4
.L_2129:
        /*0038*/ 	.byte	0x04, 0x17
        /*003a*/ 	.short	(.L_2131 - .L_2130)
.L_2130:
        /*003c*/ 	.word	0x00000000
        /*0040*/ 	.short	0x0003
        /*0042*/ 	.short	0x0018
        /*0044*/ 	.byte	0x00, 0xf0, 0x05, 0x00


	//----- nvinfo : EIATTR_KPARAM_INFO
	.align		4
.L_2131:
        /*0048*/ 	.byte	0x04, 0x17
        /*004a*/ 	.short	(.L_2133 - .L_2132)
.L_2132:
        /*004c*/ 	.word	0x00000000
        /*0050*/ 	.short	0x0002
        /*0052*/ 	.short	0x0008
        /*0054*/ 	.byte	0x00, 0xf0, 0x41, 0x00


	//----- nvinfo : EIATTR_KPARAM_INFO
	.align		4
.L_2133:
        /*0058*/ 	.byte	0x04, 0x17
        /*005a*/ 	.short	(.L_2135 - .L_2134)
.L_2134:
        /*005c*/ 	.word	0x00000000
        /*0060*/ 	.short	0x0001
        /*0062*/ 	.short	0x0004
        /*0064*/ 	.byte	0x00, 0xf0, 0x11, 0x00


	//----- nvinfo : EIATTR_KPARAM_INFO
	.align		4
.L_2135:
        /*0068*/ 	.byte	0x04, 0x17
        /*006a*/ 	.short	(.L_2137 - .L_2136)
.L_2136:
        /*006c*/ 	.word	0x00000000
        /*0070*/ 	.short	0x0000
        /*0072*/ 	.short	0x0000
        /*0074*/ 	.byte	0x00, 0xf0, 0x11, 0x00


	//----- nvinfo : EIATTR_SPARSE_MMA_MASK
	.align		4
.L_2137:
        /*0078*/ 	.byte	0x03, 0x50
        /*007a*/ 	.short	0x0000


	//----- nvinfo : EIATTR_MAXREG_COUNT
	.align		4
        /*007c*/ 	.byte	0x03, 0x1b
        /*007e*/ 	.short	0x00ff


	//----- nvinfo : EIATTR_EXTERNS
	.align		4
        /*0080*/ 	.byte	0x04, 0x0f
        /*0082*/ 	.short	(.L_2139 - .L_2138)


	//   ....[0]....
	.align		4
.L_2138:
        /*0084*/ 	.word	index@(__assertfail)


	//----- nvinfo : EIATTR_MERCURY_ISA_VERSION
	.align		4
.L_2139:
        /*0088*/ 	.byte	0x03, 0x5f
        /*008a*/ 	.short	0x0101


	//----- nvinfo : EIATTR_VRC_CTA_INIT_COUNT
	.align		4
        /*008c*/ 	.byte	0x02, 0x4a
	.zero		1
	.zero		1


	//----- nvinfo : EIATTR_SYSCALL_OFFSETS
	.align		4
        /*0090*/ 	.byte	0x04, 0x46
        /*0092*/ 	.short	(.L_2141 - .L_2140)


	//   ....[0]....
.L_2140:
        /*0094*/ 	.word	0x00000fc0


	//   ....[1]....
        /*0098*/ 	.word	0x00002160


	//   ....[2]....
        /*009c*/ 	.word	0x00003240


	//   ....[3]....
        /*00a0*/ 	.word	0x00004240


	//   ....[4]....
        /*00a4*/ 	.word	0x00005580


	//   ....[5]....
        /*00a8*/ 	.word	0x00006440


	//   ....[6]....
        /*00ac*/ 	.word	0x000073c0


	//   ....[7]....
        /*00b0*/ 	.word	0x00008340


	//----- nvinfo : EIATTR_EXIT_INSTR_OFFSETS
	.align		4
.L_2141:
        /*00b4*/ 	.byte	0x04, 0x1c
        /*00b6*/ 	.short	(.L_2143 - .L_2142)


	//   ....[0]....
.L_2142:
        /*00b8*/ 	.word	0x00007690


	//   ....[1]....
        /*00bc*/ 	.word	0x000077e0


	//   ....[2]....
        /*00c0*/ 	.word	0x00007820


	//   ....[3]....
        /*00c4*/ 	.word	0x000078c0


	//   ....[4]....
        /*00c8*/ 	.word	0x00007900


	//   ....[5]....
        /*00cc*/ 	.word	0x00007940


	//   ....[6]....
        /*00d0*/ 	.word	0x000079d0


	//   ....[7]....
        /*00d4*/ 	.word	0x000079f0


	//   ....[8]....
        /*00d8*/ 	.word	0x00007a90


	//   ....[9]....
        /*00dc*/ 	.word	0x00007ae0


	//   ....[10]....
        /*00e0*/ 	.word	0x00007b30


	//   ....[11]....
        /*00e4*/ 	.word	0x00007c10


	//   ....[12]....
        /*00e8*/ 	.word	0x00007d80


	//   ....[13]....
        /*00ec*/ 	.word	0x00007ef0


	//   ....[14]....
        /*00f0*/ 	.word	0x00008050


	//   ....[15]....
        /*00f4*/ 	.word	0x00008090


	//   ....[16]....
        /*00f8*/ 	.word	0x000080d0


	//   ....[17]....
        /*00fc*/ 	.word	0x00008180


	//   ....[18]....
        /*0100*/ 	.word	0x000081e0


	//   ....[19]....
        /*0104*/ 	.word	0x00008350


	//   ....[20]....
        /*0108*/ 	.word	0x00008460


	//   ....[21]....
        /*010c*/ 	.word	0x000085a0


	//   ....[22]....
        /*0110*/ 	.word	0x000085e0


	//----- nvinfo : EIATTR_MAX_THREADS
	.align		4
.L_2143:
        /*0114*/ 	.byte	0x04, 0x05
        /*0116*/ 	.short	(.L_2145 - .L_2144)
.L_2144:
        /*0118*/ 	.word	0x00000080
        /*011c*/ 	.word	0x00000001
        /*0120*/ 	.word	0x00000001


	//----- nvinfo : EIATTR_CRS_STACK_SIZE
	.align		4
.L_2145:
        /*0124*/ 	.byte	0x04, 0x1e
        /*0126*/ 	.short	(.L_2147 - .L_2146)
.L_2146:
        /*0128*/ 	.word	0x00000000


	//----- nvinfo : EIATTR_CBANK_PARAM_SIZE
	.align		4
.L_2147:
        /*012c*/ 	.byte	0x03, 0x19
        /*012e*/ 	.short	0x002c


	//----- nvinfo : EIATTR_PARAM_CBANK
	.align		4
        /*0130*/ 	.byte	0x04, 0x0a
        /*0132*/ 	.short	(.L_2149 - .L_2148)
	.align		4
.L_2148:
        /*0134*/ 	.word	index@(.nv.constant0._ZN2at6native27unrolled_elementwise_kernelINS0_13BUnaryFunctorIN3c104HalfES4_S4_ZZZNS0_15binary_internal21div_trunc_kernel_cudaERNS_18TensorIteratorBaseEENKUlvE1_clEvENKUlvE1_clEvEUlS4_S4_E_EESt5arrayIPcLm2EELi4E23TrivialOffsetCalculatorILi1EjESG_NS0_6memory12LoadWithCastILi1EEENSH_13StoreWithCastILi1EEEEEviT_T0_T2_T3_T4_T5_)
        /*0138*/ 	.short	0x0380
        /*013a*/ 	.short	0x002c


	//----- nvinfo : EIATTR_SW_WAR
	.align		4
.L_2149:
        /*013c*/ 	.byte	0x04, 0x36
        /*013e*/ 	.short	(.L_2151 - .L_2150)
.L_2150:
        /*0140*/ 	.word	0x00000008
.L_2151:


//--------------------- .nv.info._ZN2at6native18elementwise_kernelILi128ELi4EZNS0_22gpu_kernel_impl_nocastINS0_13BUnaryFunctorIN3c104HalfES5_S5_ZZZNS0_15binary_internal21div_trunc_kernel_cudaERNS_18TensorIteratorBaseEENKUlvE1_clEvENKUlvE1_clEvEUlS5_S5_E_EEEEvS8_RKT_EUliE_EEviT1_ --------------------------
	.section	.nv.info._ZN2at6native18elementwise_kernelILi128ELi4EZNS0_22gpu_kernel_impl_nocastINS0_13BUnaryFunctorIN3c104HalfES5_S5_ZZZNS0_15binary_internal21div_trunc_kernel_cudaERNS_18TensorIteratorBaseEENKUlvE1_clEvENKUlvE1_clEvEUlS5_S5_E_EEEEvS8_RKT_EUliE_EEviT1_,"",@"SHT_CUDA_INFO"
	.sectionflags	@""
	.align	4


	//----- nvinfo : EIATTR_CUDA_API_VERSION
	.align		4
        /*0000*/ 	.byte	0x04, 0x37
        /*0002*/ 	.short	(.L_2153 - .L_2152)
.L_2152:
        /*0004*/ 	.word	0x00000082


	//----- nvinfo : EIATTR_KPARAM_INFO
	.align		4
.L_2153:
        /*0008*/ 	.byte	0x04, 0x17
        /*000a*/ 	.short	(.L_2155 - .L_2154)
.L_2154:
        /*000c*/ 	.word	0x00000000
        /*0010*/ 	.short	0x0001
        /*0012*/ 	.short	0x0008
        /*0014*/ 	.byte	0x00, 0xf0, 0x61, 0x08


	//----- nvinfo : EIATTR_KPARAM_INFO
	.align		4
.L_2155:
        /*0018*/ 	.byte	0x04, 0x17
        /*001a*/ 	.short	(.L_2157 - .L_2156)
.L_2156:
        /*001c*/ 	.word	0x00000000
        /*0020*/ 	.short	0x0000
        /*0022*/ 	.short	0x0000
        /*0024*/ 	.byte	0x00, 0xf0, 0x11, 0x00


	//----- nvinfo : EIATTR_SPARSE_MMA_MASK
	.align		4
.L_2157:
        /*0028*/ 	.byte	0x03, 0x50
        /*002a*/ 	.short	0x0000


	//----- nvinfo : EIATTR_MAXREG_COUNT
	.align		4
        /*002c*/ 	.byte	0x03, 0x1b
        /*002e*/ 	.short	0x0080


	//----- nvinfo : EIATTR_MERCURY_ISA_VERSION
	.align		4
        /*0030*/ 	.byte	0x03, 0x5f
        /*0032*/ 	.short	0x0101


	//----- nvinfo : EIATTR_VRC_CTA_INIT_COUNT
	.align		4
        /*0034*/ 	.byte	0x02, 0x4a
	.zero		1
	.zero		1


	//----- nvinfo : EIATTR_EXIT_INSTR_OFFSETS
	.align		4
        /*0038*/ 	.byte	0x04, 0x1c
        /*003a*/ 	.short	(.L_2159 - .L_2158)


	//   ....[0]....
.L_2158:
        /*003c*/ 	.word	0x00000420


	//   ....[1]....
        /*0040*/ 	.word	0x00000500


	//   ....[2]....
        /*0044*/ 	.word	0x00004140


	//   ....[3]....
        /*0048*/ 	.word	0x000054f0


	//----- nvinfo : EIATTR_MAX_THREADS
	.align		4
.L_2159:
        /*004c*/ 	.byte	0x04, 0x05
        /*004e*/ 	.short	(.L_2161 - .L_2160)
.L_2160:
        /*0050*/ 	.word	0x00000080
        /*0054*/ 	.word	0x00000001
        /*0058*/ 	.word	0x00000001


	//----- nvinfo : EIATTR_CRS_STACK_SIZE
	.align		4
.L_2161:
        /*005c*/ 	.byte	0x04, 0x1e
        /*005e*/ 	.short	(.L_2163 - .L_2162)
.L_2162:
        /*0060*/ 	.word	0x00000000


	//----- nvinfo : EIATTR_CBANK_PARAM_SIZE
	.align		4
.L_2163:
        /*0064*/ 	.byte	0x03, 0x19
        /*0066*/ 	.short	0x0220


	//----- nvinfo : EIATTR_PARAM_CBANK
	.align		4
        /*0068*/ 	.byte	0x04, 0x0a
        /*006a*/ 	.short	(.L_2165 - .L_2164)
	.align		4
.L_2164:
        /*006c*/ 	.word	index@(.nv.constant0._ZN2at6native18elementwise_kernelILi128ELi4EZNS0_22gpu_kernel_impl_nocastINS0_13BUnaryFunctorIN3c104HalfES5_S5_ZZZNS0_15binary_internal21div_trunc_kernel_cudaERNS_18TensorIteratorBaseEENKUlvE1_clEvENKUlvE1_clEvEUlS5_S5_E_EEEEvS8_RKT_EUliE_EEviT1_)
        /*0070*/ 	.short	0x0380
        /*0072*/ 	.short	0x0220


	//----- nvinfo : EIATTR_SW_WAR
	.align		4
.L_2165:
        /*0074*/ 	.byte	0x04, 0x36
        /*0076*/ 	.short	(.L_2167 - .L_2166)
.L_2166:
        /*0078*/ 	.word	0x00000008
.L_2167:


//--------------------- .nv.info._ZN2at6native27unrolled_elementwise_kernelINS0_13BUnaryFunctorIN3c104HalfES4_S4_ZZZNS0_15binary_internal21div_trunc_kernel_cudaERNS_18TensorIteratorBaseEENKUlvE1_clEvENKUlvE1_clEvEUlS4_S4_E_EESt5arrayIPcLm2EELi4E23TrivialOffsetCalculatorILi1EjESG_NS0_6memory15LoadWithoutCastENSH_16StoreWithoutCastEEEviT_T0_T2_T3_T4_T5_ --------------------------
	.section	.nv.info._ZN2at6native27unrolled_elementwise_kernelINS0_13BUnaryFunctorIN3c104HalfES4_S4_ZZZNS0_15binary_internal21div_trunc_kernel_cudaERNS_18TensorIteratorBaseEENKUlvE1_clEvENKUlvE1_clEvEUlS4_S4_E_EESt5arrayIPcLm2EELi4E23TrivialOffsetCalculatorILi1EjESG_NS0_6memory15LoadWithoutCastENSH_16StoreWithoutCastEEEviT_T0_T2_T3_T4_T5_,"",@"SHT_CUDA_INFO"
	.sectionflags	@""
	.align	4


	//----- nvinfo : EIATTR_CUDA_API_VERSION
	.align		4
        /*0000*/ 	.byte	0x04, 0x37
        /*0002*/ 	.short	(.L_2169 - .L_2168)
.L_2168:
        /*0004*/ 	.word	0x00000082


	//----- nvinfo : EIATTR_KPARAM_INFO
	.align		4
.L_2169:
        /*0008*/ 	.byte	0x04, 0x17
        /*000a*/ 	.short	(.L_2171 - .L_2170)
.L_2170:
        /*000c*/ 	.word	0x00000000
        /*0010*/ 	.short	0x0006
        /*0012*/ 	.short	0x001b
        /*0014*/ 	.byte	0x00, 0xf0, 0x05, 0x00


	//----- nvinfo : EIATTR_KPARAM_INFO
	.align		4
.L_2171:
        /*0018*/ 	.byte	0x04, 0x17
        /*001a*/ 	.short	(.L_2173 - .L_2172)
.L_2172:
        /*001c*/ 	.word	0x00000000
        /*0020*/ 	.short	0x0005
        /*0022*/ 	.short	0x001a
        /*0024*/ 	.byte	0x00, 0xf0, 0x05, 0x00


	//----- nvinfo : EIATTR_KPARAM_INFO
	.align		4
.L_2173:
        /*0028*/ 	.byte	0x04, 0x17
        /*002a*/ 	.short	(.L_2175 - .L_2174)
.L_2174:
        /*002c*/ 	.word	0x00000000
        /*0030*/ 	.short	0x0004
        /*0032*/ 	.short	0x0019
        /*0034*/ 	.byte	0x00, 0xf0, 0x05, 0x00


	//----- nvinfo : EIATTR_KPARAM_INFO
	.align		4
.L_2175:
        /*0038*/ 	.byte	0x04, 0x17
        /*003a*/ 	.short	(.L_2177 - .L_2176)
.L_2176:
        /*003c*/ 	.word	0x00000000
        /*0040*/ 	.short	0x0003
        /*0042*/ 	.short	0x0018
        /*0044*/ 	.byte	0x00, 0xf0, 0x05, 0x00


	//----- nvinfo : EIATTR_KPARAM_INFO
	.align		4
.L_2177:
        /*0048*/ 	.byte	0x04, 0x17
        /*004a*/ 	.short	(.L_2179 - .L_2178)
.L_2178:
        /*004c*/ 	.word	0x00000000
        /*0050*/ 	.short	0x0002
        /*0052*/ 	.short	0x0008
        /*0054*/ 	.byte	0x00, 0xf0, 0x41, 0x00


	//----- nvinfo : EIATTR_KPARAM_INFO
	.align		4
.L_2179:
        /*0058*/ 	.byte	0x04, 0x17
        /*005a*/ 	.short	(.L_2181 - .L_2180)
.L_2180:
        /*005c*/ 	.word	0x00000000
        /*0060*/ 	.short	0x0001
        /*0062*/ 	.short	0x0004
        /*0064*/ 	.byte	0x00, 0xf0, 0x11, 0x00


	//----- nvinfo : EIATTR_KPARAM_INFO
	.align		4
.L_2181:
        /*0068*/ 	.byte	0x04, 0x17
        /*006a*/ 	.short	(.L_2183 - .L_2182)
.L_2182:
        /*006c*/ 	.word	0x00000000
        /*0070*/ 	.short	0x0000
        /*0072*/ 	.short	0x0000
        /*0074*/ 	.byte	0x00, 0xf0, 0x11, 0x00


	//----- nvinfo : EIATTR_SPARSE_MMA_MASK
	.align		4
.L_2183:
        /*0078*/ 	.byte	0x03, 0x50
        /*007a*/ 	.short	0x0000


	//----- nvinfo : EIATTR_MAXREG_COUNT
	.align		4
        /*007c*/ 	.byte	0x03, 0x1b
        /*007e*/ 	.short	0x00ff


	//----- nvinfo : EIATTR_MERCURY_ISA_VERSION
	.align		4
        /*0080*/ 	.byte	0x03, 0x5f
        /*0082*/ 	.short	0x0101


	//----- nvinfo : EIATTR_VRC_CTA_INIT_COUNT
	.align		4
        /*0084*/ 	.byte	0x02, 0x4a
	.zero		1
	.zero		1


	//----- nvinfo : EIATTR_EXIT_INSTR_OFFSETS
	.align		4
        /*0088*/ 	.byte	0x04, 0x1c
        /*008a*/ 	.short	(.L_2185 - .L_2184)


	//   ....[0]....
.L_2184:
        /*008c*/ 	.word	0x000006e0


	//   ....[1]....
        /*0090*/ 	.word	0x00000740


	//----- nvinfo : EIATTR_MAX_THREADS
	.align		4
.L_2185:
        /*0094*/ 	.byte	0x04, 0x05
        /*0096*/ 	.short	(.L_2187 - .L_2186)
.L_2186:
        /*0098*/ 	.word	0x00000080
        /*009c*/ 	.word	0x00000001
        /*00a0*/ 	.word	0x00000001


	//----- nvinfo : EIATTR_CRS_STACK_SIZE
	.align		4
.L_2187:
        /*00a4*/ 	.byte	0x04, 0x1e
        /*00a6*/ 	.short	(.L_2189 - .L_2188)
.L_2188:
        /*00a8*/ 	.word	0x00000000


	//----- nvinfo : EIATTR_CBANK_PARAM_SIZE
	.align		4
.L_2189:
        /*00ac*/ 	.byte	0x03, 0x19
        /*00ae*/ 	.short	0x001c


	//----- nvinfo : EIATTR_PARAM_CBANK
	.align		4
        /*00b0*/ 	.byte	0x04, 0x0a
        /*00b2*/ 	.short	(.L_2191 - .L_2190)
	.align		4
.L_2190:
        /*00b4*/ 	.word	index@(.nv.constant0._ZN2at6native27unrolled_elementwise_kernelINS0_13BUnaryFunctorIN3c104HalfES4_S4_ZZZNS0_15binary_internal21div_trunc_kernel_cudaERNS_18TensorIteratorBaseEENKUlvE1_clEvENKUlvE1_clEvEUlS4_S4_E_EESt5arrayIPcLm2EELi4E23TrivialOffsetCalculatorILi1EjESG_NS0_6memory15LoadWithoutCastENSH_16StoreWithoutCastEEEviT_T0_T2_T3_T4_T5_)
        /*00b8*/ 	.short	0x0380
        /*00ba*/ 	.short	0x001c


	//----- nvinfo : EIATTR_SW_WAR
	.align		4
.L_2191:
        /*00bc*/ 	.byte	0x04, 0x36
        /*00be*/ 	.short	(.L_2193 - .L_2192)
.L_2192:
        /*00c0*/ 	.word	0x00000008
.L_2193:


//--------------------- .nv.info._ZN2at6native29vectorized_elementwise_kernelILi2ENS0_13BUnaryFunctorIN3c104HalfES4_S4_ZZZNS0_15binary_internal21div_trunc_kernel_cudaERNS_18TensorIteratorBaseEENKUlvE1_clEvENKUlvE1_clEvEUlS4_S4_E_EESt5arrayIPcLm2EEEEviT0_T1_ --------------------------
	.section	.nv.info._ZN2at6native29vectorized_elementwise_kernelILi2ENS0_13BUnaryFunctorIN3c104HalfES4_S4_ZZZNS0_15binary_internal21div_trunc_kernel_cudaERNS_18TensorIteratorBaseEENKUlvE1_clEvENKUlvE1_clEvEUlS4_S4_E_EESt5arrayIPcLm2EEEEviT0_T1_,"",@"SHT_CUDA_INFO"
	.sectionflags	@""
	.align	4


	//----- nvinfo : EIATTR_CUDA_API_VERSION
	.align		4
        /*0000*/ 	.byte	0x04, 0x37
        /*0002*/ 	.short	(.L_2195 - .L_2194)
.L_2194:
        /*0004*/ 	.word	0x00000082


	//----- nvinfo : EIATTR_KPARAM_INFO
	.align		4
.L_2195:
        /*0008*/ 	.byte	0x04, 0x17
        /*000a*/ 	.short	(.L_2197 - .L_2196)
.L_2196:
        /*000c*/ 	.word	0x00000000
        /*0010*/ 	.short	0x0002
        /*0012*/ 	.short	0x0008
        /*0014*/ 	.byte	0x00, 0xf0, 0x41, 0x00


	//----- nvinfo : EIATTR_KPARAM_INFO
	.align		4
.L_2197:
        /*0018*/ 	.byte	0x04, 0x17
        /*001a*/ 	.short	(.L_2199 - .L_2198)
.L_2198:
        /*001c*/ 	.word	0x00000000
        /*0020*/ 	.short	0x0001
        /*0022*/ 	.short	0x0004
        /*0024*/ 	.byte	0x00, 0xf0, 0x11, 0x00


	//----- nvinfo : EIATTR_KPARAM_INFO
	.align		4
.L_2199:
        /*0028*/ 	.byte	0x04, 0x17
        /*002a*/ 	.short	(.L_2201 - .L_2200)
.L_2200:
        /*002c*/ 	.word	0x00000000
        /*0030*/ 	.short	0x0000
        /*0032*/ 	.short	0x0000
        /*0034*/ 	.byte	0x00, 0xf0, 0x11, 0x00


	//----- nvinfo : EIATTR_SPARSE_MMA_MASK
	.align		4
.L_2201:
        /*0038*/ 	.byte	0x03, 0x50
        /*003a*/ 	.short	0x0000


	//----- nvinfo : EIATTR_MAXREG_COUNT
	.align		4
        /*003c*/ 	.byte	0x03, 0x1b
        /*003e*/ 	.short	0x00ff


	//----- nvinfo : EIATTR_MERCURY_ISA_VERSION
	.align		4
        /*0040*/ 	.byte	0x03, 0x5f
        /*0042*/ 	.short	0x0101


	//----- nvinfo : EIATTR_VRC_CTA_INIT_COUNT
	.align		4
        /*0044*/ 	.byte	0x02, 0x4a
	.zero		1
	.zero		1


	//----- nvinfo : EIATTR_EXIT_INSTR_OFFSETS
	.align		4
        /*0048*/ 	.byte	0x04, 0x1c
        /*004a*/ 	.short	(.L_2203 - .L_2202)


	//   ....[0]....
.L_2202:
        /*004c*/ 	.word	0x00000e70


	//   ....[1]....
        /*0050*/ 	.word	0x00000ec0


	//   ....[2]....
        /*0054*/ 	.word	0x000012b0


	//----- nvinfo : EIATTR_MAX_THREADS
	.align		4
.L_2203:
        /*0058*/ 	.byte	0x04, 0x05
        /*005a*/ 	.short	(.L_2205 - .L_2204)
.L_2204:
        /*005c*/ 	.word	0x00000080
        /*0060*/ 	.word	0x00000001
        /*0064*/ 	.word	0x00000001


	//----- nvinfo : EIATTR_CRS_STACK_SIZE
	.align		4
.L_2205:
        /*0068*/ 	.byte	0x04, 0x1e
        /*006a*/ 	.short	(.L_2207 - .L_2206)
.L_2206:
        /*006c*/ 	.word	0x00000000


	//----- nvinfo : EIATTR_CBANK_PARAM_SIZE
	.align		4
.L_2207:
        /*0070*/ 	.byte	0x03, 0x19
        /*0072*/ 	.short	0x0018


	//----- nvinfo : EIATTR_PARAM_CBANK
	.align		4
        /*0074*/ 	.byte	0x04, 0x0a
        /*0076*/ 	.short	(.L_2209 - .L_2208)
	.align		4
.L_2208:
        /*0078*/ 	.word	index@(.nv.constant0._ZN2at6native29vectorized_elementwise_kernelILi2ENS0_13BUnaryFunctorIN3c104HalfES4_S4_ZZZNS0_15binary_internal21div_trunc_kernel_cudaERNS_18TensorIteratorBaseEENKUlvE1_clEvENKUlvE1_clEvEUlS4_S4_E_EESt5arrayIPcLm2EEEEviT0_T1_)
        /*007c*/ 	.short	0x0380
        /*007e*/ 	.short	0x0018


	//----- nvinfo : EIATTR_SW_WAR
	.align		4
.L_2209:
        /*0080*/ 	.byte	0x04, 0x36
        /*0082*/ 	.short	(.L_2211 - .L_2210)
.L_2210:
        /*0084*/ 	.word	0x00000008
.L_2211:


//--------------------- .nv.info._ZN2at6native29vectorized_elementwise_kernelILi4ENS0_13BUnaryFunctorIN3c104HalfES4_S4_ZZZNS0_15binary_internal21div_trunc_kernel_cudaERNS_18TensorIteratorBaseEENKUlvE1_clEvENKUlvE1_clEvEUlS4_S4_E_EESt5arrayIPcLm2EEEEviT0_T1_ --------------------------
	.section	.nv.info._ZN2at6native29vectorized_elementwise_kernelILi4ENS0_13BUnaryFunctorIN3c104HalfES4_S4_ZZZNS0_15binary_internal21div_trunc_kernel_cudaERNS_18TensorIteratorBaseEENKUlvE1_clEvENKUlvE1_clEvEUlS4_S4_E_EESt5arrayIPcLm2EEEEviT0_T1_,"",@"SHT_CUDA_INFO"
	.sectionflags	@""
	.align	4


	//----- nvinfo : EIATTR_CUDA_API_VERSION
	.align		4
        /*0000*/ 	.byte	0x04, 0x37
        /*0002*/ 	.short	(.L_2213 - .L_2212)
.L_2212:
        /*0004*/ 	.word	0x00000082


	//----- nvinfo : EIATTR_KPARAM_INFO
	.align		4
.L_2213:
        /*0008*/ 	.byte	0x04, 0x17
        /*000a*/ 	.short	(.L_2215 - .L_2214)
.L_2214:
        /*000c*/ 	.word	0x00000000
        /*0010*/ 	.short	0x0002
        /*0012*/ 	.short	0x0008
        /*0014*/ 	.byte	0x00, 0xf0, 0x41, 0x00


	//----- nvinfo : EIATTR_KPARAM_INFO
	.align		4
.L_2215:
        /*0018*/ 	.byte	0x04, 0x17
        /*001a*/ 	.short	(.L_2217 - .L_2216)
.L_2216:
        /*001c*/ 	.word	0x00000000
        /*0020*/ 	.short	0x0001
        /*0022*/ 	.short	0x0004
        /*0024*/ 	.byte	0x00, 0xf0, 0x11, 0x00


	//----- nvinfo : EIATTR_KPARAM_INFO
	.align		4
.L_2217:
        /*0028*/ 	.byte	0x04, 0x17
        /*002a*/ 	.short	(.L_2219 - .L_2218)
.L_2218:
        /*002c*/ 	.word	0x00000000
        /*0030*/ 	.short	0x0000
        /*0032*/ 	.short	0x0000
        /*0034*/ 	.byte	0x00, 0xf0, 0x11, 0x00


	//----- nvinfo : EIATTR_SPARSE_MMA_MASK
	.align		4
.L_2219:
        /*0038*/ 	.byte	0x03, 0x50
        /*003a*/ 	.short	0x0000


	//----- nvinfo : EIATTR_MAXREG_COUNT
	.align		4
        /*003c*/ 	.byte	0x03, 0x1b
        /*003e*/ 	.short	0x00ff


	//----- nvinfo : EIATTR_MERCURY_ISA_VERSION
	.align		4
        /*0040*/ 	.byte	0x03, 0x5f
        /*0042*/ 	.short	0x0101


	//----- nvinfo : EIATTR_VRC_CTA_INIT_COUNT
	.align		4
        /*0044*/ 	.byte	0x02, 0x4a
	.zero		1
	.zero		1


	//----- nvinfo : EIATTR_EXIT_INSTR_OFFSETS
	.align		4
        /*0048*/ 	.byte	0x04, 0x1c
        /*004a*/ 	.short	(.L_2221 - .L_2220)


	//   ....[0]....
.L_2220:
        /*004c*/ 	.word	0x00000e70


	//   ....[1]....
        /*0050*/ 	.word	0x00000ec0


	//   ....[2]....
        /*0054*/ 	.word	0x00001270


	//----- nvinfo : EIATTR_MAX_THREADS
	.align		4
.L_2221:
        /*0058*/ 	.byte	0x04, 0x05
        /*005a*/ 	.short	(.L_2223 - .L_2222)
.L_2222:
        /*005c*/ 	.word	0x00000080
        /*0060*/ 	.word	0x00000001
        /*0064*/ 	.word	0x00000001


	//----- nvinfo : EIATTR_CRS_STACK_SIZE
	.align		4
.L_2223:
        /*0068*/ 	.byte	0x04, 0x1e
        /*006a*/ 	.short	(.L_2225 - .L_2224)
.L_2224:
        /*006c*/ 	.word	0x00000000


	//----- nvinfo : EIATTR_CBANK_PARAM_SIZE
	.align		4
.L_2225:
        /*0070*/ 	.byte	0x03, 0x19
        /*0072*/ 	.short	0x0018


	//----- nvinfo : EIATTR_PARAM_CBANK
	.align		4
        /*0074*/ 	.byte	0x04, 0x0a
        /*0076*/ 	.short	(.L_2227 - .L_2226)
	.align		4
.L_2226:
        /*0078*/ 	.word	index@(.nv.constant0._ZN2at6native29vectorized_elementwise_kernelILi4ENS0_13BUnaryFunctorIN3c104HalfES4_S4_ZZZNS0_15binary_internal21div_trunc_kernel_cudaERNS_18TensorIteratorBaseEENKUlvE1_clEvENKUlvE1_clEvEUlS4_S4_E_EESt5arrayIPcLm2EEEEviT0_T1_)
        /*007c*/ 	.short	0x0380
        /*007e*/ 	.short	0x0018


	//----- nvinfo : EIATTR_SW_WAR
	.align		4
.L_2227:
        /*0080*/ 	.byte	0x04, 0x36
        /*0082*/ 	.short	(.L_2229 - .L_2228)
.L_2228:
        /*0084*/ 	.word	0x00000008
.L_2229:


//--------------------- .nv.info._ZN2at6native29vectorized_elementwise_kernelILi8ENS0_13BUnaryFunctorIN3c104HalfES4_S4_ZZZNS0_15binary_internal21div_trunc_kernel_cudaERNS_18TensorIteratorBaseEENKUlvE1_clEvENKUlvE1_clEvEUlS4_S4_E_EESt5arrayIPcLm2EEEEviT0_T1_ --------------------------
	.section	.nv.info._ZN2at6native29vectorized_elementwise_kernelILi8ENS0_13BUnaryFunctorIN3c104HalfES4_S4_ZZZNS0_15binary_internal21div_trunc_kernel_cudaERNS_18TensorIteratorBaseEENKUlvE1_clEvENKUlvE1_clEvEUlS4_S4_E_EESt5arrayIPcLm2EEEEviT0_T1_,"",@"SHT_CUDA_INFO"
	.sectionflags	@""
	.align	4


	//----- nvinfo : EIATTR_CUDA_API_VERSION
	.align		4
        /*0000*/ 	.byte	0x04, 0x37
        /*0002*/ 	.short	(.L_2231 - .L_2230)
.L_2230:
        /*0004*/ 	.word	0x00000082


	//----- nvinfo : EIATTR_KPARAM_INFO
	.align		4
.L_2231:
        /*0008*/ 	.byte	0x04, 0x17
        /*000a*/ 	.short	(.L_2233 - .L_2232)
.L_2232:
        /*000c*/ 	.word	0x00000000
        /*0010*/ 	.short	0x0002
        /*0012*/ 	.short	0x0008
        /*0014*/ 	.byte	0x00, 0xf0, 0x41, 0x00


	//----- nvinfo : EIATTR_KPARAM_INFO
	.align		4
.L_2233:
        /*0018*/ 	.byte	0x04, 0x17
        /*001a*/ 	.short	(.L_2235 - .L_2234)
.L_2234:
        /*001c*/ 	.word	0x00000000
        /*0020*/ 	.short	0x0001
        /*0022*/ 	.short	0x0004
        /*0024*/ 	.byte	0x00, 0xf0, 0x11, 0x00


	//----- nvinfo : EIATTR_KPARAM_INFO
	.align		4
.L_2235:
        /*0028*/ 	.byte	0x04, 0x17
        /*002a*/ 	.short	(.L_2237 - .L_2236)
.L_2236:
        /*002c*/ 	.word	0x00000000
        /*0030*/ 	.short	0x0000
        /*0032*/ 	.short	0x0000
        /*0034*/ 	.byte	0x00, 0xf0, 0x11, 0x00


	//----- nvinfo : EIATTR_SPARSE_MMA_MASK
	.align		4
.L_2237:
        /*0038*/ 	.byte	0x03, 0x50
        /*003a*/ 	.short	0x0000


	//----- nvinfo : EIATTR_MAXREG_COUNT
	.align		4
        /*003c*/ 	.byte	0x03, 0x1b
        /*003e*/ 	.short	0x00ff


	//----- nvinfo : EIATTR_MERCURY_ISA_VERSION
	.align		4
        /*0040*/ 	.byte	0x03, 0x5f
        /*0042*/ 	.short	0x0101


	//----- nvinfo : EIATTR_VRC_CTA_INIT_COUNT
	.align		4
        /*0044*/ 	.byte	0x02, 0x4a
	.zero		1
	.zero		1


	//----- nvinfo : EIATTR_EXIT_INSTR_OFFSETS
	.align		4
        /*0048*/ 	.byte	0x04, 0x1c
        /*004a*/ 	.short	(.L_2239 - .L_2238)


	//   ....[0]....
.L_2238:
        /*004c*/ 	.word	0x00000e70


	//   ....[1]....
        /*0050*/ 	.word	0x00000ec0


	//   ....[2]....
        /*0054*/ 	.word	0x00001250


	//----- nvinfo : EIATTR_MAX_THREADS
	.align		4
.L_2239:
        /*0058*/ 	.byte	0x04, 0x05
        /*005a*/ 	.short	(.L_2241 - .L_2240)
.L_2240:
        /*005c*/ 	.word	0x00000080
        /*0060*/ 	.word	0x00000001
        /*0064*/ 	.word	0x00000001


	//----- nvinfo : EIATTR_CRS_STACK_SIZE
	.align		4
.L_2241:
        /*0068*/ 	.byte	0x04, 0x1e
        /*006a*/ 	.short	(.L_2243 - .L_2242)
.L_2242:
        /*006c*/ 	.word	0x00000000


	//----- nvinfo : EIATTR_CBANK_PARAM_SIZE
	.align		4
.L_2243:
        /*0070*/ 	.byte	0x03, 0x19
        /*0072*/ 	.short	0x0018


	//----- nvinfo : EIATTR_PARAM_CBANK
	.align		4
        /*0074*/ 	.byte	0x04, 0x0a
        /*0076*/ 	.short	(.L_2245 - .L_2244)
	.align		4
.L_2244:
        /*0078*/ 	.word	index@(.nv.constant0._ZN2at6native29vectorized_elementwise_kernelILi8ENS0_13BUnaryFunctorIN3c104HalfES4_S4_ZZZNS0_15binary_internal21div_trunc_kernel_cudaERNS_18TensorIteratorBaseEENKUlvE1_clEvENKUlvE1_clEvEUlS4_S4_E_EESt5arrayIPcLm2EEEEviT0_T1_)
        /*007c*/ 	.short	0x0380
        /*007e*/ 	.short	0x0018


	//----- nvinfo : EIATTR_SW_WAR
	.align		4
.L_2245:
        /*0080*/ 	.byte	0x04, 0x36
        /*0082*/ 	.short	(.L_2247 - .L_2246)
.L_2246:
        /*0084*/ 	.word	0x00000008
.L_2247:


//--------------------- .nv.info._ZN2at6native18elementwise_kernelILi128ELi4EZNS0_15gpu_kernel_implINS0_13AUnaryFunctorIN3c104HalfES5_S5_ZZZNS0_15binary_internal21div_trunc_kernel_cudaERNS_18TensorIteratorBaseEENKUlvE1_clEvENKUlvE1_clEvEUlS5_S5_E_EEEEvS8_RKT_EUliE_EEviT1_ --------------------------
	.section	.nv.info._ZN2at6native18elementwise_kernelILi128ELi4EZNS0_15gpu_kernel_implINS0_13AUnaryFunctorIN3c104HalfES5_S5_ZZZNS0_15binary_internal21div_trunc_kernel_cudaERNS_18TensorIteratorBaseEENKUlvE1_clEvENKUlvE1_clEvEUlS5_S5_E_EEEEvS8_RKT_EUliE_EEviT1_,"",@"SHT_CUDA_INFO"
	.sectionflags	@""
	.align	4


	//----- nvinfo : EIATTR_CUDA_API_VERSION
	.align		4
        /*0000*/ 	.byte	0x04, 0x37
        /*0002*/ 	.short	(.L_2249 - .L_2248)
.L_2248:
        /*0004*/ 	.word	0x00000082


	//----- nvinfo : EIATTR_KPARAM_INFO
	.align		4
.L_2249:
        /*0008*/ 	.byte	0x04, 0x17
        /*000a*/ 	.short	(.L_2251 - .L_2250)
.L_2250:
        /*000c*/ 	.word	0x00000000
        /*0010*/ 	.short	0x0001
        /*0012*/ 	.short	0x0008
        /*0014*/ 	.byte	0x00, 0xf0, 0x61, 0x08


	//----- nvinfo : EIATTR_KPARAM_INFO
	.align		4
.L_2251:
        /*0018*/ 	.byte	0x04, 0x17
        /*001a*/ 	.short	(.L_2253 - .L_2252)
.L_2252:
        /*001c*/ 	.word	0x00000000
        /*0020*/ 	.short	0x0000
        /*0022*/ 	.short	0x0000
        /*0024*/ 	.byte	0x00, 0xf0, 0x11, 0x00


	//----- nvinfo : EIATTR_SPARSE_MMA_MASK
	.align		4
.L_2253:
        /*0028*/ 	.byte	0x03, 0x50
        /*002a*/ 	.short	0x0000


	//----- nvinfo : EIATTR_MAXREG_COUNT
	.align		4
        /*002c*/ 	.byte	0x03, 0x1b
        /*002e*/ 	.short	0x0080


	//----- nvinfo : EIATTR_EXTERNS
	.align		4
        /*0030*/ 	.byte	0x04, 0x0f
        /*0032*/ 	.short	(.L_2255 - .L_2254)


	//   ....[0]....
	.align		4
.L_2254:
        /*0034*/ 	.word	index@(__assertfail)


	//----- nvinfo : EIATTR_MERCURY_ISA_VERSION
	.align		4
.L_2255:
        /*0038*/ 	.byte	0x03, 0x5f
        /*003a*/ 	.short	0x0101


	//----- nvinfo : EIATTR_VRC_CTA_INIT_COUNT
	.align		4
        /*003c*/ 	.byte	0x02, 0x4a
	.zero		1
	.zero		1


	//----- nvinfo : EIATTR_SYSCALL_OFFSETS
	.align		4
        /*0040*/ 	.byte	0x04, 0x46
        /*0042*/ 	.short	(.L_2257 - .L_2256)


	//   ....[0]....
.L_2256:
        /*0044*/ 	.word	0x000021f0


	//   ....[1]....
        /*0048*/ 	.word	0x00003160


	//   ....[2]....
        /*004c*/ 	.word	0x000054f0


	//   ....[3]....
        /*0050*/ 	.word	0x00006290


	//   ....[4]....
        /*0054*/ 	.word	0x00008730


	//   ....[5]....
        /*0058*/ 	.word	0x000094d0


	//   ....[6]....
        /*005c*/ 	.word	0x0000b980


	//   ....[7]....
        /*0060*/ 	.word	0x0000c6f0


	//----- nvinfo : EIATTR_EXIT_INSTR_OFFSETS
	.align		4
.L_2257:
        /*0064*/ 	.byte	0x04, 0x1c
        /*0066*/ 	.short	(.L_2259 - .L_2258)


	//   ....[0]....
.L_2258:
        /*0068*/ 	.word	0x000097b0


	//   ....[1]....
        /*006c*/ 	.word	0x0000bb90


	//   ....[2]....
        /*0070*/ 	.word	0x0000bbd0


	//   ....[3]....
        /*0074*/ 	.word	0x0000bc70


	//   ....[4]....
        /*0078*/ 	.word	0x0000bcb0


	//   ....[5]....
        /*007c*/ 	.word	0x0000bcf0


	//   ....[6]....
        /*0080*/ 	.word	0x0000bd80


	//   ....[7]....
        /*0084*/ 	.word	0x0000bda0


	//   ....[8]....
        /*0088*/ 	.word	0x0000be40


	//   ....[9]....
        /*008c*/ 	.word	0x0000be90


	//   ....[10]....
        /*0090*/ 	.word	0x0000bee0


	//   ....[11]....
        /*0094*/ 	.word	0x0000bfc0


	//   ....[12]....
        /*0098*/ 	.word	0x0000c130


	//   ....[13]....
        /*009c*/ 	.word	0x0000c2a0


	//   ....[14]....
        /*00a0*/ 	.word	0x0000c400


	//   ....[15]....
        /*00a4*/ 	.word	0x0000c440


	//   ....[16]....
        /*00a8*/ 	.word	0x0000c480


	//   ....[17]....
        /*00ac*/ 	.word	0x0000c530


	//   ....[18]....
        /*00b0*/ 	.word	0x0000c590


	//   ....[19]....
        /*00b4*/ 	.word	0x0000c700


	//   ....[20]....
        /*00b8*/ 	.word	0x0000c810


	//   ....[21]....
        /*00bc*/ 	.word	0x0000c950


	//   ....[22]....
        /*00c0*/ 	.word	0x0000c990


	//----- nvinfo : EIATTR_MAX_THREADS
	.align		4
.L_2259:
        /*00c4*/ 	.byte	0x04, 0x05
        /*00c6*/ 	.short	(.L_2261 - .L_2260)
.L_2260:
        /*00c8*/ 	.word	0x00000080
        /*00cc*/ 	.word	0x00000001
        /*00d0*/ 	.word	0x00000001


	//----- nvinfo : EIATTR_CRS_STACK_SIZE
	.align		4
.L_2261:
        /*00d4*/ 	.byte	0x04, 0x1e
        /*00d6*/ 	.short	(.L_2263 - .L_2262)
.L_2262:
        /*00d8*/ 	.word	0x00000000


	//----- nvinfo : EIATTR_CBANK_PARAM_SIZE
	.align		4
.L_2263:
        /*00dc*/ 	.byte	0x03, 0x19
        /*00de*/ 	.short	0x0220


	//----- nvinfo : EIATTR_PARAM_CBANK
	.align		4
        /*00e0*/ 	.byte	0x04, 0x0a
        /*00e2*/ 	.short	(.L_2265 - .L_2264)
	.align		4
.L_2264:
        /*00e4*/ 	.word	index@(.nv.constant0._ZN2at6native18elementwise_kernelILi128ELi4EZNS0_15gpu_kernel_implINS0_13AUnaryFunctorIN3c104HalfES5_S5_ZZZNS0_15binary_internal21div_trunc_kernel_cudaERNS_18TensorIteratorBaseEENKUlvE1_clEvENKUlvE1_clEvEUlS5_S5_E_EEEEvS8_RKT_EUliE_EEviT1_)
        /*00e8*/ 	.short	0x0380
        /*00ea*/ 	.short	0x0220


	//----- nvinfo : EIATTR_SW_WAR
	.align		4
.L_2265:
        /*00ec*/ 	.byte	0x04, 0x36
        /*00ee*/ 	.short	(.L_2267 - .L_2266)
.L_2266:
        /*00f0*/ 	.word	0x00000008
.L_2267:


//--------------------- .nv.info._ZN2at6native27unrolled_elementwise_kernelINS0_13AUnaryFunctorIN3c104HalfES4_S4_ZZZNS0_15binary_internal21div_trunc_kernel_cudaERNS_18TensorIteratorBaseEENKUlvE1_clEvENKUlvE1_clEvEUlS4_S4_E_EESt5arrayIPcLm2EELi4E23TrivialOffsetCalculatorILi1EjESG_NS0_6memory12LoadWithCastILi1EEENSH_13StoreWithCastILi1EEEEEviT_T0_T2_T3_T4_T5_ --------------------------
	.section	.nv.info._ZN2at6native27unrolled_elementwise_kernelINS0_13AUnaryFunctorIN3c104HalfES4_S4_ZZZNS0_15binary_internal21div_trunc_kernel_cudaERNS_18TensorIteratorBaseEENKUlvE1_clEvENKUlvE1_clEvEUlS4_S4_E_EESt5arrayIPcLm2EELi4E23TrivialOffsetCalculatorILi1EjESG_NS0_6memory12LoadWithCastILi1EEENSH_13StoreWithCastILi1EEEEEviT_T0_T2_T3_T4_T5_,"",@"SHT_CUDA_INFO"
	.sectionflags	@""
	.align	4


	//----- nvinfo : EIATTR_CUDA_API_VERSION
	.align		4
        /*0000*/ 	.byte	0x04, 0x37
        /*0002*/ 	.short	(.L_2269 - .L_2268)
.L_2268:
        /*0004*/ 	.word	0x00000082


	//----- nvinfo : EIATTR_KPARAM_INFO
	.align		4
.L_2269:
        /*0008*/ 	.byte	0x04, 0x17
        /*000a*/ 	.short	(.L_2271 - .L_2270)
.L_2270:
        /*000c*/ 	.word	0x00000000
        /*0010*/ 	.short	0x0006
        /*0012*/ 	.short	0x0024
        /*0014*/ 	.byte	0x00, 0xf0, 0x21, 0x00


	//----- nvinfo : EIATTR_KPARAM_INFO
	.align		4
.L_2271:
        /*0018*/ 	.byte	0x04, 0x17
        /*001a*/ 	.short	(.L_2273 - .L_2272)
.L_2272:
        /*001c*/ 	.word	0x00000000
        /*0020*/ 	.short	0x0005
        /*0022*/ 	.short	0x001c
        /*0024*/ 	.byte	0x00, 0xf0, 0x21, 0x00


	//----- nvinfo : EIATTR_KPARAM_INFO
	.align		4
.L_2273:
        /*0028*/ 	.byte	0x04, 0x17
        /*002a*/ 	.short	(.L_2275 - .L_2274)
.L_2274:
        /*002c*/ 	.word	0x00000000
        /*0030*/ 	.short	0x0004
        /*0032*/ 	.short	0x0019
        /*0034*/ 	.byte	0x00, 0xf0, 0x05, 0x00


	//----- nvinfo : EIATTR_KPARAM_INFO
	.align		4
.L_2275:
        /*0038*/ 	.byte	0x04, 0x17
        /*003a*/ 	.short	(.L_2277 - .L_2276)
.L_2276:
        /*003c*/ 	.word	0x00000000
        /*0040*/ 	.short	0x0003
        /*0042*/ 	.short	0x0018
        /*0044*/ 	.byte	0x00, 0xf0, 0x05, 0x00


	//----- nvinfo : EIATTR_KPARAM_INFO
	.align		4
.L_2277:
        /*0048*/ 	.byte	0x04, 0x17
        /*004a*/ 	.short	(.L_2279 - .L_2278)
.L_2278:
        /*004c*/ 	.word	0x00000000
        /*0050*/ 	.short	0x0002
        /*0052*/ 	.short	0x0008
        /*0054*/ 	.byte	0x00, 0xf0, 0x41, 0x00


	//----- nvinfo : EIATTR_KPARAM_INFO
	.align		4
.L_2279:
        /*0058*/ 	.byte	0x04, 0x17
        /*005a*/ 	.short	(.L_2281 - .L_2280)
.L_2280:
        /*005c*/ 	.word	0x00000000
        /*0060*/ 	.short	0x0001
        /*0062*/ 	.short	0x0004
        /*0064*/ 	.byte	0x00, 0xf0, 0x11, 0x00


	//----- nvinfo : EIATTR_KPARAM_INFO
	.align		4
.L_2281:
        /*0068*/ 	.byte	0x04, 0x17
        /*006a*/ 	.short	(.L_2283 - .L_2282)
.L_2282:
        /*006c*/ 	.word	0x00000000
        /*0070*/ 	.short	0x0000
        /*0072*/ 	.short	0x0000
        /*0074*/ 	.byte	0x00, 0xf0, 0x11, 0x00


	//----- nvinfo : EIATTR_SPARSE_MMA_MASK
	.align		4
.L_2283:
        /*0078*/ 	.byte	0x03, 0x50
        /*007a*/ 	.short	0x0000


	//----- nvinfo : EIATTR_MAXREG_COUNT
	.align		4
        /*007c*/ 	.byte	0x03, 0x1b
        /*007e*/ 	.short	0x00ff


	//----- nvinfo : EIATTR_EXTERNS
	.align		4
        /*0080*/ 	.byte	0x04, 0x0f
        /*0082*/ 	.short	(.L_2285 - .L_2284)


	//   ....[0]....
	.align		4
.L_2284:
        /*0084*/ 	.word	index@(__assertfail)


	//----- nvinfo : EIATTR_MERCURY_ISA_VERSION
	.align		4
.L_2285:
        /*0088*/ 	.byte	0x03, 0x5f
        /*008a*/ 	.short	0x0101


	//----- nvinfo : EIATTR_VRC_CTA_INIT_COUNT
	.align		4
        /*008c*/ 	.byte	0x02, 0x4a
	.zero		1
	.zero		1


	//----- nvinfo : EIATTR_SYSCALL_OFFSETS
	.align		4
        /*0090*/ 	.byte	0x04, 0x46
        /*0092*/ 	.short	(.L_2287 - .L_2286)


	//   ....[0]....
.L_2286:
        /*0094*/ 	.word	0x00000fc0


	//   ....[1]....
        /*0098*/ 	.word	0x00002160


	//   ....[2]....
        /*009c*/ 	.word	0x00003240


	//   ....[3]....
        /*00a0*/ 	.word	0x00004240


	//   ....[4]....
        /*00a4*/ 	.word	0x00005580


	//   ....[5]....
        /*00a8*/ 	.word	0x00006440


	//   ....[6]....
        /*00ac*/ 	.word	0x000073c0


	//   ....[7]....
        /*00b0*/ 	.word	0x00008340


	//----- nvinfo : EIATTR_EXIT_INSTR_OFFSETS
	.align		4
.L_2287:
        /*00b4*/ 	.byte	0x04, 0x1c
        /*00b6*/ 	.short	(.L_2289 - .L_2288)


	//   ....[0]....
.L_2288:
        /*00b8*/ 	.word	0x00007690


	//   ....[1]....
        /*00bc*/ 	.word	0x000077e0


	//   ....[2]....
        /*00c0*/ 	.word	0x00007820


	//   ....[3]....
        /*00c4*/ 	.word	0x000078c0


	//   ....[4]....
        /*00c8*/ 	.word	0x00007900


	//   ....[5]....
        /*00cc*/ 	.word	0x00007940


	//   ....[6]....
        /*00d0*/ 	.word	0x000079d0


	//   ....[7]....
        /*00d4*/ 	.word	0x000079f0


	//   ....[8]....
        /*00d8*/ 	.word	0x00007a90


	//   ....[9]....
        /*00dc*/ 	.word	0x00007ae0


	//   ....[10]....
        /*00e0*/ 	.word	0x00007b30


	//   ....[11]....
        /*00e4*/ 	.word	0x00007c10


	//   ....[12]....
        /*00e8*/ 	.word	0x00007d80


	//   ....[13]....
        /*00ec*/ 	.word	0x00007ef0


	//   ....[14]....
        /*00f0*/ 	.word	0x00008050


	//   ....[15]....
        /*00f4*/ 	.word	0x00008090


	//   ....[16]....
        /*00f8*/ 	.word	0x000080d0


	//   ....[17]....
        /*00fc*/ 	.word	0x00008180


	//   ....[18]....
        /*0100*/ 	.word	0x000081e0


	//   ....[19]....
        /*0104*/ 	.word	0x00008350


	//   ....[20]....
        /*0108*/ 	.word	0x00008460


	//   ....[21]....
        /*010c*/ 	.word	0x000085a0


	//   ....[22]....
        /*0110*/ 	.word	0x000085e0


	//----- nvinfo : EIATTR_MAX_THREADS
	.align		4
.L_2289:
        /*0114*/ 	.byte	0x04, 0x05
        /*0116*/ 	.short	(.L_2291 - .L_2290)
.L_2290:
        /*0118*/ 	.word	0x00000080
        /*011c*/ 	.word	0x00000001
        /*0120*/ 	.word	0x00000001


	//----- nvinfo : EIATTR_CRS_STACK_SIZE
	.align		4
.L_2291:
        /*0124*/ 	.byte	0x04, 0x1e
        /*0126*/ 	.short	(.L_2293 - .L_2292)
.L_2292:
        /*0128*/ 	.word	0x00000000


	//----- nvinfo : EIATTR_CBANK_PARAM_SIZE
	.align		4
.L_2293:
        /*012c*/ 	.byte	0x03, 0x19
        /*012e*/ 	.short	0x002c


	//----- nvinfo : EIATTR_PARAM_CBANK
	.align		4
        /*0130*/ 	.byte	0x04, 0x0a
        /*0132*/ 	.short	(.L_2295 - .L_2294)
	.align		4
.L_2294:
        /*0134*/ 	.word	index@(.nv.constant0._ZN2at6native27unrolled_elementwise_kernelINS0_13AUnaryFunctorIN3c104HalfES4_S4_ZZZNS0_15binary_internal21div_trunc_kernel_cudaERNS_18TensorIteratorBaseEENKUlvE1_clEvENKUlvE1_clEvEUlS4_S4_E_EESt5arrayIPcLm2EELi4E23TrivialOffsetCalculatorILi1EjESG_NS0_6memory12LoadWithCastILi1EEENSH_13StoreWithCastILi1EEEEEviT_T0_T2_T3_T4_T5_)
        /*0138*/ 	.short	0x0380
        /*013a*/ 	.short	0x002c


	//----- nvinfo : EIATTR_SW_WAR
	.align		4
.L_2295:
        /*013c*/ 	.byte	0x04, 0x36
        /*013e*/ 	.short	(.L_2297 - .L_2296)
.L_2296:
        /*0140*/ 	.word	0x00000008
.L_2297:


//--------------------- .nv.info._ZN2at6native18elementwise_kernelILi128ELi4EZNS0_22gpu_kernel_impl_nocastINS0_13AUnaryFunctorIN3c104HalfES5_S5_ZZZNS0_15binary_internal21div_trunc_kernel_cudaERNS_18TensorIteratorBaseEENKUlvE1_clEvENKUlvE1_clEvEUlS5_S5_E_EEEEvS8_RKT_EUliE_EEviT1_ --------------------------
	.section	.nv.info._ZN2at6native18elementwise_kernelILi128ELi4EZNS0_22gpu_kernel_impl_nocastINS0_13AUnaryFunctorIN3c104HalfES5_S5_ZZZNS0_15binary_internal21div_trunc_kernel_cudaERNS_18TensorIteratorBaseEENKUlvE1_clEvENKUlvE1_clEvEUlS5_S5_E_EEEEvS8_RKT_EUliE_EEviT1_,"",@"SHT_CUDA_INFO"
	.sectionflags	@""
	.align	4


	//----- nvinfo : EIATTR_CUDA_API_VERSION
	.align		4
        /*0000*/ 	.byte	0x04, 0x37
        /*0002*/ 	.short	(.L_2299 - .L_2298)
.L_2298:
        /*0004*/ 	.word	0x00000082


	//----- nvinfo : EIATTR_KPARAM_INFO
	.align		4
.L_2299:
        /*0008*/ 	.byte	0x04, 0x17
        /*000a*/ 	.short	(.L_2301 - .L_2300)
.L_2300:
        /*000c*/ 	.word	0x00000000
        /*0010*/ 	.short	0x0001
        /*0012*/ 	.short	0x0008
        /*0014*/ 	.byte	0x00, 0xf0, 0x61, 0x08


	//----- nvinfo : EIATTR_KPARAM_INFO
	.align		4
.L_2301:
        /*0018*/ 	.byte	0x04, 0x17
        /*001a*/ 	.short	(.L_2303 - .L_2302)
.L_2302:
        /*001c*/ 	.word	0x00000000
        /*0020*/ 	.short	0x0000
        /*0022*/ 	.short	0x0000
        /*0024*/ 	.byte	0x00, 0xf0, 0x11, 0x00


	//----- nvinfo : EIATTR_SPARSE_MMA_MASK
	.align		4
.L_2303:
        /*0028*/ 	.byte	0x03, 0x50
        /*002a*/ 	.short	0x0000


	//----- nvinfo : EIATTR_MAXREG_COUNT
	.align		4
        /*002c*/ 	.byte	0x03, 0x1b
        /*002e*/ 	.short	0x0080


	//----- nvinfo : EIATTR_MERCURY_ISA_VERSION
	.align		4
        /*0030*/ 	.byte	0x03, 0x5f
        /*0032*/ 	.short	0x0101


	//----- nvinfo : EIATTR_VRC_CTA_INIT_COUNT
	.align		4
        /*0034*/ 	.byte	0x02, 0x4a
	.zero		1
	.zero		1


	//----- nvinfo : EIATTR_EXIT_INSTR_OFFSETS
	.align		4
        /*0038*/ 	.byte	0x04, 0x1c
        /*003a*/ 	.short	(.L_2305 - .L_2304)


	//   ....[0]....
.L_2304:
        /*003c*/ 	.word	0x00000420


	//   ....[1]....
        /*0040*/ 	.word	0x00000500


	//   ....[2]....
        /*0044*/ 	.word	0x00004140


	//   ....[3]....
        /*0048*/ 	.word	0x000054f0


	//----- nvinfo : EIATTR_MAX_THREADS
	.align		4
.L_2305:
        /*004c*/ 	.byte	0x04, 0x05
        /*004e*/ 	.short	(.L_2307 - .L_2306)
.L_2306:
        /*0050*/ 	.word	0x00000080
        /*0054*/ 	.word	0x00000001
        /*0058*/ 	.word	0x00000001


	//----- nvinfo : EIATTR_CRS_STACK_SIZE
	.align		4
.L_2307:
        /*005c*/ 	.byte	0x04, 0x1e
        /*005e*/ 	.short	(.L_2309 - .L_2308)
.L_2308:
        /*0060*/ 	.word	0x00000000


	//----- nvinfo : EIATTR_CBANK_PARAM_SIZE
	.align		4
.L_2309:
        /*0064*/ 	.byte	0x03, 0x19
        /*0066*/ 	.short	0x0220


	//----- nvinfo : EIATTR_PARAM_CBANK
	.align		4
        /*0068*/ 	.byte	0x04, 0x0a
        /*006a*/ 	.short	(.L_2311 - .L_2310)
	.align		4
.L_2310:
        /*006c*/ 	.word	index@(.nv.constant0._ZN2at6native18elementwise_kernelILi128ELi4EZNS0_22gpu_kernel_impl_nocastINS0_13AUnaryFunctorIN3c104HalfES5_S5_ZZZNS0_15binary_internal21div_trunc_kernel_cudaERNS_18TensorIteratorBaseEENKUlvE1_clEvENKUlvE1_clEvEUlS5_S5_E_EEEEvS8_RKT_EUliE_EEviT1_)
        /*0070*/ 	.short	0x0380
        /*0072*/ 	.short	0x0220


	//----- nvinfo : EIATTR_SW_WAR
	.align		4
.L_2311:
        /*0074*/ 	.byte	0x04, 0x36
        /*0076*/ 	.short	(.L_2313 - .L_2312)
.L_2312:
        /*0078*/ 	.word	0x00000008
.L_2313:


//--------------------- .nv.info._ZN2at6native27unrolled_elementwise_kernelINS0_13AUnaryFunctorIN3c104HalfES4_S4_ZZZNS0_15binary_internal21div_trunc_kernel_cudaERNS_18TensorIteratorBaseEENKUlvE1_clEvENKUlvE1_clEvEUlS4_S4_E_EESt5arrayIPcLm2EELi4E23TrivialOffsetCalculatorILi1EjESG_NS0_6memory15LoadWithoutCastENSH_16StoreWithoutCastEEEviT_T0_T2_T3_T4_T5_ --------------------------
	.section	.nv.info._ZN2at6native27unrolled_elementwise_kernelINS0_13AUnaryFunctorIN3c104HalfES4_S4_ZZZNS0_15binary_internal21div_trunc_kernel_cudaERNS_18TensorIteratorBaseEENKUlvE1_clEvENKUlvE1_clEvEUlS4_S4_E_EESt5arrayIPcLm2EELi4E23TrivialOffsetCalculatorILi1EjESG_NS0_6memory15LoadWithoutCastENSH_16StoreWithoutCastEEEviT_T0_T2_T3_T4_T5_,"",@"SHT_CUDA_INFO"
	.sectionflags	@""
	.align	4


	//----- nvinfo : EIATTR_CUDA_API_VERSION
	.align		4
        /*0000*/ 	.byte	0x04, 0x37
        /*0002*/ 	.short	(.L_2315 - .L_2314)
.L_2314:
        /*0004*/ 	.word	0x00000082


	//----- nvinfo : EIATTR_KPARAM_INFO
	.align		4
.L_2315:
        /*0008*/ 	.byte	0x04, 0x17
        /*000a*/ 	.short	(.L_2317 - .L_2316)
.L_2316:
        /*000c*/ 	.word	0x00000000
        /*0010*/ 	.short	0x0006
        /*0012*/ 	.short	0x001b
        /*0014*/ 	.byte	0x00, 0xf0, 0x05, 0x00


	//----- nvinfo : EIATTR_KPARAM_INFO
	.align		4
.L_2317:
        /*0018*/ 	.byte	0x04, 0x17
        /*001a*/ 	.short	(.L_2319 - .L_2318)
.L_2318:
        /*001c*/ 	.word	0x00000000
        /*0020*/ 	.short	0x0005
        /*0022*/ 	.short	0x001a
        /*0024*/ 	.byte	0x00, 0xf0, 0x05, 0x00


	//----- nvinfo : EIATTR_KPARAM_INFO
	.align		4
.L_2319:
        /*0028*/ 	.byte	0x04, 0x17
        /*002a*/ 	.short	(.L_2321 - .L_2320)
.L_2320:
        /*002c*/ 	.word	0x00000000
        /*0030*/ 	.short	0x0004
        /*0032*/ 	.short	0x0019
        /*0034*/ 	.byte	0x00, 0xf0, 0x05, 0x00


	//----- nvinfo : EIATTR_KPARAM_INFO
	.align		4
.L_2321:
        /*0038*/ 	.byte	0x04, 0x17
        /*003a*/ 	.short	(.L_2323 - .L_2322)
.L_2322:
        /*003c*/ 	.word	0x00000000
        /*0040*/ 	.short	0x0003
        /*0042*/ 	.short	0x0018
        /*0044*/ 	.byte	0x00, 0xf0, 0x05, 0x00


	//----- nvinfo : EIATTR_KPARAM_INFO
	.align		4
.L_2323:
        /*0048*/ 	.byte	0x04, 0x17
        /*004a*/ 	.short	(.L_2325 - .L_2324)
.L_2324:
        /*004c*/ 	.word	0x00000000
        /*0050*/ 	.short	0x0002
        /*0052*/ 	.short	0x0008
        /*0054*/ 	.byte	0x00, 0xf0, 0x41, 0x00


	//----- nvinfo : EIATTR_KPARAM_INFO
	.align		4
.L_2325:
        /*0058*/ 	.byte	0x04, 0x17
        /*005a*/ 	.short	(.L_2327 - .L_2326)
.L_2326:
        /*005c*/ 	.word	0x00000000
        /*0060*/ 	.short	0x0001
        /*0062*/ 	.short	0x0004
        /*0064*/ 	.byte	0x00, 0xf0, 0x11, 0x00


	//----- nvinfo : EIATTR_KPARAM_INFO
	.align		4
.L_2327:
        /*0068*/ 	.byte	0x04, 0x17
        /*006a*/ 	.short	(.L_2329 - .L_2328)
.L_2328:
        /*006c*/ 	.word	0x00000000
        /*0070*/ 	.short	0x0000
        /*0072*/ 	.short	0x0000
        /*0074*/ 	.byte	0x00, 0xf0, 0x11, 0x00


	//----- nvinfo : EIATTR_SPARSE_MMA_MASK
	.align		4
.L_2329:
        /*0078*/ 	.byte	0x03, 0x50
        /*007a*/ 	.short	0x0000


	//----- nvinfo : EIATTR_MAXREG_COUNT
	.align		4
        /*007c*/ 	.byte	0x03, 0x1b
        /*007e*/ 	.short	0x00ff


	//----- nvinfo : EIATTR_MERCURY_ISA_VERSION
	.align		4
        /*0080*/ 	.byte	0x03, 0x5f
        /*0082*/ 	.short	0x0101


	//----- nvinfo : EIATTR_VRC_CTA_INIT_COUNT
	.align		4
        /*0084*/ 	.byte	0x02, 0x4a
	.zero		1
	.zero		1


	//----- nvinfo : EIATTR_EXIT_INSTR_OFFSETS
	.align		4
        /*0088*/ 	.byte	0x04, 0x1c
        /*008a*/ 	.short	(.L_2331 - .L_2330)


	//   ....[0]....
.L_2330:
        /*008c*/ 	.word	0x000006e0


	//   ....[1]....
        /*0090*/ 	.word	0x00000730


	//----- nvinfo : EIATTR_MAX_THREADS
	.align		4
.L_2331:
        /*0094*/ 	.byte	0x04, 0x05
        /*0096*/ 	.short	(.L_2333 - .L_2332)
.L_2332:
        /*0098*/ 	.word	0x00000080
        /*009c*/ 	.word	0x00000001
        /*00a0*/ 	.word	0x00000001


	//----- nvinfo : EIATTR_CRS_STACK_SIZE
	.align		4
.L_2333:
        /*00a4*/ 	.byte	0x04, 0x1e
        /*00a6*/ 	.short	(.L_2335 - .L_2334)
.L_2334:
        /*00a8*/ 	.word	0x00000000


	//----- nvinfo : EIATTR_CBANK_PARAM_SIZE
	.align		4
.L_2335:
        /*00ac*/ 	.byte	0x03, 0x19
        /*00ae*/ 	.short	0x001c


	//----- nvinfo : EIATTR_PARAM_CBANK
	.align		4
        /*00b0*/ 	.byte	0x04, 0x0a
        /*00b2*/ 	.short	(.L_2337 - .L_2336)
	.align		4
.L_2336:
        /*00b4*/ 	.word	index@(.nv.constant0._ZN2at6native27unrolled_elementwise_kernelINS0_13AUnaryFunctorIN3c104HalfES4_S4_ZZZNS0_15binary_internal21div_trunc_kernel_cudaERNS_18TensorIteratorBaseEENKUlvE1_clEvENKUlvE1_clEvEUlS4_S4_E_EESt5arrayIPcLm2EELi4E23TrivialOffsetCalculatorILi1EjESG_NS0_6memory15LoadWithoutCastENSH_16StoreWithoutCastEEEviT_T0_T2_T3_T4_T5_)
        /*00b8*/ 	.short	0x0380
        /*00ba*/ 	.short	0x001c


	//----- nvinfo : EIATTR_SW_WAR
	.align		4
.L_2337:
        /*00bc*/ 	.byte	0x04, 0x36
        /*00be*/ 	.short	(.L_2339 - .L_2338)
.L_2338:
        /*00c0*/ 	.word	0x00000008
.L_2339:


//--------------------- .nv.info._ZN2at6native29vectorized_elementwise_kernelILi2ENS0_13AUnaryFunctorIN3c104HalfES4_S4_ZZZNS0_15binary_internal21div_trunc_kernel_cudaERNS_18TensorIteratorBaseEENKUlvE1_clEvENKUlvE1_clEvEUlS4_S4_E_EESt5arrayIPcLm2EEEEviT0_T1_ --------------------------
	.section	.nv.info._ZN2at6native29vectorized_elementwise_kernelILi2ENS0_13AUnaryFunctorIN3c104HalfES4_S4_ZZZNS0_15binary_internal21div_trunc_kernel_cudaERNS_18TensorIteratorBaseEENKUlvE1_clEvENKUlvE1_clEvEUlS4_S4_E_EESt5arrayIPcLm2EEEEviT0_T1_,"",@"SHT_CUDA_INFO"
	.sectionflags	@""
	.align	4


	//----- nvinfo : EIATTR_CUDA_API_VERSION
	.align		4
        /*0000*/ 	.byte	0x04, 0x37
        /*0002*/ 	.short	(.L_2341 - .L_2340)
.L_2340:
        /*0004*/ 	.word	0x00000082


	//----- nvinfo : EIATTR_KPARAM_INFO
	.align		4
.L_2341:
        /*0008*/ 	.byte	0x04, 0x17
        /*000a*/ 	.short	(.L_2343 - .L_2342)
.L_2342:
        /*000c*/ 	.word	0x00000000
        /*0010*/ 	.short	0x0002
        /*0012*/ 	.short	0x0008
        /*0014*/ 	.byte	0x00, 0xf0, 0x41, 0x00


	//----- nvinfo : EIATTR_KPARAM_INFO
	.align		4
.L_2343:
        /*0018*/ 	.byte	0x04, 0x17
        /*001a*/ 	.short	(.L_2345 - .L_2344)
.L_2344:
        /*001c*/ 	.word	0x00000000
        /*0020*/ 	.short	0x0001
        /*0022*/ 	.short	0x0004
        /*0024*/ 	.byte	0x00, 0xf0, 0x11, 0x00


	//----- nvinfo : EIATTR_KPARAM_INFO
	.align		4
.L_2345:
        /*0028*/ 	.byte	0x04, 0x17
        /*002a*/ 	.short	(.L_2347 - .L_2346)
.L_2346:
        /*002c*/ 	.word	0x00000000
        /*0030*/ 	.short	0x0000
        /*0032*/ 	.short	0x0000
        /*0034*/ 	.byte	0x00, 0xf0, 0x11, 0x00


	//----- nvinfo : EIATTR_SPARSE_MMA_MASK
	.align		4
.L_2347:
        /*0038*/ 	.byte	0x03, 0x50
        /*003a*/ 	.short	0x0000


	//----- nvinfo : EIATTR_MAXREG_COUNT
	.align		4
        /*003c*/ 	.byte	0x03, 0x1b
        /*003e*/ 	.short	0x00ff


	//----- nvinfo : EIATTR_MERCURY_ISA_VERSION
	.align		4
        /*0040*/ 	.byte	0x03, 0x5f
        /*0042*/ 	.short	0x0101


	//----- nvinfo : EIATTR_VRC_CTA_INIT_COUNT
	.align		4
        /*0044*/ 	.byte	0x02, 0x4a
	.zero		1
	.zero		1


	//----- nvinfo : EIATTR_EXIT_INSTR_OFFSETS
	.align		4
        /*0048*/ 	.byte	0x04, 0x1c
        /*004a*/ 	.short	(.L_2349 - .L_2348)


	//   ....[0]....
.L_2348:
        /*004c*/ 	.word	0x00000e70


	//   ....[1]....
        /*0050*/ 	.word	0x00000ec0


	//   ....[2]....
        /*0054*/ 	.word	0x00001320


	//----- nvinfo : EIATTR_MAX_THREADS
	.align		4
.L_2349:
        /*0058*/ 	.byte	0x04, 0x05
        /*005a*/ 	.short	(.L_2351 - .L_2350)
.L_2350:
        /*005c*/ 	.word	0x00000080
        /*0060*/ 	.word	0x00000001
        /*0064*/ 	.word	0x00000001


	//----- nvinfo : EIATTR_CRS_STACK_SIZE
	.align		4
.L_2351:
        /*0068*/ 	.byte	0x04, 0x1e
        /*006a*/ 	.short	(.L_2353 - .L_2352)
.L_2352:
        /*006c*/ 	.word	0x00000000


	//----- nvinfo : EIATTR_CBANK_PARAM_SIZE
	.align		4
.L_2353:
        /*0070*/ 	.byte	0x03, 0x19
        /*0072*/ 	.short	0x0018


	//----- nvinfo : EIATTR_PARAM_CBANK
	.align		4
        /*0074*/ 	.byte	0x04, 0x0a
        /*0076*/ 	.short	(.L_2355 - .L_2354)
	.align		4
.L_2354:
        /*0078*/ 	.word	index@(.nv.constant0._ZN2at6native29vectorized_elementwise_kernelILi2ENS0_13AUnaryFunctorIN3c104HalfES4_S4_ZZZNS0_15binary_internal21div_trunc_kernel_cudaERNS_18TensorIteratorBaseEENKUlvE1_clEvENKUlvE1_clEvEUlS4_S4_E_EESt5arrayIPcLm2EEEEviT0_T1_)
        /*007c*/ 	.short	0x0380
        /*007e*/ 	.short	0x0018


	//----- nvinfo : EIATTR_SW_WAR
	.align		4
.L_2355:
        /*0080*/ 	.byte	0x04, 0x36
        /*0082*/ 	.short	(.L_2357 - .L_2356)
.L_2356:
        /*0084*/ 	.word	0x00000008
.L_2357:


//--------------------- .nv.info._ZN2at6native29vectorized_elementwise_kernelILi4ENS0_13AUnaryFunctorIN3c104HalfES4_S4_ZZZNS0_15binary_internal21div_trunc_kernel_cudaERNS_18TensorIteratorBaseEENKUlvE1_clEvENKUlvE1_clEvEUlS4_S4_E_EESt5arrayIPcLm2EEEEviT0_T1_ --------------------------
	.section	.nv.info._ZN2at6native29vectorized_elementwise_kernelILi4ENS0_13AUnaryFunctorIN3c104HalfES4_S4_ZZZNS0_15binary_internal21div_trunc_kernel_cudaERNS_18TensorIteratorBaseEENKUlvE1_clEvENKUlvE1_clEvEUlS4_S4_E_EESt5arrayIPcLm2EEEEviT0_T1_,"",@"SHT_CUDA_INFO"
	.sectionflags	@""
	.align	4


	//----- nvinfo : EIATTR_CUDA_API_VERSION
	.align		4
        /*0000*/ 	.byte	0x04, 0x37
        /*0002*/ 	.short	(.L_2359 - .L_2358)
.L_2358:
        /*0004*/ 	.word	0x00000082


	//----- nvinfo : EIATTR_KPARAM_INFO
	.align		4
.L_2359:
        /*0008*/ 	.byte	0x04, 0x17
        /*000a*/ 	.short	(.L_2361 - .L_2360)
.L_2360:
        /*000c*/ 	.word	0x00000000
        /*0010*/ 	.short	0x0002
        /*0012*/ 	.short	0x0008
        /*0014*/ 	.byte	0x00, 0xf0, 0x41, 0x00


	//----- nvinfo : EIATTR_KPARAM_INFO
	.align		4
.L_2361:
        /*0018*/ 	.byte	0x04, 0x17
        /*001a*/ 	.short	(.L_2363 - .L_2362)
.L_2362:
        /*001c*/ 	.word	0x00000000
        /*0020*/ 	.short	0x0001
        /*0022*/ 	.short	0x0004
        /*0024*/ 	.byte	0x00, 0xf0, 0x11, 0x00


	//----- nvinfo : EIATTR_KPARAM_INFO
	.align		4
.L_2363:
        /*0028*/ 	.byte	0x04, 0x17
        /*002a*/ 	.short	(.L_2365 - .L_2364)
.L_2364:
        /*002c*/ 	.word	0x00000000
        /*0030*/ 	.short	0x0000
        /*0032*/ 	.short	0x0000
        /*0034*/ 	.byte	0x00, 0xf0, 0x11, 0x00


	//----- nvinfo : EIATTR_SPARSE_MMA_MASK
	.align		4
.L_2365:
        /*0038*/ 	.byte	0x03, 0x50
        /*003a*/ 	.short	0x0000


	//----- nvinfo : EIATTR_MAXREG_COUNT
	.align		4
        /*003c*/ 	.byte	0x03, 0x1b
        /*003e*/ 	.short	0x00ff


	//----- nvinfo : EIATTR_MERCURY_ISA_VERSION
	.align		4
        /*0040*/ 	.byte	0x03, 0x5f
        /*0042*/ 	.short	0x0101


	//----- nvinfo : EIATTR_VRC_CTA_INIT_COUNT
	.align		4
        /*0044*/ 	.byte	0x02, 0x4a
	.zero		1
	.zero		1


	//----- nvinfo : EIATTR_EXIT_INSTR_OFFSETS
	.align		4
        /*0048*/ 	.byte	0x04, 0x1c
        /*004a*/ 	.short	(.L_2367 - .L_2366)


	//   ....[0]....
.L_2366:
        /*004c*/ 	.word	0x00000e70


	//   ....[1]....
        /*0050*/ 	.word	0x00000ec0


	//   ....[2]....
        /*0054*/ 	.word	0x000012e0


	//----- nvinfo : EIATTR_MAX_THREADS
	.align		4
.L_2367:
        /*0058*/ 	.byte	0x04, 0x05
        /*005a*/ 	.short	(.L_2369 - .L_2368)
.L_2368:
        /*005c*/ 	.word	0x00000080
        /*0060*/ 	.word	0x00000001
        /*0064*/ 	.word	0x00000001


	//----- nvinfo : EIATTR_CRS_STACK_SIZE
	.align		4
.L_2369:
        /*0068*/ 	.byte	0x04, 0x1e
        /*006a*/ 	.short	(.L_2371 - .L_2370)
.L_2370:
        /*006c*/ 	.word	0x00000000


	//----- nvinfo : EIATTR_CBANK_PARAM_SIZE
	.align		4
.L_2371:
        /*0070*/ 	.byte	0x03, 0x19
        /*0072*/ 	.short	0x0018


	//----- nvinfo : EIATTR_PARAM_CBANK
	.align		4
        /*0074*/ 	.byte	0x04, 0x0a
        /*0076*/ 	.short	(.L_2373 - .L_2372)
	.align		4
.L_2372:
        /*0078*/ 	.word	index@(.nv.constant0._ZN2at6native29vectorized_elementwise_kernelILi4ENS0_13AUnaryFunctorIN3c104HalfES4_S4_ZZZNS0_15binary_internal21div_trunc_kernel_cudaERNS_18TensorIteratorBaseEENKUlvE1_clEvENKUlvE1_clEvEUlS4_S4_E_EESt5arrayIPcLm2EEEEviT0_T1_)
        /*007c*/ 	.short	0x0380
        /*007e*/ 	.short	0x0018


	//----- nvinfo : EIATTR_SW_WAR
	.align		4
.L_2373:
        /*0080*/ 	.byte	0x04, 0x36
        /*0082*/ 	.short	(.L_2375 - .L_2374)
.L_2374:
        /*0084*/ 	.word	0x00000008
.L_2375:


//--------------------- .nv.info._ZN2at6native29vectorized_elementwise_kernelILi8ENS0_13AUnaryFunctorIN3c104HalfES4_S4_ZZZNS0_15binary_internal21div_trunc_kernel_cudaERNS_18TensorIteratorBaseEENKUlvE1_clEvENKUlvE1_clEvEUlS4_S4_E_EESt5arrayIPcLm2EEEEviT0_T1_ --------------------------
	.section	.nv.info._ZN2at6native29vectorized_elementwise_kernelILi8ENS0_13AUnaryFunctorIN3c104HalfES4_S4_ZZZNS0_15binary_internal21div_trunc_kernel_cudaERNS_18TensorIteratorBaseEENKUlvE1_clEvENKUlvE1_clEvEUlS4_S4_E_EESt5arrayIPcLm2EEEEviT0_T1_,"",@"SHT_CUDA_INFO"
	.sectionflags	@""
	.align	4


	//----- nvinfo : EIATTR_CUDA_API_VERSION
	.align		4
        /*0000*/ 	.byte	0x04, 0x37
        /*0002*/ 	.short	(.L_2377 - .L_2376)
.L_2376:
        /*0004*/ 	.word	0x00000082


	//----- nvinfo : EIATTR_KPARAM_INFO
	.align		4
.L_2377:
        /*0008*/ 	.byte	0x04, 0x17
        /*000a*/ 	.short	(.L_2379 - .L_2378)
.L_2378:
        /*000c*/ 	.word	0x00000000
        /*0010*/ 	.short	0x0002
        /*0012*/ 	.short	0x0008
        /*0014*/ 	.byte	0x00, 0xf0, 0x41, 0x00


	//----- nvinfo : EIATTR_KPARAM_INFO
	.align		4
.L_2379:
        /*0018*/ 	.byte	0x04, 0x17
        /*001a*/ 	.short	(.L_2381 - .L_2380)
.L_2380:
        /*001c*/ 	.word	0x00000000
        /*0020*/ 	.short	0x0001
        /*0022*/ 	.short	0x0004
        /*0024*/ 	.byte	0x00, 0xf0, 0x11, 0x00


	//----- nvinfo : EIATTR_KPARAM_INFO
	.align		4
.L_2381:
        /*0028*/ 	.byte	0x04, 0x17
        /*002a*/ 	.short	(.L_2383 - .L_2382)
.L_2382:
        /*002c*/ 	.word	0x00000000
        /*0030*/ 	.short	0x0000
        /*0032*/ 	.short	0x0000
        /*0034*/ 	.byte	0x00, 0xf0, 0x11, 0x00


	//----- nvinfo : EIATTR_SPARSE_MMA_MASK
	.align		4
.L_2383:
        /*0038*/ 	.byte	0x03, 0x50
        /*003a*/ 	.short	0x0000


	//----- nvinfo : EIATTR_MAXREG_COUNT
	.align		4
        /*003c*/ 	.byte	0x03, 0x1b
        /*003e*/ 	.short	0x00ff


	//----- nvinfo : EIATTR_MERCURY_ISA_VERSION
	.align		4
        /*0040*/ 	.byte	0x03, 0x5f
        /*0042*/ 	.short	0x0101


	//----- nvinfo : EIATTR_VRC_CTA_INIT_COUNT
	.align		4
        /*0044*/ 	.byte	0x02, 0x4a
	.zero		1
	.zero		1


	//----- nvinfo : EIATTR_EXIT_INSTR_OFFSETS
	.align		4
        /*0048*/ 	.byte	0x04, 0x1c
        /*004a*/ 	.short	(.L_2385 - .L_2384)


	//   ....[0]....
.L_2384:
        /*004c*/ 	.word	0x00000e70


	//   ....[1]....
        /*0050*/ 	.word	0x00000ec0


	//   ....[2]....
        /*0054*/ 	.word	0x000012c0


	//----- nvinfo : EIATTR_MAX_THREADS
	.align		4
.L_2385:
        /*0058*/ 	.byte	0x04, 0x05
        /*005a*/ 	.short	(.L_2387 - .L_2386)
.L_2386:
        /*005c*/ 	.word	0x00000080
        /*0060*/ 	.word	0x00000001
        /*0064*/ 	.word	0x00000001


	//----- nvinfo : EIATTR_CRS_STACK_SIZE
	.align		4
.L_2387:
        /*0068*/ 	.byte	0x04, 0x1e
        /*006a*/ 	.short	(.L_2389 - .L_2388)
.L_2388:
        /*006c*/ 	.word	0x00000000


	//----- nvinfo : EIATTR_CBANK_PARAM_SIZE
	.align		4
.L_2389:
        /*0070*/ 	.byte	0x03, 0x19
        /*0072*/ 	.short	0x0018


	//----- nvinfo : EIATTR_PARAM_CBANK
	.align		4
        /*0074*/ 	.byte	0x04, 0x0a
        /*0076*/ 	.short	(.L_2391 - .L_2390)
	.align		4
.L_2390:
        /*0078*/ 	.word	index@(.nv.constant0._ZN2at6native29vectorized_elementwise_kernelILi8ENS0_13AUnaryFunctorIN3c104HalfES4_S4_ZZZNS0_15binary_internal21div_trunc_kernel_cudaERNS_18TensorIteratorBaseEENKUlvE1_clEvENKUlvE1_clEvEUlS4_S4_E_EESt5arrayIPcLm2EEEEviT0_T1_)
        /*007c*/ 	.short	0x0380
        /*007e*/ 	.short	0x0018


	//----- nvinfo : EIATTR_SW_WAR
	.align		4
.L_2391:
        /*0080*/ 	.byte	0x04, 0x36
        /*0082*/ 	.short	(.L_2393 - .L_2392)
.L_2392:
        /*0084*/ 	.word	0x00000008
.L_2393:


//--------------------- .nv.info._ZN2at6native18elementwise_kernelILi128ELi4EZNS0_15gpu_kernel_implINS0_13BinaryFunctorIfffZZZNS0_15binary_internal21div_trunc_kernel_cudaERNS_18TensorIteratorBaseEENKUlvE1_clEvENKUlvE0_clEvEUlffE_EEEEvS6_RKT_EUliE_EEviT1_ --------------------------
	.section	.nv.info._ZN2at6native18elementwise_kernelILi128ELi4EZNS0_15gpu_kernel_implINS0_13BinaryFunctorIfffZZZNS0_15binary_internal21div_trunc_kernel_cudaERNS_18TensorIteratorBaseEENKUlvE1_clEvENKUlvE0_clEvEUlffE_EEEEvS6_RKT_EUliE_EEviT1_,"",@"SHT_CUDA_INFO"
	.sectionflags	@""
	.align	4


	//----- nvinfo : EIATTR_CUDA_API_VERSION
	.align		4
        /*0000*/ 	.byte	0x04, 0x37
        /*0002*/ 	.short	(.L_2395 - .L_2394)
.L_2394:
        /*0004*/ 	.word	0x00000082


	//----- nvinfo : EIATTR_KPARAM_INFO
	.align		4
.L_2395:
        /*0008*/ 	.byte	0x04, 0x17
        /*000a*/ 	.short	(.L_2397 - .L_2396)
.L_2396:
        /*000c*/ 	.word	0x00000000
        /*0010*/ 	.short	0x0001
        /*0012*/ 	.short	0x0008
        /*0014*/ 	.byte	0x00, 0xf0, 0x21, 0x0a


	//----- nvinfo : EIATTR_KPARAM_INFO
	.align		4
.L_2397:
        /*0018*/ 	.byte	0x04, 0x17
        /*001a*/ 	.short	(.L_2399 - .L_2398)
.L_2398:
        /*001c*/ 	.word	0x00000000
        /*0020*/ 	.short	0x0000
        /*0022*/ 	.short	0x0000
        /*0024*/ 	.byte	0x00, 0xf0, 0x11, 0x00


	//----- nvinfo : EIATTR_SPARSE_MMA_MASK
	.align		4
.L_2399:
        /*0028*/ 	.byte	0x03, 0x50
        /*002a*/ 	.short	0x0000


	//----- nvinfo : EIATTR_MAXREG_COUNT
	.align		4
        /*002c*/ 	.byte	0x03, 0x1b
        /*002e*/ 	.short	0x0080


	//----- nvinfo : EIATTR_EXTERNS
	.align		4
        /*0030*/ 	.byte	0x04, 0x0f
        /*0032*/ 	.short	(.L_2401 - .L_2400)


	//   ....[0]....
	.align		4
.L_2400:
        /*0034*/ 	.word	index@(__assertfail)


	//----- nvinfo : EIATTR_MERCURY_ISA_VERSION
	.align		4
.L_2401:
        /*0038*/ 	.byte	0x03, 0x5f
        /*003a*/ 	.short	0x0101


	//----- nvinfo : EIATTR_VRC_CTA_INIT_COUNT
	.align		4
        /*003c*/ 	.byte	0x02, 0x4a
	.zero		1
	.zero		1


	//----- nvinfo : EIATTR_SYSCALL_OFFSETS
	.align		4
        /*0040*/ 	.byte	0x04, 0x46
        /*0042*/ 	.short	(.L_2403 - .L_2402)


	//   ....[0]....
.L_2402:
        /*0044*/ 	.word	0x00002410


	//   ....[1]....
        /*0048*/ 	.word	0x00003200


	//   ....[2]....
        /*004c*/ 	.word	0x00003fd0


	//   ....[3]....
        /*0050*/ 	.word	0x00006510


	//   ....[4]....
        /*0054*/ 	.word	0x00007300


	//   ....[5]....
        /*0058*/ 	.word	0x00007f30


	//   ....[6]....
        /*005c*/ 	.word	0x0000a580


	//   ....[7]....
        /*0060*/ 	.word	0x0000b370


	//   ....[8]....
        /*0064*/ 	.word	0x0000bfa0


	//   ....[9]....
        /*0068*/ 	.word	0x0000e610


	//   ....[10]....
        /*006c*/ 	.word	0x0000f400


	//   ....[11]....
        /*0070*/ 	.word	0x00010000


	//----- nvinfo : EIATTR_EXIT_INSTR_OFFSETS
	.align		4
.L_2403:
        /*0074*/ 	.byte	0x04, 0x1c
        /*0076*/ 	.short	(.L_2405 - .L_2404)


	//   ....[0]....
.L_2404:
        /*0078*/ 	.word	0x0000c250


	//   ....[1]....
        /*007c*/ 	.word	0x0000f590


	//   ....[2]....
        /*0080*/ 	.word	0x0000f5c0


	//   ....[3]....
        /*0084*/ 	.word	0x0000f650


	//   ....[4]....
        /*0088*/ 	.word	0x0000f680


	//   ....[5]....
        /*008c*/ 	.word	0x0000f6b0


	//   ....[6]....
        /*0090*/ 	.word	0x0000f730


	//   ....[7]....
        /*0094*/ 	.word	0x0000f760


	//   ....[8]....
        /*0098*/ 	.word	0x0000f7f0


	//   ....[9]....
        /*009c*/ 	.word	0x0000f830


	//   ....[10]....
        /*00a0*/ 	.word	0x0000f870


	//   ....[11]....
        /*00a4*/ 	.word	0x0000f940


	//   ....[12]....
        /*00a8*/ 	.word	0x0000faa0


	//   ....[13]....
        /*00ac*/ 	.word	0x0000fc00


	//   ....[14]....
        /*00b0*/ 	.word	0x0000fd50


	//   ....[15]....
        /*00b4*/ 	.word	0x0000fd80


	//   ....[16]....
        /*00b8*/ 	.word	0x0000fdb0


	//   ....[17]....
        /*00bc*/ 	.word	0x0000fe50


	//   ....[18]....
        /*00c0*/ 	.word	0x0000fea0


	//   ....[19]....
        /*00c4*/ 	.word	0x00010010


	//   ....[20]....
        /*00c8*/ 	.word	0x00010110


	//   ....[21]....
        /*00cc*/ 	.word	0x00010240


	//   ....[22]....
        /*00d0*/ 	.word	0x00010270


	//----- nvinfo : EIATTR_MAX_THREADS
	.align		4
.L_2405:
        /*00d4*/ 	.byte	0x04, 0x05
        /*00d6*/ 	.short	(.L_2407 - .L_2406)
.L_2406:
        /*00d8*/ 	.word	0x00000080
        /*00dc*/ 	.word	0x00000001
        /*00e0*/ 	.word	0x00000001


	//----- nvinfo : EIATTR_CRS_STACK_SIZE
	.align		4
.L_2407:
        /*00e4*/ 	.byte	0x04, 0x1e
        /*00e6*/ 	.short	(.L_2409 - .L_2408)
.L_2408:
        /*00e8*/ 	.word	0x00000000


	//----- nvinfo : EIATTR_CBANK_PARAM_SIZE
	.align		4
.L_2409:
        /*00ec*/ 	.byte	0x03, 0x19
        /*00ee*/ 	.short	0x0290


	//----- nvinfo : EIATTR_PARAM_CBANK
	.align		4
        /*00f0*/ 	.byte	0x04, 0x0a
        /*00f2*/ 	.short	(.L_2411 - .L_2410)
	.align		4
.L_2410:
        /*00f4*/ 	.word	index@(.nv.constant0._ZN2at6native18elementwise_kernelILi128ELi4EZNS0_15gpu_kernel_implINS0_13BinaryFunctorIfffZZZNS0_15binary_internal21div_trunc_kernel_cudaERNS_18TensorIteratorBaseEENKUlvE1_clEvENKUlvE0_clEvEUlffE_EEEEvS6_RKT_EUliE_EEviT1_)
        /*00f8*/ 	.short	0x0380
        /*00fa*/ 	.short	0x0290


	//----- nvinfo : EIATTR_SW_WAR
	.align		4
.L_2411:
        /*00fc*/ 	.byte	0x04, 0x36
        /*00fe*/ 	.short	(.L_2413 - .L_2412)
.L_2412:
        /*0100*/ 	.word	0x00000008
.L_2413:


//--------------------- .nv.info._ZN2at6native27unrolled_elementwise_kernelINS0_13BinaryFunctorIfffZZZNS0_15binary_internal21div_trunc_kernel_cudaERNS_18TensorIteratorBaseEENKUlvE1_clEvENKUlvE0_clEvEUlffE_EESt5arrayIPcLm3EELi4E23TrivialOffsetCalculatorILi2EjESD_ILi1EjENS0_6memory12LoadWithCastILi2EEENSG_13StoreWithCastILi1EEEEEviT_T0_T2_T3_T4_T5_ --------------------------
	.section	.nv.info._ZN2at6native27unrolled_elementwise_kernelINS0_13BinaryFunctorIfffZZZNS0_15binary_internal21div_trunc_kernel_cudaERNS_18TensorIteratorBaseEENKUlvE1_clEvENKUlvE0_clEvEUlffE_EESt5arrayIPcLm3EELi4E23TrivialOffsetCalculatorILi2EjESD_ILi1EjENS0_6memory12LoadWithCastILi2EEENSG_13StoreWithCastILi1EEEEEviT_T0_T2_T3_T4_T5_,"",@"SHT_CUDA_INFO"
	.sectionflags	@""
	.align	4


	//----- nvinfo : EIATTR_CUDA_API_VERSION
	.align		4
        /*0000*/ 	.byte	0x04, 0x37
        /*0002*/ 	.short	(.L_2415 - .L_2414)
.L_2414:
        /*0004*/ 	.word	0x00000082


	//----- nvinfo : EIATTR_KPARAM_INFO
	.align		4
.L_2415:
        /*0008*/ 	.byte	0x04, 0x17
        /*000a*/ 	.short	(.L_2417 - .L_2416)
.L_2416:
        /*000c*/ 	.word	0x00000000
        /*0010*/ 	.short	0x0006
        /*0012*/ 	.short	0x0030
        /*0014*/ 	.byte	0x00, 0xf0, 0x21, 0x00


	//----- nvinfo : EIATTR_KPARAM_INFO
	.align		4
.L_2417:
        /*0018*/ 	.byte	0x04, 0x17
        /*001a*/ 	.short	(.L_2419 - .L_2418)
.L_2418:
        /*001c*/ 	.word	0x00000000
        /*0020*/ 	.short	0x0005
        /*0022*/ 	.short	0x0024
        /*0024*/ 	.byte	0x00, 0xf0, 0x31, 0x00


	//----- nvinfo : EIATTR_KPARAM_INFO
	.align		4
.L_2419:
        /*0028*/ 	.byte	0x04, 0x17
        /*002a*/ 	.short	(.L_2421 - .L_2420)
.L_2420:
        /*002c*/ 	.word	0x00000000
        /*0030*/ 	.short	0x0004
        /*0032*/ 	.short	0x0021
        /*0034*/ 	.byte	0x00, 0xf0, 0x05, 0x00


	//----- nvinfo : EIATTR_KPARAM_INFO
	.align		4
.L_2421:
        /*0038*/ 	.byte	0x04, 0x17
        /*003a*/ 	.short	(.L_2423 - .L_2422)
.L_2422:
        /*003c*/ 	.word	0x00000000
        /*0040*/ 	.short	0x0003
        /*0042*/ 	.short	0x0020
        /*0044*/ 	.byte	0x00, 0xf0, 0x05, 0x00


	//----- nvinfo : EIATTR_KPARAM_INFO
	.align		4
.L_2423:
        /*0048*/ 	.byte	0x04, 0x17
        /*004a*/ 	.short	(.L_2425 - .L_2424)
.L_2424:
        /*004c*/ 	.word	0x00000000
        /*0050*/ 	.short	0x0002
        /*0052*/ 	.short	0x0008
        /*0054*/ 	.byte	0x00, 0xf0, 0x61, 0x00


	//----- nvinfo : EIATTR_KPARAM_INFO
	.align		4
.L_2425:
        /*0058*/ 	.byte	0x04, 0x17
        /*005a*/ 	.short	(.L_2427 - .L_2426)
.L_2426:
        /*005c*/ 	.word	0x00000000
        /*0060*/ 	.short	0x0001
        /*0062*/ 	.short	0x0004
        /*0064*/ 	.byte	0x00, 0xf0, 0x05, 0x00


	//----- nvinfo : EIATTR_KPARAM_INFO
	.align		4
.L_2427:
        /*0068*/ 	.byte	0x04, 0x17
        /*006a*/ 	.short	(.L_2429 - .L_2428)
.L_2428:
        /*006c*/ 	.word	0x00000000
        /*0070*/ 	.short	0x0000
        /*0072*/ 	.short	0x0000
        /*0074*/ 	.byte	0x00, 0xf0, 0x11, 0x00


	//----- nvinfo : EIATTR_SPARSE_MMA_MASK
	.align		4
.L_2429:
        /*0078*/ 	.byte	0x03, 0x50
        /*007a*/ 	.short	0x0000


	//----- nvinfo : EIATTR_MAXREG_COUNT
	.align		4
        /*007c*/ 	.byte	0x03, 0x1b
        /*007e*/ 	.short	0x00ff


	//----- nvinfo : EIATTR_EXTERNS
	.align		4
        /*0080*/ 	.byte	0x04, 0x0f
        /*0082*/ 	.short	(.L_2431 - .L_2430)


	//   ....[0]....
	.align		4
.L_2430:
        /*0084*/ 	.word	index@(__assertfail)


	//----- nvinfo : EIATTR_MERCURY_ISA_VERSION
	.align		4
.L_2431:
        /*0088*/ 	.byte	0x03, 0x5f
        /*008a*/ 	.short	0x0101


	//----- nvinfo : EIATTR_VRC_CTA_INIT_COUNT
	.align		4
        /*008c*/ 	.byte	0x02, 0x4a
	.zero		1
	.zero		1


	//----- nvinfo : EIATTR_SYSCALL_OFFSETS
	.align		4
        /*0090*/ 	.byte	0x04, 0x46
        /*0092*/ 	.short	(.L_2433 - .L_2432)


	//   ....[0]....
.L_2432:
        /*0094*/ 	.word	0x00000df0


	//   ....[1]....
        /*0098*/ 	.word	0x00001c00


	//   ....[2]....
        /*009c*/ 	.word	0x00002b10


	//   ....[3]....
        /*00a0*/ 	.word	0x00003920


	//   ....[4]....
        /*00a4*/ 	.word	0x000047b0


	//   ....[5]....
        /*00a8*/ 	.word	0x000055c0


	//   ....[6]....
        /*00ac*/ 	.word	0x00006450


	//   ....[7]....
        /*00b0*/ 	.word	0x00007250


	//   ....[8]....
        /*00b4*/ 	.word	0x00008220


	//   ....[9]....
        /*00b8*/ 	.word	0x00008fb0


	//   ....[10]....
        /*00bc*/ 	.word	0x00009e00


	//   ....[11]....
        /*00c0*/ 	.word	0x0000ac50


	//----- nvinfo : EIATTR_EXIT_INSTR_OFFSETS
	.align		4
.L_2433:
        /*00c4*/ 	.byte	0x04, 0x1c
        /*00c6*/ 	.short	(.L_2435 - .L_2434)


	//   ....[0]....
.L_2434:
        /*00c8*/ 	.word	0x0000a0a0


	//   ....[1]....
        /*00cc*/ 	.word	0x0000a1e0


	//   ....[2]....
        /*00d0*/ 	.word	0x0000a210


	//   ....[3]....
        /*00d4*/ 	.word	0x0000a2a0


	//   ....[4]....
        /*00d8*/ 	.word	0x0000a2d0


	//   ....[5]....
        /*00dc*/ 	.word	0x0000a300


	//   ....[6]....
        /*00e0*/ 	.word	0x0000a380


	//   ....[7]....
        /*00e4*/ 	.word	0x0000a3b0


	//   ....[8]....
        /*00e8*/ 	.word	0x0000a440


	//   ....[9]....
        /*00ec*/ 	.word	0x0000a480


	//   ....[10]....
        /*00f0*/ 	.word	0x0000a4c0


	//   ....[11]....
        /*00f4*/ 	.word	0x0000a590


	//   ....[12]....
        /*00f8*/ 	.word	0x0000a6f0


	//   ....[13]....
        /*00fc*/ 	.word	0x0000a850


	//   ....[14]....
        /*0100*/ 	.word	0x0000a9a0


	//   ....[15]....
        /*0104*/ 	.word	0x0000a9d0


	//   ....[16]....
        /*0108*/ 	.word	0x0000aa00


	//   ....[17]....
        /*010c*/ 	.word	0x0000aaa0


	//   ....[18]....
        /*0110*/ 	.word	0x0000aaf0


	//   ....[19]....
        /*0114*/ 	.word	0x0000ac60


	//   ....[20]....
        /*0118*/ 	.word	0x0000ad60


	//   ....[21]....
        /*011c*/ 	.word	0x0000ae90


	//   ....[22]....
        /*0120*/ 	.word	0x0000aec0


	//----- nvinfo : EIATTR_MAX_THREADS
	.align		4
.L_2435:
        /*0124*/ 	.byte	0x04, 0x05
        /*0126*/ 	.short	(.L_2437 - .L_2436)
.L_2436:
        /*0128*/ 	.word	0x00000080
        /*012c*/ 	.word	0x00000001
        /*0130*/ 	.word	0x00000001


	//----- nvinfo : EIATTR_CRS_STACK_SIZE
	.align		4
.L_2437:
        /*0134*/ 	.byte	0x04, 0x1e
        /*0136*/ 	.short	(.L_2439 - .L_2438)
.L_2438:
        /*0138*/ 	.word	0x00000000


	//----- nvinfo : EIATTR_CBANK_PARAM_SIZE
	.align		4
.L_2439:
        /*013c*/ 	.byte	0x03, 0x19
        /*013e*/ 	.short	0x0038


	//----- nvinfo : EIATTR_PARAM_CBANK
	.align		4
        /*0140*/ 	.byte	0x04, 0x0a
        /*0142*/ 	.short	(.L_2441 - .L_2440)
	.align		4
.L_2440:
        /*0144*/ 	.word	index@(.nv.constant0._ZN2at6native27unrolled_elementwise_kernelINS0_13BinaryFunctorIfffZZZNS0_15binary_internal21div_trunc_kernel_cudaERNS_18TensorIteratorBaseEENKUlvE1_clEvENKUlvE0_clEvEUlffE_EESt5arrayIPcLm3EELi4E23TrivialOffsetCalculatorILi2EjESD_ILi1EjENS0_6memory12LoadWithCastILi2EEENSG_13StoreWithCastILi1EEEEEviT_T0_T2_T3_T4_T5_)
        /*0148*/ 	.short	0x0380
        /*014a*/ 	.short	0x0038


	//----- nvinfo : EIATTR_SW_WAR
	.align		4
.L_2441:
        /*014c*/ 	.byte	0x04, 0x36
        /*014e*/ 	.short	(.L_2443 - .L_2442)
.L_2442:
        /*0150*/ 	.word	0x00000008
.L_2443:


//--------------------- .nv.info._ZN2at6native18elementwise_kernelILi128ELi2EZNS0_22gpu_kernel_impl_nocastINS0_13BinaryFunctorIfffZZZNS0_15binary_internal21div_trunc_kernel_cudaERNS_18TensorIteratorBaseEENKUlvE1_clEvENKUlvE0_clEvEUlffE_EEEEvS6_RKT_EUliE_EEviT1_ --------------------------
	.section	.nv.info._ZN2at6native18elementwise_kernelILi128ELi2EZNS0_22gpu_kernel_impl_nocastINS0_13BinaryFunctorIfffZZZNS0_15binary_internal21div_trunc_kernel_cudaERNS_18TensorIteratorBaseEENKUlvE1_clEvENKUlvE0_clEvEUlffE_EEEEvS6_RKT_EUliE_EEviT1_,"",@"SHT_CUDA_INFO"
	.sectionflags	@""
	.align	4


	//----- nvinfo : EIATTR_CUDA_API_VERSION
	.align		4
        /*0000*/ 	.byte	0x04, 0x37
        /*0002*/ 	.short	(.L_2445 - .L_2444)
.L_2444:
        /*0004*/ 	.word	0x00000082


	//----- nvinfo : EIATTR_KPARAM_INFO
	.align		4
.L_2445:
        /*0008*/ 	.byte	0x04, 0x17
        /*000a*/ 	.short	(.L_2447 - .L_2446)
.L_2446:
        /*000c*/ 	.word	0x00000000
        /*0010*/ 	.short	0x0001
        /*0012*/ 	.short	0x0008
        /*0014*/ 	.byte	0x00, 0xf0, 0x21, 0x0a


	//----- nvinfo : EIATTR_KPARAM_INFO
	.align		4
.L_2447:
        /*0018*/ 	.byte	0x04, 0x17
        /*001a*/ 	.short	(.L_2449 - .L_2448)
.L_2448:
        /*001c*/ 	.word	0x00000000
        /*0020*/ 	.short	0x0000
        /*0022*/ 	.short	0x0000
        /*0024*/ 	.byte	0x00, 0xf0, 0x11, 0x00


	//----- nvinfo : EIATTR_SPARSE_MMA_MASK
	.align		4
.L_2449:
        /*0028*/ 	.byte	0x03, 0x50
        /*002a*/ 	.short	0x0000


	//----- nvinfo : EIATTR_MAXREG_COUNT
	.align		4
        /*002c*/ 	.byte	0x03, 0x1b
        /*002e*/ 	.short	0x0080


	//----- nvinfo : EIATTR_MERCURY_ISA_VERSION
	.align		4
        /*0030*/ 	.byte	0x03, 0x5f
        /*0032*/ 	.short	0x0101


	//----- nvinfo : EIATTR_VRC_CTA_INIT_COUNT
	.align		4
        /*0034*/ 	.byte	0x02, 0x4a
	.zero		1
	.zero		1


	//----- nvinfo : EIATTR_EXIT_INSTR_OFFSETS
	.align		4
        /*0038*/ 	.byte	0x04, 0x1c
        /*003a*/ 	.short	(.L_2451 - .L_2450)


	//   ....[0]....
.L_2450:
        /*003c*/ 	.word	0x00000190


	//   ....[1]....
        /*0040*/ 	.word	0x00000230


	//   ....[2]....
        /*0044*/ 	.word	0x00001980


	//   ....[3]....
        /*0048*/ 	.word	0x00003030


	//----- nvinfo : EIATTR_MAX_THREADS
	.align		4
.L_2451:
        /*004c*/ 	.byte	0x04, 0x05
        /*004e*/ 	.short	(.L_2453 - .L_2452)
.L_2452:
        /*0050*/ 	.word	0x00000080
        /*0054*/ 	.word	0x00000001
        /*0058*/ 	.word	0x00000001


	//----- nvinfo : EIATTR_CRS_STACK_SIZE
	.align		4
.L_2453:
        /*005c*/ 	.byte	0x04, 0x1e
        /*005e*/ 	.short	(.L_2455 - .L_2454)
.L_2454:
        /*0060*/ 	.word	0x00000000


	//----- nvinfo : EIATTR_CBANK_PARAM_SIZE
	.align		4
.L_2455:
        /*0064*/ 	.byte	0x03, 0x19
        /*0066*/ 	.short	0x0290


	//----- nvinfo : EIATTR_PARAM_CBANK
	.align		4
        /*0068*/ 	.byte	0x04, 0x0a
        /*006a*/ 	.short	(.L_2457 - .L_2456)
	.align		4
.L_2456:
        /*006c*/ 	.word	index@(.nv.constant0._ZN2at6native18elementwise_kernelILi128ELi2EZNS0_22gpu_kernel_impl_nocastINS0_13BinaryFunctorIfffZZZNS0_15binary_internal21div_trunc_kernel_cudaERNS_18TensorIteratorBaseEENKUlvE1_clEvENKUlvE0_clEvEUlffE_EEEEvS6_RKT_EUliE_EEviT1_)
        /*0070*/ 	.short	0x0380
        /*0072*/ 	.short	0x0290


	//----- nvinfo : EIATTR_SW_WAR
	.align		4
.L_2457:
        /*0074*/ 	.byte	0x04, 0x36
        /*0076*/ 	.short	(.L_2459 - .L_2458)
.L_2458:
        /*0078*/ 	.word	0x00000008
.L_2459:


//--------------------- .nv.info._ZN2at6native27unrolled_elementwise_kernelINS0_13BinaryFunctorIfffZZZNS0_15binary_internal21div_trunc_kernel_cudaERNS_18TensorIteratorBaseEENKUlvE1_clEvENKUlvE0_clEvEUlffE_EESt5arrayIPcLm3EELi4E23TrivialOffsetCalculatorILi2EjESD_ILi1EjENS0_6memory15LoadWithoutCastENSG_16StoreWithoutCastEEEviT_T0_T2_T3_T4_T5_ --------------------------
	.section	.nv.info._ZN2at6native27unrolled_elementwise_kernelINS0_13BinaryFunctorIfffZZZNS0_15binary_internal21div_trunc_kernel_cudaERNS_18TensorIteratorBaseEENKUlvE1_clEvENKUlvE0_clEvEUlffE_EESt5arrayIPcLm3EELi4E23TrivialOffsetCalculatorILi2EjESD_ILi1EjENS0_6memory15LoadWithoutCastENSG_16StoreWithoutCastEEEviT_T0_T2_T3_T4_T5_,"",@"SHT_CUDA_INFO"
	.sectionflags	@""
	.align	4


	//----- nvinfo : EIATTR_CUDA_API_VERSION
	.align		4
        /*0000*/ 	.byte	0x04, 0x37
        /*0002*/ 	.short	(.L_2461 - .L_2460)
.L_2460:
        /*0004*/ 	.word	0x00000082


	//----- nvinfo : EIATTR_KPARAM_INFO
	.align		4
.L_2461:
        /*0008*/ 	.byte	0x04, 0x17
        /*000a*/ 	.short	(.L_2463 - .L_2462)
.L_2462:
        /*000c*/ 	.word	0x00000000
        /*0010*/ 	.short	0x0006
        /*0012*/ 	.short	0x0023
        /*0014*/ 	.byte	0x00, 0xf0, 0x05, 0x00


	//----- nvinfo : EIATTR_KPARAM_INFO
	.align		4
.L_2463:
        /*0018*/ 	.byte	0x04, 0x17
        /*001a*/ 	.short	(.L_2465 - .L_2464)
.L_2464:
        /*001c*/ 	.word	0x00000000
        /*0020*/ 	.short	0x0005
        /*0022*/ 	.short	0x0022
        /*0024*/ 	.byte	0x00, 0xf0, 0x05, 0x00


	//----- nvinfo : EIATTR_KPARAM_INFO
	.align		4
.L_2465:
        /*0028*/ 	.byte	0x04, 0x17
        /*002a*/ 	.short	(.L_2467 - .L_2466)
.L_2466:
        /*002c*/ 	.word	0x00000000
        /*0030*/ 	.short	0x0004
        /*0032*/ 	.short	0x0021
        /*0034*/ 	.byte	0x00, 0xf0, 0x05, 0x00


	//----- nvinfo : EIATTR_KPARAM_INFO
	.align		4
.L_2467:
        /*0038*/ 	.byte	0x04, 0x17
        /*003a*/ 	.short	(.L_2469 - .L_2468)
.L_2468:
        /*003c*/ 	.word	0x00000000
        /*0040*/ 	.short	0x0003
        /*0042*/ 	.short	0x0020
        /*0044*/ 	.byte	0x00, 0xf0, 0x05, 0x00


	//----- nvinfo : EIATTR_KPARAM_INFO
	.align		4
.L_2469:
        /*0048*/ 	.byte	0x04, 0x17
        /*004a*/ 	.short	(.L_2471 - .L_2470)
.L_2470:
        /*004c*/ 	.word	0x00000000
        /*0050*/ 	.short	0x0002
        /*0052*/ 	.short	0x0008
        /*0054*/ 	.byte	0x00, 0xf0, 0x61, 0x00


	//----- nvinfo : EIATTR_KPARAM_INFO
	.align		4
.L_2471:
        /*0058*/ 	.byte	0x04, 0x17
        /*005a*/ 	.short	(.L_2473 - .L_2472)
.L_2472:
        /*005c*/ 	.word	0x00000000
        /*0060*/ 	.short	0x0001
        /*0062*/ 	.short	0x0004
        /*0064*/ 	.byte	0x00, 0xf0, 0x05, 0x00


	//----- nvinfo : EIATTR_KPARAM_INFO
	.align		4
.L_2473:
        /*0068*/ 	.byte	0x04, 0x17
        /*006a*/ 	.short	(.L_2475 - .L_2474)
.L_2474:
        /*006c*/ 	.word	0x00000000
        /*0070*/ 	.short	0x0000
        /*0072*/ 	.short	0x0000
        /*0074*/ 	.byte	0x00, 0xf0, 0x11, 0x00


	//----- nvinfo : EIATTR_SPARSE_MMA_MASK
	.align		4
.L_2475:
        /*0078*/ 	.byte	0x03, 0x50
        /*007a*/ 	.short	0x0000


	//----- nvinfo : EIATTR_MAXREG_COUNT
	.align		4
        /*007c*/ 	.byte	0x03, 0x1b
        /*007e*/ 	.short	0x00ff


	//----- nvinfo : EIATTR_MERCURY_ISA_VERSION
	.align		4
        /*0080*/ 	.byte	0x03, 0x5f
        /*0082*/ 	.short	0x0101


	//----- nvinfo : EIATTR_VRC_CTA_INIT_COUNT
	.align		4
        /*0084*/ 	.byte	0x02, 0x4a
	.zero		1
	.zero		1


	//----- nvinfo : EIATTR_EXIT_INSTR_OFFSETS
	.align		4
        /*0088*/ 	.byte	0x04, 0x1c
        /*008a*/ 	.short	(.L_2477 - .L_2476)


	//   ....[0]....
.L_2476:
        /*008c*/ 	.word	0x00000560


	//   ....[1]....
        /*0090*/ 	.word	0x000005d0


	//----- nvinfo : EIATTR_MAX_THREADS
	.align		4
.L_2477:
        /*0094*/ 	.byte	0x04, 0x05
        /*0096*/ 	.short	(.L_2479 - .L_2478)
.L_2478:
        /*0098*/ 	.word	0x00000080
        /*009c*/ 	.word	0x00000001
        /*00a0*/ 	.word	0x00000001


	//----- nvinfo : EIATTR_CRS_STACK_SIZE
	.align		4
.L_2479:
        /*00a4*/ 	.byte	0x04, 0x1e
        /*00a6*/ 	.short	(.L_2481 - .L_2480)
.L_2480:
        /*00a8*/ 	.word	0x00000000


	//----- nvinfo : EIATTR_CBANK_PARAM_SIZE
	.align		4
.L_2481:
        /*00ac*/ 	.byte	0x03, 0x19
        /*00ae*/ 	.short	0x0024


	//----- nvinfo : EIATTR_PARAM_CBANK
	.align		4
        /*00b0*/ 	.byte	0x04, 0x0a
        /*00b2*/ 	.short	(.L_2483 - .L_2482)
	.align		4
.L_2482:
        /*00b4*/ 	.word	index@(.nv.constant0._ZN2at6native27unrolled_elementwise_kernelINS0_13BinaryFunctorIfffZZZNS0_15binary_internal21div_trunc_kernel_cudaERNS_18TensorIteratorBaseEENKUlvE1_clEvENKUlvE0_clEvEUlffE_EESt5arrayIPcLm3EELi4E23TrivialOffsetCalculatorILi2EjESD_ILi1EjENS0_6memory15LoadWithoutCastENSG_16StoreWithoutCastEEEviT_T0_T2_T3_T4_T5_)
        /*00b8*/ 	.short	0x0380
        /*00ba*/ 	.short	0x0024


	//----- nvinfo : EIATTR_SW_WAR
	.align		4
.L_2483:
        /*00bc*/ 	.byte	0x04, 0x36
        /*00be*/ 	.short	(.L_2485 - .L_2484)
.L_2484:
        /*00c0*/ 	.word	0x00000008
.L_2485:


//--------------------- .nv.info._ZN2at6native29vectorized_elementwise_kernelILi2ENS0_13BinaryFunctorIfffZZZNS0_15binary_internal21div_trunc_kernel_cudaERNS_18TensorIteratorBaseEENKUlvE1_clEvENKUlvE0_clEvEUlffE_EESt5arrayIPcLm3EEEEviT0_T1_ --------------------------
	.section	.nv.info._ZN2at6native29vectorized_elementwise_kernelILi2ENS0_13BinaryFunctorIfffZZZNS0_15binary_internal21div_trunc_kernel_cudaERNS_18TensorIteratorBaseEENKUlvE1_clEvENKUlvE0_clEvEUlffE_EESt5arrayIPcLm3EEEEviT0_T1_,"",@"SHT_CUDA_INFO"
	.sectionflags	@""
	.align	4


	//----- nvinfo : EIATTR_CUDA_API_VERSION
	.align		4
        /*0000*/ 	.byte	0x04, 0x37
        /*0002*/ 	.short	(.L_2487 - .L_2486)
.L_2486:
        /*0004*/ 	.word	0x00000082


	//----- nvinfo : EIATTR_KPARAM_INFO
	.align		4
.L_2487:
        /*0008*/ 	.byte	0x04, 0x17
        /*000a*/ 	.short	(.L_2489 - .L_2488)
.L_2488:
        /*000c*/ 	.word	0x00000000
        /*0010*/ 	.short	0x0002
        /*0012*/ 	.short	0x0008
        /*0014*/ 	.byte	0x00, 0xf0, 0x61, 0x00


	//----- nvinfo : EIATTR_KPARAM_INFO
	.align		4
.L_2489:
        /*0018*/ 	.byte	0x04, 0x17
        /*001a*/ 	.short	(.L_2491 - .L_2490)
.L_2490:
        /*001c*/ 	.word	0x00000000
        /*0020*/ 	.short	0x0001
        /*0022*/ 	.short	0x0004
        /*0024*/ 	.byte	0x00, 0xf0, 0x05, 0x00


	//----- nvinfo : EIATTR_KPARAM_INFO
	.align		4
.L_2491:
        /*0028*/ 	.byte	0x04, 0x17
        /*002a*/ 	.short	(.L_2493 - .L_2492)
.L_2492:
        /*002c*/ 	.word	0x00000000
        /*0030*/ 	.short	0x0000
        /*0032*/ 	.short	0x0000
        /*0034*/ 	.byte	0x00, 0xf0, 0x11, 0x00


	//----- nvinfo : EIATTR_SPARSE_MMA_MASK
	.align		4
.L_2493:
        /*0038*/ 	.byte	0x03, 0x50
        /*003a*/ 	.short	0x0000


	//----- nvinfo : EIATTR_MAXREG_COUNT
	.align		4
        /*003c*/ 	.byte	0x03, 0x1b
        /*003e*/ 	.short	0x00ff


	//----- nvinfo : EIATTR_MERCURY_ISA_VERSION
	.align		4
        /*0040*/ 	.byte	0x03, 0x5f
        /*0042*/ 	.short	0x0101


	//----- nvinfo : EIATTR_VRC_CTA_INIT_COUNT
	.align		4
        /*0044*/ 	.byte	0x02, 0x4a
	.zero		1
	.zero		1


	//----- nvinfo : EIATTR_EXIT_INSTR_OFFSETS
	.align		4
        /*0048*/ 	.byte	0x04, 0x1c
        /*004a*/ 	.short	(.L_2495 - .L_2494)


	//   ....[0]....
.L_2494:
        /*004c*/ 	.word	0x00000b90


	//   ....[1]....
        /*0050*/ 	.word	0x00000be0


	//   ....[2]....
        /*0054*/ 	.word	0x00000ed0


	//----- nvinfo : EIATTR_MAX_THREADS
	.align		4
.L_2495:
        /*0058*/ 	.byte	0x04, 0x05
        /*005a*/ 	.short	(.L_2497 - .L_2496)
.L_2496:
        /*005c*/ 	.word	0x00000080
        /*0060*/ 	.word	0x00000001
        /*0064*/ 	.word	0x00000001


	//----- nvinfo : EIATTR_CRS_STACK_SIZE
	.align		4
.L_2497:
        /*0068*/ 	.byte	0x04, 0x1e
        /*006a*/ 	.short	(.L_2499 - .L_2498)
.L_2498:
        /*006c*/ 	.word	0x00000000


	//----- nvinfo : EIATTR_CBANK_PARAM_SIZE
	.align		4
.L_2499:
        /*0070*/ 	.byte	0x03, 0x19
        /*0072*/ 	.short	0x0020


	//----- nvinfo : EIATTR_PARAM_CBANK
	.align		4
        /*0074*/ 	.byte	0x04, 0x0a
        /*0076*/ 	.short	(.L_2501 - .L_2500)
	.align		4
.L_2500:
        /*0078*/ 	.word	index@(.nv.constant0._ZN2at6native29vectorized_elementwise_kernelILi2ENS0_13BinaryFunctorIfffZZZNS0_15binary_internal21div_trunc_kernel_cudaERNS_18TensorIteratorBaseEENKUlvE1_clEvENKUlvE0_clEvEUlffE_EESt5arrayIPcLm3EEEEviT0_T1_)
        /*007c*/ 	.short	0x0380
        /*007e*/ 	.short	0x0020


	//----- nvinfo : EIATTR_SW_WAR
	.align		4
.L_2501:
        /*0080*/ 	.byte	0x04, 0x36
        /*0082*/ 	.short	(.L_2503 - .L_2502)
.L_2502:
        /*0084*/ 	.word	0x00000008
.L_2503:


//--------------------- .nv.info._ZN2at6native29vectorized_elementwise_kernelILi4ENS0_13BinaryFunctorIfffZZZNS0_15binary_internal21div_trunc_kernel_cudaERNS_18TensorIteratorBaseEENKUlvE1_clEvENKUlvE0_clEvEUlffE_EESt5arrayIPcLm3EEEEviT0_T1_ --------------------------
	.section	.nv.info._ZN2at6native29vectorized_elementwise_kernelILi4ENS0_13BinaryFunctorIfffZZZNS0_15binary_internal21div_trunc_kernel_cudaERNS_18TensorIteratorBaseEENKUlvE1_clEvENKUlvE0_clEvEUlffE_EESt5arrayIPcLm3EEEEviT0_T1_,"",@"SHT_CUDA_INFO"
	.sectionflags	@""
	.align	4


	//----- nvinfo : EIATTR_CUDA_API_VERSION
	.align		4
        /*0000*/ 	.byte	0x04, 0x37
        /*0002*/ 	.short	(.L_2505 - .L_2504)
.L_2504:
        /*0004*/ 	.word	0x00000082


	//----- nvinfo : EIATTR_KPARAM_INFO
	.align		4
.L_2505:
        /*0008*/ 	.byte	0x04, 0x17
        /*000a*/ 	.short	(.L_2507 - .L_2506)
.L_2506:
        /*000c*/ 	.word	0x00000000
        /*0010*/ 	.short	0x0002
        /*0012*/ 	.short	0x0008
        /*0014*/ 	.byte	0x00, 0xf0, 0x61, 0x00


	//----- nvinfo : EIATTR_KPARAM_INFO
	.align		4
.L_2507:
        /*0018*/ 	.byte	0x04, 0x17
        /*001a*/ 	.short	(.L_2509 - .L_2508)
.L_2508:
        /*001c*/ 	.word	0x00000000
        /*0020*/ 	.short	0x0001
        /*0022*/ 	.short	0x0004
        /*0024*/ 	.byte	0x00, 0xf0, 0x05, 0x00


	//----- nvinfo : EIATTR_KPARAM_INFO
	.align		4
.L_2509:
        /*0028*/ 	.byte	0x04, 0x17
        /*002a*/ 	.short	(.L_2511 - .L_2510)
.L_2510:
        /*002c*/ 	.word	0x00000000
        /*0030*/ 	.short	0x0000
        /*0032*/ 	.short	0x0000
        /*0034*/ 	.byte	0x00, 0xf0, 0x11, 0x00


	//----- nvinfo : EIATTR_SPARSE_MMA_MASK
	.align		4
.L_2511:
        /*0038*/ 	.byte	0x03, 0x50
        /*003a*/ 	.short	0x0000


	//----- nvinfo : EIATTR_MAXREG_COUNT
	.align		4
        /*003c*/ 	.byte	0x03, 0x1b
        /*003e*/ 	.short	0x00ff


	//----- nvinfo : EIATTR_MERCURY_ISA_VERSION
	.align		4
        /*0040*/ 	.byte	0x03, 0x5f
        /*0042*/ 	.short	0x0101


	//----- nvinfo : EIATTR_VRC_CTA_INIT_COUNT
	.align		4
        /*0044*/ 	.byte	0x02, 0x4a
	.zero		1
	.zero		1


	//----- nvinfo : EIATTR_EXIT_INSTR_OFFSETS
	.align		4
        /*0048*/ 	.byte	0x04, 0x1c
        /*004a*/ 	.short	(.L_2513 - .L_2512)


	//   ....[0]....
.L_2512:
        /*004c*/ 	.word	0x00000b90


	//   ....[1]....
        /*0050*/ 	.word	0x00000be0


	//   ....[2]....
        /*0054*/ 	.word	0x00000e70


	//----- nvinfo : EIATTR_MAX_THREADS
	.align		4
.L_2513:
        /*0058*/ 	.byte	0x04, 0x05
        /*005a*/ 	.short	(.L_2515 - .L_2514)
.L_2514:
        /*005c*/ 	.word	0x00000080
        /*0060*/ 	.word	0x00000001
        /*0064*/ 	.word	0x00000001


	//----- nvinfo : EIATTR_CRS_STACK_SIZE
	.align		4
.L_2515:
        /*0068*/ 	.byte	0x04, 0x1e
        /*006a*/ 	.short	(.L_2517 - .L_2516)
.L_2516:
        /*006c*/ 	.word	0x00000000


	//----- nvinfo : EIATTR_CBANK_PARAM_SIZE
	.align		4
.L_2517:
        /*0070*/ 	.byte	0x03, 0x19
        /*0072*/ 	.short	0x0020


	//----- nvinfo : EIATTR_PARAM_CBANK
	.align		4
        /*0074*/ 	.byte	0x04, 0x0a
        /*0076*/ 	.short	(.L_2519 - .L_2518)
	.align		4
.L_2518:
        /*0078*/ 	.word	index@(.nv.constant0._ZN2at6native29vectorized_elementwise_kernelILi4ENS0_13BinaryFunctorIfffZZZNS0_15binary_internal21div_trunc_kernel_cudaERNS_18TensorIteratorBaseEENKUlvE1_clEvENKUlvE0_clEvEUlffE_EESt5arrayIPcLm3EEEEviT0_T1_)
        /*007c*/ 	.short	0x0380
        /*007e*/ 	.short	0x0020


	//----- nvinfo : EIATTR_SW_WAR
	.align		4
.L_2519:
        /*0080*/ 	.byte	0x04, 0x36
        /*0082*/ 	.short	(.L_2521 - .L_2520)
.L_2520:
        /*0084*/ 	.word	0x00000008
.L_2521:


//--------------------- .nv.info._ZN2at6native29vectorized_elementwise_kernelILi8ENS0_13BinaryFunctorIfffZZZNS0_15binary_internal21div_trunc_kernel_cudaERNS_18TensorIteratorBaseEENKUlvE1_clEvENKUlvE0_clEvEUlffE_EESt5arrayIPcLm3EEEEviT0_T1_ --------------------------
	.section	.nv.info._ZN2at6native29vectorized_elementwise_kernelILi8ENS0_13BinaryFunctorIfffZZZNS0_15binary_internal21div_trunc_kernel_cudaERNS_18TensorIteratorBaseEENKUlvE1_clEvENKUlvE0_clEvEUlffE_EESt5arrayIPcLm3EEEEviT0_T1_,"",@"SHT_CUDA_INFO"
	.sectionflags	@""
	.align	4


	//----- nvinfo : EIATTR_CUDA_API_VERSION
	.align		4
        /*0000*/ 	.byte	0x04, 0x37
        /*0002*/ 	.short	(.L_2523 - .L_2522)
.L_2522:
        /*0004*/ 	.word	0x00000082


	//----- nvinfo : EIATTR_KPARAM_INFO
	.align		4
.L_2523:
        /*0008*/ 	.byte	0x04, 0x17
        /*000a*/ 	.short	(.L_2525 - .L_2524)
.L_2524:
        /*000c*/ 	.word	0x00000000
        /*0010*/ 	.short	0x0002
        /*0012*/ 	.short	0x0008
        /*0014*/ 	.byte	0x00, 0xf0, 0x61, 0x00


	//----- nvinfo : EIATTR_KPARAM_INFO
	.align		4
.L_2525:
        /*0018*/ 	.byte	0x04, 0x17
        /*001a*/ 	.short	(.L_2527 - .L_2526)
.L_2526:
        /*001c*/ 	.word	0x00000000
        /*0020*/ 	.short	0x0001
        /*0022*/ 	.short	0x0004
        /*0024*/ 	.byte	0x00, 0xf0, 0x05, 0x00


	//----- nvinfo : EIATTR_KPARAM_INFO
	.align		4
.L_2527:
        /*0028*/ 	.byte	0x04, 0x17
        /*002a*/ 	.short	(.L_2529 - .L_2528)
.L_2528:
        /*002c*/ 	.word	0x00000000
        /*0030*/ 	.short	0x0000
        /*0032*/ 	.short	0x0000
        /*0034*/ 	.byte	0x00, 0xf0, 0x11, 0x00


	//----- nvinfo : EIATTR_SPARSE_MMA_MASK
	.align		4
.L_2529:
        /*0038*/ 	.byte	0x03, 0x50
        /*003a*/ 	.short	0x0000


	//----- nvinfo : EIATTR_MAXREG_COUNT
	.align		4
        /*003c*/ 	.byte	0x03, 0x1b
        /*003e*/ 	.short	0x00ff


	//----- nvinfo : EIATTR_MERCURY_ISA_VERSION
	.align		4
        /*0040*/ 	.byte	0x03, 0x5f
        /*0042*/ 	.short	0x0101


	//----- nvinfo : EIATTR_VRC_CTA_INIT_COUNT
	.align		4
        /*0044*/ 	.byte	0x02, 0x4a
	.zero		1
	.zero		1


	//----- nvinfo : EIATTR_EXIT_INSTR_OFFSETS
	.align		4
        /*0048*/ 	.byte	0x04, 0x1c
        /*004a*/ 	.short	(.L_2531 - .L_2530)


	//   ....[0]....
.L_2530:
        /*004c*/ 	.word	0x00000b90


	//   ....[1]....
        /*0050*/ 	.word	0x00000be0


	//   ....[2]....
        /*0054*/ 	.word	0x00000e40


	//----- nvinfo : EIATTR_MAX_THREADS
	.align		4
.L_2531:
        /*0058*/ 	.byte	0x04, 0x05
        /*005a*/ 	.short	(.L_2533 - .L_2532)
.L_2532:
        /*005c*/ 	.word	0x00000080
        /*0060*/ 	.word	0x00000001
        /*0064*/ 	.word	0x00000001


	//----- nvinfo : EIATTR_CRS_STACK_SIZE
	.align		4
.L_2533:
        /*0068*/ 	.byte	0x04, 0x1e
        /*006a*/ 	.short	(.L_2535 - .L_2534)
.L_2534:
        /*006c*/ 	.word	0x00000000


	//----- nvinfo : EIATTR_CBANK_PARAM_SIZE
	.align		4
.L_2535:
        /*0070*/ 	.byte	0x03, 0x19
        /*0072*/ 	.short	0x0020


	//----- nvinfo : EIATTR_PARAM_CBANK
	.align		4
        /*0074*/ 	.byte	0x04, 0x0a
        /*0076*/ 	.short	(.L_2537 - .L_2536)
	.align		4
.L_2536:
        /*0078*/ 	.word	index@(.nv.constant0._ZN2at6native29vectorized_elementwise_kernelILi8ENS0_13BinaryFunctorIfffZZZNS0_15binary_internal21div_trunc_kernel_cudaERNS_18TensorIteratorBaseEENKUlvE1_clEvENKUlvE0_clEvEUlffE_EESt5arrayIPcLm3EEEEviT0_T1_)
        /*007c*/ 	.short	0x0380
        /*007e*/ 	.short	0x0020


	//----- nvinfo : EIATTR_SW_WAR
	.align		4
.L_2537:
        /*0080*/ 	.byte	0x04, 0x36
        /*0082*/ 	.short	(.L_2539 - .L_2538)
.L_2538:
        /*0084*/ 	.word	0x00000008
.L_2539:


//--------------------- .nv.info._ZN2at6native18elementwise_kernelILi128ELi4EZNS0_15gpu_kernel_implINS0_13BUnaryFunctorIfffZZZNS0_15binary_internal21div_trunc_kernel_cudaERNS_18TensorIteratorBaseEENKUlvE1_clEvENKUlvE0_clEvEUlffE_EEEEvS6_RKT_EUliE_EEviT1_ --------------------------
	.section	.nv.info._ZN2at6native18elementwise_kernelILi128ELi4EZNS0_15gpu_kernel_implINS0_13BUnaryFunctorIfffZZZNS0_15binary_internal21div_trunc_kernel_cudaERNS_18TensorIteratorBaseEENKUlvE1_clEvENKUlvE0_clEvEUlffE_EEEEvS6_RKT_EUliE_EEviT1_,"",@"SHT_CUDA_INFO"
	.sectionflags	@""
	.align	4


	//----- nvinfo : EIATTR_CUDA_API_VERSION
	.align		4
        /*0000*/ 	.byte	0x04, 0x37
        /*0002*/ 	.short	(.L_2541 - .L_2540)
.L_2540:
        /*0004*/ 	.word	0x00000082


	//----- nvinfo : EIATTR_KPARAM_INFO
	.align		4
.L_2541:
        /*0008*/ 	.byte	0x04, 0x17
        /*000a*/ 	.short	(.L_2543 - .L_2542)
.L_2542:
        /*000c*/ 	.word	0x00000000
        /*0010*/ 	.short	0x0001
        /*0012*/ 	.short	0x0008
        /*0014*/ 	.byte	0x00, 0xf0, 0x81, 0x08


	//----- nvinfo : EIATTR_KPARAM_INFO
	.align		4
.L_2543:
        /*0018*/ 	.byte	0x04, 0x17
        /*001a*/ 	.short	(.L_2545 - .L_2544)
.L_2544:
        /*001c*/ 	.word	0x00000000
        /*0020*/ 	.short	0x0000
        /*0022*/ 	.short	0x0000
        /*0024*/ 	.byte	0x00, 0xf0, 0x11, 0x00


	//----- nvinfo : EIATTR_SPARSE_MMA_MASK
	.align		4
.L_2545:
        /*0028*/ 	.byte	0x03, 0x50
        /*002a*/ 	.short	0x0000


	//----- nvinfo : EIATTR_MAXREG_COUNT
	.align		4
        /*002c*/ 	.byte	0x03, 0x1b
        /*002e*/ 	.short	0x0080


	//----- nvinfo : EIATTR_EXTERNS
	.align		4
        /*0030*/ 	.byte	0x04, 0x0f
        /*0032*/ 	.short	(.L_2547 - .L_2546)


	//   ....[0]....
	.align		4
.L_2546:
        /*0034*/ 	.word	index@(__assertfail)


	//----- nvinfo : EIATTR_MERCURY_ISA_VERSION
	.align		4
.L_2547:
        /*0038*/ 	.byte	0x03, 0x5f
        /*003a*/ 	.short	0x0101


	//----- nvinfo : EIATTR_VRC_CTA_INIT_COUNT
	.align		4
        /*003c*/ 	.byte	0x02, 0x4a
	.zero		1
	.zero		1


	//----- nvinfo : EIATTR_SYSCALL_OFFSETS
	.align		4
        /*0040*/ 	.byte	0x04, 0x46
        /*0042*/ 	.short	(.L_2549 - .L_2548)


	//   ....[0]....
.L_2548:
        /*0044*/ 	.word	0x000020d0


	//   ....[1]....
        /*0048*/ 	.word	0x00002eb0


	//   ....[2]....
        /*004c*/ 	.word	0x000050c0


	//   ....[3]....
        /*0050*/ 	.word	0x00005d00


	//   ....[4]....
        /*0054*/ 	.word	0x00008020


	//   ....[5]....
        /*0058*/ 	.word	0x00008c60


	//   ....[6]....
        /*005c*/ 	.word	0x0000af90


	//   ....[7]....
        /*0060*/ 	.word	0x0000bba0


	//----- nvinfo : EIATTR_EXIT_INSTR_OFFSETS
	.align		4
.L_2549:
        /*0064*/ 	.byte	0x04, 0x1c
        /*0066*/ 	.short	(.L_2551 - .L_2550)


	//   ....[0]....
.L_2550:
        /*0068*/ 	.word	0x00008f10


	//   ....[1]....
        /*006c*/ 	.word	0x0000b130


	//   ....[2]....
        /*0070*/ 	.word	0x0000b160


	//   ....[3]....
        /*0074*/ 	.word	0x0000b1f0


	//   ....[4]....
        /*0078*/ 	.word	0x0000b220


	//   ....[5]....
        /*007c*/ 	.word	0x0000b250


	//   ....[6]....
        /*0080*/ 	.word	0x0000b2d0


	//   ....[7]....
        /*0084*/ 	.word	0x0000b300


	//   ....[8]....
        /*0088*/ 	.word	0x0000b390


	//   ....[9]....
        /*008c*/ 	.word	0x0000b3d0


	//   ....[10]....
        /*0090*/ 	.word	0x0000b410


	//   ....[11]....
        /*0094*/ 	.word	0x0000b4e0


	//   ....[12]....
        /*0098*/ 	.word	0x0000b640


	//   ....[13]....
        /*009c*/ 	.word	0x0000b7a0


	//   ....[14]....
        /*00a0*/ 	.word	0x0000b8f0


	//   ....[15]....
        /*00a4*/ 	.word	0x0000b920


	//   ....[16]....
        /*00a8*/ 	.word	0x0000b950


	//   ....[17]....
        /*00ac*/ 	.word	0x0000b9f0


	//   ....[18]....
        /*00b0*/ 	.word	0x0000ba40


	//   ....[19]....
        /*00b4*/ 	.word	0x0000bbb0


	//   ....[20]....
        /*00b8*/ 	.word	0x0000bcb0


	//   ....[21]....
        /*00bc*/ 	.word	0x0000bde0


	//   ....[22]....
        /*00c0*/ 	.word	0x0000be10


	//----- nvinfo : EIATTR_MAX_THREADS
	.align		4
.L_2551:
        /*00c4*/ 	.byte	0x04, 0x05
        /*00c6*/ 	.short	(.L_2553 - .L_2552)
.L_2552:
        /*00c8*/ 	.word	0x00000080
        /*00cc*/ 	.word	0x00000001
        /*00d0*/ 	.word	0x00000001


	//----- nvinfo : EIATTR_CRS_STACK_SIZE
	.align		4
.L_2553:
        /*00d4*/ 	.byte	0x04, 0x1e
        /*00d6*/ 	.short	(.L_2555 - .L_2554)
.L_2554:
        /*00d8*/ 	.word	0x00000000


	//----- nvinfo : EIATTR_CBANK_PARAM_SIZE
	.align		4
.L_2555:
        /*00dc*/ 	.byte	0x03, 0x19
        /*00de*/ 	.short	0x0228


	//----- nvinfo : EIATTR_PARAM_CBANK
	.align		4
        /*00e0*/ 	.byte	0x04, 0x0a
        /*00e2*/ 	.short	(.L_2557 - .L_2556)
	.align		4
.L_2556:
        /*00e4*/ 	.word	index@(.nv.constant0._ZN2at6native18elementwise_kernelILi128ELi4EZNS0_15gpu_kernel_implINS0_13BUnaryFunctorIfffZZZNS0_15binary_internal21div_trunc_kernel_cudaERNS_18TensorIteratorBaseEENKUlvE1_clEvENKUlvE0_clEvEUlffE_EEEEvS6_RKT_EUliE_EEviT1_)
        /*00e8*/ 	.short	0x0380
        /*00ea*/ 	.short	0x0228


	//----- nvinfo : EIATTR_SW_WAR
	.align		4
.L_2557:
        /*00ec*/ 	.byte	0x04, 0x36
        /*00ee*/ 	.short	(.L_2559 - .L_2558)
.L_2558:
        /*00f0*/ 	.word	0x00000008
.L_2559:


//--------------------- .nv.info._ZN2at6native27unrolled_elementwise_kernelINS0_13BUnaryFunctorIfffZZZNS0_15binary_internal21div_trunc_kernel_cudaERNS_18TensorIteratorBaseEENKUlvE1_clEvENKUlvE0_clEvEUlffE_EESt5arrayIPcLm2EELi4E23TrivialOffsetCalculatorILi1EjESE_NS0_6memory12LoadWithCastILi1EEENSF_13StoreWithCastILi1EEEEEviT_T0_T2_T3_T4_T5_ --------------------------
	.section	.nv.info._ZN2at6native27unrolled_elementwise_kernelINS0_13BUnaryFunctorIfffZZZNS0_15binary_internal21div_trunc_kernel_cudaERNS_18TensorIteratorBaseEENKUlvE1_clEvENKUlvE0_clEvEUlffE_EESt5arrayIPcLm2EELi4E23TrivialOffsetCalculatorILi1EjESE_NS0_6memory12LoadWithCastILi1EEENSF_13StoreWithCastILi1EEEEEviT_T0_T2_T3_T4_T5_,"",@"SHT_CUDA_INFO"
	.sectionflags	@""
	.align	4


	//----- nvinfo : EIATTR_CUDA_API_VERSION
	.align		4
        /*0000*/ 	.byte	0x04, 0x37
        /*0002*/ 	.short	(.L_2561 - .L_2560)
.L_2560:
        /*0004*/ 	.word	0x00000082


	//----- nvinfo : EIATTR_KPARAM_INFO
	.align		4
.L_2561:
        /*0008*/ 	.byte	0x04, 0x17
        /*000a*/ 	.short	(.L_2563 - .L_2562)
.L_2562:
        /*000c*/ 	.word	0x00000000
        /*0010*/ 	.short	0x0006
        /*0012*/ 	.short	0x002c
        /*0014*/ 	.byte	0x00, 0xf0, 0x21, 0x00


	//----- nvinfo : EIATTR_KPARAM_INFO
	.align		4
.L_2563:
        /*0018*/ 	.byte	0x04, 0x17
        /*001a*/ 	.short	(.L_2565 - .L_2564)
.L_2564:
        /*001c*/ 	.word	0x00000000
        /*0020*/ 	.short	0x0005
        /*0022*/ 	.short	0x0024
        /*0024*/ 	.byte	0x00, 0xf0, 0x21, 0x00


	//----- nvinfo : EIATTR_KPARAM_INFO
	.align		4
.L_2565:
        /*0028*/ 	.byte	0x04, 0x17
        /*002a*/ 	.short	(.L_2567 - .L_2566)
.L_2566:
        /*002c*/ 	.word	0x00000000
        /*0030*/ 	.short	0x0004
        /*0032*/ 	.short	0x0021
        /*0034*/ 	.byte	0x00, 0xf0, 0x05, 0x00


	//----- nvinfo : EIATTR_KPARAM_INFO
	.align		4
.L_2567:
        /*0038*/ 	.byte	0x04, 0x17
        /*003a*/ 	.short	(.L_2569 - .L_2568)
.L_2568:
        /*003c*/ 	.word	0x00000000
        /*0040*/ 	.short	0x0003
        /*0042*/ 	.short	0x0020
        /*0044*/ 	.byte	0x00, 0xf0, 0x05, 0x00


	//----- nvinfo : EIATTR_KPARAM_INFO
	.align		4
.L_2569:
        /*0048*/ 	.byte	0x04, 0x17
        /*004a*/ 	.short	(.L_2571 - .L_2570)
.L_2570:
        /*004c*/ 	.word	0x00000000
        /*0050*/ 	.short	0x0002
        /*0052*/ 	.short	0x0010
        /*0054*/ 	.byte	0x00, 0xf0, 0x41, 0x00


	//----- nvinfo : EIATTR_KPARAM_INFO
	.align		4
.L_2571:
        /*0058*/ 	.byte	0x04, 0x17
        /*005a*/ 	.short	(.L_2573 - .L_2572)
.L_2572:
        /*005c*/ 	.word	0x00000000
        /*0060*/ 	.short	0x0001
        /*0062*/ 	.short	0x0004
        /*0064*/ 	.byte	0x00, 0xf0, 0x21, 0x00


	//----- nvinfo : EIATTR_KPARAM_INFO
	.align		4
.L_2573:
        /*0068*/ 	.byte	0x04, 0x17
        /*006a*/ 	.short	(.L_2575 - .L_2574)
.L_2574:
        /*006c*/ 	.word	0x00000000
        /*0070*/ 	.short	0x0000
        /*0072*/ 	.short	0x0000
        /*0074*/ 	.byte	0x00, 0xf0, 0x11, 0x00


	//----- nvinfo : EIATTR_SPARSE_MMA_MASK
	.align		4
.L_2575:
        /*0078*/ 	.byte	0x03, 0x50
        /*007a*/ 	.short	0x0000


	//----- nvinfo : EIATTR_MAXREG_COUNT
	.align		4
        /*007c*/ 	.byte	0x03, 0x1b
        /*007e*/ 	.short	0x00ff


	//----- nvinfo : EIATTR_EXTERNS
	.align		4
        /*0080*/ 	.byte	0x04, 0x0f
        /*0082*/ 	.short	(.L_2577 - .L_2576)


	//   ....[0]....
	.align		4
.L_2576:
        /*0084*/ 	.word	index@(__assertfail)


	//----- nvinfo : EIATTR_MERCURY_ISA_VERSION
	.align		4
.L_2577:
        /*0088*/ 	.byte	0x03, 0x5f
        /*008a*/ 	.short	0x0101


	//----- nvinfo : EIATTR_VRC_CTA_INIT_COUNT
	.align		4
        /*008c*/ 	.byte	0x02, 0x4a
	.zero		1
	.zero		1


	//----- nvinfo : EIATTR_SYSCALL_OFFSETS
	.align		4
        /*0090*/ 	.byte	0x04, 0x46
        /*0092*/ 	.short	(.L_2579 - .L_2578)


	//   ....[0]....
.L_2578:
        /*0094*/ 	.word	0x00000dd0


	//   ....[1]....
        /*0098*/ 	.word	0x00001ce0


	//   ....[2]....
        /*009c*/ 	.word	0x00002b60


	//   ....[3]....
        /*00a0*/ 	.word	0x000039c0


	//   ....[4]....
        /*00a4*/ 	.word	0x000049d0


	//   ....[5]....
        /*00a8*/ 	.word	0x00005760


	//   ....[6]....
        /*00ac*/ 	.word	0x000065b0


	//   ....[7]....
        /*00b0*/ 	.word	0x00007400


	//----- nvinfo : EIATTR_EXIT_INSTR_OFFSETS
	.align		4
.L_2579:
        /*00b4*/ 	.byte	0x04, 0x1c
        /*00b6*/ 	.short	(.L_2581 - .L_2580)


	//   ....[0]....
.L_2580:
        /*00b8*/ 	.word	0x00006850


	//   ....[1]....
        /*00bc*/ 	.word	0x00006990


	//   ....[2]....
        /*00c0*/ 	.word	0x000069c0


	//   ....[3]....
        /*00c4*/ 	.word	0x00006a50


	//   ....[4]....
        /*00c8*/ 	.word	0x00006a80


	//   ....[5]....
        /*00cc*/ 	.word	0x00006ab0


	//   ....[6]....
        /*00d0*/ 	.word	0x00006b30


	//   ....[7]....
        /*00d4*/ 	.word	0x00006b60


	//   ....[8]....
        /*00d8*/ 	.word	0x00006bf0


	//   ....[9]....
        /*00dc*/ 	.word	0x00006c30


	//   ....[10]....
        /*00e0*/ 	.word	0x00006c70


	//   ....[11]....
        /*00e4*/ 	.word	0x00006d40


	//   ....[12]....
        /*00e8*/ 	.word	0x00006ea0


	//   ....[13]....
        /*00ec*/ 	.word	0x00007000


	//   ....[14]....
        /*00f0*/ 	.word	0x00007150


	//   ....[15]....
        /*00f4*/ 	.word	0x00007180


	//   ....[16]....
        /*00f8*/ 	.word	0x000071b0


	//   ....[17]....
        /*00fc*/ 	.word	0x00007250


	//   ....[18]....
        /*0100*/ 	.word	0x000072a0


	//   ....[19]....
        /*0104*/ 	.word	0x00007410


	//   ....[20]....
        /*0108*/ 	.word	0x00007510


	//   ....[21]....
        /*010c*/ 	.word	0x00007640


	//   ....[22]....
        /*0110*/ 	.word	0x00007670


	//----- nvinfo : EIATTR_MAX_THREADS
	.align		4
.L_2581:
        /*0114*/ 	.byte	0x04, 0x05
        /*0116*/ 	.short	(.L_2583 - .L_2582)
.L_2582:
        /*0118*/ 	.word	0x00000080
        /*011c*/ 	.word	0x00000001
        /*0120*/ 	.word	0x00000001


	//----- nvinfo : EIATTR_CRS_STACK_SIZE
	.align		4
.L_2583:
        /*0124*/ 	.byte	0x04, 0x1e
        /*0126*/ 	.short	(.L_2585 - .L_2584)
.L_2584:
        /*0128*/ 	.word	0x00000000


	//----- nvinfo : EIATTR_CBANK_PARAM_SIZE
	.align		4
.L_2585:
        /*012c*/ 	.byte	0x03, 0x19
        /*012e*/ 	.short	0x0034


	//----- nvinfo : EIATTR_PARAM_CBANK
	.align		4
        /*0130*/ 	.byte	0x04, 0x0a
        /*0132*/ 	.short	(.L_2587 - .L_2586)
	.align		4
.L_2586:
        /*0134*/ 	.word	index@(.nv.constant0._ZN2at6native27unrolled_elementwise_kernelINS0_13BUnaryFunctorIfffZZZNS0_15binary_internal21div_trunc_kernel_cudaERNS_18TensorIteratorBaseEENKUlvE1_clEvENKUlvE0_clEvEUlffE_EESt5arrayIPcLm2EELi4E23TrivialOffsetCalculatorILi1EjESE_NS0_6memory12LoadWithCastILi1EEENSF_13StoreWithCastILi1EEEEEviT_T0_T2_T3_T4_T5_)
        /*0138*/ 	.short	0x0380
        /*013a*/ 	.short	0x0034


	//----- nvinfo : EIATTR_SW_WAR
	.align		4
.L_2587:
        /*013c*/ 	.byte	0x04, 0x36
        /*013e*/ 	.short	(.L_2589 - .L_2588)
.L_2588:
        /*0140*/ 	.word	0x00000008
.L_2589:


//--------------------- .nv.info._ZN2at6native18elementwise_kernelILi128ELi2EZNS0_22gpu_kernel_impl_nocastINS0_13BUnaryFunctorIfffZZZNS0_15binary_internal21div_trunc_kernel_cudaERNS_18TensorIteratorBaseEENKUlvE1_clEvENKUlvE0_clEvEUlffE_EEEEvS6_RKT_EUliE_EEviT1_ --------------------------
	.section	.nv.info._ZN2at6native18elementwise_kernelILi128ELi2EZNS0_22gpu_kernel_impl_nocastINS0_13BUnaryFunctorIfffZZZNS0_15binary_internal21div_trunc_kernel_cudaERNS_18TensorIteratorBaseEENKUlvE1_clEvENKUlvE0_clEvEUlffE_EEEEvS6_RKT_EUliE_EEviT1_,"",@"SHT_CUDA_INFO"
	.sectionflags	@""
	.align	4


	//----- nvinfo : EIATTR_CUDA_API_VERSION
	.align		4
        /*0000*/ 	.byte	0x04, 0x37
        /*0002*/ 	.short	(.L_2591 - .L_2590)
.L_2590:
        /*0004*/ 	.word	0x00000082


	//----- nvinfo : EIATTR_KPARAM_INFO
	.align		4
.L_2591:
        /*0008*/ 	.byte	0x04, 0x17
        /*000a*/ 	.short	(.L_2593 - .L_2592)
.L_2592:
        /*000c*/ 	.word	0x00000000
        /*0010*/ 	.short	0x0001
        /*0012*/ 	.short	0x0008
        /*0014*/ 	.byte	0x00, 0xf0, 0x61, 0x08


	//----- nvinfo : EIATTR_KPARAM_INFO
	.align		4
.L_2593:
        /*0018*/ 	.byte	0x04, 0x17
        /*001a*/ 	.short	(.L_2595 - .L_2594)
.L_2594:
        /*001c*/ 	.word	0x00000000
        /*0020*/ 	.short	0x0000
        /*0022*/ 	.short	0x0000
        /*0024*/ 	.byte	0x00, 0xf0, 0x11, 0x00


	//----- nvinfo : EIATTR_SPARSE_MMA_MASK
	.align		4
.L_2595:
        /*0028*/ 	.byte	0x03, 0x50
        /*002a*/ 	.short	0x0000


	//----- nvinfo : EIATTR_MAXREG_COUNT
	.align		4
        /*002c*/ 	.byte	0x03, 0x1b
        /*002e*/ 	.short	0x0080


	//----- nvinfo : EIATTR_MERCURY_ISA_VERSION
	.align		4
        /*0030*/ 	.byte	0x03, 0x5f
        /*0032*/ 	.short	0x0101


	//----- nvinfo : EIATTR_VRC_CTA_INIT_COUNT
	.align		4
        /*0034*/ 	.byte	0x02, 0x4a
	.zero		1
	.zero		1


	//----- nvinfo : EIATTR_EXIT_INSTR_OFFSETS
	.align		4
        /*0038*/ 	.byte	0x04, 0x1c
        /*003a*/ 	.short	(.L_2597 - .L_2596)


	//   ....[0]....
.L_2596:
        /*003c*/ 	.word	0x00000180


	//   ....[1]....
        /*0040*/ 	.word	0x00000210


	//   ....[2]....
        /*0044*/ 	.word	0x00001610


	//   ....[3]....
        /*0048*/ 	.word	0x00002970


	//----- nvinfo : EIATTR_MAX_THREADS
	.align		4
.L_2597:
        /*004c*/ 	.byte	0x04, 0x05
        /*004e*/ 	.short	(.L_2599 - .L_2598)
.L_2598:
        /*0050*/ 	.word	0x00000080
        /*0054*/ 	.word	0x00000001
        /*0058*/ 	.word	0x00000001


	//----- nvinfo : EIATTR_CRS_STACK_SIZE
	.align		4
.L_2599:
        /*005c*/ 	.byte	0x04, 0x1e
        /*005e*/ 	.short	(.L_2601 - .L_2600)
.L_2600:
        /*0060*/ 	.word	0x00000000


	//----- nvinfo : EIATTR_CBANK_PARAM_SIZE
	.align		4
.L_2601:
        /*0064*/ 	.byte	0x03, 0x19
        /*0066*/ 	.short	0x0220


	//----- nvinfo : EIATTR_PARAM_CBANK
	.align		4
        /*0068*/ 	.byte	0x04, 0x0a
        /*006a*/ 	.short	(.L_2603 - .L_2602)
	.align		4
.L_2602:
        /*006c*/ 	.word	index@(.nv.constant0._ZN2at6native18elementwise_kernelILi128ELi2EZNS0_22gpu_kernel_impl_nocastINS0_13BUnaryFunctorIfffZZZNS0_15binary_internal21div_trunc_kernel_cudaERNS_18TensorIteratorBaseEENKUlvE1_clEvENKUlvE0_clEvEUlffE_EEEEvS6_RKT_EUliE_EEviT1_)
        /*0070*/ 	.short	0x0380
        /*0072*/ 	.short	0x0220


	//----- nvinfo : EIATTR_SW_WAR
	.align		4
.L_2603:
        /*0074*/ 	.byte	0x04, 0x36
        /*0076*/ 	.short	(.L_2605 - .L_2604)
.L_2604:
        /*0078*/ 	.word	0x00000008
.L_2605:


//--------------------- .nv.info._ZN2at6native27unrolled_elementwise_kernelINS0_13BUnaryFunctorIfffZZZNS0_15binary_internal21div_trunc_kernel_cudaERNS_18TensorIteratorBaseEENKUlvE1_clEvENKUlvE0_clEvEUlffE_EESt5arrayIPcLm2EELi4E23TrivialOffsetCalculatorILi1EjESE_NS0_6memory15LoadWithoutCastENSF_16StoreWithoutCastEEEviT_T0_T2_T3_T4_T5_ --------------------------
	.section	.nv.info._ZN2at6native27unrolled_elementwise_kernelINS0_13BUnaryFunctorIfffZZZNS0_15binary_internal21div_trunc_kernel_cudaERNS_18TensorIteratorBaseEENKUlvE1_clEvENKUlvE0_clEvEUlffE_EESt5arrayIPcLm2EELi4E23TrivialOffsetCalculatorILi1EjESE_NS0_6memory15LoadWithoutCastENSF_16StoreWithoutCastEEEviT_T0_T2_T3_T4_T5_,"",@"SHT_CUDA_INFO"
	.sectionflags	@""
	.align	4


	//----- nvinfo : EIATTR_CUDA_API_VERSION
	.align		4
        /*0000*/ 	.byte	0x04, 0x37
        /*0002*/ 	.short	(.L_2607 - .L_2606)
.L_2606:
        /*0004*/ 	.word	0x00000082


	//----- nvinfo : EIATTR_KPARAM_INFO
	.align		4
.L_2607:
        /*0008*/ 	.byte	0x04, 0x17
        /*000a*/ 	.short	(.L_2609 - .L_2608)
.L_2608:
        /*000c*/ 	.word	0x00000000
        /*0010*/ 	.short	0x0006
        /*0012*/ 	.short	0x0023
        /*0014*/ 	.byte	0x00, 0xf0, 0x05, 0x00


	//----- nvinfo : EIATTR_KPARAM_INFO
	.align		4
.L_2609:
        /*0018*/ 	.byte	0x04, 0x17
        /*001a*/ 	.short	(.L_2611 - .L_2610)
.L_2610:
        /*001c*/ 	.word	0x00000000
        /*0020*/ 	.short	0x0005
        /*0022*/ 	.short	0x0022
        /*0024*/ 	.byte	0x00, 0xf0, 0x05, 0x00


	//----- nvinfo : EIATTR_KPARAM_INFO
	.align		4
.L_2611:
        /*0028*/ 	.byte	0x04, 0x17
        /*002a*/ 	.short	(.L_2613 - .L_2612)
.L_2612:
        /*002c*/ 	.word	0x00000000
        /*0030*/ 	.short	0x0004
        /*0032*/ 	.short	0x0021
        /*0034*/ 	.byte	0x00, 0xf0, 0x05, 0x00


	//----- nvinfo : EIATTR_KPARAM_INFO
	.align		4
.L_2613:
        /*0038*/ 	.byte	0x04, 0x17
        /*003a*/ 	.short	(.L_2615 - .L_2614)
.L_2614:
        /*003c*/ 	.word	0x00000000
        /*0040*/ 	.short	0x0003
        /*0042*/ 	.short	0x0020
        /*0044*/ 	.byte	0x00, 0xf0, 0x05, 0x00


	//----- nvinfo : EIATTR_KPARAM_INFO
	.align		4
.L_2615:
        /*0048*/ 	.byte	0x04, 0x17
        /*004a*/ 	.short	(.L_2617 - .L_2616)
.L_2616:
        /*004c*/ 	.word	0x00000000
        /*0050*/ 	.short	0x0002
        /*0052*/ 	.short	0x0010
        /*0054*/ 	.byte	0x00, 0xf0, 0x41, 0x00


	//----- nvinfo : EIATTR_KPARAM_INFO
	.align		4
.L_2617:
        /*0058*/ 	.byte	0x04, 0x17
        /*005a*/ 	.short	(.L_2619 - .L_2618)
.L_2618:
        /*005c*/ 	.word	0x00000000
        /*0060*/ 	.short	0x0001
        /*0062*/ 	.short	0x0004
        /*0064*/ 	.byte	0x00, 0xf0, 0x21, 0x00


	//----- nvinfo : EIATTR_KPARAM_INFO
	.align		4
.L_2619:
        /*0068*/ 	.byte	0x04, 0x17
        /*006a*/ 	.short	(.L_2621 - .L_2620)
.L_2620:
        /*006c*/ 	.word	0x00000000
        /*0070*/ 	.short	0x0000
        /*0072*/ 	.short	0x0000
        /*0074*/ 	.byte	0x00, 0xf0, 0x11, 0x00


	//----- nvinfo : EIATTR_SPARSE_MMA_MASK
	.align		4
.L_2621:
        /*0078*/ 	.byte	0x03, 0x50
        /*007a*/ 	.short	0x0000


	//----- nvinfo : EIATTR_MAXREG_COUNT
	.align		4
        /*007c*/ 	.byte	0x03, 0x1b
        /*007e*/ 	.short	0x00ff


	//----- nvinfo : EIATTR_MERCURY_ISA_VERSION
	.align		4
        /*0080*/ 	.byte	0x03, 0x5f
        /*0082*/ 	.short	0x0101


	//----- nvinfo : EIATTR_VRC_CTA_INIT_COUNT
	.align		4
        /*0084*/ 	.byte	0x02, 0x4a
	.zero		1
	.zero		1


	//----- nvinfo : EIATTR_EXIT_INSTR_OFFSETS
	.align		4
        /*0088*/ 	.byte	0x04, 0x1c
        /*008a*/ 	.short	(.L_2623 - .L_2622)


	//   ....[0]....
.L_2622:
        /*008c*/ 	.word	0x000004a0


	//   ....[1]....
        /*0090*/ 	.word	0x00000510


	//----- nvinfo : EIATTR_MAX_THREADS
	.align		4
.L_2623:
        /*0094*/ 	.byte	0x04, 0x05
        /*0096*/ 	.short	(.L_2625 - .L_2624)
.L_2624:
        /*0098*/ 	.word	0x00000080
        /*009c*/ 	.word	0x00000001
        /*00a0*/ 	.word	0x00000001


	//----- nvinfo : EIATTR_CRS_STACK_SIZE
	.align		4
.L_2625:
        /*00a4*/ 	.byte	0x04, 0x1e
        /*00a6*/ 	.short	(.L_2627 - .L_2626)
.L_2626:
        /*00a8*/ 	.word	0x00000000


	//----- nvinfo : EIATTR_CBANK_PARAM_SIZE
	.align		4
.L_2627:
        /*00ac*/ 	.byte	0x03, 0x19
        /*00ae*/ 	.short	0x0024


	//----- nvinfo : EIATTR_PARAM_CBANK
	.align		4
        /*00b0*/ 	.byte	0x04, 0x0a
        /*00b2*/ 	.short	(.L_2629 - .L_2628)
	.align		4
.L_2628:
        /*00b4*/ 	.word	index@(.nv.constant0._ZN2at6native27unrolled_elementwise_kernelINS0_13BUnaryFunctorIfffZZZNS0_15binary_internal21div_trunc_kernel_cudaERNS_18TensorIteratorBaseEENKUlvE1_clEvENKUlvE0_clEvEUlffE_EESt5arrayIPcLm2EELi4E23TrivialOffsetCalculatorILi1EjESE_NS0_6memory15LoadWithoutCastENSF_16StoreWithoutCastEEEviT_T0_T2_T3_T4_T5_)
        /*00b8*/ 	.short	0x0380
        /*00ba*/ 	.short	0x0024


	//----- nvinfo : EIATTR_SW_WAR
	.align		4
.L_2629:
        /*00bc*/ 	.byte	0x04, 0x36
        /*00be*/ 	.short	(.L_2631 - .L_2630)
.L_2630:
        /*00c0*/ 	.word	0x00000008
.L_2631:


//--------------------- .nv.info._ZN2at6native29vectorized_elementwise_kernelILi2ENS0_13BUnaryFunctorIfffZZZNS0_15binary_internal21div_trunc_kernel_cudaERNS_18TensorIteratorBaseEENKUlvE1_clEvENKUlvE0_clEvEUlffE_EESt5arrayIPcLm2EEEEviT0_T1_ --------------------------
	.section	.nv.info._ZN2at6native29vectorized_elementwise_kernelILi2ENS0_13BUnaryFunctorIfffZZZNS0_15binary_internal21div_trunc_kernel_cudaERNS_18TensorIteratorBaseEENKUlvE1_clEvENKUlvE0_clEvEUlffE_EESt5arrayIPcLm2EEEEviT0_T1_,"",@"SHT_CUDA_INFO"
	.sectionflags	@""
	.align	4


	//----- nvinfo : EIATTR_CUDA_API_VERSION
	.align		4
        /*0000*/ 	.byte	0x04, 0x37
        /*0002*/ 	.short	(.L_2633 - .L_2632)
.L_2632:
        /*0004*/ 	.word	0x00000082


	//----- nvinfo : EIATTR_KPARAM_INFO
	.align		4
.L_2633:
        /*0008*/ 	.byte	0x04, 0x17
        /*000a*/ 	.short	(.L_2635 - .L_2634)
.L_2634:
        /*000c*/ 	.word	0x00000000
        /*0010*/ 	.short	0x0002
        /*0012*/ 	.short	0x0010
        /*0014*/ 	.byte	0x00, 0xf0, 0x41, 0x00


	//----- nvinfo : EIATTR_KPARAM_INFO
	.align		4
.L_2635:
        /*0018*/ 	.byte	0x04, 0x17
        /*001a*/ 	.short	(.L_2637 - .L_2636)
.L_2636:
        /*001c*/ 	.word	0x00000000
        /*0020*/ 	.short	0x0001
        /*0022*/ 	.short	0x0004
        /*0024*/ 	.byte	0x00, 0xf0, 0x21, 0x00


	//----- nvinfo : EIATTR_KPARAM_INFO
	.align		4
.L_2637:
        /*0028*/ 	.byte	0x04, 0x17
        /*002a*/ 	.short	(.L_2639 - .L_2638)
.L_2638:
        /*002c*/ 	.word	0x00000000
        /*0030*/ 	.short	0x0000
        /*0032*/ 	.short	0x0000
        /*0034*/ 	.byte	0x00, 0xf0, 0x11, 0x00


	//----- nvinfo : EIATTR_SPARSE_MMA_MASK
	.align		4
.L_2639:
        /*0038*/ 	.byte	0x03, 0x50
        /*003a*/ 	.short	0x0000


	//----- nvinfo : EIATTR_MAXREG_COUNT
	.align		4
        /*003c*/ 	.byte	0x03, 0x1b
        /*003e*/ 	.short	0x00ff


	//----- nvinfo : EIATTR_MERCURY_ISA_VERSION
	.align		4
        /*0040*/ 	.byte	0x03, 0x5f
        /*0042*/ 	.short	0x0101


	//----- nvinfo : EIATTR_VRC_CTA_INIT_COUNT
	.align		4
        /*0044*/ 	.byte	0x02, 0x4a
	.zero		1
	.zero		1


	//----- nvinfo : EIATTR_EXIT_INSTR_OFFSETS
	.align		4
        /*0048*/ 	.byte	0x04, 0x1c
        /*004a*/ 	.short	(.L_2641 - .L_2640)


	//   ....[0]....
.L_2640:
        /*004c*/ 	.word	0x00000a40


	//   ....[1]....
        /*0050*/ 	.word	0x00000a90


	//   ....[2]....
        /*0054*/ 	.word	0x00000cb0


	//----- nvinfo : EIATTR_MAX_THREADS
	.align		4
.L_2641:
        /*0058*/ 	.byte	0x04, 0x05
        /*005a*/ 	.short	(.L_2643 - .L_2642)
.L_2642:
        /*005c*/ 	.word	0x00000080
        /*0060*/ 	.word	0x00000001
        /*0064*/ 	.word	0x00000001


	//----- nvinfo : EIATTR_CRS_STACK_SIZE
	.align		4
.L_2643:
        /*0068*/ 	.byte	0x04, 0x1e
        /*006a*/ 	.short	(.L_2645 - .L_2644)
.L_2644:
        /*006c*/ 	.word	0x00000000


	//----- nvinfo : EIATTR_CBANK_PARAM_SIZE
	.align		4
.L_2645:
        /*0070*/ 	.byte	0x03, 0x19
        /*0072*/ 	.short	0x0020


	//----- nvinfo : EIATTR_PARAM_CBANK
	.align		4
        /*0074*/ 	.byte	0x04, 0x0a
        /*0076*/ 	.short	(.L_2647 - .L_2646)
	.align		4
.L_2646:
        /*0078*/ 	.word	index@(.nv.constant0._ZN2at6native29vectorized_elementwise_kernelILi2ENS0_13BUnaryFunctorIfffZZZNS0_15binary_internal21div_trunc_kernel_cudaERNS_18TensorIteratorBaseEENKUlvE1_clEvENKUlvE0_clEvEUlffE_EESt5arrayIPcLm2EEEEviT0_T1_)
        /*007c*/ 	.short	0x0380
        /*007e*/ 	.short	0x0020


	//----- nvinfo : EIATTR_SW_WAR
	.align		4
.L_2647:
        /*0080*/ 	.byte	0x04, 0x36
        /*0082*/ 	.short	(.L_2649 - .L_2648)
.L_2648:
        /*0084*/ 	.word	0x00000008
.L_2649:


//--------------------- .nv.info._ZN2at6native29vectorized_elementwise_kernelILi4ENS0_13BUnaryFunctorIfffZZZNS0_15binary_internal21div_trunc_kernel_cudaERNS_18TensorIteratorBaseEENKUlvE1_clEvENKUlvE0_clEvEUlffE_EESt5arrayIPcLm2EEEEviT0_T1_ --------------------------
	.section	.nv.info._ZN2at6native29vectorized_elementwise_kernelILi4ENS0_13BUnaryFunctorIfffZZZNS0_15binary_internal21div_trunc_kernel_cudaERNS_18TensorIteratorBaseEENKUlvE1_clEvENKUlvE0_clEvEUlffE_EESt5arrayIPcLm2EEEEviT0_T1_,"",@"SHT_CUDA_INFO"
	.sectionflags	@""
	.align	4


	//----- nvinfo : EIATTR_CUDA_API_VERSION
	.align		4
        /*0000*/ 	.byte	0x04, 0x37
        /*0002*/ 	.short	(.L_2651 - .L_2650)
.L_2650:
        /*0004*/ 	.word	0x00000082


	//----- nvinfo : EIATTR_KPARAM_INFO
	.align		4
.L_2651:
        /*0008*/ 	.byte	0x04, 0x17
        /*000a*/ 	.short	(.L_2653 - .L_2652)
.L_2652:
        /*000c*/ 	.word	0x00000000
        /*0010*/ 	.short	0x0002
        /*0012*/ 	.short	0x0010
        /*0014*/ 	.byte	0x00, 0xf0, 0x41, 0x00


	//----- nvinfo : EIATTR_KPARAM_INFO
	.align		4
.L_2653:
        /*0018*/ 	.byte	0x04, 0x17
        /*001a*/ 	.short	(.L_2655 - .L_2654)
.L_2654:
        /*001c*/ 	.word	0x00000000
        /*0020*/ 	.short	0x0001
        /*0022*/ 	.short	0x0004
        /*0024*/ 	.byte	0x00, 0xf0, 0x21, 0x00


	//----- nvinfo : EIATTR_KPARAM_INFO
	.align		4
.L_2655:
        /*0028*/ 	.byte	0x04, 0x17
        /*002a*/ 	.short	(.L_2657 - .L_2656)
.L_2656:
        /*002c*/ 	.word	0x00000000
        /*0030*/ 	.short	0x0000
        /*0032*/ 	.short	0x0000
        /*0034*/ 	.byte	0x00, 0xf0, 0x11, 0x00


	//----- nvinfo : EIATTR_SPARSE_MMA_MASK
	.align		4
.L_2657:
        /*0038*/ 	.byte	0x03, 0x50
        /*003a*/ 	.short	0x0000


	//----- nvinfo : EIATTR_MAXREG_COUNT
	.align		4
        /*003c*/ 	.byte	0x03, 0x1b
        /*003e*/ 	.short	0x00ff


	//----- nvinfo : EIATTR_MERCURY_ISA_VERSION
	.align		4
        /*0040*/ 	.byte	0x03, 0x5f
        /*0042*/ 	.short	0x0101


	//----- nvinfo : EIATTR_VRC_CTA_INIT_COUNT
	.align		4
        /*0044*/ 	.byte	0x02, 0x4a
	.zero		1
	.zero		1


	//----- nvinfo : EIATTR_EXIT_INSTR_OFFSETS
	.align		4
        /*0048*/ 	.byte	0x04, 0x1c
        /*004a*/ 	.short	(.L_2659 - .L_2658)


	//   ....[0]....
.L_2658:
        /*004c*/ 	.word	0x00000a40


	//   ....[1]....
        /*0050*/ 	.word	0x00000a90


	//   ....[2]....
        /*0054*/ 	.word	0x00000c70


	//----- nvinfo : EIATTR_MAX_THREADS
	.align		4
.L_2659:
        /*0058*/ 	.byte	0x04, 0x05
        /*005a*/ 	.short	(.L_2661 - .L_2660)
.L_2660:
        /*005c*/ 	.word	0x00000080
        /*0060*/ 	.word	0x00000001
        /*0064*/ 	.word	0x00000001


	//----- nvinfo : EIATTR_CRS_STACK_SIZE
	.align		4
.L_2661:
        /*0068*/ 	.byte	0x04, 0x1e
        /*006a*/ 	.short	(.L_2663 - .L_2662)
.L_2662:
        /*006c*/ 	.word	0x00000000


	//----- nvinfo : EIATTR_CBANK_PARAM_SIZE
	.align		4
.L_2663:
        /*0070*/ 	.byte	0x03, 0x19
        /*0072*/ 	.short	0x0020


	//----- nvinfo : EIATTR_PARAM_CBANK
	.align		4
        /*0074*/ 	.byte	0x04, 0x0a
        /*0076*/ 	.short	(.L_2665 - .L_2664)
	.align		4
.L_2664:
        /*0078*/ 	.word	index@(.nv.constant0._ZN2at6native29vectorized_elementwise_kernelILi4ENS0_13BUnaryFunctorIfffZZZNS0_15binary_internal21div_trunc_kernel_cudaERNS_18TensorIteratorBaseEENKUlvE1_clEvENKUlvE0_clEvEUlffE_EESt5arrayIPcLm2EEEEviT0_T1_)
        /*007c*/ 	.short	0x0380
        /*007e*/ 	.short	0x0020


	//----- nvinfo : EIATTR_SW_WAR
	.align		4
.L_2665:
        /*0080*/ 	.byte	0x04, 0x36
        /*0082*/ 	.short	(.L_2667 - .L_2666)
.L_2666:
        /*0084*/ 	.word	0x00000008
.L_2667:


//--------------------- .nv.info._ZN2at6native29vectorized_elementwise_kernelILi8ENS0_13BUnaryFunctorIfffZZZNS0_15binary_internal21div_trunc_kernel_cudaERNS_18TensorIteratorBaseEENKUlvE1_clEvENKUlvE0_clEvEUlffE_EESt5arrayIPcLm2EEEEviT0_T1_ --------------------------
	.section	.nv.info._ZN2at6native29vectorized_elementwise_kernelILi8ENS0_13BUnaryFunctorIfffZZZNS0_15binary_internal21div_trunc_kernel_cudaERNS_18TensorIteratorBaseEENKUlvE1_clEvENKUlvE0_clEvEUlffE_EESt5arrayIPcLm2EEEEviT0_T1_,"",@"SHT_CUDA_INFO"
	.sectionflags	@""
	.align	4


	//----- nvinfo : EIATTR_CUDA_API_VERSION
	.align		4
        /*0000*/ 	.byte	0x04, 0x37
        /*0002*/ 	.short	(.L_2669 - .L_2668)
.L_2668:
        /*0004*/ 	.word	0x00000082


	//----- nvinfo : EIATTR_KPARAM_INFO
	.align		4
.L_2669:
        /*0008*/ 	.byte	0x04, 0x17
        /*000a*/ 	.short	(.L_2671 - .L_2670)
.L_2670:
        /*000c*/ 	.word	0x00000000
        /*0010*/ 	.short	0x0002
        /*0012*/ 	.short	0x0010
        /*0014*/ 	.byte	0x00, 0xf0, 0x41, 0x00


	//----- nvinfo : EIATTR_KPARAM_INFO
	.align		4
.L_2671:
        /*0018*/ 	.byte	0x04, 0x17
        /*001a*/ 	.short	(.L_2673 - .L_2672)
.L_2672:
        /*001c*/ 	.word	0x00000000
        /*0020*/ 	.short	0x0001
        /*0022*/ 	.short	0x0004
        /*0024*/ 	.byte	0x00, 0xf0, 0x21, 0x00


	//----- nvinfo : EIATTR_KPARAM_INFO
	.align		4
.L_2673:
        /*0028*/ 	.byte	0x04, 0x17
        /*002a*/ 	.short	(.L_2675 - .L_2674)
.L_2674:
        /*002c*/ 	.word	0x00000000
        /*0030*/ 	.short	0x0000
        /*0032*/ 	.short	0x0000
        /*0034*/ 	.byte	0x00, 0xf0, 0x11, 0x00


	//----- nvinfo : EIATTR_SPARSE_MMA_MASK
	.align		4
.L_2675:
        /*0038*/ 	.byte	0x03, 0x50
        /*003a*/ 	.short	0x0000


	//----- nvinfo : EIATTR_MAXREG_COUNT
	.align		4
        /*003c*/ 	.byte	0x03, 0x1b
        /*003e*/ 	.short	0x00ff


	//----- nvinfo : EIATTR_MERCURY_ISA_VERSION
	.align		4
        /*0040*/ 	.byte	0x03, 0x5f
        /*0042*/ 	.short	0x0101


	//----- nvinfo : EIATTR_VRC_CTA_INIT_COUNT
	.align		4
        /*0044*/ 	.byte	0x02, 0x4a
	.zero		1
	.zero		1


	//----- nvinfo : EIATTR_EXIT_INSTR_OFFSETS
	.align		4
        /*0048*/ 	.byte	0x04, 0x1c
        /*004a*/ 	.short	(.L_2677 - .L_2676)


	//   ....[0]....
.L_2676:
        /*004c*/ 	.word	0x00000a40


	//   ....[1]....
        /*0050*/ 	.word	0x00000a90


	//   ....[2]....
        /*0054*/ 	.word	0x00000c50


	//----- nvinfo : EIATTR_MAX_THREADS
	.align		4
.L_2677:
        /*0058*/ 	.byte	0x04, 0x05
        /*005a*/ 	.short	(.L_2679 - .L_2678)
.L_2678:
        /*005c*/ 	.word	0x00000080
        /*0060*/ 	.word	0x00000001
        /*0064*/ 	.word	0x00000001


	//----- nvinfo : EIATTR_CRS_STACK_SIZE
	.align		4
.L_2679:
        /*0068*/ 	.byte	0x04, 0x1e
        /*006a*/ 	.short	(.L_2681 - .L_2680)
.L_2680:
        /*006c*/ 	.word	0x00000000


	//----- nvinfo : EIATTR_CBANK_PARAM_SIZE
	.align		4
.L_2681:
        /*0070*/ 	.byte	0x03, 0x19
        /*0072*/ 	.short	0x0020


	//----- nvinfo : EIATTR_PARAM_CBANK
	.align		4
        /*0074*/ 	.byte	0x04, 0x0a
        /*0076*/ 	.short	(.L_2683 - .L_2682)
	.align		4
.L_2682:
        /*0078*/ 	.word	index@(.nv.constant0._ZN2at6native29vectorized_elementwise_kernelILi8ENS0_13BUnaryFunctorIfffZZZNS0_15binary_internal21div_trunc_kernel_cudaERNS_18TensorIteratorBaseEENKUlvE1_clEvENKUlvE0_clEvEUlffE_EESt5arrayIPcLm2EEEEviT0_T1_)
        /*007c*/ 	.short	0x0380
        /*007e*/ 	.short	0x0020


	//----- nvinfo : EIATTR_SW_WAR
	.align		4
.L_2683:
        /*0080*/ 	.byte	0x04, 0x36
        /*0082*/ 	.short	(.L_2685 - .L_2684)
.L_2684:
        /*0084*/ 	.word	0x00000008
.L_2685:


//--------------------- .nv.info._ZN2at6native18elementwise_kernelILi128ELi4EZNS0_15gpu_kernel_implINS0_13AUnaryFunctorIfffZZZNS0_15binary_internal21div_trunc_kernel_cudaERNS_18TensorIteratorBaseEENKUlvE1_clEvENKUlvE0_clEvEUlffE_EEEEvS6_RKT_EUliE_EEviT1_ --------------------------
	.section	.nv.info._ZN2at6native18elementwise_kernelILi128ELi4EZNS0_15gpu_kernel_implINS0_13AUnaryFunctorIfffZZZNS0_15binary_internal21div_trunc_kernel_cudaERNS_18TensorIteratorBaseEENKUlvE1_clEvENKUlvE0_clEvEUlffE_EEEEvS6_RKT_EUliE_EEviT1_,"",@"SHT_CUDA_INFO"
	.sectionflags	@""
	.align	4


	//----- nvinfo : EIATTR_CUDA_API_VERSION
	.align		4
        /*0000*/ 	.byte	0x04, 0x37
        /*0002*/ 	.short	(.L_2687 - .L_2686)
.L_2686:
        /*0004*/ 	.word	0x00000082


	//----- nvinfo : EIATTR_KPARAM_INFO
	.align		4
.L_2687:
        /*0008*/ 	.byte	0x04, 0x17
        /*000a*/ 	.short	(.L_2689 - .L_2688)
.L_2688:
        /*000c*/ 	.word	0x00000000
        /*0010*/ 	.short	0x0001
        /*0012*/ 	.short	0x0008
        /*0014*/ 	.byte	0x00, 0xf0, 0x81, 0x08


	//----- nvinfo : EIATTR_KPARAM_INFO
	.align		4
.L_2689:
        /*0018*/ 	.byte	0x04, 0x17
        /*001a*/ 	.short	(.L_2691 - .L_2690)
.L_2690:
        /*001c*/ 	.word	0x00000000
        /*0020*/ 	.short	0x0000
        /*0022*/ 	.short	0x0000
        /*0024*/ 	.byte	0x00, 0xf0, 0x11, 0x00


	//----- nvinfo : EIATTR_SPARSE_MMA_MASK
	.align		4
.L_2691:
        /*0028*/ 	.byte	0x03, 0x50
        /*002a*/ 	.short	0x0000


	//----- nvinfo : EIATTR_MAXREG_COUNT
	.align		4
        /*002c*/ 	.byte	0x03, 0x1b
        /*002e*/ 	.short	0x0080


	//----- nvinfo : EIATTR_EXTERNS
	.align		4
        /*0030*/ 	.byte	0x04, 0x0f
        /*0032*/ 	.short	(.L_2693 - .L_2692)


	//   ....[0]....
	.align		4
.L_2692:
        /*0034*/ 	.word	index@(__assertfail)


	//----- nvinfo : EIATTR_MERCURY_ISA_VERSION
	.align		4
.L_2693:
        /*0038*/ 	.byte	0x03, 0x5f
        /*003a*/ 	.short	0x0101


	//----- nvinfo : EIATTR_VRC_CTA_INIT_COUNT
	.align		4
        /*003c*/ 	.byte	0x02, 0x4a
	.zero		1
	.zero		1


	//----- nvinfo : EIATTR_SYSCALL_OFFSETS
	.align		4
        /*0040*/ 	.byte	0x04, 0x46
        /*0042*/ 	.short	(.L_2695 - .L_2694)


	//   ....[0]....
.L_2694:
        /*0044*/ 	.word	0x000020d0


	//   ....[1]....
        /*0048*/ 	.word	0x00002eb0


	//   ....[2]....
        /*004c*/ 	.word	0x000050c0


	//   ....[3]....
        /*0050*/ 	.word	0x00005d00


	//   ....[4]....
        /*0054*/ 	.word	0x00008020


	//   ....[5]....
        /*0058*/ 	.word	0x00008c60


	//   ....[6]....
        /*005c*/ 	.word	0x0000af90


	//   ....[7]....
        /*0060*/ 	.word	0x0000bba0


	//----- nvinfo : EIATTR_EXIT_INSTR_OFFSETS
	.align		4
.L_2695:
        /*0064*/ 	.byte	0x04, 0x1c
        /*0066*/ 	.short	(.L_2697 - .L_2696)


	//   ....[0]....
.L_2696:
        /*0068*/ 	.word	0x00008f10


	//   ....[1]....
        /*006c*/ 	.word	0x0000b130


	//   ....[2]....
        /*0070*/ 	.word	0x0000b160


	//   ....[3]....
        /*0074*/ 	.word	0x0000b1f0


	//   ....[4]....
        /*0078*/ 	.word	0x0000b220


	//   ....[5]....
        /*007c*/ 	.word	0x0000b250


	//   ....[6]....
        /*0080*/ 	.word	0x0000b2d0


	//   ....[7]....
        /*0084*/ 	.word	0x0000b300


	//   ....[8]....
        /*0088*/ 	.word	0x0000b390


	//   ....[9]....
        /*008c*/ 	.word	0x0000b3d0


	//   ....[10]....
        /*0090*/ 	.word	0x0000b410


	//   ....[11]....
        /*0094*/ 	.word	0x0000b4e0


	//   ....[12]....
        /*0098*/ 	.word	0x0000b640


	//   ....[13]....
        /*009c*/ 	.word	0x0000b7a0


	//   ....[14]....
        /*00a0*/ 	.word	0x0000b8f0


	//   ....[15]....
        /*00a4*/ 	.word	0x0000b920


	//   ....[16]....
        /*00a8*/ 	.word	0x0000b950


	//   ....[17]....
        /*00ac*/ 	.word	0x0000b9f0


	//   ....[18]....
        /*00b0*/ 	.word	0x0000ba40


	//   ....[19]....
        /*00b4*/ 	.word	0x0000bbb0


	//   ....[20]....
        /*00b8*/ 	.word	0x0000bcb0


	//   ....[21]....
        /*00bc*/ 	.word	0x0000bde0


	//   ....[22]....
        /*00c0*/ 	.word	0x0000be10


	//----- nvinfo : EIATTR_MAX_THREADS
	.align		4
.L_2697:
        /*00c4*/ 	.byte	0x04, 0x05
        /*00c6*/ 	.short	(.L_2699 - .L_2698)
.L_2698:
        /*00c8*/ 	.word	0x00000080
        /*00cc*/ 	.word	0x00000001
        /*00d0*/ 	.word	0x00000001


	//----- nvinfo : EIATTR_CRS_STACK_SIZE
	.align		4
.L_2699:
        /*00d4*/ 	.byte	0x04, 0x1e
        /*00d6*/ 	.short	(.L_2701 - .L_2700)
.L_2700:
        /*00d8*/ 	.word	0x00000000


	//----- nvinfo : EIATTR_CBANK_PARAM_SIZE
	.align		4
.L_2701:
        /*00dc*/ 	.byte	0x03, 0x19
        /*00de*/ 	.short	0x0228


	//----- nvinfo : EIATTR_PARAM_CBANK
	.align		4
        /*00e0*/ 	.byte	0x04, 0x0a
        /*00e2*/ 	.short	(.L_2703 - .L_2702)
	.align		4
.L_2702:
        /*00e4*/ 	.word	index@(.nv.constant0._ZN2at6native18elementwise_kernelILi128ELi4EZNS0_15gpu_kernel_implINS0_13AUnaryFunctorIfffZZZNS0_15binary_internal21div_trunc_kernel_cudaERNS_18TensorIteratorBaseEENKUlvE1_clEvENKUlvE0_clEvEUlffE_EEEEvS6_RKT_EUliE_EEviT1_)
        /*00e8*/ 	.short	0x0380
        /*00ea*/ 	.short	0x0228


	//----- nvinfo : EIATTR_SW_WAR
	.align		4
.L_2703:
        /*00ec*/ 	.byte	0x04, 0x36
        /*00ee*/ 	.short	(.L_2705 - .L_2704)
.L_2704:
        /*00f0*/ 	.word	0x00000008
.L_2705:


//--------------------- .nv.info._ZN2at6native27unrolled_elementwise_kernelINS0_13AUnaryFunctorIfffZZZNS0_15binary_internal21div_trunc_kernel_cudaERNS_18TensorIteratorBaseEENKUlvE1_clEvENKUlvE0_clEvEUlffE_EESt5arrayIPcLm2EELi4E23TrivialOffsetCalculatorILi1EjESE_NS0_6memory12LoadWithCastILi1EEENSF_13StoreWithCastILi1EEEEEviT_T0_T2_T3_T4_T5_ --------------------------
	.section	.nv.info._ZN2at6native27unrolled_elementwise_kernelINS0_13AUnaryFunctorIfffZZZNS0_15binary_internal21div_trunc_kernel_cudaERNS_18TensorIteratorBaseEENKUlvE1_clEvENKUlvE0_clEvEUlffE_EESt5arrayIPcLm2EELi4E23TrivialOffsetCalculatorILi1EjESE_NS0_6memory12LoadWithCastILi1EEENSF_13StoreWithCastILi1EEEEEviT_T0_T2_T3_T4_T5_,"",@"SHT_CUDA_INFO"
	.sectionflags	@""
	.align	4


	//----- nvinfo : EIATTR_CUDA_API_VERSION
	.align		4
        /*0000*/ 	.byte	0x04, 0x37
        /*0002*/ 	.short	(.L_2707 - .L_2706)
.L_2706:
        /*0004*/ 	.word	0x00000082


	//----- nvinfo : EIATTR_KPARAM_INFO
	.align		4
.L_2707:
        /*0008*/ 	.byte	0x04, 0x17
        /*000a*/ 	.short	(.L_2709 - .L_2708)
.L_2708:
        /*000c*/ 	.word	0x00000000
        /*0010*/ 	.short	0x0006
        /*0012*/ 	.short	0x002c
        /*0014*/ 	.byte	0x00, 0xf0, 0x21, 0x00


	//----- nvinfo : EIATTR_KPARAM_INFO
	.align		4
.L_2709:
        /*0018*/ 	.byte	0x04, 0x17
        /*001a*/ 	.short	(.L_2711 - .L_2710)
.L_2710:
        /*001c*/ 	.word	0x00000000
        /*0020*/ 	.short	0x0005
        /*0022*/ 	.short	0x0024
        /*0024*/ 	.byte	0x00, 0xf0, 0x21, 0x00


	//----- nvinfo : EIATTR_KPARAM_INFO
	.align		4
.L_2711:
        /*0028*/ 	.byte	0x04, 0x17
        /*002a*/ 	.short	(.L_2713 - .L_2712)
.L_2712:
        /*002c*/ 	.word	0x00000000
        /*0030*/ 	.short	0x0004
        /*0032*/ 	.short	0x0021
        /*0034*/ 	.byte	0x00, 0xf0, 0x05, 0x00


	//----- nvinfo : EIATTR_KPARAM_INFO
	.align		4
.L_2713:
        /*0038*/ 	.byte	0x04, 0x17
        /*003a*/ 	.short	(.L_2715 - .L_2714)
.L_2714:
        /*003c*/ 	.word	0x00000000
        /*0040*/ 	.short	0x0003
        /*0042*/ 	.short	0x0020
        /*0044*/ 	.byte	0x00, 0xf0, 0x05, 0x00


	//----- nvinfo : EIATTR_KPARAM_INFO
	.align		4
.L_2715:
        /*0048*/ 	.byte	0x04, 0x17
        /*004a*/ 	.short	(.L_2717 - .L_2716)
.L_2716:
        /*004c*/ 	.word	0x00000000
        /*0050*/ 	.short	0x0002
        /*0052*/ 	.short	0x0010
        /*0054*/ 	.byte	0x00, 0xf0, 0x41, 0x00


	//----- nvinfo : EIATTR_KPARAM_INFO
	.align		4
.L_2717:
        /*0058*/ 	.byte	0x04, 0x17
        /*005a*/ 	.short	(.L_2719 - .L_2718)
.L_2718:
        /*005c*/ 	.word	0x00000000
        /*0060*/ 	.short	0x0001
        /*0062*/ 	.short	0x0004
        /*0064*/ 	.byte	0x00, 0xf0, 0x21, 0x00


	//----- nvinfo : EIATTR_KPARAM_INFO
	.align		4
.L_2719:
        /*0068*/ 	.byte	0x04, 0x17
        /*006a*/ 	.short	(.L_2721 - .L_2720)
.L_2720:
        /*006c*/ 	.word	0x00000000
        /*0070*/ 	.short	0x0000
        /*0072*/ 	.short	0x0000
        /*0074*/ 	.byte	0x00, 0xf0, 0x11, 0x00


	//----- nvinfo : EIATTR_SPARSE_MMA_MASK
	.align		4
.L_2721:
        /*0078*/ 	.byte	0x03, 0x50
        /*007a*/ 	.short	0x0000


	//----- nvinfo : EIATTR_MAXREG_COUNT
	.align		4
        /*007c*/ 	.byte	0x03, 0x1b
        /*007e*/ 	.short	0x00ff


	//----- nvinfo : EIATTR_EXTERNS
	.align		4
        /*0080*/ 	.byte	0x04, 0x0f
        /*0082*/ 	.short	(.L_2723 - .L_2722)


	//   ....[0]....
	.align		4
.L_2722:
        /*0084*/ 	.word	index@(__assertfail)


	//----- nvinfo : EIATTR_MERCURY_ISA_VERSION
	.align		4
.L_2723:
        /*0088*/ 	.byte	0x03, 0x5f
        /*008a*/ 	.short	0x0101


	//----- nvinfo : EIATTR_VRC_CTA_INIT_COUNT
	.align		4
        /*008c*/ 	.byte	0x02, 0x4a
	.zero		1
	.zero		1


	//----- nvinfo : EIATTR_SYSCALL_OFFSETS
	.align		4
        /*0090*/ 	.byte	0x04, 0x46
        /*0092*/ 	.short	(.L_2725 - .L_2724)


	//   ....[0]....
.L_2724:
        /*0094*/ 	.word	0x00000de0


	//   ....[1]....
        /*0098*/ 	.word	0x00001cf0


	//   ....[2]....
        /*009c*/ 	.word	0x00002b80


	//   ....[3]....
        /*00a0*/ 	.word	0x000039d0


	//   ....[4]....
        /*00a4*/ 	.word	0x000049e0


	//   ....[5]....
        /*00a8*/ 	.word	0x00005770


	//   ....[6]....
        /*00ac*/ 	.word	0x000065c0


	//   ....[7]....
        /*00b0*/ 	.word	0x00007410


	//----- nvinfo : EIATTR_EXIT_INSTR_OFFSETS
	.align		4
.L_2725:
        /*00b4*/ 	.byte	0x04, 0x1c
        /*00b6*/ 	.short	(.L_2727 - .L_2726)


	//   ....[0]....
.L_2726:
        /*00b8*/ 	.word	0x00006860


	//   ....[1]....
        /*00bc*/ 	.word	0x000069a0


	//   ....[2]....
        /*00c0*/ 	.word	0x000069d0


	//   ....[3]....
        /*00c4*/ 	.word	0x00006a60


	//   ....[4]....
        /*00c8*/ 	.word	0x00006a90


	//   ....[5]....
        /*00cc*/ 	.word	0x00006ac0


	//   ....[6]....
        /*00d0*/ 	.word	0x00006b40


	//   ....[7]....
        /*00d4*/ 	.word	0x00006b70


	//   ....[8]....
        /*00d8*/ 	.word	0x00006c00


	//   ....[9]....
        /*00dc*/ 	.word	0x00006c40


	//   ....[10]....
        /*00e0*/ 	.word	0x00006c80


	//   ....[11]....
        /*00e4*/ 	.word	0x00006d50


	//   ....[12]....
        /*00e8*/ 	.word	0x00006eb0


	//   ....[13]....
        /*00ec*/ 	.word	0x00007010


	//   ....[14]....
        /*00f0*/ 	.word	0x00007160


	//   ....[15]....
        /*00f4*/ 	.word	0x00007190


	//   ....[16]....
        /*00f8*/ 	.word	0x000071c0


	//   ....[17]....
        /*00fc*/ 	.word	0x00007260


	//   ....[18]....
        /*0100*/ 	.word	0x000072b0


	//   ....[19]....
        /*0104*/ 	.word	0x00007420


	//   ....[20]....
        /*0108*/ 	.word	0x00007520


	//   ....[21]....
        /*010c*/ 	.word	0x00007650


	//   ....[22]....
        /*0110*/ 	.word	0x00007680


	//----- nvinfo : EIATTR_MAX_THREADS
	.align		4
.L_2727:
        /*0114*/ 	.byte	0x04, 0x05
        /*0116*/ 	.short	(.L_2729 - .L_2728)
.L_2728:
        /*0118*/ 	.word	0x00000080
        /*011c*/ 	.word	0x00000001
        /*0120*/ 	.word	0x00000001


	//----- nvinfo : EIATTR_CRS_STACK_SIZE
	.align		4
.L_2729:
        /*0124*/ 	.byte	0x04, 0x1e
        /*0126*/ 	.short	(.L_2731 - .L_2730)
.L_2730:
        /*0128*/ 	.word	0x00000000


	//----- nvinfo : EIATTR_CBANK_PARAM_SIZE
	.align		4
.L_2731:
        /*012c*/ 	.byte	0x03, 0x19
        /*012e*/ 	.short	0x0034


	//----- nvinfo : EIATTR_PARAM_CBANK
	.align		4
        /*0130*/ 	.byte	0x04, 0x0a
        /*0132*/ 	.short	(.L_2733 - .L_2732)
	.align		4
.L_2732:
        /*0134*/ 	.word	index@(.nv.constant0._ZN2at6native27unrolled_elementwise_kernelINS0_13AUnaryFunctorIfffZZZNS0_15binary_internal21div_trunc_kernel_cudaERNS_18TensorIteratorBaseEENKUlvE1_clEvENKUlvE0_clEvEUlffE_EESt5arrayIPcLm2EELi4E23TrivialOffsetCalculatorILi1EjESE_NS0_6memory12LoadWithCastILi1EEENSF_13StoreWithCastILi1EEEEEviT_T0_T2_T3_T4_T5_)
        /*0138*/ 	.short	0x0380
        /*013a*/ 	.short	0x0034


	//----- nvinfo : EIATTR_SW_WAR
	.align		4
.L_2733:
        /*013c*/ 	.byte	0x04, 0x36
        /*013e*/ 	.short	(.L_2735 - .L_2734)
.L_2734:
        /*0140*/ 	.word	0x00000008
.L_2735:


//--------------------- .nv.info._ZN2at6native18elementwise_kernelILi128ELi2EZNS0_22gpu_kernel_impl_nocastINS0_13AUnaryFunctorIfffZZZNS0_15binary_internal21div_trunc_kernel_cudaERNS_18TensorIteratorBaseEENKUlvE1_clEvENKUlvE0_clEvEUlffE_EEEEvS6_RKT_EUliE_EEviT1_ --------------------------
	.section	.nv.info._ZN2at6native18elementwise_kernelILi128ELi2EZNS0_22gpu_kernel_impl_nocastINS0_13AUnaryFunctorIfffZZZNS0_15binary_internal21div_trunc_kernel_cudaERNS_18TensorIteratorBaseEENKUlvE1_clEvENKUlvE0_clEvEUlffE_EEEEvS6_RKT_EUliE_EEviT1_,"",@"SHT_CUDA_INFO"
	.sectionflags	@""
	.align	4


	//----- nvinfo : EIATTR_CUDA_API_VERSION
	.align		4
        /*0000*/ 	.byte	0x04, 0x37
        /*0002*/ 	.short	(.L_2737 - .L_2736)
.L_2736:
        /*0004*/ 	.word	0x00000082


	//----- nvinfo : EIATTR_KPARAM_INFO
	.align		4
.L_2737:
        /*0008*/ 	.byte	0x04, 0x17
        /*000a*/ 	.short	(.L_2739 - .L_2738)
.L_2738:
        /*000c*/ 	.word	0x00000000
        /*0010*/ 	.short	0x0001
        /*0012*/ 	.short	0x0008
        /*0014*/ 	.byte	0x00, 0xf0, 0x61, 0x08


	//----- nvinfo : EIATTR_KPARAM_INFO
	.align		4
.L_2739:
        /*0018*/ 	.byte	0x04, 0x17
        /*001a*/ 	.short	(.L_2741 - .L_2740)
.L_2740:
        /*001c*/ 	.word	0x00000000
        /*0020*/ 	.short	0x0000
        /*0022*/ 	.short	0x0000
        /*0024*/ 	.byte	0x00, 0xf0, 0x11, 0x00


	//----- nvinfo : EIATTR_SPARSE_MMA_MASK
	.align		4
.L_2741:
        /*0028*/ 	.byte	0x03, 0x50
        /*002a*/ 	.short	0x0000


	//----- nvinfo : EIATTR_MAXREG_COUNT
	.align		4
        /*002c*/ 	.byte	0x03, 0x1b
        /*002e*/ 	.short	0x0080


	//----- nvinfo : EIATTR_MERCURY_ISA_VERSION
	.align		4
        /*0030*/ 	.byte	0x03, 0x5f
        /*0032*/ 	.short	0x0101


	//----- nvinfo : EIATTR_VRC_CTA_INIT_COUNT
	.align		4
        /*0034*/ 	.byte	0x02, 0x4a
	.zero		1
	.zero		1


	//----- nvinfo : EIATTR_EXIT_INSTR_OFFSETS
	.align		4
        /*0038*/ 	.byte	0x04, 0x1c
        /*003a*/ 	.short	(.L_2743 - .L_2742)


	//   ....[0]....
.L_2742:
        /*003c*/ 	.word	0x00000180


	//   ....[1]....
        /*0040*/ 	.word	0x00000210


	//   ....[2]....
        /*0044*/ 	.word	0x00001610


	//   ....[3]....
        /*0048*/ 	.word	0x00002970


	//----- nvinfo : EIATTR_MAX_THREADS
	.align		4
.L_2743:
        /*004c*/ 	.byte	0x04, 0x05
        /*004e*/ 	.short	(.L_2745 - .L_2744)
.L_2744:
        /*0050*/ 	.word	0x00000080
        /*0054*/ 	.word	0x00000001
        /*0058*/ 	.word	0x00000001


	//----- nvinfo : EIATTR_CRS_STACK_SIZE
	.align		4
.L_2745:
        /*005c*/ 	.byte	0x04, 0x1e
        /*005e*/ 	.short	(.L_2747 - .L_2746)
.L_2746:
        /*0060*/ 	.word	0x00000000


	//----- nvinfo : EIATTR_CBANK_PARAM_SIZE
	.align		4
.L_2747:
        /*0064*/ 	.byte	0x03, 0x19
        /*0066*/ 	.short	0x0220


	//----- nvinfo : EIATTR_PARAM_CBANK
	.align		4
        /*0068*/ 	.byte	0x04, 0x0a
        /*006a*/ 	.short	(.L_2749 - .L_2748)
	.align		4
.L_2748:
        /*006c*/ 	.word	index@(.nv.constant0._ZN2at6native18elementwise_kernelILi128ELi2EZNS0_22gpu_kernel_impl_nocastINS0_13AUnaryFunctorIfffZZZNS0_15binary_internal21div_trunc_kernel_cudaERNS_18TensorIteratorBaseEENKUlvE1_clEvENKUlvE0_clEvEUlffE_EEEEvS6_RKT_EUliE_EEviT1_)
        /*0070*/ 	.short	0x0380
        /*0072*/ 	.short	0x0220


	//----- nvinfo : EIATTR_SW_WAR
	.align		4
.L_2749:
        /*0074*/ 	.byte	0x04, 0x36
        /*0076*/ 	.short	(.L_2751 - .L_2750)
.L_2750:
        /*0078*/ 	.word	0x00000008
.L_2751:


//--------------------- .nv.info._ZN2at6native27unrolled_elementwise_kernelINS0_13AUnaryFunctorIfffZZZNS0_15binary_internal21div_trunc_kernel_cudaERNS_18TensorIteratorBaseEENKUlvE1_clEvENKUlvE0_clEvEUlffE_EESt5arrayIPcLm2EELi4E23TrivialOffsetCalculatorILi1EjESE_NS0_6memory15LoadWithoutCastENSF_16StoreWithoutCastEEEviT_T0_T2_T3_T4_T5_ --------------------------
	.section	.nv.info._ZN2at6native27unrolled_elementwise_kernelINS0_13AUnaryFunctorIfffZZZNS0_15binary_internal21div_trunc_kernel_cudaERNS_18TensorIteratorBaseEENKUlvE1_clEvENKUlvE0_clEvEUlffE_EESt5arrayIPcLm2EELi4E23TrivialOffsetCalculatorILi1EjESE_NS0_6memory15LoadWithoutCastENSF_16StoreWithoutCastEEEviT_T0_T2_T3_T4_T5_,"",@"SHT_CUDA_INFO"
	.sectionflags	@""
	.align	4


	//----- nvinfo : EIATTR_CUDA_API_VERSION
	.align		4
        /*0000*/ 	.byte	0x04, 0x37
        /*0002*/ 	.short	(.L_2753 - .L_2752)
.L_2752:
        /*0004*/ 	.word	0x00000082


	//----- nvinfo : EIATTR_KPARAM_INFO
	.align		4
.L_2753:
        /*0008*/ 	.byte	0x04, 0x17
        /*000a*/ 	.short	(.L_2755 - .L_2754)
.L_2754:
        /*000c*/ 	.word	0x00000000
        /*0010*/ 	.short	0x0006
        /*0012*/ 	.short	0x0023
        /*0014*/ 	.byte	0x00, 0xf0, 0x05, 0x00


	//----- nvinfo : EIATTR_KPARAM_INFO
	.align		4
.L_2755:
        /*0018*/ 	.byte	0x04, 0x17
        /*001a*/ 	.short	(.L_2757 - .L_2756)
.L_2756:
        /*001c*/ 	.word	0x00000000
        /*0020*/ 	.short	0x0005
        /*0022*/ 	.short	0x0022
        /*0024*/ 	.byte	0x00, 0xf0, 0x05, 0x00


	//----- nvinfo : EIATTR_KPARAM_INFO
	.align		4
.L_2757:
        /*0028*/ 	.byte	0x04, 0x17
        /*002a*/ 	.short	(.L_2759 - .L_2758)
.L_2758:
        /*002c*/ 	.word	0x00000000
        /*0030*/ 	.short	0x0004
        /*0032*/ 	.short	0x0021
        /*0034*/ 	.byte	0x00, 0xf0, 0x05, 0x00


	//----- nvinfo : EIATTR_KPARAM_INFO
	.align		4
.L_2759:
        /*0038*/ 	.byte	0x04, 0x17
        /*003a*/ 	.short	(.L_2761 - .L_2760)
.L_2760:
        /*003c*/ 	.word	0x00000000
        /*0040*/ 	.short	0x0003
        /*0042*/ 	.short	0x0020
        /*0044*/ 	.byte	0x00, 0xf0, 0x05, 0x00


	//----- nvinfo : EIATTR_KPARAM_INFO
	.align		4
.L_2761:
        /*0048*/ 	.byte	0x04, 0x17
        /*004a*/ 	.short	(.L_2763 - .L_2762)
.L_2762:
        /*004c*/ 	.word	0x00000000
        /*0050*/ 	.short	0x0002
        /*0052*/ 	.short	0x0010
        /*0054*/ 	.byte	0x00, 0xf0, 0x41, 0x00


	//----- nvinfo : EIATTR_KPARAM_INFO
	.align		4
.L_2763:
        /*0058*/ 	.byte	0x04, 0x17
        /*005a*/ 	.short	(.L_2765 - .L_2764)
.L_2764:
        /*005c*/ 	.word	0x00000000
        /*0060*/ 	.short	0x0001
        /*0062*/ 	.short	0x0004
        /*0064*/ 	.byte	0x00, 0xf0, 0x21, 0x00


	//----- nvinfo : EIATTR_KPARAM_INFO
	.align		4
.L_2765:
        /*0068*/ 	.byte	0x04, 0x17
        /*006a*/ 	.short	(.L_2767 - .L_2766)
.L_2766:
        /*006c*/ 	.word	0x00000000
        /*0070*/ 	.short	0x0000
        /*0072*/ 	.short	0x0000
        /*0074*/ 	.byte	0x00, 0xf0, 0x11, 0x00


	//----- nvinfo : EIATTR_SPARSE_MMA_MASK
	.align		4
.L_2767:
        /*0078*/ 	.byte	0x03, 0x50
        /*007a*/ 	.short	0x0000


	//----- nvinfo : EIATTR_MAXREG_COUNT
	.align		4
        /*007c*/ 	.byte	0x03, 0x1b
        /*007e*/ 	.short	0x00ff


	//----- nvinfo : EIATTR_MERCURY_ISA_VERSION
	.align		4
        /*0080*/ 	.byte	0x03, 0x5f
        /*0082*/ 	.short	0x0101


	//----- nvinfo : EIATTR_VRC_CTA_INIT_COUNT
	.align		4
        /*0084*/ 	.byte	0x02, 0x4a
	.zero		1
	.zero		1


	//----- nvinfo : EIATTR_EXIT_INSTR_OFFSETS
	.align		4
        /*0088*/ 	.byte	0x04, 0x1c
        /*008a*/ 	.short	(.L_2769 - .L_2768)


	//   ....[0]....
.L_2768:
        /*008c*/ 	.word	0x000004b0


	//   ....[1]....
        /*0090*/ 	.word	0x00000520


	//----- nvinfo : EIATTR_MAX_THREADS
	.align		4
.L_2769:
        /*0094*/ 	.byte	0x04, 0x05
        /*0096*/ 	.short	(.L_2771 - .L_2770)
.L_2770:
        /*0098*/ 	.word	0x00000080
        /*009c*/ 	.word	0x00000001
        /*00a0*/ 	.word	0x00000001


	//----- nvinfo : EIATTR_CRS_STACK_SIZE
	.align		4
.L_2771:
        /*00a4*/ 	.byte	0x04, 0x1e
        /*00a6*/ 	.short	(.L_2773 - .L_2772)
.L_2772:
        /*00a8*/ 	.word	0x00000000


	//----- nvinfo : EIATTR_CBANK_PARAM_SIZE
	.align		4
.L_2773:
        /*00ac*/ 	.byte	0x03, 0x19
        /*00ae*/ 	.short	0x0024


	//----- nvinfo : EIATTR_PARAM_CBANK
	.align		4
        /*00b0*/ 	.byte	0x04, 0x0a
        /*00b2*/ 	.short	(.L_2775 - .L_2774)
	.align		4
.L_2774:
        /*00b4*/ 	.word	index@(.nv.constant0._ZN2at6native27unrolled_elementwise_kernelINS0_13AUnaryFunctorIfffZZZNS0_15binary_internal21div_trunc_kernel_cudaERNS_18TensorIteratorBaseEENKUlvE1_clEvENKUlvE0_clEvEUlffE_EESt5arrayIPcLm2EELi4E23TrivialOffsetCalculatorILi1EjESE_NS0_6memory15LoadWithoutCastENSF_16StoreWithoutCastEEEviT_T0_T2_T3_T4_T5_)
        /*00b8*/ 	.short	0x0380
        /*00ba*/ 	.short	0x0024


	//----- nvinfo : EIATTR_SW_WAR
	.align		4
.L_2775:
        /*00bc*/ 	.byte	0x04, 0x36
        /*00be*/ 	.short	(.L_2777 - .L_2776)
.L_2776:
        /*00c0*/ 	.word	0x00000008
.L_2777:


//--------------------- .nv.info._ZN2at6native29vectorized_elementwise_kernelILi2ENS0_13AUnaryFunctorIfffZZZNS0_15binary_internal21div_trunc_kernel_cudaERNS_18TensorIteratorBaseEENKUlvE1_clEvENKUlvE0_clEvEUlffE_EESt5arrayIPcLm2EEEEviT0_T1_ --------------------------
	.section	.nv.info._ZN2at6native29vectorized_elementwise_kernelILi2ENS0_13AUnaryFunctorIfffZZZNS0_15binary_internal21div_trunc_kernel_cudaERNS_18TensorIteratorBaseEENKUlvE1_clEvENKUlvE0_clEvEUlffE_EESt5arrayIPcLm2EEEEviT0_T1_,"",@"SHT_CUDA_INFO"
	.sectionflags	@""
	.align	4


	//----- nvinfo : EIATTR_CUDA_API_VERSION
	.align		4
        /*0000*/ 	.byte	0x04, 0x37
        /*0002*/ 	.short	(.L_2779 - .L_2778)
.L_2778:
        /*0004*/ 	.word	0x00000082


	//----- nvinfo : EIATTR_KPARAM_INFO
	.align		4
.L_2779:
        /*0008*/ 	.byte	0x04, 0x17
        /*000a*/ 	.short	(.L_2781 - .L_2780)
.L_2780:
        /*000c*/ 	.word	0x00000000
        /*0010*/ 	.short	0x0002
        /*0012*/ 	.short	0x0010
        /*0014*/ 	.byte	0x00, 0xf0, 0x41, 0x00


	//----- nvinfo : EIATTR_KPARAM_INFO
	.align		4
.L_2781:
        /*0018*/ 	.byte	0x04, 0x17
        /*001a*/ 	.short	(.L_2783 - .L_2782)
.L_2782:
        /*001c*/ 	.word	0x00000000
        /*0020*/ 	.short	0x0001
        /*0022*/ 	.short	0x0004
        /*0024*/ 	.byte	0x00, 0xf0, 0x21, 0x00


	//----- nvinfo : EIATTR_KPARAM_INFO
	.align		4
.L_2783:
        /*0028*/ 	.byte	0x04, 0x17
        /*002a*/ 	.short	(.L_2785 - .L_2784)
.L_2784:
        /*002c*/ 	.word	0x00000000
        /*0030*/ 	.short	0x0000
        /*0032*/ 	.short	0x0000
        /*0034*/ 	.byte	0x00, 0xf0, 0x11, 0x00


	//----- nvinfo : EIATTR_SPARSE_MMA_MASK
	.align		4
.L_2785:
        /*0038*/ 	.byte	0x03, 0x50
        /*003a*/ 	.short	0x0000


	//----- nvinfo : EIATTR_MAXREG_COUNT
	.align		4
        /*003c*/ 	.byte	0x03, 0x1b
        /*003e*/ 	.short	0x00ff


	//----- nvinfo : EIATTR_MERCURY_ISA_VERSION
	.align		4
        /*0040*/ 	.byte	0x03, 0x5f
        /*0042*/ 	.short	0x0101


	//----- nvinfo : EIATTR_VRC_CTA_INIT_COUNT
	.align		4
        /*0044*/ 	.byte	0x02, 0x4a
	.zero		1
	.zero		1


	//----- nvinfo : EIATTR_EXIT_INSTR_OFFSETS
	.align		4
        /*0048*/ 	.byte	0x04, 0x1c
        /*004a*/ 	.short	(.L_2787 - .L_2786)


	//   ....[0]....
.L_2786:
        /*004c*/ 	.word	0x00000a40


	//   ....[1]....
        /*0050*/ 	.word	0x00000a90


	//   ....[2]....
        /*0054*/ 	.word	0x00000d20


	//----- nvinfo : EIATTR_MAX_THREADS
	.align		4
.L_2787:
        /*0058*/ 	.byte	0x04, 0x05
        /*005a*/ 	.short	(.L_2789 - .L_2788)
.L_2788:
        /*005c*/ 	.word	0x00000080
        /*0060*/ 	.word	0x00000001
        /*0064*/ 	.word	0x00000001


	//----- nvinfo : EIATTR_CRS_STACK_SIZE
	.align		4
.L_2789:
        /*0068*/ 	.byte	0x04, 0x1e
        /*006a*/ 	.short	(.L_2791 - .L_2790)
.L_2790:
        /*006c*/ 	.word	0x00000000


	//----- nvinfo : EIATTR_CBANK_PARAM_SIZE
	.align		4
.L_2791:
        /*0070*/ 	.byte	0x03, 0x19
        /*0072*/ 	.short	0x0020


	//----- nvinfo : EIATTR_PARAM_CBANK
	.align		4
        /*0074*/ 	.byte	0x04, 0x0a
        /*0076*/ 	.short	(.L_2793 - .L_2792)
	.align		4
.L_2792:
        /*0078*/ 	.word	index@(.nv.constant0._ZN2at6native29vectorized_elementwise_kernelILi2ENS0_13AUnaryFunctorIfffZZZNS0_15binary_internal21div_trunc_kernel_cudaERNS_18TensorIteratorBaseEENKUlvE1_clEvENKUlvE0_clEvEUlffE_EESt5arrayIPcLm2EEEEviT0_T1_)
        /*007c*/ 	.short	0x0380
        /*007e*/ 	.short	0x0020


	//----- nvinfo : EIATTR_SW_WAR
	.align		4
.L_2793:
        /*0080*/ 	.byte	0x04, 0x36
        /*0082*/ 	.short	(.L_2795 - .L_2794)
.L_2794:
        /*0084*/ 	.word	0x00000008
.L_2795:


//--------------------- .nv.info._ZN2at6native29vectorized_elementwise_kernelILi4ENS0_13AUnaryFunctorIfffZZZNS0_15binary_internal21div_trunc_kernel_cudaERNS_18TensorIteratorBaseEENKUlvE1_clEvENKUlvE0_clEvEUlffE_EESt5arrayIPcLm2EEEEviT0_T1_ --------------------------
	.section	.nv.info._ZN2at6native29vectorized_elementwise_kernelILi4ENS0_13AUnaryFunctorIfffZZZNS0_15binary_internal21div_trunc_kernel_cudaERNS_18TensorIteratorBaseEENKUlvE1_clEvENKUlvE0_clEvEUlffE_EESt5arrayIPcLm2EEEEviT0_T1_,"",@"SHT_CUDA_INFO"
	.sectionflags	@""
	.align	4


	//----- nvinfo : EIATTR_CUDA_API_VERSION
	.align		4
        /*0000*/ 	.byte	0x04, 0x37
        /*0002*/ 	.short	(.L_2797 - .L_2796)
.L_2796:
        /*0004*/ 	.word	0x00000082


	//----- nvinfo : EIATTR_KPARAM_INFO
	.align		4
.L_2797:
        /*0008*/ 	.byte	0x04, 0x17
        /*000a*/ 	.short	(.L_2799 - .L_2798)
.L_2798:
        /*000c*/ 	.word	0x00000000
        /*0010*/ 	.short	0x0002
        /*0012*/ 	.short	0x0010
        /*0014*/ 	.byte	0x00, 0xf0, 0x41, 0x00


	//----- nvinfo : EIATTR_KPARAM_INFO
	.align		4
.L_2799:
        /*0018*/ 	.byte	0x04, 0x17
        /*001a*/ 	.short	(.L_2801 - .L_2800)
.L_2800:
        /*001c*/ 	.word	0x00000000
        /*0020*/ 	.short	0x0001
        /*0022*/ 	.short	0x0004
        /*0024*/ 	.byte	0x00, 0xf0, 0x21, 0x00


	//----- nvinfo : EIATTR_KPARAM_INFO
	.align		4
.L_2801:
        /*0028*/ 	.byte	0x04, 0x17
        /*002a*/ 	.short	(.L_2803 - .L_2802)
.L_2802:
        /*002c*/ 	.word	0x00000000
        /*0030*/ 	.short	0x0000
        /*0032*/ 	.short	0x0000
        /*0034*/ 	.byte	0x00, 0xf0, 0x11, 0x00


	//----- nvinfo : EIATTR_SPARSE_MMA_MASK
	.align		4
.L_2803:
        /*0038*/ 	.byte	0x03, 0x50
        /*003a*/ 	.short	0x0000


	//----- nvinfo : EIATTR_MAXREG_COUNT
	.align		4
        /*003c*/ 	.byte	0x03, 0x1b
        /*003e*/ 	.short	0x00ff


	//----- nvinfo : EIATTR_MERCURY_ISA_VERSION
	.align		4
        /*0040*/ 	.byte	0x03, 0x5f
        /*0042*/ 	.short	0x0101


	//----- nvinfo : EIATTR_VRC_CTA_INIT_COUNT
	.align		4
        /*0044*/ 	.byte	0x02, 0x4a
	.zero		1
	.zero		1


	//----- nvinfo : EIATTR_EXIT_INSTR_OFFSETS
	.align		4
        /*0048*/ 	.byte	0x04, 0x1c
        /*004a*/ 	.short	(.L_2805 - .L_2804)


	//   ....[0]....
.L_2804:
        /*004c*/ 	.word	0x00000a40


	//   ....[1]....
        /*0050*/ 	.word	0x00000a90


	//   ....[2]....
        /*0054*/ 	.word	0x00000ce0


	//----- nvinfo : EIATTR_MAX_THREADS
	.align		4
.L_2805:
        /*0058*/ 	.byte	0x04, 0x05
        /*005a*/ 	.short	(.L_2807 - .L_2806)
.L_2806:
        /*005c*/ 	.word	0x00000080
        /*0060*/ 	.word	0x00000001
        /*0064*/ 	.word	0x00000001


	//----- nvinfo : EIATTR_CRS_STACK_SIZE
	.align		4
.L_2807:
        /*0068*/ 	.byte	0x04, 0x1e
        /*006a*/ 	.short	(.L_2809 - .L_2808)
.L_2808:
        /*006c*/ 	.word	0x00000000


	//----- nvinfo : EIATTR_CBANK_PARAM_SIZE
	.align		4
.L_2809:
        /*0070*/ 	.byte	0x03, 0x19
        /*0072*/ 	.short	0x0020


	//----- nvinfo : EIATTR_PARAM_CBANK
	.align		4
        /*0074*/ 	.byte	0x04, 0x0a
        /*0076*/ 	.short	(.L_2811 - .L_2810)
	.align		4
.L_2810:
        /*0078*/ 	.word	index@(.nv.constant0._ZN2at6native29vectorized_elementwise_kernelILi4ENS0_13AUnaryFunctorIfffZZZNS0_15binary_internal21div_trunc_kernel_cudaERNS_18TensorIteratorBaseEENKUlvE1_clEvENKUlvE0_clEvEUlffE_EESt5arrayIPcLm2EEEEviT0_T1_)
        /*007c*/ 	.short	0x0380
        /*007e*/ 	.short	0x0020


	//----- nvinfo : EIATTR_SW_WAR
	.align		4
.L_2811:
        /*0080*/ 	.byte	0x04, 0x36
        /*0082*/ 	.short	(.L_2813 - .L_2812)
.L_2812:
        /*0084*/ 	.word	0x00000008
.L_2813:


//--------------------- .nv.info._ZN2at6native29vectorized_elementwise_kernelILi8ENS0_13AUnaryFunctorIfffZZZNS0_15binary_internal21div_trunc_kernel_cudaERNS_18TensorIteratorBaseEENKUlvE1_clEvENKUlvE0_clEvEUlffE_EESt5arrayIPcLm2EEEEviT0_T1_ --------------------------
	.section	.nv.info._ZN2at6native29vectorized_elementwise_kernelILi8ENS0_13AUnaryFunctorIfffZZZNS0_15binary_internal21div_trunc_kernel_cudaERNS_18TensorIteratorBaseEENKUlvE1_clEvENKUlvE0_clEvEUlffE_EESt5arrayIPcLm2EEEEviT0_T1_,"",@"SHT_CUDA_INFO"
	.sectionflags	@""
	.align	4


	//----- nvinfo : EIATTR_CUDA_API_VERSION
	.align		4
        /*0000*/ 	.byte	0x04, 0x37
        /*0002*/ 	.short	(.L_2815 - .L_2814)
.L_2814:
        /*0004*/ 	.word	0x00000082


	//----- nvinfo : EIATTR_KPARAM_INFO
	.align		4
.L_2815:
        /*0008*/ 	.byte	0x04, 0x17
        /*000a*/ 	.short	(.L_2817 - .L_2816)
.L_2816:
        /*000c*/ 	.word	0x00000000
        /*0010*/ 	.short	0x0002
        /*0012*/ 	.short	0x0010
        /*0014*/ 	.byte	0x00, 0xf0, 0x41, 0x00


	//----- nvinfo : EIATTR_KPARAM_INFO
	.align		4
.L_2817:
        /*0018*/ 	.byte	0x04, 0x17
        /*001a*/ 	.short	(.L_2819 - .L_2818)
.L_2818:
        /*001c*/ 	.word	0x00000000
        /*0020*/ 	.short	0x0001
        /*0022*/ 	.short	0x0004
        /*0024*/ 	.byte	0x00, 0xf0, 0x21, 0x00


	//----- nvinfo : EIATTR_KPARAM_INFO
	.align		4
.L_2819:
        /*0028*/ 	.byte	0x04, 0x17
        /*002a*/ 	.short	(.L_2821 - .L_2820)
.L_2820:
        /*002c*/ 	.word	0x00000000
        /*0030*/ 	.short	0x0000
        /*0032*/ 	.short	0x0000
        /*0034*/ 	.byte	0x00, 0xf0, 0x11, 0x00


	//----- nvinfo : EIATTR_SPARSE_MMA_MASK
	.align		4
.L_2821:
        /*0038*/ 	.byte	0x03, 0x50
        /*003a*/ 	.short	0x0000


	//----- nvinfo : EIATTR_MAXREG_COUNT
	.align		4
        /*003c*/ 	.byte	0x03, 0x1b
        /*003e*/ 	.short	0x00ff


	//----- nvinfo : EIATTR_MERCURY_ISA_VERSION
	.align		4
        /*0040*/ 	.byte	0x03, 0x5f
        /*0042*/ 	.short	0x0101


	//----- nvinfo : EIATTR_VRC_CTA_INIT_COUNT
	.align		4
        /*0044*/ 	.byte	0x02, 0x4a
	.zero		1
	.zero		1


	//----- nvinfo : EIATTR_EXIT_INSTR_OFFSETS
	.align		4
        /*0048*/ 	.byte	0x04, 0x1c
        /*004a*/ 	.short	(.L_2823 - .L_2822)


	//   ....[0]....
.L_2822:
        /*004c*/ 	.word	0x00000a40


	//   ....[1]....
        /*0050*/ 	.word	0x00000a90


	//   ....[2]....
        /*0054*/ 	.word	0x00000cc0


	//----- nvinfo : EIATTR_MAX_THREADS
	.align		4
.L_2823:
        /*0058*/ 	.byte	0x04, 0x05
        /*005a*/ 	.short	(.L_2825 - .L_2824)
.L_2824:
        /*005c*/ 	.word	0x00000080
        /*0060*/ 	.word	0x00000001
        /*0064*/ 	.word	0x00000001


	//----- nvinfo : EIATTR_CRS_STACK_SIZE
	.align		4
.L_2825:
        /*0068*/ 	.byte	0x04, 0x1e
        /*006a*/ 	.short	(.L_2827 - .L_2826)
.L_2826:
        /*006c*/ 	.word	0x00000000


	//----- nvinfo : EIATTR_CBANK_PARAM_SIZE
	.align		4
.L_2827:
        /*0070*/ 	.byte	0x03, 0x19
        /*0072*/ 	.short	0x0020


	//----- nvinfo : EIATTR_PARAM_CBANK
	.align		4
        /*0074*/ 	.byte	0x04, 0x0a
        /*0076*/ 	.short	(.L_2829 - .L_2828)
	.align		4
.L_2828:
        /*0078*/ 	.word	index@(.nv.constant0._ZN2at6native29vectorized_elementwise_kernelILi8ENS0_13AUnaryFunctorIfffZZZNS0_15binary_internal21div_trunc_kernel_cudaERNS_18TensorIteratorBaseEENKUlvE1_clEvENKUlvE0_clEvEUlffE_EESt5arrayIPcLm2EEEEviT0_T1_)
        /*007c*/ 	.short	0x0380
        /*007e*/ 	.short	0x0020


	//----- nvinfo : EIATTR_SW_WAR
	.align		4
.L_2829:
        /*0080*/ 	.byte	0x04, 0x36
        /*0082*/ 	.short	(.L_2831 - .L_2830)
.L_2830:
        /*0084*/ 	.word	0x00000008
.L_2831:


//--------------------- .nv.info._ZN2at6native18elementwise_kernelILi128ELi4EZNS0_15gpu_kernel_implINS0_13BinaryFunctorIdddZZZNS0_15binary_internal21div_trunc_kernel_cudaERNS_18TensorIteratorBaseEENKUlvE1_clEvENKUlvE_clEvEUlddE_EEEEvS6_RKT_EUliE_EEviT1_ --------------------------
	.section	.nv.info._ZN2at6native18elementwise_kernelILi128ELi4EZNS0_15gpu_kernel_implINS0_13BinaryFunctorIdddZZZNS0_15binary_internal21div_trunc_kernel_cudaERNS_18TensorIteratorBaseEENKUlvE1_clEvENKUlvE_clEvEUlddE_EEEEvS6_RKT_EUliE_EEviT1_,"",@"SHT_CUDA_INFO"
	.sectionflags	@""
	.align	4


	//----- nvinfo : EIATTR_CUDA_API_VERSION
	.align		4
        /*0000*/ 	.byte	0x04, 0x37
        /*0002*/ 	.short	(.L_2833 - .L_2832)
.L_2832:
        /*0004*/ 	.word	0x00000082


	//----- nvinfo : EIATTR_KPARAM_INFO
	.align		4
.L_2833:
        /*0008*/ 	.byte	0x04, 0x17
        /*000a*/ 	.short	(.L_2835 - .L_2834)
.L_2834:
        /*000c*/ 	.word	0x00000000
        /*0010*/ 	.short	0x0001
        /*0012*/ 	.short	0x0008
        /*0014*/ 	.byte	0x00, 0xf0, 0x21, 0x0a


	//----- nvinfo : EIATTR_KPARAM_INFO
	.align		4
.L_2835:
        /*0018*/ 	.byte	0x04, 0x17
        /*001a*/ 	.short	(.L_2837 - .L_2836)
.L_2836:
        /*001c*/ 	.word	0x00000000
        /*0020*/ 	.short	0x0000
        /*0022*/ 	.short	0x0000
        /*0024*/ 	.byte	0x00, 0xf0, 0x11, 0x00


	//----- nvinfo : EIATTR_SPARSE_MMA_MASK
	.align		4
.L_2837:
        /*0028*/ 	.byte	0x03, 0x50
        /*002a*/ 	.short	0x0000


	//----- nvinfo : EIATTR_MAXREG_COUNT
	.align		4
        /*002c*/ 	.byte	0x03, 0x1b
        /*002e*/ 	.short	0x0080


	//----- nvinfo : EIATTR_EXTERNS
	.align		4
        /*0030*/ 	.byte	0x04, 0x0f
        /*0032*/ 	.short	(.L_2839 - .L_2838)


	//   ....[0]....
	.align		4
.L_2838:
        /*0034*/ 	.word	index@(__assertfail)


	//----- nvinfo : EIATTR_MERCURY_ISA_VERSION
	.align		4
.L_2839:
        /*0038*/ 	.byte	0x03, 0x5f
        /*003a*/ 	.short	0x0101


	//----- nvinfo : EIATTR_VRC_CTA_INIT_COUNT
	.align		4
        /*003c*/ 	.byte	0x02, 0x4a
	.zero		1
	.zero		1


	//----- nvinfo : EIATTR_SYSCALL_OFFSETS
	.align		4
        /*0040*/ 	.byte	0x04, 0x46
        /*0042*/ 	.short	(.L_2841 - .L_2840)


	//   ....[0]....
.L_2840:
        /*0044*/ 	.word	0x000024c0


	//   ....[1]....
        /*0048*/ 	.word	0x000033a0


	//   ....[2]....
        /*004c*/ 	.word	0x00004590


	//   ....[3]....
        /*0050*/ 	.word	0x00006c10


	//   ....[4]....
        /*0054*/ 	.word	0x00007af0


	//   ....[5]....
        /*0058*/ 	.word	0x00008a60


	//   ....[6]....
        /*005c*/ 	.word	0x0000b290


	//   ....[7]....
        /*0060*/ 	.word	0x0000c170


	//   ....[8]....
        /*0064*/ 	.word	0x0000d0e0


	//   ....[9]....
        /*0068*/ 	.word	0x0000f930


	//   ....[10]....
        /*006c*/ 	.word	0x00010810


	//   ....[11]....
        /*0070*/ 	.word	0x00011750


	//----- nvinfo : EIATTR_EXIT_INSTR_OFFSETS
	.align		4
.L_2841:
        /*0074*/ 	.byte	0x04, 0x1c
        /*0076*/ 	.short	(.L_2843 - .L_2842)


	//   ....[0]....
.L_2842:
        /*0078*/ 	.word	0x0000d480


	//   ....[1]....
        /*007c*/ 	.word	0x00010ae0


	//   ....[2]....
        /*0080*/ 	.word	0x00010b20


	//   ....[3]....
        /*0084*/ 	.word	0x00010bb0


	//   ....[4]....
        /*0088*/ 	.word	0x00010be0


	//   ....[5]....
        /*008c*/ 	.word	0x00010c10


	//   ....[6]....
        /*0090*/ 	.word	0x00010ce0


	//   ....[7]....
        /*0094*/ 	.word	0x00010d60


	//   ....[8]....
        /*0098*/ 	.word	0x00010e40


	//   ....[9]....
        /*009c*/ 	.word	0x00010ed0


	//   ....[10]....
        /*00a0*/ 	.word	0x00010ef0


	//   ....[11]....
        /*00a4*/ 	.word	0x00010fc0


	//   ....[12]....
        /*00a8*/ 	.word	0x00011170


	//   ....[13]....
        /*00ac*/ 	.word	0x00011320


	//   ....[14]....
        /*00b0*/ 	.word	0x000114c0


	//   ....[15]....
        /*00b4*/ 	.word	0x000114f0


	//   ....[16]....
        /*00b8*/ 	.word	0x00011520


	//   ....[17]....
        /*00bc*/ 	.word	0x000115c0


	//   ....[18]....
        /*00c0*/ 	.word	0x000115f0


	//   ....[19]....
        /*00c4*/ 	.word	0x00011760


	//   ....[20]....
        /*00c8*/ 	.word	0x000118b0


	//   ....[21]....
        /*00cc*/ 	.word	0x00011a30


	//   ....[22]....
        /*00d0*/ 	.word	0x00011ab0


	//----- nvinfo : EIATTR_MAX_THREADS
	.align		4
.L_2843:
        /*00d4*/ 	.byte	0x04, 0x05
        /*00d6*/ 	.short	(.L_2845 - .L_2844)
.L_2844:
        /*00d8*/ 	.word	0x00000080
        /*00dc*/ 	.word	0x00000001
        /*00e0*/ 	.word	0x00000001


	//----- nvinfo : EIATTR_CRS_STACK_SIZE
	.align		4
.L_2845:
        /*00e4*/ 	.byte	0x04, 0x1e
        /*00e6*/ 	.short	(.L_2847 - .L_2846)
.L_2846:
        /*00e8*/ 	.word	0x00000000


	//----- nvinfo : EIATTR_CBANK_PARAM_SIZE
	.align		4
.L_2847:
        /*00ec*/ 	.byte	0x03, 0x19
        /*00ee*/ 	.short	0x0290


	//----- nvinfo : EIATTR_PARAM_CBANK
	.align		4
        /*00f0*/ 	.byte	0x04, 0x0a
        /*00f2*/ 	.short	(.L_2849 - .L_2848)
	.align		4
.L_2848:
        /*00f4*/ 	.word	index@(.nv.constant0._ZN2at6native18elementwise_kernelILi128ELi4EZNS0_15gpu_kernel_implINS0_13BinaryFunctorIdddZZZNS0_15binary_internal21div_trunc_kernel_cudaERNS_18TensorIteratorBaseEENKUlvE1_clEvENKUlvE_clEvEUlddE_EEEEvS6_RKT_EUliE_EEviT1_)
        /*00f8*/ 	.short	0x0380
        /*00fa*/ 	.short	0x0290


	//----- nvinfo : EIATTR_SW_WAR
	.align		4
.L_2849:
        /*00fc*/ 	.byte	0x04, 0x36
        /*00fe*/ 	.short	(.L_2851 - .L_2850)
.L_2850:
        /*0100*/ 	.word	0x00000008
.L_2851:


//--------------------- .nv.info._ZN2at6native27unrolled_elementwise_kernelINS0_13BinaryFunctorIdddZZZNS0_15binary_internal21div_trunc_kernel_cudaERNS_18TensorIteratorBaseEENKUlvE1_clEvENKUlvE_clEvEUlddE_EESt5arrayIPcLm3EELi4E23TrivialOffsetCalculatorILi2EjESD_ILi1EjENS0_6memory12LoadWithCastILi2EEENSG_13StoreWithCastILi1EEEEEviT_T0_T2_T3_T4_T5_ --------------------------
	.section	.nv.info._ZN2at6native27unrolled_elementwise_kernelINS0_13BinaryFunctorIdddZZZNS0_15binary_internal21div_trunc_kernel_cudaERNS_18TensorIteratorBaseEENKUlvE1_clEvENKUlvE_clEvEUlddE_EESt5arrayIPcLm3EELi4E23TrivialOffsetCalculatorILi2EjESD_ILi1EjENS0_6memory12LoadWithCastILi2EEENSG_13StoreWithCastILi1EEEEEviT_T0_T2_T3_T4_T5_,"",@"SHT_CUDA_INFO"
	.sectionflags	@""
	.align	4


	//----- nvinfo : EIATTR_CUDA_API_VERSION
	.align		4
        /*0000*/ 	.byte	0x04, 0x37
        /*0002*/ 	.short	(.L_2853 - .L_2852)
.L_2852:
        /*0004*/ 	.word	0x00000082


	//----- nvinfo : EIATTR_KPARAM_INFO
	.align		4
.L_2853:
        /*0008*/ 	.byte	0x04, 0x17
        /*000a*/ 	.short	(.L_2855 - .L_2854)
.L_2854:
        /*000c*/ 	.word	0x00000000
        /*0010*/ 	.short	0x0006
        /*0012*/ 	.short	0x0030
        /*0014*/ 	.byte	0x00, 0xf0, 0x21, 0x00


	//----- nvinfo : EIATTR_KPARAM_INFO
	.align		4
.L_2855:
        /*0018*/ 	.byte	0x04, 0x17
        /*001a*/ 	.short	(.L_2857 - .L_2856)
.L_2856:
        /*001c*/ 	.word	0x00000000
        /*0020*/ 	.short	0x0005
        /*0022*/ 	.short	0x0024
        /*0024*/ 	.byte	0x00, 0xf0, 0x31, 0x00


	//----- nvinfo : EIATTR_KPARAM_INFO
	.align		4
.L_2857:
        /*0028*/ 	.byte	0x04, 0x17
        /*002a*/ 	.short	(.L_2859 - .L_2858)
.L_2858:
        /*002c*/ 	.word	0x00000000
        /*0030*/ 	.short	0x0004
        /*0032*/ 	.short	0x0021
        /*0034*/ 	.byte	0x00, 0xf0, 0x05, 0x00


	//----- nvinfo : EIATTR_KPARAM_INFO
	.align		4
.L_2859:
        /*0038*/ 	.byte	0x04, 0x17
        /*003a*/ 	.short	(.L_2861 - .L_2860)
.L_2860:
        /*003c*/ 	.word	0x00000000
        /*0040*/ 	.short	0x0003
        /*0042*/ 	.short	0x0020
        /*0044*/ 	.byte	0x00, 0xf0, 0x05, 0x00


	//----- nvinfo : EIATTR_KPARAM_INFO
	.align		4
.L_2861:
        /*0048*/ 	.byte	0x04, 0x17
        /*004a*/ 	.short	(.L_2863 - .L_2862)
.L_2862:
        /*004c*/ 	.word	0x00000000
        /*0050*/ 	.short	0x0002
        /*0052*/ 	.short	0x0008
        /*0054*/ 	.byte	0x00, 0xf0, 0x61, 0x00


	//----- nvinfo : EIATTR_KPARAM_INFO
	.align		4
.L_2863:
        /*0058*/ 	.byte	0x04, 0x17
        /*005a*/ 	.short	(.L_2865 - .L_2864)
.L_2864:
        /*005c*/ 	.word	0x00000000
        /*0060*/ 	.short	0x0001
        /*0062*/ 	.short	0x0004
        /*0064*/ 	.byte	0x00, 0xf0, 0x05, 0x00


	//----- nvinfo : EIATTR_KPARAM_INFO
	.align		4
.L_2865:
        /*0068*/ 	.byte	0x04, 0x17
        /*006a*/ 	.short	(.L_2867 - .L_2866)
.L_2866:
        /*006c*/ 	.word	0x00000000
        /*0070*/ 	.short	0x0000
        /*0072*/ 	.short	0x0000
        /*0074*/ 	.byte	0x00, 0xf0, 0x11, 0x00


	//----- nvinfo : EIATTR_SPARSE_MMA_MASK
	.align		4
.L_2867:
        /*0078*/ 	.byte	0x03, 0x50
        /*007a*/ 	.short	0x0000


	//----- nvinfo : EIATTR_MAXREG_COUNT
	.align		4
        /*007c*/ 	.byte	0x03, 0x1b
        /*007e*/ 	.short	0x00ff


	//----- nvinfo : EIATTR_EXTERNS
	.align		4
        /*0080*/ 	.byte	0x04, 0x0f
        /*0082*/ 	.short	(.L_2869 - .L_2868)


	//   ....[0]....
	.align		4
.L_2868:
        /*0084*/ 	.word	index@(__assertfail)


	//----- nvinfo : EIATTR_MERCURY_ISA_VERSION
	.align		4
.L_2869:
        /*0088*/ 	.byte	0x03, 0x5f
        /*008a*/ 	.short	0x0101


	//----- nvinfo : EIATTR_VRC_CTA_INIT_COUNT
	.align		4
        /*008c*/ 	.byte	0x02, 0x4a
	.zero		1
	.zero		1


	//----- nvinfo : EIATTR_SYSCALL_OFFSETS
	.align		4
        /*0090*/ 	.byte	0x04, 0x46
        /*0092*/ 	.short	(.L_2871 - .L_2870)


	//   ....[0]....
.L_2870:
        /*0094*/ 	.word	0x00000eb0


	//   ....[1]....
        /*0098*/ 	.word	0x00001dc0


	//   ....[2]....
        /*009c*/ 	.word	0x00002e10


	//   ....[3]....
        /*00a0*/ 	.word	0x00003d20


	//   ....[4]....
        /*00a4*/ 	.word	0x00004cb0


	//   ....[5]....
        /*00a8*/ 	.word	0x00005bc0


	//   ....[6]....
        /*00ac*/ 	.word	0x00006b50


	//   ....[7]....
        /*00b0*/ 	.word	0x00007a30


	//   ....[8]....
        /*00b4*/ 	.word	0x000092e0


	//   ....[9]....
        /*00b8*/ 	.word	0x0000a2b0


	//   ....[10]....
        /*00bc*/ 	.word	0x0000b410


	//   ....[11]....
        /*00c0*/ 	.word	0x0000c550


	//----- nvinfo : EIATTR_EXIT_INSTR_OFFSETS
	.align		4
.L_2871:
        /*00c4*/ 	.byte	0x04, 0x1c
        /*00c6*/ 	.short	(.L_2873 - .L_2872)


	//   ....[0]....
.L_2872:
        /*00c8*/ 	.word	0x0000b7a0


	//   ....[1]....
        /*00cc*/ 	.word	0x0000b8e0


	//   ....[2]....
        /*00d0*/ 	.word	0x0000b920


	//   ....[3]....
        /*00d4*/ 	.word	0x0000b9b0


	//   ....[4]....
        /*00d8*/ 	.word	0x0000b9e0


	//   ....[5]....
        /*00dc*/ 	.word	0x0000ba10


	//   ....[6]....
        /*00e0*/ 	.word	0x0000bae0


	//   ....[7]....
        /*00e4*/ 	.word	0x0000bb60


	//   ....[8]....
        /*00e8*/ 	.word	0x0000bc40


	//   ....[9]....
        /*00ec*/ 	.word	0x0000bcd0


	//   ....[10]....
        /*00f0*/ 	.word	0x0000bcf0


	//   ....[11]....
        /*00f4*/ 	.word	0x0000bdc0


	//   ....[12]....
        /*00f8*/ 	.word	0x0000bf70


	//   ....[13]....
        /*00fc*/ 	.word	0x0000c120


	//   ....[14]....
        /*0100*/ 	.word	0x0000c2c0


	//   ....[15]....
        /*0104*/ 	.word	0x0000c2f0


	//   ....[16]....
        /*0108*/ 	.word	0x0000c320


	//   ....[17]....
        /*010c*/ 	.word	0x0000c3c0


	//   ....[18]....
        /*0110*/ 	.word	0x0000c3f0


	//   ....[19]....
        /*0114*/ 	.word	0x0000c560


	//   ....[20]....
        /*0118*/ 	.word	0x0000c6b0


	//   ....[21]....
        /*011c*/ 	.word	0x0000c830


	//   ....[22]....
        /*0120*/ 	.word	0x0000c8b0


	//----- nvinfo : EIATTR_MAX_THREADS
	.align		4
.L_2873:
        /*0124*/ 	.byte	0x04, 0x05
        /*0126*/ 	.short	(.L_2875 - .L_2874)
.L_2874:
        /*0128*/ 	.word	0x00000080
        /*012c*/ 	.word	0x00000001
        /*0130*/ 	.word	0x00000001


	//----- nvinfo : EIATTR_CRS_STACK_SIZE
	.align		4
.L_2875:
        /*0134*/ 	.byte	0x04, 0x1e
        /*0136*/ 	.short	(.L_2877 - .L_2876)
.L_2876:
        /*0138*/ 	.word	0x00000000


	//----- nvinfo : EIATTR_CBANK_PARAM_SIZE
	.align		4
.L_2877:
        /*013c*/ 	.byte	0x03, 0x19
        /*013e*/ 	.short	0x0038


	//----- nvinfo : EIATTR_PARAM_CBANK
	.align		4
        /*0140*/ 	.byte	0x04, 0x0a
        /*0142*/ 	.short	(.L_2879 - .L_2878)
	.align		4
.L_2878:
        /*0144*/ 	.word	index@(.nv.constant0._ZN2at6native27unrolled_elementwise_kernelINS0_13BinaryFunctorIdddZZZNS0_15binary_internal21div_trunc_kernel_cudaERNS_18TensorIteratorBaseEENKUlvE1_clEvENKUlvE_clEvEUlddE_EESt5arrayIPcLm3EELi4E23TrivialOffsetCalculatorILi2EjESD_ILi1EjENS0_6memory12LoadWithCastILi2EEENSG_13StoreWithCastILi1EEEEEviT_T0_T2_T3_T4_T5_)
        /*0148*/ 	.short	0x0380
        /*014a*/ 	.short	0x0038


	//----- nvinfo : EIATTR_SW_WAR
	.align		4
.L_2879:
        /*014c*/ 	.byte	0x04, 0x36
        /*014e*/ 	.short	(.L_2881 - .L_2880)
.L_2880:
        /*0150*/ 	.word	0x00000008
.L_2881:


//--------------------- .nv.info._ZN2at6native18elementwise_kernelILi128ELi2EZNS0_22gpu_kernel_impl_nocastINS0_13BinaryFunctorIdddZZZNS0_15binary_internal21div_trunc_kernel_cudaERNS_18TensorIteratorBaseEENKUlvE1_clEvENKUlvE_clEvEUlddE_EEEEvS6_RKT_EUliE_EEviT1_ --------------------------
	.section	.nv.info._ZN2at6native18elementwise_kernelILi128ELi2EZNS0_22gpu_kernel_impl_nocastINS0_13BinaryFunctorIdddZZZNS0_15binary_internal21div_trunc_kernel_cudaERNS_18TensorIteratorBaseEENKUlvE1_clEvENKUlvE_clEvEUlddE_EEEEvS6_RKT_EUliE_EEviT1_,"",@"SHT_CUDA_INFO"
	.sectionflags	@""
	.align	4


	//----- nvinfo : EIATTR_CUDA_API_VERSION
	.align		4
        /*0000*/ 	.byte	0x04, 0x37
        /*0002*/ 	.short	(.L_2883 - .L_2882)
.L_2882:
        /*0004*/ 	.word	0x00000082


	//----- nvinfo : EIATTR_KPARAM_INFO
	.align		4
.L_2883:
        /*0008*/ 	.byte	0x04, 0x17
        /*000a*/ 	.short	(.L_2885 - .L_2884)
.L_2884:
        /*000c*/ 	.word	0x00000000
        /*0010*/ 	.short	0x0001
        /*0012*/ 	.short	0x0008
        /*0014*/ 	.byte	0x00, 0xf0, 0x21, 0x0a


	//----- nvinfo : EIATTR_KPARAM_INFO
	.align		4
.L_2885:
        /*0018*/ 	.byte	0x04, 0x17
        /*001a*/ 	.short	(.L_2887 - .L_2886)
.L_2886:
        /*001c*/ 	.word	0x00000000
        /*0020*/ 	.short	0x0000
        /*0022*/ 	.short	0x0000
        /*0024*/ 	.byte	0x00, 0xf0, 0x11, 0x00


	//----- nvinfo : EIATTR_SPARSE_MMA_MASK
	.align		4
.L_2887:
        /*0028*/ 	.byte	0x03, 0x50
        /*002a*/ 	.short	0x0000


	//----- nvinfo : EIATTR_MAXREG_COUNT
	.align		4
        /*002c*/ 	.byte	0x03, 0x1b
        /*002e*/ 	.short	0x0080


	//----- nvinfo : EIATTR_MERCURY_ISA_VERSION
	.align		4
        /*0030*/ 	.byte	0x03, 0x5f
        /*0032*/ 	.short	0x0101


	//----- nvinfo : EIATTR_VRC_CTA_INIT_COUNT
	.align		4
        /*0034*/ 	.byte	0x02, 0x4a
	.zero		1
	.zero		1


	//----- nvinfo : EIATTR_EXIT_INSTR_OFFSETS
	.align		4
        /*0038*/ 	.byte	0x04, 0x1c
        /*003a*/ 	.short	(.L_2889 - .L_2888)


	//   ....[0]....
.L_2888:
        /*003c*/ 	.word	0x000002a0


	//   ....[1]....
        /*0040*/ 	.word	0x00000440


	//   ....[2]....
        /*0044*/ 	.word	0x00001ca0


	//   ....[3]....
        /*0048*/ 	.word	0x00003450


	//----- nvinfo : EIATTR_MAX_THREADS
	.align		4
.L_2889:
        /*004c*/ 	.byte	0x04, 0x05
        /*004e*/ 	.short	(.L_2891 - .L_2890)
.L_2890:
        /*0050*/ 	.word	0x00000080
        /*0054*/ 	.word	0x00000001
        /*0058*/ 	.word	0x00000001


	//----- nvinfo : EIATTR_CRS_STACK_SIZE
	.align		4
.L_2891:
        /*005c*/ 	.byte	0x04, 0x1e
        /*005e*/ 	.short	(.L_2893 - .L_2892)
.L_2892:
        /*0060*/ 	.word	0x00000000


	//----- nvinfo : EIATTR_CBANK_PARAM_SIZE
	.align		4
.L_2893:
        /*0064*/ 	.byte	0x03, 0x19
        /*0066*/ 	.short	0x0290


	//----- nvinfo : EIATTR_PARAM_CBANK
	.align		4
        /*0068*/ 	.byte	0x04, 0x0a
        /*006a*/ 	.short	(.L_2895 - .L_2894)
	.align		4
.L_2894:
        /*006c*/ 	.word	index@(.nv.constant0._ZN2at6native18elementwise_kernelILi128ELi2EZNS0_22gpu_kernel_impl_nocastINS0_13BinaryFunctorIdddZZZNS0_15binary_internal21div_trunc_kernel_cudaERNS_18TensorIteratorBaseEENKUlvE1_clEvENKUlvE_clEvEUlddE_EEEEvS6_RKT_EUliE_EEviT1_)
        /*0070*/ 	.short	0x0380
        /*0072*/ 	.short	0x0290


	//----- nvinfo : EIATTR_SW_WAR
	.align		4
.L_2895:
        /*0074*/ 	.byte	0x04, 0x36
        /*0076*/ 	.short	(.L_2897 - .L_2896)
.L_2896:
        /*0078*/ 	.word	0x00000008
.L_2897:


//--------------------- .nv.info._ZN2at6native27unrolled_elementwise_kernelINS0_13BinaryFunctorIdddZZZNS0_15binary_internal21div_trunc_kernel_cudaERNS_18TensorIteratorBaseEENKUlvE1_clEvENKUlvE_clEvEUlddE_EESt5arrayIPcLm3EELi4E23TrivialOffsetCalculatorILi2EjESD_ILi1EjENS0_6memory15LoadWithoutCastENSG_16StoreWithoutCastEEEviT_T0_T2_T3_T4_T5_ --------------------------
	.section	.nv.info._ZN2at6native27unrolled_elementwise_kernelINS0_13BinaryFunctorIdddZZZNS0_15binary_internal21div_trunc_kernel_cudaERNS_18TensorIteratorBaseEENKUlvE1_clEvENKUlvE_clEvEUlddE_EESt5arrayIPcLm3EELi4E23TrivialOffsetCalculatorILi2EjESD_ILi1EjENS0_6memory15LoadWithoutCastENSG_16StoreWithoutCastEEEviT_T0_T2_T3_T4_T5_,"",@"SHT_CUDA_INFO"
	.sectionflags	@""
	.align	4


	//----- nvinfo : EIATTR_CUDA_API_VERSION
	.align		4
        /*0000*/ 	.byte	0x04, 0x37
        /*0002*/ 	.short	(.L_2899 - .L_2898)
.L_2898:
        /*0004*/ 	.word	0x00000082


	//----- nvinfo : EIATTR_KPARAM_INFO
	.align		4
.L_2899:
        /*0008*/ 	.byte	0x04, 0x17
        /*000a*/ 	.short	(.L_2901 - .L_2900)
.L_2900:
        /*000c*/ 	.word	0x00000000
        /*0010*/ 	.short	0x0006
        /*0012*/ 	.short	0x0023
        /*0014*/ 	.byte	0x00, 0xf0, 0x05, 0x00


	//----- nvinfo : EIATTR_KPARAM_INFO
	.align		4
.L_2901:
        /*0018*/ 	.byte	0x04, 0x17
        /*001a*/ 	.short	(.L_2903 - .L_2902)
.L_2902:
        /*001c*/ 	.word	0x00000000
        /*0020*/ 	.short	0x0005
        /*0022*/ 	.short	0x0022
        /*0024*/ 	.byte	0x00, 0xf0, 0x05, 0x00


	//----- nvinfo : EIATTR_KPARAM_INFO
	.align		4
.L_2903:
        /*0028*/ 	.byte	0x04, 0x17
        /*002a*/ 	.short	(.L_2905 - .L_2904)
.L_2904:
        /*002c*/ 	.word	0x00000000
        /*0030*/ 	.short	0x0004
        /*0032*/ 	.short	0x0021
        /*0034*/ 	.byte	0x00, 0xf0, 0x05, 0x00


	//----- nvinfo : EIATTR_KPARAM_INFO
	.align		4
.L_2905:
        /*0038*/ 	.byte	0x04, 0x17
        /*003a*/ 	.short	(.L_2907 - .L_2906)
.L_2906:
        /*003c*/ 	.word	0x00000000
        /*0040*/ 	.short	0x0003
        /*0042*/ 	.short	0x0020
        /*0044*/ 	.byte	0x00, 0xf0, 0x05, 0x00


	//----- nvinfo : EIATTR_KPARAM_INFO
	.align		4
.L_2907:
        /*0048*/ 	.byte	0x04, 0x17
        /*004a*/ 	.short	(.L_2909 - .L_2908)
.L_2908:
        /*004c*/ 	.word	0x00000000
        /*0050*/ 	.short	0x0002
        /*0052*/ 	.short	0x0008
        /*0054*/ 	.byte	0x00, 0xf0, 0x61, 0x00


	//----- nvinfo : EIATTR_KPARAM_INFO
	.align		4
.L_2909:
        /*0058*/ 	.byte	0x04, 0x17
        /*005a*/ 	.short	(.L_2911 - .L_2910)
.L_2910:
        /*005c*/ 	.word	0x00000000
        /*0060*/ 	.short	0x0001
        /*0062*/ 	.short	0x0004
        /*0064*/ 	.byte	0x00, 0xf0, 0x05, 0x00


	//----- nvinfo : EIATTR_KPARAM_INFO
	.align		4
.L_2911:
        /*0068*/ 	.byte	0x04, 0x17
        /*006a*/ 	.short	(.L_2913 - .L_2912)
.L_2912:
        /*006c*/ 	.word	0x00000000
        /*0070*/ 	.short	0x0000
        /*0072*/ 	.short	0x0000
        /*0074*/ 	.byte	0x00, 0xf0, 0x11, 0x00


	//----- nvinfo : EIATTR_SPARSE_MMA_MASK
	.align		4
.L_2913:
        /*0078*/ 	.byte	0x03, 0x50
        /*007a*/ 	.short	0x0000


	//----- nvinfo : EIATTR_MAXREG_COUNT
	.align		4
        /*007c*/ 	.byte	0x03, 0x1b
        /*007e*/ 	.short	0x00ff


	//----- nvinfo : EIATTR_MERCURY_ISA_VERSION
	.align		4
        /*0080*/ 	.byte	0x03, 0x5f
        /*0082*/ 	.short	0x0101


	//----- nvinfo : EIATTR_VRC_CTA_INIT_COUNT
	.align		4
        /*0084*/ 	.byte	0x02, 0x4a
	.zero		1
	.zero		1


	//----- nvinfo : EIATTR_EXIT_INSTR_OFFSETS
	.align		4
        /*0088*/ 	.byte	0x04, 0x1c
        /*008a*/ 	.short	(.L_2915 - .L_2914)


	//   ....[0]....
.L_2914:
        /*008c*/ 	.word	0x00000c20


	//   ....[1]....
        /*0090*/ 	.word	0x00000c70


	//----- nvinfo : EIATTR_MAX_THREADS
	.align		4
.L_2915:
        /*0094*/ 	.byte	0x04, 0x05
        /*0096*/ 	.short	(.L_2917 - .L_2916)
.L_2916:
        /*0098*/ 	.word	0x00000080
        /*009c*/ 	.word	0x00000001
        /*00a0*/ 	.word	0x00000001


	//----- nvinfo : EIATTR_CRS_STACK_SIZE
	.align		4
.L_2917:
        /*00a4*/ 	.byte	0x04, 0x1e
        /*00a6*/ 	.short	(.L_2919 - .L_2918)
.L_2918:
        /*00a8*/ 	.word	0x00000000


	//----- nvinfo : EIATTR_CBANK_PARAM_SIZE
	.align		4
.L_2919:
        /*00ac*/ 	.byte	0x03, 0x19
        /*00ae*/ 	.short	0x0024


	//----- nvinfo : EIATTR_PARAM_CBANK
	.align		4
        /*00b0*/ 	.byte	0x04, 0x0a
        /*00b2*/ 	.short	(.L_2921 - .L_2920)
	.align		4
.L_2920:
        /*00b4*/ 	.word	index@(.nv.constant0._ZN2at6native27unrolled_elementwise_kernelINS0_13BinaryFunctorIdddZZZNS0_15binary_internal21div_trunc_kernel_cudaERNS_18TensorIteratorBaseEENKUlvE1_clEvENKUlvE_clEvEUlddE_EESt5arrayIPcLm3EELi4E23TrivialOffsetCalculatorILi2EjESD_ILi1EjENS0_6memory15LoadWithoutCastENSG_16StoreWithoutCastEEEviT_T0_T2_T3_T4_T5_)
        /*00b8*/ 	.short	0x0380
        /*00ba*/ 	.short	0x0024


	//----- nvinfo : EIATTR_SW_WAR
	.align		4
.L_2921:
        /*00bc*/ 	.byte	0x04, 0x36
        /*00be*/ 	.short	(.L_2923 - .L_2922)
.L_2922:
        /*00c0*/ 	.word	0x00000008
.L_2923:


//--------------------- .nv.info._ZN2at6native29vectorized_elementwise_kernelILi2ENS0_13BinaryFunctorIdddZZZNS0_15binary_internal21div_trunc_kernel_cudaERNS_18TensorIteratorBaseEENKUlvE1_clEvENKUlvE_clEvEUlddE_EESt5arrayIPcLm3EEEEviT0_T1_ --------------------------
	.section	.nv.info._ZN2at6native29vectorized_elementwise_kernelILi2ENS0_13BinaryFunctorIdddZZZNS0_15binary_internal21div_trunc_kernel_cudaERNS_18TensorIteratorBaseEENKUlvE1_clEvENKUlvE_clEvEUlddE_EESt5arrayIPcLm3EEEEviT0_T1_,"",@"SHT_CUDA_INFO"
	.sectionflags	@""
	.align	4


	//----- nvinfo : EIATTR_CUDA_API_VERSION
	.align		4
        /*0000*/ 	.byte	0x04, 0x37
        /*0002*/ 	.short	(.L_2925 - .L_2924)
.L_2924:
        /*0004*/ 	.word	0x00000082


	//----- nvinfo : EIATTR_KPARAM_INFO
	.align		4
.L_2925:
        /*0008*/ 	.byte	0x04, 0x17
        /*000a*/ 	.short	(.L_2927 - .L_2926)
.L_2926:
        /*000c*/ 	.word	0x00000000
        /*0010*/ 	.short	0x0002
        /*0012*/ 	.short	0x0008
        /*0014*/ 	.byte	0x00, 0xf0, 0x61, 0x00


	//----- nvinfo : EIATTR_KPARAM_INFO
	.align		4
.L_2927:
        /*0018*/ 	.byte	0x04, 0x17
        /*001a*/ 	.short	(.L_2929 - .L_2928)
.L_2928:
        /*001c*/ 	.word	0x00000000
        /*0020*/ 	.short	0x0001
        /*0022*/ 	.short	0x0004
        /*0024*/ 	.byte	0x00, 0xf0, 0x05, 0x00


	//----- nvinfo : EIATTR_KPARAM_INFO
	.align		4
.L_2929:
        /*0028*/ 	.byte	0x04, 0x17
        /*002a*/ 	.short	(.L_2931 - .L_2930)
.L_2930:
        /*002c*/ 	.word	0x00000000
        /*0030*/ 	.short	0x0000
        /*0032*/ 	.short	0x0000
        /*0034*/ 	.byte	0x00, 0xf0, 0x11, 0x00


	//----- nvinfo : EIATTR_SPARSE_MMA_MASK
	.align		4
.L_2931:
        /*0038*/ 	.byte	0x03, 0x50
        /*003a*/ 	.short	0x0000


	//----- nvinfo : EIATTR_MAXREG_COUNT
	.align		4
        /*003c*/ 	.byte	0x03, 0x1b
        /*003e*/ 	.short	0x00ff


	//----- nvinfo : EIATTR_MERCURY_ISA_VERSION
	.align		4
        /*0040*/ 	.byte	0x03, 0x5f
        /*0042*/ 	.short	0x0101


	//----- nvinfo : EIATTR_VRC_CTA_INIT_COUNT
	.align		4
        /*0044*/ 	.byte	0x02, 0x4a
	.zero		1
	.zero		1


	//----- nvinfo : EIATTR_EXIT_INSTR_OFFSETS
	.align		4
        /*0048*/ 	.byte	0x04, 0x1c
        /*004a*/ 	.short	(.L_2933 - .L_2932)


	//   ....[0]....
.L_2932:
        /*004c*/ 	.word	0x000018b0


	//   ....[1]....
        /*0050*/ 	.word	0x00001900


	//   ....[2]....
        /*0054*/ 	.word	0x000026c0


	//----- nvinfo : EIATTR_MAX_THREADS
	.align		4
.L_2933:
        /*0058*/ 	.byte	0x04, 0x05
        /*005a*/ 	.short	(.L_2935 - .L_2934)
.L_2934:
        /*005c*/ 	.word	0x00000080
        /*0060*/ 	.word	0x00000001
        /*0064*/ 	.word	0x00000001


	//----- nvinfo : EIATTR_CRS_STACK_SIZE
	.align		4
.L_2935:
        /*0068*/ 	.byte	0x04, 0x1e
        /*006a*/ 	.short	(.L_2937 - .L_2936)
.L_2936:
        /*006c*/ 	.word	0x00000000


	//----- nvinfo : EIATTR_CBANK_PARAM_SIZE
	.align		4
.L_2937:
        /*0070*/ 	.byte	0x03, 0x19
        /*0072*/ 	.short	0x0020


	//----- nvinfo : EIATTR_PARAM_CBANK
	.align		4
        /*0074*/ 	.byte	0x04, 0x0a
        /*0076*/ 	.short	(.L_2939 - .L_2938)
	.align		4
.L_2938:
        /*0078*/ 	.word	index@(.nv.constant0._ZN2at6native29vectorized_elementwise_kernelILi2ENS0_13BinaryFunctorIdddZZZNS0_15binary_internal21div_trunc_kernel_cudaERNS_18TensorIteratorBaseEENKUlvE1_clEvENKUlvE_clEvEUlddE_EESt5arrayIPcLm3EEEEviT0_T1_)
        /*007c*/ 	.short	0x0380
        /*007e*/ 	.short	0x0020


	//----- nvinfo : EIATTR_SW_WAR
	.align		4
.L_2939:
        /*0080*/ 	.byte	0x04, 0x36
        /*0082*/ 	.short	(.L_2941 - .L_2940)
.L_2940:
        /*0084*/ 	.word	0x00000008
.L_2941:


//--------------------- .nv.info._ZN2at6native29vectorized_elementwise_kernelILi4ENS0_13BinaryFunctorIdddZZZNS0_15binary_internal21div_trunc_kernel_cudaERNS_18TensorIteratorBaseEENKUlvE1_clEvENKUlvE_clEvEUlddE_EESt5arrayIPcLm3EEEEviT0_T1_ --------------------------
	.section	.nv.info._ZN2at6native29vectorized_elementwise_kernelILi4ENS0_13BinaryFunctorIdddZZZNS0_15binary_internal21div_trunc_kernel_cudaERNS_18TensorIteratorBaseEENKUlvE1_clEvENKUlvE_clEvEUlddE_EESt5arrayIPcLm3EEEEviT0_T1_,"",@"SHT_CUDA_INFO"
	.sectionflags	@""
	.align	4


	//----- nvinfo : EIATTR_CUDA_API_VERSION
	.align		4
        /*0000*/ 	.byte	0x04, 0x37
        /*0002*/ 	.short	(.L_2943 - .L_2942)
.L_2942:
        /*0004*/ 	.word	0x00000082


	//----- nvinfo : EIATTR_KPARAM_INFO
	.align		4
.L_2943:
        /*0008*/ 	.byte	0x04, 0x17
        /*000a*/ 	.short	(.L_2945 - .L_2944)
.L_2944:
        /*000c*/ 	.word	0x00000000
        /*0010*/ 	.short	0x0002
        /*0012*/ 	.short	0x0008
        /*0014*/ 	.byte	0x00, 0xf0, 0x61, 0x00


	//----- nvinfo : EIATTR_KPARAM_INFO
	.align		4
.L_2945:
        /*0018*/ 	.byte	0x04, 0x17
        /*001a*/ 	.short	(.L_2947 - .L_2946)
.L_2946:
        /*001c*/ 	.word	0x00000000
        /*0020*/ 	.short	0x0001
        /*0022*/ 	.short	0x0004
        /*0024*/ 	.byte	0x00, 0xf0, 0x05, 0x00


	//----- nvinfo : EIATTR_KPARAM_INFO
	.align		4
.L_2947:
        /*0028*/ 	.byte	0x04, 0x17
        /*002a*/ 	.short	(.L_2949 - .L_2948)
.L_2948:
        /*002c*/ 	.word	0x00000000
        /*0030*/ 	.short	0x0000
        /*0032*/ 	.short	0x0000
        /*0034*/ 	.byte	0x00, 0xf0, 0x11, 0x00


	//----- nvinfo : EIATTR_SPARSE_MMA_MASK
	.align		4
.L_2949:
        /*0038*/ 	.byte	0x03, 0x50
        /*003a*/ 	.short	0x0000


	//----- nvinfo : EIATTR_MAXREG_COUNT
	.align		4
        /*003c*/ 	.byte	0x03, 0x1b
        /*003e*/ 	.short	0x00ff


	//----- nvinfo : EIATTR_ANNOTATIONS
	.align		4
        /*0040*/ 	.byte	0x04, 0x55
        /*0042*/ 	.short	(.L_2951 - .L_2950)


	//   ....[0]....
.L_2950:
        /*0044*/ 	.word	0x00000001
        /*0048*/ 	.byte	0xb0, 0x27, 0x00, 0x00, 0x01, 0x00, 0x00, 0x00, 0xe0, 0x28, 0x00, 0x00


	//----- nvinfo : EIATTR_MERCURY_ISA_VERSION
	.align		4
.L_2951:
        /*0054*/ 	.byte	0x03, 0x5f
        /*0056*/ 	.short	0x0101


	//----- nvinfo : EIATTR_VRC_CTA_INIT_COUNT
	.align		4
        /*0058*/ 	.byte	0x02, 0x4a
	.zero		1
	.zero		1


	//----- nvinfo : EIATTR_EXIT_INSTR_OFFSETS
	.align		4
        /*005c*/ 	.byte	0x04, 0x1c
        /*005e*/ 	.short	(.L_2953 - .L_2952)


	//   ....[0]....
.L_2952:
        /*0060*/ 	.word	0x000018c0


	//   ....[1]....
        /*0064*/ 	.word	0x00001910


	//   ....[2]....
        /*0068*/ 	.word	0x000026a0


	//----- nvinfo : EIATTR_MAX_THREADS
	.align		4
.L_2953:
        /*006c*/ 	.byte	0x04, 0x05
        /*006e*/ 	.short	(.L_2955 - .L_2954)
.L_2954:
        /*0070*/ 	.word	0x00000080
        /*0074*/ 	.word	0x00000001
        /*0078*/ 	.word	0x00000001


	//----- nvinfo : EIATTR_CRS_STACK_SIZE
	.align		4
.L_2955:
        /*007c*/ 	.byte	0x04, 0x1e
        /*007e*/ 	.short	(.L_2957 - .L_2956)
.L_2956:
        /*0080*/ 	.word	0x00000000


	//----- nvinfo : EIATTR_CBANK_PARAM_SIZE
	.align		4
.L_2957:
        /*0084*/ 	.byte	0x03, 0x19
        /*0086*/ 	.short	0x0020


	//----- nvinfo : EIATTR_PARAM_CBANK
	.align		4
        /*0088*/ 	.byte	0x04, 0x0a
        /*008a*/ 	.short	(.L_2959 - .L_2958)
	.align		4
.L_2958:
        /*008c*/ 	.word	index@(.nv.constant0._ZN2at6native29vectorized_elementwise_kernelILi4ENS0_13BinaryFunctorIdddZZZNS0_15binary_internal21div_trunc_kernel_cudaERNS_18TensorIteratorBaseEENKUlvE1_clEvENKUlvE_clEvEUlddE_EESt5arrayIPcLm3EEEEviT0_T1_)
        /*0090*/ 	.short	0x0380
        /*0092*/ 	.short	0x0020


	//----- nvinfo : EIATTR_SW_WAR
	.align		4
.L_2959:
        /*0094*/ 	.byte	0x04, 0x36
        /*0096*/ 	.short	(.L_2961 - .L_2960)
.L_2960:
        /*0098*/ 	.word	0x00000008
.L_2961:


//--------------------- .nv.info._ZN2at6native29vectorized_elementwise_kernelILi8ENS0_13BinaryFunctorIdddZZZNS0_15binary_internal21div_trunc_kernel_cudaERNS_18TensorIteratorBaseEENKUlvE1_clEvENKUlvE_clEvEUlddE_EESt5arrayIPcLm3EEEEviT0_T1_ --------------------------
	.section	.nv.info._ZN2at6native29vectorized_elementwise_kernelILi8ENS0_13BinaryFunctorIdddZZZNS0_15binary_internal21div_trunc_kernel_cudaERNS_18TensorIteratorBaseEENKUlvE1_clEvENKUlvE_clEvEUlddE_EESt5arrayIPcLm3EEEEviT0_T1_,"",@"SHT_CUDA_INFO"
	.sectionflags	@""
	.align	4


	//----- nvinfo : EIATTR_CUDA_API_VERSION
	.align		4
        /*0000*/ 	.byte	0x04, 0x37
        /*0002*/ 	.short	(.L_2963 - .L_2962)
.L_2962:
        /*0004*/ 	.word	0x00000082


	//----- nvinfo : EIATTR_KPARAM_INFO
	.align		4
.L_2963:
        /*0008*/ 	.byte	0x04, 0x17
        /*000a*/ 	.short	(.L_2965 - .L_2964)
.L_2964:
        /*000c*/ 	.word	0x00000000
        /*0010*/ 	.short	0x0002
        /*0012*/ 	.short	0x0008
        /*0014*/ 	.byte	0x00, 0xf0, 0x61, 0x00


	//----- nvinfo : EIATTR_KPARAM_INFO
	.align		4
.L_2965:
        /*0018*/ 	.byte	0x04, 0x17
        /*001a*/ 	.short	(.L_2967 - .L_2966)
.L_2966:
        /*001c*/ 	.word	0x00000000
        /*0020*/ 	.short	0x0001
        /*0022*/ 	.short	0x0004
        /*0024*/ 	.byte	0x00, 0xf0, 0x05, 0x00


	//----- nvinfo : EIATTR_KPARAM_INFO
	.align		4
.L_2967:
        /*0028*/ 	.byte	0x04, 0x17
        /*002a*/ 	.short	(.L_2969 - .L_2968)
.L_2968:
        /*002c*/ 	.word	0x00000000
        /*0030*/ 	.short	0x0000
        /*0032*/ 	.short	0x0000
        /*0034*/ 	.byte	0x00, 0xf0, 0x11, 0x00


	//----- nvinfo : EIATTR_SPARSE_MMA_MASK
	.align		4
.L_2969:
        /*0038*/ 	.byte	0x03, 0x50
        /*003a*/ 	.short	0x0000


	//----- nvinfo : EIATTR_MAXREG_COUNT
	.align		4
        /*003c*/ 	.byte	0x03, 0x1b
        /*003e*/ 	.short	0x00ff


	//----- nvinfo : EIATTR_ANNOTATIONS
	.align		4
        /*0040*/ 	.byte	0x04, 0x55
        /*0042*/ 	.short	(.L_2971 - .L_2970)


	//   ....[0]....
.L_2970:
        /*0044*/ 	.word	0x00000001
        /*0048*/ 	.byte	0xb0, 0x27, 0x00, 0x00, 0x01, 0x00, 0x00, 0x00, 0xe0, 0x28, 0x00, 0x00


	//----- nvinfo : EIATTR_MERCURY_ISA_VERSION
	.align		4
.L_2971:
        /*0054*/ 	.byte	0x03, 0x5f
        /*0056*/ 	.short	0x0101


	//----- nvinfo : EIATTR_VRC_CTA_INIT_COUNT
	.align		4
        /*0058*/ 	.byte	0x02, 0x4a
	.zero		1
	.zero		1


	//----- nvinfo : EIATTR_EXIT_INSTR_OFFSETS
	.align		4
        /*005c*/ 	.byte	0x04, 0x1c
        /*005e*/ 	.short	(.L_2973 - .L_2972)


	//   ....[0]....
.L_2972:
        /*0060*/ 	.word	0x000018c0


	//   ....[1]....
        /*0064*/ 	.word	0x00001910


	//   ....[2]....
        /*0068*/ 	.word	0x000026a0


	//----- nvinfo : EIATTR_MAX_THREADS
	.align		4
.L_2973:
        /*006c*/ 	.byte	0x04, 0x05
        /*006e*/ 	.short	(.L_2975 - .L_2974)
.L_2974:
        /*0070*/ 	.word	0x00000080
        /*0074*/ 	.word	0x00000001
        /*0078*/ 	.word	0x00000001


	//----- nvinfo : EIATTR_CRS_STACK_SIZE
	.align		4
.L_2975:
        /*007c*/ 	.byte	0x04, 0x1e
        /*007e*/ 	.short	(.L_2977 - .L_2976)
.L_2976:
        /*0080*/ 	.word	0x00000000


	//----- nvinfo : EIATTR_CBANK_PARAM_SIZE
	.align		4
.L_2977:
        /*0084*/ 	.byte	0x03, 0x19
        /*0086*/ 	.short	0x0020


	//----- nvinfo : EIATTR_PARAM_CBANK
	.align		4
        /*0088*/ 	.byte	0x04, 0x0a
        /*008a*/ 	.short	(.L_2979 - .L_2978)
	.align		4
.L_2978:
        /*008c*/ 	.word	index@(.nv.constant0._ZN2at6native29vectorized_elementwise_kernelILi8ENS0_13BinaryFunctorIdddZZZNS0_15binary_internal21div_trunc_kernel_cudaERNS_18TensorIteratorBaseEENKUlvE1_clEvENKUlvE_clEvEUlddE_EESt5arrayIPcLm3EEEEviT0_T1_)
        /*0090*/ 	.short	0x0380
        /*0092*/ 	.short	0x0020


	//----- nvinfo : EIATTR_SW_WAR
	.align		4
.L_2979:
        /*0094*/ 	.byte	0x04, 0x36
        /*0096*/ 	.short	(.L_2981 - .L_2980)
.L_2980:
        /*0098*/ 	.word	0x00000008
.L_2981:


//--------------------- .nv.info._ZN2at6native18elementwise_kernelILi128ELi4EZNS0_15gpu_kernel_implINS0_13BUnaryFunctorIdddZZZNS0_15binary_internal21div_trunc_kernel_cudaERNS_18TensorIteratorBaseEENKUlvE1_clEvENKUlvE_clEvEUlddE_EEEEvS6_RKT_EUliE_EEviT1_ --------------------------
	.section	.nv.info._ZN2at6native18elementwise_kernelILi128ELi4EZNS0_15gpu_kernel_implINS0_13BUnaryFunctorIdddZZZNS0_15binary_internal21div_trunc_kernel_cudaERNS_18TensorIteratorBaseEENKUlvE1_clEvENKUlvE_clEvEUlddE_EEEEvS6_RKT_EUliE_EEviT1_,"",@"SHT_CUDA_INFO"
	.sectionflags	@""
	.align	4


	//----- nvinfo : EIATTR_CUDA_API_VERSION
	.align		4
        /*0000*/ 	.byte	0x04, 0x37
        /*0002*/ 	.short	(.L_2983 - .L_2982)
.L_2982:
        /*0004*/ 	.word	0x00000082


	//----- nvinfo : EIATTR_KPARAM_INFO
	.align		4
.L_2983:
        /*0008*/ 	.byte	0x04, 0x17
        /*000a*/ 	.short	(.L_2985 - .L_2984)
.L_2984:
        /*000c*/ 	.word	0x00000000
        /*0010*/ 	.short	0x0001
        /*0012*/ 	.short	0x0008
        /*0014*/ 	.byte	0x00, 0xf0, 0xa1, 0x08


	//----- nvinfo : EIATTR_KPARAM_INFO
	.align		4
.L_2985:
        /*0018*/ 	.byte	0x04, 0x17
        /*001a*/ 	.short	(.L_2987 - .L_2986)
.L_2986:
        /*001c*/ 	.word	0x00000000
        /*0020*/ 	.short	0x0000
        /*0022*/ 	.short	0x0000
        /*0024*/ 	.byte	0x00, 0xf0, 0x11, 0x00


	//----- nvinfo : EIATTR_SPARSE_MMA_MASK
	.align		4
.L_2987:
        /*0028*/ 	.byte	0x03, 0x50
        /*002a*/ 	.short	0x0000


	//----- nvinfo : EIATTR_MAXREG_COUNT
	.align		4
        /*002c*/ 	.byte	0x03, 0x1b
        /*002e*/ 	.short	0x0080


	//----- nvinfo : EIATTR_EXTERNS
	.align		4
        /*0030*/ 	.byte	0x04, 0x0f
        /*0032*/ 	.short	(.L_2989 - .L_2988)


	//   ....[0]....
	.align		4
.L_2988:
        /*0034*/ 	.word	index@(__assertfail)


	//----- nvinfo : EIATTR_MERCURY_ISA_VERSION
	.align		4
.L_2989:
        /*0038*/ 	.byte	0x03, 0x5f
        /*003a*/ 	.short	0x0101


	//----- nvinfo : EIATTR_VRC_CTA_INIT_COUNT
	.align		4
        /*003c*/ 	.byte	0x02, 0x4a
	.zero		1
	.zero		1


	//----- nvinfo : EIATTR_SYSCALL_OFFSETS
	.align		4
        /*0040*/ 	.byte	0x04, 0x46
        /*0042*/ 	.short	(.L_2991 - .L_2990)


	//   ....[0]....
.L_2990:
        /*0044*/ 	.word	0x000021a0


	//   ....[1]....
        /*0048*/ 	.word	0x00003390


	//   ....[2]....
        /*004c*/ 	.word	0x000056e0


	//   ....[3]....
        /*0050*/ 	.word	0x00006650


	//   ....[4]....
        /*0054*/ 	.word	0x00008b50


	//   ....[5]....
        /*0058*/ 	.word	0x00009ac0


	//   ....[6]....
        /*005c*/ 	.word	0x0000bfd0


	//   ....[7]....
        /*0060*/ 	.word	0x0000cf10


	//----- nvinfo : EIATTR_EXIT_INSTR_OFFSETS
	.align		4
.L_2991:
        /*0064*/ 	.byte	0x04, 0x1c
        /*0066*/ 	.short	(.L_2993 - .L_2992)


	//   ....[0]....
.L_2992:
        /*0068*/ 	.word	0x00009e60


	//   ....[1]....
        /*006c*/ 	.word	0x0000c2a0


	//   ....[2]....
        /*0070*/ 	.word	0x0000c2e0


	//   ....[3]....
        /*0074*/ 	.word	0x0000c370


	//   ....[4]....
        /*0078*/ 	.word	0x0000c3a0


	//   ....[5]....
        /*007c*/ 	.word	0x0000c3d0


	//   ....[6]....
        /*0080*/ 	.word	0x0000c4a0


	//   ....[7]....
        /*0084*/ 	.word	0x0000c520


	//   ....[8]....
        /*0088*/ 	.word	0x0000c600


	//   ....[9]....
        /*008c*/ 	.word	0x0000c690


	//   ....[10]....
        /*0090*/ 	.word	0x0000c6b0


	//   ....[11]....
        /*0094*/ 	.word	0x0000c780


	//   ....[12]....
        /*0098*/ 	.word	0x0000c930


	//   ....[13]....
        /*009c*/ 	.word	0x0000cae0


	//   ....[14]....
        /*00a0*/ 	.word	0x0000cc80


	//   ....[15]....
        /*00a4*/ 	.word	0x0000ccb0


	//   ....[16]....
        /*00a8*/ 	.word	0x0000cce0


	//   ....[17]....
        /*00ac*/ 	.word	0x0000cd80


	//   ....[18]....
        /*00b0*/ 	.word	0x0000cdb0


	//   ....[19]....
        /*00b4*/ 	.word	0x0000cf20


	//   ....[20]....
        /*00b8*/ 	.word	0x0000d070


	//   ....[21]....
        /*00bc*/ 	.word	0x0000d1f0


	//   ....[22]....
        /*00c0*/ 	.word	0x0000d270


	//----- nvinfo : EIATTR_MAX_THREADS
	.align		4
.L_2993:
        /*00c4*/ 	.byte	0x04, 0x05
        /*00c6*/ 	.short	(.L_2995 - .L_2994)
.L_2994:
        /*00c8*/ 	.word	0x00000080
        /*00cc*/ 	.word	0x00000001
        /*00d0*/ 	.word	0x00000001


	//----- nvinfo : EIATTR_CRS_STACK_SIZE
	.align		4
.L_2995:
        /*00d4*/ 	.byte	0x04, 0x1e
        /*00d6*/ 	.short	(.L_2997 - .L_2996)
.L_2996:
        /*00d8*/ 	.word	0x00000000


	//----- nvinfo : EIATTR_CBANK_PARAM_SIZE
	.align		4
.L_2997:
        /*00dc*/ 	.byte	0x03, 0x19
        /*00de*/ 	.short	0x0230


	//----- nvinfo : EIATTR_PARAM_CBANK
	.align		4
        /*00e0*/ 	.byte	0x04, 0x0a
        /*00e2*/ 	.short	(.L_2999 - .L_2998)
	.align		4
.L_2998:
        /*00e4*/ 	.word	index@(.nv.constant0._ZN2at6native18elementwise_kernelILi128ELi4EZNS0_15gpu_kernel_implINS0_13BUnaryFunctorIdddZZZNS0_15binary_internal21div_trunc_kernel_cudaERNS_18TensorIteratorBaseEENKUlvE1_clEvENKUlvE_clEvEUlddE_EEEEvS6_RKT_EUliE_EEviT1_)
        /*00e8*/ 	.short	0x0380
        /*00ea*/ 	.short	0x0230


	//----- nvinfo : EIATTR_SW_WAR
	.align		4
.L_2999:
        /*00ec*/ 	.byte	0x04, 0x36
        /*00ee*/ 	.short	(.L_3001 - .L_3000)
.L_3000:
        /*00f0*/ 	.word	0x00000008
.L_3001:


//--------------------- .nv.info._ZN2at6native27unrolled_elementwise_kernelINS0_13BUnaryFunctorIdddZZZNS0_15binary_internal21div_trunc_kernel_cudaERNS_18TensorIteratorBaseEENKUlvE1_clEvENKUlvE_clEvEUlddE_EESt5arrayIPcLm2EELi4E23TrivialOffsetCalculatorILi1EjESE_NS0_6memory12LoadWithCastILi1EEENSF_13StoreWithCastILi1EEEEEviT_T0_T2_T3_T4_T5_ --------------------------
	.section	.nv.info._ZN2at6native27unrolled_elementwise_kernelINS0_13BUnaryFunctorIdddZZZNS0_15binary_internal21div_trunc_kernel_cudaERNS_18TensorIteratorBaseEENKUlvE1_clEvENKUlvE_clEvEUlddE_EESt5arrayIPcLm2EELi4E23TrivialOffsetCalculatorILi1EjESE_NS0_6memory12LoadWithCastILi1EEENSF_13StoreWithCastILi1EEEEEviT_T0_T2_T3_T4_T5_,"",@"SHT_CUDA_INFO"
	.sectionflags	@""
	.align	4


	//----- nvinfo : EIATTR_CUDA_API_VERSION
	.align		4
        /*0000*/ 	.byte	0x04, 0x37
        /*0002*/ 	.short	(.L_3003 - .L_3002)
.L_3002:
        /*0004*/ 	.word	0x00000082


	//----- nvinfo : EIATTR_KPARAM_INFO
	.align		4
.L_3003:
        /*0008*/ 	.byte	0x04, 0x17
        /*000a*/ 	.short	(.L_3005 - .L_3004)
.L_3004:
        /*000c*/ 	.word	0x00000000
        /*0010*/ 	.short	0x0006
        /*0012*/ 	.short	0x0034
        /*0014*/ 	.byte	0x00, 0xf0, 0x21, 0x00


	//----- nvinfo : EIATTR_KPARAM_INFO
	.align		4
.L_3005:
        /*0018*/ 	.byte	0x04, 0x17
        /*001a*/ 	.short	(.L_3007 - .L_3006)
.L_3006:
        /*001c*/ 	.word	0x00000000
        /*0020*/ 	.short	0x0005
        /*0022*/ 	.short	0x002c
        /*0024*/ 	.byte	0x00, 0xf0, 0x21, 0x00


	//----- nvinfo : EIATTR_KPARAM_INFO
	.align		4
.L_3007:
        /*0028*/ 	.byte	0x04, 0x17
        /*002a*/ 	.short	(.L_3009 - .L_3008)
.L_3008:
        /*002c*/ 	.word	0x00000000
        /*0030*/ 	.short	0x0004
        /*0032*/ 	.short	0x0029
        /*0034*/ 	.byte	0x00, 0xf0, 0x05, 0x00


	//----- nvinfo : EIATTR_KPARAM_INFO
	.align		4
.L_3009:
        /*0038*/ 	.byte	0x04, 0x17
        /*003a*/ 	.short	(.L_3011 - .L_3010)
.L_3010:
        /*003c*/ 	.word	0x00000000
        /*0040*/ 	.short	0x0003
        /*0042*/ 	.short	0x0028
        /*0044*/ 	.byte	0x00, 0xf0, 0x05, 0x00


	//----- nvinfo : EIATTR_KPARAM_INFO
	.align		4
.L_3011:
        /*0048*/ 	.byte	0x04, 0x17
        /*004a*/ 	.short	(.L_3013 - .L_3012)
.L_3012:
        /*004c*/ 	.word	0x00000000
        /*0050*/ 	.short	0x0002
        /*0052*/ 	.short	0x0018
        /*0054*/ 	.byte	0x00, 0xf0, 0x41, 0x00


	//----- nvinfo : EIATTR_KPARAM_INFO
	.align		4
.L_3013:
        /*0058*/ 	.byte	0x04, 0x17
        /*005a*/ 	.short	(.L_3015 - .L_3014)
.L_3014:
        /*005c*/ 	.word	0x00000000
        /*0060*/ 	.short	0x0001
        /*0062*/ 	.short	0x0008
        /*0064*/ 	.byte	0x00, 0xf0, 0x41, 0x00


	//----- nvinfo : EIATTR_KPARAM_INFO
	.align		4
.L_3015:
        /*0068*/ 	.byte	0x04, 0x17
        /*006a*/ 	.short	(.L_3017 - .L_3016)
.L_3016:
        /*006c*/ 	.word	0x00000000
        /*0070*/ 	.short	0x0000
        /*0072*/ 	.short	0x0000
        /*0074*/ 	.byte	0x00, 0xf0, 0x11, 0x00


	//----- nvinfo : EIATTR_SPARSE_MMA_MASK
	.align		4
.L_3017:
        /*0078*/ 	.byte	0x03, 0x50
        /*007a*/ 	.short	0x0000


	//----- nvinfo : EIATTR_MAXREG_COUNT
	.align		4
        /*007c*/ 	.byte	0x03, 0x1b
        /*007e*/ 	.short	0x00ff


	//----- nvinfo : EIATTR_EXTERNS
	.align		4
        /*0080*/ 	.byte	0x04, 0x0f
        /*0082*/ 	.short	(.L_3019 - .L_3018)


	//   ....[0]....
	.align		4
.L_3018:
        /*0084*/ 	.word	index@(__assertfail)


	//----- nvinfo : EIATTR_MERCURY_ISA_VERSION
	.align		4
.L_3019:
        /*0088*/ 	.byte	0x03, 0x5f
        /*008a*/ 	.short	0x0101


	//----- nvinfo : EIATTR_VRC_CTA_INIT_COUNT
	.align		4
        /*008c*/ 	.byte	0x02, 0x4a
	.zero		1
	.zero		1


	//----- nvinfo : EIATTR_SYSCALL_OFFSETS
	.align		4
        /*0090*/ 	.byte	0x04, 0x46
        /*0092*/ 	.short	(.L_3021 - .L_3020)


	//   ....[0]....
.L_3020:
        /*0094*/ 	.word	0x00000e90


	//   ....[1]....
        /*0098*/ 	.word	0x00001ed0


	//   ....[2]....
        /*009c*/ 	.word	0x00002e50


	//   ....[3]....
        /*00a0*/ 	.word	0x00003da0


	//   ....[4]....
        /*00a4*/ 	.word	0x00005670


	//   ....[5]....
        /*00a8*/ 	.word	0x00006640


	//   ....[6]....
        /*00ac*/ 	.word	0x000077a0


	//   ....[7]....
        /*00b0*/ 	.word	0x000088e0


	//----- nvinfo : EIATTR_EXIT_INSTR_OFFSETS
	.align		4
.L_3021:
        /*00b4*/ 	.byte	0x04, 0x1c
        /*00b6*/ 	.short	(.L_3023 - .L_3022)


	//   ....[0]....
.L_3022:
        /*00b8*/ 	.word	0x00007b30


	//   ....[1]....
        /*00bc*/ 	.word	0x00007c70


	//   ....[2]....
        /*00c0*/ 	.word	0x00007cb0


	//   ....[3]....
        /*00c4*/ 	.word	0x00007d40


	//   ....[4]....
        /*00c8*/ 	.word	0x00007d70


	//   ....[5]....
        /*00cc*/ 	.word	0x00007da0


	//   ....[6]....
        /*00d0*/ 	.word	0x00007e70


	//   ....[7]....
        /*00d4*/ 	.word	0x00007ef0


	//   ....[8]....
        /*00d8*/ 	.word	0x00007fd0


	//   ....[9]....
        /*00dc*/ 	.word	0x00008060


	//   ....[10]....
        /*00e0*/ 	.word	0x00008080


	//   ....[11]....
        /*00e4*/ 	.word	0x00008150


	//   ....[12]....
        /*00e8*/ 	.word	0x00008300


	//   ....[13]....
        /*00ec*/ 	.word	0x000084b0


	//   ....[14]....
        /*00f0*/ 	.word	0x00008650


	//   ....[15]....
        /*00f4*/ 	.word	0x00008680


	//   ....[16]....
        /*00f8*/ 	.word	0x000086b0


	//   ....[17]....
        /*00fc*/ 	.word	0x00008750


	//   ....[18]....
        /*0100*/ 	.word	0x00008780


	//   ....[19]....
        /*0104*/ 	.word	0x000088f0


	//   ....[20]....
        /*0108*/ 	.word	0x00008a40


	//   ....[21]....
        /*010c*/ 	.word	0x00008bc0


	//   ....[22]....
        /*0110*/ 	.word	0x00008c40


	//----- nvinfo : EIATTR_MAX_THREADS
	.align		4
.L_3023:
        /*0114*/ 	.byte	0x04, 0x05
        /*0116*/ 	.short	(.L_3025 - .L_3024)
.L_3024:
        /*0118*/ 	.word	0x00000080
        /*011c*/ 	.word	0x00000001
        /*0120*/ 	.word	0x00000001


	//----- nvinfo : EIATTR_CRS_STACK_SIZE
	.align		4
.L_3025:
        /*0124*/ 	.byte	0x04, 0x1e
        /*0126*/ 	.short	(.L_3027 - .L_3026)
.L_3026:
        /*0128*/ 	.word	0x00000000


	//----- nvinfo : EIATTR_CBANK_PARAM_SIZE
	.align		4
.L_3027:
        /*012c*/ 	.byte	0x03, 0x19
        /*012e*/ 	.short	0x003c


	//----- nvinfo : EIATTR_PARAM_CBANK
	.align		4
        /*0130*/ 	.byte	0x04, 0x0a
        /*0132*/ 	.short	(.L_3029 - .L_3028)
	.align		4
.L_3028:
        /*0134*/ 	.word	index@(.nv.constant0._ZN2at6native27unrolled_elementwise_kernelINS0_13BUnaryFunctorIdddZZZNS0_15binary_internal21div_trunc_kernel_cudaERNS_18TensorIteratorBaseEENKUlvE1_clEvENKUlvE_clEvEUlddE_EESt5arrayIPcLm2EELi4E23TrivialOffsetCalculatorILi1EjESE_NS0_6memory12LoadWithCastILi1EEENSF_13StoreWithCastILi1EEEEEviT_T0_T2_T3_T4_T5_)
        /*0138*/ 	.short	0x0380
        /*013a*/ 	.short	0x003c


	//----- nvinfo : EIATTR_SW_WAR
	.align		4
.L_3029:
        /*013c*/ 	.byte	0x04, 0x36
        /*013e*/ 	.short	(.L_3031 - .L_3030)
.L_3030:
        /*0140*/ 	.word	0x00000008
.L_3031:


//--------------------- .nv.info._ZN2at6native18elementwise_kernelILi128ELi2EZNS0_22gpu_kernel_impl_nocastINS0_13BUnaryFunctorIdddZZZNS0_15binary_internal21div_trunc_kernel_cudaERNS_18TensorIteratorBaseEENKUlvE1_clEvENKUlvE_clEvEUlddE_EEEEvS6_RKT_EUliE_EEviT1_ --------------------------
	.section	.nv.info._ZN2at6native18elementwise_kernelILi128ELi2EZNS0_22gpu_kernel_impl_nocastINS0_13BUnaryFunctorIdddZZZNS0_15binary_internal21div_trunc_kernel_cudaERNS_18TensorIteratorBaseEENKUlvE1_clEvENKUlvE_clEvEUlddE_EEEEvS6_RKT_EUliE_EEviT1_,"",@"SHT_CUDA_INFO"
	.sectionflags	@""
	.align	4


	//----- nvinfo : EIATTR_CUDA_API_VERSION
	.align		4
        /*0000*/ 	.byte	0x04, 0x37
        /*0002*/ 	.short	(.L_3033 - .L_3032)
.L_3032:
        /*0004*/ 	.word	0x00000082


	//----- nvinfo : EIATTR_KPARAM_INFO
	.align		4
.L_3033:
        /*0008*/ 	.byte	0x04, 0x17
        /*000a*/ 	.short	(.L_3035 - .L_3034)
.L_3034:
        /*000c*/ 	.word	0x00000000
        /*0010*/ 	.short	0x0001
        /*0012*/ 	.short	0x0008
        /*0014*/ 	.byte	0x00, 0xf0, 0x81, 0x08


	//----- nvinfo : EIATTR_KPARAM_INFO
	.align		4
.L_3035:
        /*0018*/ 	.byte	0x04, 0x17
        /*001a*/ 	.short	(.L_3037 - .L_3036)
.L_3036:
        /*001c*/ 	.word	0x00000000
        /*0020*/ 	.short	0x0000
        /*0022*/ 	.short	0x0000
        /*0024*/ 	.byte	0x00, 0xf0, 0x11, 0x00


	//----- nvinfo : EIATTR_SPARSE_MMA_MASK
	.align		4
.L_3037:
        /*0028*/ 	.byte	0x03, 0x50
        /*002a*/ 	.short	0x0000


	//----- nvinfo : EIATTR_MAXREG_COUNT
	.align		4
        /*002c*/ 	.byte	0x03, 0x1b
        /*002e*/ 	.short	0x0080


	//----- nvinfo : EIATTR_MERCURY_ISA_VERSION
	.align		4
        /*0030*/ 	.byte	0x03, 0x5f
        /*0032*/ 	.short	0x0101


	//----- nvinfo : EIATTR_VRC_CTA_INIT_COUNT
	.align		4
        /*0034*/ 	.byte	0x02, 0x4a
	.zero		1
	.zero		1


	//----- nvinfo : EIATTR_EXIT_INSTR_OFFSETS
	.align		4
        /*0038*/ 	.byte	0x04, 0x1c
        /*003a*/ 	.short	(.L_3039 - .L_3038)


	//   ....[0]....
.L_3038:
        /*003c*/ 	.word	0x000002e0


	//   ....[1]....
        /*0040*/ 	.word	0x000004a0


	//   ....[2]....
        /*0044*/ 	.word	0x00001a00


	//   ....[3]....
        /*0048*/ 	.word	0x00002eb0


	//----- nvinfo : EIATTR_MAX_THREADS
	.align		4
.L_3039:
        /*004c*/ 	.byte	0x04, 0x05
        /*004e*/ 	.short	(.L_3041 - .L_3040)
.L_3040:
        /*0050*/ 	.word	0x00000080
        /*0054*/ 	.word	0x00000001
        /*0058*/ 	.word	0x00000001


	//----- nvinfo : EIATTR_CRS_STACK_SIZE
	.align		4
.L_3041:
        /*005c*/ 	.byte	0x04, 0x1e
        /*005e*/ 	.short	(.L_3043 - .L_3042)
.L_3042:
        /*0060*/ 	.word	0x00000000


	//----- nvinfo : EIATTR_CBANK_PARAM_SIZE
	.align		4
.L_3043:
        /*0064*/ 	.byte	0x03, 0x19
        /*0066*/ 	.short	0x0228


	//----- nvinfo : EIATTR_PARAM_CBANK
	.align		4
        /*0068*/ 	.byte	0x04, 0x0a
        /*006a*/ 	.short	(.L_3045 - .L_3044)
	.align		4
.L_3044:
        /*006c*/ 	.word	index@(.nv.constant0._ZN2at6native18elementwise_kernelILi128ELi2EZNS0_22gpu_kernel_impl_nocastINS0_13BUnaryFunctorIdddZZZNS0_15binary_internal21div_trunc_kernel_cudaERNS_18TensorIteratorBaseEENKUlvE1_clEvENKUlvE_clEvEUlddE_EEEEvS6_RKT_EUliE_EEviT1_)
        /*0070*/ 	.short	0x0380
        /*0072*/ 	.short	0x0228


	//----- nvinfo : EIATTR_SW_WAR
	.align		4
.L_3045:
        /*0074*/ 	.byte	0x04, 0x36
        /*0076*/ 	.short	(.L_3047 - .L_3046)
.L_3046:
        /*0078*/ 	.word	0x00000008
.L_3047:


//--------------------- .nv.info._ZN2at6native27unrolled_elementwise_kernelINS0_13BUnaryFunctorIdddZZZNS0_15binary_internal21div_trunc_kernel_cudaERNS_18TensorIteratorBaseEENKUlvE1_clEvENKUlvE_clEvEUlddE_EESt5arrayIPcLm2EELi4E23TrivialOffsetCalculatorILi1EjESE_NS0_6memory15LoadWithoutCastENSF_16StoreWithoutCastEEEviT_T0_T2_T3_T4_T5_ --------------------------
	.section	.nv.info._ZN2at6native27unrolled_elementwise_kernelINS0_13BUnaryFunctorIdddZZZNS0_15binary_internal21div_trunc_kernel_cudaERNS_18TensorIteratorBaseEENKUlvE1_clEvENKUlvE_clEvEUlddE_EESt5arrayIPcLm2EELi4E23TrivialOffsetCalculatorILi1EjESE_NS0_6memory15LoadWithoutCastENSF_16StoreWithoutCastEEEviT_T0_T2_T3_T4_T5_,"",@"SHT_CUDA_INFO"
	.sectionflags	@""
	.align	4


	//----- nvinfo : EIATTR_CUDA_API_VERSION
	.align		4
        /*0000*/ 	.byte	0x04, 0x37
        /*0002*/ 	.short	(.L_3049 - .L_3048)
.L_3048:
        /*0004*/ 	.word	0x00000082


	//----- nvinfo : EIATTR_KPARAM_INFO
	.align		4
.L_3049:
        /*0008*/ 	.byte	0x04, 0x17
        /*000a*/ 	.short	(.L_3051 - .L_3050)
.L_3050:
        /*000c*/ 	.word	0x00000000
        /*0010*/ 	.short	0x0006
        /*0012*/ 	.short	0x002b
        /*0014*/ 	.byte	0x00, 0xf0, 0x05, 0x00


	//----- nvinfo : EIATTR_KPARAM_INFO
	.align		4
.L_3051:
        /*0018*/ 	.byte	0x04, 0x17
        /*001a*/ 	.short	(.L_3053 - .L_3052)
.L_3052:
        /*001c*/ 	.word	0x00000000
        /*0020*/ 	.short	0x0005
        /*0022*/ 	.short	0x002a
        /*0024*/ 	.byte	0x00, 0xf0, 0x05, 0x00


	//----- nvinfo : EIATTR_KPARAM_INFO
	.align		4
.L_3053:
        /*0028*/ 	.byte	0x04, 0x17
        /*002a*/ 	.short	(.L_3055 - .L_3054)
.L_3054:
        /*002c*/ 	.word	0x00000000
        /*0030*/ 	.short	0x0004
        /*0032*/ 	.short	0x0029
        /*0034*/ 	.byte	0x00, 0xf0, 0x05, 0x00


	//----- nvinfo : EIATTR_KPARAM_INFO
	.align		4
.L_3055:
        /*0038*/ 	.byte	0x04, 0x17
        /*003a*/ 	.short	(.L_3057 - .L_3056)
.L_3056:
        /*003c*/ 	.word	0x00000000
        /*0040*/ 	.short	0x0003
        /*0042*/ 	.short	0x0028
        /*0044*/ 	.byte	0x00, 0xf0, 0x05, 0x00


	//----- nvinfo : EIATTR_KPARAM_INFO
	.align		4
.L_3057:
        /*0048*/ 	.byte	0x04, 0x17
        /*004a*/ 	.short	(.L_3059 - .L_3058)
.L_3058:
        /*004c*/ 	.word	0x00000000
        /*0050*/ 	.short	0x0002
        /*0052*/ 	.short	0x0018
        /*0054*/ 	.byte	0x00, 0xf0, 0x41, 0x00


	//----- nvinfo : EIATTR_KPARAM_INFO
	.align		4
.L_3059:
        /*0058*/ 	.byte	0x04, 0x17
        /*005a*/ 	.short	(.L_3061 - .L_3060)
.L_3060:
        /*005c*/ 	.word	0x00000000
        /*0060*/ 	.short	0x0001
        /*0062*/ 	.short	0x0008
        /*0064*/ 	.byte	0x00, 0xf0, 0x41, 0x00


	//----- nvinfo : EIATTR_KPARAM_INFO
	.align		4
.L_3061:
        /*0068*/ 	.byte	0x04, 0x17
        /*006a*/ 	.short	(.L_3063 - .L_3062)
.L_3062:
        /*006c*/ 	.word	0x00000000
        /*0070*/ 	.short	0x0000
        /*0072*/ 	.short	0x0000
        /*0074*/ 	.byte	0x00, 0xf0, 0x11, 0x00


	//----- nvinfo : EIATTR_SPARSE_MMA_MASK
	.align		4
.L_3063:
        /*0078*/ 	.byte	0x03, 0x50
        /*007a*/ 	.short	0x0000


	//----- nvinfo : EIATTR_MAXREG_COUNT
	.align		4
        /*007c*/ 	.byte	0x03, 0x1b
        /*007e*/ 	.short	0x00ff


	//----- nvinfo : EIATTR_MERCURY_ISA_VERSION
	.align		4
        /*0080*/ 	.byte	0x03, 0x5f
        /*0082*/ 	.short	0x0101


	//----- nvinfo : EIATTR_VRC_CTA_INIT_COUNT
	.align		4
        /*0084*/ 	.byte	0x02, 0x4a
	.zero		1
	.zero		1


	//----- nvinfo : EIATTR_EXIT_INSTR_OFFSETS
	.align		4
        /*0088*/ 	.byte	0x04, 0x1c
        /*008a*/ 	.short	(.L_3065 - .L_3064)


	//   ....[0]....
.L_3064:
        /*008c*/ 	.word	0x00000b60


	//   ....[1]....
        /*0090*/ 	.word	0x00000bb0


	//----- nvinfo : EIATTR_MAX_THREADS
	.align		4
.L_3065:
        /*0094*/ 	.byte	0x04, 0x05
        /*0096*/ 	.short	(.L_3067 - .L_3066)
.L_3066:
        /*0098*/ 	.word	0x00000080
        /*009c*/ 	.word	0x00000001
        /*00a0*/ 	.word	0x00000001


	//----- nvinfo : EIATTR_CRS_STACK_SIZE
	.align		4
.L_3067:
        /*00a4*/ 	.byte	0x04, 0x1e
        /*00a6*/ 	.short	(.L_3069 - .L_3068)
.L_3068:
        /*00a8*/ 	.word	0x00000000


	//----- nvinfo : EIATTR_CBANK_PARAM_SIZE
	.align		4
.L_3069:
        /*00ac*/ 	.byte	0x03, 0x19
        /*00ae*/ 	.short	0x002c


	//----- nvinfo : EIATTR_PARAM_CBANK
	.align		4
        /*00b0*/ 	.byte	0x04, 0x0a
        /*00b2*/ 	.short	(.L_3071 - .L_3070)
	.align		4
.L_3070:
        /*00b4*/ 	.word	index@(.nv.constant0._ZN2at6native27unrolled_elementwise_kernelINS0_13BUnaryFunctorIdddZZZNS0_15binary_internal21div_trunc_kernel_cudaERNS_18TensorIteratorBaseEENKUlvE1_clEvENKUlvE_clEvEUlddE_EESt5arrayIPcLm2EELi4E23TrivialOffsetCalculatorILi1EjESE_NS0_6memory15LoadWithoutCastENSF_16StoreWithoutCastEEEviT_T0_T2_T3_T4_T5_)
        /*00b8*/ 	.short	0x0380
        /*00ba*/ 	.short	0x002c


	//----- nvinfo : EIATTR_SW_WAR
	.align		4
.L_3071:
        /*00bc*/ 	.byte	0x04, 0x36
        /*00be*/ 	.short	(.L_3073 - .L_3072)
.L_3072:
        /*00c0*/ 	.word	0x00000008
.L_3073:


//--------------------- .nv.info._ZN2at6native29vectorized_elementwise_kernelILi2ENS0_13BUnaryFunctorIdddZZZNS0_15binary_internal21div_trunc_kernel_cudaERNS_18TensorIteratorBaseEENKUlvE1_clEvENKUlvE_clEvEUlddE_EESt5arrayIPcLm2EEEEviT0_T1_ --------------------------
	.section	.nv.info._ZN2at6native29vectorized_elementwise_kernelILi2ENS0_13BUnaryFunctorIdddZZZNS0_15binary_internal21div_trunc_kernel_cudaERNS_18TensorIteratorBaseEENKUlvE1_clEvENKUlvE_clEvEUlddE_EESt5arrayIPcLm2EEEEviT0_T1_,"",@"SHT_CUDA_INFO"
	.sectionflags	@""
	.align	4


	//----- nvinfo : EIATTR_CUDA_API_VERSION
	.align		4
        /*0000*/ 	.byte	0x04, 0x37
        /*0002*/ 	.short	(.L_3075 - .L_3074)
.L_3074:
        /*0004*/ 	.word	0x00000082


	//----- nvinfo : EIATTR_KPARAM_INFO
	.align		4
.L_3075:
        /*0008*/ 	.byte	0x04, 0x17
        /*000a*/ 	.short	(.L_3077 - .L_3076)
.L_3076:
        /*000c*/ 	.word	0x00000000
        /*0010*/ 	.short	0x0002
        /*0012*/ 	.short	0x0018
        /*0014*/ 	.byte	0x00, 0xf0, 0x41, 0x00


	//----- nvinfo : EIATTR_KPARAM_INFO
	.align		4
.L_3077:
        /*0018*/ 	.byte	0x04, 0x17
        /*001a*/ 	.short	(.L_3079 - .L_3078)
.L_3078:
        /*001c*/ 	.word	0x00000000
        /*0020*/ 	.short	0x0001
        /*0022*/ 	.short	0x0008
        /*0024*/ 	.byte	0x00, 0xf0, 0x41, 0x00


	//----- nvinfo : EIATTR_KPARAM_INFO
	.align		4
.L_3079:
        /*0028*/ 	.byte	0x04, 0x17
        /*002a*/ 	.short	(.L_3081 - .L_3080)
.L_3080:
        /*002c*/ 	.word	0x00000000
        /*0030*/ 	.short	0x0000
        /*0032*/ 	.short	0x0000
        /*0034*/ 	.byte	0x00, 0xf0, 0x11, 0x00


	//----- nvinfo : EIATTR_SPARSE_MMA_MASK
	.align		4
.L_3081:
        /*0038*/ 	.byte	0x03, 0x50
        /*003a*/ 	.short	0x0000


	//----- nvinfo : EIATTR_MAXREG_COUNT
	.align		4
        /*003c*/ 	.byte	0x03, 0x1b
        /*003e*/ 	.short	0x00ff


	//----- nvinfo : EIATTR_MERCURY_ISA_VERSION
	.align		4
        /*0040*/ 	.byte	0x03, 0x5f
        /*0042*/ 	.short	0x0101


	//----- nvinfo : EIATTR_VRC_CTA_INIT_COUNT
	.align		4
        /*0044*/ 	.byte	0x02, 0x4a
	.zero		1
	.zero		1


	//----- nvinfo : EIATTR_EXIT_INSTR_OFFSETS
	.align		4
        /*0048*/ 	.byte	0x04, 0x1c
        /*004a*/ 	.short	(.L_3083 - .L_3082)


	//   ....[0]....
.L_3082:
        /*004c*/ 	.word	0x00001590


	//   ....[1]....
        /*0050*/ 	.word	0x000015e0


	//   ....[2]....
        /*0054*/ 	.word	0x000022e0


	//----- nvinfo : EIATTR_MAX_THREADS
	.align		4
.L_3083:
        /*0058*/ 	.byte	0x04, 0x05
        /*005a*/ 	.short	(.L_3085 - .L_3084)
.L_3084:
        /*005c*/ 	.word	0x00000080
        /*0060*/ 	.word	0x00000001
        /*0064*/ 	.word	0x00000001


	//----- nvinfo : EIATTR_CRS_STACK_SIZE
	.align		4
.L_3085:
        /*0068*/ 	.byte	0x04, 0x1e
        /*006a*/ 	.short	(.L_3087 - .L_3086)
.L_3086:
        /*006c*/ 	.word	0x00000000


	//----- nvinfo : EIATTR_CBANK_PARAM_SIZE
	.align		4
.L_3087:
        /*0070*/ 	.byte	0x03, 0x19
        /*0072*/ 	.short	0x0028


	//----- nvinfo : EIATTR_PARAM_CBANK
	.align		4
        /*0074*/ 	.byte	0x04, 0x0a
        /*0076*/ 	.short	(.L_3089 - .L_3088)
	.align		4
.L_3088:
        /*0078*/ 	.word	index@(.nv.constant0._ZN2at6native29vectorized_elementwise_kernelILi2ENS0_13BUnaryFunctorIdddZZZNS0_15binary_internal21div_trunc_kernel_cudaERNS_18TensorIteratorBaseEENKUlvE1_clEvENKUlvE_clEvEUlddE_EESt5arrayIPcLm2EEEEviT0_T1_)
        /*007c*/ 	.short	0x0380
        /*007e*/ 	.short	0x0028


	//----- nvinfo : EIATTR_SW_WAR
	.align		4
.L_3089:
        /*0080*/ 	.byte	0x04, 0x36
        /*0082*/ 	.short	(.L_3091 - .L_3090)
.L_3090:
        /*0084*/ 	.word	0x00000008
.L_3091:


//--------------------- .nv.info._ZN2at6native29vectorized_elementwise_kernelILi4ENS0_13BUnaryFunctorIdddZZZNS0_15binary_internal21div_trunc_kernel_cudaERNS_18TensorIteratorBaseEENKUlvE1_clEvENKUlvE_clEvEUlddE_EESt5arrayIPcLm2EEEEviT0_T1_ --------------------------
	.section	.nv.info._ZN2at6native29vectorized_elementwise_kernelILi4ENS0_13BUnaryFunctorIdddZZZNS0_15binary_internal21div_trunc_kernel_cudaERNS_18TensorIteratorBaseEENKUlvE1_clEvENKUlvE_clEvEUlddE_EESt5arrayIPcLm2EEEEviT0_T1_,"",@"SHT_CUDA_INFO"
	.sectionflags	@""
	.align	4


	//----- nvinfo : EIATTR_CUDA_API_VERSION
	.align		4
        /*0000*/ 	.byte	0x04, 0x37
        /*0002*/ 	.short	(.L_3093 - .L_3092)
.L_3092:
        /*0004*/ 	.word	0x00000082


	//----- nvinfo : EIATTR_KPARAM_INFO
	.align		4
.L_3093:
        /*0008*/ 	.byte	0x04, 0x17
        /*000a*/ 	.short	(.L_3095 - .L_3094)
.L_3094:
        /*000c*/ 	.word	0x00000000
        /*0010*/ 	.short	0x0002
        /*0012*/ 	.short	0x0018
        /*0014*/ 	.byte	0x00, 0xf0, 0x41, 0x00


	//----- nvinfo : EIATTR_KPARAM_INFO
	.align		4
.L_3095:
        /*0018*/ 	.byte	0x04, 0x17
        /*001a*/ 	.short	(.L_3097 - .L_3096)
.L_3096:
        /*001c*/ 	.word	0x00000000
        /*0020*/ 	.short	0x0001
        /*0022*/ 	.short	0x0008
        /*0024*/ 	.byte	0x00, 0xf0, 0x41, 0x00


	//----- nvinfo : EIATTR_KPARAM_INFO
	.align		4
.L_3097:
        /*0028*/ 	.byte	0x04, 0x17
        /*002a*/ 	.short	(.L_3099 - .L_3098)
.L_3098:
        /*002c*/ 	.word	0x00000000
        /*0030*/ 	.short	0x0000
        /*0032*/ 	.short	0x0000
        /*0034*/ 	.byte	0x00, 0xf0, 0x11, 0x00


	//----- nvinfo : EIATTR_SPARSE_MMA_MASK
	.align		4
.L_3099:
        /*0038*/ 	.byte	0x03, 0x50
        /*003a*/ 	.short	0x0000


	//----- nvinfo : EIATTR_MAXREG_COUNT
	.align		4
        /*003c*/ 	.byte	0x03, 0x1b
        /*003e*/ 	.short	0x00ff


	//----- nvinfo : EIATTR_MERCURY_ISA_VERSION
	.align		4
        /*0040*/ 	.byte	0x03, 0x5f
        /*0042*/ 	.short	0x0101


	//----- nvinfo : EIATTR_VRC_CTA_INIT_COUNT
	.align		4
        /*0044*/ 	.byte	0x02, 0x4a
	.zero		1
	.zero		1


	//----- nvinfo : EIATTR_EXIT_INSTR_OFFSETS
	.align		4
        /*0048*/ 	.byte	0x04, 0x1c
        /*004a*/ 	.short	(.L_3101 - .L_3100)


	//   ....[0]....
.L_3100:
        /*004c*/ 	.word	0x00001590


	//   ....[1]....
        /*0050*/ 	.word	0x000015e0


	//   ....[2]....
        /*0054*/ 	.word	0x000022a0


	//----- nvinfo : EIATTR_MAX_THREADS
	.align		4
.L_3101:
        /*0058*/ 	.byte	0x04, 0x05
        /*005a*/ 	.short	(.L_3103 - .L_3102)
.L_3102:
        /*005c*/ 	.word	0x00000080
        /*0060*/ 	.word	0x00000001
        /*0064*/ 	.word	0x00000001


	//----- nvinfo : EIATTR_CRS_STACK_SIZE
	.align		4
.L_3103:
        /*0068*/ 	.byte	0x04, 0x1e
        /*006a*/ 	.short	(.L_3105 - .L_3104)
.L_3104:
        /*006c*/ 	.word	0x00000000


	//----- nvinfo : EIATTR_CBANK_PARAM_SIZE
	.align		4
.L_3105:
        /*0070*/ 	.byte	0x03, 0x19
        /*0072*/ 	.short	0x0028


	//----- nvinfo : EIATTR_PARAM_CBANK
	.align		4
        /*0074*/ 	.byte	0x04, 0x0a
        /*0076*/ 	.short	(.L_3107 - .L_3106)
	.align		4
.L_3106:
        /*0078*/ 	.word	index@(.nv.constant0._ZN2at6native29vectorized_elementwise_kernelILi4ENS0_13BUnaryFunctorIdddZZZNS0_15binary_internal21div_trunc_kernel_cudaERNS_18TensorIteratorBaseEENKUlvE1_clEvENKUlvE_clEvEUlddE_EESt5arrayIPcLm2EEEEviT0_T1_)
        /*007c*/ 	.short	0x0380
        /*007e*/ 	.short	0x0028


	//----- nvinfo : EIATTR_SW_WAR
	.align		4
.L_3107:
        /*0080*/ 	.byte	0x04, 0x36
        /*0082*/ 	.short	(.L_3109 - .L_3108)
.L_3108:
        /*0084*/ 	.word	0x00000008
.L_3109:


//--------------------- .nv.info._ZN2at6native29vectorized_elementwise_kernelILi8ENS0_13BUnaryFunctorIdddZZZNS0_15binary_internal21div_trunc_kernel_cudaERNS_18TensorIteratorBaseEENKUlvE1_clEvENKUlvE_clEvEUlddE_EESt5arrayIPcLm2EEEEviT0_T1_ --------------------------
	.section	.nv.info._ZN2at6native29vectorized_elementwise_kernelILi8ENS0_13BUnaryFunctorIdddZZZNS0_15binary_internal21div_trunc_kernel_cudaERNS_18TensorIteratorBaseEENKUlvE1_clEvENKUlvE_clEvEUlddE_EESt5arrayIPcLm2EEEEviT0_T1_,"",@"SHT_CUDA_INFO"
	.sectionflags	@""
	.align	4


	//----- nvinfo : EIATTR_CUDA_API_VERSION
	.align		4
        /*0000*/ 	.byte	0x04, 0x37
        /*0002*/ 	.short	(.L_3111 - .L_3110)
.L_3110:
        /*0004*/ 	.word	0x00000082


	//----- nvinfo : EIATTR_KPARAM_INFO
	.align		4
.L_3111:
        /*0008*/ 	.byte	0x04, 0x17
        /*000a*/ 	.short	(.L_3113 - .L_3112)
.L_3112:
        /*000c*/ 	.word	0x00000000
        /*0010*/ 	.short	0x0002
        /*0012*/ 	.short	0x0018
        /*0014*/ 	.byte	0x00, 0xf0, 0x41, 0x00


	//----- nvinfo : EIATTR_KPARAM_INFO
	.align		4
.L_3113:
        /*0018*/ 	.byte	0x04, 0x17
        /*001a*/ 	.short	(.L_3115 - .L_3114)
.L_3114:
        /*001c*/ 	.word	0x00000000
        /*0020*/ 	.short	0x0001
        /*0022*/ 	.short	0x0008
        /*0024*/ 	.byte	0x00, 0xf0, 0x41, 0x00


	//----- nvinfo : EIATTR_KPARAM_INFO
	.align		4
.L_3115:
        /*0028*/ 	.byte	0x04, 0x17
        /*002a*/ 	.short	(.L_3117 - .L_3116)
.L_3116:
        /*002c*/ 	.word	0x00000000
        /*0030*/ 	.short	0x0000
        /*0032*/ 	.short	0x0000
        /*0034*/ 	.byte	0x00, 0xf0, 0x11, 0x00


	//----- nvinfo : EIATTR_SPARSE_MMA_MASK
	.align		4
.L_3117:
        /*0038*/ 	.byte	0x03, 0x50
        /*003a*/ 	.short	0x0000


	//----- nvinfo : EIATTR_MAXREG_COUNT
	.align		4
        /*003c*/ 	.byte	0x03, 0x1b
        /*003e*/ 	.short	0x00ff


	//----- nvinfo : EIATTR_MERCURY_ISA_VERSION
	.align		4
        /*0040*/ 	.byte	0x03, 0x5f
        /*0042*/ 	.short	0x0101


	//----- nvinfo : EIATTR_VRC_CTA_INIT_COUNT
	.align		4
        /*0044*/ 	.byte	0x02, 0x4a
	.zero		1
	.zero		1


	//----- nvinfo : EIATTR_EXIT_INSTR_OFFSETS
	.align		4
        /*0048*/ 	.byte	0x04, 0x1c
        /*004a*/ 	.short	(.L_3119 - .L_3118)


	//   ....[0]....
.L_3118:
        /*004c*/ 	.word	0x00001590


	//   ....[1]....
        /*0050*/ 	.word	0x000015e0


	//   ....[2]....
        /*0054*/ 	.word	0x000022a0


	//----- nvinfo : EIATTR_MAX_THREADS
	.align		4
.L_3119:
        /*0058*/ 	.byte	0x04, 0x05
        /*005a*/ 	.short	(.L_3121 - .L_3120)
.L_3120:
        /*005c*/ 	.word	0x00000080
        /*0060*/ 	.word	0x00000001
        /*0064*/ 	.word	0x00000001


	//----- nvinfo : EIATTR_CRS_STACK_SIZE
	.align		4
.L_3121:
        /*0068*/ 	.byte	0x04, 0x1e
        /*006a*/ 	.short	(.L_3123 - .L_3122)
.L_3122:
        /*006c*/ 	.word	0x00000000


	//----- nvinfo : EIATTR_CBANK_PARAM_SIZE
	.align		4
.L_3123:
        /*0070*/ 	.byte	0x03, 0x19
        /*0072*/ 	.short	0x0028


	//----- nvinfo : EIATTR_PARAM_CBANK
	.align		4
        /*0074*/ 	.byte	0x04, 0x0a
        /*0076*/ 	.short	(.L_3125 - .L_3124)
	.align		4
.L_3124:
        /*0078*/ 	.word	index@(.nv.constant0._ZN2at6native29vectorized_elementwise_kernelILi8ENS0_13BUnaryFunctorIdddZZZNS0_15binary_internal21div_trunc_kernel_cudaERNS_18TensorIteratorBaseEENKUlvE1_clEvENKUlvE_clEvEUlddE_EESt5arrayIPcLm2EEEEviT0_T1_)
        /*007c*/ 	.short	0x0380
        /*007e*/ 	.short	0x0028


	//----- nvinfo : EIATTR_SW_WAR
	.align		4
.L_3125:
        /*0080*/ 	.byte	0x04, 0x36
        /*0082*/ 	.short	(.L_3127 - .L_3126)
.L_3126:
        /*0084*/ 	.word	0x00000008
.L_3127:


//--------------------- .nv.info._ZN2at6native18elementwise_kernelILi128ELi4EZNS0_15gpu_kernel_implINS0_13AUnaryFunctorIdddZZZNS0_15binary_internal21div_trunc_kernel_cudaERNS_18TensorIteratorBaseEENKUlvE1_clEvENKUlvE_clEvEUlddE_EEEEvS6_RKT_EUliE_EEviT1_ --------------------------
	.section	.nv.info._ZN2at6native18elementwise_kernelILi128ELi4EZNS0_15gpu_kernel_implINS0_13AUnaryFunctorIdddZZZNS0_15binary_internal21div_trunc_kernel_cudaERNS_18TensorIteratorBaseEENKUlvE1_clEvENKUlvE_clEvEUlddE_EEEEvS6_RKT_EUliE_EEviT1_,"",@"SHT_CUDA_INFO"
	.sectionflags	@""
	.align	4


	//----- nvinfo : EIATTR_CUDA_API_VERSION
	.align		4
        /*0000*/ 	.byte	0x04, 0x37
        /*0002*/ 	.short	(.L_3129 - .L_3128)
.L_3128:
        /*0004*/ 	.word	0x00000082


	//----- nvinfo : EIATTR_KPARAM_INFO
	.align		4
.L_3129:
        /*0008*/ 	.byte	0x04, 0x17
        /*000a*/ 	.short	(.L_3131 - .L_3130)
.L_3130:
        /*000c*/ 	.word	0x00000000
        /*0010*/ 	.short	0x0001
        /*0012*/ 	.short	0x0008
        /*0014*/ 	.byte	0x00, 0xf0, 0xa1, 0x08


	//----- nvinfo : EIATTR_KPARAM_INFO
	.align		4
.L_3131:
        /*0018*/ 	.byte	0x04, 0x17
        /*001a*/ 	.short	(.L_3133 - .L_3132)
.L_3132:
        /*001c*/ 	.word	0x00000000
        /*0020*/ 	.short	0x0000
        /*0022*/ 	.short	0x0000
        /*0024*/ 	.byte	0x00, 0xf0, 0x11, 0x00


	//----- nvinfo : EIATTR_SPARSE_MMA_MASK
	.align		4
.L_3133:
        /*0028*/ 	.byte	0x03, 0x50
        /*002a*/ 	.short	0x0000


	//----- nvinfo : EIATTR_MAXREG_COUNT
	.align		4
        /*002c*/ 	.byte	0x03, 0x1b
        /*002e*/ 	.short	0x0080


	//----- nvinfo : EIATTR_EXTERNS
	.align		4
        /*0030*/ 	.byte	0x04, 0x0f
        /*0032*/ 	.short	(.L_3135 - .L_3134)


	//   ....[0]....
	.align		4
.L_3134:
        /*0034*/ 	.word	index@(__assertfail)


	//----- nvinfo : EIATTR_MERCURY_ISA_VERSION
	.align		4
.L_3135:
        /*0038*/ 	.byte	0x03, 0x5f
        /*003a*/ 	.short	0x0101


	//----- nvinfo : EIATTR_VRC_CTA_INIT_COUNT
	.align		4
        /*003c*/ 	.byte	0x02, 0x4a
	.zero		1
	.zero		1


	//----- nvinfo : EIATTR_SYSCALL_OFFSETS
	.align		4
        /*0040*/ 	.byte	0x04, 0x46
        /*0042*/ 	.short	(.L_3137 - .L_3136)


	//   ....[0]....
.L_3136:
        /*0044*/ 	.word	0x00002190


	//   ....[1]....
        /*0048*/ 	.word	0x00003380


	//   ....[2]....
        /*004c*/ 	.word	0x000056d0


	//   ....[3]....
        /*0050*/ 	.word	0x00006640


	//   ....[4]....
        /*0054*/ 	.word	0x00008b40


	//   ....[5]....
        /*0058*/ 	.word	0x00009ab0


	//   ....[6]....
        /*005c*/ 	.word	0x0000bfc0


	//   ....[7]....
        /*0060*/ 	.word	0x0000cf00


	//----- nvinfo : EIATTR_EXIT_INSTR_OFFSETS
	.align		4
.L_3137:
        /*0064*/ 	.byte	0x04, 0x1c
        /*0066*/ 	.short	(.L_3139 - .L_3138)


	//   ....[0]....
.L_3138:
        /*0068*/ 	.word	0x00009e50


	//   ....[1]....
        /*006c*/ 	.word	0x0000c290


	//   ....[2]....
        /*0070*/ 	.word	0x0000c2d0


	//   ....[3]....
        /*0074*/ 	.word	0x0000c360


	//   ....[4]....
        /*0078*/ 	.word	0x0000c390


	//   ....[5]....
        /*007c*/ 	.word	0x0000c3c0


	//   ....[6]....
        /*0080*/ 	.word	0x0000c490


	//   ....[7]....
        /*0084*/ 	.word	0x0000c510


	//   ....[8]....
        /*0088*/ 	.word	0x0000c5f0


	//   ....[9]....
        /*008c*/ 	.word	0x0000c680


	//   ....[10]....
        /*0090*/ 	.word	0x0000c6a0


	//   ....[11]....
        /*0094*/ 	.word	0x0000c770


	//   ....[12]....
        /*0098*/ 	.word	0x0000c920


	//   ....[13]....
        /*009c*/ 	.word	0x0000cad0


	//   ....[14]....
        /*00a0*/ 	.word	0x0000cc70


	//   ....[15]....
        /*00a4*/ 	.word	0x0000cca0


	//   ....[16]....
        /*00a8*/ 	.word	0x0000ccd0


	//   ....[17]....
        /*00ac*/ 	.word	0x0000cd70


	//   ....[18]....
        /*00b0*/ 	.word	0x0000cda0


	//   ....[19]....
        /*00b4*/ 	.word	0x0000cf10


	//   ....[20]....
        /*00b8*/ 	.word	0x0000d060


	//   ....[21]....
        /*00bc*/ 	.word	0x0000d1e0


	//   ....[22]....
        /*00c0*/ 	.word	0x0000d260


	//----- nvinfo : EIATTR_MAX_THREADS
	.align		4
.L_3139:
        /*00c4*/ 	.byte	0x04, 0x05
        /*00c6*/ 	.short	(.L_3141 - .L_3140)
.L_3140:
        /*00c8*/ 	.word	0x00000080
        /*00cc*/ 	.word	0x00000001
        /*00d0*/ 	.word	0x00000001


	//----- nvinfo : EIATTR_CRS_STACK_SIZE
	.align		4
.L_3141:
        /*00d4*/ 	.byte	0x04, 0x1e
        /*00d6*/ 	.short	(.L_3143 - .L_3142)
.L_3142:
        /*00d8*/ 	.word	0x00000000


	//----- nvinfo : EIATTR_CBANK_PARAM_SIZE
	.align		4
.L_3143:
        /*00dc*/ 	.byte	0x03, 0x19
        /*00de*/ 	.short	0x0230


	//----- nvinfo : EIATTR_PARAM_CBANK
	.align		4
        /*00e0*/ 	.byte	0x04, 0x0a
        /*00e2*/ 	.short	(.L_3145 - .L_3144)
	.align		4
.L_3144:
        /*00e4*/ 	.word	index@(.nv.constant0._ZN2at6native18elementwise_kernelILi128ELi4EZNS0_15gpu_kernel_implINS0_13AUnaryFunctorIdddZZZNS0_15binary_internal21div_trunc_kernel_cudaERNS_18TensorIteratorBaseEENKUlvE1_clEvENKUlvE_clEvEUlddE_EEEEvS6_RKT_EUliE_EEviT1_)
        /*00e8*/ 	.short	0x0380
        /*00ea*/ 	.short	0x0230


	//----- nvinfo : EIATTR_SW_WAR
	.align		4
.L_3145:
        /*00ec*/ 	.byte	0x04, 0x36
        /*00ee*/ 	.short	(.L_3147 - .L_3146)
.L_3146:
        /*00f0*/ 	.word	0x00000008
.L_3147:


//--------------------- .nv.info._ZN2at6native27unrolled_elementwise_kernelINS0_13AUnaryFunctorIdddZZZNS0_15binary_internal21div_trunc_kernel_cudaERNS_18TensorIteratorBaseEENKUlvE1_clEvENKUlvE_clEvEUlddE_EESt5arrayIPcLm2EELi4E23TrivialOffsetCalculatorILi1EjESE_NS0_6memory12LoadWithCastILi1EEENSF_13StoreWithCastILi1EEEEEviT_T0_T2_T3_T4_T5_ --------------------------
	.section	.nv.info._ZN2at6native27unrolled_elementwise_kernelINS0_13AUnaryFunctorIdddZZZNS0_15binary_internal21div_trunc_kernel_cudaERNS_18TensorIteratorBaseEENKUlvE1_clEvENKUlvE_clEvEUlddE_EESt5arrayIPcLm2EELi4E23TrivialOffsetCalculatorILi1EjESE_NS0_6memory12LoadWithCastILi1EEENSF_13StoreWithCastILi1EEEEEviT_T0_T2_T3_T4_T5_,"",@"SHT_CUDA_INFO"
	.sectionflags	@""
	.align	4


	//----- nvinfo : EIATTR_CUDA_API_VERSION
	.align		4
        /*0000*/ 	.byte	0x04, 0x37
        /*0002*/ 	.short	(.L_3149 - .L_3148)
.L_3148:
        /*0004*/ 	.word	0x00000082


	//----- nvinfo : EIATTR_KPARAM_INFO
	.align		4
.L_3149:
        /*0008*/ 	.byte	0x04, 0x17
        /*000a*/ 	.short	(.L_3151 - .L_3150)
.L_3150:
        /*000c*/ 	.word	0x00000000
        /*0010*/ 	.short	0x0006
        /*0012*/ 	.short	0x0034
        /*0014*/ 	.byte	0x00, 0xf0, 0x21, 0x00


	//----- nvinfo : EIATTR_KPARAM_INFO
	.align		4
.L_3151:
        /*0018*/ 	.byte	0x04, 0x17
        /*001a*/ 	.short	(.L_3153 - .L_3152)
.L_3152:
        /*001c*/ 	.word	0x00000000
        /*0020*/ 	.short	0x0005
        /*0022*/ 	.short	0x002c
        /*0024*/ 	.byte	0x00, 0xf0, 0x21, 0x00


	//----- nvinfo : EIATTR_KPARAM_INFO
	.align		4
.L_3153:
        /*0028*/ 	.byte	0x04, 0x17
        /*002a*/ 	.short	(.L_3155 - .L_3154)
.L_3154:
        /*002c*/ 	.word	0x00000000
        /*0030*/ 	.short	0x0004
        /*0032*/ 	.short	0x0029
        /*0034*/ 	.byte	0x00, 0xf0, 0x05, 0x00


	//----- nvinfo : EIATTR_KPARAM_INFO
	.align		4
.L_3155:
        /*0038*/ 	.byte	0x04, 0x17
        /*003a*/ 	.short	(.L_3157 - .L_3156)
.L_3156:
        /*003c*/ 	.word	0x00000000
        /*0040*/ 	.short	0x0003
        /*0042*/ 	.short	0x0028
        /*0044*/ 	.byte	0x00, 0xf0, 0x05, 0x00


	//----- nvinfo : EIATTR_KPARAM_INFO
	.align		4
.L_3157:
        /*0048*/ 	.byte	0x04, 0x17
        /*004a*/ 	.short	(.L_3159 - .L_3158)
.L_3158:
        /*004c*/ 	.word	0x00000000
        /*0050*/ 	.short	0x0002
        /*0052*/ 	.short	0x0018
        /*0054*/ 	.byte	0x00, 0xf0, 0x41, 0x00


	//----- nvinfo : EIATTR_KPARAM_INFO
	.align		4
.L_3159:
        /*0058*/ 	.byte	0x04, 0x17
        /*005a*/ 	.short	(.L_3161 - .L_3160)
.L_3160:
        /*005c*/ 	.word	0x00000000
        /*0060*/ 	.short	0x0001
        /*0062*/ 	.short	0x0008
        /*0064*/ 	.byte	0x00, 0xf0, 0x41, 0x00


	//----- nvinfo : EIATTR_KPARAM_INFO
	.align		4
.L_3161:
        /*0068*/ 	.byte	0x04, 0x17
        /*006a*/ 	.short	(.L_3163 - .L_3162)
.L_3162:
        /*006c*/ 	.word	0x00000000
        /*0070*/ 	.short	0x0000
        /*0072*/ 	.short	0x0000
        /*0074*/ 	.byte	0x00, 0xf0, 0x11, 0x00


	//----- nvinfo : EIATTR_SPARSE_MMA_MASK
	.align		4
.L_3163:
        /*0078*/ 	.byte	0x03, 0x50
        /*007a*/ 	.short	0x0000


	//----- nvinfo : EIATTR_MAXREG_COUNT
	.align		4
        /*007c*/ 	.byte	0x03, 0x1b
        /*007e*/ 	.short	0x00ff


	//----- nvinfo : EIATTR_EXTERNS
	.align		4
        /*0080*/ 	.byte	0x04, 0x0f
        /*0082*/ 	.short	(.L_3165 - .L_3164)


	//   ....[0]....
	.align		4
.L_3164:
        /*0084*/ 	.word	index@(__assertfail)


	//----- nvinfo : EIATTR_MERCURY_ISA_VERSION
	.align		4
.L_3165:
        /*0088*/ 	.byte	0x03, 0x5f
        /*008a*/ 	.short	0x0101


	//----- nvinfo : EIATTR_VRC_CTA_INIT_COUNT
	.align		4
        /*008c*/ 	.byte	0x02, 0x4a
	.zero		1
	.zero		1


	//----- nvinfo : EIATTR_SYSCALL_OFFSETS
	.align		4
        /*0090*/ 	.byte	0x04, 0x46
        /*0092*/ 	.short	(.L_3167 - .L_3166)


	//   ....[0]....
.L_3166:
        /*0094*/ 	.word	0x00000e90


	//   ....[1]....
        /*0098*/ 	.word	0x00001ed0


	//   ....[2]....
        /*009c*/ 	.word	0x00002e50


	//   ....[3]....
        /*00a0*/ 	.word	0x00003da0


	//   ....[4]....
        /*00a4*/ 	.word	0x00005670


	//   ....[5]....
        /*00a8*/ 	.word	0x00006640


	//   ....[6]....
        /*00ac*/ 	.word	0x000077a0


	//   ....[7]....
        /*00b0*/ 	.word	0x000088e0


	//----- nvinfo : EIATTR_EXIT_INSTR_OFFSETS
	.align		4
.L_3167:
        /*00b4*/ 	.byte	0x04, 0x1c
        /*00b6*/ 	.short	(.L_3169 - .L_3168)


	//   ....[0]....
.L_3168:
        /*00b8*/ 	.word	0x00007b30


	//   ....[1]....
        /*00bc*/ 	.word	0x00007c70


	//   ....[2]....
        /*00c0*/ 	.word	0x00007cb0


	//   ....[3]....
        /*00c4*/ 	.word	0x00007d40


	//   ....[4]....
        /*00c8*/ 	.word	0x00007d70


	//   ....[5]....
        /*00cc*/ 	.word	0x00007da0


	//   ....[6]....
        /*00d0*/ 	.word	0x00007e70


	//   ....[7]....
        /*00d4*/ 	.word	0x00007ef0


	//   ....[8]....
        /*00d8*/ 	.word	0x00007fd0


	//   ....[9]....
        /*00dc*/ 	.word	0x00008060


	//   ....[10]....
        /*00e0*/ 	.word	0x00008080


	//   ....[11]....
        /*00e4*/ 	.word	0x00008150


	//   ....[12]....
        /*00e8*/ 	.word	0x00008300


	//   ....[13]....
        /*00ec*/ 	.word	0x000084b0


	//   ....[14]....
        /*00f0*/ 	.word	0x00008650


	//   ....[15]....
        /*00f4*/ 	.word	0x00008680


	//   ....[16]....
        /*00f8*/ 	.word	0x000086b0


	//   ....[17]....
        /*00fc*/ 	.word	0x00008750


	//   ....[18]....
        /*0100*/ 	.word	0x00008780


	//   ....[19]....
        /*0104*/ 	.word	0x000088f0


	//   ....[20]....
        /*0108*/ 	.word	0x00008a40


	//   ....[21]....
        /*010c*/ 	.word	0x00008bc0


	//   ....[22]....
        /*0110*/ 	.word	0x00008c40


	//----- nvinfo : EIATTR_MAX_THREADS
	.align		4
.L_3169:
        /*0114*/ 	.byte	0x04, 0x05
        /*0116*/ 	.short	(.L_3171 - .L_3170)
.L_3170:
        /*0118*/ 	.word	0x00000080
        /*011c*/ 	.word	0x00000001
        /*0120*/ 	.word	0x00000001


	//----- nvinfo : EIATTR_CRS_STACK_SIZE
	.align		4
.L_3171:
        /*0124*/ 	.byte	0x04, 0x1e
        /*0126*/ 	.short	(.L_3173 - .L_3172)
.L_3172:
        /*0128*/ 	.word	0x00000000


	//----- nvinfo : EIATTR_CBANK_PARAM_SIZE
	.align		4
.L_3173:
        /*012c*/ 	.byte	0x03, 0x19
        /*012e*/ 	.short	0x003c


	//----- nvinfo : EIATTR_PARAM_CBANK
	.align		4
        /*0130*/ 	.byte	0x04, 0x0a
        /*0132*/ 	.short	(.L_3175 - .L_3174)
	.align		4
.L_3174:
        /*0134*/ 	.word	index@(.nv.constant0._ZN2at6native27unrolled_elementwise_kernelINS0_13AUnaryFunctorIdddZZZNS0_15binary_internal21div_trunc_kernel_cudaERNS_18TensorIteratorBaseEENKUlvE1_clEvENKUlvE_clEvEUlddE_EESt5arrayIPcLm2EELi4E23TrivialOffsetCalculatorILi1EjESE_NS0_6memory12LoadWithCastILi1EEENSF_13StoreWithCastILi1EEEEEviT_T0_T2_T3_T4_T5_)
        /*0138*/ 	.short	0x0380
        /*013a*/ 	.short	0x003c


	//----- nvinfo : EIATTR_SW_WAR
	.align		4
.L_3175:
        /*013c*/ 	.byte	0x04, 0x36
        /*013e*/ 	.short	(.L_3177 - .L_3176)
.L_3176:
        /*0140*/ 	.word	0x00000008
.L_3177:


//--------------------- .nv.info._ZN2at6native18elementwise_kernelILi128ELi2EZNS0_22gpu_kernel_impl_nocastINS0_13AUnaryFunctorIdddZZZNS0_15binary_internal21div_trunc_kernel_cudaERNS_18TensorIteratorBaseEENKUlvE1_clEvENKUlvE_clEvEUlddE_EEEEvS6_RKT_EUliE_EEviT1_ --------------------------
	.section	.nv.info._ZN2at6native18elementwise_kernelILi128ELi2EZNS0_22gpu_kernel_impl_nocastINS0_13AUnaryFunctorIdddZZZNS0_15binary_internal21div_trunc_kernel_cudaERNS_18TensorIteratorBaseEENKUlvE1_clEvENKUlvE_clEvEUlddE_EEEEvS6_RKT_EUliE_EEviT1_,"",@"SHT_CUDA_INFO"
	.sectionflags	@""
	.align	4


	//----- nvinfo : EIATTR_CUDA_API_VERSION
	.align		4
        /*0000*/ 	.byte	0x04, 0x37
        /*0002*/ 	.short	(.L_3179 - .L_3178)
.L_3178:
        /*0004*/ 	.word	0x00000082


	//----- nvinfo : EIATTR_KPARAM_INFO
	.align		4
.L_3179:
        /*0008*/ 	.byte	0x04, 0x17
        /*000a*/ 	.short	(.L_3181 - .L_3180)
.L_3180:
        /*000c*/ 	.word	0x00000000
        /*0010*/ 	.short	0x0001
        /*0012*/ 	.short	0x0008
        /*0014*/ 	.byte	0x00, 0xf0, 0x81, 0x08


	//----- nvinfo : EIATTR_KPARAM_INFO
	.align		4
.L_3181:
        /*0018*/ 	.byte	0x04, 0x17
        /*001a*/ 	.short	(.L_3183 - .L_3182)
.L_3182:
        /*001c*/ 	.word	0x00000000
        /*0020*/ 	.short	0x0000
        /*0022*/ 	.short	0x0000
        /*0024*/ 	.byte	0x00, 0xf0, 0x11, 0x00


	//----- nvinfo : EIATTR_SPARSE_MMA_MASK
	.align		4
.L_3183:
        /*0028*/ 	.byte	0x03, 0x50
        /*002a*/ 	.short	0x0000


	//----- nvinfo : EIATTR_MAXREG_COUNT
	.align		4
        /*002c*/ 	.byte	0x03, 0x1b
        /*002e*/ 	.short	0x0080


	//----- nvinfo : EIATTR_MERCURY_ISA_VERSION
	.align		4
        /*0030*/ 	.byte	0x03, 0x5f
        /*0032*/ 	.short	0x0101


	//----- nvinfo : EIATTR_VRC_CTA_INIT_COUNT
	.align		4
        /*0034*/ 	.byte	0x02, 0x4a
	.zero		1
	.zero		1


	//----- nvinfo : EIATTR_EXIT_INSTR_OFFSETS
	.align		4
        /*0038*/ 	.byte	0x04, 0x1c
        /*003a*/ 	.short	(.L_3185 - .L_3184)


	//   ....[0]....
.L_3184:
        /*003c*/ 	.word	0x000002b0


	//   ....[1]....
        /*0040*/ 	.word	0x00000450


	//   ....[2]....
        /*0044*/ 	.word	0x00001990


	//   ....[3]....
        /*0048*/ 	.word	0x00002e20


	//----- nvinfo : EIATTR_MAX_THREADS
	.align		4
.L_3185:
        /*004c*/ 	.byte	0x04, 0x05
        /*004e*/ 	.short	(.L_3187 - .L_3186)
.L_3186:
        /*0050*/ 	.word	0x00000080
        /*0054*/ 	.word	0x00000001
        /*0058*/ 	.word	0x00000001


	//----- nvinfo : EIATTR_CRS_STACK_SIZE
	.align		4
.L_3187:
        /*005c*/ 	.byte	0x04, 0x1e
        /*005e*/ 	.short	(.L_3189 - .L_3188)
.L_3188:
        /*0060*/ 	.word	0x00000000


	//----- nvinfo : EIATTR_CBANK_PARAM_SIZE
	.align		4
.L_3189:
        /*0064*/ 	.byte	0x03, 0x19
        /*0066*/ 	.short	0x0228


	//----- nvinfo : EIATTR_PARAM_CBANK
	.align		4
        /*0068*/ 	.byte	0x04, 0x0a
        /*006a*/ 	.short	(.L_3191 - .L_3190)
	.align		4
.L_3190:
        /*006c*/ 	.word	index@(.nv.constant0._ZN2at6native18elementwise_kernelILi128ELi2EZNS0_22gpu_kernel_impl_nocastINS0_13AUnaryFunctorIdddZZZNS0_15binary_internal21div_trunc_kernel_cudaERNS_18TensorIteratorBaseEENKUlvE1_clEvENKUlvE_clEvEUlddE_EEEEvS6_RKT_EUliE_EEviT1_)
        /*0070*/ 	.short	0x0380
        /*0072*/ 	.short	0x0228


	//----- nvinfo : EIATTR_SW_WAR
	.align		4
.L_3191:
        /*0074*/ 	.byte	0x04, 0x36
        /*0076*/ 	.short	(.L_3193 - .L_3192)
.L_3192:
        /*0078*/ 	.word	0x00000008
.L_3193:


//--------------------- .nv.info._ZN2at6native27unrolled_elementwise_kernelINS0_13AUnaryFunctorIdddZZZNS0_15binary_internal21div_trunc_kernel_cudaERNS_18TensorIteratorBaseEENKUlvE1_clEvENKUlvE_clEvEUlddE_EESt5arrayIPcLm2EELi4E23TrivialOffsetCalculatorILi1EjESE_NS0_6memory15LoadWithoutCastENSF_16StoreWithoutCastEEEviT_T0_T2_T3_T4_T5_ --------------------------
	.section	.nv.info._ZN2at6native27unrolled_elementwise_kernelINS0_13AUnaryFunctorIdddZZZNS0_15binary_internal21div_trunc_kernel_cudaERNS_18TensorIteratorBaseEENKUlvE1_clEvENKUlvE_clEvEUlddE_EESt5arrayIPcLm2EELi4E23TrivialOffsetCalculatorILi1EjESE_NS0_6memory15LoadWithoutCastENSF_16StoreWithoutCastEEEviT_T0_T2_T3_T4_T5_,"",@"SHT_CUDA_INFO"
	.sectionflags	@""
	.align	4


	//----- nvinfo : EIATTR_CUDA_API_VERSION
	.align		4
        /*0000*/ 	.byte	0x04, 0x37
        /*0002*/ 	.short	(.L_3195 - .L_3194)
.L_3194:
        /*0004*/ 	.word	0x00000082


	//----- nvinfo : EIATTR_KPARAM_INFO
	.align		4
.L_3195:
        /*0008*/ 	.byte	0x04, 0x17
        /*000a*/ 	.short	(.L_3197 - .L_3196)
.L_3196:
        /*000c*/ 	.word	0x00000000
        /*0010*/ 	.short	0x0006
        /*0012*/ 	.short	0x002b
        /*0014*/ 	.byte	0x00, 0xf0, 0x05, 0x00


	//----- nvinfo : EIATTR_KPARAM_INFO
	.align		4
.L_3197:
        /*0018*/ 	.byte	0x04, 0x17
        /*001a*/ 	.short	(.L_3199 - .L_3198)
.L_3198:
        /*001c*/ 	.word	0x00000000
        /*0020*/ 	.short	0x0005
        /*0022*/ 	.short	0x002a
        /*0024*/ 	.byte	0x00, 0xf0, 0x05, 0x00


	//----- nvinfo : EIATTR_KPARAM_INFO
	.align		4
.L_3199:
        /*0028*/ 	.byte	0x04, 0x17
        /*002a*/ 	.short	(.L_3201 - .L_3200)
.L_3200:
        /*002c*/ 	.word	0x00000000
        /*0030*/ 	.short	0x0004
        /*0032*/ 	.short	0x0029
        /*0034*/ 	.byte	0x00, 0xf0, 0x05, 0x00


	//----- nvinfo : EIATTR_KPARAM_INFO
	.align		4
.L_3201:
        /*0038*/ 	.byte	0x04, 0x17
        /*003a*/ 	.short	(.L_3203 - .L_3202)
.L_3202:
        /*003c*/ 	.word	0x00000000
        /*0040*/ 	.short	0x0003
        /*0042*/ 	.short	0x0028
        /*0044*/ 	.byte	0x00, 0xf0, 0x05, 0x00


	//----- nvinfo : EIATTR_KPARAM_INFO
	.align		4
.L_3203:
        /*0048*/ 	.byte	0x04, 0x17
        /*004a*/ 	.short	(.L_3205 - .L_3204)
.L_3204:
        /*004c*/ 	.word	0x00000000
        /*0050*/ 	.short	0x0002
        /*0052*/ 	.short	0x0018
        /*0054*/ 	.byte	0x00, 0xf0, 0x41, 0x00


	//----- nvinfo : EIATTR_KPARAM_INFO
	.align		4
.L_3205:
        /*0058*/ 	.byte	0x04, 0x17
        /*005a*/ 	.short	(.L_3207 - .L_3206)
.L_3206:
        /*005c*/ 	.word	0x00000000
        /*0060*/ 	.short	0x0001
        /*0062*/ 	.short	0x0008
        /*0064*/ 	.byte	0x00, 0xf0, 0x41, 0x00


	//----- nvinfo : EIATTR_KPARAM_INFO
	.align		4
.L_3207:
        /*0068*/ 	.byte	0x04, 0x17
        /*006a*/ 	.short	(.L_3209 - .L_3208)
.L_3208:
        /*006c*/ 	.word	0x00000000
        /*0070*/ 	.short	0x0000
        /*0072*/ 	.short	0x0000
        /*0074*/ 	.byte	0x00, 0xf0, 0x11, 0x00


	//----- nvinfo : EIATTR_SPARSE_MMA_MASK
	.align		4
.L_3209:
        /*0078*/ 	.byte	0x03, 0x50
        /*007a*/ 	.short	0x0000


	//----- nvinfo : EIATTR_MAXREG_COUNT
	.align		4
        /*007c*/ 	.byte	0x03, 0x1b
        /*007e*/ 	.short	0x00ff


	//----- nvinfo : EIATTR_MERCURY_ISA_VERSION
	.align		4
        /*0080*/ 	.byte	0x03, 0x5f
        /*0082*/ 	.short	0x0101


	//----- nvinfo : EIATTR_VRC_CTA_INIT_COUNT
	.align		4
        /*0084*/ 	.byte	0x02, 0x4a
	.zero		1
	.zero		1


	//----- nvinfo : EIATTR_EXIT_INSTR_OFFSETS
	.align		4
        /*0088*/ 	.byte	0x04, 0x1c
        /*008a*/ 	.short	(.L_3211 - .L_3210)


	//   ....[0]....
.L_3210:
        /*008c*/ 	.word	0x00000b40


	//   ....[1]....
        /*0090*/ 	.word	0x00000b90


	//----- nvinfo : EIATTR_MAX_THREADS
	.align		4
.L_3211:
        /*0094*/ 	.byte	0x04, 0x05
        /*0096*/ 	.short	(.L_3213 - .L_3212)
.L_3212:
        /*0098*/ 	.word	0x00000080
        /*009c*/ 	.word	0x00000001
        /*00a0*/ 	.word	0x00000001


	//----- nvinfo : EIATTR_CRS_STACK_SIZE
	.align		4
.L_3213:
        /*00a4*/ 	.byte	0x04, 0x1e
        /*00a6*/ 	.short	(.L_3215 - .L_3214)
.L_3214:
        /*00a8*/ 	.word	0x00000000


	//----- nvinfo : EIATTR_CBANK_PARAM_SIZE
	.align		4
.L_3215:
        /*00ac*/ 	.byte	0x03, 0x19
        /*00ae*/ 	.short	0x002c


	//----- nvinfo : EIATTR_PARAM_CBANK
	.align		4
        /*00b0*/ 	.byte	0x04, 0x0a
        /*00b2*/ 	.short	(.L_3217 - .L_3216)
	.align		4
.L_3216:
        /*00b4*/ 	.word	index@(.nv.constant0._ZN2at6native27unrolled_elementwise_kernelINS0_13AUnaryFunctorIdddZZZNS0_15binary_internal21div_trunc_kernel_cudaERNS_18TensorIteratorBaseEENKUlvE1_clEvENKUlvE_clEvEUlddE_EESt5arrayIPcLm2EELi4E23TrivialOffsetCalculatorILi1EjESE_NS0_6memory15LoadWithoutCastENSF_16StoreWithoutCastEEEviT_T0_T2_T3_T4_T5_)
        /*00b8*/ 	.short	0x0380
        /*00ba*/ 	.short	0x002c


	//----- nvinfo : EIATTR_SW_WAR
	.align		4
.L_3217:
        /*00bc*/ 	.byte	0x04, 0x36
        /*00be*/ 	.short	(.L_3219 - .L_3218)
.L_3218:
        /*00c0*/ 	.word	0x00000008
.L_3219:


//--------------------- .nv.info._ZN2at6native29vectorized_elementwise_kernelILi2ENS0_13AUnaryFunctorIdddZZZNS0_15binary_internal21div_trunc_kernel_cudaERNS_18TensorIteratorBaseEENKUlvE1_clEvENKUlvE_clEvEUlddE_EESt5arrayIPcLm2EEEEviT0_T1_ --------------------------
	.section	.nv.info._ZN2at6native29vectorized_elementwise_kernelILi2ENS0_13AUnaryFunctorIdddZZZNS0_15binary_internal21div_trunc_kernel_cudaERNS_18TensorIteratorBaseEENKUlvE1_clEvENKUlvE_clEvEUlddE_EESt5arrayIPcLm2EEEEviT0_T1_,"",@"SHT_CUDA_INFO"
	.sectionflags	@""
	.align	4


	//----- nvinfo : EIATTR_CUDA_API_VERSION
	.align		4
        /*0000*/ 	.byte	0x04, 0x37
        /*0002*/ 	.short	(.L_3221 - .L_3220)
.L_3220:
        /*0004*/ 	.word	0x00000082


	//----- nvinfo : EIATTR_KPARAM_INFO
	.align		4
.L_3221:
        /*0008*/ 	.byte	0x04, 0x17
        /*000a*/ 	.short	(.L_3223 - .L_3222)
.L_3222:
        /*000c*/ 	.word	0x00000000
        /*0010*/ 	.short	0x0002
        /*0012*/ 	.short	0x0018
        /*0014*/ 	.byte	0x00, 0xf0, 0x41, 0x00


	//----- nvinfo : EIATTR_KPARAM_INFO
	.align		4
.L_3223:
        /*0018*/ 	.byte	0x04, 0x17
        /*001a*/ 	.short	(.L_3225 - .L_3224)
.L_3224:
        /*001c*/ 	.word	0x00000000
        /*0020*/ 	.short	0x0001
        /*0022*/ 	.short	0x0008
        /*0024*/ 	.byte	0x00, 0xf0, 0x41, 0x00


	//----- nvinfo : EIATTR_KPARAM_INFO
	.align		4
.L_3225:
        /*0028*/ 	.byte	0x04, 0x17
        /*002a*/ 	.short	(.L_3227 - .L_3226)
.L_3226:
        /*002c*/ 	.word	0x00000000
        /*0030*/ 	.short	0x0000
        /*0032*/ 	.short	0x0000
        /*0034*/ 	.byte	0x00, 0xf0, 0x11, 0x00


	//----- nvinfo : EIATTR_SPARSE_MMA_MASK
	.align		4
.L_3227:
        /*0038*/ 	.byte	0x03, 0x50
        /*003a*/ 	.short	0x0000


	//----- nvinfo : EIATTR_MAXREG_COUNT
	.align		4
        /*003c*/ 	.byte	0x03, 0x1b
        /*003e*/ 	.short	0x00ff


	//----- nvinfo : EIATTR_MERCURY_ISA_VERSION
	.align		4
        /*0040*/ 	.byte	0x03, 0x5f
        /*0042*/ 	.short	0x0101


	//----- nvinfo : EIATTR_VRC_CTA_INIT_COUNT
	.align		4
        /*0044*/ 	.byte	0x02, 0x4a
	.zero		1
	.zero		1


	//----- nvinfo : EIATTR_EXIT_INSTR_OFFSETS
	.align		4
        /*0048*/ 	.byte	0x04, 0x1c
        /*004a*/ 	.short	(.L_3229 - .L_3228)


	//   ....[0]....
.L_3228:
        /*004c*/ 	.word	0x00001580


	//   ....[1]....
        /*0050*/ 	.word	0x000015d0


	//   ....[2]....
        /*0054*/ 	.word	0x000022d0


	//----- nvinfo : EIATTR_MAX_THREADS
	.align		4
.L_3229:
        /*0058*/ 	.byte	0x04, 0x05
        /*005a*/ 	.short	(.L_3231 - .L_3230)
.L_3230:
        /*005c*/ 	.word	0x00000080
        /*0060*/ 	.word	0x00000001
        /*0064*/ 	.word	0x00000001


	//----- nvinfo : EIATTR_CRS_STACK_SIZE
	.align		4
.L_3231:
        /*0068*/ 	.byte	0x04, 0x1e
        /*006a*/ 	.short	(.L_3233 - .L_3232)
.L_3232:
        /*006c*/ 	.word	0x00000000


	//----- nvinfo : EIATTR_CBANK_PARAM_SIZE
	.align		4
.L_3233:
        /*0070*/ 	.byte	0x03, 0x19
        /*0072*/ 	.short	0x0028


	//----- nvinfo : EIATTR_PARAM_CBANK
	.align		4
        /*0074*/ 	.byte	0x04, 0x0a
        /*0076*/ 	.short	(.L_3235 - .L_3234)
	.align		4
.L_3234:
        /*0078*/ 	.word	index@(.nv.constant0._ZN2at6native29vectorized_elementwise_kernelILi2ENS0_13AUnaryFunctorIdddZZZNS0_15binary_internal21div_trunc_kernel_cudaERNS_18TensorIteratorBaseEENKUlvE1_clEvENKUlvE_clEvEUlddE_EESt5arrayIPcLm2EEEEviT0_T1_)
        /*007c*/ 	.short	0x0380
        /*007e*/ 	.short	0x0028


	//----- nvinfo : EIATTR_SW_WAR
	.align		4
.L_3235:
        /*0080*/ 	.byte	0x04, 0x36
        /*0082*/ 	.short	(.L_3237 - .L_3236)
.L_3236:
        /*0084*/ 	.word	0x00000008
.L_3237:


//--------------------- .nv.info._ZN2at6native29vectorized_elementwise_kernelILi4ENS0_13AUnaryFunctorIdddZZZNS0_15binary_internal21div_trunc_kernel_cudaERNS_18TensorIteratorBaseEENKUlvE1_clEvENKUlvE_clEvEUlddE_EESt5arrayIPcLm2EEEEviT0_T1_ --------------------------
	.section	.nv.info._ZN2at6native29vectorized_elementwise_kernelILi4ENS0_13AUnaryFunctorIdddZZZNS0_15binary_internal21div_trunc_kernel_cudaERNS_18TensorIteratorBaseEENKUlvE1_clEvENKUlvE_clEvEUlddE_EESt5arrayIPcLm2EEEEviT0_T1_,"",@"SHT_CUDA_INFO"
	.sectionflags	@""
	.align	4


	//----- nvinfo : EIATTR_CUDA_API_VERSION
	.align		4
        /*0000*/ 	.byte	0x04, 0x37
        /*0002*/ 	.short	(.L_3239 - .L_3238)
.L_3238:
        /*0004*/ 	.word	0x00000082


	//----- nvinfo : EIATTR_KPARAM_INFO
	.align		4
.L_3239:
        /*0008*/ 	.byte	0x04, 0x17
        /*000a*/ 	.short	(.L_3241 - .L_3240)
.L_3240:
        /*000c*/ 	.word	0x00000000
        /*0010*/ 	.short	0x0002
        /*0012*/ 	.short	0x0018
        /*0014*/ 	.byte	0x00, 0xf0, 0x41, 0x00


	//----- nvinfo : EIATTR_KPARAM_INFO
	.align		4
.L_3241:
        /*0018*/ 	.byte	0x04, 0x17
        /*001a*/ 	.short	(.L_3243 - .L_3242)
.L_3242:
        /*001c*/ 	.word	0x00000000
        /*0020*/ 	.short	0x0001
        /*0022*/ 	.short	0x0008
        /*0024*/ 	.byte	0x00, 0xf0, 0x41, 0x00


	//----- nvinfo : EIATTR_KPARAM_INFO
	.align		4
.L_3243:
        /*0028*/ 	.byte	0x04, 0x17
        /*002a*/ 	.short	(.L_3245 - .L_3244)
.L_3244:
        /*002c*/ 	.word	0x00000000
        /*0030*/ 	.short	0x0000
        /*0032*/ 	.short	0x0000
        /*0034*/ 	.byte	0x00, 0xf0, 0x11, 0x00


	//----- nvinfo : EIATTR_SPARSE_MMA_MASK
	.align		4
.L_3245:
        /*0038*/ 	.byte	0x03, 0x50
        /*003a*/ 	.short	0x0000


	//----- nvinfo : EIATTR_MAXREG_COUNT
	.align		4
        /*003c*/ 	.byte	0x03, 0x1b
        /*003e*/ 	.short	0x00ff


	//----- nvinfo : EIATTR_MERCURY_ISA_VERSION
	.align		4
        /*0040*/ 	.byte	0x03, 0x5f
        /*0042*/ 	.short	0x0101


	//----- nvinfo : EIATTR_VRC_CTA_INIT_COUNT
	.align		4
        /*0044*/ 	.byte	0x02, 0x4a
	.zero		1
	.zero		1


	//----- nvinfo : EIATTR_EXIT_INSTR_OFFSETS
	.align		4
        /*0048*/ 	.byte	0x04, 0x1c
        /*004a*/ 	.short	(.L_3247 - .L_3246)


	//   ....[0]....
.L_3246:
        /*004c*/ 	.word	0x00001580


	//   ....[1]....
        /*0050*/ 	.word	0x000015d0


	//   ....[2]....
        /*0054*/ 	.word	0x00002290


	//----- nvinfo : EIATTR_MAX_THREADS
	.align		4
.L_3247:
        /*0058*/ 	.byte	0x04, 0x05
        /*005a*/ 	.short	(.L_3249 - .L_3248)
.L_3248:
        /*005c*/ 	.word	0x00000080
        /*0060*/ 	.word	0x00000001
        /*0064*/ 	.word	0x00000001


	//----- nvinfo : EIATTR_CRS_STACK_SIZE
	.align		4
.L_3249:
        /*0068*/ 	.byte	0x04, 0x1e
        /*006a*/ 	.short	(.L_3251 - .L_3250)
.L_3250:
        /*006c*/ 	.word	0x00000000


	//----- nvinfo : EIATTR_CBANK_PARAM_SIZE
	.align		4
.L_3251:
        /*0070*/ 	.byte	0x03, 0x19
        /*0072*/ 	.short	0x0028


	//----- nvinfo : EIATTR_PARAM_CBANK
	.align		4
        /*0074*/ 	.byte	0x04, 0x0a
        /*0076*/ 	.short	(.L_3253 - .L_3252)
	.align		4
.L_3252:
        /*0078*/ 	.word	index@(.nv.constant0._ZN2at6native29vectorized_elementwise_kernelILi4ENS0_13AUnaryFunctorIdddZZZNS0_15binary_internal21div_trunc_kernel_cudaERNS_18TensorIteratorBaseEENKUlvE1_clEvENKUlvE_clEvEUlddE_EESt5arrayIPcLm2EEEEviT0_T1_)
        /*007c*/ 	.short	0x0380
        /*007e*/ 	.short	0x0028


	//----- nvinfo : EIATTR_SW_WAR
	.align		4
.L_3253:
        /*0080*/ 	.byte	0x04, 0x36
        /*0082*/ 	.short	(.L_3255 - .L_3254)
.L_3254:
        /*0084*/ 	.word	0x00000008
.L_3255:


//--------------------- .nv.info._ZN2at6native29vectorized_elementwise_kernelILi8ENS0_13AUnaryFunctorIdddZZZNS0_15binary_internal21div_trunc_kernel_cudaERNS_18TensorIteratorBaseEENKUlvE1_clEvENKUlvE_clEvEUlddE_EESt5arrayIPcLm2EEEEviT0_T1_ --------------------------
	.section	.nv.info._ZN2at6native29vectorized_elementwise_kernelILi8ENS0_13AUnaryFunctorIdddZZZNS0_15binary_internal21div_trunc_kernel_cudaERNS_18TensorIteratorBaseEENKUlvE1_clEvENKUlvE_clEvEUlddE_EESt5arrayIPcLm2EEEEviT0_T1_,"",@"SHT_CUDA_INFO"
	.sectionflags	@""
	.align	4


	//----- nvinfo : EIATTR_CUDA_API_VERSION
	.align		4
        /*0000*/ 	.byte	0x04, 0x37
        /*0002*/ 	.short	(.L_3257 - .L_3256)
.L_3256:
        /*0004*/ 	.word	0x00000082


	//----- nvinfo : EIATTR_KPARAM_INFO
	.align		4
.L_3257:
        /*0008*/ 	.byte	0x04, 0x17
        /*000a*/ 	.short	(.L_3259 - .L_3258)
.L_3258:
        /*000c*/ 	.word	0x00000000
        /*0010*/ 	.short	0x0002
        /*0012*/ 	.short	0x0018
        /*0014*/ 	.byte	0x00, 0xf0, 0x41, 0x00


	//----- nvinfo : EIATTR_KPARAM_INFO
	.align		4
.L_3259:
        /*0018*/ 	.byte	0x04, 0x17
        /*001a*/ 	.short	(.L_3261 - .L_3260)
.L_3260:
        /*001c*/ 	.word	0x00000000
        /*0020*/ 	.short	0x0001
        /*0022*/ 	.short	0x0008
        /*0024*/ 	.byte	0x00, 0xf0, 0x41, 0x00


	//----- nvinfo : EIATTR_KPARAM_INFO
	.align		4
.L_3261:
        /*0028*/ 	.byte	0x04, 0x17
        /*002a*/ 	.short	(.L_3263 - .L_3262)
.L_3262:
        /*002c*/ 	.word	0x00000000
        /*0030*/ 	.short	0x0000
        /*0032*/ 	.short	0x0000
        /*0034*/ 	.byte	0x00, 0xf0, 0x11, 0x00


	//----- nvinfo : EIATTR_SPARSE_MMA_MASK
	.align		4
.L_3263:
        /*0038*/ 	.byte	0x03, 0x50
        /*003a*/ 	.short	0x0000


	//----- nvinfo : EIATTR_MAXREG_COUNT
	.align		4
        /*003c*/ 	.byte	0x03, 0x1b
        /*003e*/ 	.short	0x00ff


	//----- nvinfo : EIATTR_MERCURY_ISA_VERSION
	.align		4
        /*0040*/ 	.byte	0x03, 0x5f
        /*0042*/ 	.short	0x0101


	//----- nvinfo : EIATTR_VRC_CTA_INIT_COUNT
	.align		4
        /*0044*/ 	.byte	0x02, 0x4a
	.zero		1
	.zero		1


	//----- nvinfo : EIATTR_EXIT_INSTR_OFFSETS
	.align		4
        /*0048*/ 	.byte	0x04, 0x1c
        /*004a*/ 	.short	(.L_3265 - .L_3264)


	//   ....[0]....
.L_3264:
        /*004c*/ 	.word	0x00001580


	//   ....[1]....
        /*0050*/ 	.word	0x000015d0


	//   ....[2]....
        /*0054*/ 	.word	0x00002290


	//----- nvinfo : EIATTR_MAX_THREADS
	.align		4
.L_3265:
        /*0058*/ 	.byte	0x04, 0x05
        /*005a*/ 	.short	(.L_3267 - .L_3266)
.L_3266:
        /*005c*/ 	.word	0x00000080
        /*0060*/ 	.word	0x00000001
        /*0064*/ 	.word	0x00000001


	//----- nvinfo : EIATTR_CRS_STACK_SIZE
	.align		4
.L_3267:
        /*0068*/ 	.byte	0x04, 0x1e
        /*006a*/ 	.short	(.L_3269 - .L_3268)
.L_3268:
        /*006c*/ 	.word	0x00000000


	//----- nvinfo : EIATTR_CBANK_PARAM_SIZE
	.align		4
.L_3269:
        /*0070*/ 	.byte	0x03, 0x19
        /*0072*/ 	.short	0x0028


	//----- nvinfo : EIATTR_PARAM_CBANK
	.align		4
        /*0074*/ 	.byte	0x04, 0x0a
        /*0076*/ 	.short	(.L_3271 - .L_3270)
	.align		4
.L_3270:
        /*0078*/ 	.word	index@(.nv.constant0._ZN2at6native29vectorized_elementwise_kernelILi8ENS0_13AUnaryFunctorIdddZZZNS0_15binary_internal21div_trunc_kernel_cudaERNS_18TensorIteratorBaseEENKUlvE1_clEvENKUlvE_clEvEUlddE_EESt5arrayIPcLm2EEEEviT0_T1_)
        /*007c*/ 	.short	0x0380
        /*007e*/ 	.short	0x0028


	//----- nvinfo : EIATTR_SW_WAR
	.align		4
.L_3271:
        /*0080*/ 	.byte	0x04, 0x36
        /*0082*/ 	.short	(.L_3273 - .L_3272)
.L_3272:
        /*0084*/ 	.word	0x00000008
.L_3273:


//--------------------- .nv.info._ZN2at6native18elementwise_kernelILi128ELi4EZNS0_15gpu_kernel_implIZZZNS0_15binary_internal21div_trunc_kernel_cudaERNS_18TensorIteratorBaseEENKUlvE0_clEvENKUlvE2_clEvEUlN3c108BFloat16EE_EEvS5_RKT_EUliE_EEviT1_ --------------------------
	.section	.nv.info._ZN2at6native18elementwise_kernelILi128ELi4EZNS0_15gpu_kernel_implIZZZNS0_15binary_internal21div_trunc_kernel_cudaERNS_18TensorIteratorBaseEENKUlvE0_clEvENKUlvE2_clEvEUlN3c108BFloat16EE_EEvS5_RKT_EUliE_EEviT1_,"",@"SHT_CUDA_INFO"
	.sectionflags	@""
	.align	4


	//----- nvinfo : EIATTR_CUDA_API_VERSION
	.align		4
        /*0000*/ 	.byte	0x04, 0x37
        /*0002*/ 	.short	(.L_3275 - .L_3274)
.L_3274:
        /*0004*/ 	.word	0x00000082


	//----- nvinfo : EIATTR_KPARAM_INFO
	.align		4
.L_3275:
        /*0008*/ 	.byte	0x04, 0x17
        /*000a*/ 	.short	(.L_3277 - .L_3276)
.L_3276:
        /*000c*/ 	.word	0x00000000
        /*0010*/ 	.short	0x0001
        /*0012*/ 	.short	0x0008
        /*0014*/ 	.byte	0x00, 0xf0, 0xa1, 0x08


	//----- nvinfo : EIATTR_KPARAM_INFO
	.align		4
.L_3277:
        /*0018*/ 	.byte	0x04, 0x17
        /*001a*/ 	.short	(.L_3279 - .L_3278)
.L_3278:
        /*001c*/ 	.word	0x00000000
        /*0020*/ 	.short	0x0000
        /*0022*/ 	.short	0x0000
        /*0024*/ 	.byte	0x00, 0xf0, 0x11, 0x00


	//----- nvinfo : EIATTR_SPARSE_MMA_MASK
	.align		4
.L_3279:
        /*0028*/ 	.byte	0x03, 0x50
        /*002a*/ 	.short	0x0000


	//----- nvinfo : EIATTR_MAXREG_COUNT
	.align		4
        /*002c*/ 	.byte	0x03, 0x1b
        /*002e*/ 	.short	0x0080


	//----- nvinfo : EIATTR_EXTERNS
	.align		4
        /*0030*/ 	.byte	0x04, 0x0f
        /*0032*/ 	.short	(.L_3281 - .L_3280)


	//   ....[0]....
	.align		4
.L_3280:
        /*0034*/ 	.word	index@(__assertfail)


	//----- nvinfo : EIATTR_MERCURY_ISA_VERSION
	.align		4
.L_3281:
        /*0038*/ 	.byte	0x03, 0x5f
        /*003a*/ 	.short	0x0101


	//----- nvinfo : EIATTR_VRC_CTA_INIT_COUNT
	.align		4
        /*003c*/ 	.byte	0x02, 0x4a
	.zero		1
	.zero		1


	//----- nvinfo : EIATTR_SYSCALL_OFFSETS
	.align		4
        /*0040*/ 	.byte	0x04, 0x46
        /*0042*/ 	.short	(.L_3283 - .L_3282)


	//   ....[0]....
.L_3282:
        /*0044*/ 	.word	0x00002210


	//   ....[1]....
        /*0048*/ 	.word	0x00003140


	//   ....[2]....
        /*004c*/ 	.word	0x000054f0


	//   ....[3]....
        /*0050*/ 	.word	0x00006270


	//   ....[4]....
        /*0054*/ 	.word	0x00008710


	//   ....[5]....
        /*0058*/ 	.word	0x00009490


	//   ....[6]....
        /*005c*/ 	.word	0x0000b940


	//   ....[7]....
        /*0060*/ 	.word	0x0000c690


	//----- nvinfo : EIATTR_EXIT_INSTR_OFFSETS
	.align		4
.L_3283:
        /*0064*/ 	.byte	0x04, 0x1c
        /*0066*/ 	.short	(.L_3285 - .L_3284)


	//   ....[0]....
.L_3284:
        /*0068*/ 	.word	0x00009750


	//   ....[1]....
        /*006c*/ 	.word	0x0000bb10


	//   ....[2]....
        /*0070*/ 	.word	0x0000bb50


	//   ....[3]....
        /*0074*/ 	.word	0x0000bbf0


	//   ....[4]....
        /*0078*/ 	.word	0x0000bc30


	//   ....[5]....
        /*007c*/ 	.word	0x0000bc70


	//   ....[6]....
        /*0080*/ 	.word	0x0000bd00


	//   ....[7]....
        /*0084*/ 	.word	0x0000bd40


	//   ....[8]....
        /*0088*/ 	.word	0x0000bde0


	//   ....[9]....
        /*008c*/ 	.word	0x0000be30


	//   ....[10]....
        /*0090*/ 	.word	0x0000be80


	//   ....[11]....
        /*0094*/ 	.word	0x0000bf60


	//   ....[12]....
        /*0098*/ 	.word	0x0000c0d0


	//   ....[13]....
        /*009c*/ 	.word	0x0000c240


	//   ....[14]....
        /*00a0*/ 	.word	0x0000c3a0


	//   ....[15]....
        /*00a4*/ 	.word	0x0000c3e0


	//   ....[16]....
        /*00a8*/ 	.word	0x0000c420


	//   ....[17]....
        /*00ac*/ 	.word	0x0000c4d0


	//   ....[18]....
        /*00b0*/ 	.word	0x0000c530


	//   ....[19]....
        /*00b4*/ 	.word	0x0000c6a0


	//   ....[20]....
        /*00b8*/ 	.word	0x0000c7b0


	//   ....[21]....
        /*00bc*/ 	.word	0x0000c8f0


	//   ....[22]....
        /*00c0*/ 	.word	0x0000c910


	//----- nvinfo : EIATTR_MAX_THREADS
	.align		4
.L_3285:
        /*00c4*/ 	.byte	0x04, 0x05
        /*00c6*/ 	.short	(.L_3287 - .L_3286)
.L_3286:
        /*00c8*/ 	.word	0x00000080
        /*00cc*/ 	.word	0x00000001
        /*00d0*/ 	.word	0x00000001


	//----- nvinfo : EIATTR_CRS_STACK_SIZE
	.align		4
.L_3287:
        /*00d4*/ 	.byte	0x04, 0x1e
        /*00d6*/ 	.short	(.L_3289 - .L_3288)
.L_3288:
        /*00d8*/ 	.word	0x00000000


	//----- nvinfo : EIATTR_CBANK_PARAM_SIZE
	.align		4
.L_3289:
        /*00dc*/ 	.byte	0x03, 0x19
        /*00de*/ 	.short	0x0230


	//----- nvinfo : EIATTR_PARAM_CBANK
	.align		4
        /*00e0*/ 	.byte	0x04, 0x0a
        /*00e2*/ 	.short	(.L_3291 - .L_3290)
	.align		4
.L_3290:
        /*00e4*/ 	.word	index@(.nv.constant0._ZN2at6native18elementwise_kernelILi128ELi4EZNS0_15gpu_kernel_implIZZZNS0_15binary_internal21div_trunc_kernel_cudaERNS_18TensorIteratorBaseEENKUlvE0_clEvENKUlvE2_clEvEUlN3c108BFloat16EE_EEvS5_RKT_EUliE_EEviT1_)
        /*00e8*/ 	.short	0x0380
        /*00ea*/ 	.short	0x0230


	//----- nvinfo : EIATTR_SW_WAR
	.align		4
.L_3291:
        /*00ec*/ 	.byte	0x04, 0x36
        /*00ee*/ 	.short	(.L_3293 - .L_3292)
.L_3292:
        /*00f0*/ 	.word	0x00000008
.L_3293:


//--------------------- .nv.info._ZN2at6native27unrolled_elementwise_kernelIZZZNS0_15binary_internal21div_trunc_kernel_cudaERNS_18TensorIteratorBaseEENKUlvE0_clEvENKUlvE2_clEvEUlN3c108BFloat16EE_St5arrayIPcLm2EELi4E23TrivialOffsetCalculatorILi1EjESE_NS0_6memory12LoadWithCastILi1EEENSF_13StoreWithCastILi1EEEEEviT_T0_T2_T3_T4_T5_ --------------------------
	.section	.nv.info._ZN2at6native27unrolled_elementwise_kernelIZZZNS0_15binary_internal21div_trunc_kernel_cudaERNS_18TensorIteratorBaseEENKUlvE0_clEvENKUlvE2_clEvEUlN3c108BFloat16EE_St5arrayIPcLm2EELi4E23TrivialOffsetCalculatorILi1EjESE_NS0_6memory12LoadWithCastILi1EEENSF_13StoreWithCastILi1EEEEEviT_T0_T2_T3_T4_T5_,"",@"SHT_CUDA_INFO"
	.sectionflags	@""
	.align	4


	//----- nvinfo : EIATTR_CUDA_API_VERSION
	.align		4
        /*0000*/ 	.byte	0x04, 0x37
        /*0002*/ 	.short	(.L_3295 - .L_3294)
.L_3294:
        /*0004*/ 	.word	0x00000082


	//----- nvinfo : EIATTR_KPARAM_INFO
	.align		4
.L_3295:
        /*0008*/ 	.byte	0x04, 0x17
        /*000a*/ 	.short	(.L_3297 - .L_3296)
.L_3296:
        /*000c*/ 	.word	0x00000000
        /*0010*/ 	.short	0x0006
        /*0012*/ 	.short	0x0034
        /*0014*/ 	.byte	0x00, 0xf0, 0x21, 0x00


	//----- nvinfo : EIATTR_KPARAM_INFO
	.align		4
.L_3297:
        /*0018*/ 	.byte	0x04, 0x17
        /*001a*/ 	.short	(.L_3299 - .L_3298)
.L_3298:
        /*001c*/ 	.word	0x00000000
        /*0020*/ 	.short	0x0005
        /*0022*/ 	.short	0x002c
        /*0024*/ 	.byte	0x00, 0xf0, 0x21, 0x00


	//----- nvinfo : EIATTR_KPARAM_INFO
	.align		4
.L_3299:
        /*0028*/ 	.byte	0x04, 0x17
        /*002a*/ 	.short	(.L_3301 - .L_3300)
.L_3300:
        /*002c*/ 	.word	0x00000000
        /*0030*/ 	.short	0x0004
        /*0032*/ 	.short	0x0029
        /*0034*/ 	.byte	0x00, 0xf0, 0x05, 0x00


	//----- nvinfo : EIATTR_KPARAM_INFO
	.align		4
.L_3301:
        /*0038*/ 	.byte	0x04, 0x17
        /*003a*/ 	.short	(.L_3303 - .L_3302)
.L_3302:
        /*003c*/ 	.word	0x00000000
        /*0040*/ 	.short	0x0003
        /*0042*/ 	.short	0x0028
        /*0044*/ 	.byte	0x00, 0xf0, 0x05, 0x00


	//----- nvinfo : EIATTR_KPARAM_INFO
	.align		4
.L_3303:
        /*0048*/ 	.byte	0x04, 0x17
        /*004a*/ 	.short	(.L_3305 - .L_3304)
.L_3304:
        /*004c*/ 	.word	0x00000000
        /*0050*/ 	.short	0x0002
        /*0052*/ 	.short	0x0018
        /*0054*/ 	.byte	0x00, 0xf0, 0x41, 0x00


	//----- nvinfo : EIATTR_KPARAM_INFO
	.align		4
.L_3305:
        /*0058*/ 	.byte	0x04, 0x17
        /*005a*/ 	.short	(.L_3307 - .L_3306)
.L_3306:
        /*005c*/ 	.word	0x00000000
        /*0060*/ 	.short	0x0001
        /*0062*/ 	.short	0x0008
        /*0064*/ 	.byte	0x00, 0xf0, 0x41, 0x00


	//----- nvinfo : EIATTR_KPARAM_INFO
	.align		4
.L_3307:
        /*0068*/ 	.byte	0x04, 0x17
        /*006a*/ 	.short	(.L_3309 - .L_3308)
.L_3308:
        /*006c*/ 	.word	0x00000000
        /*0070*/ 	.short	0x0000
        /*0072*/ 	.short	0x0000
        /*0074*/ 	.byte	0x00, 0xf0, 0x11, 0x00


	//----- nvinfo : EIATTR_SPARSE_MMA_MASK
	.align		4
.L_3309:
        /*0078*/ 	.byte	0x03, 0x50
        /*007a*/ 	.short	0x0000


	//----- nvinfo : EIATTR_MAXREG_COUNT
	.align		4
        /*007c*/ 	.byte	0x03, 0x1b
        /*007e*/ 	.short	0x00ff


	//----- nvinfo : EIATTR_EXTERNS
	.align		4
        /*0080*/ 	.byte	0x04, 0x0f
        /*0082*/ 	.short	(.L_3311 - .L_3310)


	//   ....[0]....
	.align		4
.L_3310:
        /*0084*/ 	.word	index@(__assertfail)


	//----- nvinfo : EIATTR_MERCURY_ISA_VERSION
	.align		4
.L_3311:
        /*0088*/ 	.byte	0x03, 0x5f
        /*008a*/ 	.short	0x0101


	//----- nvinfo : EIATTR_VRC_CTA_INIT_COUNT
	.align		4
        /*008c*/ 	.byte	0x02, 0x4a
	.zero		1
	.zero		1


	//----- nvinfo : EIATTR_SYSCALL_OFFSETS
	.align		4
        /*0090*/ 	.byte	0x04, 0x46
        /*0092*/ 	.short	(.L_3313 - .L_3312)


	//   ....[0]....
.L_3312:
        /*0094*/ 	.word	0x00001000


	//   ....[1]....
        /*0098*/ 	.word	0x000021e0


	//   ....[2]....
        /*009c*/ 	.word	0x00003300


	//   ....[3]....
        /*00a0*/ 	.word	0x00004330


	//   ....[4]....
        /*00a4*/ 	.word	0x000054b0


	//   ....[5]....
        /*00a8*/ 	.word	0x00006390


	//   ....[6]....
        /*00ac*/ 	.word	0x00007310


	//   ....[7]....
        /*00b0*/ 	.word	0x00008290


	//----- nvinfo : EIATTR_EXIT_INSTR_OFFSETS
	.align		4
.L_3313:
        /*00b4*/ 	.byte	0x04, 0x1c
        /*00b6*/ 	.short	(.L_3315 - .L_3314)


	//   ....[0]....
.L_3314:
        /*00b8*/ 	.word	0x000075c0


	//   ....[1]....
        /*00bc*/ 	.word	0x00007710


	//   ....[2]....
        /*00c0*/ 	.word	0x00007750


	//   ....[3]....
        /*00c4*/ 	.word	0x000077f0


	//   ....[4]....
        /*00c8*/ 	.word	0x00007830


	//   ....[5]....
        /*00cc*/ 	.word	0x00007870


	//   ....[6]....
        /*00d0*/ 	.word	0x00007900


	//   ....[7]....
        /*00d4*/ 	.word	0x00007940


	//   ....[8]....
        /*00d8*/ 	.word	0x000079e0


	//   ....[9]....
        /*00dc*/ 	.word	0x00007a30


	//   ....[10]....
        /*00e0*/ 	.word	0x00007a80


	//   ....[11]....
        /*00e4*/ 	.word	0x00007b60


	//   ....[12]....
        /*00e8*/ 	.word	0x00007cd0


	//   ....[13]....
        /*00ec*/ 	.word	0x00007e40


	//   ....[14]....
        /*00f0*/ 	.word	0x00007fa0


	//   ....[15]....
        /*00f4*/ 	.word	0x00007fe0


	//   ....[16]....
        /*00f8*/ 	.word	0x00008020


	//   ....[17]....
        /*00fc*/ 	.word	0x000080d0


	//   ....[18]....
        /*0100*/ 	.word	0x00008130


	//   ....[19]....
        /*0104*/ 	.word	0x000082a0


	//   ....[20]....
        /*0108*/ 	.word	0x000083b0


	//   ....[21]....
        /*010c*/ 	.word	0x000084f0


	//   ....[22]....
        /*0110*/ 	.word	0x00008510


	//----- nvinfo : EIATTR_MAX_THREADS
	.align		4
.L_3315:
        /*0114*/ 	.byte	0x04, 0x05
        /*0116*/ 	.short	(.L_3317 - .L_3316)
.L_3316:
        /*0118*/ 	.word	0x00000080
        /*011c*/ 	.word	0x00000001
        /*0120*/ 	.word	0x00000001


	//----- nvinfo : EIATTR_CRS_STACK_SIZE
	.align		4
.L_3317:
        /*0124*/ 	.byte	0x04, 0x1e
        /*0126*/ 	.short	(.L_3319 - .L_3318)
.L_3318:
        /*0128*/ 	.word	0x00000000


	//----- nvinfo : EIATTR_CBANK_PARAM_SIZE
	.align		4
.L_3319:
        /*012c*/ 	.byte	0x03, 0x19
        /*012e*/ 	.short	0x003c


	//----- nvinfo : EIATTR_PARAM_CBANK
	.align		4
        /*0130*/ 	.byte	0x04, 0x0a
        /*0132*/ 	.short	(.L_3321 - .L_3320)
	.align		4
.L_3320:
        /*0134*/ 	.word	index@(.nv.constant0._ZN2at6native27unrolled_elementwise_kernelIZZZNS0_15binary_internal21div_trunc_kernel_cudaERNS_18TensorIteratorBaseEENKUlvE0_clEvENKUlvE2_clEvEUlN3c108BFloat16EE_St5arrayIPcLm2EELi4E23TrivialOffsetCalculatorILi1EjESE_NS0_6memory12LoadWithCastILi1EEENSF_13StoreWithCastILi1EEEEEviT_T0_T2_T3_T4_T5_)
        /*0138*/ 	.short	0x0380
        /*013a*/ 	.short	0x003c


	//----- nvinfo : EIATTR_SW_WAR
	.align		4
.L_3321:
        /*013c*/ 	.byte	0x04, 0x36
        /*013e*/ 	.short	(.L_3323 - .L_3322)
.L_3322:
        /*0140*/ 	.word	0x00000008
.L_3323:


//--------------------- .nv.info._ZN2at6native18elementwise_kernelILi128ELi4EZNS0_22gpu_kernel_impl_nocastIZZZNS0_15binary_internal21div_trunc_kernel_cudaERNS_18TensorIteratorBaseEENKUlvE0_clEvENKUlvE2_clEvEUlN3c108BFloat16EE_EEvS5_RKT_EUliE_EEviT1_ --------------------------
	.section	.nv.info._ZN2at6native18elementwise_kernelILi128ELi4EZNS0_22gpu_kernel_impl_nocastIZZZNS0_15binary_internal21div_trunc_kernel_cudaERNS_18TensorIteratorBaseEENKUlvE0_clEvENKUlvE2_clEvEUlN3c108BFloat16EE_EEvS5_RKT_EUliE_EEviT1_,"",@"SHT_CUDA_INFO"
	.sectionflags	@""
	.align	4


	//----- nvinfo : EIATTR_CUDA_API_VERSION
	.align		4
        /*0000*/ 	.byte	0x04, 0x37
        /*0002*/ 	.short	(.L_3325 - .L_3324)
.L_3324:
        /*0004*/ 	.word	0x00000082


	//----- nvinfo : EIATTR_KPARAM_INFO
	.align		4
.L_3325:
        /*0008*/ 	.byte	0x04, 0x17
        /*000a*/ 	.short	(.L_3327 - .L_3326)
.L_3326:
        /*000c*/ 	.word	0x00000000
        /*0010*/ 	.short	0x0001
        /*0012*/ 	.short	0x0008
        /*0014*/ 	.byte	0x00, 0xf0, 0x81, 0x08


	//----- nvinfo : EIATTR_KPARAM_INFO
	.align		4
.L_3327:
        /*0018*/ 	.byte	0x04, 0x17
        /*001a*/ 	.short	(.L_3329 - .L_3328)
.L_3328:
        /*001c*/ 	.word	0x00000000
        /*0020*/ 	.short	0x0000
        /*0022*/ 	.short	0x0000
        /*0024*/ 	.byte	0x00, 0xf0, 0x11, 0x00


	//----- nvinfo : EIATTR_SPARSE_MMA_MASK
	.align		4
.L_3329:
        /*0028*/ 	.byte	0x03, 0x50
        /*002a*/ 	.short	0x0000


	//----- nvinfo : EIATTR_MAXREG_COUNT
	.align		4
        /*002c*/ 	.byte	0x03, 0x1b
        /*002e*/ 	.short	0x0080


	//----- nvinfo : EIATTR_MERCURY_ISA_VERSION
	.align		4
        /*0030*/ 	.byte	0x03, 0x5f
        /*0032*/ 	.short	0x0101


	//----- nvinfo : EIATTR_VRC_CTA_INIT_COUNT
	.align		4
        /*0034*/ 	.byte	0x02, 0x4a
	.zero		1
	.zero		1


	//----- nvinfo : EIATTR_EXIT_INSTR_OFFSETS
	.align		4
        /*0038*/ 	.byte	0x04, 0x1c
        /*003a*/ 	.short	(.L_3331 - .L_3330)


	//   ....[0]....
.L_3330:
        /*003c*/ 	.word	0x00000360


	//   ....[1]....
        /*0040*/ 	.word	0x00000400


	//   ....[2]....
        /*0044*/ 	.word	0x00003f80


	//   ....[3]....
        /*0048*/ 	.word	0x000052f0


	//----- nvinfo : EIATTR_MAX_THREADS
	.align		4
.L_3331:
        /*004c*/ 	.byte	0x04, 0x05
        /*004e*/ 	.short	(.L_3333 - .L_3332)
.L_3332:
        /*0050*/ 	.word	0x00000080
        /*0054*/ 	.word	0x00000001
        /*0058*/ 	.word	0x00000001


	//----- nvinfo : EIATTR_CRS_STACK_SIZE
	.align		4
.L_3333:
        /*005c*/ 	.byte	0x04, 0x1e
        /*005e*/ 	.short	(.L_3335 - .L_3334)
.L_3334:
        /*0060*/ 	.word	0x00000000


	//----- nvinfo : EIATTR_CBANK_PARAM_SIZE
	.align		4
.L_3335:
        /*0064*/ 	.byte	0x03, 0x19
        /*0066*/ 	.short	0x0228


	//----- nvinfo : EIATTR_PARAM_CBANK
	.align		4
        /*0068*/ 	.byte	0x04, 0x0a
        /*006a*/ 	.short	(.L_3337 - .L_3336)
	.align		4
.L_3336:
        /*006c*/ 	.word	index@(.nv.constant0._ZN2at6native18elementwise_kernelILi128ELi4EZNS0_22gpu_kernel_impl_nocastIZZZNS0_15binary_internal21div_trunc_kernel_cudaERNS_18TensorIteratorBaseEENKUlvE0_clEvENKUlvE2_clEvEUlN3c108BFloat16EE_EEvS5_RKT_EUliE_EEviT1_)
        /*0070*/ 	.short	0x0380
        /*0072*/ 	.short	0x0228


	//----- nvinfo : EIATTR_SW_WAR
	.align		4
.L_3337:
        /*0074*/ 	.byte	0x04, 0x36
        /*0076*/ 	.short	(.L_3339 - .L_3338)
.L_3338:
        /*0078*/ 	.word	0x00000008
.L_3339:


//--------------------- .nv.info._ZN2at6native27unrolled_elementwise_kernelIZZZNS0_15binary_internal21div_trunc_kernel_cudaERNS_18TensorIteratorBaseEENKUlvE0_clEvENKUlvE2_clEvEUlN3c108BFloat16EE_St5arrayIPcLm2EELi4E23TrivialOffsetCalculatorILi1EjESE_NS0_6memory15LoadWithoutCastENSF_16StoreWithoutCastEEEviT_T0_T2_T3_T4_T5_ --------------------------
	.section	.nv.info._ZN2at6native27unrolled_elementwise_kernelIZZZNS0_15binary_internal21div_trunc_kernel_cudaERNS_18TensorIteratorBaseEENKUlvE0_clEvENKUlvE2_clEvEUlN3c108BFloat16EE_St5arrayIPcLm2EELi4E23TrivialOffsetCalculatorILi1EjESE_NS0_6memory15LoadWithoutCastENSF_16StoreWithoutCastEEEviT_T0_T2_T3_T4_T5_,"",@"SHT_CUDA_INFO"
	.sectionflags	@""
	.align	4


	//----- nvinfo : EIATTR_CUDA_API_VERSION
	.align		4
        /*0000*/ 	.byte	0x04, 0x37
        /*0002*/ 	.short	(.L_3341 - .L_3340)
.L_3340:
        /*0004*/ 	.word	0x00000082


	//----- nvinfo : EIATTR_KPARAM_INFO
	.align		4
.L_3341:
        /*0008*/ 	.byte	0x04, 0x17
        /*000a*/ 	.short	(.L_3343 - .L_3342)
.L_3342:
        /*000c*/ 	.word	0x00000000
        /*0010*/ 	.short	0x0006
        /*0012*/ 	.short	0x002b
        /*0014*/ 	.byte	0x00, 0xf0, 0x05, 0x00


	//----- nvinfo : EIATTR_KPARAM_INFO
	.align		4
.L_3343:
        /*0018*/ 	.byte	0x04, 0x17
        /*001a*/ 	.short	(.L_3345 - .L_3344)
.L_3344:
        /*001c*/ 	.word	0x00000000
        /*0020*/ 	.short	0x0005
        /*0022*/ 	.short	0x002a
        /*0024*/ 	.byte	0x00, 0xf0, 0x05, 0x00


	//----- nvinfo : EIATTR_KPARAM_INFO
	.align		4
.L_3345:
        /*0028*/ 	.byte	0x04, 0x17
        /*002a*/ 	.short	(.L_3347 - .L_3346)
.L_3346:
        /*002c*/ 	.word	0x00000000
        /*0030*/ 	.short	0x0004
        /*0032*/ 	.short	0x0029
        /*0034*/ 	.byte	0x00, 0xf0, 0x05, 0x00


	//----- nvinfo : EIATTR_KPARAM_INFO
	.align		4
.L_3347:
        /*0038*/ 	.byte	0x04, 0x17
        /*003a*/ 	.short	(.L_3349 - .L_3348)
.L_3348:
        /*003c*/ 	.word	0x00000000
        /*0040*/ 	.short	0x0003
        /*0042*/ 	.short	0x0028
        /*0044*/ 	.byte	0x00, 0xf0, 0x05, 0x00


	//----- nvinfo : EIATTR_KPARAM_INFO
	.align		4
.L_3349:
        /*0048*/ 	.byte	0x04, 0x17
        /*004a*/ 	.short	(.L_3351 - .L_3350)
.L_3350:
        /*004c*/ 	.word	0x00000000
        /*0050*/ 	.short	0x0002
        /*0052*/ 	.short	0x0018
        /*0054*/ 	.byte	0x00, 0xf0, 0x41, 0x00


	//----- nvinfo : EIATTR_KPARAM_INFO
	.align		4
.L_3351:
        /*0058*/ 	.byte	0x04, 0x17
        /*005a*/ 	.short	(.L_3353 - .L_3352)
.L_3352:
        /*005c*/ 	.word	0x00000000
        /*0060*/ 	.short	0x0001
        /*0062*/ 	.short	0x0008
        /*0064*/ 	.byte	0x00, 0xf0, 0x41, 0x00


	//----- nvinfo : EIATTR_KPARAM_INFO
	.align		4
.L_3353:
        /*0068*/ 	.byte	0x04, 0x17
        /*006a*/ 	.short	(.L_3355 - .L_3354)
.L_3354:
        /*006c*/ 	.word	0x00000000
        /*0070*/ 	.short	0x0000
        /*0072*/ 	.short	0x0000
        /*0074*/ 	.byte	0x00, 0xf0, 0x11, 0x00


	//----- nvinfo : EIATTR_SPARSE_MMA_MASK
	.align		4
.L_3355:
        /*0078*/ 	.byte	0x03, 0x50
        /*007a*/ 	.short	0x0000


	//----- nvinfo : EIATTR_MAXREG_COUNT
	.align		4
        /*007c*/ 	.byte	0x03, 0x1b
        /*007e*/ 	.short	0x00ff


	//----- nvinfo : EIATTR_MERCURY_ISA_VERSION
	.align		4
        /*0080*/ 	.byte	0x03, 0x5f
        /*0082*/ 	.short	0x0101


	//----- nvinfo : EIATTR_VRC_CTA_INIT_COUNT
	.align		4
        /*0084*/ 	.byte	0x02, 0x4a
	.zero		1
	.zero		1


	//----- nvinfo : EIATTR_EXIT_INSTR_OFFSETS
	.align		4
        /*0088*/ 	.byte	0x04, 0x1c
        /*008a*/ 	.short	(.L_3357 - .L_3356)


	//   ....[0]....
.L_3356:
        /*008c*/ 	.word	0x000004f0


	//   ....[1]....
        /*0090*/ 	.word	0x00000570


	//----- nvinfo : EIATTR_MAX_THREADS
	.align		4
.L_3357:
        /*0094*/ 	.byte	0x04, 0x05
        /*0096*/ 	.short	(.L_3359 - .L_3358)
.L_3358:
        /*0098*/ 	.word	0x00000080
        /*009c*/ 	.word	0x00000001
        /*00a0*/ 	.word	0x00000001


	//----- nvinfo : EIATTR_CRS_STACK_SIZE
	.align		4
.L_3359:
        /*00a4*/ 	.byte	0x04, 0x1e
        /*00a6*/ 	.short	(.L_3361 - .L_3360)
.L_3360:
        /*00a8*/ 	.word	0x00000000


	//----- nvinfo : EIATTR_CBANK_PARAM_SIZE
	.align		4
.L_3361:
        /*00ac*/ 	.byte	0x03, 0x19
        /*00ae*/ 	.short	0x002c


	//----- nvinfo : EIATTR_PARAM_CBANK
	.align		4
        /*00b0*/ 	.byte	0x04, 0x0a
        /*00b2*/ 	.short	(.L_3363 - .L_3362)
	.align		4
.L_3362:
        /*00b4*/ 	.word	index@(.nv.constant0._ZN2at6native27unrolled_elementwise_kernelIZZZNS0_15binary_internal21div_trunc_kernel_cudaERNS_18TensorIteratorBaseEENKUlvE0_clEvENKUlvE2_clEvEUlN3c108BFloat16EE_St5arrayIPcLm2EELi4E23TrivialOffsetCalculatorILi1EjESE_NS0_6memory15LoadWithoutCastENSF_16StoreWithoutCastEEEviT_T0_T2_T3_T4_T5_)
        /*00b8*/ 	.short	0x0380
        /*00ba*/ 	.short	0x002c


	//----- nvinfo : EIATTR_SW_WAR
	.align		4
.L_3363:
        /*00bc*/ 	.byte	0x04, 0x36
        /*00be*/ 	.short	(.L_3365 - .L_3364)
.L_3364:
        /*00c0*/ 	.word	0x00000008
.L_3365:


//--------------------- .nv.info._ZN2at6native29vectorized_elementwise_kernelILi2EZZZNS0_15binary_internal21div_trunc_kernel_cudaERNS_18TensorIteratorBaseEENKUlvE0_clEvENKUlvE2_clEvEUlN3c108BFloat16EE_St5arrayIPcLm2EEEEviT0_T1_ --------------------------
	.section	.nv.info._ZN2at6native29vectorized_elementwise_kernelILi2EZZZNS0_15binary_internal21div_trunc_kernel_cudaERNS_18TensorIteratorBaseEENKUlvE0_clEvENKUlvE2_clEvEUlN3c108BFloat16EE_St5arrayIPcLm2EEEEviT0_T1_,"",@"SHT_CUDA_INFO"
	.sectionflags	@""
	.align	4


	//----- nvinfo : EIATTR_CUDA_API_VERSION
	.align		4
        /*0000*/ 	.byte	0x04, 0x37
        /*0002*/ 	.short	(.L_3367 - .L_3366)
.L_3366:
        /*0004*/ 	.word	0x00000082


	//----- nvinfo : EIATTR_KPARAM_INFO
	.align		4
.L_3367:
        /*0008*/ 	.byte	0x04, 0x17
        /*000a*/ 	.short	(.L_3369 - .L_3368)
.L_3368:
        /*000c*/ 	.word	0x00000000
        /*0010*/ 	.short	0x0002
        /*0012*/ 	.short	0x0018
        /*0014*/ 	.byte	0x00, 0xf0, 0x41, 0x00


	//----- nvinfo : EIATTR_KPARAM_INFO
	.align		4
.L_3369:
        /*0018*/ 	.byte	0x04, 0x17
        /*001a*/ 	.short	(.L_3371 - .L_3370)
.L_3370:
        /*001c*/ 	.word	0x00000000
        /*0020*/ 	.short	0x0001
        /*0022*/ 	.short	0x0008
        /*0024*/ 	.byte	0x00, 0xf0, 0x41, 0x00


	//----- nvinfo : EIATTR_KPARAM_INFO
	.align		4
.L_3371:
        /*0028*/ 	.byte	0x04, 0x17
        /*002a*/ 	.short	(.L_3373 - .L_3372)
.L_3372:
        /*002c*/ 	.word	0x00000000
        /*0030*/ 	.short	0x0000
        /*0032*/ 	.short	0x0000
        /*0034*/ 	.byte	0x00, 0xf0, 0x11, 0x00


	//----- nvinfo : EIATTR_SPARSE_MMA_MASK
	.align		4
.L_3373:
        /*0038*/ 	.byte	0x03, 0x50
        /*003a*/ 	.short	0x0000


	//----- nvinfo : EIATTR_MAXREG_COUNT
	.align		4
        /*003c*/ 	.byte	0x03, 0x1b
        /*003e*/ 	.short	0x00ff


	//----- nvinfo : EIATTR_MERCURY_ISA_VERSION
	.align		4
        /*0040*/ 	.byte	0x03, 0x5f
        /*0042*/ 	.short	0x0101


	//----- nvinfo : EIATTR_VRC_CTA_INIT_COUNT
	.align		4
        /*0044*/ 	.byte	0x02, 0x4a
	.zero		1
	.zero		1


	//----- nvinfo : EIATTR_EXIT_INSTR_OFFSETS
	.align		4
        /*0048*/ 	.byte	0x04, 0x1c
        /*004a*/ 	.short	(.L_3375 - .L_3374)


	//   ....[0]....
.L_3374:
        /*004c*/ 	.word	0x00000ad0


	//   ....[1]....
        /*0050*/ 	.word	0x00000b20


	//   ....[2]....
        /*0054*/ 	.word	0x00000e30


	//----- nvinfo : EIATTR_MAX_THREADS
	.align		4
.L_3375:
        /*0058*/ 	.byte	0x04, 0x05
        /*005a*/ 	.short	(.L_3377 - .L_3376)
.L_3376:
        /*005c*/ 	.word	0x00000080
        /*0060*/ 	.word	0x00000001
        /*0064*/ 	.word	0x00000001


	//----- nvinfo : EIATTR_CRS_STACK_SIZE
	.align		4
.L_3377:
        /*0068*/ 	.byte	0x04, 0x1e
        /*006a*/ 	.short	(.L_3379 - .L_3378)
.L_3378:
        /*006c*/ 	.word	0x00000000


	//----- nvinfo : EIATTR_CBANK_PARAM_SIZE
	.align		4
.L_3379:
        /*0070*/ 	.byte	0x03, 0x19
        /*0072*/ 	.short	0x0028


	//----- nvinfo : EIATTR_PARAM_CBANK
	.align		4
        /*0074*/ 	.byte	0x04, 0x0a
        /*0076*/ 	.short	(.L_3381 - .L_3380)
	.align		4
.L_3380:
        /*0078*/ 	.word	index@(.nv.constant0._ZN2at6native29vectorized_elementwise_kernelILi2EZZZNS0_15binary_internal21div_trunc_kernel_cudaERNS_18TensorIteratorBaseEENKUlvE0_clEvENKUlvE2_clEvEUlN3c108BFloat16EE_St5arrayIPcLm2EEEEviT0_T1_)
        /*007c*/ 	.short	0x0380
        /*007e*/ 	.short	0x0028


	//----- nvinfo : EIATTR_SW_WAR
	.align		4
.L_3381:
        /*0080*/ 	.byte	0x04, 0x36
        /*0082*/ 	.short	(.L_3383 - .L_3382)
.L_3382:
        /*0084*/ 	.word	0x00000008
.L_3383:


//--------------------- .nv.info._ZN2at6native29vectorized_elementwise_kernelILi4EZZZNS0_15binary_internal21div_trunc_kernel_cudaERNS_18TensorIteratorBaseEENKUlvE0_clEvENKUlvE2_clEvEUlN3c108BFloat16EE_St5arrayIPcLm2EEEEviT0_T1_ --------------------------
	.section	.nv.info._ZN2at6native29vectorized_elementwise_kernelILi4EZZZNS0_15binary_internal21div_trunc_kernel_cudaERNS_18TensorIteratorBaseEENKUlvE0_clEvENKUlvE2_clEvEUlN3c108BFloat16EE_St5arrayIPcLm2EEEEviT0_T1_,"",@"SHT_CUDA_INFO"
	.sectionflags	@""
	.align	4


	//----- nvinfo : EIATTR_CUDA_API_VERSION
	.align		4
        /*0000*/ 	.byte	0x04, 0x37
        /*0002*/ 	.short	(.L_3385 - .L_3384)
.L_3384:
        /*0004*/ 	.word	0x00000082


	//----- nvinfo : EIATTR_KPARAM_INFO
	.align		4
.L_3385:
        /*0008*/ 	.byte	0x04, 0x17
        /*000a*/ 	.short	(.L_3387 - .L_3386)
.L_3386:
        /*000c*/ 	.word	0x00000000
        /*0010*/ 	.short	0x0002
        /*0012*/ 	.short	0x0018
        /*0014*/ 	.byte	0x00, 0xf0, 0x41, 0x00


	//----- nvinfo : EIATTR_KPARAM_INFO
	.align		4
.L_3387:
        /*0018*/ 	.byte	0x04, 0x17
        /*001a*/ 	.short	(.L_3389 - .L_3388)
.L_3388:
        /*001c*/ 	.word	0x00000000
        /*0020*/ 	.short	0x0001
        /*0022*/ 	.short	0x0008
        /*0024*/ 	.byte	0x00, 0xf0, 0x41, 0x00


	//----- nvinfo : EIATTR_KPARAM_INFO
	.align		4
.L_3389:
        /*0028*/ 	.byte	0x04, 0x17
        /*002a*/ 	.short	(.L_3391 - .L_3390)
.L_3390:
        /*002c*/ 	.word	0x00000000
        /*0030*/ 	.short	0x0000
        /*0032*/ 	.short	0x0000
        /*0034*/ 	.byte	0x00, 0xf0, 0x11, 0x00


	//----- nvinfo : EIATTR_SPARSE_MMA_MASK
	.align		4
.L_3391:
        /*0038*/ 	.byte	0x03, 0x50
        /*003a*/ 	.short	0x0000


	//----- nvinfo : EIATTR_MAXREG_COUNT
	.align		4
        /*003c*/ 	.byte	0x03, 0x1b
        /*003e*/ 	.short	0x00ff


	//----- nvinfo : EIATTR_MERCURY_ISA_VERSION
	.align		4
        /*0040*/ 	.byte	0x03, 0x5f
        /*0042*/ 	.short	0x0101


	//----- nvinfo : EIATTR_VRC_CTA_INIT_COUNT
	.align		4
        /*0044*/ 	.byte	0x02, 0x4a
	.zero		1
	.zero		1


	//----- nvinfo : EIATTR_EXIT_INSTR_OFFSETS
	.align		4
        /*0048*/ 	.byte	0x04, 0x1c
        /*004a*/ 	.short	(.L_3393 - .L_3392)


	//   ....[0]....
.L_3392:
        /*004c*/ 	.word	0x00000ad0


	//   ....[1]....
        /*0050*/ 	.word	0x00000b20


	//   ....[2]....
        /*0054*/ 	.word	0x00000df0


	//----- nvinfo : EIATTR_MAX_THREADS
	.align		4
.L_3393:
        /*0058*/ 	.byte	0x04, 0x05
        /*005a*/ 	.short	(.L_3395 - .L_3394)
.L_3394:
        /*005c*/ 	.word	0x00000080
        /*0060*/ 	.word	0x00000001
        /*0064*/ 	.word	0x00000001


	//----- nvinfo : EIATTR_CRS_STACK_SIZE
	.align		4
.L_3395:
        /*0068*/ 	.byte	0x04, 0x1e
        /*006a*/ 	.short	(.L_3397 - .L_3396)
.L_3396:
        /*006c*/ 	.word	0x00000000


	//----- nvinfo : EIATTR_CBANK_PARAM_SIZE
	.align		4
.L_3397:
        /*0070*/ 	.byte	0x03, 0x19
        /*0072*/ 	.short	0x0028


	//----- nvinfo : EIATTR_PARAM_CBANK
	.align		4
        /*0074*/ 	.byte	0x04, 0x0a
        /*0076*/ 	.short	(.L_3399 - .L_3398)
	.align		4
.L_3398:
        /*0078*/ 	.word	index@(.nv.constant0._ZN2at6native29vectorized_elementwise_kernelILi4EZZZNS0_15binary_internal21div_trunc_kernel_cudaERNS_18TensorIteratorBaseEENKUlvE0_clEvENKUlvE2_clEvEUlN3c108BFloat16EE_St5arrayIPcLm2EEEEviT0_T1_)
        /*007c*/ 	.short	0x0380
        /*007e*/ 	.short	0x0028


	//----- nvinfo : EIATTR_SW_WAR
	.align		4
.L_3399:
        /*0080*/ 	.byte	0x04, 0x36
        /*0082*/ 	.short	(.L_3401 - .L_3400)
.L_3400:
        /*0084*/ 	.word	0x00000008
.L_3401:


//--------------------- .nv.info._ZN2at6native29vectorized_elementwise_kernelILi8EZZZNS0_15binary_internal21div_trunc_kernel_cudaERNS_18TensorIteratorBaseEENKUlvE0_clEvENKUlvE2_clEvEUlN3c108BFloat16EE_St5arrayIPcLm2EEEEviT0_T1_ --------------------------
	.section	.nv.info._ZN2at6native29vectorized_elementwise_kernelILi8EZZZNS0_15binary_internal21div_trunc_kernel_cudaERNS_18TensorIteratorBaseEENKUlvE0_clEvENKUlvE2_clEvEUlN3c108BFloat16EE_St5arrayIPcLm2EEEEviT0_T1_,"",@"SHT_CUDA_INFO"
	.sectionflags	@""
	.align	4


	//----- nvinfo : EIATTR_CUDA_API_VERSION
	.align		4
        /*0000*/ 	.byte	0x04, 0x37
        /*0002*/ 	.short	(.L_3403 - .L_3402)
.L_3402:
        /*0004*/ 	.word	0x00000082


	//----- nvinfo : EIATTR_KPARAM_INFO
	.align		4
.L_3403:
        /*0008*/ 	.byte	0x04, 0x17
        /*000a*/ 	.short	(.L_3405 - .L_3404)
.L_3404:
        /*000c*/ 	.word	0x00000000
        /*0010*/ 	.short	0x0002
        /*0012*/ 	.short	0x0018
        /*0014*/ 	.byte	0x00, 0xf0, 0x41, 0x00


	//----- nvinfo : EIATTR_KPARAM_INFO
	.align		4
.L_3405:
        /*0018*/ 	.byte	0x04, 0x17
        /*001a*/ 	.short	(.L_3407 - .L_3406)
.L_3406:
        /*001c*/ 	.word	0x00000000
        /*0020*/ 	.short	0x0001
        /*0022*/ 	.short	0x0008
        /*0024*/ 	.byte	0x00, 0xf0, 0x41, 0x00


	//----- nvinfo : EIATTR_KPARAM_INFO
	.align		4
.L_3407:
        /*0028*/ 	.byte	0x04, 0x17
        /*002a*/ 	.short	(.L_3409 - .L_3408)
.L_3408:
        /*002c*/ 	.word	0x00000000
        /*0030*/ 	.short	0x0000
        /*0032*/ 	.short	0x0000
        /*0034*/ 	.byte	0x00, 0xf0, 0x11, 0x00


	//----- nvinfo : EIATTR_SPARSE_MMA_MASK
	.align		4
.L_3409:
        /*0038*/ 	.byte	0x03, 0x50
        /*003a*/ 	.short	0x0000


	//----- nvinfo : EIATTR_MAXREG_COUNT
	.align		4
        /*003c*/ 	.byte	0x03, 0x1b
        /*003e*/ 	.short	0x00ff


	//----- nvinfo : EIATTR_MERCURY_ISA_VERSION
	.align		4
        /*0040*/ 	.byte	0x03, 0x5f
        /*0042*/ 	.short	0x0101


	//----- nvinfo : EIATTR_VRC_CTA_INIT_COUNT
	.align		4
        /*0044*/ 	.byte	0x02, 0x4a
	.zero		1
	.zero		1


	//----- nvinfo : EIATTR_EXIT_INSTR_OFFSETS
	.align		4
        /*0048*/ 	.byte	0x04, 0x1c
        /*004a*/ 	.short	(.L_3411 - .L_3410)


	//   ....[0]....
.L_3410:
        /*004c*/ 	.word	0x00000ad0


	//   ....[1]....
        /*0050*/ 	.word	0x00000b20


	//   ....[2]....
        /*0054*/ 	.word	0x00000dd0


	//----- nvinfo : EIATTR_MAX_THREADS
	.align		4
.L_3411:
        /*0058*/ 	.byte	0x04, 0x05
        /*005a*/ 	.short	(.L_3413 - .L_3412)
.L_3412:
        /*005c*/ 	.word	0x00000080
        /*0060*/ 	.word	0x00000001
        /*0064*/ 	.word	0x00000001


	//----- nvinfo : EIATTR_CRS_STACK_SIZE
	.align		4
.L_3413:
        /*0068*/ 	.byte	0x04, 0x1e
        /*006a*/ 	.short	(.L_3415 - .L_3414)
.L_3414:
        /*006c*/ 	.word	0x00000000


	//----- nvinfo : EIATTR_CBANK_PARAM_SIZE
	.align		4
.L_3415:
        /*0070*/ 	.byte	0x03, 0x19
        /*0072*/ 	.short	0x0028


	//----- nvinfo : EIATTR_PARAM_CBANK
	.align		4
        /*0074*/ 	.byte	0x04, 0x0a
        /*0076*/ 	.short	(.L_3417 - .L_3416)
	.align		4
.L_3416:
        /*0078*/ 	.word	index@(.nv.constant0._ZN2at6native29vectorized_elementwise_kernelILi8EZZZNS0_15binary_internal21div_trunc_kernel_cudaERNS_18TensorIteratorBaseEENKUlvE0_clEvENKUlvE2_clEvEUlN3c108BFloat16EE_St5arrayIPcLm2EEEEviT0_T1_)
        /*007c*/ 	.short	0x0380
        /*007e*/ 	.short	0x0028


	//----- nvinfo : EIATTR_SW_WAR
	.align		4
.L_3417:
        /*0080*/ 	.byte	0x04, 0x36
        /*0082*/ 	.short	(.L_3419 - .L_3418)
.L_3418:
        /*0084*/ 	.word	0x00000008
.L_3419:


//--------------------- .nv.info._ZN2at6native18elementwise_kernelILi128ELi4EZNS0_15gpu_kernel_implIZZZNS0_15binary_internal21div_trunc_kernel_cudaERNS_18TensorIteratorBaseEENKUlvE0_clEvENKUlvE1_clEvEUlN3c104HalfEE_EEvS5_RKT_EUliE_EEviT1_ --------------------------
	.section	.nv.info._ZN2at6native18elementwise_kernelILi128ELi4EZNS0_15gpu_kernel_implIZZZNS0_15binary_internal21div_trunc_kernel_cudaERNS_18TensorIteratorBaseEENKUlvE0_clEvENKUlvE1_clEvEUlN3c104HalfEE_EEvS5_RKT_EUliE_EEviT1_,"",@"SHT_CUDA_INFO"
	.sectionflags	@""
	.align	4


	//----- nvinfo : EIATTR_CUDA_API_VERSION
	.align		4
        /*0000*/ 	.byte	0x04, 0x37
        /*0002*/ 	.short	(.L_3421 - .L_3420)
.L_3420:
        /*0004*/ 	.word	0x00000082


	//----- nvinfo : EIATTR_KPARAM_INFO
	.align		4
.L_3421:
        /*0008*/ 	.byte	0x04, 0x17
        /*000a*/ 	.short	(.L_3423 - .L_3422)
.L_3422:
        /*000c*/ 	.word	0x00000000
        /*0010*/ 	.short	0x0001
        /*0012*/ 	.short	0x0008
        /*0014*/ 	.byte	0x00, 0xf0, 0xa1, 0x08


	//----- nvinfo : EIATTR_KPARAM_INFO
	.align		4
.L_3423:
        /*0018*/ 	.byte	0x04, 0x17
        /*001a*/ 	.short	(.L_3425 - .L_3424)
.L_3424:
        /*001c*/ 	.word	0x00000000
        /*0020*/ 	.short	0x0000
        /*0022*/ 	.short	0x0000
        /*0024*/ 	.byte	0x00, 0xf0, 0x11, 0x00


	//----- nvinfo : EIATTR_SPARSE_MMA_MASK
	.align		4
.L_3425:
        /*0028*/ 	.byte	0x03, 0x50
        /*002a*/ 	.short	0x0000


	//----- nvinfo : EIATTR_MAXREG_COUNT
	.align		4
        /*002c*/ 	.byte	0x03, 0x1b
        /*002e*/ 	.short	0x0080


	//----- nvinfo : EIATTR_EXTERNS
	.align		4
        /*0030*/ 	.byte	0x04, 0x0f
        /*0032*/ 	.short	(.L_3427 - .L_3426)


	//   ....[0]....
	.align		4
.L_3426:
        /*0034*/ 	.word	index@(__assertfail)


	//----- nvinfo : EIATTR_MERCURY_ISA_VERSION
	.align		4
.L_3427:
        /*0038*/ 	.byte	0x03, 0x5f
        /*003a*/ 	.short	0x0101


	//----- nvinfo : EIATTR_VRC_CTA_INIT_COUNT
	.align		4
        /*003c*/ 	.byte	0x02, 0x4a
	.zero		1
	.zero		1


	//----- nvinfo : EIATTR_SYSCALL_OFFSETS
	.align		4
        /*0040*/ 	.byte	0x04, 0x46
        /*0042*/ 	.short	(.L_3429 - .L_3428)


	//   ....[0]....
.L_3428:
        /*0044*/ 	.word	0x000021f0


	//   ....[1]....
        /*0048*/ 	.word	0x00003120


	//   ....[2]....
        /*004c*/ 	.word	0x000054b0


	//   ....[3]....
        /*0050*/ 	.word	0x00006210


	//   ....[4]....
        /*0054*/ 	.word	0x000086b0


	//   ....[5]....
        /*0058*/ 	.word	0x00009410


	//   ....[6]....
        /*005c*/ 	.word	0x0000b8c0


	//   ....[7]....
        /*0060*/ 	.word	0x0000c5f0


	//----- nvinfo : EIATTR_EXIT_INSTR_OFFSETS
	.align		4
.L_3429:
        /*0064*/ 	.byte	0x04, 0x1c
        /*0066*/ 	.short	(.L_3431 - .L_3430)


	//   ....[0]....
.L_3430:
        /*0068*/ 	.word	0x000096f0


	//   ....[1]....
        /*006c*/ 	.word	0x0000ba90


	//   ....[2]....
        /*0070*/ 	.word	0x0000bad0


	//   ....[3]....
        /*0074*/ 	.word	0x0000bb70


	//   ....[4]....
        /*0078*/ 	.word	0x0000bbb0


	//   ....[5]....
        /*007c*/ 	.word	0x0000bbf0


	//   ....[6]....
        /*0080*/ 	.word	0x0000bc80


	//   ....[7]....
        /*0084*/ 	.word	0x0000bca0


	//   ....[8]....
        /*0088*/ 	.word	0x0000bd40


	//   ....[9]....
        /*008c*/ 	.word	0x0000bd90


	//   ....[10]....
        /*0090*/ 	.word	0x0000bde0


	//   ....[11]....
        /*0094*/ 	.word	0x0000bec0


	//   ....[12]....
        /*0098*/ 	.word	0x0000c030


	//   ....[13]....
        /*009c*/ 	.word	0x0000c1a0


	//   ....[14]....
        /*00a0*/ 	.word	0x0000c300


	//   ....[15]....
        /*00a4*/ 	.word	0x0000c340


	//   ....[16]....
        /*00a8*/ 	.word	0x0000c380


	//   ....[17]....
        /*00ac*/ 	.word	0x0000c430


	//   ....[18]....
        /*00b0*/ 	.word	0x0000c490


	//   ....[19]....
        /*00b4*/ 	.word	0x0000c600


	//   ....[20]....
        /*00b8*/ 	.word	0x0000c710


	//   ....[21]....
        /*00bc*/ 	.word	0x0000c850


	//   ....[22]....
        /*00c0*/ 	.word	0x0000c890


	//----- nvinfo : EIATTR_MAX_THREADS
	.align		4
.L_3431:
        /*00c4*/ 	.byte	0x04, 0x05
        /*00c6*/ 	.short	(.L_3433 - .L_3432)
.L_3432:
        /*00c8*/ 	.word	0x00000080
        /*00cc*/ 	.word	0x00000001
        /*00d0*/ 	.word	0x00000001


	//----- nvinfo : EIATTR_CRS_STACK_SIZE
	.align		4
.L_3433:
        /*00d4*/ 	.byte	0x04, 0x1e
        /*00d6*/ 	.short	(.L_3435 - .L_3434)
.L_3434:
        /*00d8*/ 	.word	0x00000000


	//----- nvinfo : EIATTR_CBANK_PARAM_SIZE
	.align		4
.L_3435:
        /*00dc*/ 	.byte	0x03, 0x19
        /*00de*/ 	.short	0x0230


	//----- nvinfo : EIATTR_PARAM_CBANK
	.align		4
        /*00e0*/ 	.byte	0x04, 0x0a
        /*00e2*/ 	.short	(.L_3437 - .L_3436)
	.align		4
.L_3436:
        /*00e4*/ 	.word	index@(.nv.constant0._ZN2at6native18elementwise_kernelILi128ELi4EZNS0_15gpu_kernel_implIZZZNS0_15binary_internal21div_trunc_kernel_cudaERNS_18TensorIteratorBaseEENKUlvE0_clEvENKUlvE1_clEvEUlN3c104HalfEE_EEvS5_RKT_EUliE_EEviT1_)
        /*00e8*/ 	.short	0x0380
        /*00ea*/ 	.short	0x0230


	//----- nvinfo : EIATTR_SW_WAR
	.align		4
.L_3437:
        /*00ec*/ 	.byte	0x04, 0x36
        /*00ee*/ 	.short	(.L_3439 - .L_3438)
.L_3438:
        /*00f0*/ 	.word	0x00000008
.L_3439:


//--------------------- .nv.info._ZN2at6native27unrolled_elementwise_kernelIZZZNS0_15binary_internal21div_trunc_kernel_cudaERNS_18TensorIteratorBaseEENKUlvE0_clEvENKUlvE1_clEvEUlN3c104HalfEE_St5arrayIPcLm2EELi4E23TrivialOffsetCalculatorILi1EjESE_NS0_6memory12LoadWithCastILi1EEENSF_13StoreWithCastILi1EEEEEviT_T0_T2_T3_T4_T5_ --------------------------
	.section	.nv.info._ZN2at6native27unrolled_elementwise_kernelIZZZNS0_15binary_internal21div_trunc_kernel_cudaERNS_18TensorIteratorBaseEENKUlvE0_clEvENKUlvE1_clEvEUlN3c104HalfEE_St5arrayIPcLm2EELi4E23TrivialOffsetCalculatorILi1EjESE_NS0_6memory12LoadWithCastILi1EEENSF_13StoreWithCastILi1EEEEEviT_T0_T2_T3_T4_T5_,"",@"SHT_CUDA_INFO"
	.sectionflags	@""
	.align	4


	//----- nvinfo : EIATTR_CUDA_API_VERSION
	.align		4
        /*0000*/ 	.byte	0x04, 0x37
        /*0002*/ 	.short	(.L_3441 - .L_3440)
.L_3440:
        /*0004*/ 	.word	0x00000082


	//----- nvinfo : EIATTR_KPARAM_INFO
	.align		4
.L_3441:
        /*0008*/ 	.byte	0x04, 0x17
        /*000a*/ 	.short	(.L_3443 - .L_3442)
.L_3442:
        /*000c*/ 	.word	0x00000000
        /*0010*/ 	.short	0x0006
        /*0012*/ 	.short	0x0034
        /*0014*/ 	.byte	0x00, 0xf0, 0x21, 0x00


	//----- nvinfo : EIATTR_KPARAM_INFO
	.align		4
.L_3443:
        /*0018*/ 	.byte	0x04, 0x17
        /*001a*/ 	.short	(.L_3445 - .L_3444)
.L_3444:
        /*001c*/ 	.word	0x00000000
        /*0020*/ 	.short	0x0005
        /*0022*/ 	.short	0x002c
        /*0024*/ 	.byte	0x00, 0xf0, 0x21, 0x00


	//----- nvinfo : EIATTR_KPARAM_INFO
	.align		4
.L_3445:
        /*0028*/ 	.byte	0x04, 0x17
        /*002a*/ 	.short	(.L_3447 - .L_3446)
.L_3446:
        /*002c*/ 	.word	0x00000000
        /*0030*/ 	.short	0x0004
        /*0032*/ 	.short	0x0029
        /*0034*/ 	.byte	0x00, 0xf0, 0x05, 0x00


	//----- nvinfo : EIATTR_KPARAM_INFO
	.align		4
.L_3447:
        /*0038*/ 	.byte	0x04, 0x17
        /*003a*/ 	.short	(.L_3449 - .L_3448)
.L_3448:
        /*003c*/ 	.word	0x00000000
        /*0040*/ 	.short	0x0003
        /*0042*/ 	.short	0x0028
        /*0044*/ 	.byte	0x00, 0xf0, 0x05, 0x00


	//----- nvinfo : EIATTR_KPARAM_INFO
	.align		4
.L_3449:
        /*0048*/ 	.byte	0x04, 0x17
        /*004a*/ 	.short	(.L_3451 - .L_3450)
.L_3450:
        /*004c*/ 	.word	0x00000000
        /*0050*/ 	.short	0x0002
        /*0052*/ 	.short	0x0018
        /*0054*/ 	.byte	0x00, 0xf0, 0x41, 0x00


	//----- nvinfo : EIATTR_KPARAM_INFO
	.align		4
.L_3451:
        /*0058*/ 	.byte	0x04, 0x17
        /*005a*/ 	.short	(.L_3453 - .L_3452)
.L_3452:
        /*005c*/ 	.word	0x00000000
        /*0060*/ 	.short	0x0001
        /*0062*/ 	.short	0x0008
        /*0064*/ 	.byte	0x00, 0xf0, 0x41, 0x00


	//----- nvinfo : EIATTR_KPARAM_INFO
	.align		4
.L_3453:
        /*0068*/ 	.byte	0x04, 0x17
        /*006a*/ 	.short	(.L_3455 - .L_3454)
.L_3454:
        /*006c*/ 	.word	0x00000000
        /*0070*/ 	.short	0x0000
        /*0072*/ 	.short	0x0000
        /*0074*/ 	.byte	0x00, 0xf0, 0x11, 0x00


	//----- nvinfo : EIATTR_SPARSE_MMA_MASK
	.align		4
.L_3455:
        /*0078*/ 	.byte	0x03, 0x50
        /*007a*/ 	.short	0x0000


	//----- nvinfo : EIATTR_MAXREG_COUNT
	.align		4
        /*007c*/ 	.byte	0x03, 0x1b
        /*007e*/ 	.short	0x00ff


	//----- nvinfo : EIATTR_EXTERNS
	.align		4
        /*0080*/ 	.byte	0x04, 0x0f
        /*0082*/ 	.short	(.L_3457 - .L_3456)


	//   ....[0]....
	.align		4
.L_3456:
        /*0084*/ 	.word	index@(__assertfail)


	//----- nvinfo : EIATTR_MERCURY_ISA_VERSION
	.align		4
.L_3457:
        /*0088*/ 	.byte	0x03, 0x5f
        /*008a*/ 	.short	0x0101


	//----- nvinfo : EIATTR_VRC_CTA_INIT_COUNT
	.align		4
        /*008c*/ 	.byte	0x02, 0x4a
	.zero		1
	.zero		1


	//----- nvinfo : EIATTR_SYSCALL_OFFSETS
	.align		4
        /*0090*/ 	.byte	0x04, 0x46
        /*0092*/ 	.short	(.L_3459 - .L_3458)


	//   ....[0]....
.L_3458:
        /*0094*/ 	.word	0x00000fc0


	//   ....[1]....
        /*0098*/ 	.word	0x00002160


	//   ....[2]....
        /*009c*/ 	.word	0x00003240


	//   ....[3]....
        /*00a0*/ 	.word	0x00004240


	//   ....[4]....
        /*00a4*/ 	.word	0x000053c0


	//   ....[5]....
        /*00a8*/ 	.word	0x00006280


	//   ....[6]....
        /*00ac*/ 	.word	0x00007200


	//   ....[7]....
        /*00b0*/ 	.word	0x00008180


	//----- nvinfo : EIATTR_EXIT_INSTR_OFFSETS
	.align		4
.L_3459:
        /*00b4*/ 	.byte	0x04, 0x1c
        /*00b6*/ 	.short	(.L_3461 - .L_3460)


	//   ....[0]....
.L_3460:
        /*00b8*/ 	.word	0x000074d0


	//   ....[1]....
        /*00bc*/ 	.word	0x00007620


	//   ....[2]....
        /*00c0*/ 	.word	0x00007660


	//   ....[3]....
        /*00c4*/ 	.word	0x00007700


	//   ....[4]....
        /*00c8*/ 	.word	0x00007740


	//   ....[5]....
        /*00cc*/ 	.word	0x00007780


	//   ....[6]....
        /*00d0*/ 	.word	0x00007810


	//   ....[7]....
        /*00d4*/ 	.word	0x00007830


	//   ....[8]....
        /*00d8*/ 	.word	0x000078d0


	//   ....[9]....
        /*00dc*/ 	.word	0x00007920


	//   ....[10]....
        /*00e0*/ 	.word	0x00007970


	//   ....[11]....
        /*00e4*/ 	.word	0x00007a50


	//   ....[12]....
        /*00e8*/ 	.word	0x00007bc0


	//   ....[13]....
        /*00ec*/ 	.word	0x00007d30


	//   ....[14]....
        /*00f0*/ 	.word	0x00007e90


	//   ....[15]....
        /*00f4*/ 	.word	0x00007ed0


	//   ....[16]....
        /*00f8*/ 	.word	0x00007f10


	//   ....[17]....
        /*00fc*/ 	.word	0x00007fc0


	//   ....[18]....
        /*0100*/ 	.word	0x00008020


	//   ....[19]....
        /*0104*/ 	.word	0x00008190


	//   ....[20]....
        /*0108*/ 	.word	0x000082a0


	//   ....[21]....
        /*010c*/ 	.word	0x000083e0


	//   ....[22]....
        /*0110*/ 	.word	0x00008420


	//----- nvinfo : EIATTR_MAX_THREADS
	.align		4
.L_3461:
        /*0114*/ 	.byte	0x04, 0x05
        /*0116*/ 	.short	(.L_3463 - .L_3462)
.L_3462:
        /*0118*/ 	.word	0x00000080
        /*011c*/ 	.word	0x00000001
        /*0120*/ 	.word	0x00000001


	//----- nvinfo : EIATTR_CRS_STACK_SIZE
	.align		4
.L_3463:
        /*0124*/ 	.byte	0x04, 0x1e
        /*0126*/ 	.short	(.L_3465 - .L_3464)
.L_3464:
        /*0128*/ 	.word	0x00000000


	//----- nvinfo : EIATTR_CBANK_PARAM_SIZE
	.align		4
.L_3465:
        /*012c*/ 	.byte	0x03, 0x19
        /*012e*/ 	.short	0x003c


	//----- nvinfo : EIATTR_PARAM_CBANK
	.align		4
        /*0130*/ 	.byte	0x04, 0x0a
        /*0132*/ 	.short	(.L_3467 - .L_3466)
	.align		4
.L_3466:
        /*0134*/ 	.word	index@(.nv.constant0._ZN2at6native27unrolled_elementwise_kernelIZZZNS0_15binary_internal21div_trunc_kernel_cudaERNS_18TensorIteratorBaseEENKUlvE0_clEvENKUlvE1_clEvEUlN3c104HalfEE_St5arrayIPcLm2EELi4E23TrivialOffsetCalculatorILi1EjESE_NS0_6memory12LoadWithCastILi1EEENSF_13StoreWithCastILi1EEEEEviT_T0_T2_T3_T4_T5_)
        /*0138*/ 	.short	0x0380
        /*013a*/ 	.short	0x003c


	//----- nvinfo : EIATTR_SW_WAR
	.align		4
.L_3467:
        /*013c*/ 	.byte	0x04, 0x36
        /*013e*/ 	.short	(.L_3469 - .L_3468)
.L_3468:
        /*0140*/ 	.word	0x00000008
.L_3469:


//--------------------- .nv.info._ZN2at6native18elementwise_kernelILi128ELi4EZNS0_22gpu_kernel_impl_nocastIZZZNS0_15binary_internal21div_trunc_kernel_cudaERNS_18TensorIteratorBaseEENKUlvE0_clEvENKUlvE1_clEvEUlN3c104HalfEE_EEvS5_RKT_EUliE_EEviT1_ --------------------------
	.section	.nv.info._ZN2at6native18elementwise_kernelILi128ELi4EZNS0_22gpu_kernel_impl_nocastIZZZNS0_15binary_internal21div_trunc_kernel_cudaERNS_18TensorIteratorBaseEENKUlvE0_clEvENKUlvE1_clEvEUlN3c104HalfEE_EEvS5_RKT_EUliE_EEviT1_,"",@"SHT_CUDA_INFO"
	.sectionflags	@""
	.align	4


	//----- nvinfo : EIATTR_CUDA_API_VERSION
	.align		4
        /*0000*/ 	.byte	0x04, 0x37
        /*0002*/ 	.short	(.L_3471 - .L_3470)
.L_3470:
        /*0004*/ 	.word	0x00000082


	//----- nvinfo : EIATTR_KPARAM_INFO
	.align		4
.L_3471:
        /*0008*/ 	.byte	0x04, 0x17
        /*000a*/ 	.short	(.L_3473 - .L_3472)
.L_3472:
        /*000c*/ 	.word	0x00000000
        /*0010*/ 	.short	0x0001
        /*0012*/ 	.short	0x0008
        /*0014*/ 	.byte	0x00, 0xf0, 0x81, 0x08


	//----- nvinfo : EIATTR_KPARAM_INFO
	.align		4
.L_3473:
        /*0018*/ 	.byte	0x04, 0x17
        /*001a*/ 	.short	(.L_3475 - .L_3474)
.L_3474:
        /*001c*/ 	.word	0x00000000
        /*0020*/ 	.short	0x0000
        /*0022*/ 	.short	0x0000
        /*0024*/ 	.byte	0x00, 0xf0, 0x11, 0x00


	//----- nvinfo : EIATTR_SPARSE_MMA_MASK
	.align		4
.L_3475:
        /*0028*/ 	.byte	0x03, 0x50
        /*002a*/ 	.short	0x0000


	//----- nvinfo : EIATTR_MAXREG_COUNT
	.align		4
        /*002c*/ 	.byte	0x03, 0x1b
        /*002e*/ 	.short	0x0080


	//----- nvinfo : EIATTR_MERCURY_ISA_VERSION
	.align		4
        /*0030*/ 	.byte	0x03, 0x5f
        /*0032*/ 	.short	0x0101


	//----- nvinfo : EIATTR_VRC_CTA_INIT_COUNT
	.align		4
        /*0034*/ 	.byte	0x02, 0x4a
	.zero		1
	.zero		1


	//----- nvinfo : EIATTR_EXIT_INSTR_OFFSETS
	.align		4
        /*0038*/ 	.byte	0x04, 0x1c
        /*003a*/ 	.short	(.L_3477 - .L_3476)


	//   ....[0]....
.L_3476:
        /*003c*/ 	.word	0x00000360


	//   ....[1]....
        /*0040*/ 	.word	0x00000400


	//   ....[2]....
        /*0044*/ 	.word	0x00003f80


	//   ....[3]....
        /*0048*/ 	.word	0x000052f0


	//----- nvinfo : EIATTR_MAX_THREADS
	.align		4
.L_3477:
        /*004c*/ 	.byte	0x04, 0x05
        /*004e*/ 	.short	(.L_3479 - .L_3478)
.L_3478:
        /*0050*/ 	.word	0x00000080
        /*0054*/ 	.word	0x00000001
        /*0058*/ 	.word	0x00000001


	//----- nvinfo : EIATTR_CRS_STACK_SIZE
	.align		4
.L_3479:
        /*005c*/ 	.byte	0x04, 0x1e
        /*005e*/ 	.short	(.L_3481 - .L_3480)
.L_3480:
        /*0060*/ 	.word	0x00000000


	//----- nvinfo : EIATTR_CBANK_PARAM_SIZE
	.align		4
.L_3481:
        /*0064*/ 	.byte	0x03, 0x19
        /*0066*/ 	.short	0x0228


	//----- nvinfo : EIATTR_PARAM_CBANK
	.align		4
        /*0068*/ 	.byte	0x04, 0x0a
        /*006a*/ 	.short	(.L_3483 - .L_3482)
	.align		4
.L_3482:
        /*006c*/ 	.word	index@(.nv.constant0._ZN2at6native18elementwise_kernelILi128ELi4EZNS0_22gpu_kernel_impl_nocastIZZZNS0_15binary_internal21div_trunc_kernel_cudaERNS_18TensorIteratorBaseEENKUlvE0_clEvENKUlvE1_clEvEUlN3c104HalfEE_EEvS5_RKT_EUliE_EEviT1_)
        /*0070*/ 	.short	0x0380
        /*0072*/ 	.short	0x0228


	//----- nvinfo : EIATTR_SW_WAR
	.align		4
.L_3483:
        /*0074*/ 	.byte	0x04, 0x36
        /*0076*/ 	.short	(.L_3485 - .L_3484)
.L_3484:
        /*0078*/ 	.word	0x00000008
.L_3485:


//--------------------- .nv.info._ZN2at6native27unrolled_elementwise_kernelIZZZNS0_15binary_internal21div_trunc_kernel_cudaERNS_18TensorIteratorBaseEENKUlvE0_clEvENKUlvE1_clEvEUlN3c104HalfEE_St5arrayIPcLm2EELi4E23TrivialOffsetCalculatorILi1EjESE_NS0_6memory15LoadWithoutCastENSF_16StoreWithoutCastEEEviT_T0_T2_T3_T4_T5_ --------------------------
	.section	.nv.info._ZN2at6native27unrolled_elementwise_kernelIZZZNS0_15binary_internal21div_trunc_kernel_cudaERNS_18TensorIteratorBaseEENKUlvE0_clEvENKUlvE1_clEvEUlN3c104HalfEE_St5arrayIPcLm2EELi4E23TrivialOffsetCalculatorILi1EjESE_NS0_6memory15LoadWithoutCastENSF_16StoreWithoutCastEEEviT_T0_T2_T3_T4_T5_,"",@"SHT_CUDA_INFO"
	.sectionflags	@""
	.align	4


	//----- nvinfo : EIATTR_CUDA_API_VERSION
	.align		4
        /*0000*/ 	.byte	0x04, 0x37
        /*0002*/ 	.short	(.L_3487 - .L_3486)
.L_3486:
        /*0004*/ 	.word	0x00000082


	//----- nvinfo : EIATTR_KPARAM_INFO
	.align		4
.L_3487:
        /*0008*/ 	.byte	0x04, 0x17
        /*000a*/ 	.short	(.L_3489 - .L_3488)
.L_3488:
        /*000c*/ 	.word	0x00000000
        /*0010*/ 	.short	0x0006
        /*0012*/ 	.short	0x002b
        /*0014*/ 	.byte	0x00, 0xf0, 0x05, 0x00


	//----- nvinfo : EIATTR_KPARAM_INFO
	.align		4
.L_3489:
        /*0018*/ 	.byte	0x04, 0x17
        /*001a*/ 	.short	(.L_3491 - .L_3490)
.L_3490:
        /*001c*/ 	.word	0x00000000
        /*0020*/ 	.short	0x0005
        /*0022*/ 	.short	0x002a
        /*0024*/ 	.byte	0x00, 0xf0, 0x05, 0x00


	//----- nvinfo : EIATTR_KPARAM_INFO
	.align		4
.L_3491:
        /*0028*/ 	.byte	0x04, 0x17
        /*002a*/ 	.short	(.L_3493 - .L_3492)
.L_3492:
        /*002c*/ 	.word	0x00000000
        /*0030*/ 	.short	0x0004
        /*0032*/ 	.short	0x0029
        /*0034*/ 	.byte	0x00, 0xf0, 0x05, 0x00


	//----- nvinfo : EIATTR_KPARAM_INFO
	.align		4
.L_3493:
        /*0038*/ 	.byte	0x04, 0x17
        /*003a*/ 	.short	(.L_3495 - .L_3494)
.L_3494:
        /*003c*/ 	.word	0x00000000
        /*0040*/ 	.short	0x0003
        /*0042*/ 	.short	0x0028
        /*0044*/ 	.byte	0x00, 0xf0, 0x05, 0x00


	//----- nvinfo : EIATTR_KPARAM_INFO
	.align		4
.L_3495:
        /*0048*/ 	.byte	0x04, 0x17
        /*004a*/ 	.short	(.L_3497 - .L_3496)
.L_3496:
        /*004c*/ 	.word	0x00000000
        /*0050*/ 	.short	0x0002
        /*0052*/ 	.short	0x0018
        /*0054*/ 	.byte	0x00, 0xf0, 0x41, 0x00


	//----- nvinfo : EIATTR_KPARAM_INFO
	.align		4
.L_3497:
        /*0058*/ 	.byte	0x04, 0x17
        /*005a*/ 	.short	(.L_3499 - .L_3498)
.L_3498:
        /*005c*/ 	.word	0x00000000
        /*0060*/ 	.short	0x0001
        /*0062*/ 	.short	0x0008
        /*0064*/ 	.byte	0x00, 0xf0, 0x41, 0x00


	//----- nvinfo : EIATTR_KPARAM_INFO
	.align		4
.L_3499:
        /*0068*/ 	.byte	0x04, 0x17
        /*006a*/ 	.short	(.L_3501 - .L_3500)
.L_3500:
        /*006c*/ 	.word	0x00000000
        /*0070*/ 	.short	0x0000
        /*0072*/ 	.short	0x0000
        /*0074*/ 	.byte	0x00, 0xf0, 0x11, 0x00


	//----- nvinfo : EIATTR_SPARSE_MMA_MASK
	.align		4
.L_3501:
        /*0078*/ 	.byte	0x03, 0x50
        /*007a*/ 	.short	0x0000


	//----- nvinfo : EIATTR_MAXREG_COUNT
	.align		4
        /*007c*/ 	.byte	0x03, 0x1b
        /*007e*/ 	.short	0x00ff


	//----- nvinfo : EIATTR_MERCURY_ISA_VERSION
	.align		4
        /*0080*/ 	.byte	0x03, 0x5f
        /*0082*/ 	.short	0x0101


	//----- nvinfo : EIATTR_VRC_CTA_INIT_COUNT
	.align		4
        /*0084*/ 	.byte	0x02, 0x4a
	.zero		1
	.zero		1


	//----- nvinfo : EIATTR_EXIT_INSTR_OFFSETS
	.align		4
        /*0088*/ 	.byte	0x04, 0x1c
        /*008a*/ 	.short	(.L_3503 - .L_3502)


	//   ....[0]....
.L_3502:
        /*008c*/ 	.word	0x000004f0


	//   ....[1]....
        /*0090*/ 	.word	0x00000570


	//----- nvinfo : EIATTR_MAX_THREADS
	.align		4
.L_3503:
        /*0094*/ 	.byte	0x04, 0x05
        /*0096*/ 	.short	(.L_3505 - .L_3504)
.L_3504:
        /*0098*/ 	.word	0x00000080
        /*009c*/ 	.word	0x00000001
        /*00a0*/ 	.word	0x00000001


	//----- nvinfo : EIATTR_CRS_STACK_SIZE
	.align		4
.L_3505:
        /*00a4*/ 	.byte	0x04, 0x1e
        /*00a6*/ 	.short	(.L_3507 - .L_3506)
.L_3506:
        /*00a8*/ 	.word	0x00000000


	//----- nvinfo : EIATTR_CBANK_PARAM_SIZE
	.align		4
.L_3507:
        /*00ac*/ 	.byte	0x03, 0x19
        /*00ae*/ 	.short	0x002c


	//----- nvinfo : EIATTR_PARAM_CBANK
	.align		4
        /*00b0*/ 	.byte	0x04, 0x0a
        /*00b2*/ 	.short	(.L_3509 - .L_3508)
	.align		4
.L_3508:
        /*00b4*/ 	.word	index@(.nv.constant0._ZN2at6native27unrolled_elementwise_kernelIZZZNS0_15binary_internal21div_trunc_kernel_cudaERNS_18TensorIteratorBaseEENKUlvE0_clEvENKUlvE1_clEvEUlN3c104HalfEE_St5arrayIPcLm2EELi4E23TrivialOffsetCalculatorILi1EjESE_NS0_6memory15LoadWithoutCastENSF_16StoreWithoutCastEEEviT_T0_T2_T3_T4_T5_)
        /*00b8*/ 	.short	0x0380
        /*00ba*/ 	.short	0x002c


	//----- nvinfo : EIATTR_SW_WAR
	.align		4
.L_3509:
        /*00bc*/ 	.byte	0x04, 0x36
        /*00be*/ 	.short	(.L_3511 - .L_3510)
.L_3510:
        /*00c0*/ 	.word	0x00000008
.L_3511:


//--------------------- .nv.info._ZN2at6native29vectorized_elementwise_kernelILi2EZZZNS0_15binary_internal21div_trunc_kernel_cudaERNS_18TensorIteratorBaseEENKUlvE0_clEvENKUlvE1_clEvEUlN3c104HalfEE_St5arrayIPcLm2EEEEviT0_T1_ --------------------------
	.section	.nv.info._ZN2at6native29vectorized_elementwise_kernelILi2EZZZNS0_15binary_internal21div_trunc_kernel_cudaERNS_18TensorIteratorBaseEENKUlvE0_clEvENKUlvE1_clEvEUlN3c104HalfEE_St5arrayIPcLm2EEEEviT0_T1_,"",@"SHT_CUDA_INFO"
	.sectionflags	@""
	.align	4


	//----- nvinfo : EIATTR_CUDA_API_VERSION
	.align		4
        /*0000*/ 	.byte	0x04, 0x37
        /*0002*/ 	.short	(.L_3513 - .L_3512)
.L_3512:
        /*0004*/ 	.word	0x00000082


	//----- nvinfo : EIATTR_KPARAM_INFO
	.align		4
.L_3513:
        /*0008*/ 	.byte	0x04, 0x17
        /*000a*/ 	.short	(.L_3515 - .L_3514)
.L_3514:
        /*000c*/ 	.word	0x00000000
        /*0010*/ 	.short	0x0002
        /*0012*/ 	.short	0x0018
        /*0014*/ 	.byte	0x00, 0xf0, 0x41, 0x00


	//----- nvinfo : EIATTR_KPARAM_INFO
	.align		4
.L_3515:
        /*0018*/ 	.byte	0x04, 0x17
        /*001a*/ 	.short	(.L_3517 - .L_3516)
.L_3516:
        /*001c*/ 	.word	0x00000000
        /*0020*/ 	.short	0x0001
        /*0022*/ 	.short	0x0008
        /*0024*/ 	.byte	0x00, 0xf0, 0x41, 0x00


	//----- nvinfo : EIATTR_KPARAM_INFO
	.align		4
.L_3517:
        /*0028*/ 	.byte	0x04, 0x17
        /*002a*/ 	.short	(.L_3519 - .L_3518)
.L_3518:
        /*002c*/ 	.word	0x00000000
        /*0030*/ 	.short	0x0000
        /*0032*/ 	.short	0x0000
        /*0034*/ 	.byte	0x00, 0xf0, 0x11, 0x00


	//----- nvinfo : EIATTR_SPARSE_MMA_MASK
	.align		4
.L_3519:
        /*0038*/ 	.byte	0x03, 0x50
        /*003a*/ 	.short	0x0000


	//----- nvinfo : EIATTR_MAXREG_COUNT
	.align		4
        /*003c*/ 	.byte	0x03, 0x1b
        /*003e*/ 	.short	0x00ff


	//----- nvinfo : EIATTR_MERCURY_ISA_VERSION
	.align		4
        /*0040*/ 	.byte	0x03, 0x5f
        /*0042*/ 	.short	0x0101


	//----- nvinfo : EIATTR_VRC_CTA_INIT_COUNT
	.align		4
        /*0044*/ 	.byte	0x02, 0x4a
	.zero		1
	.zero		1


	//----- nvinfo : EIATTR_EXIT_INSTR_OFFSETS
	.align		4
        /*0048*/ 	.byte	0x04, 0x1c
        /*004a*/ 	.short	(.L_3521 - .L_3520)


	//   ....[0]....
.L_3520:
        /*004c*/ 	.word	0x00000ad0


	//   ....[1]....
        /*0050*/ 	.word	0x00000b20


	//   ....[2]....
        /*0054*/ 	.word	0x00000df0


	//----- nvinfo : EIATTR_MAX_THREADS
	.align		4
.L_3521:
        /*0058*/ 	.byte	0x04, 0x05
        /*005a*/ 	.short	(.L_3523 - .L_3522)
.L_3522:
        /*005c*/ 	.word	0x00000080
        /*0060*/ 	.word	0x00000001
        /*0064*/ 	.word	0x00000001


	//----- nvinfo : EIATTR_CRS_STACK_SIZE
	.align		4
.L_3523:
        /*0068*/ 	.byte	0x04, 0x1e
        /*006a*/ 	.short	(.L_3525 - .L_3524)
.L_3524:
        /*006c*/ 	.word	0x00000000


	//----- nvinfo : EIATTR_CBANK_PARAM_SIZE
	.align		4
.L_3525:
        /*0070*/ 	.byte	0x03, 0x19
        /*0072*/ 	.short	0x0028


	//----- nvinfo : EIATTR_PARAM_CBANK
	.align		4
        /*0074*/ 	.byte	0x04, 0x0a
        /*0076*/ 	.short	(.L_3527 - .L_3526)
	.align		4
.L_3526:
        /*0078*/ 	.word	index@(.nv.constant0._ZN2at6native29vectorized_elementwise_kernelILi2EZZZNS0_15binary_internal21div_trunc_kernel_cudaERNS_18TensorIteratorBaseEENKUlvE0_clEvENKUlvE1_clEvEUlN3c104HalfEE_St5arrayIPcLm2EEEEviT0_T1_)
        /*007c*/ 	.short	0x0380
        /*007e*/ 	.short	0x0028


	//----- nvinfo : EIATTR_SW_WAR
	.align		4
.L_3527:
        /*0080*/ 	.byte	0x04, 0x36
        /*0082*/ 	.short	(.L_3529 - .L_3528)
.L_3528:
        /*0084*/ 	.word	0x00000008
.L_3529:


//--------------------- .nv.info._ZN2at6native29vectorized_elementwise_kernelILi4EZZZNS0_15binary_internal21div_trunc_kernel_cudaERNS_18TensorIteratorBaseEENKUlvE0_clEvENKUlvE1_clEvEUlN3c104HalfEE_St5arrayIPcLm2EEEEviT0_T1_ --------------------------
	.section	.nv.info._ZN2at6native29vectorized_elementwise_kernelILi4EZZZNS0_15binary_internal21div_trunc_kernel_cudaERNS_18TensorIteratorBaseEENKUlvE0_clEvENKUlvE1_clEvEUlN3c104HalfEE_St5arrayIPcLm2EEEEviT0_T1_,"",@"SHT_CUDA_INFO"
	.sectionflags	@""
	.align	4


	//----- nvinfo : EIATTR_CUDA_API_VERSION
	.align		4
        /*0000*/ 	.byte	0x04, 0x37
        /*0002*/ 	.short	(.L_3531 - .L_3530)
.L_3530:
        /*0004*/ 	.word	0x00000082


	//----- nvinfo : EIATTR_KPARAM_INFO
	.align		4
.L_3531:
        /*0008*/ 	.byte	0x04, 0x17
        /*000a*/ 	.short	(.L_3533 - .L_3532)
.L_3532:
        /*000c*/ 	.word	0x00000000
        /*0010*/ 	.short	0x0002
        /*0012*/ 	.short	0x0018
        /*0014*/ 	.byte	0x00, 0xf0, 0x41, 0x00


	//----- nvinfo : EIATTR_KPARAM_INFO
	.align		4
.L_3533:
        /*0018*/ 	.byte	0x04, 0x17
        /*001a*/ 	.short	(.L_3535 - .L_3534)
.L_3534:
        /*001c*/ 	.word	0x00000000
        /*0020*/ 	.short	0x0001
        /*0022*/ 	.short	0x0008
        /*0024*/ 	.byte	0x00, 0xf0, 0x41, 0x00


	//----- nvinfo : EIATTR_KPARAM_INFO
	.align		4
.L_3535:
        /*0028*/ 	.byte	0x04, 0x17
        /*002a*/ 	.short	(.L_3537 - .L_3536)
.L_3536:
        /*002c*/ 	.word	0x00000000
        /*0030*/ 	.short	0x0000
        /*0032*/ 	.short	0x0000
        /*0034*/ 	.byte	0x00, 0xf0, 0x11, 0x00


	//----- nvinfo : EIATTR_SPARSE_MMA_MASK
	.align		4
.L_3537:
        /*0038*/ 	.byte	0x03, 0x50
        /*003a*/ 	.short	0x0000


	//----- nvinfo : EIATTR_MAXREG_COUNT
	.align		4
        /*003c*/ 	.byte	0x03, 0x1b
        /*003e*/ 	.short	0x00ff


	//----- nvinfo : EIATTR_MERCURY_ISA_VERSION
	.align		4
        /*0040*/ 	.byte	0x03, 0x5f
        /*0042*/ 	.short	0x0101


	//----- nvinfo : EIATTR_VRC_CTA_INIT_COUNT
	.align		4
        /*0044*/ 	.byte	0x02, 0x4a
	.zero		1
	.zero		1


	//----- nvinfo : EIATTR_EXIT_INSTR_OFFSETS
	.align		4
        /*0048*/ 	.byte	0x04, 0x1c
        /*004a*/ 	.short	(.L_3539 - .L_3538)


	//   ....[0]....
.L_3538:
        /*004c*/ 	.word	0x00000ad0


	//   ....[1]....
        /*0050*/ 	.word	0x00000b20


	//   ....[2]....
        /*0054*/ 	.word	0x00000db0


	//----- nvinfo : EIATTR_MAX_THREADS
	.align		4
.L_3539:
        /*0058*/ 	.byte	0x04, 0x05
        /*005a*/ 	.short	(.L_3541 - .L_3540)
.L_3540:
        /*005c*/ 	.word	0x00000080
        /*0060*/ 	.word	0x00000001
        /*0064*/ 	.word	0x00000001


	//----- nvinfo : EIATTR_CRS_STACK_SIZE
	.align		4
.L_3541:
        /*0068*/ 	.byte	0x04, 0x1e
        /*006a*/ 	.short	(.L_3543 - .L_3542)
.L_3542:
        /*006c*/ 	.word	0x00000000


	//----- nvinfo : EIATTR_CBANK_PARAM_SIZE
	.align		4
.L_3543:
        /*0070*/ 	.byte	0x03, 0x19
        /*0072*/ 	.short	0x0028


	//----- nvinfo : EIATTR_PARAM_CBANK
	.align		4
        /*0074*/ 	.byte	0x04, 0x0a
        /*0076*/ 	.short	(.L_3545 - .L_3544)
	.align		4
.L_3544:
        /*0078*/ 	.word	index@(.nv.constant0._ZN2at6native29vectorized_elementwise_kernelILi4EZZZNS0_15binary_internal21div_trunc_kernel_cudaERNS_18TensorIteratorBaseEENKUlvE0_clEvENKUlvE1_clEvEUlN3c104HalfEE_St5arrayIPcLm2EEEEviT0_T1_)
        /*007c*/ 	.short	0x0380
        /*007e*/ 	.short	0x0028


	//----- nvinfo : EIATTR_SW_WAR
	.align		4
.L_3545:
        /*0080*/ 	.byte	0x04, 0x36
        /*0082*/ 	.short	(.L_3547 - .L_3546)
.L_3546:
        /*0084*/ 	.word	0x00000008
.L_3547:


//--------------------- .nv.info._ZN2at6native29vectorized_elementwise_kernelILi8EZZZNS0_15binary_internal21div_trunc_kernel_cudaERNS_18TensorIteratorBaseEENKUlvE0_clEvENKUlvE1_clEvEUlN3c104HalfEE_St5arrayIPcLm2EEEEviT0_T1_ --------------------------
	.section	.nv.info._ZN2at6native29vectorized_elementwise_kernelILi8EZZZNS0_15binary_internal21div_trunc_kernel_cudaERNS_18TensorIteratorBaseEENKUlvE0_clEvENKUlvE1_clEvEUlN3c104HalfEE_St5arrayIPcLm2EEEEviT0_T1_,"",@"SHT_CUDA_INFO"
	.sectionflags	@""
	.align	4


	//----- nvinfo : EIATTR_CUDA_API_VERSION
	.align		4
        /*0000*/ 	.byte	0x04, 0x37
        /*0002*/ 	.short	(.L_3549 - .L_3548)
.L_3548:
        /*0004*/ 	.word	0x00000082


	//----- nvinfo : EIATTR_KPARAM_INFO
	.align		4
.L_3549:
        /*0008*/ 	.byte	0x04, 0x17
        /*000a*/ 	.short	(.L_3551 - .L_3550)
.L_3550:
        /*000c*/ 	.word	0x00000000
        /*0010*/ 	.short	0x0002
        /*0012*/ 	.short	0x0018
        /*0014*/ 	.byte	0x00, 0xf0, 0x41, 0x00


	//----- nvinfo : EIATTR_KPARAM_INFO
	.align		4
.L_3551:
        /*0018*/ 	.byte	0x04, 0x17
        /*001a*/ 	.short	(.L_3553 - .L_3552)
.L_3552:
        /*001c*/ 	.word	0x00000000
        /*0020*/ 	.short	0x0001
        /*0022*/ 	.short	0x0008
        /*0024*/ 	.byte	0x00, 0xf0, 0x41, 0x00


	//----- nvinfo : EIATTR_KPARAM_INFO
	.align		4
.L_3553:
        /*0028*/ 	.byte	0x04, 0x17
        /*002a*/ 	.short	(.L_3555 - .L_3554)
.L_3554:
        /*002c*/ 	.word	0x00000000
        /*0030*/ 	.short	0x0000
        /*0032*/ 	.short	0x0000
        /*0034*/ 	.byte	0x00, 0xf0, 0x11, 0x00


	//----- nvinfo : EIATTR_SPARSE_MMA_MASK
	.align		4
.L_3555:
        /*0038*/ 	.byte	0x03, 0x50
        /*003a*/ 	.short	0x0000


	//----- nvinfo : EIATTR_MAXREG_COUNT
	.align		4
        /*003c*/ 	.byte	0x03, 0x1b
        /*003e*/ 	.short	0x00ff


	//----- nvinfo : EIATTR_MERCURY_ISA_VERSION
	.align		4
        /*0040*/ 	.byte	0x03, 0x5f
        /*0042*/ 	.short	0x0101


	//----- nvinfo : EIATTR_VRC_CTA_INIT_COUNT
	.align		4
        /*0044*/ 	.byte	0x02, 0x4a
	.zero		1
	.zero		1


	//----- nvinfo : EIATTR_EXIT_INSTR_OFFSETS
	.align		4
        /*0048*/ 	.byte	0x04, 0x1c
        /*004a*/ 	.short	(.L_3557 - .L_3556)


	//   ....[0]....
.L_3556:
        /*004c*/ 	.word	0x00000ad0


	//   ....[1]....
        /*0050*/ 	.word	0x00000b20


	//   ....[2]....
        /*0054*/ 	.word	0x00000d90


	//----- nvinfo : EIATTR_MAX_THREADS
	.align		4
.L_3557:
        /*0058*/ 	.byte	0x04, 0x05
        /*005a*/ 	.short	(.L_3559 - .L_3558)
.L_3558:
        /*005c*/ 	.word	0x00000080
        /*0060*/ 	.word	0x00000001
        /*0064*/ 	.word	0x00000001


	//----- nvinfo : EIATTR_CRS_STACK_SIZE
	.align		4
.L_3559:
        /*0068*/ 	.byte	0x04, 0x1e
        /*006a*/ 	.short	(.L_3561 - .L_3560)
.L_3560:
        /*006c*/ 	.word	0x00000000


	//----- nvinfo : EIATTR_CBANK_PARAM_SIZE
	.align		4
.L_3561:
        /*0070*/ 	.byte	0x03, 0x19
        /*0072*/ 	.short	0x0028


	//----- nvinfo : EIATTR_PARAM_CBANK
	.align		4
        /*0074*/ 	.byte	0x04, 0x0a
        /*0076*/ 	.short	(.L_3563 - .L_3562)
	.align		4
.L_3562:
        /*0078*/ 	.word	index@(.nv.constant0._ZN2at6native29vectorized_elementwise_kernelILi8EZZZNS0_15binary_internal21div_trunc_kernel_cudaERNS_18TensorIteratorBaseEENKUlvE0_clEvENKUlvE1_clEvEUlN3c104HalfEE_St5arrayIPcLm2EEEEviT0_T1_)
        /*007c*/ 	.short	0x0380
        /*007e*/ 	.short	0x0028


	//----- nvinfo : EIATTR_SW_WAR
	.align		4
.L_3563:
        /*0080*/ 	.byte	0x04, 0x36
        /*0082*/ 	.short	(.L_3565 - .L_3564)
.L_3564:
        /*0084*/ 	.word	0x00000008
.L_3565:


//--------------------- .nv.info._ZN2at6native18elementwise_kernelILi128ELi4EZNS0_15gpu_kernel_implIZZZNS0_15binary_internal21div_trunc_kernel_cudaERNS_18TensorIteratorBaseEENKUlvE0_clEvENKUlvE0_clEvEUlfE_EEvS5_RKT_EUliE_EEviT1_ --------------------------
	.section	.nv.info._ZN2at6native18elementwise_kernelILi128ELi4EZNS0_15gpu_kernel_implIZZZNS0_15binary_internal21div_trunc_kernel_cudaERNS_18TensorIteratorBaseEENKUlvE0_clEvENKUlvE0_clEvEUlfE_EEvS5_RKT_EUliE_EEviT1_,"",@"SHT_CUDA_INFO"
	.sectionflags	@""
	.align	4


	//----- nvinfo : EIATTR_CUDA_API_VERSION
	.align		4
        /*0000*/ 	.byte	0x04, 0x37
        /*0002*/ 	.short	(.L_3567 - .L_3566)
.L_3566:
        /*0004*/ 	.word	0x00000082


	//----- nvinfo : EIATTR_KPARAM_INFO
	.align		4
.L_3567:
        /*0008*/ 	.byte	0x04, 0x17
        /*000a*/ 	.short	(.L_3569 - .L_3568)
.L_3568:
        /*000c*/ 	.word	0x00000000
        /*0010*/ 	.short	0x0001
        /*0012*/ 	.short	0x0008
        /*0014*/ 	.byte	0x00, 0xf0, 0xa1, 0x08


	//----- nvinfo : EIATTR_KPARAM_INFO
	.align		4
.L_3569:
        /*0018*/ 	.byte	0x04, 0x17
        /*001a*/ 	.short	(.L_3571 - .L_3570)
.L_3570:
        /*001c*/ 	.word	0x00000000
        /*0020*/ 	.short	0x0000
        /*0022*/ 	.short	0x0000
        /*0024*/ 	.byte	0x00, 0xf0, 0x11, 0x00


	//----- nvinfo : EIATTR_SPARSE_MMA_MASK
	.align		4
.L_3571:
        /*0028*/ 	.byte	0x03, 0x50
        /*002a*/ 	.short	0x0000


	//----- nvinfo : EIATTR_MAXREG_COUNT
	.align		4
        /*002c*/ 	.byte	0x03, 0x1b
        /*002e*/ 	.short	0x0080


	//----- nvinfo : EIATTR_EXTERNS
	.align		4
        /*0030*/ 	.byte	0x04, 0x0f
        /*0032*/ 	.short	(.L_3573 - .L_3572)


	//   ....[0]....
	.align		4
.L_3572:
        /*0034*/ 	.word	index@(__assertfail)


	//----- nvinfo : EIATTR_MERCURY_ISA_VERSION
	.align		4
.L_3573:
        /*0038*/ 	.byte	0x03, 0x5f
        /*003a*/ 	.short	0x0101


	//----- nvinfo : EIATTR_VRC_CTA_INIT_COUNT
	.align		4
        /*003c*/ 	.byte	0x02, 0x4a
	.zero		1
	.zero		1


	//----- nvinfo : EIATTR_SYSCALL_OFFSETS
	.align		4
        /*0040*/ 	.byte	0x04, 0x46
        /*0042*/ 	.short	(.L_3575 - .L_3574)


	//   ....[0]....
.L_3574:
        /*0044*/ 	.word	0x000020d0


	//   ....[1]....
        /*0048*/ 	.word	0x00002ea0


	//   ....[2]....
        /*004c*/ 	.word	0x000050b0


	//   ....[3]....
        /*0050*/ 	.word	0x00005ce0


	//   ....[4]....
        /*0054*/ 	.word	0x00008000


	//   ....[5]....
        /*0058*/ 	.word	0x00008c30


	//   ....[6]....
        /*005c*/ 	.word	0x0000af60


	//   ....[7]....
        /*0060*/ 	.word	0x0000bb60


	//----- nvinfo : EIATTR_EXIT_INSTR_OFFSETS
	.align		4
.L_3575:
        /*0064*/ 	.byte	0x04, 0x1c
        /*0066*/ 	.short	(.L_3577 - .L_3576)


	//   ....[0]....
.L_3576:
        /*0068*/ 	.word	0x00008ee0


	//   ....[1]....
        /*006c*/ 	.word	0x0000b0f0


	//   ....[2]....
        /*0070*/ 	.word	0x0000b120


	//   ....[3]....
        /*0074*/ 	.word	0x0000b1b0


	//   ....[4]....
        /*0078*/ 	.word	0x0000b1e0


	//   ....[5]....
        /*007c*/ 	.word	0x0000b210


	//   ....[6]....
        /*0080*/ 	.word	0x0000b290


	//   ....[7]....
        /*0084*/ 	.word	0x0000b2c0


	//   ....[8]....
        /*0088*/ 	.word	0x0000b350


	//   ....[9]....
        /*008c*/ 	.word	0x0000b390


	//   ....[10]....
        /*0090*/ 	.word	0x0000b3d0


	//   ....[11]....
        /*0094*/ 	.word	0x0000b4a0


	//   ....[12]....
        /*0098*/ 	.word	0x0000b600


	//   ....[13]....
        /*009c*/ 	.word	0x0000b760


	//   ....[14]....
        /*00a0*/ 	.word	0x0000b8b0


	//   ....[15]....
        /*00a4*/ 	.word	0x0000b8e0


	//   ....[16]....
        /*00a8*/ 	.word	0x0000b910


	//   ....[17]....
        /*00ac*/ 	.word	0x0000b9b0


	//   ....[18]....
        /*00b0*/ 	.word	0x0000ba00


	//   ....[19]....
        /*00b4*/ 	.word	0x0000bb70


	//   ....[20]....
        /*00b8*/ 	.word	0x0000bc70


	//   ....[21]....
        /*00bc*/ 	.word	0x0000bda0


	//   ....[22]....
        /*00c0*/ 	.word	0x0000bdd0


	//----- nvinfo : EIATTR_MAX_THREADS
	.align		4
.L_3577:
        /*00c4*/ 	.byte	0x04, 0x05
        /*00c6*/ 	.short	(.L_3579 - .L_3578)
.L_3578:
        /*00c8*/ 	.word	0x00000080
        /*00cc*/ 	.word	0x00000001
        /*00d0*/ 	.word	0x00000001


	//----- nvinfo : EIATTR_CRS_STACK_SIZE
	.align		4
.L_3579:
        /*00d4*/ 	.byte	0x04, 0x1e
        /*00d6*/ 	.short	(.L_3581 - .L_3580)
.L_3580:
        /*00d8*/ 	.word	0x00000000


	//----- nvinfo : EIATTR_CBANK_PARAM_SIZE
	.align		4
.L_3581:
        /*00dc*/ 	.byte	0x03, 0x19
        /*00de*/ 	.short	0x0230


	//----- nvinfo : EIATTR_PARAM_CBANK
	.align		4
        /*00e0*/ 	.byte	0x04, 0x0a
        /*00e2*/ 	.short	(.L_3583 - .L_3582)
	.align		4
.L_3582:
        /*00e4*/ 	.word	index@(.nv.constant0._ZN2at6native18elementwise_kernelILi128ELi4EZNS0_15gpu_kernel_implIZZZNS0_15binary_internal21div_trunc_kernel_cudaERNS_18TensorIteratorBaseEENKUlvE0_clEvENKUlvE0_clEvEUlfE_EEvS5_RKT_EUliE_EEviT1_)
        /*00e8*/ 	.short	0x0380
        /*00ea*/ 	.short	0x0230


	//----- nvinfo : EIATTR_SW_WAR
	.align		4
.L_3583:
        /*00ec*/ 	.byte	0x04, 0x36
        /*00ee*/ 	.short	(.L_3585 - .L_3584)
.L_3584:
        /*00f0*/ 	.word	0x00000008
.L_3585:


//--------------------- .nv.info._ZN2at6native27unrolled_elementwise_kernelIZZZNS0_15binary_internal21div_trunc_kernel_cudaERNS_18TensorIteratorBaseEENKUlvE0_clEvENKUlvE0_clEvEUlfE_St5arrayIPcLm2EELi4E23TrivialOffsetCalculatorILi1EjESC_NS0_6memory12LoadWithCastILi1EEENSD_13StoreWithCastILi1EEEEEviT_T0_T2_T3_T4_T5_ --------------------------
	.section	.nv.info._ZN2at6native27unrolled_elementwise_kernelIZZZNS0_15binary_internal21div_trunc_kernel_cudaERNS_18TensorIteratorBaseEENKUlvE0_clEvENKUlvE0_clEvEUlfE_St5arrayIPcLm2EELi4E23TrivialOffsetCalculatorILi1EjESC_NS0_6memory12LoadWithCastILi1EEENSD_13StoreWithCastILi1EEEEEviT_T0_T2_T3_T4_T5_,"",@"SHT_CUDA_INFO"
	.sectionflags	@""
	.align	4


	//----- nvinfo : EIATTR_CUDA_API_VERSION
	.align		4
        /*0000*/ 	.byte	0x04, 0x37
        /*0002*/ 	.short	(.L_3587 - .L_3586)
.L_3586:
        /*0004*/ 	.word	0x00000082


	//----- nvinfo : EIATTR_KPARAM_INFO
	.align		4
.L_3587:
        /*0008*/ 	.byte	0x04, 0x17
        /*000a*/ 	.short	(.L_3589 - .L_3588)
.L_3588:
        /*000c*/ 	.word	0x00000000
        /*0010*/ 	.short	0x0006
        /*0012*/ 	.short	0x0034
        /*0014*/ 	.byte	0x00, 0xf0, 0x21, 0x00


	//----- nvinfo : EIATTR_KPARAM_INFO
	.align		4
.L_3589:
        /*0018*/ 	.byte	0x04, 0x17
        /*001a*/ 	.short	(.L_3591 - .L_3590)
.L_3590:
        /*001c*/ 	.word	0x00000000
        /*0020*/ 	.short	0x0005
        /*0022*/ 	.short	0x002c
        /*0024*/ 	.byte	0x00, 0xf0, 0x21, 0x00


	//----- nvinfo : EIATTR_KPARAM_INFO
	.align		4
.L_3591:
        /*0028*/ 	.byte	0x04, 0x17
        /*002a*/ 	.short	(.L_3593 - .L_3592)
.L_3592:
        /*002c*/ 	.word	0x00000000
        /*0030*/ 	.short	0x0004
        /*0032*/ 	.short	0x0029
        /*0034*/ 	.byte	0x00, 0xf0, 0x05, 0x00


	//----- nvinfo : EIATTR_KPARAM_INFO
	.align		4
.L_3593:
        /*0038*/ 	.byte	0x04, 0x17
        /*003a*/ 	.short	(.L_3595 - .L_3594)
.L_3594:
        /*003c*/ 	.word	0x00000000
        /*0040*/ 	.short	0x0003
        /*0042*/ 	.short	0x0028
        /*0044*/ 	.byte	0x00, 0xf0, 0x05, 0x00


	//----- nvinfo : EIATTR_KPARAM_INFO
	.align		4
.L_3595:
        /*0048*/ 	.byte	0x04, 0x17
        /*004a*/ 	.short	(.L_3597 - .L_3596)
.L_3596:
        /*004c*/ 	.word	0x00000000
        /*0050*/ 	.short	0x0002
        /*0052*/ 	.short	0x0018
        /*0054*/ 	.byte	0x00, 0xf0, 0x41, 0x00


	//----- nvinfo : EIATTR_KPARAM_INFO
	.align		4
.L_3597:
        /*0058*/ 	.byte	0x04, 0x17
        /*005a*/ 	.short	(.L_3599 - .L_3598)
.L_3598:
        /*005c*/ 	.word	0x00000000
        /*0060*/ 	.short	0x0001
        /*0062*/ 	.short	0x0008
        /*0064*/ 	.byte	0x00, 0xf0, 0x41, 0x00


	//----- nvinfo : EIATTR_KPARAM_INFO
	.align		4
.L_3599:
        /*0068*/ 	.byte	0x04, 0x17
        /*006a*/ 	.short	(.L_3601 - .L_3600)
.L_3600:
        /*006c*/ 	.word	0x00000000
        /*0070*/ 	.short	0x0000
        /*0072*/ 	.short	0x0000
        /*0074*/ 	.byte	0x00, 0xf0, 0x11, 0x00


	//----- nvinfo : EIATTR_SPARSE_MMA_MASK
	.align		4
.L_3601:
        /*0078*/ 	.byte	0x03, 0x50
        /*007a*/ 	.short	0x0000


	//----- nvinfo : EIATTR_MAXREG_COUNT
	.align		4
        /*007c*/ 	.byte	0x03, 0x1b
        /*007e*/ 	.short	0x00ff


	//----- nvinfo : EIATTR_EXTERNS
	.align		4
        /*0080*/ 	.byte	0x04, 0x0f
        /*0082*/ 	.short	(.L_3603 - .L_3602)


	//   ....[0]....
	.align		4
.L_3602:
        /*0084*/ 	.word	index@(__assertfail)


	//----- nvinfo : EIATTR_MERCURY_ISA_VERSION
	.align		4
.L_3603:
        /*0088*/ 	.byte	0x03, 0x5f
        /*008a*/ 	.short	0x0101


	//----- nvinfo : EIATTR_VRC_CTA_INIT_COUNT
	.align		4
        /*008c*/ 	.byte	0x02, 0x4a
	.zero		1
	.zero		1


	//----- nvinfo : EIATTR_SYSCALL_OFFSETS
	.align		4
        /*0090*/ 	.byte	0x04, 0x46
        /*0092*/ 	.short	(.L_3605 - .L_3604)


	//   ....[0]....
.L_3604:
        /*0094*/ 	.word	0x00000dd0


	//   ....[1]....
        /*0098*/ 	.word	0x00001cd0


	//   ....[2]....
        /*009c*/ 	.word	0x00002b50


	//   ....[3]....
        /*00a0*/ 	.word	0x000039a0


	//   ....[4]....
        /*00a4*/ 	.word	0x000047e0


	//   ....[5]....
        /*00a8*/ 	.word	0x00005520


	//   ....[6]....
        /*00ac*/ 	.word	0x00006390


	//   ....[7]....
        /*00b0*/ 	.word	0x000071f0


	//----- nvinfo : EIATTR_EXIT_INSTR_OFFSETS
	.align		4
.L_3605:
        /*00b4*/ 	.byte	0x04, 0x1c
        /*00b6*/ 	.short	(.L_3607 - .L_3606)


	//   ....[0]....
.L_3606:
        /*00b8*/ 	.word	0x00006630


	//   ....[1]....
        /*00bc*/ 	.word	0x00006770


	//   ....[2]....
        /*00c0*/ 	.word	0x000067b0


	//   ....[3]....
        /*00c4*/ 	.word	0x00006840


	//   ....[4]....
        /*00c8*/ 	.word	0x00006870


	//   ....[5]....
        /*00cc*/ 	.word	0x000068a0


	//   ....[6]....
        /*00d0*/ 	.word	0x00006920


	//   ....[7]....
        /*00d4*/ 	.word	0x00006950


	//   ....[8]....
        /*00d8*/ 	.word	0x000069e0


	//   ....[9]....
        /*00dc*/ 	.word	0x00006a20


	//   ....[10]....
        /*00e0*/ 	.word	0x00006a60


	//   ....[11]....
        /*00e4*/ 	.word	0x00006b30


	//   ....[12]....
        /*00e8*/ 	.word	0x00006c90


	//   ....[13]....
        /*00ec*/ 	.word	0x00006df0


	//   ....[14]....
        /*00f0*/ 	.word	0x00006f40


	//   ....[15]....
        /*00f4*/ 	.word	0x00006f70


	//   ....[16]....
        /*00f8*/ 	.word	0x00006fa0


	//   ....[17]....
        /*00fc*/ 	.word	0x00007040


	//   ....[18]....
        /*0100*/ 	.word	0x00007090


	//   ....[19]....
        /*0104*/ 	.word	0x00007200


	//   ....[20]....
        /*0108*/ 	.word	0x00007300


	//   ....[21]....
        /*010c*/ 	.word	0x00007430


	//   ....[22]....
        /*0110*/ 	.word	0x00007460


	//----- nvinfo : EIATTR_MAX_THREADS
	.align		4
.L_3607:
        /*0114*/ 	.byte	0x04, 0x05
        /*0116*/ 	.short	(.L_3609 - .L_3608)
.L_3608:
        /*0118*/ 	.word	0x00000080
        /*011c*/ 	.word	0x00000001
        /*0120*/ 	.word	0x00000001


	//----- nvinfo : EIATTR_CRS_STACK_SIZE
	.align		4
.L_3609:
        /*0124*/ 	.byte	0x04, 0x1e
        /*0126*/ 	.short	(.L_3611 - .L_3610)
.L_3610:
        /*0128*/ 	.word	0x00000000


	//----- nvinfo : EIATTR_CBANK_PARAM_SIZE
	.align		4
.L_3611:
        /*012c*/ 	.byte	0x03, 0x19
        /*012e*/ 	.short	0x003c


	//----- nvinfo : EIATTR_PARAM_CBANK
	.align		4
        /*0130*/ 	.byte	0x04, 0x0a
        /*0132*/ 	.short	(.L_3613 - .L_3612)
	.align		4
.L_3612:
        /*0134*/ 	.word	index@(.nv.constant0._ZN2at6native27unrolled_elementwise_kernelIZZZNS0_15binary_internal21div_trunc_kernel_cudaERNS_18TensorIteratorBaseEENKUlvE0_clEvENKUlvE0_clEvEUlfE_St5arrayIPcLm2EELi4E23TrivialOffsetCalculatorILi1EjESC_NS0_6memory12LoadWithCastILi1EEENSD_13StoreWithCastILi1EEEEEviT_T0_T2_T3_T4_T5_)
        /*0138*/ 	.short	0x0380
        /*013a*/ 	.short	0x003c


	//----- nvinfo : EIATTR_SW_WAR
	.align		4
.L_3613:
        /*013c*/ 	.byte	0x04, 0x36
        /*013e*/ 	.short	(.L_3615 - .L_3614)
.L_3614:
        /*0140*/ 	.word	0x00000008
.L_3615:


//--------------------- .nv.info._ZN2at6native18elementwise_kernelILi128ELi2EZNS0_22gpu_kernel_impl_nocastIZZZNS0_15binary_internal21div_trunc_kernel_cudaERNS_18TensorIteratorBaseEENKUlvE0_clEvENKUlvE0_clEvEUlfE_EEvS5_RKT_EUliE_EEviT1_ --------------------------
	.section	.nv.info._ZN2at6native18elementwise_kernelILi128ELi2EZNS0_22gpu_kernel_impl_nocastIZZZNS0_15binary_internal21div_trunc_kernel_cudaERNS_18TensorIteratorBaseEENKUlvE0_clEvENKUlvE0_clEvEUlfE_EEvS5_RKT_EUliE_EEviT1_,"",@"SHT_CUDA_INFO"
	.sectionflags	@""
	.align	4


	//----- nvinfo : EIATTR_CUDA_API_VERSION
	.align		4
        /*0000*/ 	.byte	0x04, 0x37
        /*0002*/ 	.short	(.L_3617 - .L_3616)
.L_3616:
        /*0004*/ 	.word	0x00000082


	//----- nvinfo : EIATTR_KPARAM_INFO
	.align		4
.L_3617:
        /*0008*/ 	.byte	0x04, 0x17
        /*000a*/ 	.short	(.L_3619 - .L_3618)
.L_3618:
        /*000c*/ 	.word	0x00000000
        /*0010*/ 	.short	0x0001
        /*0012*/ 	.short	0x0008
        /*0014*/ 	.byte	0x00, 0xf0, 0x81, 0x08


	//----- nvinfo : EIATTR_KPARAM_INFO
	.align		4
.L_3619:
        /*0018*/ 	.byte	0x04, 0x17
        /*001a*/ 	.short	(.L_3621 - .L_3620)
.L_3620:
        /*001c*/ 	.word	0x00000000
        /*0020*/ 	.short	0x0000
        /*0022*/ 	.short	0x0000
        /*0024*/ 	.byte	0x00, 0xf0, 0x11, 0x00


	//----- nvinfo : EIATTR_SPARSE_MMA_MASK
	.align		4
.L_3621:
        /*0028*/ 	.byte	0x03, 0x50
        /*002a*/ 	.short	0x0000


	//----- nvinfo : EIATTR_MAXREG_COUNT
	.align		4
        /*002c*/ 	.byte	0x03, 0x1b
        /*002e*/ 	.short	0x0080


	//----- nvinfo : EIATTR_MERCURY_ISA_VERSION
	.align		4
        /*0030*/ 	.byte	0x03, 0x5f
        /*0032*/ 	.short	0x0101


	//----- nvinfo : EIATTR_VRC_CTA_INIT_COUNT
	.align		4
        /*0034*/ 	.byte	0x02, 0x4a
	.zero		1
	.zero		1


	//----- nvinfo : EIATTR_EXIT_INSTR_OFFSETS
	.align		4
        /*0038*/ 	.byte	0x04, 0x1c
        /*003a*/ 	.short	(.L_3623 - .L_3622)


	//   ....[0]....
.L_3622:
        /*003c*/ 	.word	0x00000170


	//   ....[1]....
        /*0040*/ 	.word	0x000001f0


	//   ....[2]....
        /*0044*/ 	.word	0x000015e0


	//   ....[3]....
        /*0048*/ 	.word	0x00002930


	//----- nvinfo : EIATTR_MAX_THREADS
	.align		4
.L_3623:
        /*004c*/ 	.byte	0x04, 0x05
        /*004e*/ 	.short	(.L_3625 - .L_3624)
.L_3624:
        /*0050*/ 	.word	0x00000080
        /*0054*/ 	.word	0x00000001
        /*0058*/ 	.word	0x00000001


	//----- nvinfo : EIATTR_CRS_STACK_SIZE
	.align		4
.L_3625:
        /*005c*/ 	.byte	0x04, 0x1e
        /*005e*/ 	.short	(.L_3627 - .L_3626)
.L_3626:
        /*0060*/ 	.word	0x00000000


	//----- nvinfo : EIATTR_CBANK_PARAM_SIZE
	.align		4
.L_3627:
        /*0064*/ 	.byte	0x03, 0x19
        /*0066*/ 	.short	0x0228


	//----- nvinfo : EIATTR_PARAM_CBANK
	.align		4
        /*0068*/ 	.byte	0x04, 0x0a
        /*006a*/ 	.short	(.L_3629 - .L_3628)
	.align		4
.L_3628:
        /*006c*/ 	.word	index@(.nv.constant0._ZN2at6native18elementwise_kernelILi128ELi2EZNS0_22gpu_kernel_impl_nocastIZZZNS0_15binary_internal21div_trunc_kernel_cudaERNS_18TensorIteratorBaseEENKUlvE0_clEvENKUlvE0_clEvEUlfE_EEvS5_RKT_EUliE_EEviT1_)
        /*0070*/ 	.short	0x0380
        /*0072*/ 	.short	0x0228


	//----- nvinfo : EIATTR_SW_WAR
	.align		4
.L_3629:
        /*0074*/ 	.byte	0x04, 0x36
        /*0076*/ 	.short	(.L_3631 - .L_3630)
.L_3630:
        /*0078*/ 	.word	0x00000008
.L_3631:


//--------------------- .nv.info._ZN2at6native27unrolled_elementwise_kernelIZZZNS0_15binary_internal21div_trunc_kernel_cudaERNS_18TensorIteratorBaseEENKUlvE0_clEvENKUlvE0_clEvEUlfE_St5arrayIPcLm2EELi4E23TrivialOffsetCalculatorILi1EjESC_NS0_6memory15LoadWithoutCastENSD_16StoreWithoutCastEEEviT_T0_T2_T3_T4_T5_ --------------------------
	.section	.nv.info._ZN2at6native27unrolled_elementwise_kernelIZZZNS0_15binary_internal21div_trunc_kernel_cudaERNS_18TensorIteratorBaseEENKUlvE0_clEvENKUlvE0_clEvEUlfE_St5arrayIPcLm2EELi4E23TrivialOffsetCalculatorILi1EjESC_NS0_6memory15LoadWithoutCastENSD_16StoreWithoutCastEEEviT_T0_T2_T3_T4_T5_,"",@"SHT_CUDA_INFO"
	.sectionflags	@""
	.align	4


	//----- nvinfo : EIATTR_CUDA_API_VERSION
	.align		4
        /*0000*/ 	.byte	0x04, 0x37
        /*0002*/ 	.short	(.L_3633 - .L_3632)
.L_3632:
        /*0004*/ 	.word	0x00000082


	//----- nvinfo : EIATTR_KPARAM_INFO
	.align		4
.L_3633:
        /*0008*/ 	.byte	0x04, 0x17
        /*000a*/ 	.short	(.L_3635 - .L_3634)
.L_3634:
        /*000c*/ 	.word	0x00000000
        /*0010*/ 	.short	0x0006
        /*0012*/ 	.short	0x002b
        /*0014*/ 	.byte	0x00, 0xf0, 0x05, 0x00


	//----- nvinfo : EIATTR_KPARAM_INFO
	.align		4
.L_3635:
        /*0018*/ 	.byte	0x04, 0x17
        /*001a*/ 	.short	(.L_3637 - .L_3636)
.L_3636:
        /*001c*/ 	.word	0x00000000
        /*0020*/ 	.short	0x0005
        /*0022*/ 	.short	0x002a
        /*0024*/ 	.byte	0x00, 0xf0, 0x05, 0x00


	//----- nvinfo : EIATTR_KPARAM_INFO
	.align		4
.L_3637:
        /*0028*/ 	.byte	0x04, 0x17
        /*002a*/ 	.short	(.L_3639 - .L_3638)
.L_3638:
        /*002c*/ 	.word	0x00000000
        /*0030*/ 	.short	0x0004
        /*0032*/ 	.short	0x0029
        /*0034*/ 	.byte	0x00, 0xf0, 0x05, 0x00


	//----- nvinfo : EIATTR_KPARAM_INFO
	.align		4
.L_3639:
        /*0038*/ 	.byte	0x04, 0x17
        /*003a*/ 	.short	(.L_3641 - .L_3640)
.L_3640:
        /*003c*/ 	.word	0x00000000
        /*0040*/ 	.short	0x0003
        /*0042*/ 	.short	0x0028
        /*0044*/ 	.byte	0x00, 0xf0, 0x05, 0x00


	//----- nvinfo : EIATTR_KPARAM_INFO
	.align		4
.L_3641:
        /*0048*/ 	.byte	0x04, 0x17
        /*004a*/ 	.short	(.L_3643 - .L_3642)
.L_3642:
        /*004c*/ 	.word	0x00000000
        /*0050*/ 	.short	0x0002
        /*0052*/ 	.short	0x0018
        /*0054*/ 	.byte	0x00, 0xf0, 0x41, 0x00


	//----- nvinfo : EIATTR_KPARAM_INFO
	.align		4
.L_3643:
        /*0058*/ 	.byte	0x04, 0x17
        /*005a*/ 	.short	(.L_3645 - .L_3644)
.L_3644:
        /*005c*/ 	.word	0x00000000
        /*0060*/ 	.short	0x0001
        /*0062*/ 	.short	0x0008
        /*0064*/ 	.byte	0x00, 0xf0, 0x41, 0x00


	//----- nvinfo : EIATTR_KPARAM_INFO
	.align		4
.L_3645:
        /*0068*/ 	.byte	0x04, 0x17
        /*006a*/ 	.short	(.L_3647 - .L_3646)
.L_3646:
        /*006c*/ 	.word	0x00000000
        /*0070*/ 	.short	0x0000
        /*0072*/ 	.short	0x0000
        /*0074*/ 	.byte	0x00, 0xf0, 0x11, 0x00


	//----- nvinfo : EIATTR_SPARSE_MMA_MASK
	.align		4
.L_3647:
        /*0078*/ 	.byte	0x03, 0x50
        /*007a*/ 	.short	0x0000


	//----- nvinfo : EIATTR_MAXREG_COUNT
	.align		4
        /*007c*/ 	.byte	0x03, 0x1b
        /*007e*/ 	.short	0x00ff


	//----- nvinfo : EIATTR_MERCURY_ISA_VERSION
	.align		4
        /*0080*/ 	.byte	0x03, 0x5f
        /*0082*/ 	.short	0x0101


	//----- nvinfo : EIATTR_VRC_CTA_INIT_COUNT
	.align		4
        /*0084*/ 	.byte	0x02, 0x4a
	.zero		1
	.zero		1


	//----- nvinfo : EIATTR_EXIT_INSTR_OFFSETS
	.align		4
        /*0088*/ 	.byte	0x04, 0x1c
        /*008a*/ 	.short	(.L_3649 - .L_3648)


	//   ....[0]....
.L_3648:
        /*008c*/ 	.word	0x00000450


	//   ....[1]....
        /*0090*/ 	.word	0x000004a0


	//----- nvinfo : EIATTR_MAX_THREADS
	.align		4
.L_3649:
        /*0094*/ 	.byte	0x04, 0x05
        /*0096*/ 	.short	(.L_3651 - .L_3650)
.L_3650:
        /*0098*/ 	.word	0x00000080
        /*009c*/ 	.word	0x00000001
        /*00a0*/ 	.word	0x00000001


	//----- nvinfo : EIATTR_CRS_STACK_SIZE
	.align		4
.L_3651:
        /*00a4*/ 	.byte	0x04, 0x1e
        /*00a6*/ 	.short	(.L_3653 - .L_3652)
.L_3652:
        /*00a8*/ 	.word	0x00000000


	//----- nvinfo : EIATTR_CBANK_PARAM_SIZE
	.align		4
.L_3653:
        /*00ac*/ 	.byte	0x03, 0x19
        /*00ae*/ 	.short	0x002c


	//----- nvinfo : EIATTR_PARAM_CBANK
	.align		4
        /*00b0*/ 	.byte	0x04, 0x0a
        /*00b2*/ 	.short	(.L_3655 - .L_3654)
	.align		4
.L_3654:
        /*00b4*/ 	.word	index@(.nv.constant0._ZN2at6native27unrolled_elementwise_kernelIZZZNS0_15binary_internal21div_trunc_kernel_cudaERNS_18TensorIteratorBaseEENKUlvE0_clEvENKUlvE0_clEvEUlfE_St5arrayIPcLm2EELi4E23TrivialOffsetCalculatorILi1EjESC_NS0_6memory15LoadWithoutCastENSD_16StoreWithoutCastEEEviT_T0_T2_T3_T4_T5_)
        /*00b8*/ 	.short	0x0380
        /*00ba*/ 	.short	0x002c


	//----- nvinfo : EIATTR_SW_WAR
	.align		4
.L_3655:
        /*00bc*/ 	.byte	0x04, 0x36
        /*00be*/ 	.short	(.L_3657 - .L_3656)
.L_3656:
        /*00c0*/ 	.word	0x00000008
.L_3657:


//--------------------- .nv.info._ZN2at6native29vectorized_elementwise_kernelILi2EZZZNS0_15binary_internal21div_trunc_kernel_cudaERNS_18TensorIteratorBaseEENKUlvE0_clEvENKUlvE0_clEvEUlfE_St5arrayIPcLm2EEEEviT0_T1_ --------------------------
	.section	.nv.info._ZN2at6native29vectorized_elementwise_kernelILi2EZZZNS0_15binary_internal21div_trunc_kernel_cudaERNS_18TensorIteratorBaseEENKUlvE0_clEvENKUlvE0_clEvEUlfE_St5arrayIPcLm2EEEEviT0_T1_,"",@"SHT_CUDA_INFO"
	.sectionflags	@""
	.align	4


	//----- nvinfo : EIATTR_CUDA_API_VERSION
	.align		4
        /*0000*/ 	.byte	0x04, 0x37
        /*0002*/ 	.short	(.L_3659 - .L_3658)
.L_3658:
        /*0004*/ 	.word	0x00000082


	//----- nvinfo : EIATTR_KPARAM_INFO
	.align		4
.L_3659:
        /*0008*/ 	.byte	0x04, 0x17
        /*000a*/ 	.short	(.L_3661 - .L_3660)
.L_3660:
        /*000c*/ 	.word	0x00000000
        /*0010*/ 	.short	0x0002
        /*0012*/ 	.short	0x0018
        /*0014*/ 	.byte	0x00, 0xf0, 0x41, 0x00


	//----- nvinfo : EIATTR_KPARAM_INFO
	.align		4
.L_3661:
        /*0018*/ 	.byte	0x04, 0x17
        /*001a*/ 	.short	(.L_3663 - .L_3662)
.L_3662:
        /*001c*/ 	.word	0x00000000
        /*0020*/ 	.short	0x0001
        /*0022*/ 	.short	0x0008
        /*0024*/ 	.byte	0x00, 0xf0, 0x41, 0x00


	//----- nvinfo : EIATTR_KPARAM_INFO
	.align		4
.L_3663:
        /*0028*/ 	.byte	0x04, 0x17
        /*002a*/ 	.short	(.L_3665 - .L_3664)
.L_3664:
        /*002c*/ 	.word	0x00000000
        /*0030*/ 	.short	0x0000
        /*0032*/ 	.short	0x0000
        /*0034*/ 	.byte	0x00, 0xf0, 0x11, 0x00


	//----- nvinfo : EIATTR_SPARSE_MMA_MASK
	.align		4
.L_3665:
        /*0038*/ 	.byte	0x03, 0x50
        /*003a*/ 	.short	0x0000


	//----- nvinfo : EIATTR_MAXREG_COUNT
	.align		4
        /*003c*/ 	.byte	0x03, 0x1b
        /*003e*/ 	.short	0x00ff


	//----- nvinfo : EIATTR_MERCURY_ISA_VERSION
	.align		4
        /*0040*/ 	.byte	0x03, 0x5f
        /*0042*/ 	.short	0x0101


	//----- nvinfo : EIATTR_VRC_CTA_INIT_COUNT
	.align		4
        /*0044*/ 	.byte	0x02, 0x4a
	.zero		1
	.zero		1


	//----- nvinfo : EIATTR_EXIT_INSTR_OFFSETS
	.align		4
        /*0048*/ 	.byte	0x04, 0x1c
        /*004a*/ 	.short	(.L_3667 - .L_3666)


	//   ....[0]....
.L_3666:
        /*004c*/ 	.word	0x00000880


	//   ....[1]....
        /*0050*/ 	.word	0x000008d0


	//   ....[2]....
        /*0054*/ 	.word	0x00000ae0


	//----- nvinfo : EIATTR_MAX_THREADS
	.align		4
.L_3667:
        /*0058*/ 	.byte	0x04, 0x05
        /*005a*/ 	.short	(.L_3669 - .L_3668)
.L_3668:
        /*005c*/ 	.word	0x00000080
        /*0060*/ 	.word	0x00000001
        /*0064*/ 	.word	0x00000001


	//----- nvinfo : EIATTR_CRS_STACK_SIZE
	.align		4
.L_3669:
        /*0068*/ 	.byte	0x04, 0x1e
        /*006a*/ 	.short	(.L_3671 - .L_3670)
.L_3670:
        /*006c*/ 	.word	0x00000000


	//----- nvinfo : EIATTR_CBANK_PARAM_SIZE
	.align		4
.L_3671:
        /*0070*/ 	.byte	0x03, 0x19
        /*0072*/ 	.short	0x0028


	//----- nvinfo : EIATTR_PARAM_CBANK
	.align		4
        /*0074*/ 	.byte	0x04, 0x0a
        /*0076*/ 	.short	(.L_3673 - .L_3672)
	.align		4
.L_3672:
        /*0078*/ 	.word	index@(.nv.constant0._ZN2at6native29vectorized_elementwise_kernelILi2EZZZNS0_15binary_internal21div_trunc_kernel_cudaERNS_18TensorIteratorBaseEENKUlvE0_clEvENKUlvE0_clEvEUlfE_St5arrayIPcLm2EEEEviT0_T1_)
        /*007c*/ 	.short	0x0380
        /*007e*/ 	.short	0x0028


	//----- nvinfo : EIATTR_SW_WAR
	.align		4
.L_3673:
        /*0080*/ 	.byte	0x04, 0x36
        /*0082*/ 	.short	(.L_3675 - .L_3674)
.L_3674:
        /*0084*/ 	.word	0x00000008
.L_3675:


//--------------------- .nv.info._ZN2at6native29vectorized_elementwise_kernelILi4EZZZNS0_15binary_internal21div_trunc_kernel_cudaERNS_18TensorIteratorBaseEENKUlvE0_clEvENKUlvE0_clEvEUlfE_St5arrayIPcLm2EEEEviT0_T1_ --------------------------
	.section	.nv.info._ZN2at6native29vectorized_elementwise_kernelILi4EZZZNS0_15binary_internal21div_trunc_kernel_cudaERNS_18TensorIteratorBaseEENKUlvE0_clEvENKUlvE0_clEvEUlfE_St5arrayIPcLm2EEEEviT0_T1_,"",@"SHT_CUDA_INFO"
	.sectionflags	@""
	.align	4


	//----- nvinfo : EIATTR_CUDA_API_VERSION
	.align		4
        /*0000*/ 	.byte	0x04, 0x37
        /*0002*/ 	.short	(.L_3677 - .L_3676)
.L_3676:
        /*0004*/ 	.word	0x00000082


	//----- nvinfo : EIATTR_KPARAM_INFO
	.align		4
.L_3677:
        /*0008*/ 	.byte	0x04, 0x17
        /*000a*/ 	.short	(.L_3679 - .L_3678)
.L_3678:
        /*000c*/ 	.word	0x00000000
        /*0010*/ 	.short	0x0002
        /*0012*/ 	.short	0x0018
        /*0014*/ 	.byte	0x00, 0xf0, 0x41, 0x00


	//----- nvinfo : EIATTR_KPARAM_INFO
	.align		4
.L_3679:
        /*0018*/ 	.byte	0x04, 0x17
        /*001a*/ 	.short	(.L_3681 - .L_3680)
.L_3680:
        /*001c*/ 	.word	0x00000000
        /*0020*/ 	.short	0x0001
        /*0022*/ 	.short	0x0008
        /*0024*/ 	.byte	0x00, 0xf0, 0x41, 0x00


	//----- nvinfo : EIATTR_KPARAM_INFO
	.align		4
.L_3681:
        /*0028*/ 	.byte	0x04, 0x17
        /*002a*/ 	.short	(.L_3683 - .L_3682)
.L_3682:
        /*002c*/ 	.word	0x00000000
        /*0030*/ 	.short	0x0000
        /*0032*/ 	.short	0x0000
        /*0034*/ 	.byte	0x00, 0xf0, 0x11, 0x00


	//----- nvinfo : EIATTR_SPARSE_MMA_MASK
	.align		4
.L_3683:
        /*0038*/ 	.byte	0x03, 0x50
        /*003a*/ 	.short	0x0000


	//----- nvinfo : EIATTR_MAXREG_COUNT
	.align		4
        /*003c*/ 	.byte	0x03, 0x1b
        /*003e*/ 	.short	0x00ff


	//----- nvinfo : EIATTR_MERCURY_ISA_VERSION
	.align		4
        /*0040*/ 	.byte	0x03, 0x5f
        /*0042*/ 	.short	0x0101


	//----- nvinfo : EIATTR_VRC_CTA_INIT_COUNT
	.align		4
        /*0044*/ 	.byte	0x02, 0x4a
	.zero		1
	.zero		1


	//----- nvinfo : EIATTR_EXIT_INSTR_OFFSETS
	.align		4
        /*0048*/ 	.byte	0x04, 0x1c
        /*004a*/ 	.short	(.L_3685 - .L_3684)


	//   ....[0]....
.L_3684:
        /*004c*/ 	.word	0x00000880


	//   ....[1]....
        /*0050*/ 	.word	0x000008d0


	//   ....[2]....
        /*0054*/ 	.word	0x00000aa0


	//----- nvinfo : EIATTR_MAX_THREADS
	.align		4
.L_3685:
        /*0058*/ 	.byte	0x04, 0x05
        /*005a*/ 	.short	(.L_3687 - .L_3686)
.L_3686:
        /*005c*/ 	.word	0x00000080
        /*0060*/ 	.word	0x00000001
        /*0064*/ 	.word	0x00000001


	//----- nvinfo : EIATTR_CRS_STACK_SIZE
	.align		4
.L_3687:
        /*0068*/ 	.byte	0x04, 0x1e
        /*006a*/ 	.short	(.L_3689 - .L_3688)
.L_3688:
        /*006c*/ 	.word	0x00000000


	//----- nvinfo : EIATTR_CBANK_PARAM_SIZE
	.align		4
.L_3689:
        /*0070*/ 	.byte	0x03, 0x19
        /*0072*/ 	.short	0x0028


	//----- nvinfo : EIATTR_PARAM_CBANK
	.align		4
        /*0074*/ 	.byte	0x04, 0x0a
        /*0076*/ 	.short	(.L_3691 - .L_3690)
	.align		4
.L_3690:
        /*0078*/ 	.word	index@(.nv.constant0._ZN2at6native29vectorized_elementwise_kernelILi4EZZZNS0_15binary_internal21div_trunc_kernel_cudaERNS_18TensorIteratorBaseEENKUlvE0_clEvENKUlvE0_clEvEUlfE_St5arrayIPcLm2EEEEviT0_T1_)
        /*007c*/ 	.short	0x0380
        /*007e*/ 	.short	0x0028


	//----- nvinfo : EIATTR_SW_WAR
	.align		4
.L_3691:
        /*0080*/ 	.byte	0x04, 0x36
        /*0082*/ 	.short	(.L_3693 - .L_3692)
.L_3692:
        /*0084*/ 	.word	0x00000008
.L_3693:


//--------------------- .nv.info._ZN2at6native29vectorized_elementwise_kernelILi8EZZZNS0_15binary_internal21div_trunc_kernel_cudaERNS_18TensorIteratorBaseEENKUlvE0_clEvENKUlvE0_clEvEUlfE_St5arrayIPcLm2EEEEviT0_T1_ --------------------------
	.section	.nv.info._ZN2at6native29vectorized_elementwise_kernelILi8EZZZNS0_15binary_internal21div_trunc_kernel_cudaERNS_18TensorIteratorBaseEENKUlvE0_clEvENKUlvE0_clEvEUlfE_St5arrayIPcLm2EEEEviT0_T1_,"",@"SHT_CUDA_INFO"
	.sectionflags	@""
	.align	4


	//----- nvinfo : EIATTR_CUDA_API_VERSION
	.align		4
        /*0000*/ 	.byte	0x04, 0x37
        /*0002*/ 	.short	(.L_3695 - .L_3694)
.L_3694:
        /*0004*/ 	.word	0x00000082


	//----- nvinfo : EIATTR_KPARAM_INFO
	.align		4
.L_3695:
        /*0008*/ 	.byte	0x04, 0x17
        /*000a*/ 	.short	(.L_3697 - .L_3696)
.L_3696:
        /*000c*/ 	.word	0x00000000
        /*0010*/ 	.short	0x0002
        /*0012*/ 	.short	0x0018
        /*0014*/ 	.byte	0x00, 0xf0, 0x41, 0x00


	//----- nvinfo : EIATTR_KPARAM_INFO
	.align		4
.L_3697:
        /*0018*/ 	.byte	0x04, 0x17
        /*001a*/ 	.short	(.L_3699 - .L_3698)
.L_3698:
        /*001c*/ 	.word	0x00000000
        /*0020*/ 	.short	0x0001
        /*0022*/ 	.short	0x0008
        /*0024*/ 	.byte	0x00, 0xf0, 0x41, 0x00


	//----- nvinfo : EIATTR_KPARAM_INFO
	.align		4
.L_3699:
        /*0028*/ 	.byte	0x04, 0x17
        /*002a*/ 	.short	(.L_3701 - .L_3700)
.L_3700:
        /*002c*/ 	.word	0x00000000
        /*0030*/ 	.short	0x0000
        /*0032*/ 	.short	0x0000
        /*0034*/ 	.byte	0x00, 0xf0, 0x11, 0x00


	//----- nvinfo : EIATTR_SPARSE_MMA_MASK
	.align		4
.L_3701:
        /*0038*/ 	.byte	0x03, 0x50
        /*003a*/ 	.short	0x0000


	//----- nvinfo : EIATTR_MAXREG_COUNT
	.align		4
        /*003c*/ 	.byte	0x03, 0x1b
        /*003e*/ 	.short	0x00ff


	//----- nvinfo : EIATTR_MERCURY_ISA_VERSION
	.align		4
        /*0040*/ 	.byte	0x03, 0x5f
        /*0042*/ 	.short	0x0101


	//----- nvinfo : EIATTR_VRC_CTA_INIT_COUNT
	.align		4
        /*0044*/ 	.byte	0x02, 0x4a
	.zero		1
	.zero		1


	//----- nvinfo : EIATTR_EXIT_INSTR_OFFSETS
	.align		4
        /*0048*/ 	.byte	0x04, 0x1c
        /*004a*/ 	.short	(.L_3703 - .L_3702)


	//   ....[0]....
.L_3702:
        /*004c*/ 	.word	0x00000880


	//   ....[1]....
        /*0050*/ 	.word	0x000008d0


	//   ....[2]....
        /*0054*/ 	.word	0x00000a80


	//----- nvinfo : EIATTR_MAX_THREADS
	.align		4
.L_3703:
        /*0058*/ 	.byte	0x04, 0x05
        /*005a*/ 	.short	(.L_3705 - .L_3704)
.L_3704:
        /*005c*/ 	.word	0x00000080
        /*0060*/ 	.word	0x00000001
        /*0064*/ 	.word	0x00000001


	//----- nvinfo : EIATTR_CRS_STACK_SIZE
	.align		4
.L_3705:
        /*0068*/ 	.byte	0x04, 0x1e
        /*006a*/ 	.short	(.L_3707 - .L_3706)
.L_3706:
        /*006c*/ 	.word	0x00000000


	//----- nvinfo : EIATTR_CBANK_PARAM_SIZE
	.align		4
.L_3707:
        /*0070*/ 	.byte	0x03, 0x19
        /*0072*/ 	.short	0x0028


	//----- nvinfo : EIATTR_PARAM_CBANK
	.align		4
        /*0074*/ 	.byte	0x04, 0x0a
        /*0076*/ 	.short	(.L_3709 - .L_3708)
	.align		4
.L_3708:
        /*0078*/ 	.word	index@(.nv.constant0._ZN2at6native29vectorized_elementwise_kernelILi8EZZZNS0_15binary_internal21div_trunc_kernel_cudaERNS_18TensorIteratorBaseEENKUlvE0_clEvENKUlvE0_clEvEUlfE_St5arrayIPcLm2EEEEviT0_T1_)
        /*007c*/ 	.short	0x0380
        /*007e*/ 	.short	0x0028


	//----- nvinfo : EIATTR_SW_WAR
	.align		4
.L_3709:
        /*0080*/ 	.byte	0x04, 0x36
        /*0082*/ 	.short	(.L_3711 - .L_3710)
.L_3710:
        /*0084*/ 	.word	0x00000008
.L_3711:


//--------------------- .nv.info._ZN2at6native18elementwise_kernelILi128ELi4EZNS0_15gpu_kernel_implIZZZNS0_15binary_internal21div_trunc_kernel_cudaERNS_18TensorIteratorBaseEENKUlvE0_clEvENKUlvE_clEvEUldE_EEvS5_RKT_EUliE_EEviT1_ --------------------------
	.section	.nv.info._ZN2at6native18elementwise_kernelILi128ELi4EZNS0_15gpu_kernel_implIZZZNS0_15binary_internal21div_trunc_kernel_cudaERNS_18TensorIteratorBaseEENKUlvE0_clEvENKUlvE_clEvEUldE_EEvS5_RKT_EUliE_EEviT1_,"",@"SHT_CUDA_INFO"
	.sectionflags	@""
	.align	4


	//----- nvinfo : EIATTR_CUDA_API_VERSION
	.align		4
        /*0000*/ 	.byte	0x04, 0x37
        /*0002*/ 	.short	(.L_3713 - .L_3712)
.L_3712:
        /*0004*/ 	.word	0x00000082


	//----- nvinfo : EIATTR_KPARAM_INFO
	.align		4
.L_3713:
        /*0008*/ 	.byte	0x04, 0x17
        /*000a*/ 	.short	(.L_3715 - .L_3714)
.L_3714:
        /*000c*/ 	.word	0x00000000
        /*0010*/ 	.short	0x0001
        /*0012*/ 	.short	0x0008
        /*0014*/ 	.byte	0x00, 0xf0, 0xa1, 0x08


	//----- nvinfo : EIATTR_KPARAM_INFO
	.align		4
.L_3715:
        /*0018*/ 	.byte	0x04, 0x17
        /*001a*/ 	.short	(.L_3717 - .L_3716)
.L_3716:
        /*001c*/ 	.word	0x00000000
        /*0020*/ 	.short	0x0000
        /*0022*/ 	.short	0x0000
        /*0024*/ 	.byte	0x00, 0xf0, 0x11, 0x00


	//----- nvinfo : EIATTR_SPARSE_MMA_MASK
	.align		4
.L_3717:
        /*0028*/ 	.byte	0x03, 0x50
        /*002a*/ 	.short	0x0000


	//----- nvinfo : EIATTR_MAXREG_COUNT
	.align		4
        /*002c*/ 	.byte	0x03, 0x1b
        /*002e*/ 	.short	0x0080


	//----- nvinfo : EIATTR_EXTERNS
	.align		4
        /*0030*/ 	.byte	0x04, 0x0f
        /*0032*/ 	.short	(.L_3719 - .L_3718)


	//   ....[0]....
	.align		4
.L_3718:
        /*0034*/ 	.word	index@(__assertfail)


	//----- nvinfo : EIATTR_MERCURY_ISA_VERSION
	.align		4
.L_3719:
        /*0038*/ 	.byte	0x03, 0x5f
        /*003a*/ 	.short	0x0101


	//----- nvinfo : EIATTR_VRC_CTA_INIT_COUNT
	.align		4
        /*003c*/ 	.byte	0x02, 0x4a
	.zero		1
	.zero		1


	//----- nvinfo : EIATTR_SYSCALL_OFFSETS
	.align		4
        /*0040*/ 	.byte	0x04, 0x46
        /*0042*/ 	.short	(.L_3721 - .L_3720)


	//   ....[0]....
.L_3720:
        /*0044*/ 	.word	0x00002180


	//   ....[1]....
        /*0048*/ 	.word	0x00003220


	//   ....[2]....
        /*004c*/ 	.word	0x00005570


	//   ....[3]....
        /*0050*/ 	.word	0x00006390


	//   ....[4]....
        /*0054*/ 	.word	0x00008890


	//   ....[5]....
        /*0058*/ 	.word	0x000096b0


	//   ....[6]....
        /*005c*/ 	.word	0x0000bbc0


	//   ....[7]....
        /*0060*/ 	.word	0x0000c9c0


	//----- nvinfo : EIATTR_EXIT_INSTR_OFFSETS
	.align		4
.L_3721:
        /*0064*/ 	.byte	0x04, 0x1c
        /*0066*/ 	.short	(.L_3723 - .L_3722)


	//   ....[0]....
.L_3722:
        /*0068*/ 	.word	0x00009a50


	//   ....[1]....
        /*006c*/ 	.word	0x0000bd50


	//   ....[2]....
        /*0070*/ 	.word	0x0000bd90


	//   ....[3]....
        /*0074*/ 	.word	0x0000be20


	//   ....[4]....
        /*0078*/ 	.word	0x0000be50


	//   ....[5]....
        /*007c*/ 	.word	0x0000be80


	//   ....[6]....
        /*0080*/ 	.word	0x0000bf50


	//   ....[7]....
        /*0084*/ 	.word	0x0000bfd0


	//   ....[8]....
        /*0088*/ 	.word	0x0000c0b0


	//   ....[9]....
        /*008c*/ 	.word	0x0000c140


	//   ....[10]....
        /*0090*/ 	.word	0x0000c160


	//   ....[11]....
        /*0094*/ 	.word	0x0000c230


	//   ....[12]....
        /*0098*/ 	.word	0x0000c3e0


	//   ....[13]....
        /*009c*/ 	.word	0x0000c590


	//   ....[14]....
        /*00a0*/ 	.word	0x0000c730


	//   ....[15]....
        /*00a4*/ 	.word	0x0000c760


	//   ....[16]....
        /*00a8*/ 	.word	0x0000c790


	//   ....[17]....
        /*00ac*/ 	.word	0x0000c830


	//   ....[18]....
        /*00b0*/ 	.word	0x0000c860


	//   ....[19]....
        /*00b4*/ 	.word	0x0000c9d0


	//   ....[20]....
        /*00b8*/ 	.word	0x0000cb20


	//   ....[21]....
        /*00bc*/ 	.word	0x0000cca0


	//   ....[22]....
        /*00c0*/ 	.word	0x0000cd20


	//----- nvinfo : EIATTR_MAX_THREADS
	.align		4
.L_3723:
        /*00c4*/ 	.byte	0x04, 0x05
        /*00c6*/ 	.short	(.L_3725 - .L_3724)
.L_3724:
        /*00c8*/ 	.word	0x00000080
        /*00cc*/ 	.word	0x00000001
        /*00d0*/ 	.word	0x00000001


	//----- nvinfo : EIATTR_CRS_STACK_SIZE
	.align		4
.L_3725:
        /*00d4*/ 	.byte	0x04, 0x1e
        /*00d6*/ 	.short	(.L_3727 - .L_3726)
.L_3726:
        /*00d8*/ 	.word	0x00000000


	//----- nvinfo : EIATTR_CBANK_PARAM_SIZE
	.align		4
.L_3727:
        /*00dc*/ 	.byte	0x03, 0x19
        /*00de*/ 	.short	0x0230


	//----- nvinfo : EIATTR_PARAM_CBANK
	.align		4
        /*00e0*/ 	.byte	0x04, 0x0a
        /*00e2*/ 	.short	(.L_3729 - .L_3728)
	.align		4
.L_3728:
        /*00e4*/ 	.word	index@(.nv.constant0._ZN2at6native18elementwise_kernelILi128ELi4EZNS0_15gpu_kernel_implIZZZNS0_15binary_internal21div_trunc_kernel_cudaERNS_18TensorIteratorBaseEENKUlvE0_clEvENKUlvE_clEvEUldE_EEvS5_RKT_EUliE_EEviT1_)
        /*00e8*/ 	.short	0x0380
        /*00ea*/ 	.short	0x0230


	//----- nvinfo : EIATTR_SW_WAR
	.align		4
.L_3729:
        /*00ec*/ 	.byte	0x04, 0x36
        /*00ee*/ 	.short	(.L_3731 - .L_3730)
.L_3730:
        /*00f0*/ 	.word	0x00000008
.L_3731:


//--------------------- .nv.info._ZN2at6native27unrolled_elementwise_kernelIZZZNS0_15binary_internal21div_trunc_kernel_cudaERNS_18TensorIteratorBaseEENKUlvE0_clEvENKUlvE_clEvEUldE_St5arrayIPcLm2EELi4E23TrivialOffsetCalculatorILi1EjESC_NS0_6memory12LoadWithCastILi1EEENSD_13StoreWithCastILi1EEEEEviT_T0_T2_T3_T4_T5_ --------------------------
	.section	.nv.info._ZN2at6native27unrolled_elementwise_kernelIZZZNS0_15binary_internal21div_trunc_kernel_cudaERNS_18TensorIteratorBaseEENKUlvE0_clEvENKUlvE_clEvEUldE_St5arrayIPcLm2EELi4E23TrivialOffsetCalculatorILi1EjESC_NS0_6memory12LoadWithCastILi1EEENSD_13StoreWithCastILi1EEEEEviT_T0_T2_T3_T4_T5_,"",@"SHT_CUDA_INFO"
	.sectionflags	@""
	.align	4


	//----- nvinfo : EIATTR_CUDA_API_VERSION
	.align		4
        /*0000*/ 	.byte	0x04, 0x37
        /*0002*/ 	.short	(.L_3733 - .L_3732)
.L_3732:
        /*0004*/ 	.word	0x00000082


	//----- nvinfo : EIATTR_KPARAM_INFO
	.align		4
.L_3733:
        /*0008*/ 	.byte	0x04, 0x17
        /*000a*/ 	.short	(.L_3735 - .L_3734)
.L_3734:
        /*000c*/ 	.word	0x00000000
        /*0010*/ 	.short	0x0006
        /*0012*/ 	.short	0x0034
        /*0014*/ 	.byte	0x00, 0xf0, 0x21, 0x00


	//----- nvinfo : EIATTR_KPARAM_INFO
	.align		4
.L_3735:
        /*0018*/ 	.byte	0x04, 0x17
        /*001a*/ 	.short	(.L_3737 - .L_3736)
.L_3736:
        /*001c*/ 	.word	0x00000000
        /*0020*/ 	.short	0x0005
        /*0022*/ 	.short	0x002c
        /*0024*/ 	.byte	0x00, 0xf0, 0x21, 0x00


	//----- nvinfo : EIATTR_KPARAM_INFO
	.align		4
.L_3737:
        /*0028*/ 	.byte	0x04, 0x17
        /*002a*/ 	.short	(.L_3739 - .L_3738)
.L_3738:
        /*002c*/ 	.word	0x00000000
        /*0030*/ 	.short	0x0004
        /*0032*/ 	.short	0x0029
        /*0034*/ 	.byte	0x00, 0xf0, 0x05, 0x00


	//----- nvinfo : EIATTR_KPARAM_INFO
	.align		4
.L_3739:
        /*0038*/ 	.byte	0x04, 0x17
        /*003a*/ 	.short	(.L_3741 - .L_3740)
.L_3740:
        /*003c*/ 	.word	0x00000000
        /*0040*/ 	.short	0x0003
        /*0042*/ 	.short	0x0028
        /*0044*/ 	.byte	0x00, 0xf0, 0x05, 0x00


	//----- nvinfo : EIATTR_KPARAM_INFO
	.align		4
.L_3741:
        /*0048*/ 	.byte	0x04, 0x17
        /*004a*/ 	.short	(.L_3743 - .L_3742)
.L_3742:
        /*004c*/ 	.word	0x00000000
        /*0050*/ 	.short	0x0002
        /*0052*/ 	.short	0x0018
        /*0054*/ 	.byte	0x00, 0xf0, 0x41, 0x00


	//----- nvinfo : EIATTR_KPARAM_INFO
	.align		4
.L_3743:
        /*0058*/ 	.byte	0x04, 0x17
        /*005a*/ 	.short	(.L_3745 - .L_3744)
.L_3744:
        /*005c*/ 	.word	0x00000000
        /*0060*/ 	.short	0x0001
        /*0062*/ 	.short	0x0008
        /*0064*/ 	.byte	0x00, 0xf0, 0x41, 0x00


	//----- nvinfo : EIATTR_KPARAM_INFO
	.align		4
.L_3745:
        /*0068*/ 	.byte	0x04, 0x17
        /*006a*/ 	.short	(.L_3747 - .L_3746)
.L_3746:
        /*006c*/ 	.word	0x00000000
        /*0070*/ 	.short	0x0000
        /*0072*/ 	.short	0x0000
        /*0074*/ 	.byte	0x00, 0xf0, 0x11, 0x00


	//----- nvinfo : EIATTR_SPARSE_MMA_MASK
	.align		4
.L_3747:
        /*0078*/ 	.byte	0x03, 0x50
        /*007a*/ 	.short	0x0000


	//----- nvinfo : EIATTR_MAXREG_COUNT
	.align		4
        /*007c*/ 	.byte	0x03, 0x1b
        /*007e*/ 	.short	0x00ff


	//----- nvinfo : EIATTR_EXTERNS
	.align		4
        /*0080*/ 	.byte	0x04, 0x0f
        /*0082*/ 	.short	(.L_3749 - .L_3748)


	//   ....[0]....
	.align		4
.L_3748:
        /*0084*/ 	.word	index@(__assertfail)


	//----- nvinfo : EIATTR_MERCURY_ISA_VERSION
	.align		4
.L_3749:
        /*0088*/ 	.byte	0x03, 0x5f
        /*008a*/ 	.short	0x0101


	//----- nvinfo : EIATTR_VRC_CTA_INIT_COUNT
	.align		4
        /*008c*/ 	.byte	0x02, 0x4a
	.zero		1
	.zero		1


	//----- nvinfo : EIATTR_SYSCALL_OFFSETS
	.align		4
        /*0090*/ 	.byte	0x04, 0x46
        /*0092*/ 	.short	(.L_3751 - .L_3750)


	//   ....[0]....
.L_3750:
        /*0094*/ 	.word	0x00000e90


	//   ....[1]....
        /*0098*/ 	.word	0x00001ed0


	//   ....[2]....
        /*009c*/ 	.word	0x00002e50


	//   ....[3]....
        /*00a0*/ 	.word	0x00003da0


	//   ....[4]....
        /*00a4*/ 	.word	0x00004e60


	//   ....[5]....
        /*00a8*/ 	.word	0x00005df0


	//   ....[6]....
        /*00ac*/ 	.word	0x00006f50


	//   ....[7]....
        /*00b0*/ 	.word	0x00008090


	//----- nvinfo : EIATTR_EXIT_INSTR_OFFSETS
	.align		4
.L_3751:
        /*00b4*/ 	.byte	0x04, 0x1c
        /*00b6*/ 	.short	(.L_3753 - .L_3752)


	//   ....[0]....
.L_3752:
        /*00b8*/ 	.word	0x000072e0


	//   ....[1]....
        /*00bc*/ 	.word	0x00007420


	//   ....[2]....
        /*00c0*/ 	.word	0x00007460


	//   ....[3]....
        /*00c4*/ 	.word	0x000074f0


	//   ....[4]....
        /*00c8*/ 	.word	0x00007520


	//   ....[5]....
        /*00cc*/ 	.word	0x00007550


	//   ....[6]....
        /*00d0*/ 	.word	0x00007620


	//   ....[7]....
        /*00d4*/ 	.word	0x000076a0


	//   ....[8]....
        /*00d8*/ 	.word	0x00007780


	//   ....[9]....
        /*00dc*/ 	.word	0x00007810


	//   ....[10]....
        /*00e0*/ 	.word	0x00007830


	//   ....[11]....
        /*00e4*/ 	.word	0x00007900


	//   ....[12]....
        /*00e8*/ 	.word	0x00007ab0


	//   ....[13]....
        /*00ec*/ 	.word	0x00007c60


	//   ....[14]....
        /*00f0*/ 	.word	0x00007e00


	//   ....[15]....
        /*00f4*/ 	.word	0x00007e30


	//   ....[16]....
        /*00f8*/ 	.word	0x00007e60


	//   ....[17]....
        /*00fc*/ 	.word	0x00007f00


	//   ....[18]....
        /*0100*/ 	.word	0x00007f30


	//   ....[19]....
        /*0104*/ 	.word	0x000080a0


	//   ....[20]....
        /*0108*/ 	.word	0x000081f0


	//   ....[21]....
        /*010c*/ 	.word	0x00008370


	//   ....[22]....
        /*0110*/ 	.word	0x000083f0


	//----- nvinfo : EIATTR_MAX_THREADS
	.align		4
.L_3753:
        /*0114*/ 	.byte	0x04, 0x05
        /*0116*/ 	.short	(.L_3755 - .L_3754)
.L_3754:
        /*0118*/ 	.word	0x00000080
        /*011c*/ 	.word	0x00000001
        /*0120*/ 	.word	0x00000001


	//----- nvinfo : EIATTR_CRS_STACK_SIZE
	.align		4
.L_3755:
        /*0124*/ 	.byte	0x04, 0x1e
        /*0126*/ 	.short	(.L_3757 - .L_3756)
.L_3756:
        /*0128*/ 	.word	0x00000000


	//----- nvinfo : EIATTR_CBANK_PARAM_SIZE
	.align		4
.L_3757:
        /*012c*/ 	.byte	0x03, 0x19
        /*012e*/ 	.short	0x003c


	//----- nvinfo : EIATTR_PARAM_CBANK
	.align		4
        /*0130*/ 	.byte	0x04, 0x0a
        /*0132*/ 	.short	(.L_3759 - .L_3758)
	.align		4
.L_3758:
        /*0134*/ 	.word	index@(.nv.constant0._ZN2at6native27unrolled_elementwise_kernelIZZZNS0_15binary_internal21div_trunc_kernel_cudaERNS_18TensorIteratorBaseEENKUlvE0_clEvENKUlvE_clEvEUldE_St5arrayIPcLm2EELi4E23TrivialOffsetCalculatorILi1EjESC_NS0_6memory12LoadWithCastILi1EEENSD_13StoreWithCastILi1EEEEEviT_T0_T2_T3_T4_T5_)
        /*0138*/ 	.short	0x0380
        /*013a*/ 	.short	0x003c


	//----- nvinfo : EIATTR_SW_WAR
	.align		4
.L_3759:
        /*013c*/ 	.byte	0x04, 0x36
        /*013e*/ 	.short	(.L_3761 - .L_3760)
.L_3760:
        /*0140*/ 	.word	0x00000008
.L_3761:


//--------------------- .nv.info._ZN2at6native18elementwise_kernelILi128ELi2EZNS0_22gpu_kernel_impl_nocastIZZZNS0_15binary_internal21div_trunc_kernel_cudaERNS_18TensorIteratorBaseEENKUlvE0_clEvENKUlvE_clEvEUldE_EEvS5_RKT_EUliE_EEviT1_ --------------------------
	.section	.nv.info._ZN2at6native18elementwise_kernelILi128ELi2EZNS0_22gpu_kernel_impl_nocastIZZZNS0_15binary_internal21div_trunc_kernel_cudaERNS_18TensorIteratorBaseEENKUlvE0_clEvENKUlvE_clEvEUldE_EEvS5_RKT_EUliE_EEviT1_,"",@"SHT_CUDA_INFO"
	.sectionflags	@""
	.align	4


	//----- nvinfo : EIATTR_CUDA_API_VERSION
	.align		4
        /*0000*/ 	.byte	0x04, 0x37
        /*0002*/ 	.short	(.L_3763 - .L_3762)
.L_3762:
        /*0004*/ 	.word	0x00000082


	//----- nvinfo : EIATTR_KPARAM_INFO
	.align		4
.L_3763:
        /*0008*/ 	.byte	0x04, 0x17
        /*000a*/ 	.short	(.L_3765 - .L_3764)
.L_3764:
        /*000c*/ 	.word	0x00000000
        /*0010*/ 	.short	0x0001
        /*0012*/ 	.short	0x0008
        /*0014*/ 	.byte	0x00, 0xf0, 0x81, 0x08


	//----- nvinfo : EIATTR_KPARAM_INFO
	.align		4
.L_3765:
        /*0018*/ 	.byte	0x04, 0x17
        /*001a*/ 	.short	(.L_3767 - .L_3766)
.L_3766:
        /*001c*/ 	.word	0x00000000
        /*0020*/ 	.short	0x0000
        /*0022*/ 	.short	0x0000
        /*0024*/ 	.byte	0x00, 0xf0, 0x11, 0x00


	//----- nvinfo : EIATTR_SPARSE_MMA_MASK
	.align		4
.L_3767:
        /*0028*/ 	.byte	0x03, 0x50
        /*002a*/ 	.short	0x0000


	//----- nvinfo : EIATTR_MAXREG_COUNT
	.align		4
        /*002c*/ 	.byte	0x03, 0x1b
        /*002e*/ 	.short	0x0080


	//----- nvinfo : EIATTR_MERCURY_ISA_VERSION
	.align		4
        /*0030*/ 	.byte	0x03, 0x5f
        /*0032*/ 	.short	0x0101


	//----- nvinfo : EIATTR_VRC_CTA_INIT_COUNT
	.align		4
        /*0034*/ 	.byte	0x02, 0x4a
	.zero		1
	.zero		1


	//----- nvinfo : EIATTR_EXIT_INSTR_OFFSETS
	.align		4
        /*0038*/ 	.byte	0x04, 0x1c
        /*003a*/ 	.short	(.L_3769 - .L_3768)


	//   ....[0]....
.L_3768:
        /*003c*/ 	.word	0x00000170


	//   ....[1]....
        /*0040*/ 	.word	0x000001f0


	//   ....[2]....
        /*0044*/ 	.word	0x000015e0


	//   ....[3]....
        /*0048*/ 	.word	0x00002930


	//----- nvinfo : EIATTR_MAX_THREADS
	.align		4
.L_3769:
        /*004c*/ 	.byte	0x04, 0x05
        /*004e*/ 	.short	(.L_3771 - .L_3770)
.L_3770:
        /*0050*/ 	.word	0x00000080
        /*0054*/ 	.word	0x00000001
        /*0058*/ 	.word	0x00000001


	//----- nvinfo : EIATTR_CRS_STACK_SIZE
	.align		4
.L_3771:
        /*005c*/ 	.byte	0x04, 0x1e
        /*005e*/ 	.short	(.L_3773 - .L_3772)
.L_3772:
        /*0060*/ 	.word	0x00000000


	//----- nvinfo : EIATTR_CBANK_PARAM_SIZE
	.align		4
.L_3773:
        /*0064*/ 	.byte	0x03, 0x19
        /*0066*/ 	.short	0x0228


	//----- nvinfo : EIATTR_PARAM_CBANK
	.align		4
        /*0068*/ 	.byte	0x04, 0x0a
        /*006a*/ 	.short	(.L_3775 - .L_3774)
	.align		4
.L_3774:
        /*006c*/ 	.word	index@(.nv.constant0._ZN2at6native18elementwise_kernelILi128ELi2EZNS0_22gpu_kernel_impl_nocastIZZZNS0_15binary_internal21div_trunc_kernel_cudaERNS_18TensorIteratorBaseEENKUlvE0_clEvENKUlvE_clEvEUldE_EEvS5_RKT_EUliE_EEviT1_)
        /*0070*/ 	.short	0x0380
        /*0072*/ 	.short	0x0228


	//----- nvinfo : EIATTR_SW_WAR
	.align		4
.L_3775:
        /*0074*/ 	.byte	0x04, 0x36
        /*0076*/ 	.short	(.L_3777 - .L_3776)
.L_3776:
        /*0078*/ 	.word	0x00000008
.L_3777:


//--------------------- .nv.info._ZN2at6native27unrolled_elementwise_kernelIZZZNS0_15binary_internal21div_trunc_kernel_cudaERNS_18TensorIteratorBaseEENKUlvE0_clEvENKUlvE_clEvEUldE_St5arrayIPcLm2EELi4E23TrivialOffsetCalculatorILi1EjESC_NS0_6memory15LoadWithoutCastENSD_16StoreWithoutCastEEEviT_T0_T2_T3_T4_T5_ --------------------------
	.section	.nv.info._ZN2at6native27unrolled_elementwise_kernelIZZZNS0_15binary_internal21div_trunc_kernel_cudaERNS_18TensorIteratorBaseEENKUlvE0_clEvENKUlvE_clEvEUldE_St5arrayIPcLm2EELi4E23TrivialOffsetCalculatorILi1EjESC_NS0_6memory15LoadWithoutCastENSD_16StoreWithoutCastEEEviT_T0_T2_T3_T4_T5_,"",@"SHT_CUDA_INFO"
	.sectionflags	@""
	.align	4


	//----- nvinfo : EIATTR_CUDA_API_VERSION
	.align		4
        /*0000*/ 	.byte	0x04, 0x37
        /*0002*/ 	.short	(.L_3779 - .L_3778)
.L_3778:
        /*0004*/ 	.word	0x00000082


	//----- nvinfo : EIATTR_KPARAM_INFO
	.align		4
.L_3779:
        /*0008*/ 	.byte	0x04, 0x17
        /*000a*/ 	.short	(.L_3781 - .L_3780)
.L_3780:
        /*000c*/ 	.word	0x00000000
        /*0010*/ 	.short	0x0006
        /*0012*/ 	.short	0x002b
        /*0014*/ 	.byte	0x00, 0xf0, 0x05, 0x00


	//----- nvinfo : EIATTR_KPARAM_INFO
	.align		4
.L_3781:
        /*0018*/ 	.byte	0x04, 0x17
        /*001a*/ 	.short	(.L_3783 - .L_3782)
.L_3782:
        /*001c*/ 	.word	0x00000000
        /*0020*/ 	.short	0x0005
        /*0022*/ 	.short	0x002a
        /*0024*/ 	.byte	0x00, 0xf0, 0x05, 0x00


	//----- nvinfo : EIATTR_KPARAM_INFO
	.align		4
.L_3783:
        /*0028*/ 	.byte	0x04, 0x17
        /*002a*/ 	.short	(.L_3785 - .L_3784)
.L_3784:
        /*002c*/ 	.word	0x00000000
        /*0030*/ 	.short	0x0004
        /*0032*/ 	.short	0x0029
        /*0034*/ 	.byte	0x00, 0xf0, 0x05, 0x00


	//----- nvinfo : EIATTR_KPARAM_INFO
	.align		4
.L_3785:
        /*0038*/ 	.byte	0x04, 0x17
        /*003a*/ 	.short	(.L_3787 - .L_3786)
.L_3786:
        /*003c*/ 	.word	0x00000000
        /*0040*/ 	.short	0x0003
        /*0042*/ 	.short	0x0028
        /*0044*/ 	.byte	0x00, 0xf0, 0x05, 0x00


	//----- nvinfo : EIATTR_KPARAM_INFO
	.align		4
.L_3787:
        /*0048*/ 	.byte	0x04, 0x17
        /*004a*/ 	.short	(.L_3789 - .L_3788)
.L_3788:
        /*004c*/ 	.word	0x00000000
        /*0050*/ 	.short	0x0002
        /*0052*/ 	.short	0x0018
        /*0054*/ 	.byte	0x00, 0xf0, 0x41, 0x00


	//----- nvinfo : EIATTR_KPARAM_INFO
	.align		4
.L_3789:
        /*0058*/ 	.byte	0x04, 0x17
        /*005a*/ 	.short	(.L_3791 - .L_3790)
.L_3790:
        /*005c*/ 	.word	0x00000000
        /*0060*/ 	.short	0x0001
        /*0062*/ 	.short	0x0008
        /*0064*/ 	.byte	0x00, 0xf0, 0x41, 0x00


	//----- nvinfo : EIATTR_KPARAM_INFO
	.align		4
.L_3791:
        /*0068*/ 	.byte	0x04, 0x17
        /*006a*/ 	.short	(.L_3793 - .L_3792)
.L_3792:
        /*006c*/ 	.word	0x00000000
        /*0070*/ 	.short	0x0000
        /*0072*/ 	.short	0x0000
        /*0074*/ 	.byte	0x00, 0xf0, 0x11, 0x00


	//----- nvinfo : EIATTR_SPARSE_MMA_MASK
	.align		4
.L_3793:
        /*0078*/ 	.byte	0x03, 0x50
        /*007a*/ 	.short	0x0000


	//----- nvinfo : EIATTR_MAXREG_COUNT
	.align		4
        /*007c*/ 	.byte	0x03, 0x1b
        /*007e*/ 	.short	0x00ff


	//----- nvinfo : EIATTR_MERCURY_ISA_VERSION
	.align		4
        /*0080*/ 	.byte	0x03, 0x5f
        /*0082*/ 	.short	0x0101


	//----- nvinfo : EIATTR_VRC_CTA_INIT_COUNT
	.align		4
        /*0084*/ 	.byte	0x02, 0x4a
	.zero		1
	.zero		1


	//----- nvinfo : EIATTR_EXIT_INSTR_OFFSETS
	.align		4
        /*0088*/ 	.byte	0x04, 0x1c
        /*008a*/ 	.short	(.L_3795 - .L_3794)


	//   ....[0]....
.L_3794:
        /*008c*/ 	.word	0x00000460


	//   ....[1]....
        /*0090*/ 	.word	0x000004b0


	//----- nvinfo : EIATTR_MAX_THREADS
	.align		4
.L_3795:
        /*0094*/ 	.byte	0x04, 0x05
        /*0096*/ 	.short	(.L_3797 - .L_3796)
.L_3796:
        /*0098*/ 	.word	0x00000080
        /*009c*/ 	.word	0x00000001
        /*00a0*/ 	.word	0x00000001


	//----- nvinfo : EIATTR_CRS_STACK_SIZE
	.align		4
.L_3797:
        /*00a4*/ 	.byte	0x04, 0x1e
        /*00a6*/ 	.short	(.L_3799 - .L_3798)
.L_3798:
        /*00a8*/ 	.word	0x00000000


	//----- nvinfo : EIATTR_CBANK_PARAM_SIZE
	.align		4
.L_3799:
        /*00ac*/ 	.byte	0x03, 0x19
        /*00ae*/ 	.short	0x002c


	//----- nvinfo : EIATTR_PARAM_CBANK
	.align		4
        /*00b0*/ 	.byte	0x04, 0x0a
        /*00b2*/ 	.short	(.L_3801 - .L_3800)
	.align		4
.L_3800:
        /*00b4*/ 	.word	index@(.nv.constant0._ZN2at6native27unrolled_elementwise_kernelIZZZNS0_15binary_internal21div_trunc_kernel_cudaERNS_18TensorIteratorBaseEENKUlvE0_clEvENKUlvE_clEvEUldE_St5arrayIPcLm2EELi4E23TrivialOffsetCalculatorILi1EjESC_NS0_6memory15LoadWithoutCastENSD_16StoreWithoutCastEEEviT_T0_T2_T3_T4_T5_)
        /*00b8*/ 	.short	0x0380
        /*00ba*/ 	.short	0x002c


	//----- nvinfo : EIATTR_SW_WAR
	.align		4
.L_3801:
        /*00bc*/ 	.byte	0x04, 0x36
        /*00be*/ 	.short	(.L_3803 - .L_3802)
.L_3802:
        /*00c0*/ 	.word	0x00000008
.L_3803:


//--------------------- .nv.info._ZN2at6native29vectorized_elementwise_kernelILi2EZZZNS0_15binary_internal21div_trunc_kernel_cudaERNS_18TensorIteratorBaseEENKUlvE0_clEvENKUlvE_clEvEUldE_St5arrayIPcLm2EEEEviT0_T1_ --------------------------
	.section	.nv.info._ZN2at6native29vectorized_elementwise_kernelILi2EZZZNS0_15binary_internal21div_trunc_kernel_cudaERNS_18TensorIteratorBaseEENKUlvE0_clEvENKUlvE_clEvEUldE_St5arrayIPcLm2EEEEviT0_T1_,"",@"SHT_CUDA_INFO"
	.sectionflags	@""
	.align	4


	//----- nvinfo : EIATTR_CUDA_API_VERSION
	.align		4
        /*0000*/ 	.byte	0x04, 0x37
        /*0002*/ 	.short	(.L_3805 - .L_3804)
.L_3804:
        /*0004*/ 	.word	0x00000082


	//----- nvinfo : EIATTR_KPARAM_INFO
	.align		4
.L_3805:
        /*0008*/ 	.byte	0x04, 0x17
        /*000a*/ 	.short	(.L_3807 - .L_3806)
.L_3806:
        /*000c*/ 	.word	0x00000000
        /*0010*/ 	.short	0x0002
        /*0012*/ 	.short	0x0018
        /*0014*/ 	.byte	0x00, 0xf0, 0x41, 0x00


	//----- nvinfo : EIATTR_KPARAM_INFO
	.align		4
.L_3807:
        /*0018*/ 	.byte	0x04, 0x17
        /*001a*/ 	.short	(.L_3809 - .L_3808)
.L_3808:
        /*001c*/ 	.word	0x00000000
        /*0020*/ 	.short	0x0001
        /*0022*/ 	.short	0x0008
        /*0024*/ 	.byte	0x00, 0xf0, 0x41, 0x00


	//----- nvinfo : EIATTR_KPARAM_INFO
	.align		4
.L_3809:
        /*0028*/ 	.byte	0x04, 0x17
        /*002a*/ 	.short	(.L_3811 - .L_3810)
.L_3810:
        /*002c*/ 	.word	0x00000000
        /*0030*/ 	.short	0x0000
        /*0032*/ 	.short	0x0000
        /*0034*/ 	.byte	0x00, 0xf0, 0x11, 0x00


	//----- nvinfo : EIATTR_SPARSE_MMA_MASK
	.align		4
.L_3811:
        /*0038*/ 	.byte	0x03, 0x50
        /*003a*/ 	.short	0x0000


	//----- nvinfo : EIATTR_MAXREG_COUNT
	.align		4
        /*003c*/ 	.byte	0x03, 0x1b
        /*003e*/ 	.short	0x00ff


	//----- nvinfo : EIATTR_MERCURY_ISA_VERSION
	.align		4
        /*0040*/ 	.byte	0x03, 0x5f
        /*0042*/ 	.short	0x0101


	//----- nvinfo : EIATTR_VRC_CTA_INIT_COUNT
	.align		4
        /*0044*/ 	.byte	0x02, 0x4a
	.zero		1
	.zero		1


	//----- nvinfo : EIATTR_EXIT_INSTR_OFFSETS
	.align		4
        /*0048*/ 	.byte	0x04, 0x1c
        /*004a*/ 	.short	(.L_3813 - .L_3812)


	//   ....[0]....
.L_3812:
        /*004c*/ 	.word	0x00000890


	//   ....[1]....
        /*0050*/ 	.word	0x000008e0


	//   ....[2]....
        /*0054*/ 	.word	0x00000af0


	//----- nvinfo : EIATTR_MAX_THREADS
	.align		4
.L_3813:
        /*0058*/ 	.byte	0x04, 0x05
        /*005a*/ 	.short	(.L_3815 - .L_3814)
.L_3814:
        /*005c*/ 	.word	0x00000080
        /*0060*/ 	.word	0x00000001
        /*0064*/ 	.word	0x00000001


	//----- nvinfo : EIATTR_CRS_STACK_SIZE
	.align		4
.L_3815:
        /*0068*/ 	.byte	0x04, 0x1e
        /*006a*/ 	.short	(.L_3817 - .L_3816)
.L_3816:
        /*006c*/ 	.word	0x00000000


	//----- nvinfo : EIATTR_CBANK_PARAM_SIZE
	.align		4
.L_3817:
        /*0070*/ 	.byte	0x03, 0x19
        /*0072*/ 	.short	0x0028


	//----- nvinfo : EIATTR_PARAM_CBANK
	.align		4
        /*0074*/ 	.byte	0x04, 0x0a
        /*0076*/ 	.short	(.L_3819 - .L_3818)
	.align		4
.L_3818:
        /*0078*/ 	.word	index@(.nv.constant0._ZN2at6native29vectorized_elementwise_kernelILi2EZZZNS0_15binary_internal21div_trunc_kernel_cudaERNS_18TensorIteratorBaseEENKUlvE0_clEvENKUlvE_clEvEUldE_St5arrayIPcLm2EEEEviT0_T1_)
        /*007c*/ 	.short	0x0380
        /*007e*/ 	.short	0x0028


	//----- nvinfo : EIATTR_SW_WAR
	.align		4
.L_3819:
        /*0080*/ 	.byte	0x04, 0x36
        /*0082*/ 	.short	(.L_3821 - .L_3820)
.L_3820:
        /*0084*/ 	.word	0x00000008
.L_3821:


//--------------------- .nv.info._ZN2at6native29vectorized_elementwise_kernelILi4EZZZNS0_15binary_internal21div_trunc_kernel_cudaERNS_18TensorIteratorBaseEENKUlvE0_clEvENKUlvE_clEvEUldE_St5arrayIPcLm2EEEEviT0_T1_ --------------------------
	.section	.nv.info._ZN2at6native29vectorized_elementwise_kernelILi4EZZZNS0_15binary_internal21div_trunc_kernel_cudaERNS_18TensorIteratorBaseEENKUlvE0_clEvENKUlvE_clEvEUldE_St5arrayIPcLm2EEEEviT0_T1_,"",@"SHT_CUDA_INFO"
	.sectionflags	@""
	.align	4


	//----- nvinfo : EIATTR_CUDA_API_VERSION
	.align		4
        /*0000*/ 	.byte	0x04, 0x37
        /*0002*/ 	.short	(.L_3823 - .L_3822)
.L_3822:
        /*0004*/ 	.word	0x00000082


	//----- nvinfo : EIATTR_KPARAM_INFO
	.align		4
.L_3823:
        /*0008*/ 	.byte	0x04, 0x17
        /*000a*/ 	.short	(.L_3825 - .L_3824)
.L_3824:
        /*000c*/ 	.word	0x00000000
        /*0010*/ 	.short	0x0002
        /*0012*/ 	.short	0x0018
        /*0014*/ 	.byte	0x00, 0xf0, 0x41, 0x00


	//----- nvinfo : EIATTR_KPARAM_INFO
	.align		4
.L_3825:
        /*0018*/ 	.byte	0x04, 0x17
        /*001a*/ 	.short	(.L_3827 - .L_3826)
.L_3826:
        /*001c*/ 	.word	0x00000000
        /*0020*/ 	.short	0x0001
        /*0022*/ 	.short	0x0008
        /*0024*/ 	.byte	0x00, 0xf0, 0x41, 0x00


	//----- nvinfo : EIATTR_KPARAM_INFO
	.align		4
.L_3827:
        /*0028*/ 	.byte	0x04, 0x17
        /*002a*/ 	.short	(.L_3829 - .L_3828)
.L_3828:
        /*002c*/ 	.word	0x00000000
        /*0030*/ 	.short	0x0000
        /*0032*/ 	.short	0x0000
        /*0034*/ 	.byte	0x00, 0xf0, 0x11, 0x00


	//----- nvinfo : EIATTR_SPARSE_MMA_MASK
	.align		4
.L_3829:
        /*0038*/ 	.byte	0x03, 0x50
        /*003a*/ 	.short	0x0000


	//----- nvinfo : EIATTR_MAXREG_COUNT
	.align		4
        /*003c*/ 	.byte	0x03, 0x1b
        /*003e*/ 	.short	0x00ff


	//----- nvinfo : EIATTR_MERCURY_ISA_VERSION
	.align		4
        /*0040*/ 	.byte	0x03, 0x5f
        /*0042*/ 	.short	0x0101


	//----- nvinfo : EIATTR_VRC_CTA_INIT_COUNT
	.align		4
        /*0044*/ 	.byte	0x02, 0x4a
	.zero		1
	.zero		1


	//----- nvinfo : EIATTR_EXIT_INSTR_OFFSETS
	.align		4
        /*0048*/ 	.byte	0x04, 0x1c
        /*004a*/ 	.short	(.L_3831 - .L_3830)


	//   ....[0]....
.L_3830:
        /*004c*/ 	.word	0x00000890


	//   ....[1]....
        /*0050*/ 	.word	0x000008e0


	//   ....[2]....
        /*0054*/ 	.word	0x00000ab0


	//----- nvinfo : EIATTR_MAX_THREADS
	.align		4
.L_3831:
        /*0058*/ 	.byte	0x04, 0x05
        /*005a*/ 	.short	(.L_3833 - .L_3832)
.L_3832:
        /*005c*/ 	.word	0x00000080
        /*0060*/ 	.word	0x00000001
        /*0064*/ 	.word	0x00000001


	//----- nvinfo : EIATTR_CRS_STACK_SIZE
	.align		4
.L_3833:
        /*0068*/ 	.byte	0x04, 0x1e
        /*006a*/ 	.short	(.L_3835 - .L_3834)
.L_3834:
        /*006c*/ 	.word	0x00000000


	//----- nvinfo : EIATTR_CBANK_PARAM_SIZE
	.align		4
.L_3835:
        /*0070*/ 	.byte	0x03, 0x19
        /*0072*/ 	.short	0x0028


	//----- nvinfo : EIATTR_PARAM_CBANK
	.align		4
        /*0074*/ 	.byte	0x04, 0x0a
        /*0076*/ 	.short	(.L_3837 - .L_3836)
	.align		4
.L_3836:
        /*0078*/ 	.word	index@(.nv.constant0._ZN2at6native29vectorized_elementwise_kernelILi4EZZZNS0_15binary_internal21div_trunc_kernel_cudaERNS_18TensorIteratorBaseEENKUlvE0_clEvENKUlvE_clEvEUldE_St5arrayIPcLm2EEEEviT0_T1_)
        /*007c*/ 	.short	0x0380
        /*007e*/ 	.short	0x0028


	//----- nvinfo : EIATTR_SW_WAR
	.align		4
.L_3837:
        /*0080*/ 	.byte	0x04, 0x36
        /*0082*/ 	.short	(.L_3839 - .L_3838)
.L_3838:
        /*0084*/ 	.word	0x00000008
.L_3839:


//--------------------- .nv.info._ZN2at6native29vectorized_elementwise_kernelILi8EZZZNS0_15binary_internal21div_trunc_kernel_cudaERNS_18TensorIteratorBaseEENKUlvE0_clEvENKUlvE_clEvEUldE_St5arrayIPcLm2EEEEviT0_T1_ --------------------------
	.section	.nv.info._ZN2at6native29vectorized_elementwise_kernelILi8EZZZNS0_15binary_internal21div_trunc_kernel_cudaERNS_18TensorIteratorBaseEENKUlvE0_clEvENKUlvE_clEvEUldE_St5arrayIPcLm2EEEEviT0_T1_,"",@"SHT_CUDA_INFO"
	.sectionflags	@""
	.align	4


	//----- nvinfo : EIATTR_CUDA_API_VERSION
	.align		4
        /*0000*/ 	.byte	0x04, 0x37
        /*0002*/ 	.short	(.L_3841 - .L_3840)
.L_3840:
        /*0004*/ 	.word	0x00000082


	//----- nvinfo : EIATTR_KPARAM_INFO
	.align		4
.L_3841:
        /*0008*/ 	.byte	0x04, 0x17
        /*000a*/ 	.short	(.L_3843 - .L_3842)
.L_3842:
        /*000c*/ 	.word	0x00000000
        /*0010*/ 	.short	0x0002
        /*0012*/ 	.short	0x0018
        /*0014*/ 	.byte	0x00, 0xf0, 0x41, 0x00


	//----- nvinfo : EIATTR_KPARAM_INFO
	.align		4
.L_3843:
        /*0018*/ 	.byte	0x04, 0x17
        /*001a*/ 	.short	(.L_3845 - .L_3844)
.L_3844:
        /*001c*/ 	.word	0x00000000
        /*0020*/ 	.short	0x0001
        /*0022*/ 	.short	0x0008
        /*0024*/ 	.byte	0x00, 0xf0, 0x41, 0x00


	//----- nvinfo : EIATTR_KPARAM_INFO
	.align		4
.L_3845:
        /*0028*/ 	.byte	0x04, 0x17
        /*002a*/ 	.short	(.L_3847 - .L_3846)
.L_3846:
        /*002c*/ 	.word	0x00000000
        /*0030*/ 	.short	0x0000
        /*0032*/ 	.short	0x0000
        /*0034*/ 	.byte	0x00, 0xf0, 0x11, 0x00


	//----- nvinfo : EIATTR_SPARSE_MMA_MASK
	.align		4
.L_3847:
        /*0038*/ 	.byte	0x03, 0x50
        /*003a*/ 	.short	0x0000


	//----- nvinfo : EIATTR_MAXREG_COUNT
	.align		4
        /*003c*/ 	.byte	0x03, 0x1b
        /*003e*/ 	.short	0x00ff


	//----- nvinfo : EIATTR_MERCURY_ISA_VERSION
	.align		4
        /*0040*/ 	.byte	0x03, 0x5f
        /*0042*/ 	.short	0x0101


	//----- nvinfo : EIATTR_VRC_CTA_INIT_COUNT
	.align		4
        /*0044*/ 	.byte	0x02, 0x4a
	.zero		1
	.zero		1


	//----- nvinfo : EIATTR_EXIT_INSTR_OFFSETS
	.align		4
        /*0048*/ 	.byte	0x04, 0x1c
        /*004a*/ 	.short	(.L_3849 - .L_3848)


	//   ....[0]....
.L_3848:
        /*004c*/ 	.word	0x00000890


	//   ....[1]....
        /*0050*/ 	.word	0x000008e0


	//   ....[2]....
        /*0054*/ 	.word	0x00000ab0


	//----- nvinfo : EIATTR_MAX_THREADS
	.align		4
.L_3849:
        /*0058*/ 	.byte	0x04, 0x05
        /*005a*/ 	.short	(.L_3851 - .L_3850)
.L_3850:
        /*005c*/ 	.word	0x00000080
        /*0060*/ 	.word	0x00000001
        /*0064*/ 	.word	0x00000001


	//----- nvinfo : EIATTR_CRS_STACK_SIZE
	.align		4
.L_3851:
        /*0068*/ 	.byte	0x04, 0x1e
        /*006a*/ 	.short	(.L_3853 - .L_3852)
.L_3852:
        /*006c*/ 	.word	0x00000000


	//----- nvinfo : EIATTR_CBANK_PARAM_SIZE
	.align		4
.L_3853:
        /*0070*/ 	.byte	0x03, 0x19
        /*0072*/ 	.short	0x0028


	//----- nvinfo : EIATTR_PARAM_CBANK
	.align		4
        /*0074*/ 	.byte	0x04, 0x0a
        /*0076*/ 	.short	(.L_3855 - .L_3854)
	.align		4
.L_3854:
        /*0078*/ 	.word	index@(.nv.constant0._ZN2at6native29vectorized_elementwise_kernelILi8EZZZNS0_15binary_internal21div_trunc_kernel_cudaERNS_18TensorIteratorBaseEENKUlvE0_clEvENKUlvE_clEvEUldE_St5arrayIPcLm2EEEEviT0_T1_)
        /*007c*/ 	.short	0x0380
        /*007e*/ 	.short	0x0028


	//----- nvinfo : EIATTR_SW_WAR
	.align		4
.L_3855:
        /*0080*/ 	.byte	0x04, 0x36
        /*0082*/ 	.short	(.L_3857 - .L_3856)
.L_3856:
        /*0084*/ 	.word	0x00000008
.L_3857:


//--------------------- .nv.info._ZN2at6native18elementwise_kernelILi128ELi4EZNS0_15gpu_kernel_implINS0_13BinaryFunctorIsssZZZNS0_15binary_internal21div_trunc_kernel_cudaERNS_18TensorIteratorBaseEENKUlvE_clEvENKUlvE3_clEvEUlssE_EEEEvS6_RKT_EUliE_EEviT1_ --------------------------
	.section	.nv.info._ZN2at6native18elementwise_kernelILi128ELi4EZNS0_15gpu_kernel_implINS0_13BinaryFunctorIsssZZZNS0_15binary_internal21div_trunc_kernel_cudaERNS_18TensorIteratorBaseEENKUlvE_clEvENKUlvE3_clEvEUlssE_EEEEvS6_RKT_EUliE_EEviT1_,"",@"SHT_CUDA_INFO"
	.sectionflags	@""
	.align	4


	//----- nvinfo : EIATTR_CUDA_API_VERSION
	.align		4
        /*0000*/ 	.byte	0x04, 0x37
        /*0002*/ 	.short	(.L_3859 - .L_3858)
.L_3858:
        /*0004*/ 	.word	0x00000082


	//----- nvinfo : EIATTR_KPARAM_INFO
	.align		4
.L_3859:
        /*0008*/ 	.byte	0x04, 0x17
        /*000a*/ 	.short	(.L_3861 - .L_3860)
.L_3860:
        /*000c*/ 	.word	0x00000000
        /*0010*/ 	.short	0x0001
        /*0012*/ 	.short	0x0008
        /*0014*/ 	.byte	0x00, 0xf0, 0x21, 0x0a


	//----- nvinfo : EIATTR_KPARAM_INFO
	.align		4
.L_3861:
        /*0018*/ 	.byte	0x04, 0x17
        /*001a*/ 	.short	(.L_3863 - .L_3862)
.L_3862:
        /*001c*/ 	.word	0x00000000
        /*0020*/ 	.short	0x0000
        /*0022*/ 	.short	0x0000
        /*0024*/ 	.byte	0x00, 0xf0, 0x11, 0x00


	//----- nvinfo : EIATTR_SPARSE_MMA_MASK
	.align		4
.L_3863:
        /*0028*/ 	.byte	0x03, 0x50
        /*002a*/ 	.short	0x0000


	//----- nvinfo : EIATTR_MAXREG_COUNT
	.align		4
        /*002c*/ 	.byte	0x03, 0x1b
        /*002e*/ 	.short	0x0080


	//----- nvinfo : EIATTR_EXTERNS
	.align		4
        /*0030*/ 	.byte	0x04, 0x0f
        /*0032*/ 	.short	(.L_3865 - .L_3864)


	//   ....[0]....
	.align		4
.L_3864:
        /*0034*/ 	.word	index@(__assertfail)


	//----- nvinfo : EIATTR_MERCURY_ISA_VERSION
	.align		4
.L_3865:
        /*0038*/ 	.byte	0x03, 0x5f
        /*003a*/ 	.short	0x0101


	//----- nvinfo : EIATTR_VRC_CTA_INIT_COUNT
	.align		4
        /*003c*/ 	.byte	0x02, 0x4a
	.zero		1
	.zero		1


	//----- nvinfo : EIATTR_SYSCALL_OFFSETS
	.align		4
        /*0040*/ 	.byte	0x04, 0x46
        /*0042*/ 	.short	(.L_3867 - .L_3866)


	//   ....[0]....
.L_3866:
        /*0044*/ 	.word	0x00002460


	//   ....[1]....
        /*0048*/ 	.word	0x000032b0


	//   ....[2]....
        /*004c*/ 	.word	0x00004270


	//   ....[3]....
        /*0050*/ 	.word	0x00006860


	//   ....[4]....
        /*0054*/ 	.word	0x000076b0


	//   ....[5]....
        /*0058*/ 	.word	0x00008480


	//   ....[6]....
        /*005c*/ 	.word	0x0000ab90


	//   ....[7]....
        /*0060*/ 	.word	0x0000b9e0


	//   ....[8]....
        /*0064*/ 	.word	0x0000c7b0


	//   ....[9]....
        /*0068*/ 	.word	0x0000eee0


	//   ....[10]....
        /*006c*/ 	.word	0x0000fd30


	//   ....[11]....
        /*0070*/ 	.word	0x00010af0


	//----- nvinfo : EIATTR_EXIT_INSTR_OFFSETS
	.align		4
.L_3867:
        /*0074*/ 	.byte	0x04, 0x1c
        /*0076*/ 	.short	(.L_3869 - .L_3868)


	//   ....[0]....
.L_3868:
        /*0078*/ 	.word	0x0000ca90


	//   ....[1]....
        /*007c*/ 	.word	0x00010000


	//   ....[2]....
        /*0080*/ 	.word	0x00010020


	//   ....[3]....
        /*0084*/ 	.word	0x000100d0


	//   ....[4]....
        /*0088*/ 	.word	0x00010100


	//   ....[5]....
        /*008c*/ 	.word	0x00010120


	//   ....[6]....
        /*0090*/ 	.word	0x000101b0


	//   ....[7]....
        /*0094*/ 	.word	0x000101f0


	//   ....[8]....
        /*0098*/ 	.word	0x00010290


	//   ....[9]....
        /*009c*/ 	.word	0x000102e0


	//   ....[10]....
        /*00a0*/ 	.word	0x00010310


	//   ....[11]....
        /*00a4*/ 	.word	0x000103d0


	//   ....[12]....
        /*00a8*/ 	.word	0x00010540


	//   ....[13]....
        /*00ac*/ 	.word	0x000106b0


	//   ....[14]....
        /*00b0*/ 	.word	0x00010820


	//   ....[15]....
        /*00b4*/ 	.word	0x00010870


	//   ....[16]....
        /*00b8*/ 	.word	0x000108a0


	//   ....[17]....
        /*00bc*/ 	.word	0x00010950


	//   ....[18]....
        /*00c0*/ 	.word	0x00010990


	//   ....[19]....
        /*00c4*/ 	.word	0x00010b00


	//   ....[20]....
        /*00c8*/ 	.word	0x00010c10


	//   ....[21]....
        /*00cc*/ 	.word	0x00010d50


	//   ....[22]....
        /*00d0*/ 	.word	0x00010d90


	//----- nvinfo : EIATTR_MAX_THREADS
	.align		4
.L_3869:
        /*00d4*/ 	.byte	0x04, 0x05
        /*00d6*/ 	.short	(.L_3871 - .L_3870)
.L_3870:
        /*00d8*/ 	.word	0x00000080
        /*00dc*/ 	.word	0x00000001
        /*00e0*/ 	.word	0x00000001


	//----- nvinfo : EIATTR_CRS_STACK_SIZE
	.align		4
.L_3871:
        /*00e4*/ 	.byte	0x04, 0x1e
        /*00e6*/ 	.short	(.L_3873 - .L_3872)
.L_3872:
        /*00e8*/ 	.word	0x00000000


	//----- nvinfo : EIATTR_CBANK_PARAM_SIZE
	.align		4
.L_3873:
        /*00ec*/ 	.byte	0x03, 0x19
        /*00ee*/ 	.short	0x0290


	//----- nvinfo : EIATTR_PARAM_CBANK
	.align		4
        /*00f0*/ 	.byte	0x04, 0x0a
        /*00f2*/ 	.short	(.L_3875 - .L_3874)
	.align		4
.L_3874:
        /*00f4*/ 	.word	index@(.nv.constant0._ZN2at6native18elementwise_kernelILi128ELi4EZNS0_15gpu_kernel_implINS0_13BinaryFunctorIsssZZZNS0_15binary_internal21div_trunc_kernel_cudaERNS_18TensorIteratorBaseEENKUlvE_clEvENKUlvE3_clEvEUlssE_EEEEvS6_RKT_EUliE_EEviT1_)
        /*00f8*/ 	.short	0x0380
        /*00fa*/ 	.short	0x0290


	//----- nvinfo : EIATTR_SW_WAR
	.align		4
.L_3875:
        /*00fc*/ 	.byte	0x04, 0x36
        /*00fe*/ 	.short	(.L_3877 - .L_3876)
.L_3876:
        /*0100*/ 	.word	0x00000008
.L_3877:


//--------------------- .nv.info._ZN2at6native27unrolled_elementwise_kernelINS0_13BinaryFunctorIsssZZZNS0_15binary_internal21div_trunc_kernel_cudaERNS_18TensorIteratorBaseEENKUlvE_clEvENKUlvE3_clEvEUlssE_EESt5arrayIPcLm3EELi4E23TrivialOffsetCalculatorILi2EjESD_ILi1EjENS0_6memory12LoadWithCastILi2EEENSG_13StoreWithCastILi1EEEEEviT_T0_T2_T3_T4_T5_ --------------------------
	.section	.nv.info._ZN2at6native27unrolled_elementwise_kernelINS0_13BinaryFunctorIsssZZZNS0_15binary_internal21div_trunc_kernel_cudaERNS_18TensorIteratorBaseEENKUlvE_clEvENKUlvE3_clEvEUlssE_EESt5arrayIPcLm3EELi4E23TrivialOffsetCalculatorILi2EjESD_ILi1EjENS0_6memory12LoadWithCastILi2EEENSG_13StoreWithCastILi1EEEEEviT_T0_T2_T3_T4_T5_,"",@"SHT_CUDA_INFO"
	.sectionflags	@""
	.align	4


	//----- nvinfo : EIATTR_CUDA_API_VERSION
	.align		4
        /*0000*/ 	.byte	0x04, 0x37
        /*0002*/ 	.short	(.L_3879 - .L_3878)
.L_3878:
        /*0004*/ 	.word	0x00000082


	//----- nvinfo : EIATTR_KPARAM_INFO
	.align		4
.L_3879:
        /*0008*/ 	.byte	0x04, 0x17
        /*000a*/ 	.short	(.L_3881 - .L_3880)
.L_3880:
        /*000c*/ 	.word	0x00000000
        /*0010*/ 	.short	0x0006
        /*0012*/ 	.short	0x0030
        /*0014*/ 	.byte	0x00, 0xf0, 0x21, 0x00


	//----- nvinfo : EIATTR_KPARAM_INFO
	.align		4
.L_3881:
        /*0018*/ 	.byte	0x04, 0x17
        /*001a*/ 	.short	(.L_3883 - .L_3882)
.L_3882:
        /*001c*/ 	.word	0x00000000
        /*0020*/ 	.short	0x0005
        /*0022*/ 	.short	0x0024
        /*0024*/ 	.byte	0x00, 0xf0, 0x31, 0x00


	//----- nvinfo : EIATTR_KPARAM_INFO
	.align		4
.L_3883:
        /*0028*/ 	.byte	0x04, 0x17
        /*002a*/ 	.short	(.L_3885 - .L_3884)
.L_3884:
        /*002c*/ 	.word	0x00000000
        /*0030*/ 	.short	0x0004
        /*0032*/ 	.short	0x0021
        /*0034*/ 	.byte	0x00, 0xf0, 0x05, 0x00


	//----- nvinfo : EIATTR_KPARAM_INFO
	.align		4
.L_3885:
        /*0038*/ 	.byte	0x04, 0x17
        /*003a*/ 	.short	(.L_3887 - .L_3886)
.L_3886:
        /*003c*/ 	.word	0x00000000
        /*0040*/ 	.short	0x0003
        /*0042*/ 	.short	0x0020
        /*0044*/ 	.byte	0x00, 0xf0, 0x05, 0x00


	//----- nvinfo : EIATTR_KPARAM_INFO
	.align		4
.L_3887:
        /*0048*/ 	.byte	0x04, 0x17
        /*004a*/ 	.short	(.L_3889 - .L_3888)
.L_3888:
        /*004c*/ 	.word	0x00000000
        /*0050*/ 	.short	0x0002
        /*0052*/ 	.short	0x0008
        /*0054*/ 	.byte	0x00, 0xf0, 0x61, 0x00


	//----- nvinfo : EIATTR_KPARAM_INFO
	.align		4
.L_3889:
        /*0058*/ 	.byte	0x04, 0x17
        /*005a*/ 	.short	(.L_3891 - .L_3890)
.L_3890:
        /*005c*/ 	.word	0x00000000
        /*0060*/ 	.short	0x0001
        /*0062*/ 	.short	0x0004
        /*0064*/ 	.byte	0x00, 0xf0, 0x05, 0x00


	//----- nvinfo : EIATTR_KPARAM_INFO
	.align		4
.L_3891:
        /*0068*/ 	.byte	0x04, 0x17
        /*006a*/ 	.short	(.L_3893 - .L_3892)
.L_3892:
        /*006c*/ 	.word	0x00000000
        /*0070*/ 	.short	0x0000
        /*0072*/ 	.short	0x0000
        /*0074*/ 	.byte	0x00, 0xf0, 0x11, 0x00


	//----- nvinfo : EIATTR_SPARSE_MMA_MASK
	.align		4
.L_3893:
        /*0078*/ 	.byte	0x03, 0x50
        /*007a*/ 	.short	0x0000


	//----- nvinfo : EIATTR_MAXREG_COUNT
	.align		4
        /*007c*/ 	.byte	0x03, 0x1b
        /*007e*/ 	.short	0x00ff


	//----- nvinfo : EIATTR_EXTERNS
	.align		4
        /*0080*/ 	.byte	0x04, 0x0f
        /*0082*/ 	.short	(.L_3895 - .L_3894)


	//   ....[0]....
	.align		4
.L_3894:
        /*0084*/ 	.word	index@(__assertfail)


	//----- nvinfo : EIATTR_MERCURY_ISA_VERSION
	.align		4
.L_3895:
        /*0088*/ 	.byte	0x03, 0x5f
        /*008a*/ 	.short	0x0101


	//----- nvinfo : EIATTR_VRC_CTA_INIT_COUNT
	.align		4
        /*008c*/ 	.byte	0x02, 0x4a
	.zero		1
	.zero		1


	//----- nvinfo : EIATTR_SYSCALL_OFFSETS
	.align		4
        /*0090*/ 	.byte	0x04, 0x46
        /*0092*/ 	.short	(.L_3897 - .L_3896)


	//   ....[0]....
.L_3896:
        /*0094*/ 	.word	0x00000e50


	//   ....[1]....
        /*0098*/ 	.word	0x00001cd0


	//   ....[2]....
        /*009c*/ 	.word	0x00002cb0


	//   ....[3]....
        /*00a0*/ 	.word	0x00003b30


	//   ....[4]....
        /*00a4*/ 	.word	0x00004a50


	//   ....[5]....
        /*00a8*/ 	.word	0x000058e0


	//   ....[6]....
        /*00ac*/ 	.word	0x00006800


	//   ....[7]....
        /*00b0*/ 	.word	0x00007690


	//   ....[8]....
        /*00b4*/ 	.word	0x00008d00


	//   ....[9]....
        /*00b8*/ 	.word	0x00009b00


	//   ....[10]....
        /*00bc*/ 	.word	0x0000a9c0


	//   ....[11]....
        /*00c0*/ 	.word	0x0000b880


	//----- nvinfo : EIATTR_EXIT_INSTR_OFFSETS
	.align		4
.L_3897:
        /*00c4*/ 	.byte	0x04, 0x1c
        /*00c6*/ 	.short	(.L_3899 - .L_3898)


	//   ....[0]....
.L_3898:
        /*00c8*/ 	.word	0x0000ac90


	//   ....[1]....
        /*00cc*/ 	.word	0x0000adc0


	//   ....[2]....
        /*00d0*/ 	.word	0x0000ade0


	//   ....[3]....
        /*00d4*/ 	.word	0x0000ae80


	//   ....[4]....
        /*00d8*/ 	.word	0x0000aeb0


	//   ....[5]....
        /*00dc*/ 	.word	0x0000aed0


	//   ....[6]....
        /*00e0*/ 	.word	0x0000af60


	//   ....[7]....
        /*00e4*/ 	.word	0x0000afa0


	//   ....[8]....
        /*00e8*/ 	.word	0x0000b040


	//   ....[9]....
        /*00ec*/ 	.word	0x0000b090


	//   ....[10]....
        /*00f0*/ 	.word	0x0000b0c0


	//   ....[11]....
        /*00f4*/ 	.word	0x0000b180


	//   ....[12]....
        /*00f8*/ 	.word	0x0000b2f0


	//   ....[13]....
        /*00fc*/ 	.word	0x0000b460


	//   ....[14]....
        /*0100*/ 	.word	0x0000b5c0


	//   ....[15]....
        /*0104*/ 	.word	0x0000b600


	//   ....[16]....
        /*0108*/ 	.word	0x0000b630


	//   ....[17]....
        /*010c*/ 	.word	0x0000b6e0


	//   ....[18]....
        /*0110*/ 	.word	0x0000b720


	//   ....[19]....
        /*0114*/ 	.word	0x0000b890


	//   ....[20]....
        /*0118*/ 	.word	0x0000b9a0


	//   ....[21]....
        /*011c*/ 	.word	0x0000bae0


	//   ....[22]....
        /*0120*/ 	.word	0x0000bb20


	//----- nvinfo : EIATTR_MAX_THREADS
	.align		4
.L_3899:
        /*0124*/ 	.byte	0x04, 0x05
        /*0126*/ 	.short	(.L_3901 - .L_3900)
.L_3900:
        /*0128*/ 	.word	0x00000080
        /*012c*/ 	.word	0x00000001
        /*0130*/ 	.word	0x00000001


	//----- nvinfo : EIATTR_CRS_STACK_SIZE
	.align		4
.L_3901:
        /*0134*/ 	.byte	0x04, 0x1e
        /*0136*/ 	.short	(.L_3903 - .L_3902)
.L_3902:
        /*0138*/ 	.word	0x00000000


	//----- nvinfo : EIATTR_CBANK_PARAM_SIZE
	.align		4
.L_3903:
        /*013c*/ 	.byte	0x03, 0x19
        /*013e*/ 	.short	0x0038


	//----- nvinfo : EIATTR_PARAM_CBANK
	.align		4
        /*0140*/ 	.byte	0x04, 0x0a
        /*0142*/ 	.short	(.L_3905 - .L_3904)
	.align		4
.L_3904:
        /*0144*/ 	.word	index@(.nv.constant0._ZN2at6native27unrolled_elementwise_kernelINS0_13BinaryFunctorIsssZZZNS0_15binary_internal21div_trunc_kernel_cudaERNS_18TensorIteratorBaseEENKUlvE_clEvENKUlvE3_clEvEUlssE_EESt5arrayIPcLm3EELi4E23TrivialOffsetCalculatorILi2EjESD_ILi1EjENS0_6memory12LoadWithCastILi2EEENSG_13StoreWithCastILi1EEEEEviT_T0_T2_T3_T4_T5_)
        /*0148*/ 	.short	0x0380
        /*014a*/ 	.short	0x0038


	//----- nvinfo : EIATTR_SW_WAR
	.align		4
.L_3905:
        /*014c*/ 	.byte	0x04, 0x36
        /*014e*/ 	.short	(.L_3907 - .L_3906)
.L_3906:
        /*0150*/ 	.word	0x00000008
.L_3907:


//--------------------- .nv.info._ZN2at6native18elementwise_kernelILi128ELi4EZNS0_22gpu_kernel_impl_nocastINS0_13BinaryFunctorIsssZZZNS0_15binary_internal21div_trunc_kernel_cudaERNS_18TensorIteratorBaseEENKUlvE_clEvENKUlvE3_clEvEUlssE_EEEEvS6_RKT_EUliE_EEviT1_ --------------------------
	.section	.nv.info._ZN2at6native18elementwise_kernelILi128ELi4EZNS0_22gpu_kernel_impl_nocastINS0_13BinaryFunctorIsssZZZNS0_15binary_internal21div_trunc_kernel_cudaERNS_18TensorIteratorBaseEENKUlvE_clEvENKUlvE3_clEvEUlssE_EEEEvS6_RKT_EUliE_EEviT1_,"",@"SHT_CUDA_INFO"
	.sectionflags	@""
	.align	4


	//----- nvinfo : EIATTR_CUDA_API_VERSION
	.align		4
        /*0000*/ 	.byte	0x04, 0x37
        /*0002*/ 	.short	(.L_3909 - .L_3908)
.L_3908:
        /*0004*/ 	.word	0x00000082


	//----- nvinfo : EIATTR_KPARAM_INFO
	.align		4
.L_3909:
        /*0008*/ 	.byte	0x04, 0x17
        /*000a*/ 	.short	(.L_3911 - .L_3910)
.L_3910:
        /*000c*/ 	.word	0x00000000
        /*0010*/ 	.short	0x0001
        /*0012*/ 	.short	0x0008
        /*0014*/ 	.byte	0x00, 0xf0, 0x21, 0x0a


	//----- nvinfo : EIATTR_KPARAM_INFO
	.align		4
.L_3911:
        /*0018*/ 	.byte	0x04, 0x17
        /*001a*/ 	.short	(.L_3913 - .L_3912)
.L_3912:
        /*001c*/ 	.word	0x00000000
        /*0020*/ 	.short	0x0000
        /*0022*/ 	.short	0x0000
        /*0024*/ 	.byte	0x00, 0xf0, 0x11, 0x00


	//----- nvinfo : EIATTR_SPARSE_MMA_MASK
	.align		4
.L_3913:
        /*0028*/ 	.byte	0x03, 0x50
        /*002a*/ 	.short	0x0000


	//----- nvinfo : EIATTR_MAXREG_COUNT
	.align		4
        /*002c*/ 	.byte	0x03, 0x1b
        /*002e*/ 	.short	0x0080


	//----- nvinfo : EIATTR_MERCURY_ISA_VERSION
	.align		4
        /*0030*/ 	.byte	0x03, 0x5f
        /*0032*/ 	.short	0x0101


	//----- nvinfo : EIATTR_VRC_CTA_INIT_COUNT
	.align		4
        /*0034*/ 	.byte	0x02, 0x4a
	.zero		1
	.zero		1


	//----- nvinfo : EIATTR_EXIT_INSTR_OFFSETS
	.align		4
        /*0038*/ 	.byte	0x04, 0x1c
        /*003a*/ 	.short	(.L_3915 - .L_3914)


	//   ....[0]....
.L_3914:
        /*003c*/ 	.word	0x00000780


	//   ....[1]....
        /*0040*/ 	.word	0x00000970


	//   ....[2]....
        /*0044*/ 	.word	0x000052d0


	//   ....[3]....
        /*0048*/ 	.word	0x00006ad0


	//----- nvinfo : EIATTR_MAX_THREADS
	.align		4
.L_3915:
        /*004c*/ 	.byte	0x04, 0x05
        /*004e*/ 	.short	(.L_3917 - .L_3916)
.L_3916:
        /*0050*/ 	.word	0x00000080
        /*0054*/ 	.word	0x00000001
        /*0058*/ 	.word	0x00000001


	//----- nvinfo : EIATTR_CRS_STACK_SIZE
	.align		4
.L_3917:
        /*005c*/ 	.byte	0x04, 0x1e
        /*005e*/ 	.short	(.L_3919 - .L_3918)
.L_3918:
        /*0060*/ 	.word	0x00000000


	//----- nvinfo : EIATTR_CBANK_PARAM_SIZE
	.align		4
.L_3919:
        /*0064*/ 	.byte	0x03, 0x19
        /*0066*/ 	.short	0x0290


	//----- nvinfo : EIATTR_PARAM_CBANK
	.align		4
        /*0068*/ 	.byte	0x04, 0x0a
        /*006a*/ 	.short	(.L_3921 - .L_3920)
	.align		4
.L_3920:
        /*006c*/ 	.word	index@(.nv.constant0._ZN2at6native18elementwise_kernelILi128ELi4EZNS0_22gpu_kernel_impl_nocastINS0_13BinaryFunctorIsssZZZNS0_15binary_internal21div_trunc_kernel_cudaERNS_18TensorIteratorBaseEENKUlvE_clEvENKUlvE3_clEvEUlssE_EEEEvS6_RKT_EUliE_EEviT1_)
        /*0070*/ 	.short	0x0380
        /*0072*/ 	.short	0x0290


	//----- nvinfo : EIATTR_SW_WAR
	.align		4
.L_3921:
        /*0074*/ 	.byte	0x04, 0x36
        /*0076*/ 	.short	(.L_3923 - .L_3922)
.L_3922:
        /*0078*/ 	.word	0x00000008
.L_3923:


//--------------------- .nv.info._ZN2at6native27unrolled_elementwise_kernelINS0_13BinaryFunctorIsssZZZNS0_15binary_internal21div_trunc_kernel_cudaERNS_18TensorIteratorBaseEENKUlvE_clEvENKUlvE3_clEvEUlssE_EESt5arrayIPcLm3EELi4E23TrivialOffsetCalculatorILi2EjESD_ILi1EjENS0_6memory15LoadWithoutCastENSG_16StoreWithoutCastEEEviT_T0_T2_T3_T4_T5_ --------------------------
	.section	.nv.info._ZN2at6native27unrolled_elementwise_kernelINS0_13BinaryFunctorIsssZZZNS0_15binary_internal21div_trunc_kernel_cudaERNS_18TensorIteratorBaseEENKUlvE_clEvENKUlvE3_clEvEUlssE_EESt5arrayIPcLm3EELi4E23TrivialOffsetCalculatorILi2EjESD_ILi1EjENS0_6memory15LoadWithoutCastENSG_16StoreWithoutCastEEEviT_T0_T2_T3_T4_T5_,"",@"SHT_CUDA_INFO"
	.sectionflags	@""
	.align	4


	//----- nvinfo : EIATTR_CUDA_API_VERSION
	.align		4
        /*0000*/ 	.byte	0x04, 0x37
        /*0002*/ 	.short	(.L_3925 - .L_3924)
.L_3924:
        /*0004*/ 	.word	0x00000082


	//----- nvinfo : EIATTR_KPARAM_INFO
	.align		4
.L_3925:
        /*0008*/ 	.byte	0x04, 0x17
        /*000a*/ 	.short	(.L_3927 - .L_3926)
.L_3926:
        /*000c*/ 	.word	0x00000000
        /*0010*/ 	.short	0x0006
        /*0012*/ 	.short	0x0023
        /*0014*/ 	.byte	0x00, 0xf0, 0x05, 0x00


	//----- nvinfo : EIATTR_KPARAM_INFO
	.align		4
.L_3927:
        /*0018*/ 	.byte	0x04, 0x17
        /*001a*/ 	.short	(.L_3929 - .L_3928)
.L_3928:
        /*001c*/ 	.word	0x00000000
        /*0020*/ 	.short	0x0005
        /*0022*/ 	.short	0x0022
        /*0024*/ 	.byte	0x00, 0xf0, 0x05, 0x00


	//----- nvinfo : EIATTR_KPARAM_INFO
	.align		4
.L_3929:
        /*0028*/ 	.byte	0x04, 0x17
        /*002a*/ 	.short	(.L_3931 - .L_3930)
.L_3930:
        /*002c*/ 	.word	0x00000000
        /*0030*/ 	.short	0x0004
        /*0032*/ 	.short	0x0021
        /*0034*/ 	.byte	0x00, 0xf0, 0x05, 0x00


	//----- nvinfo : EIATTR_KPARAM_INFO
	.align		4
.L_3931:
        /*0038*/ 	.byte	0x04, 0x17
        /*003a*/ 	.short	(.L_3933 - .L_3932)
.L_3932:
        /*003c*/ 	.word	0x00000000
        /*0040*/ 	.short	0x0003
        /*0042*/ 	.short	0x0020
        /*0044*/ 	.byte	0x00, 0xf0, 0x05, 0x00


	//----- nvinfo : EIATTR_KPARAM_INFO
	.align		4
.L_3933:
        /*0048*/ 	.byte	0x04, 0x17
        /*004a*/ 	.short	(.L_3935 - .L_3934)
.L_3934:
        /*004c*/ 	.word	0x00000000
        /*0050*/ 	.short	0x0002
        /*0052*/ 	.short	0x0008
        /*0054*/ 	.byte	0x00, 0xf0, 0x61, 0x00


	//----- nvinfo : EIATTR_KPARAM_INFO
	.align		4
.L_3935:
        /*0058*/ 	.byte	0x04, 0x17
        /*005a*/ 	.short	(.L_3937 - .L_3936)
.L_3936:
        /*005c*/ 	.word	0x00000000
        /*0060*/ 	.short	0x0001
        /*0062*/ 	.short	0x0004
        /*0064*/ 	.byte	0x00, 0xf0, 0x05, 0x00


	//----- nvinfo : EIATTR_KPARAM_INFO
	.align		4
.L_3937:
        /*0068*/ 	.byte	0x04, 0x17
        /*006a*/ 	.short	(.L_3939 - .L_3938)
.L_3938:
        /*006c*/ 	.word	0x00000000
        /*0070*/ 	.short	0x0000
        /*0072*/ 	.short	0x0000
        /*0074*/ 	.byte	0x00, 0xf0, 0x11, 0x00


	//----- nvinfo : EIATTR_SPARSE_MMA_MASK
	.align		4
.L_3939:
        /*0078*/ 	.byte	0x03, 0x50
        /*007a*/ 	.short	0x0000


	//----- nvinfo : EIATTR_MAXREG_COUNT
	.align		4
        /*007c*/ 	.byte	0x03, 0x1b
        /*007e*/ 	.short	0x00ff


	//----- nvinfo : EIATTR_MERCURY_ISA_VERSION
	.align		4
        /*0080*/ 	.byte	0x03, 0x5f
        /*0082*/ 	.short	0x0101


	//----- nvinfo : EIATTR_VRC_CTA_INIT_COUNT
	.align		4
        /*0084*/ 	.byte	0x02, 0x4a
	.zero		1
	.zero		1


	//----- nvinfo : EIATTR_EXIT_INSTR_OFFSETS
	.align		4
        /*0088*/ 	.byte	0x04, 0x1c
        /*008a*/ 	.short	(.L_3941 - .L_3940)


	//   ....[0]....
.L_3940:
        /*008c*/ 	.word	0x00000bc0


	//   ....[1]....
        /*0090*/ 	.word	0x00000c10


	//----- nvinfo : EIATTR_MAX_THREADS
	.align		4
.L_3941:
        /*0094*/ 	.byte	0x04, 0x05
        /*0096*/ 	.short	(.L_3943 - .L_3942)
.L_3942:
        /*0098*/ 	.word	0x00000080
        /*009c*/ 	.word	0x00000001
        /*00a0*/ 	.word	0x00000001


	//----- nvinfo : EIATTR_CRS_STACK_SIZE
	.align		4
.L_3943:
        /*00a4*/ 	.byte	0x04, 0x1e
        /*00a6*/ 	.short	(.L_3945 - .L_3944)
.L_3944:
        /*00a8*/ 	.word	0x00000000


	//----- nvinfo : EIATTR_CBANK_PARAM_SIZE
	.align		4
.L_3945:
        /*00ac*/ 	.byte	0x03, 0x19
        /*00ae*/ 	.short	0x0024


	//----- nvinfo : EIATTR_PARAM_CBANK
	.align		4
        /*00b0*/ 	.byte	0x04, 0x0a
        /*00b2*/ 	.short	(.L_3947 - .L_3946)
	.align		4
.L_3946:
        /*00b4*/ 	.word	index@(.nv.constant0._ZN2at6native27unrolled_elementwise_kernelINS0_13BinaryFunctorIsssZZZNS0_15binary_internal21div_trunc_kernel_cudaERNS_18TensorIteratorBaseEENKUlvE_clEvENKUlvE3_clEvEUlssE_EESt5arrayIPcLm3EELi4E23TrivialOffsetCalculatorILi2EjESD_ILi1EjENS0_6memory15LoadWithoutCastENSG_16StoreWithoutCastEEEviT_T0_T2_T3_T4_T5_)
        /*00b8*/ 	.short	0x0380
        /*00ba*/ 	.short	0x0024


	//----- nvinfo : EIATTR_SW_WAR
	.align		4
.L_3947:
        /*00bc*/ 	.byte	0x04, 0x36
        /*00be*/ 	.short	(.L_3949 - .L_3948)
.L_3948:
        /*00c0*/ 	.word	0x00000008
.L_3949:


//--------------------- .nv.info._ZN2at6native29vectorized_elementwise_kernelILi2ENS0_13BinaryFunctorIsssZZZNS0_15binary_internal21div_trunc_kernel_cudaERNS_18TensorIteratorBaseEENKUlvE_clEvENKUlvE3_clEvEUlssE_EESt5arrayIPcLm3EEEEviT0_T1_ --------------------------
	.section	.nv.info._ZN2at6native29vectorized_elementwise_kernelILi2ENS0_13BinaryFunctorIsssZZZNS0_15binary_internal21div_trunc_kernel_cudaERNS_18TensorIteratorBaseEENKUlvE_clEvENKUlvE3_clEvEUlssE_EESt5arrayIPcLm3EEEEviT0_T1_,"",@"SHT_CUDA_INFO"
	.sectionflags	@""
	.align	4


	//----- nvinfo : EIATTR_CUDA_API_VERSION
	.align		4
        /*0000*/ 	.byte	0x04, 0x37
        /*0002*/ 	.short	(.L_3951 - .L_3950)
.L_3950:
        /*0004*/ 	.word	0x00000082


	//----- nvinfo : EIATTR_KPARAM_INFO
	.align		4
.L_3951:
        /*0008*/ 	.byte	0x04, 0x17
        /*000a*/ 	.short	(.L_3953 - .L_3952)
.L_3952:
        /*000c*/ 	.word	0x00000000
        /*0010*/ 	.short	0x0002
        /*0012*/ 	.short	0x0008
        /*0014*/ 	.byte	0x00, 0xf0, 0x61, 0x00


	//----- nvinfo : EIATTR_KPARAM_INFO
	.align		4
.L_3953:
        /*0018*/ 	.byte	0x04, 0x17
        /*001a*/ 	.short	(.L_3955 - .L_3954)
.L_3954:
        /*001c*/ 	.word	0x00000000
        /*0020*/ 	.short	0x0001
        /*0022*/ 	.short	0x0004
        /*0024*/ 	.byte	0x00, 0xf0, 0x05, 0x00


	//----- nvinfo : EIATTR_KPARAM_INFO
	.align		4
.L_3955:
        /*0028*/ 	.byte	0x04, 0x17
        /*002a*/ 	.short	(.L_3957 - .L_3956)
.L_3956:
        /*002c*/ 	.word	0x00000000
        /*0030*/ 	.short	0x0000
        /*0032*/ 	.short	0x0000
        /*0034*/ 	.byte	0x00, 0xf0, 0x11, 0x00


	//----- nvinfo : EIATTR_SPARSE_MMA_MASK
	.align		4
.L_3957:
        /*0038*/ 	.byte	0x03, 0x50
        /*003a*/ 	.short	0x0000


	//----- nvinfo : EIATTR_MAXREG_COUNT
	.align		4
        /*003c*/ 	.byte	0x03, 0x1b
        /*003e*/ 	.short	0x00ff


	//----- nvinfo : EIATTR_MERCURY_ISA_VERSION
	.align		4
        /*0040*/ 	.byte	0x03, 0x5f
        /*0042*/ 	.short	0x0101


	//----- nvinfo : EIATTR_VRC_CTA_INIT_COUNT
	.align		4
        /*0044*/ 	.byte	0x02, 0x4a
	.zero		1
	.zero		1


	//----- nvinfo : EIATTR_EXIT_INSTR_OFFSETS
	.align		4
        /*0048*/ 	.byte	0x04, 0x1c
        /*004a*/ 	.short	(.L_3959 - .L_3958)


	//   ....[0]....
.L_3958:
        /*004c*/ 	.word	0x00001810


	//   ....[1]....
        /*0050*/ 	.word	0x00001860


	//   ....[2]....
        /*0054*/ 	.word	0x00002760


	//----- nvinfo : EIATTR_MAX_THREADS
	.align		4
.L_3959:
        /*0058*/ 	.byte	0x04, 0x05
        /*005a*/ 	.short	(.L_3961 - .L_3960)
.L_3960:
        /*005c*/ 	.word	0x00000080
        /*0060*/ 	.word	0x00000001
        /*0064*/ 	.word	0x00000001


	//----- nvinfo : EIATTR_CRS_STACK_SIZE
	.align		4
.L_3961:
        /*0068*/ 	.byte	0x04, 0x1e
        /*006a*/ 	.short	(.L_3963 - .L_3962)
.L_3962:
        /*006c*/ 	.word	0x00000000


	//----- nvinfo : EIATTR_CBANK_PARAM_SIZE
	.align		4
.L_3963:
        /*0070*/ 	.byte	0x03, 0x19
        /*0072*/ 	.short	0x0020


	//----- nvinfo : EIATTR_PARAM_CBANK
	.align		4
        /*0074*/ 	.byte	0x04, 0x0a
        /*0076*/ 	.short	(.L_3965 - .L_3964)
	.align		4
.L_3964:
        /*0078*/ 	.word	index@(.nv.constant0._ZN2at6native29vectorized_elementwise_kernelILi2ENS0_13BinaryFunctorIsssZZZNS0_15binary_internal21div_trunc_kernel_cudaERNS_18TensorIteratorBaseEENKUlvE_clEvENKUlvE3_clEvEUlssE_EESt5arrayIPcLm3EEEEviT0_T1_)
        /*007c*/ 	.short	0x0380
        /*007e*/ 	.short	0x0020


	//----- nvinfo : EIATTR_SW_WAR
	.align		4
.L_3965:
        /*0080*/ 	.byte	0x04, 0x36
        /*0082*/ 	.short	(.L_3967 - .L_3966)
.L_3966:
        /*0084*/ 	.word	0x00000008
.L_3967:


//--------------------- .nv.info._ZN2at6native29vectorized_elementwise_kernelILi4ENS0_13BinaryFunctorIsssZZZNS0_15binary_internal21div_trunc_kernel_cudaERNS_18TensorIteratorBaseEENKUlvE_clEvENKUlvE3_clEvEUlssE_EESt5arrayIPcLm3EEEEviT0_T1_ --------------------------
	.section	.nv.info._ZN2at6native29vectorized_elementwise_kernelILi4ENS0_13BinaryFunctorIsssZZZNS0_15binary_internal21div_trunc_kernel_cudaERNS_18TensorIteratorBaseEENKUlvE_clEvENKUlvE3_clEvEUlssE_EESt5arrayIPcLm3EEEEviT0_T1_,"",@"SHT_CUDA_INFO"
	.sectionflags	@""
	.align	4


	//----- nvinfo : EIATTR_CUDA_API_VERSION
	.align		4
        /*0000*/ 	.byte	0x04, 0x37
        /*0002*/ 	.short	(.L_3969 - .L_3968)
.L_3968:
        /*0004*/ 	.word	0x00000082


	//----- nvinfo : EIATTR_KPARAM_INFO
	.align		4
.L_3969:
        /*0008*/ 	.byte	0x04, 0x17
        /*000a*/ 	.short	(.L_3971 - .L_3970)
.L_3970:
        /*000c*/ 	.word	0x00000000
        /*0010*/ 	.short	0x0002
        /*0012*/ 	.short	0x0008
        /*0014*/ 	.byte	0x00, 0xf0, 0x61, 0x00


	//----- nvinfo : EIATTR_KPARAM_INFO
	.align		4
.L_3971:
        /*0018*/ 	.byte	0x04, 0x17
        /*001a*/ 	.short	(.L_3973 - .L_3972)
.L_3972:
        /*001c*/ 	.word	0x00000000
        /*0020*/ 	.short	0x0001
        /*0022*/ 	.short	0x0004
        /*0024*/ 	.byte	0x00, 0xf0, 0x05, 0x00


	//----- nvinfo : EIATTR_KPARAM_INFO
	.align		4
.L_3973:
        /*0028*/ 	.byte	0x04, 0x17
        /*002a*/ 	.short	(.L_3975 - .L_3974)
.L_3974:
        /*002c*/ 	.word	0x00000000
        /*0030*/ 	.short	0x0000
        /*0032*/ 	.short	0x0000
        /*0034*/ 	.byte	0x00, 0xf0, 0x11, 0x00


	//----- nvinfo : EIATTR_SPARSE_MMA_MASK
	.align		4
.L_3975:
        /*0038*/ 	.byte	0x03, 0x50
        /*003a*/ 	.short	0x0000


	//----- nvinfo : EIATTR_MAXREG_COUNT
	.align		4
        /*003c*/ 	.byte	0x03, 0x1b
        /*003e*/ 	.short	0x00ff


	//----- nvinfo : EIATTR_MERCURY_ISA_VERSION
	.align		4
        /*0040*/ 	.byte	0x03, 0x5f
        /*0042*/ 	.short	0x0101


	//----- nvinfo : EIATTR_VRC_CTA_INIT_COUNT
	.align		4
        /*0044*/ 	.byte	0x02, 0x4a
	.zero		1
	.zero		1


	//----- nvinfo : EIATTR_EXIT_INSTR_OFFSETS
	.align		4
        /*0048*/ 	.byte	0x04, 0x1c
        /*004a*/ 	.short	(.L_3977 - .L_3976)


	//   ....[0]....
.L_3976:
        /*004c*/ 	.word	0x00001810


	//   ....[1]....
        /*0050*/ 	.word	0x00001860


	//   ....[2]....
        /*0054*/ 	.word	0x000026d0


	//----- nvinfo : EIATTR_MAX_THREADS
	.align		4
.L_3977:
        /*0058*/ 	.byte	0x04, 0x05
        /*005a*/ 	.short	(.L_3979 - .L_3978)
.L_3978:
        /*005c*/ 	.word	0x00000080
        /*0060*/ 	.word	0x00000001
        /*0064*/ 	.word	0x00000001


	//----- nvinfo : EIATTR_CRS_STACK_SIZE
	.align		4
.L_3979:
        /*0068*/ 	.byte	0x04, 0x1e
        /*006a*/ 	.short	(.L_3981 - .L_3980)
.L_3980:
        /*006c*/ 	.word	0x00000000


	//----- nvinfo : EIATTR_CBANK_PARAM_SIZE
	.align		4
.L_3981:
        /*0070*/ 	.byte	0x03, 0x19
        /*0072*/ 	.short	0x0020


	//----- nvinfo : EIATTR_PARAM_CBANK
	.align		4
        /*0074*/ 	.byte	0x04, 0x0a
        /*0076*/ 	.short	(.L_3983 - .L_3982)
	.align		4
.L_3982:
        /*0078*/ 	.word	index@(.nv.constant0._ZN2at6native29vectorized_elementwise_kernelILi4ENS0_13BinaryFunctorIsssZZZNS0_15binary_internal21div_trunc_kernel_cudaERNS_18TensorIteratorBaseEENKUlvE_clEvENKUlvE3_clEvEUlssE_EESt5arrayIPcLm3EEEEviT0_T1_)
        /*007c*/ 	.short	0x0380
        /*007e*/ 	.short	0x0020


	//----- nvinfo : EIATTR_SW_WAR
	.align		4
.L_3983:
        /*0080*/ 	.byte	0x04, 0x36
        /*0082*/ 	.short	(.L_3985 - .L_3984)
.L_3984:
        /*0084*/ 	.word	0x00000008
.L_3985:


//--------------------- .nv.info._ZN2at6native29vectorized_elementwise_kernelILi8ENS0_13BinaryFunctorIsssZZZNS0_15binary_internal21div_trunc_kernel_cudaERNS_18TensorIteratorBaseEENKUlvE_clEvENKUlvE3_clEvEUlssE_EESt5arrayIPcLm3EEEEviT0_T1_ --------------------------
	.section	.nv.info._ZN2at6native29vectorized_elementwise_kernelILi8ENS0_13BinaryFunctorIsssZZZNS0_15binary_internal21div_trunc_kernel_cudaERNS_18TensorIteratorBaseEENKUlvE_clEvENKUlvE3_clEvEUlssE_EESt5arrayIPcLm3EEEEviT0_T1_,"",@"SHT_CUDA_INFO"
	.sectionflags	@""
	.align	4


	//----- nvinfo : EIATTR_CUDA_API_VERSION
	.align		4
        /*0000*/ 	.byte	0x04, 0x37
        /*0002*/ 	.short	(.L_3987 - .L_3986)
.L_3986:
        /*0004*/ 	.word	0x00000082


	//----- nvinfo : EIATTR_KPARAM_INFO
	.align		4
.L_3987:
        /*0008*/ 	.byte	0x04, 0x17
        /*000a*/ 	.short	(.L_3989 - .L_3988)
.L_3988:
        /*000c*/ 	.word	0x00000000
        /*0010*/ 	.short	0x0002
        /*0012*/ 	.short	0x0008
        /*0014*/ 	.byte	0x00, 0xf0, 0x61, 0x00


	//----- nvinfo : EIATTR_KPARAM_INFO
	.align		4
.L_3989:
        /*0018*/ 	.byte	0x04, 0x17
        /*001a*/ 	.short	(.L_3991 - .L_3990)
.L_3990:
        /*001c*/ 	.word	0x00000000
        /*0020*/ 	.short	0x0001
        /*0022*/ 	.short	0x0004
        /*0024*/ 	.byte	0x00, 0xf0, 0x05, 0x00


	//----- nvinfo : EIATTR_KPARAM_INFO
	.align		4
.L_3991:
        /*0028*/ 	.byte	0x04, 0x17
        /*002a*/ 	.short	(.L_3993 - .L_3992)
.L_3992:
        /*002c*/ 	.word	0x00000000
        /*0030*/ 	.short	0x0000
        /*0032*/ 	.short	0x0000
        /*0034*/ 	.byte	0x00, 0xf0, 0x11, 0x00


	//----- nvinfo : EIATTR_SPARSE_MMA_MASK
	.align		4
.L_3993:
        /*0038*/ 	.byte	0x03, 0x50
        /*003a*/ 	.short	0x0000


	//----- nvinfo : EIATTR_MAXREG_COUNT
	.align		4
        /*003c*/ 	.byte	0x03, 0x1b
        /*003e*/ 	.short	0x00ff


	//----- nvinfo : EIATTR_MERCURY_ISA_VERSION
	.align		4
        /*0040*/ 	.byte	0x03, 0x5f
        /*0042*/ 	.short	0x0101


	//----- nvinfo : EIATTR_VRC_CTA_INIT_COUNT
	.align		4
        /*0044*/ 	.byte	0x02, 0x4a
	.zero		1
	.zero		1


	//----- nvinfo : EIATTR_EXIT_INSTR_OFFSETS
	.align		4
        /*0048*/ 	.byte	0x04, 0x1c
        /*004a*/ 	.short	(.L_3995 - .L_3994)


	//   ....[0]....
.L_3994:
        /*004c*/ 	.word	0x00001810


	//   ....[1]....
        /*0050*/ 	.word	0x00001860


	//   ....[2]....
        /*0054*/ 	.word	0x000026b0


	//----- nvinfo : EIATTR_MAX_THREADS
	.align		4
.L_3995:
        /*0058*/ 	.byte	0x04, 0x05
        /*005a*/ 	.short	(.L_3997 - .L_3996)
.L_3996:
        /*005c*/ 	.word	0x00000080
        /*0060*/ 	.word	0x00000001
        /*0064*/ 	.word	0x00000001


	//----- nvinfo : EIATTR_CRS_STACK_SIZE
	.align		4
.L_3997:
        /*0068*/ 	.byte	0x04, 0x1e
        /*006a*/ 	.short	(.L_3999 - .L_3998)
.L_3998:
        /*006c*/ 	.word	0x00000000


	//----- nvinfo : EIATTR_CBANK_PARAM_SIZE
	.align		4
.L_3999:
        /*0070*/ 	.byte	0x03, 0x19
        /*0072*/ 	.short	0x0020


	//----- nvinfo : EIATTR_PARAM_CBANK
	.align		4
        /*0074*/ 	.byte	0x04, 0x0a
        /*0076*/ 	.short	(.L_4001 - .L_4000)
	.align		4
.L_4000:
        /*0078*/ 	.word	index@(.nv.constant0._ZN2at6native29vectorized_elementwise_kernelILi8ENS0_13BinaryFunctorIsssZZZNS0_15binary_internal21div_trunc_kernel_cudaERNS_18TensorIteratorBaseEENKUlvE_clEvENKUlvE3_clEvEUlssE_EESt5arrayIPcLm3EEEEviT0_T1_)
        /*007c*/ 	.short	0x0380
        /*007e*/ 	.short	0x0020


	//----- nvinfo : EIATTR_SW_WAR
	.align		4
.L_4001:
        /*0080*/ 	.byte	0x04, 0x36
        /*0082*/ 	.short	(.L_4003 - .L_4002)
.L_4002:
        /*0084*/ 	.word	0x00000008
.L_4003:


//--------------------- .nv.info._ZN2at6native18elementwise_kernelILi128ELi4EZNS0_15gpu_kernel_implINS0_13BUnaryFunctorIsssZZZNS0_15binary_internal21div_trunc_kernel_cudaERNS_18TensorIteratorBaseEENKUlvE_clEvENKUlvE3_clEvEUlssE_EEEEvS6_RKT_EUliE_EEviT1_ --------------------------
	.section	.nv.info._ZN2at6native18elementwise_kernelILi128ELi4EZNS0_15gpu_kernel_implINS0_13BUnaryFunctorIsssZZZNS0_15binary_internal21div_trunc_kernel_cudaERNS_18TensorIteratorBaseEENKUlvE_clEvENKUlvE3_clEvEUlssE_EEEEvS6_RKT_EUliE_EEviT1_,"",@"SHT_CUDA_INFO"
	.sectionflags	@""
	.align	4


	//----- nvinfo : EIATTR_CUDA_API_VERSION
	.align		4
        /*0000*/ 	.byte	0x04, 0x37
        /*0002*/ 	.short	(.L_4005 - .L_4004)
.L_4004:
        /*0004*/ 	.word	0x00000082


	//----- nvinfo : EIATTR_KPARAM_INFO
	.align		4
.L_4005:
        /*0008*/ 	.byte	0x04, 0x17
        /*000a*/ 	.short	(.L_4007 - .L_4006)
.L_4006:
        /*000c*/ 	.word	0x00000000
        /*0010*/ 	.short	0x0001
        /*0012*/ 	.short	0x0008
        /*0014*/ 	.byte	0x00, 0xf0, 0x61, 0x08


	//----- nvinfo : EIATTR_KPARAM_INFO
	.align		4
.L_4007:
        /*0018*/ 	.byte	0x04, 0x17
        /*001a*/ 	.short	(.L_4009 - .L_4008)
.L_4008:
        /*001c*/ 	.word	0x00000000
        /*0020*/ 	.short	0x0000
        /*0022*/ 	.short	0x0000
        /*0024*/ 	.byte	0x00, 0xf0, 0x11, 0x00


	//----- nvinfo : EIATTR_SPARSE_MMA_MASK
	.align		4
.L_4009:
        /*0028*/ 	.byte	0x03, 0x50
        /*002a*/ 	.short	0x0000


	//----- nvinfo : EIATTR_MAXREG_COUNT
	.align		4
        /*002c*/ 	.byte	0x03, 0x1b
        /*002e*/ 	.short	0x0080


	//----- nvinfo : EIATTR_EXTERNS
	.align		4
        /*0030*/ 	.byte	0x04, 0x0f
        /*0032*/ 	.short	(.L_4011 - .L_4010)


	//   ....[0]....
	.align		4
.L_4010:
        /*0034*/ 	.word	index@(__assertfail)


	//----- nvinfo : EIATTR_MERCURY_ISA_VERSION
	.align		4
.L_4011:
        /*0038*/ 	.byte	0x03, 0x5f
        /*003a*/ 	.short	0x0101


	//----- nvinfo : EIATTR_VRC_CTA_INIT_COUNT
	.align		4
        /*003c*/ 	.byte	0x02, 0x4a
	.zero		1
	.zero		1


	//----- nvinfo : EIATTR_SYSCALL_OFFSETS
	.align		4
        /*0040*/ 	.byte	0x04, 0x46
        /*0042*/ 	.short	(.L_4013 - .L_4012)


	//   ....[0]....
.L_4012:
        /*0044*/ 	.word	0x00002140


	//   ....[1]....
        /*0048*/ 	.word	0x00003100


	//   ....[2]....
        /*004c*/ 	.word	0x000053c0


	//   ....[3]....
        /*0050*/ 	.word	0x000061a0


	//   ....[4]....
        /*0054*/ 	.word	0x00008580


	//   ....[5]....
        /*0058*/ 	.word	0x00009360


	//   ....[6]....
        /*005c*/ 	.word	0x0000b750


	//   ....[7]....
        /*0060*/ 	.word	0x0000c500


	//----- nvinfo : EIATTR_EXIT_INSTR_OFFSETS
	.align		4
.L_4013:
        /*0064*/ 	.byte	0x04, 0x1c
        /*0066*/ 	.short	(.L_4015 - .L_4014)


	//   ....[0]....
.L_4014:
        /*0068*/ 	.word	0x00009640


	//   ....[1]....
        /*006c*/ 	.word	0x0000ba40


	//   ....[2]....
        /*0070*/ 	.word	0x0000ba60


	//   ....[3]....
        /*0074*/ 	.word	0x0000bb00


	//   ....[4]....
        /*0078*/ 	.word	0x0000bb30


	//   ....[5]....
        /*007c*/ 	.word	0x0000bb50


	//   ....[6]....
        /*0080*/ 	.word	0x0000bbe0


	//   ....[7]....
        /*0084*/ 	.word	0x0000bc20


	//   ....[8]....
        /*0088*/ 	.word	0x0000bcc0


	//   ....[9]....
        /*008c*/ 	.word	0x0000bd10


	//   ....[10]....
        /*0090*/ 	.word	0x0000bd40


	//   ....[11]....
        /*0094*/ 	.word	0x0000be00


	//   ....[12]....
        /*0098*/ 	.word	0x0000bf70


	//   ....[13]....
        /*009c*/ 	.word	0x0000c0e0


	//   ....[14]....
        /*00a0*/ 	.word	0x0000c240


	//   ....[15]....
        /*00a4*/ 	.word	0x0000c280


	//   ....[16]....
        /*00a8*/ 	.word	0x0000c2b0


	//   ....[17]....
        /*00ac*/ 	.word	0x0000c360


	//   ....[18]....
        /*00b0*/ 	.word	0x0000c3a0


	//   ....[19]....
        /*00b4*/ 	.word	0x0000c510


	//   ....[20]....
        /*00b8*/ 	.word	0x0000c620


	//   ....[21]....
        /*00bc*/ 	.word	0x0000c760


	//   ....[22]....
        /*00c0*/ 	.word	0x0000c7a0


	//----- nvinfo : EIATTR_MAX_THREADS
	.align		4
.L_4015:
        /*00c4*/ 	.byte	0x04, 0x05
        /*00c6*/ 	.short	(.L_4017 - .L_4016)
.L_4016:
        /*00c8*/ 	.word	0x00000080
        /*00cc*/ 	.word	0x00000001
        /*00d0*/ 	.word	0x00000001


	//----- nvinfo : EIATTR_CRS_STACK_SIZE
	.align		4
.L_4017:
        /*00d4*/ 	.byte	0x04, 0x1e
        /*00d6*/ 	.short	(.L_4019 - .L_4018)
.L_4018:
        /*00d8*/ 	.word	0x00000000


	//----- nvinfo : EIATTR_CBANK_PARAM_SIZE
	.align		4
.L_4019:
        /*00dc*/ 	.byte	0x03, 0x19
        /*00de*/ 	.short	0x0220


	//----- nvinfo : EIATTR_PARAM_CBANK
	.align		4
        /*00e0*/ 	.byte	0x04, 0x0a
        /*00e2*/ 	.short	(.L_4021 - .L_4020)
	.align		4
.L_4020:
        /*00e4*/ 	.word	index@(.nv.constant0._ZN2at6native18elementwise_kernelILi128ELi4EZNS0_15gpu_kernel_implINS0_13BUnaryFunctorIsssZZZNS0_15binary_internal21div_trunc_kernel_cudaERNS_18TensorIteratorBaseEENKUlvE_clEvENKUlvE3_clEvEUlssE_EEEEvS6_RKT_EUliE_EEviT1_)
        /*00e8*/ 	.short	0x0380
        /*00ea*/ 	.short	0x0220


	//----- nvinfo : EIATTR_SW_WAR
	.align		4
.L_4021:
        /*00ec*/ 	.byte	0x04, 0x36
        /*00ee*/ 	.short	(.L_4023 - .L_4022)
.L_4022:
        /*00f0*/ 	.word	0x00000008
.L_4023:


//--------------------- .nv.info._ZN2at6native27unrolled_elementwise_kernelINS0_13BUnaryFunctorIsssZZZNS0_15binary_internal21div_trunc_kernel_cudaERNS_18TensorIteratorBaseEENKUlvE_clEvENKUlvE3_clEvEUlssE_EESt5arrayIPcLm2EELi4E23TrivialOffsetCalculatorILi1EjESE_NS0_6memory12LoadWithCastILi1EEENSF_13StoreWithCastILi1EEEEEviT_T0_T2_T3_T4_T5_ --------------------------
	.section	.nv.info._ZN2at6native27unrolled_elementwise_kernelINS0_13BUnaryFunctorIsssZZZNS0_15binary_internal21div_trunc_kernel_cudaERNS_18TensorIteratorBaseEENKUlvE_clEvENKUlvE3_clEvEUlssE_EESt5arrayIPcLm2EELi4E23TrivialOffsetCalculatorILi1EjESE_NS0_6memory12LoadWithCastILi1EEENSF_13StoreWithCastILi1EEEEEviT_T0_T2_T3_T4_T5_,"",@"SHT_CUDA_INFO"
	.sectionflags	@""
	.align	4


	//----- nvinfo : EIATTR_CUDA_API_VERSION
	.align		4
        /*0000*/ 	.byte	0x04, 0x37
        /*0002*/ 	.short	(.L_4025 - .L_4024)
.L_4024:
        /*0004*/ 	.word	0x00000082


	//----- nvinfo : EIATTR_KPARAM_INFO
	.align		4
.L_4025:
        /*0008*/ 	.byte	0x04, 0x17
        /*000a*/ 	.short	(.L_4027 - .L_4026)
.L_4026:
        /*000c*/ 	.word	0x00000000
        /*0010*/ 	.short	0x0006
        /*0012*/ 	.short	0x0024
        /*0014*/ 	.byte	0x00, 0xf0, 0x21, 0x00


	//----- nvinfo : EIATTR_KPARAM_INFO
	.align		4
.L_4027:
        /*0018*/ 	.byte	0x04, 0x17
        /*001a*/ 	.short	(.L_4029 - .L_4028)
.L_4028:
        /*001c*/ 	.word	0x00000000
        /*0020*/ 	.short	0x0005
        /*0022*/ 	.short	0x001c
        /*0024*/ 	.byte	0x00, 0xf0, 0x21, 0x00


	//----- nvinfo : EIATTR_KPARAM_INFO
	.align		4
.L_4029:
        /*0028*/ 	.byte	0x04, 0x17
        /*002a*/ 	.short	(.L_4031 - .L_4030)
.L_4030:
        /*002c*/ 	.word	0x00000000
        /*0030*/ 	.short	0x0004
        /*0032*/ 	.short	0x0019
        /*0034*/ 	.byte	0x00, 0xf0, 0x05, 0x00


	//----- nvinfo : EIATTR_KPARAM_INFO
	.align		4
.L_4031:
        /*0038*/ 	.byte	0x04, 0x17
        /*003a*/ 	.short	(.L_4033 - .L_4032)
.L_4032:
        /*003c*/ 	.word	0x00000000
        /*0040*/ 	.short	0x0003
        /*0042*/ 	.short	0x0018
        /*0044*/ 	.byte	0x00, 0xf0, 0x05, 0x00


	//----- nvinfo : EIATTR_KPARAM_INFO
	.align		4
.L_4033:
        /*0048*/ 	.byte	0x04, 0x17
        /*004a*/ 	.short	(.L_4035 - .L_4034)
.L_4034:
        /*004c*/ 	.word	0x00000000
        /*0050*/ 	.short	0x0002
        /*0052*/ 	.short	0x0008
        /*0054*/ 	.byte	0x00, 0xf0, 0x41, 0x00


	//----- nvinfo : EIATTR_KPARAM_INFO
	.align		4
.L_4035:
        /*0058*/ 	.byte	0x04, 0x17
        /*005a*/ 	.short	(.L_4037 - .L_4036)
.L_4036:
        /*005c*/ 	.word	0x00000000
        /*0060*/ 	.short	0x0001
        /*0062*/ 	.short	0x0004
        /*0064*/ 	.byte	0x00, 0xf0, 0x11, 0x00


	//----- nvinfo : EIATTR_KPARAM_INFO
	.align		4
.L_4037:
        /*0068*/ 	.byte	0x04, 0x17
        /*006a*/ 	.short	(.L_4039 - .L_4038)
.L_4038:
        /*006c*/ 	.word	0x00000000
        /*0070*/ 	.short	0x0000
        /*0072*/ 	.short	0x0000
        /*0074*/ 	.byte	0x00, 0xf0, 0x11, 0x00


	//----- nvinfo : EIATTR_SPARSE_MMA_MASK
	.align		4
.L_4039:
        /*0078*/ 	.byte	0x03, 0x50
        /*007a*/ 	.short	0x0000


	//----- nvinfo : EIATTR_MAXREG_COUNT
	.align		4
        /*007c*/ 	.byte	0x03, 0x1b
        /*007e*/ 	.short	0x00ff


	//----- nvinfo : EIATTR_EXTERNS
	.align		4
        /*0080*/ 	.byte	0x04, 0x0f
        /*0082*/ 	.short	(.L_4041 - .L_4040)


	//   ....[0]....
	.align		4
.L_4040:
        /*0084*/ 	.word	index@(__assertfail)


	//----- nvinfo : EIATTR_MERCURY_ISA_VERSION
	.align		4
.L_4041:
        /*0088*/ 	.byte	0x03, 0x5f
        /*008a*/ 	.short	0x0101


	//----- nvinfo : EIATTR_VRC_CTA_INIT_COUNT
	.align		4
        /*008c*/ 	.byte	0x02, 0x4a
	.zero		1
	.zero		1


	//----- nvinfo : EIATTR_SYSCALL_OFFSETS
	.align		4
        /*0090*/ 	.byte	0x04, 0x46
        /*0092*/ 	.short	(.L_4043 - .L_4042)


	//   ....[0]....
.L_4042:
        /*0094*/ 	.word	0x00000e30


	//   ....[1]....
        /*0098*/ 	.word	0x00001df0


	//   ....[2]....
        /*009c*/ 	.word	0x00002cf0


	//   ....[3]....
        /*00a0*/ 	.word	0x00003bf0


	//   ....[4]....
        /*00a4*/ 	.word	0x00005260


	//   ....[5]....
        /*00a8*/ 	.word	0x00006060


	//   ....[6]....
        /*00ac*/ 	.word	0x00006f20


	//   ....[7]....
        /*00b0*/ 	.word	0x00007de0


	//----- nvinfo : EIATTR_EXIT_INSTR_OFFSETS
	.align		4
.L_4043:
        /*00b4*/ 	.byte	0x04, 0x1c
        /*00b6*/ 	.short	(.L_4045 - .L_4044)


	//   ....[0]....
.L_4044:
        /*00b8*/ 	.word	0x000071f0


	//   ....[1]....
        /*00bc*/ 	.word	0x00007320


	//   ....[2]....
        /*00c0*/ 	.word	0x00007340


	//   ....[3]....
        /*00c4*/ 	.word	0x000073e0


	//   ....[4]....
        /*00c8*/ 	.word	0x00007410


	//   ....[5]....
        /*00cc*/ 	.word	0x00007430


	//   ....[6]....
        /*00d0*/ 	.word	0x000074c0


	//   ....[7]....
        /*00d4*/ 	.word	0x00007500


	//   ....[8]....
        /*00d8*/ 	.word	0x000075a0


	//   ....[9]....
        /*00dc*/ 	.word	0x000075f0


	//   ....[10]....
        /*00e0*/ 	.word	0x00007620


	//   ....[11]....
        /*00e4*/ 	.word	0x000076e0


	//   ....[12]....
        /*00e8*/ 	.word	0x00007850


	//   ....[13]....
        /*00ec*/ 	.word	0x000079c0


	//   ....[14]....
        /*00f0*/ 	.word	0x00007b20


	//   ....[15]....
        /*00f4*/ 	.word	0x00007b60


	//   ....[16]....
        /*00f8*/ 	.word	0x00007b90


	//   ....[17]....
        /*00fc*/ 	.word	0x00007c40


	//   ....[18]....
        /*0100*/ 	.word	0x00007c80


	//   ....[19]....
        /*0104*/ 	.word	0x00007df0


	//   ....[20]....
        /*0108*/ 	.word	0x00007f00


	//   ....[21]....
        /*010c*/ 	.word	0x00008040


	//   ....[22]....
        /*0110*/ 	.word	0x00008080


	//----- nvinfo : EIATTR_MAX_THREADS
	.align		4
.L_4045:
        /*0114*/ 	.byte	0x04, 0x05
        /*0116*/ 	.short	(.L_4047 - .L_4046)
.L_4046:
        /*0118*/ 	.word	0x00000080
        /*011c*/ 	.word	0x00000001
        /*0120*/ 	.word	0x00000001


	//----- nvinfo : EIATTR_CRS_STACK_SIZE
	.align		4
.L_4047:
        /*0124*/ 	.byte	0x04, 0x1e
        /*0126*/ 	.short	(.L_4049 - .L_4048)
.L_4048:
        /*0128*/ 	.word	0x00000000


	//----- nvinfo : EIATTR_CBANK_PARAM_SIZE
	.align		4
.L_4049:
        /*012c*/ 	.byte	0x03, 0x19
        /*012e*/ 	.short	0x002c


	//----- nvinfo : EIATTR_PARAM_CBANK
	.align		4
        /*0130*/ 	.byte	0x04, 0x0a
        /*0132*/ 	.short	(.L_4051 - .L_4050)
	.align		4
.L_4050:
        /*0134*/ 	.word	index@(.nv.constant0._ZN2at6native27unrolled_elementwise_kernelINS0_13BUnaryFunctorIsssZZZNS0_15binary_internal21div_trunc_kernel_cudaERNS_18TensorIteratorBaseEENKUlvE_clEvENKUlvE3_clEvEUlssE_EESt5arrayIPcLm2EELi4E23TrivialOffsetCalculatorILi1EjESE_NS0_6memory12LoadWithCastILi1EEENSF_13StoreWithCastILi1EEEEEviT_T0_T2_T3_T4_T5_)
        /*0138*/ 	.short	0x0380
        /*013a*/ 	.short	0x002c


	//----- nvinfo : EIATTR_SW_WAR
	.align		4
.L_4051:
        /*013c*/ 	.byte	0x04, 0x36
        /*013e*/ 	.short	(.L_4053 - .L_4052)
.L_4052:
        /*0140*/ 	.word	0x00000008
.L_4053:


//--------------------- .nv.info._ZN2at6native18elementwise_kernelILi128ELi4EZNS0_22gpu_kernel_impl_nocastINS0_13BUnaryFunctorIsssZZZNS0_15binary_internal21div_trunc_kernel_cudaERNS_18TensorIteratorBaseEENKUlvE_clEvENKUlvE3_clEvEUlssE_EEEEvS6_RKT_EUliE_EEviT1_ --------------------------
	.section	.nv.info._ZN2at6native18elementwise_kernelILi128ELi4EZNS0_22gpu_kernel_impl_nocastINS0_13BUnaryFunctorIsssZZZNS0_15binary_internal21div_trunc_kernel_cudaERNS_18TensorIteratorBaseEENKUlvE_clEvENKUlvE3_clEvEUlssE_EEEEvS6_RKT_EUliE_EEviT1_,"",@"SHT_CUDA_INFO"
	.sectionflags	@""
	.align	4


	//----- nvinfo : EIATTR_CUDA_API_VERSION
	.align		4
        /*0000*/ 	.byte	0x04, 0x37
        /*0002*/ 	.short	(.L_4055 - .L_4054)
.L_4054:
        /*0004*/ 	.word	0x00000082


	//----- nvinfo : EIATTR_KPARAM_INFO
	.align		4
.L_4055:
        /*0008*/ 	.byte	0x04, 0x17
        /*000a*/ 	.short	(.L_4057 - .L_4056)
.L_4056:
        /*000c*/ 	.word	0x00000000
        /*0010*/ 	.short	0x0001
        /*0012*/ 	.short	0x0008
        /*0014*/ 	.byte	0x00, 0xf0, 0x61, 0x08


	//----- nvinfo : EIATTR_KPARAM_INFO
	.align		4
.L_4057:
        /*0018*/ 	.byte	0x04, 0x17
        /*001a*/ 	.short	(.L_4059 - .L_4058)
.L_4058:
        /*001c*/ 	.word	0x00000000
        /*0020*/ 	.short	0x0000
        /*0022*/ 	.short	0x0000
        /*0024*/ 	.byte	0x00, 0xf0, 0x11, 0x00


	//----- nvinfo : EIATTR_SPARSE_MMA_MASK
	.align		4
.L_4059:
        /*0028*/ 	.byte	0x03, 0x50
        /*002a*/ 	.short	0x0000


	//----- nvinfo : EIATTR_MAXREG_COUNT
	.align		4
        /*002c*/ 	.byte	0x03, 0x1b
        /*002e*/ 	.short	0x0080


	//----- nvinfo : EIATTR_MERCURY_ISA_VERSION
	.align		4
        /*0030*/ 	.byte	0x03, 0x5f
        /*0032*/ 	.short	0x0101


	//----- nvinfo : EIATTR_VRC_CTA_INIT_COUNT
	.align		4
        /*0034*/ 	.byte	0x02, 0x4a
	.zero		1
	.zero		1


	//----- nvinfo : EIATTR_EXIT_INSTR_OFFSETS
	.align		4
        /*0038*/ 	.byte	0x04, 0x1c
        /*003a*/ 	.short	(.L_4061 - .L_4060)


	//   ....[0]....
.L_4060:
        /*003c*/ 	.word	0x00000750


	//   ....[1]....
        /*0040*/ 	.word	0x00000930


	//   ....[2]....
        /*0044*/ 	.word	0x000048a0


	//   ....[3]....
        /*0048*/ 	.word	0x00005d70


	//----- nvinfo : EIATTR_MAX_THREADS
	.align		4
.L_4061:
        /*004c*/ 	.byte	0x04, 0x05
        /*004e*/ 	.short	(.L_4063 - .L_4062)
.L_4062:
        /*0050*/ 	.word	0x00000080
        /*0054*/ 	.word	0x00000001
        /*0058*/ 	.word	0x00000001


	//----- nvinfo : EIATTR_CRS_STACK_SIZE
	.align		4
.L_4063:
        /*005c*/ 	.byte	0x04, 0x1e
        /*005e*/ 	.short	(.L_4065 - .L_4064)
.L_4064:
        /*0060*/ 	.word	0x00000000


	//----- nvinfo : EIATTR_CBANK_PARAM_SIZE
	.align		4
.L_4065:
        /*0064*/ 	.byte	0x03, 0x19
        /*0066*/ 	.short	0x0220


	//----- nvinfo : EIATTR_PARAM_CBANK
	.align		4
        /*0068*/ 	.byte	0x04, 0x0a
        /*006a*/ 	.short	(.L_4067 - .L_4066)
	.align		4
.L_4066:
        /*006c*/ 	.word	index@(.nv.constant0._ZN2at6native18elementwise_kernelILi128ELi4EZNS0_22gpu_kernel_impl_nocastINS0_13BUnaryFunctorIsssZZZNS0_15binary_internal21div_trunc_kernel_cudaERNS_18TensorIteratorBaseEENKUlvE_clEvENKUlvE3_clEvEUlssE_EEEEvS6_RKT_EUliE_EEviT1_)
        /*0070*/ 	.short	0x0380
        /*0072*/ 	.short	0x0220


	//----- nvinfo : EIATTR_SW_WAR
	.align		4
.L_4067:
        /*0074*/ 	.byte	0x04, 0x36
        /*0076*/ 	.short	(.L_4069 - .L_4068)
.L_4068:
        /*0078*/ 	.word	0x00000008
.L_4069:


//--------------------- .nv.info._ZN2at6native27unrolled_elementwise_kernelINS0_13BUnaryFunctorIsssZZZNS0_15binary_internal21div_trunc_kernel_cudaERNS_18TensorIteratorBaseEENKUlvE_clEvENKUlvE3_clEvEUlssE_EESt5arrayIPcLm2EELi4E23TrivialOffsetCalculatorILi1EjESE_NS0_6memory15LoadWithoutCastENSF_16StoreWithoutCastEEEviT_T0_T2_T3_T4_T5_ --------------------------
	.section	.nv.info._ZN2at6native27unrolled_elementwise_kernelINS0_13BUnaryFunctorIsssZZZNS0_15binary_internal21div_trunc_kernel_cudaERNS_18TensorIteratorBaseEENKUlvE_clEvENKUlvE3_clEvEUlssE_EESt5arrayIPcLm2EELi4E23TrivialOffsetCalculatorILi1EjESE_NS0_6memory15LoadWithoutCastENSF_16StoreWithoutCastEEEviT_T0_T2_T3_T4_T5_,"",@"SHT_CUDA_INFO"
	.sectionflags	@""
	.align	4


	//----- nvinfo : EIATTR_CUDA_API_VERSION
	.align		4
        /*0000*/ 	.byte	0x04, 0x37
        /*0002*/ 	.short	(.L_4071 - .L_4070)
.L_4070:
        /*0004*/ 	.word	0x00000082


	//----- nvinfo : EIATTR_KPARAM_INFO
	.align		4
.L_4071:
        /*0008*/ 	.byte	0x04, 0x17
        /*000a*/ 	.short	(.L_4073 - .L_4072)
.L_4072:
        /*000c*/ 	.word	0x00000000
        /*0010*/ 	.short	0x0006
        /*0012*/ 	.short	0x001b
        /*0014*/ 	.byte	0x00, 0xf0, 0x05, 0x00


	//----- nvinfo : EIATTR_KPARAM_INFO
	.align		4
.L_4073:
        /*0018*/ 	.byte	0x04, 0x17
        /*001a*/ 	.short	(.L_4075 - .L_4074)
.L_4074:
        /*001c*/ 	.word	0x00000000
        /*0020*/ 	.short	0x0005
        /*0022*/ 	.short	0x001a
        /*0024*/ 	.byte	0x00, 0xf0, 0x05, 0x00


	//----- nvinfo : EIATTR_KPARAM_INFO
	.align		4
.L_4075:
        /*0028*/ 	.byte	0x04, 0x17
        /*002a*/ 	.short	(.L_4077 - .L_4076)
.L_4076:
        /*002c*/ 	.word	0x00000000
        /*0030*/ 	.short	0x0004
        /*0032*/ 	.short	0x0019
        /*0034*/ 	.byte	0x00, 0xf0, 0x05, 0x00


	//----- nvinfo : EIATTR_KPARAM_INFO
	.align		4
.L_4077:
        /*0038*/ 	.byte	0x04, 0x17
        /*003a*/ 	.short	(.L_4079 - .L_4078)
.L_4078:
        /*003c*/ 	.word	0x00000000
        /*0040*/ 	.short	0x0003
        /*0042*/ 	.short	0x0018
        /*0044*/ 	.byte	0x00, 0xf0, 0x05, 0x00


	//----- nvinfo : EIATTR_KPARAM_INFO
	.align		4
.L_4079:
        /*0048*/ 	.byte	0x04, 0x17
        /*004a*/ 	.short	(.L_4081 - .L_4080)
.L_4080:
        /*004c*/ 	.word	0x00000000
        /*0050*/ 	.short	0x0002
        /*0052*/ 	.short	0x0008
        /*0054*/ 	.byte	0x00, 0xf0, 0x41, 0x00


	//----- nvinfo : EIATTR_KPARAM_INFO
	.align		4
.L_4081:
        /*0058*/ 	.byte	0x04, 0x17
        /*005a*/ 	.short	(.L_4083 - .L_4082)
.L_4082:
        /*005c*/ 	.word	0x00000000
        /*0060*/ 	.short	0x0001
        /*0062*/ 	.short	0x0004
        /*0064*/ 	.byte	0x00, 0xf0, 0x11, 0x00


	//----- nvinfo : EIATTR_KPARAM_INFO
	.align		4
.L_4083:
        /*0068*/ 	.byte	0x04, 0x17
        /*006a*/ 	.short	(.L_4085 - .L_4084)
.L_4084:
        /*006c*/ 	.word	0x00000000
        /*0070*/ 	.short	0x0000
        /*0072*/ 	.short	0x0000
        /*0074*/ 	.byte	0x00, 0xf0, 0x11, 0x00


	//----- nvinfo : EIATTR_SPARSE_MMA_MASK
	.align		4
.L_4085:
        /*0078*/ 	.byte	0x03, 0x50
        /*007a*/ 	.short	0x0000


	//----- nvinfo : EIATTR_MAXREG_COUNT
	.align		4
        /*007c*/ 	.byte	0x03, 0x1b
        /*007e*/ 	.short	0x00ff


	//----- nvinfo : EIATTR_MERCURY_ISA_VERSION
	.align		4
        /*0080*/ 	.byte	0x03, 0x5f
        /*0082*/ 	.short	0x0101


	//----- nvinfo : EIATTR_VRC_CTA_INIT_COUNT
	.align		4
        /*0084*/ 	.byte	0x02, 0x4a
	.zero		1
	.zero		1


	//----- nvinfo : EIATTR_EXIT_INSTR_OFFSETS
	.align		4
        /*0088*/ 	.byte	0x04, 0x1c
        /*008a*/ 	.short	(.L_4087 - .L_4086)


	//   ....[0]....
.L_4086:
        /*008c*/ 	.word	0x00000af0


	//   ....[1]....
        /*0090*/ 	.word	0x00000b40


	//----- nvinfo : EIATTR_MAX_THREADS
	.align		4
.L_4087:
        /*0094*/ 	.byte	0x04, 0x05
        /*0096*/ 	.short	(.L_4089 - .L_4088)
.L_4088:
        /*0098*/ 	.word	0x00000080
        /*009c*/ 	.word	0x00000001
        /*00a0*/ 	.word	0x00000001


	//----- nvinfo : EIATTR_CRS_STACK_SIZE
	.align		4
.L_4089:
        /*00a4*/ 	.byte	0x04, 0x1e
        /*00a6*/ 	.short	(.L_4091 - .L_4090)
.L_4090:
        /*00a8*/ 	.word	0x00000000


	//----- nvinfo : EIATTR_CBANK_PARAM_SIZE
	.align		4
.L_4091:
        /*00ac*/ 	.byte	0x03, 0x19
        /*00ae*/ 	.short	0x001c


	//----- nvinfo : EIATTR_PARAM_CBANK
	.align		4
        /*00b0*/ 	.byte	0x04, 0x0a
        /*00b2*/ 	.short	(.L_4093 - .L_4092)
	.align		4
.L_4092:
        /*00b4*/ 	.word	index@(.nv.constant0._ZN2at6native27unrolled_elementwise_kernelINS0_13BUnaryFunctorIsssZZZNS0_15binary_internal21div_trunc_kernel_cudaERNS_18TensorIteratorBaseEENKUlvE_clEvENKUlvE3_clEvEUlssE_EESt5arrayIPcLm2EELi4E23TrivialOffsetCalculatorILi1EjESE_NS0_6memory15LoadWithoutCastENSF_16StoreWithoutCastEEEviT_T0_T2_T3_T4_T5_)
        /*00b8*/ 	.short	0x0380
        /*00ba*/ 	.short	0x001c


	//----- nvinfo : EIATTR_SW_WAR
	.align		4
.L_4093:
        /*00bc*/ 	.byte	0x04, 0x36
        /*00be*/ 	.short	(.L_4095 - .L_4094)
.L_4094:
        /*00c0*/ 	.word	0x00000008
.L_4095:


//--------------------- .nv.info._ZN2at6native29vectorized_elementwise_kernelILi2ENS0_13BUnaryFunctorIsssZZZNS0_15binary_internal21div_trunc_kernel_cudaERNS_18TensorIteratorBaseEENKUlvE_clEvENKUlvE3_clEvEUlssE_EESt5arrayIPcLm2EEEEviT0_T1_ --------------------------
	.section	.nv.info._ZN2at6native29vectorized_elementwise_kernelILi2ENS0_13BUnaryFunctorIsssZZZNS0_15binary_internal21div_trunc_kernel_cudaERNS_18TensorIteratorBaseEENKUlvE_clEvENKUlvE3_clEvEUlssE_EESt5arrayIPcLm2EEEEviT0_T1_,"",@"SHT_CUDA_INFO"
	.sectionflags	@""
	.align	4


	//----- nvinfo : EIATTR_CUDA_API_VERSION
	.align		4
        /*0000*/ 	.byte	0x04, 0x37
        /*0002*/ 	.short	(.L_4097 - .L_4096)
.L_4096:
        /*0004*/ 	.word	0x00000082


	//----- nvinfo : EIATTR_KPARAM_INFO
	.align		4
.L_4097:
        /*0008*/ 	.byte	0x04, 0x17
        /*000a*/ 	.short	(.L_4099 - .L_4098)
.L_4098:
        /*000c*/ 	.word	0x00000000
        /*0010*/ 	.short	0x0002
        /*0012*/ 	.short	0x0008
        /*0014*/ 	.byte	0x00, 0xf0, 0x41, 0x00


	//----- nvinfo : EIATTR_KPARAM_INFO
	.align		4
.L_4099:
        /*0018*/ 	.byte	0x04, 0x17
        /*001a*/ 	.short	(.L_4101 - .L_4100)
.L_4100:
        /*001c*/ 	.word	0x00000000
        /*0020*/ 	.short	0x0001
        /*0022*/ 	.short	0x0004
        /*0024*/ 	.byte	0x00, 0xf0, 0x11, 0x00


	//----- nvinfo : EIATTR_KPARAM_INFO
	.align		4
.L_4101:
        /*0028*/ 	.byte	0x04, 0x17
        /*002a*/ 	.short	(.L_4103 - .L_4102)
.L_4102:
        /*002c*/ 	.word	0x00000000
        /*0030*/ 	.short	0x0000
        /*0032*/ 	.short	0x0000
        /*0034*/ 	.byte	0x00, 0xf0, 0x11, 0x00


	//----- nvinfo : EIATTR_SPARSE_MMA_MASK
	.align		4
.L_4103:
        /*0038*/ 	.byte	0x03, 0x50
        /*003a*/ 	.short	0x0000


	//----- nvinfo : EIATTR_MAXREG_COUNT
	.align		4
        /*003c*/ 	.byte	0x03, 0x1b
        /*003e*/ 	.short	0x00ff


	//----- nvinfo : EIATTR_MERCURY_ISA_VERSION
	.align		4
        /*0040*/ 	.byte	0x03, 0x5f
        /*0042*/ 	.short	0x0101


	//----- nvinfo : EIATTR_VRC_CTA_INIT_COUNT
	.align		4
        /*0044*/ 	.byte	0x02, 0x4a
	.zero		1
	.zero		1


	//----- nvinfo : EIATTR_EXIT_INSTR_OFFSETS
	.align		4
        /*0048*/ 	.byte	0x04, 0x1c
        /*004a*/ 	.short	(.L_4105 - .L_4104)


	//   ....[0]....
.L_4104:
        /*004c*/ 	.word	0x00001650


	//   ....[1]....
        /*0050*/ 	.word	0x000016a0


	//   ....[2]....
        /*0054*/ 	.word	0x00001f90


	//----- nvinfo : EIATTR_MAX_THREADS
	.align		4
.L_4105:
        /*0058*/ 	.byte	0x04, 0x05
        /*005a*/ 	.short	(.L_4107 - .L_4106)
.L_4106:
        /*005c*/ 	.word	0x00000080
        /*0060*/ 	.word	0x00000001
        /*0064*/ 	.word	0x00000001


	//----- nvinfo : EIATTR_CRS_STACK_SIZE
	.align		4
.L_4107:
        /*0068*/ 	.byte	0x04, 0x1e
        /*006a*/ 	.short	(.L_4109 - .L_4108)
.L_4108:
        /*006c*/ 	.word	0x00000000


	//----- nvinfo : EIATTR_CBANK_PARAM_SIZE
	.align		4
.L_4109:
        /*0070*/ 	.byte	0x03, 0x19
        /*0072*/ 	.short	0x0018


	//----- nvinfo : EIATTR_PARAM_CBANK
	.align		4
        /*0074*/ 	.byte	0x04, 0x0a
        /*0076*/ 	.short	(.L_4111 - .L_4110)
	.align		4
.L_4110:
        /*0078*/ 	.word	index@(.nv.constant0._ZN2at6native29vectorized_elementwise_kernelILi2ENS0_13BUnaryFunctorIsssZZZNS0_15binary_internal21div_trunc_kernel_cudaERNS_18TensorIteratorBaseEENKUlvE_clEvENKUlvE3_clEvEUlssE_EESt5arrayIPcLm2EEEEviT0_T1_)
        /*007c*/ 	.short	0x0380
        /*007e*/ 	.short	0x0018


	//----- nvinfo : EIATTR_SW_WAR
	.align		4
.L_4111:
        /*0080*/ 	.byte	0x04, 0x36
        /*0082*/ 	.short	(.L_4113 - .L_4112)
.L_4112:
        /*0084*/ 	.word	0x00000008
.L_4113:


//--------------------- .nv.info._ZN2at6native29vectorized_elementwise_kernelILi4ENS0_13BUnaryFunctorIsssZZZNS0_15binary_internal21div_trunc_kernel_cudaERNS_18TensorIteratorBaseEENKUlvE_clEvENKUlvE3_clEvEUlssE_EESt5arrayIPcLm2EEEEviT0_T1_ --------------------------
	.section	.nv.info._ZN2at6native29vectorized_elementwise_kernelILi4ENS0_13BUnaryFunctorIsssZZZNS0_15binary_internal21div_trunc_kernel_cudaERNS_18TensorIteratorBaseEENKUlvE_clEvENKUlvE3_clEvEUlssE_EESt5arrayIPcLm2EEEEviT0_T1_,"",@"SHT_CUDA_INFO"
	.sectionflags	@""
	.align	4


	//----- nvinfo : EIATTR_CUDA_API_VERSION
	.align		4
        /*0000*/ 	.byte	0x04, 0x37
        /*0002*/ 	.short	(.L_4115 - .L_4114)
.L_4114:
        /*0004*/ 	.word	0x00000082


	//----- nvinfo : EIATTR_KPARAM_INFO
	.align		4
.L_4115:
        /*0008*/ 	.byte	0x04, 0x17
        /*000a*/ 	.short	(.L_4117 - .L_4116)
.L_4116:
        /*000c*/ 	.word	0x00000000
        /*0010*/ 	.short	0x0002
        /*0012*/ 	.short	0x0008
        /*0014*/ 	.byte	0x00, 0xf0, 0x41, 0x00


	//----- nvinfo : EIATTR_KPARAM_INFO
	.align		4
.L_4117:
        /*0018*/ 	.byte	0x04, 0x17
        /*001a*/ 	.short	(.L_4119 - .L_4118)
.L_4118:
        /*001c*/ 	.word	0x00000000
        /*0020*/ 	.short	0x0001
        /*0022*/ 	.short	0x0004
        /*0024*/ 	.byte	0x00, 0xf0, 0x11, 0x00


	//----- nvinfo : EIATTR_KPARAM_INFO
	.align		4
.L_4119:
        /*0028*/ 	.byte	0x04, 0x17
        /*002a*/ 	.short	(.L_4121 - .L_4120)
.L_4120:
        /*002c*/ 	.word	0x00000000
        /*0030*/ 	.short	0x0000
        /*0032*/ 	.short	0x0000
        /*0034*/ 	.byte	0x00, 0xf0, 0x11, 0x00


	//----- nvinfo : EIATTR_SPARSE_MMA_MASK
	.align		4
.L_4121:
        /*0038*/ 	.byte	0x03, 0x50
        /*003a*/ 	.short	0x0000


	//----- nvinfo : EIATTR_MAXREG_COUNT
	.align		4
        /*003c*/ 	.byte	0x03, 0x1b
        /*003e*/ 	.short	0x00ff


	//----- nvinfo : EIATTR_MERCURY_ISA_VERSION
	.align		4
        /*0040*/ 	.byte	0x03, 0x5f
        /*0042*/ 	.short	0x0101


	//----- nvinfo : EIATTR_VRC_CTA_INIT_COUNT
	.align		4
        /*0044*/ 	.byte	0x02, 0x4a
	.zero		1
	.zero		1


	//----- nvinfo : EIATTR_EXIT_INSTR_OFFSETS
	.align		4
        /*0048*/ 	.byte	0x04, 0x1c
        /*004a*/ 	.short	(.L_4123 - .L_4122)


	//   ....[0]....
.L_4122:
        /*004c*/ 	.word	0x00001650


	//   ....[1]....
        /*0050*/ 	.word	0x000016a0


	//   ....[2]....
        /*0054*/ 	.word	0x00001f40


	//----- nvinfo : EIATTR_MAX_THREADS
	.align		4
.L_4123:
        /*0058*/ 	.byte	0x04, 0x05
        /*005a*/ 	.short	(.L_4125 - .L_4124)
.L_4124:
        /*005c*/ 	.word	0x00000080
        /*0060*/ 	.word	0x00000001
        /*0064*/ 	.word	0x00000001


	//----- nvinfo : EIATTR_CRS_STACK_SIZE
	.align		4
.L_4125:
        /*0068*/ 	.byte	0x04, 0x1e
        /*006a*/ 	.short	(.L_4127 - .L_4126)
.L_4126:
        /*006c*/ 	.word	0x00000000


	//----- nvinfo : EIATTR_CBANK_PARAM_SIZE
	.align		4
.L_4127:
        /*0070*/ 	.byte	0x03, 0x19
        /*0072*/ 	.short	0x0018


	//----- nvinfo : EIATTR_PARAM_CBANK
	.align		4
        /*0074*/ 	.byte	0x04, 0x0a
        /*0076*/ 	.short	(.L_4129 - .L_4128)
	.align		4
.L_4128:
        /*0078*/ 	.word	index@(.nv.constant0._ZN2at6native29vectorized_elementwise_kernelILi4ENS0_13BUnaryFunctorIsssZZZNS0_15binary_internal21div_trunc_kernel_cudaERNS_18TensorIteratorBaseEENKUlvE_clEvENKUlvE3_clEvEUlssE_EESt5arrayIPcLm2EEEEviT0_T1_)
        /*007c*/ 	.short	0x0380
        /*007e*/ 	.short	0x0018


	//----- nvinfo : EIATTR_SW_WAR
	.align		4
.L_4129:
        /*0080*/ 	.byte	0x04, 0x36
        /*0082*/ 	.short	(.L_4131 - .L_4130)
.L_4130:
        /*0084*/ 	.word	0x00000008
.L_4131:


//--------------------- .nv.info._ZN2at6native29vectorized_elementwise_kernelILi8ENS0_13BUnaryFunctorIsssZZZNS0_15binary_internal21div_trunc_kernel_cudaERNS_18TensorIteratorBaseEENKUlvE_clEvENKUlvE3_clEvEUlssE_EESt5arrayIPcLm2EEEEviT0_T1_ --------------------------
	.section	.nv.info._ZN2at6native29vectorized_elementwise_kernelILi8ENS0_13BUnaryFunctorIsssZZZNS0_15binary_internal21div_trunc_kernel_cudaERNS_18TensorIteratorBaseEENKUlvE_clEvENKUlvE3_clEvEUlssE_EESt5arrayIPcLm2EEEEviT0_T1_,"",@"SHT_CUDA_INFO"
	.sectionflags	@""
	.align	4


	//----- nvinfo : EIATTR_CUDA_API_VERSION
	.align		4
        /*0000*/ 	.byte	0x04, 0x37
        /*0002*/ 	.short	(.L_4133 - .L_4132)
.L_4132:
        /*0004*/ 	.word	0x00000082


	//----- nvinfo : EIATTR_KPARAM_INFO
	.align		4
.L_4133:
        /*0008*/ 	.byte	0x04, 0x17
        /*000a*/ 	.short	(.L_4135 - .L_4134)
.L_4134:
        /*000c*/ 	.word	0x00000000
        /*0010*/ 	.short	0x0002
        /*0012*/ 	.short	0x0008
        /*0014*/ 	.byte	0x00, 0xf0, 0x41, 0x00


	//----- nvinfo : EIATTR_KPARAM_INFO
	.align		4
.L_4135:
        /*0018*/ 	.byte	0x04, 0x17
        /*001a*/ 	.short	(.L_4137 - .L_4136)
.L_4136:
        /*001c*/ 	.word	0x00000000
        /*0020*/ 	.short	0x0001
        /*0022*/ 	.short	0x0004
        /*0024*/ 	.byte	0x00, 0xf0, 0x11, 0x00


	//----- nvinfo : EIATTR_KPARAM_INFO
	.align		4
.L_4137:
        /*0028*/ 	.byte	0x04, 0x17
        /*002a*/ 	.short	(.L_4139 - .L_4138)
.L_4138:
        /*002c*/ 	.word	0x00000000
        /*0030*/ 	.short	0x0000
        /*0032*/ 	.short	0x0000
        /*0034*/ 	.byte	0x00, 0xf0, 0x11, 0x00


	//----- nvinfo : EIATTR_SPARSE_MMA_MASK
	.align		4
.L_4139:
        /*0038*/ 	.byte	0x03, 0x50
        /*003a*/ 	.short	0x0000


	//----- nvinfo : EIATTR_MAXREG_COUNT
	.align		4
        /*003c*/ 	.byte	0x03, 0x1b
        /*003e*/ 	.short	0x00ff


	//----- nvinfo : EIATTR_MERCURY_ISA_VERSION
	.align		4
        /*0040*/ 	.byte	0x03, 0x5f
        /*0042*/ 	.short	0x0101


	//----- nvinfo : EIATTR_VRC_CTA_INIT_COUNT
	.align		4
        /*0044*/ 	.byte	0x02, 0x4a
	.zero		1
	.zero		1


	//----- nvinfo : EIATTR_EXIT_INSTR_OFFSETS
	.align		4
        /*0048*/ 	.byte	0x04, 0x1c
        /*004a*/ 	.short	(.L_4141 - .L_4140)


	//   ....[0]....
.L_4140:
        /*004c*/ 	.word	0x00001650


	//   ....[1]....
        /*0050*/ 	.word	0x000016a0


	//   ....[2]....
        /*0054*/ 	.word	0x00001ef0


	//----- nvinfo : EIATTR_MAX_THREADS
	.align		4
.L_4141:
        /*0058*/ 	.byte	0x04, 0x05
        /*005a*/ 	.short	(.L_4143 - .L_4142)
.L_4142:
        /*005c*/ 	.word	0x00000080
        /*0060*/ 	.word	0x00000001
        /*0064*/ 	.word	0x00000001


	//----- nvinfo : EIATTR_CRS_STACK_SIZE
	.align		4
.L_4143:
        /*0068*/ 	.byte	0x04, 0x1e
        /*006a*/ 	.short	(.L_4145 - .L_4144)
.L_4144:
        /*006c*/ 	.word	0x00000000


	//----- nvinfo : EIATTR_CBANK_PARAM_SIZE
	.align		4
.L_4145:
        /*0070*/ 	.byte	0x03, 0x19
        /*0072*/ 	.short	0x0018


	//----- nvinfo : EIATTR_PARAM_CBANK
	.align		4
        /*0074*/ 	.byte	0x04, 0x0a
        /*0076*/ 	.short	(.L_4147 - .L_4146)
	.align		4
.L_4146:
        /*0078*/ 	.word	index@(.nv.constant0._ZN2at6native29vectorized_elementwise_kernelILi8ENS0_13BUnaryFunctorIsssZZZNS0_15binary_internal21div_trunc_kernel_cudaERNS_18TensorIteratorBaseEENKUlvE_clEvENKUlvE3_clEvEUlssE_EESt5arrayIPcLm2EEEEviT0_T1_)
        /*007c*/ 	.short	0x0380
        /*007e*/ 	.short	0x0018


	//----- nvinfo : EIATTR_SW_WAR
	.align		4
.L_4147:
        /*0080*/ 	.byte	0x04, 0x36
        /*0082*/ 	.short	(.L_4149 - .L_4148)
.L_4148:
        /*0084*/ 	.word	0x00000008
.L_4149:


//--------------------- .nv.info._ZN2at6native18elementwise_kernelILi128ELi4EZNS0_15gpu_kernel_implINS0_13AUnaryFunctorIsssZZZNS0_15binary_internal21div_trunc_kernel_cudaERNS_18TensorIteratorBaseEENKUlvE_clEvENKUlvE3_clEvEUlssE_EEEEvS6_RKT_EUliE_EEviT1_ --------------------------
	.section	.nv.info._ZN2at6native18elementwise_kernelILi128ELi4EZNS0_15gpu_kernel_implINS0_13AUnaryFunctorIsssZZZNS0_15binary_internal21div_trunc_kernel_cudaERNS_18TensorIteratorBaseEENKUlvE_clEvENKUlvE3_clEvEUlssE_EEEEvS6_RKT_EUliE_EEviT1_,"",@"SHT_CUDA_INFO"
	.sectionflags	@""
	.align	4


	//----- nvinfo : EIATTR_CUDA_API_VERSION
	.align		4
        /*0000*/ 	.byte	0x04, 0x37
        /*0002*/ 	.short	(.L_4151 - .L_4150)
.L_4150:
        /*0004*/ 	.word	0x00000082


	//----- nvinfo : EIATTR_KPARAM_INFO
	.align		4
.L_4151:
        /*0008*/ 	.byte	0x04, 0x17
        /*000a*/ 	.short	(.L_4153 - .L_4152)
.L_4152:
        /*000c*/ 	.word	0x00000000
        /*0010*/ 	.short	0x0001
        /*0012*/ 	.short	0x0008
        /*0014*/ 	.byte	0x00, 0xf0, 0x61, 0x08


	//----- nvinfo : EIATTR_KPARAM_INFO
	.align		4
.L_4153:
        /*0018*/ 	.byte	0x04, 0x17
        /*001a*/ 	.short	(.L_4155 - .L_4154)
.L_4154:
        /*001c*/ 	.word	0x00000000
        /*0020*/ 	.short	0x0000
        /*0022*/ 	.short	0x0000
        /*0024*/ 	.byte	0x00, 0xf0, 0x11, 0x00


	//----- nvinfo : EIATTR_SPARSE_MMA_MASK
	.align		4
.L_4155:
        /*0028*/ 	.byte	0x03, 0x50
        /*002a*/ 	.short	0x0000


	//----- nvinfo : EIATTR_MAXREG_COUNT
	.align		4
        /*002c*/ 	.byte	0x03, 0x1b
        /*002e*/ 	.short	0x0080


	//----- nvinfo : EIATTR_EXTERNS
	.align		4
        /*0030*/ 	.byte	0x04, 0x0f
        /*0032*/ 	.short	(.L_4157 - .L_4156)


	//   ....[0]....
	.align		4
.L_4156:
        /*0034*/ 	.word	index@(__assertfail)


	//----- nvinfo : EIATTR_MERCURY_ISA_VERSION
	.align		4
.L_4157:
        /*0038*/ 	.byte	0x03, 0x5f
        /*003a*/ 	.short	0x0101


	//----- nvinfo : EIATTR_VRC_CTA_INIT_COUNT
	.align		4
        /*003c*/ 	.byte	0x02, 0x4a
	.zero		1
	.zero		1


	//----- nvinfo : EIATTR_SYSCALL_OFFSETS
	.align		4
        /*0040*/ 	.byte	0x04, 0x46
        /*0042*/ 	.short	(.L_4159 - .L_4158)


	//   ....[0]....
.L_4158:
        /*0044*/ 	.word	0x00002140


	//   ....[1]....
        /*0048*/ 	.word	0x000030f0


	//   ....[2]....
        /*004c*/ 	.word	0x000053b0


	//   ....[3]....
        /*0050*/ 	.word	0x00006170


	//   ....[4]....
        /*0054*/ 	.word	0x00008550


	//   ....[5]....
        /*0058*/ 	.word	0x00009310


	//   ....[6]....
        /*005c*/ 	.word	0x0000b700


	//   ....[7]....
        /*0060*/ 	.word	0x0000c4b0


	//----- nvinfo : EIATTR_EXIT_INSTR_OFFSETS
	.align		4
.L_4159:
        /*0064*/ 	.byte	0x04, 0x1c
        /*0066*/ 	.short	(.L_4161 - .L_4160)


	//   ....[0]....
.L_4160:
        /*0068*/ 	.word	0x000095f0


	//   ....[1]....
        /*006c*/ 	.word	0x0000b9c0


	//   ....[2]....
        /*0070*/ 	.word	0x0000b9e0


	//   ....[3]....
        /*0074*/ 	.word	0x0000ba90


	//   ....[4]....
        /*0078*/ 	.word	0x0000bac0


	//   ....[5]....
        /*007c*/ 	.word	0x0000bae0


	//   ....[6]....
        /*0080*/ 	.word	0x0000bb70


	//   ....[7]....
        /*0084*/ 	.word	0x0000bbb0


	//   ....[8]....
        /*0088*/ 	.word	0x0000bc50


	//   ....[9]....
        /*008c*/ 	.word	0x0000bca0


	//   ....[10]....
        /*0090*/ 	.word	0x0000bcd0


	//   ....[11]....
        /*0094*/ 	.word	0x0000bd90


	//   ....[12]....
        /*0098*/ 	.word	0x0000bf00


	//   ....[13]....
        /*009c*/ 	.word	0x0000c070


	//   ....[14]....
        /*00a0*/ 	.word	0x0000c1e0


	//   ....[15]....
        /*00a4*/ 	.word	0x0000c230


	//   ....[16]....
        /*00a8*/ 	.word	0x0000c260


	//   ....[17]....
        /*00ac*/ 	.word	0x0000c310


	//   ....[18]....
        /*00b0*/ 	.word	0x0000c350


	//   ....[19]....
        /*00b4*/ 	.word	0x0000c4c0


	//   ....[20]....
        /*00b8*/ 	.word	0x0000c5d0


	//   ....[21]....
        /*00bc*/ 	.word	0x0000c710


	//   ....[22]....
        /*00c0*/ 	.word	0x0000c750


	//----- nvinfo : EIATTR_MAX_THREADS
	.align		4
.L_4161:
        /*00c4*/ 	.byte	0x04, 0x05
        /*00c6*/ 	.short	(.L_4163 - .L_4162)
.L_4162:
        /*00c8*/ 	.word	0x00000080
        /*00cc*/ 	.word	0x00000001
        /*00d0*/ 	.word	0x00000001


	//----- nvinfo : EIATTR_CRS_STACK_SIZE
	.align		4
.L_4163:
        /*00d4*/ 	.byte	0x04, 0x1e
        /*00d6*/ 	.short	(.L_4165 - .L_4164)
.L_4164:
        /*00d8*/ 	.word	0x00000000


	//----- nvinfo : EIATTR_CBANK_PARAM_SIZE
	.align		4
.L_4165:
        /*00dc*/ 	.byte	0x03, 0x19
        /*00de*/ 	.short	0x0220


	//----- nvinfo : EIATTR_PARAM_CBANK
	.align		4
        /*00e0*/ 	.byte	0x04, 0x0a
        /*00e2*/ 	.short	(.L_4167 - .L_4166)
	.align		4
.L_4166:
        /*00e4*/ 	.word	index@(.nv.constant0._ZN2at6native18elementwise_kernelILi128ELi4EZNS0_15gpu_kernel_implINS0_13AUnaryFunctorIsssZZZNS0_15binary_internal21div_trunc_kernel_cudaERNS_18TensorIteratorBaseEENKUlvE_clEvENKUlvE3_clEvEUlssE_EEEEvS6_RKT_EUliE_EEviT1_)
        /*00e8*/ 	.short	0x0380
        /*00ea*/ 	.short	0x0220


	//----- nvinfo : EIATTR_SW_WAR
	.align		4
.L_4167:
        /*00ec*/ 	.byte	0x04, 0x36
        /*00ee*/ 	.short	(.L_4169 - .L_4168)
.L_4168:
        /*00f0*/ 	.word	0x00000008
.L_4169:


//--------------------- .nv.info._ZN2at6native27unrolled_elementwise_kernelINS0_13AUnaryFunctorIsssZZZNS0_15binary_internal21div_trunc_kernel_cudaERNS_18TensorIteratorBaseEENKUlvE_clEvENKUlvE3_clEvEUlssE_EESt5arrayIPcLm2EELi4E23TrivialOffsetCalculatorILi1EjESE_NS0_6memory12LoadWithCastILi1EEENSF_13StoreWithCastILi1EEEEEviT_T0_T2_T3_T4_T5_ --------------------------
	.section	.nv.info._ZN2at6native27unrolled_elementwise_kernelINS0_13AUnaryFunctorIsssZZZNS0_15binary_internal21div_trunc_kernel_cudaERNS_18TensorIteratorBaseEENKUlvE_clEvENKUlvE3_clEvEUlssE_EESt5arrayIPcLm2EELi4E23TrivialOffsetCalculatorILi1EjESE_NS0_6memory12LoadWithCastILi1EEENSF_13StoreWithCastILi1EEEEEviT_T0_T2_T3_T4_T5_,"",@"SHT_CUDA_INFO"
	.sectionflags	@""
	.align	4


	//----- nvinfo : EIATTR_CUDA_API_VERSION
	.align		4
        /*0000*/ 	.byte	0x04, 0x37
        /*0002*/ 	.short	(.L_4171 - .L_4170)
.L_4170:
        /*0004*/ 	.word	0x00000082


	//----- nvinfo : EIATTR_KPARAM_INFO
	.align		4
.L_4171:
        /*0008*/ 	.byte	0x04, 0x17
        /*000a*/ 	.short	(.L_4173 - .L_4172)
.L_4172:
        /*000c*/ 	.word	0x00000000
        /*0010*/ 	.short	0x0006
        /*0012*/ 	.short	0x0024
        /*0014*/ 	.byte	0x00, 0xf0, 0x21, 0x00


	//----- nvinfo : EIATTR_KPARAM_INFO
	.align		4
.L_4173:
        /*0018*/ 	.byte	0x04, 0x17
        /*001a*/ 	.short	(.L_4175 - .L_4174)
.L_4174:
        /*001c*/ 	.word	0x00000000
        /*0020*/ 	.short	0x0005
        /*0022*/ 	.short	0x001c
        /*0024*/ 	.byte	0x00, 0xf0, 0x21, 0x00


	//----- nvinfo : EIATTR_KPARAM_INFO
	.align		4
.L_4175:
        /*0028*/ 	.byte	0x04, 0x17
        /*002a*/ 	.short	(.L_4177 - .L_4176)
.L_4176:
        /*002c*/ 	.word	0x00000000
        /*0030*/ 	.short	0x0004
        /*0032*/ 	.short	0x0019
        /*0034*/ 	.byte	0x00, 0xf0, 0x05, 0x00


	//----- nvinfo : EIATTR_KPARAM_INFO
	.align		4
.L_4177:
        /*0038*/ 	.byte	0x04, 0x17
        /*003a*/ 	.short	(.L_4179 - .L_4178)
.L_4178:
        /*003c*/ 	.word	0x00000000
        /*0040*/ 	.short	0x0003
        /*0042*/ 	.short	0x0018
        /*0044*/ 	.byte	0x00, 0xf0, 0x05, 0x00


	//----- nvinfo : EIATTR_KPARAM_INFO
	.align		4
.L_4179:
        /*0048*/ 	.byte	0x04, 0x17
        /*004a*/ 	.short	(.L_4181 - .L_4180)
.L_4180:
        /*004c*/ 	.word	0x00000000
        /*0050*/ 	.short	0x0002
        /*0052*/ 	.short	0x0008
        /*0054*/ 	.byte	0x00, 0xf0, 0x41, 0x00


	//----- nvinfo : EIATTR_KPARAM_INFO
	.align		4
.L_4181:
        /*0058*/ 	.byte	0x04, 0x17
        /*005a*/ 	.short	(.L_4183 - .L_4182)
.L_4182:
        /*005c*/ 	.word	0x00000000
        /*0060*/ 	.short	0x0001
        /*0062*/ 	.short	0x0004
        /*0064*/ 	.byte	0x00, 0xf0, 0x11, 0x00


	//----- nvinfo : EIATTR_KPARAM_INFO
	.align		4
.L_4183:
        /*0068*/ 	.byte	0x04, 0x17
        /*006a*/ 	.short	(.L_4185 - .L_4184)
.L_4184:
        /*006c*/ 	.word	0x00000000
        /*0070*/ 	.short	0x0000
        /*0072*/ 	.short	0x0000
        /*0074*/ 	.byte	0x00, 0xf0, 0x11, 0x00


	//----- nvinfo : EIATTR_SPARSE_MMA_MASK
	.align		4
.L_4185:
        /*0078*/ 	.byte	0x03, 0x50
        /*007a*/ 	.short	0x0000


	//----- nvinfo : EIATTR_MAXREG_COUNT
	.align		4
        /*007c*/ 	.byte	0x03, 0x1b
        /*007e*/ 	.short	0x00ff


	//----- nvinfo : EIATTR_EXTERNS
	.align		4
        /*0080*/ 	.byte	0x04, 0x0f
        /*0082*/ 	.short	(.L_4187 - .L_4186)


	//   ....[0]....
	.align		4
.L_4186:
        /*0084*/ 	.word	index@(__assertfail)


	//----- nvinfo : EIATTR_MERCURY_ISA_VERSION
	.align		4
.L_4187:
        /*0088*/ 	.byte	0x03, 0x5f
        /*008a*/ 	.short	0x0101


	//----- nvinfo : EIATTR_VRC_CTA_INIT_COUNT
	.align		4
        /*008c*/ 	.byte	0x02, 0x4a
	.zero		1
	.zero		1


	//----- nvinfo : EIATTR_SYSCALL_OFFSETS
	.align		4
        /*0090*/ 	.byte	0x04, 0x46
        /*0092*/ 	.short	(.L_4189 - .L_4188)


	//   ....[0]....
.L_4188:
        /*0094*/ 	.word	0x00000e30


	//   ....[1]....
        /*0098*/ 	.word	0x00001df0


	//   ....[2]....
        /*009c*/ 	.word	0x00002cf0


	//   ....[3]....
        /*00a0*/ 	.word	0x00003bf0


	//   ....[4]....
        /*00a4*/ 	.word	0x00005280


	//   ....[5]....
        /*00a8*/ 	.word	0x00006080


	//   ....[6]....
        /*00ac*/ 	.word	0x00006f40


	//   ....[7]....
        /*00b0*/ 	.word	0x00007e00


	//----- nvinfo : EIATTR_EXIT_INSTR_OFFSETS
	.align		4
.L_4189:
        /*00b4*/ 	.byte	0x04, 0x1c
        /*00b6*/ 	.short	(.L_4191 - .L_4190)


	//   ....[0]....
.L_4190:
        /*00b8*/ 	.word	0x00007210


	//   ....[1]....
        /*00bc*/ 	.word	0x00007340


	//   ....[2]....
        /*00c0*/ 	.word	0x00007360


	//   ....[3]....
        /*00c4*/ 	.word	0x00007400


	//   ....[4]....
        /*00c8*/ 	.word	0x00007430


	//   ....[5]....
        /*00cc*/ 	.word	0x00007450


	//   ....[6]....
        /*00d0*/ 	.word	0x000074e0


	//   ....[7]....
        /*00d4*/ 	.word	0x00007520


	//   ....[8]....
        /*00d8*/ 	.word	0x000075c0


	//   ....[9]....
        /*00dc*/ 	.word	0x00007610


	//   ....[10]....
        /*00e0*/ 	.word	0x00007640


	//   ....[11]....
        /*00e4*/ 	.word	0x00007700


	//   ....[12]....
        /*00e8*/ 	.word	0x00007870


	//   ....[13]....
        /*00ec*/ 	.word	0x000079e0


	//   ....[14]....
        /*00f0*/ 	.word	0x00007b40


	//   ....[15]....
        /*00f4*/ 	.word	0x00007b80


	//   ....[16]....
        /*00f8*/ 	.word	0x00007bb0


	//   ....[17]....
        /*00fc*/ 	.word	0x00007c60


	//   ....[18]....
        /*0100*/ 	.word	0x00007ca0


	//   ....[19]....
        /*0104*/ 	.word	0x00007e10


	//   ....[20]....
        /*0108*/ 	.word	0x00007f20


	//   ....[21]....
        /*010c*/ 	.word	0x00008060


	//   ....[22]....
        /*0110*/ 	.word	0x000080a0


	//----- nvinfo : EIATTR_MAX_THREADS
	.align		4
.L_4191:
        /*0114*/ 	.byte	0x04, 0x05
        /*0116*/ 	.short	(.L_4193 - .L_4192)
.L_4192:
        /*0118*/ 	.word	0x00000080
        /*011c*/ 	.word	0x00000001
        /*0120*/ 	.word	0x00000001


	//----- nvinfo : EIATTR_CRS_STACK_SIZE
	.align		4
.L_4193:
        /*0124*/ 	.byte	0x04, 0x1e
        /*0126*/ 	.short	(.L_4195 - .L_4194)
.L_4194:
        /*0128*/ 	.word	0x00000000


	//----- nvinfo : EIATTR_CBANK_PARAM_SIZE
	.align		4
.L_4195:
        /*012c*/ 	.byte	0x03, 0x19
        /*012e*/ 	.short	0x002c


	//----- nvinfo : EIATTR_PARAM_CBANK
	.align		4
        /*0130*/ 	.byte	0x04, 0x0a
        /*0132*/ 	.short	(.L_4197 - .L_4196)
	.align		4
.L_4196:
        /*0134*/ 	.word	index@(.nv.constant0._ZN2at6native27unrolled_elementwise_kernelINS0_13AUnaryFunctorIsssZZZNS0_15binary_internal21div_trunc_kernel_cudaERNS_18TensorIteratorBaseEENKUlvE_clEvENKUlvE3_clEvEUlssE_EESt5arrayIPcLm2EELi4E23TrivialOffsetCalculatorILi1EjESE_NS0_6memory12LoadWithCastILi1EEENSF_13StoreWithCastILi1EEEEEviT_T0_T2_T3_T4_T5_)
        /*0138*/ 	.short	0x0380
        /*013a*/ 	.short	0x002c


	//----- nvinfo : EIATTR_SW_WAR
	.align		4
.L_4197:
        /*013c*/ 	.byte	0x04, 0x36
        /*013e*/ 	.short	(.L_4199 - .L_4198)
.L_4198:
        /*0140*/ 	.word	0x00000008
.L_4199:


//--------------------- .nv.info._ZN2at6native18elementwise_kernelILi128ELi4EZNS0_22gpu_kernel_impl_nocastINS0_13AUnaryFunctorIsssZZZNS0_15binary_internal21div_trunc_kernel_cudaERNS_18TensorIteratorBaseEENKUlvE_clEvENKUlvE3_clEvEUlssE_EEEEvS6_RKT_EUliE_EEviT1_ --------------------------
	.section	.nv.info._ZN2at6native18elementwise_kernelILi128ELi4EZNS0_22gpu_kernel_impl_nocastINS0_13AUnaryFunctorIsssZZZNS0_15binary_internal21div_trunc_kernel_cudaERNS_18TensorIteratorBaseEENKUlvE_clEvENKUlvE3_clEvEUlssE_EEEEvS6_RKT_EUliE_EEviT1_,"",@"SHT_CUDA_INFO"
	.sectionflags	@""
	.align	4


	//----- nvinfo : EIATTR_CUDA_API_VERSION
	.align		4
        /*0000*/ 	.byte	0x04, 0x37
        /*0002*/ 	.short	(.L_4201 - .L_4200)
.L_4200:
        /*0004*/ 	.word	0x00000082


	//----- nvinfo : EIATTR_KPARAM_INFO
	.align		4
.L_4201:
        /*0008*/ 	.byte	0x04, 0x17
        /*000a*/ 	.short	(.L_4203 - .L_4202)
.L_4202:
        /*000c*/ 	.word	0x00000000
        /*0010*/ 	.short	0x0001
        /*0012*/ 	.short	0x0008
        /*0014*/ 	.byte	0x00, 0xf0, 0x61, 0x08


	//----- nvinfo : EIATTR_KPARAM_INFO
	.align		4
.L_4203:
        /*0018*/ 	.byte	0x04, 0x17
        /*001a*/ 	.short	(.L_4205 - .L_4204)
.L_4204:
        /*001c*/ 	.word	0x00000000
        /*0020*/ 	.short	0x0000
        /*0022*/ 	.short	0x0000
        /*0024*/ 	.byte	0x00, 0xf0, 0x11, 0x00


	//----- nvinfo : EIATTR_SPARSE_MMA_MASK
	.align		4
.L_4205:
        /*0028*/ 	.byte	0x03, 0x50
        /*002a*/ 	.short	0x0000


	//----- nvinfo : EIATTR_MAXREG_COUNT
	.align		4
        /*002c*/ 	.byte	0x03, 0x1b
        /*002e*/ 	.short	0x0080


	//----- nvinfo : EIATTR_MERCURY_ISA_VERSION
	.align		4
        /*0030*/ 	.byte	0x03, 0x5f
        /*0032*/ 	.short	0x0101


	//----- nvinfo : EIATTR_VRC_CTA_INIT_COUNT
	.align		4
        /*0034*/ 	.byte	0x02, 0x4a
	.zero		1
	.zero		1


	//----- nvinfo : EIATTR_EXIT_INSTR_OFFSETS
	.align		4
        /*0038*/ 	.byte	0x04, 0x1c
        /*003a*/ 	.short	(.L_4207 - .L_4206)


	//   ....[0]....
.L_4206:
        /*003c*/ 	.word	0x00000710


	//   ....[1]....
        /*0040*/ 	.word	0x000008f0


	//   ....[2]....
        /*0044*/ 	.word	0x00004830


	//   ....[3]....
        /*0048*/ 	.word	0x00005cd0


	//----- nvinfo : EIATTR_MAX_THREADS
	.align		4
.L_4207:
        /*004c*/ 	.byte	0x04, 0x05
        /*004e*/ 	.short	(.L_4209 - .L_4208)
.L_4208:
        /*0050*/ 	.word	0x00000080
        /*0054*/ 	.word	0x00000001
        /*0058*/ 	.word	0x00000001


	//----- nvinfo : EIATTR_CRS_STACK_SIZE
	.align		4
.L_4209:
        /*005c*/ 	.byte	0x04, 0x1e
        /*005e*/ 	.short	(.L_4211 - .L_4210)
.L_4210:
        /*0060*/ 	.word	0x00000000


	//----- nvinfo : EIATTR_CBANK_PARAM_SIZE
	.align		4
.L_4211:
        /*0064*/ 	.byte	0x03, 0x19
        /*0066*/ 	.short	0x0220


	//----- nvinfo : EIATTR_PARAM_CBANK
	.align		4
        /*0068*/ 	.byte	0x04, 0x0a
        /*006a*/ 	.short	(.L_4213 - .L_4212)
	.align		4
.L_4212:
        /*006c*/ 	.word	index@(.nv.constant0._ZN2at6native18elementwise_kernelILi128ELi4EZNS0_22gpu_kernel_impl_nocastINS0_13AUnaryFunctorIsssZZZNS0_15binary_internal21div_trunc_kernel_cudaERNS_18TensorIteratorBaseEENKUlvE_clEvENKUlvE3_clEvEUlssE_EEEEvS6_RKT_EUliE_EEviT1_)
        /*0070*/ 	.short	0x0380
        /*0072*/ 	.short	0x0220


	//----- nvinfo : EIATTR_SW_WAR
	.align		4
.L_4213:
        /*0074*/ 	.byte	0x04, 0x36
        /*0076*/ 	.short	(.L_4215 - .L_4214)
.L_4214:
        /*0078*/ 	.word	0x00000008
.L_4215:


//--------------------- .nv.info._ZN2at6native27unrolled_elementwise_kernelINS0_13AUnaryFunctorIsssZZZNS0_15binary_internal21div_trunc_kernel_cudaERNS_18TensorIteratorBaseEENKUlvE_clEvENKUlvE3_clEvEUlssE_EESt5arrayIPcLm2EELi4E23TrivialOffsetCalculatorILi1EjESE_NS0_6memory15LoadWithoutCastENSF_16StoreWithoutCastEEEviT_T0_T2_T3_T4_T5_ --------------------------
	.section	.nv.info._ZN2at6native27unrolled_elementwise_kernelINS0_13AUnaryFunctorIsssZZZNS0_15binary_internal21div_trunc_kernel_cudaERNS_18TensorIteratorBaseEENKUlvE_clEvENKUlvE3_clEvEUlssE_EESt5arrayIPcLm2EELi4E23TrivialOffsetCalculatorILi1EjESE_NS0_6memory15LoadWithoutCastENSF_16StoreWithoutCastEEEviT_T0_T2_T3_T4_T5_,"",@"SHT_CUDA_INFO"
	.sectionflags	@""
	.align	4


	//----- nvinfo : EIATTR_CUDA_API_VERSION
	.align		4
        /*0000*/ 	.byte	0x04, 0x37
        /*0002*/ 	.short	(.L_4217 - .L_4216)
.L_4216:
        /*0004*/ 	.word	0x00000082


	//----- nvinfo : EIATTR_KPARAM_INFO
	.align		4
.L_4217:
        /*0008*/ 	.byte	0x04, 0x17
        /*000a*/ 	.short	(.L_4219 - .L_4218)
.L_4218:
        /*000c*/ 	.word	0x00000000
        /*0010*/ 	.short	0x0006
        /*0012*/ 	.short	0x001b
        /*0014*/ 	.byte	0x00, 0xf0, 0x05, 0x00


	//----- nvinfo : EIATTR_KPARAM_INFO
	.align		4
.L_4219:
        /*0018*/ 	.byte	0x04, 0x17
        /*001a*/ 	.short	(.L_4221 - .L_4220)
.L_4220:
        /*001c*/ 	.word	0x00000000
        /*0020*/ 	.short	0x0005
        /*0022*/ 	.short	0x001a
        /*0024*/ 	.byte	0x00, 0xf0, 0x05, 0x00


	//----- nvinfo : EIATTR_KPARAM_INFO
	.align		4
.L_4221:
        /*0028*/ 	.byte	0x04, 0x17
        /*002a*/ 	.short	(.L_4223 - .L_4222)
.L_4222:
        /*002c*/ 	.word	0x00000000
        /*0030*/ 	.short	0x0004
        /*0032*/ 	.short	0x0019
        /*0034*/ 	.byte	0x00, 0xf0, 0x05, 0x00


	//----- nvinfo : EIATTR_KPARAM_INFO
	.align		4
.L_4223:
        /*0038*/ 	.byte	0x04, 0x17
        /*003a*/ 	.short	(.L_4225 - .L_4224)
.L_4224:
        /*003c*/ 	.word	0x00000000
        /*0040*/ 	.short	0x0003
        /*0042*/ 	.short	0x0018
        /*0044*/ 	.byte	0x00, 0xf0, 0x05, 0x00


	//----- nvinfo : EIATTR_KPARAM_INFO
	.align		4
.L_4225:
        /*0048*/ 	.byte	0x04, 0x17
        /*004a*/ 	.short	(.L_4227 - .L_4226)
.L_4226:
        /*004c*/ 	.word	0x00000000
        /*0050*/ 	.short	0x0002
        /*0052*/ 	.short	0x0008
        /*0054*/ 	.byte	0x00, 0xf0, 0x41, 0x00


	//----- nvinfo : EIATTR_KPARAM_INFO
	.align		4
.L_4227:
        /*0058*/ 	.byte	0x04, 0x17
        /*005a*/ 	.short	(.L_4229 - .L_4228)
.L_4228:
        /*005c*/ 	.word	0x00000000
        /*0060*/ 	.short	0x0001
        /*0062*/ 	.short	0x0004
        /*0064*/ 	.byte	0x00, 0xf0, 0x11, 0x00


	//----- nvinfo : EIATTR_KPARAM_INFO
	.align		4
.L_4229:
        /*0068*/ 	.byte	0x04, 0x17
        /*006a*/ 	.short	(.L_4231 - .L_4230)
.L_4230:
        /*006c*/ 	.word	0x00000000
        /*0070*/ 	.short	0x0000
        /*0072*/ 	.short	0x0000
        /*0074*/ 	.byte	0x00, 0xf0, 0x11, 0x00


	//----- nvinfo : EIATTR_SPARSE_MMA_MASK
	.align		4
.L_4231:
        /*0078*/ 	.byte	0x03, 0x50
        /*007a*/ 	.short	0x0000


	//----- nvinfo : EIATTR_MAXREG_COUNT
	.align		4
        /*007c*/ 	.byte	0x03, 0x1b
        /*007e*/ 	.short	0x00ff


	//----- nvinfo : EIATTR_MERCURY_ISA_VERSION
	.align		4
        /*0080*/ 	.byte	0x03, 0x5f
        /*0082*/ 	.short	0x0101


	//----- nvinfo : EIATTR_VRC_CTA_INIT_COUNT
	.align		4
        /*0084*/ 	.byte	0x02, 0x4a
	.zero		1
	.zero		1


	//----- nvinfo : EIATTR_EXIT_INSTR_OFFSETS
	.align		4
        /*0088*/ 	.byte	0x04, 0x1c
        /*008a*/ 	.short	(.L_4233 - .L_4232)


	//   ....[0]....
.L_4232:
        /*008c*/ 	.word	0x00000b00


	//   ....[1]....
        /*0090*/ 	.word	0x00000b50


	//----- nvinfo : EIATTR_MAX_THREADS
	.align		4
.L_4233:
        /*0094*/ 	.byte	0x04, 0x05
        /*0096*/ 	.short	(.L_4235 - .L_4234)
.L_4234:
        /*0098*/ 	.word	0x00000080
        /*009c*/ 	.word	0x00000001
        /*00a0*/ 	.word	0x00000001


	//----- nvinfo : EIATTR_CRS_STACK_SIZE
	.align		4
.L_4235:
        /*00a4*/ 	.byte	0x04, 0x1e
        /*00a6*/ 	.short	(.L_4237 - .L_4236)
.L_4236:
        /*00a8*/ 	.word	0x00000000


	//----- nvinfo : EIATTR_CBANK_PARAM_SIZE
	.align		4
.L_4237:
        /*00ac*/ 	.byte	0x03, 0x19
        /*00ae*/ 	.short	0x001c


	//----- nvinfo : EIATTR_PARAM_CBANK
	.align		4
        /*00b0*/ 	.byte	0x04, 0x0a
        /*00b2*/ 	.short	(.L_4239 - .L_4238)
	.align		4
.L_4238:
        /*00b4*/ 	.word	index@(.nv.constant0._ZN2at6native27unrolled_elementwise_kernelINS0_13AUnaryFunctorIsssZZZNS0_15binary_internal21div_trunc_kernel_cudaERNS_18TensorIteratorBaseEENKUlvE_clEvENKUlvE3_clEvEUlssE_EESt5arrayIPcLm2EELi4E23TrivialOffsetCalculatorILi1EjESE_NS0_6memory15LoadWithoutCastENSF_16StoreWithoutCastEEEviT_T0_T2_T3_T4_T5_)
        /*00b8*/ 	.short	0x0380
        /*00ba*/ 	.short	0x001c


	//----- nvinfo : EIATTR_SW_WAR
	.align		4
.L_4239:
        /*00bc*/ 	.byte	0x04, 0x36
        /*00be*/ 	.short	(.L_4241 - .L_4240)
.L_4240:
        /*00c0*/ 	.word	0x00000008
.L_4241:


//--------------------- .nv.info._ZN2at6native29vectorized_elementwise_kernelILi2ENS0_13AUnaryFunctorIsssZZZNS0_15binary_internal21div_trunc_kernel_cudaERNS_18TensorIteratorBaseEENKUlvE_clEvENKUlvE3_clEvEUlssE_EESt5arrayIPcLm2EEEEviT0_T1_ --------------------------
	.section	.nv.info._ZN2at6native29vectorized_elementwise_kernelILi2ENS0_13AUnaryFunctorIsssZZZNS0_15binary_internal21div_trunc_kernel_cudaERNS_18TensorIteratorBaseEENKUlvE_clEvENKUlvE3_clEvEUlssE_EESt5arrayIPcLm2EEEEviT0_T1_,"",@"SHT_CUDA_INFO"
	.sectionflags	@""
	.align	4


	//----- nvinfo : EIATTR_CUDA_API_VERSION
	.align		4
        /*0000*/ 	.byte	0x04, 0x37
        /*0002*/ 	.short	(.L_4243 - .L_4242)
.L_4242:
        /*0004*/ 	.word	0x00000082


	//----- nvinfo : EIATTR_KPARAM_INFO
	.align		4
.L_4243:
        /*0008*/ 	.byte	0x04, 0x17
        /*000a*/ 	.short	(.L_4245 - .L_4244)
.L_4244:
        /*000c*/ 	.word	0x00000000
        /*0010*/ 	.short	0x0002
        /*0012*/ 	.short	0x0008
        /*0014*/ 	.byte	0x00, 0xf0, 0x41, 0x00


	//----- nvinfo : EIATTR_KPARAM_INFO
	.align		4
.L_4245:
        /*0018*/ 	.byte	0x04, 0x17
        /*001a*/ 	.short	(.L_4247 - .L_4246)
.L_4246:
        /*001c*/ 	.word	0x00000000
        /*0020*/ 	.short	0x0001
        /*0022*/ 	.short	0x0004
        /*0024*/ 	.byte	0x00, 0xf0, 0x11, 0x00


	//----- nvinfo : EIATTR_KPARAM_INFO
	.align		4
.L_4247:
        /*0028*/ 	.byte	0x04, 0x17
        /*002a*/ 	.short	(.L_4249 - .L_4248)
.L_4248:
        /*002c*/ 	.word	0x00000000
        /*0030*/ 	.short	0x0000
        /*0032*/ 	.short	0x0000
        /*0034*/ 	.byte	0x00, 0xf0, 0x11, 0x00


	//----- nvinfo : EIATTR_SPARSE_MMA_MASK
	.align		4
.L_4249:
        /*0038*/ 	.byte	0x03, 0x50
        /*003a*/ 	.short	0x0000


	//----- nvinfo : EIATTR_MAXREG_COUNT
	.align		4
        /*003c*/ 	.byte	0x03, 0x1b
        /*003e*/ 	.short	0x00ff


	//----- nvinfo : EIATTR_MERCURY_ISA_VERSION
	.align		4
        /*0040*/ 	.byte	0x03, 0x5f
        /*0042*/ 	.short	0x0101


	//----- nvinfo : EIATTR_VRC_CTA_INIT_COUNT
	.align		4
        /*0044*/ 	.byte	0x02, 0x4a
	.zero		1
	.zero		1


	//----- nvinfo : EIATTR_EXIT_INSTR_OFFSETS
	.align		4
        /*0048*/ 	.byte	0x04, 0x1c
        /*004a*/ 	.short	(.L_4251 - .L_4250)


	//   ....[0]....
.L_4250:
        /*004c*/ 	.word	0x00001690


	//   ....[1]....
        /*0050*/ 	.word	0x000016e0


	//   ....[2]....
        /*0054*/ 	.word	0x00002470


	//----- nvinfo : EIATTR_MAX_THREADS
	.align		4
.L_4251:
        /*0058*/ 	.byte	0x04, 0x05
        /*005a*/ 	.short	(.L_4253 - .L_4252)
.L_4252:
        /*005c*/ 	.word	0x00000080
        /*0060*/ 	.word	0x00000001
        /*0064*/ 	.word	0x00000001


	//----- nvinfo : EIATTR_CRS_STACK_SIZE
	.align		4
.L_4253:
        /*0068*/ 	.byte	0x04, 0x1e
        /*006a*/ 	.short	(.L_4255 - .L_4254)
.L_4254:
        /*006c*/ 	.word	0x00000000


	//----- nvinfo : EIATTR_CBANK_PARAM_SIZE
	.align		4
.L_4255:
        /*0070*/ 	.byte	0x03, 0x19
        /*0072*/ 	.short	0x0018


	//----- nvinfo : EIATTR_PARAM_CBANK
	.align		4
        /*0074*/ 	.byte	0x04, 0x0a
        /*0076*/ 	.short	(.L_4257 - .L_4256)
	.align		4
.L_4256:
        /*0078*/ 	.word	index@(.nv.constant0._ZN2at6native29vectorized_elementwise_kernelILi2ENS0_13AUnaryFunctorIsssZZZNS0_15binary_internal21div_trunc_kernel_cudaERNS_18TensorIteratorBaseEENKUlvE_clEvENKUlvE3_clEvEUlssE_EESt5arrayIPcLm2EEEEviT0_T1_)
        /*007c*/ 	.short	0x0380
        /*007e*/ 	.short	0x0018


	//----- nvinfo : EIATTR_SW_WAR
	.align		4
.L_4257:
        /*0080*/ 	.byte	0x04, 0x36
        /*0082*/ 	.short	(.L_4259 - .L_4258)
.L_4258:
        /*0084*/ 	.word	0x00000008
.L_4259:


//--------------------- .nv.info._ZN2at6native29vectorized_elementwise_kernelILi4ENS0_13AUnaryFunctorIsssZZZNS0_15binary_internal21div_trunc_kernel_cudaERNS_18TensorIteratorBaseEENKUlvE_clEvENKUlvE3_clEvEUlssE_EESt5arrayIPcLm2EEEEviT0_T1_ --------------------------
	.section	.nv.info._ZN2at6native29vectorized_elementwise_kernelILi4ENS0_13AUnaryFunctorIsssZZZNS0_15binary_internal21div_trunc_kernel_cudaERNS_18TensorIteratorBaseEENKUlvE_clEvENKUlvE3_clEvEUlssE_EESt5arrayIPcLm2EEEEviT0_T1_,"",@"SHT_CUDA_INFO"
	.sectionflags	@""
	.align	4


	//----- nvinfo : EIATTR_CUDA_API_VERSION
	.align		4
        /*0000*/ 	.byte	0x04, 0x37
        /*0002*/ 	.short	(.L_4261 - .L_4260)
.L_4260:
        /*0004*/ 	.word	0x00000082


	//----- nvinfo : EIATTR_KPARAM_INFO
	.align		4
.L_4261:
        /*0008*/ 	.byte	0x04, 0x17
        /*000a*/ 	.short	(.L_4263 - .L_4262)
.L_4262:
        /*000c*/ 	.word	0x00000000
        /*0010*/ 	.short	0x0002
        /*0012*/ 	.short	0x0008
        /*0014*/ 	.byte	0x00, 0xf0, 0x41, 0x00


	//----- nvinfo : EIATTR_KPARAM_INFO
	.align		4
.L_4263:
        /*0018*/ 	.byte	0x04, 0x17
        /*001a*/ 	.short	(.L_4265 - .L_4264)
.L_4264:
        /*001c*/ 	.word	0x00000000
        /*0020*/ 	.short	0x0001
        /*0022*/ 	.short	0x0004
        /*0024*/ 	.byte	0x00, 0xf0, 0x11, 0x00


	//----- nvinfo : EIATTR_KPARAM_INFO
	.align		4
.L_4265:
        /*0028*/ 	.byte	0x04, 0x17
        /*002a*/ 	.short	(.L_4267 - .L_4266)
.L_4266:
        /*002c*/ 	.word	0x00000000
        /*0030*/ 	.short	0x0000
        /*0032*/ 	.short	0x0000
        /*0034*/ 	.byte	0x00, 0xf0, 0x11, 0x00


	//----- nvinfo : EIATTR_SPARSE_MMA_MASK
	.align		4
.L_4267:
        /*0038*/ 	.byte	0x03, 0x50
        /*003a*/ 	.short	0x0000


	//----- nvinfo : EIATTR_MAXREG_COUNT
	.align		4
        /*003c*/ 	.byte	0x03, 0x1b
        /*003e*/ 	.short	0x00ff


	//----- nvinfo : EIATTR_MERCURY_ISA_VERSION
	.align		4
        /*0040*/ 	.byte	0x03, 0x5f
        /*0042*/ 	.short	0x0101


	//----- nvinfo : EIATTR_VRC_CTA_INIT_COUNT
	.align		4
        /*0044*/ 	.byte	0x02, 0x4a
	.zero		1
	.zero		1


	//----- nvinfo : EIATTR_EXIT_INSTR_OFFSETS
	.align		4
        /*0048*/ 	.byte	0x04, 0x1c
        /*004a*/ 	.short	(.L_4269 - .L_4268)


	//   ....[0]....
.L_4268:
        /*004c*/ 	.word	0x00001660


	//   ....[1]....
        /*0050*/ 	.word	0x000016b0


	//   ....[2]....
        /*0054*/ 	.word	0x00002410


	//----- nvinfo : EIATTR_MAX_THREADS
	.align		4
.L_4269:
        /*0058*/ 	.byte	0x04, 0x05
        /*005a*/ 	.short	(.L_4271 - .L_4270)
.L_4270:
        /*005c*/ 	.word	0x00000080
        /*0060*/ 	.word	0x00000001
        /*0064*/ 	.word	0x00000001


	//----- nvinfo : EIATTR_CRS_STACK_SIZE
	.align		4
.L_4271:
        /*0068*/ 	.byte	0x04, 0x1e
        /*006a*/ 	.short	(.L_4273 - .L_4272)
.L_4272:
        /*006c*/ 	.word	0x00000000


	//----- nvinfo : EIATTR_CBANK_PARAM_SIZE
	.align		4
.L_4273:
        /*0070*/ 	.byte	0x03, 0x19
        /*0072*/ 	.short	0x0018


	//----- nvinfo : EIATTR_PARAM_CBANK
	.align		4
        /*0074*/ 	.byte	0x04, 0x0a
        /*0076*/ 	.short	(.L_4275 - .L_4274)
	.align		4
.L_4274:
        /*0078*/ 	.word	index@(.nv.constant0._ZN2at6native29vectorized_elementwise_kernelILi4ENS0_13AUnaryFunctorIsssZZZNS0_15binary_internal21div_trunc_kernel_cudaERNS_18TensorIteratorBaseEENKUlvE_clEvENKUlvE3_clEvEUlssE_EESt5arrayIPcLm2EEEEviT0_T1_)
        /*007c*/ 	.short	0x0380
        /*007e*/ 	.short	0x0018


	//----- nvinfo : EIATTR_SW_WAR
	.align		4
.L_4275:
        /*0080*/ 	.byte	0x04, 0x36
        /*0082*/ 	.short	(.L_4277 - .L_4276)
.L_4276:
        /*0084*/ 	.word	0x00000008
.L_4277:


//--------------------- .nv.info._ZN2at6native29vectorized_elementwise_kernelILi8ENS0_13AUnaryFunctorIsssZZZNS0_15binary_internal21div_trunc_kernel_cudaERNS_18TensorIteratorBaseEENKUlvE_clEvENKUlvE3_clEvEUlssE_EESt5arrayIPcLm2EEEEviT0_T1_ --------------------------
	.section	.nv.info._ZN2at6native29vectorized_elementwise_kernelILi8ENS0_13AUnaryFunctorIsssZZZNS0_15binary_internal21div_trunc_kernel_cudaERNS_18TensorIteratorBaseEENKUlvE_clEvENKUlvE3_clEvEUlssE_EESt5arrayIPcLm2EEEEviT0_T1_,"",@"SHT_CUDA_INFO"
	.sectionflags	@""
	.align	4


	//----- nvinfo : EIATTR_CUDA_API_VERSION
	.align		4
        /*0000*/ 	.byte	0x04, 0x37
        /*0002*/ 	.short	(.L_4279 - .L_4278)
.L_4278:
        /*0004*/ 	.word	0x00000082


	//----- nvinfo : EIATTR_KPARAM_INFO
	.align		4
.L_4279:
        /*0008*/ 	.byte	0x04, 0x17
        /*000a*/ 	.short	(.L_4281 - .L_4280)
.L_4280:
        /*000c*/ 	.word	0x00000000
        /*0010*/ 	.short	0x0002
        /*0012*/ 	.short	0x0008
        /*0014*/ 	.byte	0x00, 0xf0, 0x41, 0x00


	//----- nvinfo : EIATTR_KPARAM_INFO
	.align		4
.L_4281:
        /*0018*/ 	.byte	0x04, 0x17
        /*001a*/ 	.short	(.L_4283 - .L_4282)
.L_4282:
        /*001c*/ 	.word	0x00000000
        /*0020*/ 	.short	0x0001
        /*0022*/ 	.short	0x0004
        /*0024*/ 	.byte	0x00, 0xf0, 0x11, 0x00


	//----- nvinfo : EIATTR_KPARAM_INFO
	.align		4
.L_4283:
        /*0028*/ 	.byte	0x04, 0x17
        /*002a*/ 	.short	(.L_4285 - .L_4284)
.L_4284:
        /*002c*/ 	.word	0x00000000
        /*0030*/ 	.short	0x0000
        /*0032*/ 	.short	0x0000
        /*0034*/ 	.byte	0x00, 0xf0, 0x11, 0x00


	//----- nvinfo : EIATTR_SPARSE_MMA_MASK
	.align		4
.L_4285:
        /*0038*/ 	.byte	0x03, 0x50
        /*003a*/ 	.short	0x0000


	//----- nvinfo : EIATTR_MAXREG_COUNT
	.align		4
        /*003c*/ 	.byte	0x03, 0x1b
        /*003e*/ 	.short	0x00ff


	//----- nvinfo : EIATTR_MERCURY_ISA_VERSION
	.align		4
        /*0040*/ 	.byte	0x03, 0x5f
        /*0042*/ 	.short	0x0101


	//----- nvinfo : EIATTR_VRC_CTA_INIT_COUNT
	.align		4
        /*0044*/ 	.byte	0x02, 0x4a
	.zero		1
	.zero		1


	//----- nvinfo : EIATTR_EXIT_INSTR_OFFSETS
	.align		4
        /*0048*/ 	.byte	0x04, 0x1c
        /*004a*/ 	.short	(.L_4287 - .L_4286)


	//   ....[0]....
.L_4286:
        /*004c*/ 	.word	0x00001660


	//   ....[1]....
        /*0050*/ 	.word	0x000016b0


	//   ....[2]....
        /*0054*/ 	.word	0x000023f0


	//----- nvinfo : EIATTR_MAX_THREADS
	.align		4
.L_4287:
        /*0058*/ 	.byte	0x04, 0x05
        /*005a*/ 	.short	(.L_4289 - .L_4288)
.L_4288:
        /*005c*/ 	.word	0x00000080
        /*0060*/ 	.word	0x00000001
        /*0064*/ 	.word	0x00000001


	//----- nvinfo : EIATTR_CRS_STACK_SIZE
	.align		4
.L_4289:
        /*0068*/ 	.byte	0x04, 0x1e
        /*006a*/ 	.short	(.L_4291 - .L_4290)
.L_4290:
        /*006c*/ 	.word	0x00000000


	//----- nvinfo : EIATTR_CBANK_PARAM_SIZE
	.align		4
.L_4291:
        /*0070*/ 	.byte	0x03, 0x19
        /*0072*/ 	.short	0x0018


	//----- nvinfo : EIATTR_PARAM_CBANK
	.align		4
        /*0074*/ 	.byte	0x04, 0x0a
        /*0076*/ 	.short	(.L_4293 - .L_4292)
	.align		4
.L_4292:
        /*0078*/ 	.word	index@(.nv.constant0._ZN2at6native29vectorized_elementwise_kernelILi8ENS0_13AUnaryFunctorIsssZZZNS0_15binary_internal21div_trunc_kernel_cudaERNS_18TensorIteratorBaseEENKUlvE_clEvENKUlvE3_clEvEUlssE_EESt5arrayIPcLm2EEEEviT0_T1_)
        /*007c*/ 	.short	0x0380
        /*007e*/ 	.short	0x0018


	//----- nvinfo : EIATTR_SW_WAR
	.align		4
.L_4293:
        /*0080*/ 	.byte	0x04, 0x36
        /*0082*/ 	.short	(.L_4295 - .L_4294)
.L_4294:
        /*0084*/ 	.word	0x00000008
.L_4295:


//--------------------- .nv.info._ZN2at6native18elementwise_kernelILi128ELi4EZNS0_15gpu_kernel_implINS0_13BinaryFunctorIlllZZZNS0_15binary_internal21div_trunc_kernel_cudaERNS_18TensorIteratorBaseEENKUlvE_clEvENKUlvE2_clEvEUlllE_EEEEvS6_RKT_EUliE_EEviT1_ --------------------------
	.section	.nv.info._ZN2at6native18elementwise_kernelILi128ELi4EZNS0_15gpu_kernel_implINS0_13BinaryFunctorIlllZZZNS0_15binary_internal21div_trunc_kernel_cudaERNS_18TensorIteratorBaseEENKUlvE_clEvENKUlvE2_clEvEUlllE_EEEEvS6_RKT_EUliE_EEviT1_,"",@"SHT_CUDA_INFO"
	.sectionflags	@""
	.align	4


	//----- nvinfo : EIATTR_CUDA_API_VERSION
	.align		4
        /*0000*/ 	.byte	0x04, 0x37
        /*0002*/ 	.short	(.L_4297 - .L_4296)
.L_4296:
        /*0004*/ 	.word	0x00000082


	//----- nvinfo : EIATTR_KPARAM_INFO
	.align		4
.L_4297:
        /*0008*/ 	.byte	0x04, 0x17
        /*000a*/ 	.short	(.L_4299 - .L_4298)
.L_4298:
        /*000c*/ 	.word	0x00000000
        /*0010*/ 	.short	0x0001
        /*0012*/ 	.short	0x0008
        /*0014*/ 	.byte	0x00, 0xf0, 0x21, 0x0a


	//----- nvinfo : EIATTR_KPARAM_INFO
	.align		4
.L_4299:
        /*0018*/ 	.byte	0x04, 0x17
        /*001a*/ 	.short	(.L_4301 - .L_4300)
.L_4300:
        /*001c*/ 	.word	0x00000000
        /*0020*/ 	.short	0x0000
        /*0022*/ 	.short	0x0000
        /*0024*/ 	.byte	0x00, 0xf0, 0x11, 0x00


	//----- nvinfo : EIATTR_SPARSE_MMA_MASK
	.align		4
.L_4301:
        /*0028*/ 	.byte	0x03, 0x50
        /*002a*/ 	.short	0x0000


	//----- nvinfo : EIATTR_MAXREG_COUNT
	.align		4
        /*002c*/ 	.byte	0x03, 0x1b
        /*002e*/ 	.short	0x0080


	//----- nvinfo : EIATTR_EXTERNS
	.align		4
        /*0030*/ 	.byte	0x04, 0x0f
        /*0032*/ 	.short	(.L_4303 - .L_4302)


	//   ....[0]....
	.align		4
.L_4302:
        /*0034*/ 	.word	index@(__assertfail)


	//----- nvinfo : EIATTR_MERCURY_ISA_VERSION
	.align		4
.L_4303:
        /*0038*/ 	.byte	0x03, 0x5f
        /*003a*/ 	.short	0x0101


	//----- nvinfo : EIATTR_VRC_CTA_INIT_COUNT
	.align		4
        /*003c*/ 	.byte	0x02, 0x4a
	.zero		1
	.zero		1


	//----- nvinfo : EIATTR_SYSCALL_OFFSETS
	.align		4
        /*0040*/ 	.byte	0x04, 0x46
        /*0042*/ 	.short	(.L_4305 - .L_4304)


	//   ....[0]....
.L_4304:
        /*0044*/ 	.word	0x00002450


	//   ....[1]....
        /*0048*/ 	.word	0x00003260


	//   ....[2]....
        /*004c*/ 	.word	0x00004210


	//   ....[3]....
        /*0050*/ 	.word	0x00006920


	//   ....[4]....
        /*0054*/ 	.word	0x000083e0


	//   ....[5]....
        /*0058*/ 	.word	0x0000ac30


	//   ....[6]....
        /*005c*/ 	.word	0x0000c6f0


	//   ....[7]....
        /*0060*/ 	.word	0x0000ef80


	//   ....[8]....
        /*0064*/ 	.word	0x00010a20


	//----- nvinfo : EIATTR_EXIT_INSTR_OFFSETS
	.align		4
.L_4305:
        /*0068*/ 	.byte	0x04, 0x1c
        /*006a*/ 	.short	(.L_4307 - .L_4306)


	//   ....[0]....
.L_4306:
        /*006c*/ 	.word	0x0000c9c0


	//   ....[1]....
        /*0070*/ 	.word	0x0000ffb0


	//   ....[2]....
        /*0074*/ 	.word	0x0000ffd0


	//   ....[3]....
        /*0078*/ 	.word	0x00010050


	//   ....[4]....
        /*007c*/ 	.word	0x00010070


	//   ....[5]....
        /*0080*/ 	.word	0x00010090


	//   ....[6]....
        /*0084*/ 	.word	0x00010120


	//   ....[7]....
        /*0088*/ 	.word	0x00010160


	//   ....[8]....
        /*008c*/ 	.word	0x00010200


	//   ....[9]....
        /*0090*/ 	.word	0x00010250


	//   ....[10]....
        /*0094*/ 	.word	0x00010280


	//   ....[11]....
        /*0098*/ 	.word	0x00010340


	//   ....[12]....
        /*009c*/ 	.word	0x000104b0


	//   ....[13]....
        /*00a0*/ 	.word	0x00010620


	//   ....[14]....
        /*00a4*/ 	.word	0x00010790


	//   ....[15]....
        /*00a8*/ 	.word	0x000107b0


	//   ....[16]....
        /*00ac*/ 	.word	0x000107d0


	//   ....[17]....
        /*00b0*/ 	.word	0x00010880


	//   ....[18]....
        /*00b4*/ 	.word	0x000108c0


	//   ....[19]....
        /*00b8*/ 	.word	0x00010a30


	//   ....[20]....
        /*00bc*/ 	.word	0x00010b40


	//   ....[21]....
        /*00c0*/ 	.word	0x00010c80


	//   ....[22]....
        /*00c4*/ 	.word	0x00010cc0


	//----- nvinfo : EIATTR_MAX_THREADS
	.align		4
.L_4307:
        /*00c8*/ 	.byte	0x04, 0x05
        /*00ca*/ 	.short	(.L_4309 - .L_4308)
.L_4308:
        /*00cc*/ 	.word	0x00000080
        /*00d0*/ 	.word	0x00000001
        /*00d4*/ 	.word	0x00000001


	//----- nvinfo : EIATTR_CRS_STACK_SIZE
	.align		4
.L_4309:
        /*00d8*/ 	.byte	0x04, 0x1e
        /*00da*/ 	.short	(.L_4311 - .L_4310)
.L_4310:
        /*00dc*/ 	.word	0x00000000


	//----- nvinfo : EIATTR_CBANK_PARAM_SIZE
	.align		4
.L_4311:
        /*00e0*/ 	.byte	0x03, 0x19
        /*00e2*/ 	.short	0x0290


	//----- nvinfo : EIATTR_PARAM_CBANK
	.align		4
        /*00e4*/ 	.byte	0x04, 0x0a
        /*00e6*/ 	.short	(.L_4313 - .L_4312)
	.align		4
.L_4312:
        /*00e8*/ 	.word	index@(.nv.constant0._ZN2at6native18elementwise_kernelILi128ELi4EZNS0_15gpu_kernel_implINS0_13BinaryFunctorIlllZZZNS0_15binary_internal21div_trunc_kernel_cudaERNS_18TensorIteratorBaseEENKUlvE_clEvENKUlvE2_clEvEUlllE_EEEEvS6_RKT_EUliE_EEviT1_)
        /*00ec*/ 	.short	0x0380
        /*00ee*/ 	.short	0x0290


	//----- nvinfo : EIATTR_SW_WAR
	.align		4
.L_4313:
        /*00f0*/ 	.byte	0x04, 0x36
        /*00f2*/ 	.short	(.L_4315 - .L_4314)
.L_4314:
        /*00f4*/ 	.word	0x00000008
.L_4315:


//--------------------- .nv.info._ZN2at6native27unrolled_elementwise_kernelINS0_13BinaryFunctorIlllZZZNS0_15binary_internal21div_trunc_kernel_cudaERNS_18TensorIteratorBaseEENKUlvE_clEvENKUlvE2_clEvEUlllE_EESt5arrayIPcLm3EELi4E23TrivialOffsetCalculatorILi2EjESD_ILi1EjENS0_6memory12LoadWithCastILi2EEENSG_13StoreWithCastILi1EEEEEviT_T0_T2_T3_T4_T5_ --------------------------
	.section	.nv.info._ZN2at6native27unrolled_elementwise_kernelINS0_13BinaryFunctorIlllZZZNS0_15binary_internal21div_trunc_kernel_cudaERNS_18TensorIteratorBaseEENKUlvE_clEvENKUlvE2_clEvEUlllE_EESt5arrayIPcLm3EELi4E23TrivialOffsetCalculatorILi2EjESD_ILi1EjENS0_6memory12LoadWithCastILi2EEENSG_13StoreWithCastILi1EEEEEviT_T0_T2_T3_T4_T5_,"",@"SHT_CUDA_INFO"
	.sectionflags	@""
	.align	4


	//----- nvinfo : EIATTR_CUDA_API_VERSION
	.align		4
        /*0000*/ 	.byte	0x04, 0x37
        /*0002*/ 	.short	(.L_4317 - .L_4316)
.L_4316:
        /*0004*/ 	.word	0x00000082


	//----- nvinfo : EIATTR_KPARAM_INFO
	.align		4
.L_4317:
        /*0008*/ 	.byte	0x04, 0x17
        /*000a*/ 	.short	(.L_4319 - .L_4318)
.L_4318:
        /*000c*/ 	.word	0x00000000
        /*0010*/ 	.short	0x0006
        /*0012*/ 	.short	0x0030
        /*0014*/ 	.byte	0x00, 0xf0, 0x21, 0x00


	//----- nvinfo : EIATTR_KPARAM_INFO
	.align		4
.L_4319:
        /*0018*/ 	.byte	0x04, 0x17
        /*001a*/ 	.short	(.L_4321 - .L_4320)
.L_4320:
        /*001c*/ 	.word	0x00000000
        /*0020*/ 	.short	0x0005
        /*0022*/ 	.short	0x0024
        /*0024*/ 	.byte	0x00, 0xf0, 0x31, 0x00


	//----- nvinfo : EIATTR_KPARAM_INFO
	.align		4
.L_4321:
        /*0028*/ 	.byte	0x04, 0x17
        /*002a*/ 	.short	(.L_4323 - .L_4322)
.L_4322:
        /*002c*/ 	.word	0x00000000
        /*0030*/ 	.short	0x0004
        /*0032*/ 	.short	0x0021
        /*0034*/ 	.byte	0x00, 0xf0, 0x05, 0x00


	//----- nvinfo : EIATTR_KPARAM_INFO
	.align		4
.L_4323:
        /*0038*/ 	.byte	0x04, 0x17
        /*003a*/ 	.short	(.L_4325 - .L_4324)
.L_4324:
        /*003c*/ 	.word	0x00000000
        /*0040*/ 	.short	0x0003
        /*0042*/ 	.short	0x0020
        /*0044*/ 	.byte	0x00, 0xf0, 0x05, 0x00


	//----- nvinfo : EIATTR_KPARAM_INFO
	.align		4
.L_4325:
        /*0048*/ 	.byte	0x04, 0x17
        /*004a*/ 	.short	(.L_4327 - .L_4326)
.L_4326:
        /*004c*/ 	.word	0x00000000
        /*0050*/ 	.short	0x0002
        /*0052*/ 	.short	0x0008
        /*0054*/ 	.byte	0x00, 0xf0, 0x61, 0x00


	//----- nvinfo : EIATTR_KPARAM_INFO
	.align		4
.L_4327:
        /*0058*/ 	.byte	0x04, 0x17
        /*005a*/ 	.short	(.L_4329 - .L_4328)
.L_4328:
        /*005c*/ 	.word	0x00000000
        /*0060*/ 	.short	0x0001
        /*0062*/ 	.short	0x0004
        /*0064*/ 	.byte	0x00, 0xf0, 0x05, 0x00


	//----- nvinfo : EIATTR_KPARAM_INFO
	.align		4
.L_4329:
        /*0068*/ 	.byte	0x04, 0x17
        /*006a*/ 	.short	(.L_4331 - .L_4330)
.L_4330:
        /*006c*/ 	.word	0x00000000
        /*0070*/ 	.short	0x0000
        /*0072*/ 	.short	0x0000
        /*0074*/ 	.byte	0x00, 0xf0, 0x11, 0x00


	//----- nvinfo : EIATTR_SPARSE_MMA_MASK
	.align		4
.L_4331:
        /*0078*/ 	.byte	0x03, 0x50
        /*007a*/ 	.short	0x0000


	//----- nvinfo : EIATTR_MAXREG_COUNT
	.align		4
        /*007c*/ 	.byte	0x03, 0x1b
        /*007e*/ 	.short	0x00ff


	//----- nvinfo : EIATTR_EXTERNS
	.align		4
        /*0080*/ 	.byte	0x04, 0x0f
        /*0082*/ 	.short	(.L_4333 - .L_4332)


	//   ....[0]....
	.align		4
.L_4332:
        /*0084*/ 	.word	index@(__assertfail)


	//----- nvinfo : EIATTR_MERCURY_ISA_VERSION
	.align		4
.L_4333:
        /*0088*/ 	.byte	0x03, 0x5f
        /*008a*/ 	.short	0x0101


	//----- nvinfo : EIATTR_VRC_CTA_INIT_COUNT
	.align		4
        /*008c*/ 	.byte	0x02, 0x4a
	.zero		1
	.zero		1


	//----- nvinfo : EIATTR_SYSCALL_OFFSETS
	.align		4
        /*0090*/ 	.byte	0x04, 0x46
        /*0092*/ 	.short	(.L_4335 - .L_4334)


	//   ....[0]....
.L_4334:
        /*0094*/ 	.word	0x00000e40


	//   ....[1]....
        /*0098*/ 	.word	0x00001cb0


	//   ....[2]....
        /*009c*/ 	.word	0x00002c50


	//   ....[3]....
        /*00a0*/ 	.word	0x00003ac0


	//   ....[4]....
        /*00a4*/ 	.word	0x000049b0


	//   ....[5]....
        /*00a8*/ 	.word	0x00005820


	//   ....[6]....
        /*00ac*/ 	.word	0x00006710


	//   ....[7]....
        /*00b0*/ 	.word	0x00007580


	//   ....[8]....
        /*00b4*/ 	.word	0x00008d20


	//   ....[9]....
        /*00b8*/ 	.word	0x00009a70


	//   ....[10]....
        /*00bc*/ 	.word	0x0000a8f0


	//   ....[11]....
        /*00c0*/ 	.word	0x0000b750


	//----- nvinfo : EIATTR_EXIT_INSTR_OFFSETS
	.align		4
.L_4335:
        /*00c4*/ 	.byte	0x04, 0x1c
        /*00c6*/ 	.short	(.L_4337 - .L_4336)


	//   ....[0]....
.L_4336:
        /*00c8*/ 	.word	0x0000abc0


	//   ....[1]....
        /*00cc*/ 	.word	0x0000acf0


	//   ....[2]....
        /*00d0*/ 	.word	0x0000ad10


	//   ....[3]....
        /*00d4*/ 	.word	0x0000ad90


	//   ....[4]....
        /*00d8*/ 	.word	0x0000adb0


	//   ....[5]....
        /*00dc*/ 	.word	0x0000add0


	//   ....[6]....
        /*00e0*/ 	.word	0x0000ae60


	//   ....[7]....
        /*00e4*/ 	.word	0x0000aea0


	//   ....[8]....
        /*00e8*/ 	.word	0x0000af40


	//   ....[9]....
        /*00ec*/ 	.word	0x0000af90


	//   ....[10]....
        /*00f0*/ 	.word	0x0000afc0


	//   ....[11]....
        /*00f4*/ 	.word	0x0000b080


	//   ....[12]....
        /*00f8*/ 	.word	0x0000b1f0


	//   ....[13]....
        /*00fc*/ 	.word	0x0000b360


	//   ....[14]....
        /*0100*/ 	.word	0x0000b4c0


	//   ....[15]....
        /*0104*/ 	.word	0x0000b4e0


	//   ....[16]....
        /*0108*/ 	.word	0x0000b500


	//   ....[17]....
        /*010c*/ 	.word	0x0000b5b0


	//   ....[18]....
        /*0110*/ 	.word	0x0000b5f0


	//   ....[19]....
        /*0114*/ 	.word	0x0000b760


	//   ....[20]....
        /*0118*/ 	.word	0x0000b870


	//   ....[21]....
        /*011c*/ 	.word	0x0000b9b0


	//   ....[22]....
        /*0120*/ 	.word	0x0000b9f0


	//----- nvinfo : EIATTR_MAX_THREADS
	.align		4
.L_4337:
        /*0124*/ 	.byte	0x04, 0x05
        /*0126*/ 	.short	(.L_4339 - .L_4338)
.L_4338:
        /*0128*/ 	.word	0x00000080
        /*012c*/ 	.word	0x00000001
        /*0130*/ 	.word	0x00000001


	//----- nvinfo : EIATTR_CRS_STACK_SIZE
	.align		4
.L_4339:
        /*0134*/ 	.byte	0x04, 0x1e
        /*0136*/ 	.short	(.L_4341 - .L_4340)
.L_4340:
        /*0138*/ 	.word	0x00000000


	//----- nvinfo : EIATTR_CBANK_PARAM_SIZE
	.align		4
.L_4341:
        /*013c*/ 	.byte	0x03, 0x19
        /*013e*/ 	.short	0x0038


	//----- nvinfo : EIATTR_PARAM_CBANK
	.align		4
        /*0140*/ 	.byte	0x04, 0x0a
        /*0142*/ 	.short	(.L_4343 - .L_4342)
	.align		4
.L_4342:
        /*0144*/ 	.word	index@(.nv.constant0._ZN2at6native27unrolled_elementwise_kernelINS0_13BinaryFunctorIlllZZZNS0_15binary_internal21div_trunc_kernel_cudaERNS_18TensorIteratorBaseEENKUlvE_clEvENKUlvE2_clEvEUlllE_EESt5arrayIPcLm3EELi4E23TrivialOffsetCalculatorILi2EjESD_ILi1EjENS0_6memory12LoadWithCastILi2EEENSG_13StoreWithCastILi1EEEEEviT_T0_T2_T3_T4_T5_)
        /*0148*/ 	.short	0x0380
        /*014a*/ 	.short	0x0038


	//----- nvinfo : EIATTR_SW_WAR
	.align		4
.L_4343:
        /*014c*/ 	.byte	0x04, 0x36
        /*014e*/ 	.short	(.L_4345 - .L_4344)
.L_4344:
        /*0150*/ 	.word	0x00000008
.L_4345:


//--------------------- .nv.info._ZN2at6native18elementwise_kernelILi128ELi2EZNS0_22gpu_kernel_impl_nocastINS0_13BinaryFunctorIlllZZZNS0_15binary_internal21div_trunc_kernel_cudaERNS_18TensorIteratorBaseEENKUlvE_clEvENKUlvE2_clEvEUlllE_EEEEvS6_RKT_EUliE_EEviT1_ --------------------------
	.section	.nv.info._ZN2at6native18elementwise_kernelILi128ELi2EZNS0_22gpu_kernel_impl_nocastINS0_13BinaryFunctorIlllZZZNS0_15binary_internal21div_trunc_kernel_cudaERNS_18TensorIteratorBaseEENKUlvE_clEvENKUlvE2_clEvEUlllE_EEEEvS6_RKT_EUliE_EEviT1_,"",@"SHT_CUDA_INFO"
	.sectionflags	@""
	.align	4


	//----- nvinfo : EIATTR_CUDA_API_VERSION
	.align		4
        /*0000*/ 	.byte	0x04, 0x37
        /*0002*/ 	.short	(.L_4347 - .L_4346)
.L_4346:
        /*0004*/ 	.word	0x00000082


	//----- nvinfo : EIATTR_KPARAM_INFO
	.align		4
.L_4347:
        /*0008*/ 	.byte	0x04, 0x17
        /*000a*/ 	.short	(.L_4349 - .L_4348)
.L_4348:
        /*000c*/ 	.word	0x00000000
        /*0010*/ 	.short	0x0001
        /*0012*/ 	.short	0x0008
        /*0014*/ 	.byte	0x00, 0xf0, 0x21, 0x0a


	//----- nvinfo : EIATTR_KPARAM_INFO
	.align		4
.L_4349:
        /*0018*/ 	.byte	0x04, 0x17
        /*001a*/ 	.short	(.L_4351 - .L_4350)
.L_4350:
        /*001c*/ 	.word	0x00000000
        /*0020*/ 	.short	0x0000
        /*0022*/ 	.short	0x0000
        /*0024*/ 	.byte	0x00, 0xf0, 0x11, 0x00


	//----- nvinfo : EIATTR_SPARSE_MMA_MASK
	.align		4
.L_4351:
        /*0028*/ 	.byte	0x03, 0x50
        /*002a*/ 	.short	0x0000


	//----- nvinfo : EIATTR_MAXREG_COUNT
	.align		4
        /*002c*/ 	.byte	0x03, 0x1b
        /*002e*/ 	.short	0x0080


	//----- nvinfo : EIATTR_MERCURY_ISA_VERSION
	.align		4
        /*0030*/ 	.byte	0x03, 0x5f
        /*0032*/ 	.short	0x0101


	//----- nvinfo : EIATTR_VRC_CTA_INIT_COUNT
	.align		4
        /*0034*/ 	.byte	0x02, 0x4a
	.zero		1
	.zero		1


	//----- nvinfo : EIATTR_EXIT_INSTR_OFFSETS
	.align		4
        /*0038*/ 	.byte	0x04, 0x1c
        /*003a*/ 	.short	(.L_4353 - .L_4352)


	//   ....[0]....
.L_4352:
        /*003c*/ 	.word	0x00000320


	//   ....[1]....
        /*0040*/ 	.word	0x000004f0


	//   ....[2]....
        /*0044*/ 	.word	0x00000560


	//   ....[3]....
        /*0048*/ 	.word	0x00001e80


	//   ....[4]....
        /*004c*/ 	.word	0x000036d0


	//----- nvinfo : EIATTR_MAX_THREADS
	.align		4
.L_4353:
        /*0050*/ 	.byte	0x04, 0x05
        /*0052*/ 	.short	(.L_4355 - .L_4354)
.L_4354:
        /*0054*/ 	.word	0x00000080
        /*0058*/ 	.word	0x00000001
        /*005c*/ 	.word	0x00000001


	//----- nvinfo : EIATTR_CRS_STACK_SIZE
	.align		4
.L_4355:
        /*0060*/ 	.byte	0x04, 0x1e
        /*0062*/ 	.short	(.L_4357 - .L_4356)
.L_4356:
        /*0064*/ 	.word	0x00000000


	//----- nvinfo : EIATTR_CBANK_PARAM_SIZE
	.align		4
.L_4357:
        /*0068*/ 	.byte	0x03, 0x19
        /*006a*/ 	.short	0x0290


	//----- nvinfo : EIATTR_PARAM_CBANK
	.align		4
        /*006c*/ 	.byte	0x04, 0x0a
        /*006e*/ 	.short	(.L_4359 - .L_4358)
	.align		4
.L_4358:
        /*0070*/ 	.word	index@(.nv.constant0._ZN2at6native18elementwise_kernelILi128ELi2EZNS0_22gpu_kernel_impl_nocastINS0_13BinaryFunctorIlllZZZNS0_15binary_internal21div_trunc_kernel_cudaERNS_18TensorIteratorBaseEENKUlvE_clEvENKUlvE2_clEvEUlllE_EEEEvS6_RKT_EUliE_EEviT1_)
        /*0074*/ 	.short	0x0380
        /*0076*/ 	.short	0x0290


	//----- nvinfo : EIATTR_SW_WAR
	.align		4
.L_4359:
        /*0078*/ 	.byte	0x04, 0x36
        /*007a*/ 	.short	(.L_4361 - .L_4360)
.L_4360:
        /*007c*/ 	.word	0x00000008
.L_4361:


//--------------------- .nv.info._ZN2at6native27unrolled_elementwise_kernelINS0_13BinaryFunctorIlllZZZNS0_15binary_internal21div_trunc_kernel_cudaERNS_18TensorIteratorBaseEENKUlvE_clEvENKUlvE2_clEvEUlllE_EESt5arrayIPcLm3EELi4E23TrivialOffsetCalculatorILi2EjESD_ILi1EjENS0_6memory15LoadWithoutCastENSG_16StoreWithoutCastEEEviT_T0_T2_T3_T4_T5_ --------------------------
	.section	.nv.info._ZN2at6native27unrolled_elementwise_kernelINS0_13BinaryFunctorIlllZZZNS0_15binary_internal21div_trunc_kernel_cudaERNS_18TensorIteratorBaseEENKUlvE_clEvENKUlvE2_clEvEUlllE_EESt5arrayIPcLm3EELi4E23TrivialOffsetCalculatorILi2EjESD_ILi1EjENS0_6memory15LoadWithoutCastENSG_16StoreWithoutCastEEEviT_T0_T2_T3_T4_T5_,"",@"SHT_CUDA_INFO"
	.sectionflags	@""
	.align	4


	//----- nvinfo : EIATTR_CUDA_API_VERSION
	.align		4
        /*0000*/ 	.byte	0x04, 0x37
        /*0002*/ 	.short	(.L_4363 - .L_4362)
.L_4362:
        /*0004*/ 	.word	0x00000082


	//----- nvinfo : EIATTR_KPARAM_INFO
	.align		4
.L_4363:
        /*0008*/ 	.byte	0x04, 0x17
        /*000a*/ 	.short	(.L_4365 - .L_4364)
.L_4364:
        /*000c*/ 	.word	0x00000000
        /*0010*/ 	.short	0x0006
        /*0012*/ 	.short	0x0023
        /*0014*/ 	.byte	0x00, 0xf0, 0x05, 0x00


	//----- nvinfo : EIATTR_KPARAM_INFO
	.align		4
.L_4365:
        /*0018*/ 	.byte	0x04, 0x17
        /*001a*/ 	.short	(.L_4367 - .L_4366)
.L_4366:
        /*001c*/ 	.word	0x00000000
        /*0020*/ 	.short	0x0005
        /*0022*/ 	.short	0x0022
        /*0024*/ 	.byte	0x00, 0xf0, 0x05, 0x00


	//----- nvinfo : EIATTR_KPARAM_INFO
	.align		4
.L_4367:
        /*0028*/ 	.byte	0x04, 0x17
        /*002a*/ 	.short	(.L_4369 - .L_4368)
.L_4368:
        /*002c*/ 	.word	0x00000000
        /*0030*/ 	.short	0x0004
        /*0032*/ 	.short	0x0021
        /*0034*/ 	.byte	0x00, 0xf0, 0x05, 0x00


	//----- nvinfo : EIATTR_KPARAM_INFO
	.align		4
.L_4369:
        /*0038*/ 	.byte	0x04, 0x17
        /*003a*/ 	.short	(.L_4371 - .L_4370)
.L_4370:
        /*003c*/ 	.word	0x00000000
        /*0040*/ 	.short	0x0003
        /*0042*/ 	.short	0x0020
        /*0044*/ 	.byte	0x00, 0xf0, 0x05, 0x00


	//----- nvinfo : EIATTR_KPARAM_INFO
	.align		4
.L_4371:
        /*0048*/ 	.byte	0x04, 0x17
        /*004a*/ 	.short	(.L_4373 - .L_4372)
.L_4372:
        /*004c*/ 	.word	0x00000000
        /*0050*/ 	.short	0x0002
        /*0052*/ 	.short	0x0008
        /*0054*/ 	.byte	0x00, 0xf0, 0x61, 0x00


	//----- nvinfo : EIATTR_KPARAM_INFO
	.align		4
.L_4373:
        /*0058*/ 	.byte	0x04, 0x17
        /*005a*/ 	.short	(.L_4375 - .L_4374)
.L_4374:
        /*005c*/ 	.word	0x00000000
        /*0060*/ 	.short	0x0001
        /*0062*/ 	.short	0x0004
        /*0064*/ 	.byte	0x00, 0xf0, 0x05, 0x00


	//----- nvinfo : EIATTR_KPARAM_INFO
	.align		4
.L_4375:
        /*0068*/ 	.byte	0x04, 0x17
        /*006a*/ 	.short	(.L_4377 - .L_4376)
.L_4376:
        /*006c*/ 	.word	0x00000000
        /*0070*/ 	.short	0x0000
        /*0072*/ 	.short	0x0000
        /*0074*/ 	.byte	0x00, 0xf0, 0x11, 0x00


	//----- nvinfo : EIATTR_SPARSE_MMA_MASK
	.align		4
.L_4377:
        /*0078*/ 	.byte	0x03, 0x50
        /*007a*/ 	.short	0x0000


	//----- nvinfo : EIATTR_MAXREG_COUNT
	.align		4
        /*007c*/ 	.byte	0x03, 0x1b
        /*007e*/ 	.short	0x00ff


	//----- nvinfo : EIATTR_MERCURY_ISA_VERSION
	.align		4
        /*0080*/ 	.byte	0x03, 0x5f
        /*0082*/ 	.short	0x0101


	//----- nvinfo : EIATTR_VRC_CTA_INIT_COUNT
	.align		4
        /*0084*/ 	.byte	0x02, 0x4a
	.zero		1
	.zero		1


	//----- nvinfo : EIATTR_EXIT_INSTR_OFFSETS
	.align		4
        /*0088*/ 	.byte	0x04, 0x1c
        /*008a*/ 	.short	(.L_4379 - .L_4378)


	//   ....[0]....
.L_4378:
        /*008c*/ 	.word	0x00000dc0


	//   ....[1]....
        /*0090*/ 	.word	0x00000e10


	//----- nvinfo : EIATTR_MAX_THREADS
	.align		4
.L_4379:
        /*0094*/ 	.byte	0x04, 0x05
        /*0096*/ 	.short	(.L_4381 - .L_4380)
.L_4380:
        /*0098*/ 	.word	0x00000080
        /*009c*/ 	.word	0x00000001
        /*00a0*/ 	.word	0x00000001


	//----- nvinfo : EIATTR_CRS_STACK_SIZE
	.align		4
.L_4381:
        /*00a4*/ 	.byte	0x04, 0x1e
        /*00a6*/ 	.short	(.L_4383 - .L_4382)
.L_4382:
        /*00a8*/ 	.word	0x00000000


	//----- nvinfo : EIATTR_CBANK_PARAM_SIZE
	.align		4
.L_4383:
        /*00ac*/ 	.byte	0x03, 0x19
        /*00ae*/ 	.short	0x0024


	//----- nvinfo : EIATTR_PARAM_CBANK
	.align		4
        /*00b0*/ 	.byte	0x04, 0x0a
        /*00b2*/ 	.short	(.L_4385 - .L_4384)
	.align		4
.L_4384:
        /*00b4*/ 	.word	index@(.nv.constant0._ZN2at6native27unrolled_elementwise_kernelINS0_13BinaryFunctorIlllZZZNS0_15binary_internal21div_trunc_kernel_cudaERNS_18TensorIteratorBaseEENKUlvE_clEvENKUlvE2_clEvEUlllE_EESt5arrayIPcLm3EELi4E23TrivialOffsetCalculatorILi2EjESD_ILi1EjENS0_6memory15LoadWithoutCastENSG_16StoreWithoutCastEEEviT_T0_T2_T3_T4_T5_)
        /*00b8*/ 	.short	0x0380
        /*00ba*/ 	.short	0x0024


	//----- nvinfo : EIATTR_SW_WAR
	.align		4
.L_4385:
        /*00bc*/ 	.byte	0x04, 0x36
        /*00be*/ 	.short	(.L_4387 - .L_4386)
.L_4386:
        /*00c0*/ 	.word	0x00000008
.L_4387:


//--------------------- .nv.info._ZN2at6native29vectorized_elementwise_kernelILi2ENS0_13BinaryFunctorIlllZZZNS0_15binary_internal21div_trunc_kernel_cudaERNS_18TensorIteratorBaseEENKUlvE_clEvENKUlvE2_clEvEUlllE_EESt5arrayIPcLm3EEEEviT0_T1_ --------------------------
	.section	.nv.info._ZN2at6native29vectorized_elementwise_kernelILi2ENS0_13BinaryFunctorIlllZZZNS0_15binary_internal21div_trunc_kernel_cudaERNS_18TensorIteratorBaseEENKUlvE_clEvENKUlvE2_clEvEUlllE_EESt5arrayIPcLm3EEEEviT0_T1_,"",@"SHT_CUDA_INFO"
	.sectionflags	@""
	.align	4


	//----- nvinfo : EIATTR_CUDA_API_VERSION
	.align		4
        /*0000*/ 	.byte	0x04, 0x37
        /*0002*/ 	.short	(.L_4389 - .L_4388)
.L_4388:
        /*0004*/ 	.word	0x00000082


	//----- nvinfo : EIATTR_KPARAM_INFO
	.align		4
.L_4389:
        /*0008*/ 	.byte	0x04, 0x17
        /*000a*/ 	.short	(.L_4391 - .L_4390)
.L_4390:
        /*000c*/ 	.word	0x00000000
        /*0010*/ 	.short	0x0002
        /*0012*/ 	.short	0x0008
        /*0014*/ 	.byte	0x00, 0xf0, 0x61, 0x00


	//----- nvinfo : EIATTR_KPARAM_INFO
	.align		4
.L_4391:
        /*0018*/ 	.byte	0x04, 0x17
        /*001a*/ 	.short	(.L_4393 - .L_4392)
.L_4392:
        /*001c*/ 	.word	0x00000000
        /*0020*/ 	.short	0x0001
        /*0022*/ 	.short	0x0004
        /*0024*/ 	.byte	0x00, 0xf0, 0x05, 0x00


	//----- nvinfo : EIATTR_KPARAM_INFO
	.align		4
.L_4393:
        /*0028*/ 	.byte	0x04, 0x17
        /*002a*/ 	.short	(.L_4395 - .L_4394)
.L_4394:
        /*002c*/ 	.word	0x00000000
        /*0030*/ 	.short	0x0000
        /*0032*/ 	.short	0x0000
        /*0034*/ 	.byte	0x00, 0xf0, 0x11, 0x00


	//----- nvinfo : EIATTR_SPARSE_MMA_MASK
	.align		4
.L_4395:
        /*0038*/ 	.byte	0x03, 0x50
        /*003a*/ 	.short	0x0000


	//----- nvinfo : EIATTR_MAXREG_COUNT
	.align		4
        /*003c*/ 	.byte	0x03, 0x1b
        /*003e*/ 	.short	0x00ff


	//----- nvinfo : EIATTR_MERCURY_ISA_VERSION
	.align		4
        /*0040*/ 	.byte	0x03, 0x5f
        /*0042*/ 	.short	0x0101


	//----- nvinfo : EIATTR_VRC_CTA_INIT_COUNT
	.align		4
        /*0044*/ 	.byte	0x02, 0x4a
	.zero		1
	.zero		1


	//----- nvinfo : EIATTR_EXIT_INSTR_OFFSETS
	.align		4
        /*0048*/ 	.byte	0x04, 0x1c
        /*004a*/ 	.short	(.L_4397 - .L_4396)


	//   ....[0]....
.L_4396:
        /*004c*/ 	.word	0x00001c90


	//   ....[1]....
        /*0050*/ 	.word	0x00001ce0


	//   ....[2]....
        /*0054*/ 	.word	0x00002f60


	//----- nvinfo : EIATTR_MAX_THREADS
	.align		4
.L_4397:
        /*0058*/ 	.byte	0x04, 0x05
        /*005a*/ 	.short	(.L_4399 - .L_4398)
.L_4398:
        /*005c*/ 	.word	0x00000080
        /*0060*/ 	.word	0x00000001
        /*0064*/ 	.word	0x00000001


	//----- nvinfo : EIATTR_CRS_STACK_SIZE
	.align		4
.L_4399:
        /*0068*/ 	.byte	0x04, 0x1e
        /*006a*/ 	.short	(.L_4401 - .L_4400)
.L_4400:
        /*006c*/ 	.word	0x00000000


	//----- nvinfo : EIATTR_CBANK_PARAM_SIZE
	.align		4
.L_4401:
        /*0070*/ 	.byte	0x03, 0x19
        /*0072*/ 	.short	0x0020


	//----- nvinfo : EIATTR_PARAM_CBANK
	.align		4
        /*0074*/ 	.byte	0x04, 0x0a
        /*0076*/ 	.short	(.L_4403 - .L_4402)
	.align		4
.L_4402:
        /*0078*/ 	.word	index@(.nv.constant0._ZN2at6native29vectorized_elementwise_kernelILi2ENS0_13BinaryFunctorIlllZZZNS0_15binary_internal21div_trunc_kernel_cudaERNS_18TensorIteratorBaseEENKUlvE_clEvENKUlvE2_clEvEUlllE_EESt5arrayIPcLm3EEEEviT0_T1_)
        /*007c*/ 	.short	0x0380
        /*007e*/ 	.short	0x0020


	//----- nvinfo : EIATTR_SW_WAR
	.align		4
.L_4403:
        /*0080*/ 	.byte	0x04, 0x36
        /*0082*/ 	.short	(.L_4405 - .L_4404)
.L_4404:
        /*0084*/ 	.word	0x00000008
.L_4405:


//--------------------- .nv.info._ZN2at6native29vectorized_elementwise_kernelILi4ENS0_13BinaryFunctorIlllZZZNS0_15binary_internal21div_trunc_kernel_cudaERNS_18TensorIteratorBaseEENKUlvE_clEvENKUlvE2_clEvEUlllE_EESt5arrayIPcLm3EEEEviT0_T1_ --------------------------
	.section	.nv.info._ZN2at6native29vectorized_elementwise_kernelILi4ENS0_13BinaryFunctorIlllZZZNS0_15binary_internal21div_trunc_kernel_cudaERNS_18TensorIteratorBaseEENKUlvE_clEvENKUlvE2_clEvEUlllE_EESt5arrayIPcLm3EEEEviT0_T1_,"",@"SHT_CUDA_INFO"
	.sectionflags	@""
	.align	4


	//----- nvinfo : EIATTR_CUDA_API_VERSION
	.align		4
        /*0000*/ 	.byte	0x04, 0x37
        /*0002*/ 	.short	(.L_4407 - .L_4406)
.L_4406:
        /*0004*/ 	.word	0x00000082


	//----- nvinfo : EIATTR_KPARAM_INFO
	.align		4
.L_4407:
        /*0008*/ 	.byte	0x04, 0x17
        /*000a*/ 	.short	(.L_4409 - .L_4408)
.L_4408:
        /*000c*/ 	.word	0x00000000
        /*0010*/ 	.short	0x0002
        /*0012*/ 	.short	0x0008
        /*0014*/ 	.byte	0x00, 0xf0, 0x61, 0x00


	//----- nvinfo : EIATTR_KPARAM_INFO
	.align		4
.L_4409:
        /*0018*/ 	.byte	0x04, 0x17
        /*001a*/ 	.short	(.L_4411 - .L_4410)
.L_4410:
        /*001c*/ 	.word	0x00000000
        /*0020*/ 	.short	0x0001
        /*0022*/ 	.short	0x0004
        /*0024*/ 	.byte	0x00, 0xf0, 0x05, 0x00


	//----- nvinfo : EIATTR_KPARAM_INFO
	.align		4
.L_4411:
        /*0028*/ 	.byte	0x04, 0x17
        /*002a*/ 	.short	(.L_4413 - .L_4412)
.L_4412:
        /*002c*/ 	.word	0x00000000
        /*0030*/ 	.short	0x0000
        /*0032*/ 	.short	0x0000
        /*0034*/ 	.byte	0x00, 0xf0, 0x11, 0x00


	//----- nvinfo : EIATTR_SPARSE_MMA_MASK
	.align		4
.L_4413:
        /*0038*/ 	.byte	0x03, 0x50
        /*003a*/ 	.short	0x0000


	//----- nvinfo : EIATTR_MAXREG_COUNT
	.align		4
        /*003c*/ 	.byte	0x03, 0x1b
        /*003e*/ 	.short	0x00ff


	//----- nvinfo : EIATTR_MERCURY_ISA_VERSION
	.align		4
        /*0040*/ 	.byte	0x03, 0x5f
        /*0042*/ 	.short	0x0101


	//----- nvinfo : EIATTR_VRC_CTA_INIT_COUNT
	.align		4
        /*0044*/ 	.byte	0x02, 0x4a
	.zero		1
	.zero		1


	//----- nvinfo : EIATTR_EXIT_INSTR_OFFSETS
	.align		4
        /*0048*/ 	.byte	0x04, 0x1c
        /*004a*/ 	.short	(.L_4415 - .L_4414)


	//   ....[0]....
.L_4414:
        /*004c*/ 	.word	0x00001c90


	//   ....[1]....
        /*0050*/ 	.word	0x00001ce0


	//   ....[2]....
        /*0054*/ 	.word	0x00002ec0


	//----- nvinfo : EIATTR_MAX_THREADS
	.align		4
.L_4415:
        /*0058*/ 	.byte	0x04, 0x05
        /*005a*/ 	.short	(.L_4417 - .L_4416)
.L_4416:
        /*005c*/ 	.word	0x00000080
        /*0060*/ 	.word	0x00000001
        /*0064*/ 	.word	0x00000001


	//----- nvinfo : EIATTR_CRS_STACK_SIZE
	.align		4
.L_4417:
        /*0068*/ 	.byte	0x04, 0x1e
        /*006a*/ 	.short	(.L_4419 - .L_4418)
.L_4418:
        /*006c*/ 	.word	0x00000000


	//----- nvinfo : EIATTR_CBANK_PARAM_SIZE
	.align		4
.L_4419:
        /*0070*/ 	.byte	0x03, 0x19
        /*0072*/ 	.short	0x0020


	//----- nvinfo : EIATTR_PARAM_CBANK
	.align		4
        /*0074*/ 	.byte	0x04, 0x0a
        /*0076*/ 	.short	(.L_4421 - .L_4420)
	.align		4
.L_4420:
        /*0078*/ 	.word	index@(.nv.constant0._ZN2at6native29vectorized_elementwise_kernelILi4ENS0_13BinaryFunctorIlllZZZNS0_15binary_internal21div_trunc_kernel_cudaERNS_18TensorIteratorBaseEENKUlvE_clEvENKUlvE2_clEvEUlllE_EESt5arrayIPcLm3EEEEviT0_T1_)
        /*007c*/ 	.short	0x0380
        /*007e*/ 	.short	0x0020


	//----- nvinfo : EIATTR_SW_WAR
	.align		4
.L_4421:
        /*0080*/ 	.byte	0x04, 0x36
        /*0082*/ 	.short	(.L_4423 - .L_4422)
.L_4422:
        /*0084*/ 	.word	0x00000008
.L_4423:


//--------------------- .nv.info._ZN2at6native29vectorized_elementwise_kernelILi8ENS0_13BinaryFunctorIlllZZZNS0_15binary_internal21div_trunc_kernel_cudaERNS_18TensorIteratorBaseEENKUlvE_clEvENKUlvE2_clEvEUlllE_EESt5arrayIPcLm3EEEEviT0_T1_ --------------------------
	.section	.nv.info._ZN2at6native29vectorized_elementwise_kernelILi8ENS0_13BinaryFunctorIlllZZZNS0_15binary_internal21div_trunc_kernel_cudaERNS_18TensorIteratorBaseEENKUlvE_clEvENKUlvE2_clEvEUlllE_EESt5arrayIPcLm3EEEEviT0_T1_,"",@"SHT_CUDA_INFO"
	.sectionflags	@""
	.align	4


	//----- nvinfo : EIATTR_CUDA_API_VERSION
	.align		4
        /*0000*/ 	.byte	0x04, 0x37
        /*0002*/ 	.short	(.L_4425 - .L_4424)
.L_4424:
        /*0004*/ 	.word	0x00000082


	//----- nvinfo : EIATTR_KPARAM_INFO
	.align		4
.L_4425:
        /*0008*/ 	.byte	0x04, 0x17
        /*000a*/ 	.short	(.L_4427 - .L_4426)
.L_4426:
        /*000c*/ 	.word	0x00000000
        /*0010*/ 	.short	0x0002
        /*0012*/ 	.short	0x0008
        /*0014*/ 	.byte	0x00, 0xf0, 0x61, 0x00


	//----- nvinfo : EIATTR_KPARAM_INFO
	.align		4
.L_4427:
        /*0018*/ 	.byte	0x04, 0x17
        /*001a*/ 	.short	(.L_4429 - .L_4428)
.L_4428:
        /*001c*/ 	.word	0x00000000
        /*0020*/ 	.short	0x0001
        /*0022*/ 	.short	0x0004
        /*0024*/ 	.byte	0x00, 0xf0, 0x05, 0x00


	//----- nvinfo : EIATTR_KPARAM_INFO
	.align		4
.L_4429:
        /*0028*/ 	.byte	0x04, 0x17
        /*002a*/ 	.short	(.L_4431 - .L_4430)
.L_4430:
        /*002c*/ 	.word	0x00000000
        /*0030*/ 	.short	0x0000
        /*0032*/ 	.short	0x0000
        /*0034*/ 	.byte	0x00, 0xf0, 0x11, 0x00


	//----- nvinfo : EIATTR_SPARSE_MMA_MASK
	.align		4
.L_4431:
        /*0038*/ 	.byte	0x03, 0x50
        /*003a*/ 	.short	0x0000


	//----- nvinfo : EIATTR_MAXREG_COUNT
	.align		4
        /*003c*/ 	.byte	0x03, 0x1b
        /*003e*/ 	.short	0x00ff


	//----- nvinfo : EIATTR_MERCURY_ISA_VERSION
	.align		4
        /*0040*/ 	.byte	0x03, 0x5f
        /*0042*/ 	.short	0x0101


	//----- nvinfo : EIATTR_VRC_CTA_INIT_COUNT
	.align		4
        /*0044*/ 	.byte	0x02, 0x4a
	.zero		1
	.zero		1


	//----- nvinfo : EIATTR_EXIT_INSTR_OFFSETS
	.align		4
        /*0048*/ 	.byte	0x04, 0x1c
        /*004a*/ 	.short	(.L_4433 - .L_4432)


	//   ....[0]....
.L_4432:
        /*004c*/ 	.word	0x00001c90


	//   ....[1]....
        /*0050*/ 	.word	0x00001ce0


	//   ....[2]....
        /*0054*/ 	.word	0x00002ec0


	//----- nvinfo : EIATTR_MAX_THREADS
	.align		4
.L_4433:
        /*0058*/ 	.byte	0x04, 0x05
        /*005a*/ 	.short	(.L_4435 - .L_4434)
.L_4434:
        /*005c*/ 	.word	0x00000080
        /*0060*/ 	.word	0x00000001
        /*0064*/ 	.word	0x00000001


	//----- nvinfo : EIATTR_CRS_STACK_SIZE
	.align		4
.L_4435:
        /*0068*/ 	.byte	0x04, 0x1e
        /*006a*/ 	.short	(.L_4437 - .L_4436)
.L_4436:
        /*006c*/ 	.word	0x00000000


	//----- nvinfo : EIATTR_CBANK_PARAM_SIZE
	.align		4
.L_4437:
        /*0070*/ 	.byte	0x03, 0x19
        /*0072*/ 	.short	0x0020


	//----- nvinfo : EIATTR_PARAM_CBANK
	.align		4
        /*0074*/ 	.byte	0x04, 0x0a
        /*0076*/ 	.short	(.L_4439 - .L_4438)
	.align		4
.L_4438:
        /*0078*/ 	.word	index@(.nv.constant0._ZN2at6native29vectorized_elementwise_kernelILi8ENS0_13BinaryFunctorIlllZZZNS0_15binary_internal21div_trunc_kernel_cudaERNS_18TensorIteratorBaseEENKUlvE_clEvENKUlvE2_clEvEUlllE_EESt5arrayIPcLm3EEEEviT0_T1_)
        /*007c*/ 	.short	0x0380
        /*007e*/ 	.short	0x0020


	//----- nvinfo : EIATTR_SW_WAR
	.align		4
.L_4439:
        /*0080*/ 	.byte	0x04, 0x36
        /*0082*/ 	.short	(.L_4441 - .L_4440)
.L_4440:
        /*0084*/ 	.word	0x00000008
.L_4441:


//--------------------- .nv.info._ZN2at6native18elementwise_kernelILi128ELi4EZNS0_15gpu_kernel_implINS0_13BUnaryFunctorIlllZZZNS0_15binary_internal21div_trunc_kernel_cudaERNS_18TensorIteratorBaseEENKUlvE_clEvENKUlvE2_clEvEUlllE_EEEEvS6_RKT_EUliE_EEviT1_ --------------------------
	.section	.nv.info._ZN2at6native18elementwise_kernelILi128ELi4EZNS0_15gpu_kernel_implINS0_13BUnaryFunctorIlllZZZNS0_15binary_internal21div_trunc_kernel_cudaERNS_18TensorIteratorBaseEENKUlvE_clEvENKUlvE2_clEvEUlllE_EEEEvS6_RKT_EUliE_EEviT1_,"",@"SHT_CUDA_INFO"
	.sectionflags	@""
	.align	4


	//----- nvinfo : EIATTR_CUDA_API_VERSION
	.align		4
        /*0000*/ 	.byte	0x04, 0x37
        /*0002*/ 	.short	(.L_4443 - .L_4442)
.L_4442:
        /*0004*/ 	.word	0x00000082


	//----- nvinfo : EIATTR_KPARAM_INFO
	.align		4
.L_4443:
        /*0008*/ 	.byte	0x04, 0x17
        /*000a*/ 	.short	(.L_4445 - .L_4444)
.L_4444:
        /*000c*/ 	.word	0x00000000
        /*0010*/ 	.short	0x0001
        /*0012*/ 	.short	0x0008
        /*0014*/ 	.byte	0x00, 0xf0, 0xa1, 0x08


	//----- nvinfo : EIATTR_KPARAM_INFO
	.align		4
.L_4445:
        /*0018*/ 	.byte	0x04, 0x17
        /*001a*/ 	.short	(.L_4447 - .L_4446)
.L_4446:
        /*001c*/ 	.word	0x00000000
        /*0020*/ 	.short	0x0000
        /*0022*/ 	.short	0x0000
        /*0024*/ 	.byte	0x00, 0xf0, 0x11, 0x00


	//----- nvinfo : EIATTR_SPARSE_MMA_MASK
	.align		4
.L_4447:
        /*0028*/ 	.byte	0x03, 0x50
        /*002a*/ 	.short	0x0000


	//----- nvinfo : EIATTR_MAXREG_COUNT
	.align		4
        /*002c*/ 	.byte	0x03, 0x1b
        /*002e*/ 	.short	0x0080


	//----- nvinfo : EIATTR_EXTERNS
	.align		4
        /*0030*/ 	.byte	0x04, 0x0f
        /*0032*/ 	.short	(.L_4449 - .L_4448)


	//   ....[0]....
	.align		4
.L_4448:
        /*0034*/ 	.word	index@(__assertfail)


	//----- nvinfo : EIATTR_MERCURY_ISA_VERSION
	.align		4
.L_4449:
        /*0038*/ 	.byte	0x03, 0x5f
        /*003a*/ 	.short	0x0101


	//----- nvinfo : EIATTR_VRC_CTA_INIT_COUNT
	.align		4
        /*003c*/ 	.byte	0x02, 0x4a
	.zero		1
	.zero		1


	//----- nvinfo : EIATTR_SYSCALL_OFFSETS
	.align		4
        /*0040*/ 	.byte	0x04, 0x46
        /*0042*/ 	.short	(.L_4451 - .L_4450)


	//   ....[0]....
.L_4450:
        /*0044*/ 	.word	0x00002120


	//   ....[1]....
        /*0048*/ 	.word	0x000030d0


	//   ....[2]....
        /*004c*/ 	.word	0x00005350


	//   ....[3]....
        /*0050*/ 	.word	0x00006100


	//   ....[4]....
        /*0054*/ 	.word	0x000084c0


	//   ....[5]....
        /*0058*/ 	.word	0x00009270


	//   ....[6]....
        /*005c*/ 	.word	0x0000b640


	//   ....[7]....
        /*0060*/ 	.word	0x0000c3f0


	//----- nvinfo : EIATTR_EXIT_INSTR_OFFSETS
	.align		4
.L_4451:
        /*0064*/ 	.byte	0x04, 0x1c
        /*0066*/ 	.short	(.L_4453 - .L_4452)


	//   ....[0]....
.L_4452:
        /*0068*/ 	.word	0x00009550


	//   ....[1]....
        /*006c*/ 	.word	0x0000b980


	//   ....[2]....
        /*0070*/ 	.word	0x0000b9a0


	//   ....[3]....
        /*0074*/ 	.word	0x0000ba20


	//   ....[4]....
        /*0078*/ 	.word	0x0000ba40


	//   ....[5]....
        /*007c*/ 	.word	0x0000ba60


	//   ....[6]....
        /*0080*/ 	.word	0x0000baf0


	//   ....[7]....
        /*0084*/ 	.word	0x0000bb30


	//   ....[8]....
        /*0088*/ 	.word	0x0000bbd0


	//   ....[9]....
        /*008c*/ 	.word	0x0000bc20


	//   ....[10]....
        /*0090*/ 	.word	0x0000bc50


	//   ....[11]....
        /*0094*/ 	.word	0x0000bd10


	//   ....[12]....
        /*0098*/ 	.word	0x0000be80


	//   ....[13]....
        /*009c*/ 	.word	0x0000bff0


	//   ....[14]....
        /*00a0*/ 	.word	0x0000c160


	//   ....[15]....
        /*00a4*/ 	.word	0x0000c180


	//   ....[16]....
        /*00a8*/ 	.word	0x0000c1a0


	//   ....[17]....
        /*00ac*/ 	.word	0x0000c250


	//   ....[18]....
        /*00b0*/ 	.word	0x0000c290


	//   ....[19]....
        /*00b4*/ 	.word	0x0000c400


	//   ....[20]....
        /*00b8*/ 	.word	0x0000c510


	//   ....[21]....
        /*00bc*/ 	.word	0x0000c650


	//   ....[22]....
        /*00c0*/ 	.word	0x0000c690


	//----- nvinfo : EIATTR_MAX_THREADS
	.align		4
.L_4453:
        /*00c4*/ 	.byte	0x04, 0x05
        /*00c6*/ 	.short	(.L_4455 - .L_4454)
.L_4454:
        /*00c8*/ 	.word	0x00000080
        /*00cc*/ 	.word	0x00000001
        /*00d0*/ 	.word	0x00000001


	//----- nvinfo : EIATTR_CRS_STACK_SIZE
	.align		4
.L_4455:
        /*00d4*/ 	.byte	0x04, 0x1e
        /*00d6*/ 	.short	(.L_4457 - .L_4456)
.L_4456:
        /*00d8*/ 	.word	0x00000000


	//----- nvinfo : EIATTR_CBANK_PARAM_SIZE
	.align		4
.L_4457:
        /*00dc*/ 	.byte	0x03, 0x19
        /*00de*/ 	.short	0x0230


	//----- nvinfo : EIATTR_PARAM_CBANK
	.align		4
        /*00e0*/ 	.byte	0x04, 0x0a
        /*00e2*/ 	.short	(.L_4459 - .L_4458)
	.align		4
.L_4458:
        /*00e4*/ 	.word	index@(.nv.constant0._ZN2at6native18elementwise_kernelILi128ELi4EZNS0_15gpu_kernel_implINS0_13BUnaryFunctorIlllZZZNS0_15binary_internal21div_trunc_kernel_cudaERNS_18TensorIteratorBaseEENKUlvE_clEvENKUlvE2_clEvEUlllE_EEEEvS6_RKT_EUliE_EEviT1_)
        /*00e8*/ 	.short	0x0380
        /*00ea*/ 	.short	0x0230


	//----- nvinfo : EIATTR_SW_WAR
	.align		4
.L_4459:
        /*00ec*/ 	.byte	0x04, 0x36
        /*00ee*/ 	.short	(.L_4461 - .L_4460)
.L_4460:
        /*00f0*/ 	.word	0x00000008
.L_4461:


//--------------------- .nv.info._ZN2at6native27unrolled_elementwise_kernelINS0_13BUnaryFunctorIlllZZZNS0_15binary_internal21div_trunc_kernel_cudaERNS_18TensorIteratorBaseEENKUlvE_clEvENKUlvE2_clEvEUlllE_EESt5arrayIPcLm2EELi4E23TrivialOffsetCalculatorILi1EjESE_NS0_6memory12LoadWithCastILi1EEENSF_13StoreWithCastILi1EEEEEviT_T0_T2_T3_T4_T5_ --------------------------
	.section	.nv.info._ZN2at6native27unrolled_elementwise_kernelINS0_13BUnaryFunctorIlllZZZNS0_15binary_internal21div_trunc_kernel_cudaERNS_18TensorIteratorBaseEENKUlvE_clEvENKUlvE2_clEvEUlllE_EESt5arrayIPcLm2EELi4E23TrivialOffsetCalculatorILi1EjESE_NS0_6memory12LoadWithCastILi1EEENSF_13StoreWithCastILi1EEEEEviT_T0_T2_T3_T4_T5_,"",@"SHT_CUDA_INFO"
	.sectionflags	@""
	.align	4


	//----- nvinfo : EIATTR_CUDA_API_VERSION
	.align		4
        /*0000*/ 	.byte	0x04, 0x37
        /*0002*/ 	.short	(.L_4463 - .L_4462)
.L_4462:
        /*0004*/ 	.word	0x00000082


	//----- nvinfo : EIATTR_KPARAM_INFO
	.align		4
.L_4463:
        /*0008*/ 	.byte	0x04, 0x17
        /*000a*/ 	.short	(.L_4465 - .L_4464)
.L_4464:
        /*000c*/ 	.word	0x00000000
        /*0010*/ 	.short	0x0006
        /*0012*/ 	.short	0x0034
        /*0014*/ 	.byte	0x00, 0xf0, 0x21, 0x00


	//----- nvinfo : EIATTR_KPARAM_INFO
	.align		4
.L_4465:
        /*0018*/ 	.byte	0x04, 0x17
        /*001a*/ 	.short	(.L_4467 - .L_4466)
.L_4466:
        /*001c*/ 	.word	0x00000000
        /*0020*/ 	.short	0x0005
        /*0022*/ 	.short	0x002c
        /*0024*/ 	.byte	0x00, 0xf0, 0x21, 0x00


	//----- nvinfo : EIATTR_KPARAM_INFO
	.align		4
.L_4467:
        /*0028*/ 	.byte	0x04, 0x17
        /*002a*/ 	.short	(.L_4469 - .L_4468)
.L_4468:
        /*002c*/ 	.word	0x00000000
        /*0030*/ 	.short	0x0004
        /*0032*/ 	.short	0x0029
        /*0034*/ 	.byte	0x00, 0xf0, 0x05, 0x00


	//----- nvinfo : EIATTR_KPARAM_INFO
	.align		4
.L_4469:
        /*0038*/ 	.byte	0x04, 0x17
        /*003a*/ 	.short	(.L_4471 - .L_4470)
.L_4470:
        /*003c*/ 	.word	0x00000000
        /*0040*/ 	.short	0x0003
        /*0042*/ 	.short	0x0028
        /*0044*/ 	.byte	0x00, 0xf0, 0x05, 0x00


	//----- nvinfo : EIATTR_KPARAM_INFO
	.align		4
.L_4471:
        /*0048*/ 	.byte	0x04, 0x17
        /*004a*/ 	.short	(.L_4473 - .L_4472)
.L_4472:
        /*004c*/ 	.word	0x00000000
        /*0050*/ 	.short	0x0002
        /*0052*/ 	.short	0x0018
        /*0054*/ 	.byte	0x00, 0xf0, 0x41, 0x00


	//----- nvinfo : EIATTR_KPARAM_INFO
	.align		4
.L_4473:
        /*0058*/ 	.byte	0x04, 0x17
        /*005a*/ 	.short	(.L_4475 - .L_4474)
.L_4474:
        /*005c*/ 	.word	0x00000000
        /*0060*/ 	.short	0x0001
        /*0062*/ 	.short	0x0008
        /*0064*/ 	.byte	0x00, 0xf0, 0x41, 0x00


	//----- nvinfo : EIATTR_KPARAM_INFO
	.align		4
.L_4475:
        /*0068*/ 	.byte	0x04, 0x17
        /*006a*/ 	.short	(.L_4477 - .L_4476)
.L_4476:
        /*006c*/ 	.word	0x00000000
        /*0070*/ 	.short	0x0000
        /*0072*/ 	.short	0x0000
        /*0074*/ 	.byte	0x00, 0xf0, 0x11, 0x00


	//----- nvinfo : EIATTR_SPARSE_MMA_MASK
	.align		4
.L_4477:
        /*0078*/ 	.byte	0x03, 0x50
        /*007a*/ 	.short	0x0000


	//----- nvinfo : EIATTR_MAXREG_COUNT
	.align		4
        /*007c*/ 	.byte	0x03, 0x1b
        /*007e*/ 	.short	0x00ff


	//----- nvinfo : EIATTR_EXTERNS
	.align		4
        /*0080*/ 	.byte	0x04, 0x0f
        /*0082*/ 	.short	(.L_4479 - .L_4478)


	//   ....[0]....
	.align		4
.L_4478:
        /*0084*/ 	.word	index@(__assertfail)


	//----- nvinfo : EIATTR_MERCURY_ISA_VERSION
	.align		4
.L_4479:
        /*0088*/ 	.byte	0x03, 0x5f
        /*008a*/ 	.short	0x0101


	//----- nvinfo : EIATTR_VRC_CTA_INIT_COUNT
	.align		4
        /*008c*/ 	.byte	0x02, 0x4a
	.zero		1
	.zero		1


	//----- nvinfo : EIATTR_SYSCALL_OFFSETS
	.align		4
        /*0090*/ 	.byte	0x04, 0x46
        /*0092*/ 	.short	(.L_4481 - .L_4480)


	//   ....[0]....
.L_4480:
        /*0094*/ 	.word	0x00000e20


	//   ....[1]....
        /*0098*/ 	.word	0x00001db0


	//   ....[2]....
        /*009c*/ 	.word	0x00002c90


	//   ....[3]....
        /*00a0*/ 	.word	0x00003b70


	//   ....[4]....
        /*00a4*/ 	.word	0x00005350


	//   ....[5]....
        /*00a8*/ 	.word	0x000060a0


	//   ....[6]....
        /*00ac*/ 	.word	0x00006f20


	//   ....[7]....
        /*00b0*/ 	.word	0x00007d80


	//----- nvinfo : EIATTR_EXIT_INSTR_OFFSETS
	.align		4
.L_4481:
        /*00b4*/ 	.byte	0x04, 0x1c
        /*00b6*/ 	.short	(.L_4483 - .L_4482)


	//   ....[0]....
.L_4482:
        /*00b8*/ 	.word	0x000071f0


	//   ....[1]....
        /*00bc*/ 	.word	0x00007320


	//   ....[2]....
        /*00c0*/ 	.word	0x00007340


	//   ....[3]....
        /*00c4*/ 	.word	0x000073c0


	//   ....[4]....
        /*00c8*/ 	.word	0x000073e0


	//   ....[5]....
        /*00cc*/ 	.word	0x00007400


	//   ....[6]....
        /*00d0*/ 	.word	0x00007490


	//   ....[7]....
        /*00d4*/ 	.word	0x000074d0


	//   ....[8]....
        /*00d8*/ 	.word	0x00007570


	//   ....[9]....
        /*00dc*/ 	.word	0x000075c0


	//   ....[10]....
        /*00e0*/ 	.word	0x000075f0


	//   ....[11]....
        /*00e4*/ 	.word	0x000076b0


	//   ....[12]....
        /*00e8*/ 	.word	0x00007820


	//   ....[13]....
        /*00ec*/ 	.word	0x00007990


	//   ....[14]....
        /*00f0*/ 	.word	0x00007af0


	//   ....[15]....
        /*00f4*/ 	.word	0x00007b10


	//   ....[16]....
        /*00f8*/ 	.word	0x00007b30


	//   ....[17]....
        /*00fc*/ 	.word	0x00007be0


	//   ....[18]....
        /*0100*/ 	.word	0x00007c20


	//   ....[19]....
        /*0104*/ 	.word	0x00007d90


	//   ....[20]....
        /*0108*/ 	.word	0x00007ea0


	//   ....[21]....
        /*010c*/ 	.word	0x00007fe0


	//   ....[22]....
        /*0110*/ 	.word	0x00008020


	//----- nvinfo : EIATTR_MAX_THREADS
	.align		4
.L_4483:
        /*0114*/ 	.byte	0x04, 0x05
        /*0116*/ 	.short	(.L_4485 - .L_4484)
.L_4484:
        /*0118*/ 	.word	0x00000080
        /*011c*/ 	.word	0x00000001
        /*0120*/ 	.word	0x00000001


	//----- nvinfo : EIATTR_CRS_STACK_SIZE
	.align		4
.L_4485:
        /*0124*/ 	.byte	0x04, 0x1e
        /*0126*/ 	.short	(.L_4487 - .L_4486)
.L_4486:
        /*0128*/ 	.word	0x00000000


	//----- nvinfo : EIATTR_CBANK_PARAM_SIZE
	.align		4
.L_4487:
        /*012c*/ 	.byte	0x03, 0x19
        /*012e*/ 	.short	0x003c


	//----- nvinfo : EIATTR_PARAM_CBANK
	.align		4
        /*0130*/ 	.byte	0x04, 0x0a
        /*0132*/ 	.short	(.L_4489 - .L_4488)
	.align		4
.L_4488:
        /*0134*/ 	.word	index@(.nv.constant0._ZN2at6native27unrolled_elementwise_kernelINS0_13BUnaryFunctorIlllZZZNS0_15binary_internal21div_trunc_kernel_cudaERNS_18TensorIteratorBaseEENKUlvE_clEvENKUlvE2_clEvEUlllE_EESt5arrayIPcLm2EELi4E23TrivialOffsetCalculatorILi1EjESE_NS0_6memory12LoadWithCastILi1EEENSF_13StoreWithCastILi1EEEEEviT_T0_T2_T3_T4_T5_)
        /*0138*/ 	.short	0x0380
        /*013a*/ 	.short	0x003c


	//----- nvinfo : EIATTR_SW_WAR
	.align		4
.L_4489:
        /*013c*/ 	.byte	0x04, 0x36
        /*013e*/ 	.short	(.L_4491 - .L_4490)
.L_4490:
        /*0140*/ 	.word	0x00000008
.L_4491:


//--------------------- .nv.info._ZN2at6native18elementwise_kernelILi128ELi2EZNS0_22gpu_kernel_impl_nocastINS0_13BUnaryFunctorIlllZZZNS0_15binary_internal21div_trunc_kernel_cudaERNS_18TensorIteratorBaseEENKUlvE_clEvENKUlvE2_clEvEUlllE_EEEEvS6_RKT_EUliE_EEviT1_ --------------------------
	.section	.nv.info._ZN2at6native18elementwise_kernelILi128ELi2EZNS0_22gpu_kernel_impl_nocastINS0_13BUnaryFunctorIlllZZZNS0_15binary_internal21div_trunc_kernel_cudaERNS_18TensorIteratorBaseEENKUlvE_clEvENKUlvE2_clEvEUlllE_EEEEvS6_RKT_EUliE_EEviT1_,"",@"SHT_CUDA_INFO"
	.sectionflags	@""
	.align	4


	//----- nvinfo : EIATTR_CUDA_API_VERSION
	.align		4
        /*0000*/ 	.byte	0x04, 0x37
        /*0002*/ 	.short	(.L_4493 - .L_4492)
.L_4492:
        /*0004*/ 	.word	0x00000082


	//----- nvinfo : EIATTR_KPARAM_INFO
	.align		4
.L_4493:
        /*0008*/ 	.byte	0x04, 0x17
        /*000a*/ 	.short	(.L_4495 - .L_4494)
.L_4494:
        /*000c*/ 	.word	0x00000000
        /*0010*/ 	.short	0x0001
        /*0012*/ 	.short	0x0008
        /*0014*/ 	.byte	0x00, 0xf0, 0x81, 0x08


	//----- nvinfo : EIATTR_KPARAM_INFO
	.align		4
.L_4495:
        /*0018*/ 	.byte	0x04, 0x17
        /*001a*/ 	.short	(.L_4497 - .L_4496)
.L_4496:
        /*001c*/ 	.word	0x00000000
        /*0020*/ 	.short	0x0000
        /*0022*/ 	.short	0x0000
        /*0024*/ 	.byte	0x00, 0xf0, 0x11, 0x00


	//----- nvinfo : EIATTR_SPARSE_MMA_MASK
	.align		4
.L_4497:
        /*0028*/ 	.byte	0x03, 0x50
        /*002a*/ 	.short	0x0000


	//----- nvinfo : EIATTR_MAXREG_COUNT
	.align		4
        /*002c*/ 	.byte	0x03, 0x1b
        /*002e*/ 	.short	0x0080


	//----- nvinfo : EIATTR_MERCURY_ISA_VERSION
	.align		4
        /*0030*/ 	.byte	0x03, 0x5f
        /*0032*/ 	.short	0x0101


	//----- nvinfo : EIATTR_VRC_CTA_INIT_COUNT
	.align		4
        /*0034*/ 	.byte	0x02, 0x4a
	.zero		1
	.zero		1


	//----- nvinfo : EIATTR_EXIT_INSTR_OFFSETS
	.align		4
        /*0038*/ 	.byte	0x04, 0x1c
        /*003a*/ 	.short	(.L_4499 - .L_4498)


	//   ....[0]....
.L_4498:
        /*003c*/ 	.word	0x00000330


	//   ....[1]....
        /*0040*/ 	.word	0x00000500


	//   ....[2]....
        /*0044*/ 	.word	0x00000570


	//   ....[3]....
        /*0048*/ 	.word	0x00001b50


	//   ....[4]....
        /*004c*/ 	.word	0x00003060


	//----- nvinfo : EIATTR_MAX_THREADS
	.align		4
.L_4499:
        /*0050*/ 	.byte	0x04, 0x05
        /*0052*/ 	.short	(.L_4501 - .L_4500)
.L_4500:
        /*0054*/ 	.word	0x00000080
        /*0058*/ 	.word	0x00000001
        /*005c*/ 	.word	0x00000001


	//----- nvinfo : EIATTR_CRS_STACK_SIZE
	.align		4
.L_4501:
        /*0060*/ 	.byte	0x04, 0x1e
        /*0062*/ 	.short	(.L_4503 - .L_4502)
.L_4502:
        /*0064*/ 	.word	0x00000000


	//----- nvinfo : EIATTR_CBANK_PARAM_SIZE
	.align		4
.L_4503:
        /*0068*/ 	.byte	0x03, 0x19
        /*006a*/ 	.short	0x0228


	//----- nvinfo : EIATTR_PARAM_CBANK
	.align		4
        /*006c*/ 	.byte	0x04, 0x0a
        /*006e*/ 	.short	(.L_4505 - .L_4504)
	.align		4
.L_4504:
        /*0070*/ 	.word	index@(.nv.constant0._ZN2at6native18elementwise_kernelILi128ELi2EZNS0_22gpu_kernel_impl_nocastINS0_13BUnaryFunctorIlllZZZNS0_15binary_internal21div_trunc_kernel_cudaERNS_18TensorIteratorBaseEENKUlvE_clEvENKUlvE2_clEvEUlllE_EEEEvS6_RKT_EUliE_EEviT1_)
        /*0074*/ 	.short	0x0380
        /*0076*/ 	.short	0x0228


	//----- nvinfo : EIATTR_SW_WAR
	.align		4
.L_4505:
        /*0078*/ 	.byte	0x04, 0x36
        /*007a*/ 	.short	(.L_4507 - .L_4506)
.L_4506:
        /*007c*/ 	.word	0x00000008
.L_4507:


//--------------------- .nv.info._ZN2at6native27unrolled_elementwise_kernelINS0_13BUnaryFunctorIlllZZZNS0_15binary_internal21div_trunc_kernel_cudaERNS_18TensorIteratorBaseEENKUlvE_clEvENKUlvE2_clEvEUlllE_EESt5arrayIPcLm2EELi4E23TrivialOffsetCalculatorILi1EjESE_NS0_6memory15LoadWithoutCastENSF_16StoreWithoutCastEEEviT_T0_T2_T3_T4_T5_ --------------------------
	.section	.nv.info._ZN2at6native27unrolled_elementwise_kernelINS0_13BUnaryFunctorIlllZZZNS0_15binary_internal21div_trunc_kernel_cudaERNS_18TensorIteratorBaseEENKUlvE_clEvENKUlvE2_clEvEUlllE_EESt5arrayIPcLm2EELi4E23TrivialOffsetCalculatorILi1EjESE_NS0_6memory15LoadWithoutCastENSF_16StoreWithoutCastEEEviT_T0_T2_T3_T4_T5_,"",@"SHT_CUDA_INFO"
	.sectionflags	@""
	.align	4


	//----- nvinfo : EIATTR_CUDA_API_VERSION
	.align		4
        /*0000*/ 	.byte	0x04, 0x37
        /*0002*/ 	.short	(.L_4509 - .L_4508)
.L_4508:
        /*0004*/ 	.word	0x00000082


	//----- nvinfo : EIATTR_KPARAM_INFO
	.align		4
.L_4509:
        /*0008*/ 	.byte	0x04, 0x17
        /*000a*/ 	.short	(.L_4511 - .L_4510)
.L_4510:
        /*000c*/ 	.word	0x00000000
        /*0010*/ 	.short	0x0006
        /*0012*/ 	.short	0x002b
        /*0014*/ 	.byte	0x00, 0xf0, 0x05, 0x00


	//----- nvinfo : EIATTR_KPARAM_INFO
	.align		4
.L_4511:
        /*0018*/ 	.byte	0x04, 0x17
        /*001a*/ 	.short	(.L_4513 - .L_4512)
.L_4512:
        /*001c*/ 	.word	0x00000000
        /*0020*/ 	.short	0x0005
        /*0022*/ 	.short	0x002a
        /*0024*/ 	.byte	0x00, 0xf0, 0x05, 0x00


	//----- nvinfo : EIATTR_KPARAM_INFO
	.align		4
.L_4513:
        /*0028*/ 	.byte	0x04, 0x17
        /*002a*/ 	.short	(.L_4515 - .L_4514)
.L_4514:
        /*002c*/ 	.word	0x00000000
        /*0030*/ 	.short	0x0004
        /*0032*/ 	.short	0x0029
        /*0034*/ 	.byte	0x00, 0xf0, 0x05, 0x00


	//----- nvinfo : EIATTR_KPARAM_INFO
	.align		4
.L_4515:
        /*0038*/ 	.byte	0x04, 0x17
        /*003a*/ 	.short	(.L_4517 - .L_4516)
.L_4516:
        /*003c*/ 	.word	0x00000000
        /*0040*/ 	.short	0x0003
        /*0042*/ 	.short	0x0028
        /*0044*/ 	.byte	0x00, 0xf0, 0x05, 0x00


	//----- nvinfo : EIATTR_KPARAM_INFO
	.align		4
.L_4517:
        /*0048*/ 	.byte	0x04, 0x17
        /*004a*/ 	.short	(.L_4519 - .L_4518)
.L_4518:
        /*004c*/ 	.word	0x00000000
        /*0050*/ 	.short	0x0002
        /*0052*/ 	.short	0x0018
        /*0054*/ 	.byte	0x00, 0xf0, 0x41, 0x00


	//----- nvinfo : EIATTR_KPARAM_INFO
	.align		4
.L_4519:
        /*0058*/ 	.byte	0x04, 0x17
        /*005a*/ 	.short	(.L_4521 - .L_4520)
.L_4520:
        /*005c*/ 	.word	0x00000000
        /*0060*/ 	.short	0x0001
        /*0062*/ 	.short	0x0008
        /*0064*/ 	.byte	0x00, 0xf0, 0x41, 0x00


	//----- nvinfo : EIATTR_KPARAM_INFO
	.align		4
.L_4521:
        /*0068*/ 	.byte	0x04, 0x17
        /*006a*/ 	.short	(.L_4523 - .L_4522)
.L_4522:
        /*006c*/ 	.word	0x00000000
        /*0070*/ 	.short	0x0000
        /*0072*/ 	.short	0x0000
        /*0074*/ 	.byte	0x00, 0xf0, 0x11, 0x00


	//----- nvinfo : EIATTR_SPARSE_MMA_MASK
	.align		4
.L_4523:
        /*0078*/ 	.byte	0x03, 0x50
        /*007a*/ 	.short	0x0000


	//----- nvinfo : EIATTR_MAXREG_COUNT
	.align		4
        /*007c*/ 	.byte	0x03, 0x1b
        /*007e*/ 	.short	0x00ff


	//----- nvinfo : EIATTR_MERCURY_ISA_VERSION
	.align		4
        /*0080*/ 	.byte	0x03, 0x5f
        /*0082*/ 	.short	0x0101


	//----- nvinfo : EIATTR_VRC_CTA_INIT_COUNT
	.align		4
        /*0084*/ 	.byte	0x02, 0x4a
	.zero		1
	.zero		1


	//----- nvinfo : EIATTR_EXIT_INSTR_OFFSETS
	.align		4
        /*0088*/ 	.byte	0x04, 0x1c
        /*008a*/ 	.short	(.L_4525 - .L_4524)


	//   ....[0]....
.L_4524:
        /*008c*/ 	.word	0x00000ce0


	//   ....[1]....
        /*0090*/ 	.word	0x00000d30


	//----- nvinfo : EIATTR_MAX_THREADS
	.align		4
.L_4525:
        /*0094*/ 	.byte	0x04, 0x05
        /*0096*/ 	.short	(.L_4527 - .L_4526)
.L_4526:
        /*0098*/ 	.word	0x00000080
        /*009c*/ 	.word	0x00000001
        /*00a0*/ 	.word	0x00000001


	//----- nvinfo : EIATTR_CRS_STACK_SIZE
	.align		4
.L_4527:
        /*00a4*/ 	.byte	0x04, 0x1e
        /*00a6*/ 	.short	(.L_4529 - .L_4528)
.L_4528:
        /*00a8*/ 	.word	0x00000000


	//----- nvinfo : EIATTR_CBANK_PARAM_SIZE
	.align		4
.L_4529:
        /*00ac*/ 	.byte	0x03, 0x19
        /*00ae*/ 	.short	0x002c


	//----- nvinfo : EIATTR_PARAM_CBANK
	.align		4
        /*00b0*/ 	.byte	0x04, 0x0a
        /*00b2*/ 	.short	(.L_4531 - .L_4530)
	.align		4
.L_4530:
        /*00b4*/ 	.word	index@(.nv.constant0._ZN2at6native27unrolled_elementwise_kernelINS0_13BUnaryFunctorIlllZZZNS0_15binary_internal21div_trunc_kernel_cudaERNS_18TensorIteratorBaseEENKUlvE_clEvENKUlvE2_clEvEUlllE_EESt5arrayIPcLm2EELi4E23TrivialOffsetCalculatorILi1EjESE_NS0_6memory15LoadWithoutCastENSF_16StoreWithoutCastEEEviT_T0_T2_T3_T4_T5_)
        /*00b8*/ 	.short	0x0380
        /*00ba*/ 	.short	0x002c


	//----- nvinfo : EIATTR_SW_WAR
	.align		4
.L_4531:
        /*00bc*/ 	.byte	0x04, 0x36
        /*00be*/ 	.short	(.L_4533 - .L_4532)
.L_4532:
        /*00c0*/ 	.word	0x00000008
.L_4533:


//--------------------- .nv.info._ZN2at6native29vectorized_elementwise_kernelILi2ENS0_13BUnaryFunctorIlllZZZNS0_15binary_internal21div_trunc_kernel_cudaERNS_18TensorIteratorBaseEENKUlvE_clEvENKUlvE2_clEvEUlllE_EESt5arrayIPcLm2EEEEviT0_T1_ --------------------------
	.section	.nv.info._ZN2at6native29vectorized_elementwise_kernelILi2ENS0_13BUnaryFunctorIlllZZZNS0_15binary_internal21div_trunc_kernel_cudaERNS_18TensorIteratorBaseEENKUlvE_clEvENKUlvE2_clEvEUlllE_EESt5arrayIPcLm2EEEEviT0_T1_,"",@"SHT_CUDA_INFO"
	.sectionflags	@""
	.align	4


	//----- nvinfo : EIATTR_CUDA_API_VERSION
	.align		4
        /*0000*/ 	.byte	0x04, 0x37
        /*0002*/ 	.short	(.L_4535 - .L_4534)
.L_4534:
        /*0004*/ 	.word	0x00000082


	//----- nvinfo : EIATTR_KPARAM_INFO
	.align		4
.L_4535:
        /*0008*/ 	.byte	0x04, 0x17
        /*000a*/ 	.short	(.L_4537 - .L_4536)
.L_4536:
        /*000c*/ 	.word	0x00000000
        /*0010*/ 	.short	0x0002
        /*0012*/ 	.short	0x0018
        /*0014*/ 	.byte	0x00, 0xf0, 0x41, 0x00


	//----- nvinfo : EIATTR_KPARAM_INFO
	.align		4
.L_4537:
        /*0018*/ 	.byte	0x04, 0x17
        /*001a*/ 	.short	(.L_4539 - .L_4538)
.L_4538:
        /*001c*/ 	.word	0x00000000
        /*0020*/ 	.short	0x0001
        /*0022*/ 	.short	0x0008
        /*0024*/ 	.byte	0x00, 0xf0, 0x41, 0x00


	//----- nvinfo : EIATTR_KPARAM_INFO
	.align		4
.L_4539:
        /*0028*/ 	.byte	0x04, 0x17
        /*002a*/ 	.short	(.L_4541 - .L_4540)
.L_4540:
        /*002c*/ 	.word	0x00000000
        /*0030*/ 	.short	0x0000
        /*0032*/ 	.short	0x0000
        /*0034*/ 	.byte	0x00, 0xf0, 0x11, 0x00


	//----- nvinfo : EIATTR_SPARSE_MMA_MASK
	.align		4
.L_4541:
        /*0038*/ 	.byte	0x03, 0x50
        /*003a*/ 	.short	0x0000


	//----- nvinfo : EIATTR_MAXREG_COUNT
	.align		4
        /*003c*/ 	.byte	0x03, 0x1b
        /*003e*/ 	.short	0x00ff


	//----- nvinfo : EIATTR_MERCURY_ISA_VERSION
	.align		4
        /*0040*/ 	.byte	0x03, 0x5f
        /*0042*/ 	.short	0x0101


	//----- nvinfo : EIATTR_VRC_CTA_INIT_COUNT
	.align		4
        /*0044*/ 	.byte	0x02, 0x4a
	.zero		1
	.zero		1


	//----- nvinfo : EIATTR_EXIT_INSTR_OFFSETS
	.align		4
        /*0048*/ 	.byte	0x04, 0x1c
        /*004a*/ 	.short	(.L_4543 - .L_4542)


	//   ....[0]....
.L_4542:
        /*004c*/ 	.word	0x000019a0


	//   ....[1]....
        /*0050*/ 	.word	0x000019f0


	//   ....[2]....
        /*0054*/ 	.word	0x00002bf0


	//----- nvinfo : EIATTR_MAX_THREADS
	.align		4
.L_4543:
        /*0058*/ 	.byte	0x04, 0x05
        /*005a*/ 	.short	(.L_4545 - .L_4544)
.L_4544:
        /*005c*/ 	.word	0x00000080
        /*0060*/ 	.word	0x00000001
        /*0064*/ 	.word	0x00000001


	//----- nvinfo : EIATTR_CRS_STACK_SIZE
	.align		4
.L_4545:
        /*0068*/ 	.byte	0x04, 0x1e
        /*006a*/ 	.short	(.L_4547 - .L_4546)
.L_4546:
        /*006c*/ 	.word	0x00000000


	//----- nvinfo : EIATTR_CBANK_PARAM_SIZE
	.align		4
.L_4547:
        /*0070*/ 	.byte	0x03, 0x19
        /*0072*/ 	.short	0x0028


	//----- nvinfo : EIATTR_PARAM_CBANK
	.align		4
        /*0074*/ 	.byte	0x04, 0x0a
        /*0076*/ 	.short	(.L_4549 - .L_4548)
	.align		4
.L_4548:
        /*0078*/ 	.word	index@(.nv.constant0._ZN2at6native29vectorized_elementwise_kernelILi2ENS0_13BUnaryFunctorIlllZZZNS0_15binary_internal21div_trunc_kernel_cudaERNS_18TensorIteratorBaseEENKUlvE_clEvENKUlvE2_clEvEUlllE_EESt5arrayIPcLm2EEEEviT0_T1_)
        /*007c*/ 	.short	0x0380
        /*007e*/ 	.short	0x0028


	//----- nvinfo : EIATTR_SW_WAR
	.align		4
.L_4549:
        /*0080*/ 	.byte	0x04, 0x36
        /*0082*/ 	.short	(.L_4551 - .L_4550)
.L_4550:
        /*0084*/ 	.word	0x00000008
.L_4551:


//--------------------- .nv.info._ZN2at6native29vectorized_elementwise_kernelILi4ENS0_13BUnaryFunctorIlllZZZNS0_15binary_internal21div_trunc_kernel_cudaERNS_18TensorIteratorBaseEENKUlvE_clEvENKUlvE2_clEvEUlllE_EESt5arrayIPcLm2EEEEviT0_T1_ --------------------------
	.section	.nv.info._ZN2at6native29vectorized_elementwise_kernelILi4ENS0_13BUnaryFunctorIlllZZZNS0_15binary_internal21div_trunc_kernel_cudaERNS_18TensorIteratorBaseEENKUlvE_clEvENKUlvE2_clEvEUlllE_EESt5arrayIPcLm2EEEEviT0_T1_,"",@"SHT_CUDA_INFO"
	.sectionflags	@""
	.align	4


	//----- nvinfo : EIATTR_CUDA_API_VERSION
	.align		4
        /*0000*/ 	.byte	0x04, 0x37
        /*0002*/ 	.short	(.L_4553 - .L_4552)
.L_4552:
        /*0004*/ 	.word	0x00000082


	//----- nvinfo : EIATTR_KPARAM_INFO
	.align		4
.L_4553:
        /*0008*/ 	.byte	0x04, 0x17
        /*000a*/ 	.short	(.L_4555 - .L_4554)
.L_4554:
        /*000c*/ 	.word	0x00000000
        /*0010*/ 	.short	0x0002
        /*0012*/ 	.short	0x0018
        /*0014*/ 	.byte	0x00, 0xf0, 0x41, 0x00


	//----- nvinfo : EIATTR_KPARAM_INFO
	.align		4
.L_4555:
        /*0018*/ 	.byte	0x04, 0x17
        /*001a*/ 	.short	(.L_4557 - .L_4556)
.L_4556:
        /*001c*/ 	.word	0x00000000
        /*0020*/ 	.short	0x0001
        /*0022*/ 	.short	0x0008
        /*0024*/ 	.byte	0x00, 0xf0, 0x41, 0x00


	//----- nvinfo : EIATTR_KPARAM_INFO
	.align		4
.L_4557:
        /*0028*/ 	.byte	0x04, 0x17
        /*002a*/ 	.short	(.L_4559 - .L_4558)
.L_4558:
        /*002c*/ 	.word	0x00000000
        /*0030*/ 	.short	0x0000
        /*0032*/ 	.short	0x0000
        /*0034*/ 	.byte	0x00, 0xf0, 0x11, 0x00


	//----- nvinfo : EIATTR_SPARSE_MMA_MASK
	.align		4
.L_4559:
        /*0038*/ 	.byte	0x03, 0x50
        /*003a*/ 	.short	0x0000


	//----- nvinfo : EIATTR_MAXREG_COUNT
	.align		4
        /*003c*/ 	.byte	0x03, 0x1b
        /*003e*/ 	.short	0x00ff


	//----- nvinfo : EIATTR_MERCURY_ISA_VERSION
	.align		4
        /*0040*/ 	.byte	0x03, 0x5f
        /*0042*/ 	.short	0x0101


	//----- nvinfo : EIATTR_VRC_CTA_INIT_COUNT
	.align		4
        /*0044*/ 	.byte	0x02, 0x4a
	.zero		1
	.zero		1


	//----- nvinfo : EIATTR_EXIT_INSTR_OFFSETS
	.align		4
        /*0048*/ 	.byte	0x04, 0x1c
        /*004a*/ 	.short	(.L_4561 - .L_4560)


	//   ....[0]....
.L_4560:
        /*004c*/ 	.word	0x000019a0


	//   ....[1]....
        /*0050*/ 	.word	0x000019f0


	//   ....[2]....
        /*0054*/ 	.word	0x00002bb0


	//----- nvinfo : EIATTR_MAX_THREADS
	.align		4
.L_4561:
        /*0058*/ 	.byte	0x04, 0x05
        /*005a*/ 	.short	(.L_4563 - .L_4562)
.L_4562:
        /*005c*/ 	.word	0x00000080
        /*0060*/ 	.word	0x00000001
        /*0064*/ 	.word	0x00000001


	//----- nvinfo : EIATTR_CRS_STACK_SIZE
	.align		4
.L_4563:
        /*0068*/ 	.byte	0x04, 0x1e
        /*006a*/ 	.short	(.L_4565 - .L_4564)
.L_4564:
        /*006c*/ 	.word	0x00000000


	//----- nvinfo : EIATTR_CBANK_PARAM_SIZE
	.align		4
.L_4565:
        /*0070*/ 	.byte	0x03, 0x19
        /*0072*/ 	.short	0x0028


	//----- nvinfo : EIATTR_PARAM_CBANK
	.align		4
        /*0074*/ 	.byte	0x04, 0x0a
        /*0076*/ 	.short	(.L_4567 - .L_4566)
	.align		4
.L_4566:
        /*0078*/ 	.word	index@(.nv.constant0._ZN2at6native29vectorized_elementwise_kernelILi4ENS0_13BUnaryFunctorIlllZZZNS0_15binary_internal21div_trunc_kernel_cudaERNS_18TensorIteratorBaseEENKUlvE_clEvENKUlvE2_clEvEUlllE_EESt5arrayIPcLm2EEEEviT0_T1_)
        /*007c*/ 	.short	0x0380
        /*007e*/ 	.short	0x0028


	//----- nvinfo : EIATTR_SW_WAR
	.align		4
.L_4567:
        /*0080*/ 	.byte	0x04, 0x36
        /*0082*/ 	.short	(.L_4569 - .L_4568)
.L_4568:
        /*0084*/ 	.word	0x00000008
.L_4569:


//--------------------- .nv.info._ZN2at6native29vectorized_elementwise_kernelILi8ENS0_13BUnaryFunctorIlllZZZNS0_15binary_internal21div_trunc_kernel_cudaERNS_18TensorIteratorBaseEENKUlvE_clEvENKUlvE2_clEvEUlllE_EESt5arrayIPcLm2EEEEviT0_T1_ --------------------------
	.section	.nv.info._ZN2at6native29vectorized_elementwise_kernelILi8ENS0_13BUnaryFunctorIlllZZZNS0_15binary_internal21div_trunc_kernel_cudaERNS_18TensorIteratorBaseEENKUlvE_clEvENKUlvE2_clEvEUlllE_EESt5arrayIPcLm2EEEEviT0_T1_,"",@"SHT_CUDA_INFO"
	.sectionflags	@""
	.align	4


	//----- nvinfo : EIATTR_CUDA_API_VERSION
	.align		4
        /*0000*/ 	.byte	0x04, 0x37
        /*0002*/ 	.short	(.L_4571 - .L_4570)
.L_4570:
        /*0004*/ 	.word	0x00000082


	//----- nvinfo : EIATTR_KPARAM_INFO
	.align		4
.L_4571:
        /*0008*/ 	.byte	0x04, 0x17
        /*000a*/ 	.short	(.L_4573 - .L_4572)
.L_4572:
        /*000c*/ 	.word	0x00000000
        /*0010*/ 	.short	0x0002
        /*0012*/ 	.short	0x0018
        /*0014*/ 	.byte	0x00, 0xf0, 0x41, 0x00


	//----- nvinfo : EIATTR_KPARAM_INFO
	.align		4
.L_4573:
        /*0018*/ 	.byte	0x04, 0x17
        /*001a*/ 	.short	(.L_4575 - .L_4574)
.L_4574:
        /*001c*/ 	.word	0x00000000
        /*0020*/ 	.short	0x0001
        /*0022*/ 	.short	0x0008
        /*0024*/ 	.byte	0x00, 0xf0, 0x41, 0x00


	//----- nvinfo : EIATTR_KPARAM_INFO
	.align		4
.L_4575:
        /*0028*/ 	.byte	0x04, 0x17
        /*002a*/ 	.short	(.L_4577 - .L_4576)
.L_4576:
        /*002c*/ 	.word	0x00000000
        /*0030*/ 	.short	0x0000
        /*0032*/ 	.short	0x0000
        /*0034*/ 	.byte	0x00, 0xf0, 0x11, 0x00


	//----- nvinfo : EIATTR_SPARSE_MMA_MASK
	.align		4
.L_4577:
        /*0038*/ 	.byte	0x03, 0x50
        /*003a*/ 	.short	0x0000


	//----- nvinfo : EIATTR_MAXREG_COUNT
	.align		4
        /*003c*/ 	.byte	0x03, 0x1b
        /*003e*/ 	.short	0x00ff


	//----- nvinfo : EIATTR_MERCURY_ISA_VERSION
	.align		4
        /*0040*/ 	.byte	0x03, 0x5f
        /*0042*/ 	.short	0x0101


	//----- nvinfo : EIATTR_VRC_CTA_INIT_COUNT
	.align		4
        /*0044*/ 	.byte	0x02, 0x4a
	.zero		1
	.zero		1


	//----- nvinfo : EIATTR_EXIT_INSTR_OFFSETS
	.align		4
        /*0048*/ 	.byte	0x04, 0x1c
        /*004a*/ 	.short	(.L_4579 - .L_4578)


	//   ....[0]....
.L_4578:
        /*004c*/ 	.word	0x000019a0


	//   ....[1]....
        /*0050*/ 	.word	0x000019f0


	//   ....[2]....
        /*0054*/ 	.word	0x00002bb0


	//----- nvinfo : EIATTR_MAX_THREADS
	.align		4
.L_4579:
        /*0058*/ 	.byte	0x04, 0x05
        /*005a*/ 	.short	(.L_4581 - .L_4580)
.L_4580:
        /*005c*/ 	.word	0x00000080
        /*0060*/ 	.word	0x00000001
        /*0064*/ 	.word	0x00000001


	//----- nvinfo : EIATTR_CRS_STACK_SIZE
	.align		4
.L_4581:
        /*0068*/ 	.byte	0x04, 0x1e
        /*006a*/ 	.short	(.L_4583 - .L_4582)
.L_4582:
        /*006c*/ 	.word	0x00000000


	//----- nvinfo : EIATTR_CBANK_PARAM_SIZE
	.align		4
.L_4583:
        /*0070*/ 	.byte	0x03, 0x19
        /*0072*/ 	.short	0x0028


	//----- nvinfo : EIATTR_PARAM_CBANK
	.align		4
        /*0074*/ 	.byte	0x04, 0x0a
        /*0076*/ 	.short	(.L_4585 - .L_4584)
	.align		4
.L_4584:
        /*0078*/ 	.word	index@(.nv.constant0._ZN2at6native29vectorized_elementwise_kernelILi8ENS0_13BUnaryFunctorIlllZZZNS0_15binary_internal21div_trunc_kernel_cudaERNS_18TensorIteratorBaseEENKUlvE_clEvENKUlvE2_clEvEUlllE_EESt5arrayIPcLm2EEEEviT0_T1_)
        /*007c*/ 	.short	0x0380
        /*007e*/ 	.short	0x0028


	//----- nvinfo : EIATTR_SW_WAR
	.align		4
.L_4585:
        /*0080*/ 	.byte	0x04, 0x36
        /*0082*/ 	.short	(.L_4587 - .L_4586)
.L_4586:
        /*0084*/ 	.word	0x00000008
.L_4587:


//--------------------- .nv.info._ZN2at6native18elementwise_kernelILi128ELi4EZNS0_15gpu_kernel_implINS0_13AUnaryFunctorIlllZZZNS0_15binary_internal21div_trunc_kernel_cudaERNS_18TensorIteratorBaseEENKUlvE_clEvENKUlvE2_clEvEUlllE_EEEEvS6_RKT_EUliE_EEviT1_ --------------------------
	.section	.nv.info._ZN2at6native18elementwise_kernelILi128ELi4EZNS0_15gpu_kernel_implINS0_13AUnaryFunctorIlllZZZNS0_15binary_internal21div_trunc_kernel_cudaERNS_18TensorIteratorBaseEENKUlvE_clEvENKUlvE2_clEvEUlllE_EEEEvS6_RKT_EUliE_EEviT1_,"",@"SHT_CUDA_INFO"
	.sectionflags	@""
	.align	4


	//----- nvinfo : EIATTR_CUDA_API_VERSION
	.align		4
        /*0000*/ 	.byte	0x04, 0x37
        /*0002*/ 	.short	(.L_4589 - .L_4588)
.L_4588:
        /*0004*/ 	.word	0x00000082


	//----- nvinfo : EIATTR_KPARAM_INFO
	.align		4
.L_4589:
        /*0008*/ 	.byte	0x04, 0x17
        /*000a*/ 	.short	(.L_4591 - .L_4590)
.L_4590:
        /*000c*/ 	.word	0x00000000
        /*0010*/ 	.short	0x0001
        /*0012*/ 	.short	0x0008
        /*0014*/ 	.byte	0x00, 0xf0, 0xa1, 0x08


	//----- nvinfo : EIATTR_KPARAM_INFO
	.align		4
.L_4591:
        /*0018*/ 	.byte	0x04, 0x17
        /*001a*/ 	.short	(.L_4593 - .L_4592)
.L_4592:
        /*001c*/ 	.word	0x00000000
        /*0020*/ 	.short	0x0000
        /*0022*/ 	.short	0x0000
        /*0024*/ 	.byte	0x00, 0xf0, 0x11, 0x00


	//----- nvinfo : EIATTR_SPARSE_MMA_MASK
	.align		4
.L_4593:
        /*0028*/ 	.byte	0x03, 0x50
        /*002a*/ 	.short	0x0000


	//----- nvinfo : EIATTR_MAXREG_COUNT
	.align		4
        /*002c*/ 	.byte	0x03, 0x1b
        /*002e*/ 	.short	0x0080


	//----- nvinfo : EIATTR_EXTERNS
	.align		4
        /*0030*/ 	.byte	0x04, 0x0f
        /*0032*/ 	.short	(.L_4595 - .L_4594)


	//   ....[0]....
	.align		4
.L_4594:
        /*0034*/ 	.word	index@(__assertfail)


	//----- nvinfo : EIATTR_MERCURY_ISA_VERSION
	.align		4
.L_4595:
        /*0038*/ 	.byte	0x03, 0x5f
        /*003a*/ 	.short	0x0101


	//----- nvinfo : EIATTR_VRC_CTA_INIT_COUNT
	.align		4
        /*003c*/ 	.byte	0x02, 0x4a
	.zero		1
	.zero		1


	//----- nvinfo : EIATTR_SYSCALL_OFFSETS
	.align		4
        /*0040*/ 	.byte	0x04, 0x46
        /*0042*/ 	.short	(.L_4597 - .L_4596)


	//   ....[0]....
.L_4596:
        /*0044*/ 	.word	0x000020f0


	//   ....[1]....
        /*0048*/ 	.word	0x000030d0


	//   ....[2]....
        /*004c*/ 	.word	0x00006160


	//   ....[3]....
        /*0050*/ 	.word	0x00009330


	//   ....[4]....
        /*0054*/ 	.word	0x0000c4f0


	//----- nvinfo : EIATTR_EXIT_INSTR_OFFSETS
	.align		4
.L_4597:
        /*0058*/ 	.byte	0x04, 0x1c
        /*005a*/ 	.short	(.L_4599 - .L_4598)


	//   ....[0]....
.L_4598:
        /*005c*/ 	.word	0x00009600


	//   ....[1]....
        /*0060*/ 	.word	0x0000ba80


	//   ....[2]....
        /*0064*/ 	.word	0x0000baa0


	//   ....[3]....
        /*0068*/ 	.word	0x0000bb20


	//   ....[4]....
        /*006c*/ 	.word	0x0000bb40


	//   ....[5]....
        /*0070*/ 	.word	0x0000bb60


	//   ....[6]....
        /*0074*/ 	.word	0x0000bbf0


	//   ....[7]....
        /*0078*/ 	.word	0x0000bc30


	//   ....[8]....
        /*007c*/ 	.word	0x0000bcd0


	//   ....[9]....
        /*0080*/ 	.word	0x0000bd20


	//   ....[10]....
        /*0084*/ 	.word	0x0000bd50


	//   ....[11]....
        /*0088*/ 	.word	0x0000be10


	//   ....[12]....
        /*008c*/ 	.word	0x0000bf80


	//   ....[13]....
        /*0090*/ 	.word	0x0000c0f0


	//   ....[14]....
        /*0094*/ 	.word	0x0000c260


	//   ....[15]....
        /*0098*/ 	.word	0x0000c280


	//   ....[16]....
        /*009c*/ 	.word	0x0000c2a0


	//   ....[17]....
        /*00a0*/ 	.word	0x0000c350


	//   ....[18]....
        /*00a4*/ 	.word	0x0000c390


	//   ....[19]....
        /*00a8*/ 	.word	0x0000c500


	//   ....[20]....
        /*00ac*/ 	.word	0x0000c610


	//   ....[21]....
        /*00b0*/ 	.word	0x0000c750


	//   ....[22]....
        /*00b4*/ 	.word	0x0000c790


	//----- nvinfo : EIATTR_MAX_THREADS
	.align		4
.L_4599:
        /*00b8*/ 	.byte	0x04, 0x05
        /*00ba*/ 	.short	(.L_4601 - .L_4600)
.L_4600:
        /*00bc*/ 	.word	0x00000080
        /*00c0*/ 	.word	0x00000001
        /*00c4*/ 	.word	0x00000001


	//----- nvinfo : EIATTR_CRS_STACK_SIZE
	.align		4
.L_4601:
        /*00c8*/ 	.byte	0x04, 0x1e
        /*00ca*/ 	.short	(.L_4603 - .L_4602)
.L_4602:
        /*00cc*/ 	.word	0x00000000


	//----- nvinfo : EIATTR_CBANK_PARAM_SIZE
	.align		4
.L_4603:
        /*00d0*/ 	.byte	0x03, 0x19
        /*00d2*/ 	.short	0x0230


	//----- nvinfo : EIATTR_PARAM_CBANK
	.align		4
        /*00d4*/ 	.byte	0x04, 0x0a
        /*00d6*/ 	.short	(.L_4605 - .L_4604)
	.align		4
.L_4604:
        /*00d8*/ 	.word	index@(.nv.constant0._ZN2at6native18elementwise_kernelILi128ELi4EZNS0_15gpu_kernel_implINS0_13AUnaryFunctorIlllZZZNS0_15binary_internal21div_trunc_kernel_cudaERNS_18TensorIteratorBaseEENKUlvE_clEvENKUlvE2_clEvEUlllE_EEEEvS6_RKT_EUliE_EEviT1_)
        /*00dc*/ 	.short	0x0380
        /*00de*/ 	.short	0x0230


	//----- nvinfo : EIATTR_SW_WAR
	.align		4
.L_4605:
        /*00e0*/ 	.byte	0x04, 0x36
        /*00e2*/ 	.short	(.L_4607 - .L_4606)
.L_4606:
        /*00e4*/ 	.word	0x00000008
.L_4607:


//--------------------- .nv.info._ZN2at6native27unrolled_elementwise_kernelINS0_13AUnaryFunctorIlllZZZNS0_15binary_internal21div_trunc_kernel_cudaERNS_18TensorIteratorBaseEENKUlvE_clEvENKUlvE2_clEvEUlllE_EESt5arrayIPcLm2EELi4E23TrivialOffsetCalculatorILi1EjESE_NS0_6memory12LoadWithCastILi1EEENSF_13StoreWithCastILi1EEEEEviT_T0_T2_T3_T4_T5_ --------------------------
	.section	.nv.info._ZN2at6native27unrolled_elementwise_kernelINS0_13AUnaryFunctorIlllZZZNS0_15binary_internal21div_trunc_kernel_cudaERNS_18TensorIteratorBaseEENKUlvE_clEvENKUlvE2_clEvEUlllE_EESt5arrayIPcLm2EELi4E23TrivialOffsetCalculatorILi1EjESE_NS0_6memory12LoadWithCastILi1EEENSF_13StoreWithCastILi1EEEEEviT_T0_T2_T3_T4_T5_,"",@"SHT_CUDA_INFO"
	.sectionflags	@""
	.align	4


	//----- nvinfo : EIATTR_CUDA_API_VERSION
	.align		4
        /*0000*/ 	.byte	0x04, 0x37
        /*0002*/ 	.short	(.L_4609 - .L_4608)
.L_4608:
        /*0004*/ 	.word	0x00000082


	//----- nvinfo : EIATTR_KPARAM_INFO
	.align		4
.L_4609:
        /*0008*/ 	.byte	0x04, 0x17
        /*000a*/ 	.short	(.L_4611 - .L_4610)
.L_4610:
        /*000c*/ 	.word	0x00000000
        /*0010*/ 	.short	0x0006
        /*0012*/ 	.short	0x0034
        /*0014*/ 	.byte	0x00, 0xf0, 0x21, 0x00


	//----- nvinfo : EIATTR_KPARAM_INFO
	.align		4
.L_4611:
        /*0018*/ 	.byte	0x04, 0x17
        /*001a*/ 	.short	(.L_4613 - .L_4612)
.L_4612:
        /*001c*/ 	.word	0x00000000
        /*0020*/ 	.short	0x0005
        /*0022*/ 	.short	0x002c
        /*0024*/ 	.byte	0x00, 0xf0, 0x21, 0x00


	//----- nvinfo : EIATTR_KPARAM_INFO
	.align		4
.L_4613:
        /*0028*/ 	.byte	0x04, 0x17
        /*002a*/ 	.short	(.L_4615 - .L_4614)
.L_4614:
        /*002c*/ 	.word	0x00000000
        /*0030*/ 	.short	0x0004
        /*0032*/ 	.short	0x0029
        /*0034*/ 	.byte	0x00, 0xf0, 0x05, 0x00


	//----- nvinfo : EIATTR_KPARAM_INFO
	.align		4
.L_4615:
        /*0038*/ 	.byte	0x04, 0x17
        /*003a*/ 	.short	(.L_4617 - .L_4616)
.L_4616:
        /*003c*/ 	.word	0x00000000
        /*0040*/ 	.short	0x0003
        /*0042*/ 	.short	0x0028
        /*0044*/ 	.byte	0x00, 0xf0, 0x05, 0x00


	//----- nvinfo : EIATTR_KPARAM_INFO
	.align		4
.L_4617:
        /*0048*/ 	.byte	0x04, 0x17
        /*004a*/ 	.short	(.L_4619 - .L_4618)
.L_4618:
        /*004c*/ 	.word	0x00000000
        /*0050*/ 	.short	0x0002
        /*0052*/ 	.short	0x0018
        /*0054*/ 	.byte	0x00, 0xf0, 0x41, 0x00


	//----- nvinfo : EIATTR_KPARAM_INFO
	.align		4
.L_4619:
        /*0058*/ 	.byte	0x04, 0x17
        /*005a*/ 	.short	(.L_4621 - .L_4620)
.L_4620:
        /*005c*/ 	.word	0x00000000
        /*0060*/ 	.short	0x0001
        /*0062*/ 	.short	0x0008
        /*0064*/ 	.byte	0x00, 0xf0, 0x41, 0x00


	//----- nvinfo : EIATTR_KPARAM_INFO
	.align		4
.L_4621:
        /*0068*/ 	.byte	0x04, 0x17
        /*006a*/ 	.short	(.L_4623 - .L_4622)
.L_4622:
        /*006c*/ 	.word	0x00000000
        /*0070*/ 	.short	0x0000
        /*0072*/ 	.short	0x0000
        /*0074*/ 	.byte	0x00, 0xf0, 0x11, 0x00


	//----- nvinfo : EIATTR_SPARSE_MMA_MASK
	.align		4
.L_4623:
        /*0078*/ 	.byte	0x03, 0x50
        /*007a*/ 	.short	0x0000


	//----- nvinfo : EIATTR_MAXREG_COUNT
	.align		4
        /*007c*/ 	.byte	0x03, 0x1b
        /*007e*/ 	.short	0x00ff


	//----- nvinfo : EIATTR_EXTERNS
	.align		4
        /*0080*/ 	.byte	0x04, 0x0f
        /*0082*/ 	.short	(.L_4625 - .L_4624)


	//   ....[0]....
	.align		4
.L_4624:
        /*0084*/ 	.word	index@(__assertfail)


	//----- nvinfo : EIATTR_MERCURY_ISA_VERSION
	.align		4
.L_4625:
        /*0088*/ 	.byte	0x03, 0x5f
        /*008a*/ 	.short	0x0101


	//----- nvinfo : EIATTR_VRC_CTA_INIT_COUNT
	.align		4
        /*008c*/ 	.byte	0x02, 0x4a
	.zero		1
	.zero		1


	//----- nvinfo : EIATTR_SYSCALL_OFFSETS
	.align		4
        /*0090*/ 	.byte	0x04, 0x46
        /*0092*/ 	.short	(.L_4627 - .L_4626)


	//   ....[0]....
.L_4626:
        /*0094*/ 	.word	0x00000e20


	//   ....[1]....
        /*0098*/ 	.word	0x00001db0


	//   ....[2]....
        /*009c*/ 	.word	0x00002c90


	//   ....[3]....
        /*00a0*/ 	.word	0x00003b70


	//   ....[4]....
        /*00a4*/ 	.word	0x00005360


	//   ....[5]....
        /*00a8*/ 	.word	0x000060b0


	//   ....[6]....
        /*00ac*/ 	.word	0x00006f30


	//   ....[7]....
        /*00b0*/ 	.word	0x00007d90


	//----- nvinfo : EIATTR_EXIT_INSTR_OFFSETS
	.align		4
.L_4627:
        /*00b4*/ 	.byte	0x04, 0x1c
        /*00b6*/ 	.short	(.L_4629 - .L_4628)


	//   ....[0]....
.L_4628:
        /*00b8*/ 	.word	0x00007200


	//   ....[1]....
        /*00bc*/ 	.word	0x00007330


	//   ....[2]....
        /*00c0*/ 	.word	0x00007350


	//   ....[3]....
        /*00c4*/ 	.word	0x000073d0


	//   ....[4]....
        /*00c8*/ 	.word	0x000073f0


	//   ....[5]....
        /*00cc*/ 	.word	0x00007410


	//   ....[6]....
        /*00d0*/ 	.word	0x000074a0


	//   ....[7]....
        /*00d4*/ 	.word	0x000074e0


	//   ....[8]....
        /*00d8*/ 	.word	0x00007580


	//   ....[9]....
        /*00dc*/ 	.word	0x000075d0


	//   ....[10]....
        /*00e0*/ 	.word	0x00007600


	//   ....[11]....
        /*00e4*/ 	.word	0x000076c0


	//   ....[12]....
        /*00e8*/ 	.word	0x00007830


	//   ....[13]....
        /*00ec*/ 	.word	0x000079a0


	//   ....[14]....
        /*00f0*/ 	.word	0x00007b00


	//   ....[15]....
        /*00f4*/ 	.word	0x00007b20


	//   ....[16]....
        /*00f8*/ 	.word	0x00007b40


	//   ....[17]....
        /*00fc*/ 	.word	0x00007bf0


	//   ....[18]....
        /*0100*/ 	.word	0x00007c30


	//   ....[19]....
        /*0104*/ 	.word	0x00007da0


	//   ....[20]....
        /*0108*/ 	.word	0x00007eb0


	//   ....[21]....
        /*010c*/ 	.word	0x00007ff0


	//   ....[22]....
        /*0110*/ 	.word	0x00008030


	//----- nvinfo : EIATTR_MAX_THREADS
	.align		4
.L_4629:
        /*0114*/ 	.byte	0x04, 0x05
        /*0116*/ 	.short	(.L_4631 - .L_4630)
.L_4630:
        /*0118*/ 	.word	0x00000080
        /*011c*/ 	.word	0x00000001
        /*0120*/ 	.word	0x00000001


	//----- nvinfo : EIATTR_CRS_STACK_SIZE
	.align		4
.L_4631:
        /*0124*/ 	.byte	0x04, 0x1e
        /*0126*/ 	.short	(.L_4633 - .L_4632)
.L_4632:
        /*0128*/ 	.word	0x00000000


	//----- nvinfo : EIATTR_CBANK_PARAM_SIZE
	.align		4
.L_4633:
        /*012c*/ 	.byte	0x03, 0x19
        /*012e*/ 	.short	0x003c


	//----- nvinfo : EIATTR_PARAM_CBANK
	.align		4
        /*0130*/ 	.byte	0x04, 0x0a
        /*0132*/ 	.short	(.L_4635 - .L_4634)
	.align		4
.L_4634:
        /*0134*/ 	.word	index@(.nv.constant0._ZN2at6native27unrolled_elementwise_kernelINS0_13AUnaryFunctorIlllZZZNS0_15binary_internal21div_trunc_kernel_cudaERNS_18TensorIteratorBaseEENKUlvE_clEvENKUlvE2_clEvEUlllE_EESt5arrayIPcLm2EELi4E23TrivialOffsetCalculatorILi1EjESE_NS0_6memory12LoadWithCastILi1EEENSF_13StoreWithCastILi1EEEEEviT_T0_T2_T3_T4_T5_)
        /*0138*/ 	.short	0x0380
        /*013a*/ 	.short	0x003c


	//----- nvinfo : EIATTR_SW_WAR
	.align		4
.L_4635:
        /*013c*/ 	.byte	0x04, 0x36
        /*013e*/ 	.short	(.L_4637 - .L_4636)
.L_4636:
        /*0140*/ 	.word	0x00000008
.L_4637:


//--------------------- .nv.info._ZN2at6native18elementwise_kernelILi128ELi2EZNS0_22gpu_kernel_impl_nocastINS0_13AUnaryFunctorIlllZZZNS0_15binary_internal21div_trunc_kernel_cudaERNS_18TensorIteratorBaseEENKUlvE_clEvENKUlvE2_clEvEUlllE_EEEEvS6_RKT_EUliE_EEviT1_ --------------------------
	.section	.nv.info._ZN2at6native18elementwise_kernelILi128ELi2EZNS0_22gpu_kernel_impl_nocastINS0_13AUnaryFunctorIlllZZZNS0_15binary_internal21div_trunc_kernel_cudaERNS_18TensorIteratorBaseEENKUlvE_clEvENKUlvE2_clEvEUlllE_EEEEvS6_RKT_EUliE_EEviT1_,"",@"SHT_CUDA_INFO"
	.sectionflags	@""
	.align	4


	//----- nvinfo : EIATTR_CUDA_API_VERSION
	.align		4
        /*0000*/ 	.byte	0x04, 0x37
        /*0002*/ 	.short	(.L_4639 - .L_4638)
.L_4638:
        /*0004*/ 	.word	0x00000082


	//----- nvinfo : EIATTR_KPARAM_INFO
	.align		4
.L_4639:
        /*0008*/ 	.byte	0x04, 0x17
        /*000a*/ 	.short	(.L_4641 - .L_4640)
.L_4640:
        /*000c*/ 	.word	0x00000000
        /*0010*/ 	.short	0x0001
        /*0012*/ 	.short	0x0008
        /*0014*/ 	.byte	0x00, 0xf0, 0x81, 0x08


	//----- nvinfo : EIATTR_KPARAM_INFO
	.align		4
.L_4641:
        /*0018*/ 	.byte	0x04, 0x17
        /*001a*/ 	.short	(.L_4643 - .L_4642)
.L_4642:
        /*001c*/ 	.word	0x00000000
        /*0020*/ 	.short	0x0000
        /*0022*/ 	.short	0x0000
        /*0024*/ 	.byte	0x00, 0xf0, 0x11, 0x00


	//----- nvinfo : EIATTR_SPARSE_MMA_MASK
	.align		4
.L_4643:
        /*0028*/ 	.byte	0x03, 0x50
        /*002a*/ 	.short	0x0000


	//----- nvinfo : EIATTR_MAXREG_COUNT
	.align		4
        /*002c*/ 	.byte	0x03, 0x1b
        /*002e*/ 	.short	0x0080


	//----- nvinfo : EIATTR_MERCURY_ISA_VERSION
	.align		4
        /*0030*/ 	.byte	0x03, 0x5f
        /*0032*/ 	.short	0x0101


	//----- nvinfo : EIATTR_VRC_CTA_INIT_COUNT
	.align		4
        /*0034*/ 	.byte	0x02, 0x4a
	.zero		1
	.zero		1


	//----- nvinfo : EIATTR_EXIT_INSTR_OFFSETS
	.align		4
        /*0038*/ 	.byte	0x04, 0x1c
        /*003a*/ 	.short	(.L_4645 - .L_4644)


	//   ....[0]....
.L_4644:
        /*003c*/ 	.word	0x00000350


	//   ....[1]....
        /*0040*/ 	.word	0x00000520


	//   ....[2]....
        /*0044*/ 	.word	0x000005a0


	//   ....[3]....
        /*0048*/ 	.word	0x00001b60


	//   ....[4]....
        /*004c*/ 	.word	0x00003090


	//----- nvinfo : EIATTR_MAX_THREADS
	.align		4
.L_4645:
        /*0050*/ 	.byte	0x04, 0x05
        /*0052*/ 	.short	(.L_4647 - .L_4646)
.L_4646:
        /*0054*/ 	.word	0x00000080
        /*0058*/ 	.word	0x00000001
        /*005c*/ 	.word	0x00000001


	//----- nvinfo : EIATTR_CRS_STACK_SIZE
	.align		4
.L_4647:
        /*0060*/ 	.byte	0x04, 0x1e
        /*0062*/ 	.short	(.L_4649 - .L_4648)
.L_4648:
        /*0064*/ 	.word	0x00000000


	//----- nvinfo : EIATTR_CBANK_PARAM_SIZE
	.align		4
.L_4649:
        /*0068*/ 	.byte	0x03, 0x19
        /*006a*/ 	.short	0x0228


	//----- nvinfo : EIATTR_PARAM_CBANK
	.align		4
        /*006c*/ 	.byte	0x04, 0x0a
        /*006e*/ 	.short	(.L_4651 - .L_4650)
	.align		4
.L_4650:
        /*0070*/ 	.word	index@(.nv.constant0._ZN2at6native18elementwise_kernelILi128ELi2EZNS0_22gpu_kernel_impl_nocastINS0_13AUnaryFunctorIlllZZZNS0_15binary_internal21div_trunc_kernel_cudaERNS_18TensorIteratorBaseEENKUlvE_clEvENKUlvE2_clEvEUlllE_EEEEvS6_RKT_EUliE_EEviT1_)
        /*0074*/ 	.short	0x0380
        /*0076*/ 	.short	0x0228


	//----- nvinfo : EIATTR_SW_WAR
	.align		4
.L_4651:
        /*0078*/ 	.byte	0x04, 0x36
        /*007a*/ 	.short	(.L_4653 - .L_4652)
.L_4652:
        /*007c*/ 	.word	0x00000008
.L_4653:


//--------------------- .nv.info._ZN2at6native27unrolled_elementwise_kernelINS0_13AUnaryFunctorIlllZZZNS0_15binary_internal21div_trunc_kernel_cudaERNS_18TensorIteratorBaseEENKUlvE_clEvENKUlvE2_clEvEUlllE_EESt5arrayIPcLm2EELi4E23TrivialOffsetCalculatorILi1EjESE_NS0_6memory15LoadWithoutCastENSF_16StoreWithoutCastEEEviT_T0_T2_T3_T4_T5_ --------------------------
	.section	.nv.info._ZN2at6native27unrolled_elementwise_kernelINS0_13AUnaryFunctorIlllZZZNS0_15binary_internal21div_trunc_kernel_cudaERNS_18TensorIteratorBaseEENKUlvE_clEvENKUlvE2_clEvEUlllE_EESt5arrayIPcLm2EELi4E23TrivialOffsetCalculatorILi1EjESE_NS0_6memory15LoadWithoutCastENSF_16StoreWithoutCastEEEviT_T0_T2_T3_T4_T5_,"",@"SHT_CUDA_INFO"
	.sectionflags	@""
	.align	4


	//----- nvinfo : EIATTR_CUDA_API_VERSION
	.align		4
        /*0000*/ 	.byte	0x04, 0x37
        /*0002*/ 	.short	(.L_4655 - .L_4654)
.L_4654:
        /*0004*/ 	.word	0x00000082


	//----- nvinfo : EIATTR_KPARAM_INFO
	.align		4
.L_4655:
        /*0008*/ 	.byte	0x04, 0x17
        /*000a*/ 	.short	(.L_4657 - .L_4656)
.L_4656:
        /*000c*/ 	.word	0x00000000
        /*0010*/ 	.short	0x0006
        /*0012*/ 	.short	0x002b
        /*0014*/ 	.byte	0x00, 0xf0, 0x05, 0x00


	//----- nvinfo : EIATTR_KPARAM_INFO
	.align		4
.L_4657:
        /*0018*/ 	.byte	0x04, 0x17
        /*001a*/ 	.short	(.L_4659 - .L_4658)
.L_4658:
        /*001c*/ 	.word	0x00000000
        /*0020*/ 	.short	0x0005
        /*0022*/ 	.short	0x002a
        /*0024*/ 	.byte	0x00, 0xf0, 0x05, 0x00


	//----- nvinfo : EIATTR_KPARAM_INFO
	.align		4
.L_4659:
        /*0028*/ 	.byte	0x04, 0x17
        /*002a*/ 	.short	(.L_4661 - .L_4660)
.L_4660:
        /*002c*/ 	.word	0x00000000
        /*0030*/ 	.short	0x0004
        /*0032*/ 	.short	0x0029
        /*0034*/ 	.byte	0x00, 0xf0, 0x05, 0x00


	//----- nvinfo : EIATTR_KPARAM_INFO
	.align		4
.L_4661:
        /*0038*/ 	.byte	0x04, 0x17
        /*003a*/ 	.short	(.L_4663 - .L_4662)
.L_4662:
        /*003c*/ 	.word	0x00000000
        /*0040*/ 	.short	0x0003
        /*0042*/ 	.short	0x0028
        /*0044*/ 	.byte	0x00, 0xf0, 0x05, 0x00


	//----- nvinfo : EIATTR_KPARAM_INFO
	.align		4
.L_4663:
        /*0048*/ 	.byte	0x04, 0x17
        /*004a*/ 	.short	(.L_4665 - .L_4664)
.L_4664:
        /*004c*/ 	.word	0x00000000
        /*0050*/ 	.short	0x0002
        /*0052*/ 	.short	0x0018
        /*0054*/ 	.byte	0x00, 0xf0, 0x41, 0x00


	//----- nvinfo : EIATTR_KPARAM_INFO
	.align		4
.L_4665:
        /*0058*/ 	.byte	0x04, 0x17
        /*005a*/ 	.short	(.L_4667 - .L_4666)
.L_4666:
        /*005c*/ 	.word	0x00000000
        /*0060*/ 	.short	0x0001
        /*0062*/ 	.short	0x0008
        /*0064*/ 	.byte	0x00, 0xf0, 0x41, 0x00


	//----- nvinfo : EIATTR_KPARAM_INFO
	.align		4
.L_4667:
        /*0068*/ 	.byte	0x04, 0x17
        /*006a*/ 	.short	(.L_4669 - .L_4668)
.L_4668:
        /*006c*/ 	.word	0x00000000
        /*0070*/ 	.short	0x0000
        /*0072*/ 	.short	0x0000
        /*0074*/ 	.byte	0x00, 0xf0, 0x11, 0x00


	//----- nvinfo : EIATTR_SPARSE_MMA_MASK
	.align		4
.L_4669:
        /*0078*/ 	.byte	0x03, 0x50
        /*007a*/ 	.short	0x0000


	//----- nvinfo : EIATTR_MAXREG_COUNT
	.align		4
        /*007c*/ 	.byte	0x03, 0x1b
        /*007e*/ 	.short	0x00ff


	//----- nvinfo : EIATTR_MERCURY_ISA_VERSION
	.align		4
        /*0080*/ 	.byte	0x03, 0x5f
        /*0082*/ 	.short	0x0101


	//----- nvinfo : EIATTR_VRC_CTA_INIT_COUNT
	.align		4
        /*0084*/ 	.byte	0x02, 0x4a
	.zero		1
	.zero		1


	//----- nvinfo : EIATTR_EXIT_INSTR_OFFSETS
	.align		4
        /*0088*/ 	.byte	0x04, 0x1c
        /*008a*/ 	.short	(.L_4671 - .L_4670)


	//   ....[0]....
.L_4670:
        /*008c*/ 	.word	0x00000cf0


	//   ....[1]....
        /*0090*/ 	.word	0x00000d40


	//----- nvinfo : EIATTR_MAX_THREADS
	.align		4
.L_4671:
        /*0094*/ 	.byte	0x04, 0x05
        /*0096*/ 	.short	(.L_4673 - .L_4672)
.L_4672:
        /*0098*/ 	.word	0x00000080
        /*009c*/ 	.word	0x00000001
        /*00a0*/ 	.word	0x00000001


	//----- nvinfo : EIATTR_CRS_STACK_SIZE
	.align		4
.L_4673:
        /*00a4*/ 	.byte	0x04, 0x1e
        /*00a6*/ 	.short	(.L_4675 - .L_4674)
.L_4674:
        /*00a8*/ 	.word	0x00000000


	//----- nvinfo : EIATTR_CBANK_PARAM_SIZE
	.align		4
.L_4675:
        /*00ac*/ 	.byte	0x03, 0x19
        /*00ae*/ 	.short	0x002c


	//----- nvinfo : EIATTR_PARAM_CBANK
	.align		4
        /*00b0*/ 	.byte	0x04, 0x0a
        /*00b2*/ 	.short	(.L_4677 - .L_4676)
	.align		4
.L_4676:
        /*00b4*/ 	.word	index@(.nv.constant0._ZN2at6native27unrolled_elementwise_kernelINS0_13AUnaryFunctorIlllZZZNS0_15binary_internal21div_trunc_kernel_cudaERNS_18TensorIteratorBaseEENKUlvE_clEvENKUlvE2_clEvEUlllE_EESt5arrayIPcLm2EELi4E23TrivialOffsetCalculatorILi1EjESE_NS0_6memory15LoadWithoutCastENSF_16StoreWithoutCastEEEviT_T0_T2_T3_T4_T5_)
        /*00b8*/ 	.short	0x0380
        /*00ba*/ 	.short	0x002c


	//----- nvinfo : EIATTR_SW_WAR
	.align		4
.L_4677:
        /*00bc*/ 	.byte	0x04, 0x36
        /*00be*/ 	.short	(.L_4679 - .L_4678)
.L_4678:
        /*00c0*/ 	.word	0x00000008
.L_4679:


//--------------------- .nv.info._ZN2at6native29vectorized_elementwise_kernelILi2ENS0_13AUnaryFunctorIlllZZZNS0_15binary_internal21div_trunc_kernel_cudaERNS_18TensorIteratorBaseEENKUlvE_clEvENKUlvE2_clEvEUlllE_EESt5arrayIPcLm2EEEEviT0_T1_ --------------------------
	.section	.nv.info._ZN2at6native29vectorized_elementwise_kernelILi2ENS0_13AUnaryFunctorIlllZZZNS0_15binary_internal21div_trunc_kernel_cudaERNS_18TensorIteratorBaseEENKUlvE_clEvENKUlvE2_clEvEUlllE_EESt5arrayIPcLm2EEEEviT0_T1_,"",@"SHT_CUDA_INFO"
	.sectionflags	@""
	.align	4


	//----- nvinfo : EIATTR_CUDA_API_VERSION
	.align		4
        /*0000*/ 	.byte	0x04, 0x37
        /*0002*/ 	.short	(.L_4681 - .L_4680)
.L_4680:
        /*0004*/ 	.word	0x00000082


	//----- nvinfo : EIATTR_KPARAM_INFO
	.align		4
.L_4681:
        /*0008*/ 	.byte	0x04, 0x17
        /*000a*/ 	.short	(.L_4683 - .L_4682)
.L_4682:
        /*000c*/ 	.word	0x00000000
        /*0010*/ 	.short	0x0002
        /*0012*/ 	.short	0x0018
        /*0014*/ 	.byte	0x00, 0xf0, 0x41, 0x00


	//----- nvinfo : EIATTR_KPARAM_INFO
	.align		4
.L_4683:
        /*0018*/ 	.byte	0x04, 0x17
        /*001a*/ 	.short	(.L_4685 - .L_4684)
.L_4684:
        /*001c*/ 	.word	0x00000000
        /*0020*/ 	.short	0x0001
        /*0022*/ 	.short	0x0008
        /*0024*/ 	.byte	0x00, 0xf0, 0x41, 0x00


	//----- nvinfo : EIATTR_KPARAM_INFO
	.align		4
.L_4685:
        /*0028*/ 	.byte	0x04, 0x17
        /*002a*/ 	.short	(.L_4687 - .L_4686)
.L_4686:
        /*002c*/ 	.word	0x00000000
        /*0030*/ 	.short	0x0000
        /*0032*/ 	.short	0x0000
        /*0034*/ 	.byte	0x00, 0xf0, 0x11, 0x00


	//----- nvinfo : EIATTR_SPARSE_MMA_MASK
	.align		4
.L_4687:
        /*0038*/ 	.byte	0x03, 0x50
        /*003a*/ 	.short	0x0000


	//----- nvinfo : EIATTR_MAXREG_COUNT
	.align		4
        /*003c*/ 	.byte	0x03, 0x1b
        /*003e*/ 	.short	0x00ff


	//----- nvinfo : EIATTR_MERCURY_ISA_VERSION
	.align		4
        /*0040*/ 	.byte	0x03, 0x5f
        /*0042*/ 	.short	0x0101


	//----- nvinfo : EIATTR_VRC_CTA_INIT_COUNT
	.align		4
        /*0044*/ 	.byte	0x02, 0x4a
	.zero		1
	.zero		1


	//----- nvinfo : EIATTR_EXIT_INSTR_OFFSETS
	.align		4
        /*0048*/ 	.byte	0x04, 0x1c
        /*004a*/ 	.short	(.L_4689 - .L_4688)


	//   ....[0]....
.L_4688:
        /*004c*/ 	.word	0x000019c0


	//   ....[1]....
        /*0050*/ 	.word	0x00001a10


	//   ....[2]....
        /*0054*/ 	.word	0x00002c10


	//----- nvinfo : EIATTR_MAX_THREADS
	.align		4
.L_4689:
        /*0058*/ 	.byte	0x04, 0x05
        /*005a*/ 	.short	(.L_4691 - .L_4690)
.L_4690:
        /*005c*/ 	.word	0x00000080
        /*0060*/ 	.word	0x00000001
        /*0064*/ 	.word	0x00000001


	//----- nvinfo : EIATTR_CRS_STACK_SIZE
	.align		4
.L_4691:
        /*0068*/ 	.byte	0x04, 0x1e
        /*006a*/ 	.short	(.L_4693 - .L_4692)
.L_4692:
        /*006c*/ 	.word	0x00000000


	//----- nvinfo : EIATTR_CBANK_PARAM_SIZE
	.align		4
.L_4693:
        /*0070*/ 	.byte	0x03, 0x19
        /*0072*/ 	.short	0x0028


	//----- nvinfo : EIATTR_PARAM_CBANK
	.align		4
        /*0074*/ 	.byte	0x04, 0x0a
        /*0076*/ 	.short	(.L_4695 - .L_4694)
	.align		4
.L_4694:
        /*0078*/ 	.word	index@(.nv.constant0._ZN2at6native29vectorized_elementwise_kernelILi2ENS0_13AUnaryFunctorIlllZZZNS0_15binary_internal21div_trunc_kernel_cudaERNS_18TensorIteratorBaseEENKUlvE_clEvENKUlvE2_clEvEUlllE_EESt5arrayIPcLm2EEEEviT0_T1_)
        /*007c*/ 	.short	0x0380
        /*007e*/ 	.short	0x0028


	//----- nvinfo : EIATTR_SW_WAR
	.align		4
.L_4695:
        /*0080*/ 	.byte	0x04, 0x36
        /*0082*/ 	.short	(.L_4697 - .L_4696)
.L_4696:
        /*0084*/ 	.word	0x00000008
.L_4697:


//--------------------- .nv.info._ZN2at6native29vectorized_elementwise_kernelILi4ENS0_13AUnaryFunctorIlllZZZNS0_15binary_internal21div_trunc_kernel_cudaERNS_18TensorIteratorBaseEENKUlvE_clEvENKUlvE2_clEvEUlllE_EESt5arrayIPcLm2EEEEviT0_T1_ --------------------------
	.section	.nv.info._ZN2at6native29vectorized_elementwise_kernelILi4ENS0_13AUnaryFunctorIlllZZZNS0_15binary_internal21div_trunc_kernel_cudaERNS_18TensorIteratorBaseEENKUlvE_clEvENKUlvE2_clEvEUlllE_EESt5arrayIPcLm2EEEEviT0_T1_,"",@"SHT_CUDA_INFO"
	.sectionflags	@""
	.align	4


	//----- nvinfo : EIATTR_CUDA_API_VERSION
	.align		4
        /*0000*/ 	.byte	0x04, 0x37
        /*0002*/ 	.short	(.L_4699 - .L_4698)
.L_4698:
        /*0004*/ 	.word	0x00000082


	//----- nvinfo : EIATTR_KPARAM_INFO
	.align		4
.L_4699:
        /*0008*/ 	.byte	0x04, 0x17
        /*000a*/ 	.short	(.L_4701 - .L_4700)
.L_4700:
        /*000c*/ 	.word	0x00000000
        /*0010*/ 	.short	0x0002
        /*0012*/ 	.short	0x0018
        /*0014*/ 	.byte	0x00, 0xf0, 0x41, 0x00


	//----- nvinfo : EIATTR_KPARAM_INFO
	.align		4
.L_4701:
        /*0018*/ 	.byte	0x04, 0x17
        /*001a*/ 	.short	(.L_4703 - .L_4702)
.L_4702:
        /*001c*/ 	.word	0x00000000
        /*0020*/ 	.short	0x0001
        /*0022*/ 	.short	0x0008
        /*0024*/ 	.byte	0x00, 0xf0, 0x41, 0x00


	//----- nvinfo : EIATTR_KPARAM_INFO
	.align		4
.L_4703:
        /*0028*/ 	.byte	0x04, 0x17
        /*002a*/ 	.short	(.L_4705 - .L_4704)
.L_4704:
        /*002c*/ 	.word	0x00000000
        /*0030*/ 	.short	0x0000
        /*0032*/ 	.short	0x0000
        /*0034*/ 	.byte	0x00, 0xf0, 0x11, 0x00


	//----- nvinfo : EIATTR_SPARSE_MMA_MASK
	.align		4
.L_4705:
        /*0038*/ 	.byte	0x03, 0x50
        /*003a*/ 	.short	0x0000


	//----- nvinfo : EIATTR_MAXREG_COUNT
	.align		4
        /*003c*/ 	.byte	0x03, 0x1b
        /*003e*/ 	.short	0x00ff


	//----- nvinfo : EIATTR_MERCURY_ISA_VERSION
	.align		4
        /*0040*/ 	.byte	0x03, 0x5f
        /*0042*/ 	.short	0x0101


	//----- nvinfo : EIATTR_VRC_CTA_INIT_COUNT
	.align		4
        /*0044*/ 	.byte	0x02, 0x4a
	.zero		1
	.zero		1


	//----- nvinfo : EIATTR_EXIT_INSTR_OFFSETS
	.align		4
        /*0048*/ 	.byte	0x04, 0x1c
        /*004a*/ 	.short	(.L_4707 - .L_4706)


	//   ....[0]....
.L_4706:
        /*004c*/ 	.word	0x000019c0


	//   ....[1]....
        /*0050*/ 	.word	0x00001a10


	//   ....[2]....
        /*0054*/ 	.word	0x00002bd0


	//----- nvinfo : EIATTR_MAX_THREADS
	.align		4
.L_4707:
        /*0058*/ 	.byte	0x04, 0x05
        /*005a*/ 	.short	(.L_4709 - .L_4708)
.L_4708:
        /*005c*/ 	.word	0x00000080
        /*0060*/ 	.word	0x00000001
        /*0064*/ 	.word	0x00000001


	//----- nvinfo : EIATTR_CRS_STACK_SIZE
	.align		4
.L_4709:
        /*0068*/ 	.byte	0x04, 0x1e
        /*006a*/ 	.short	(.L_4711 - .L_4710)
.L_4710:
        /*006c*/ 	.word	0x00000000


	//----- nvinfo : EIATTR_CBANK_PARAM_SIZE
	.align		4
.L_4711:
        /*0070*/ 	.byte	0x03, 0x19
        /*0072*/ 	.short	0x0028


	//----- nvinfo : EIATTR_PARAM_CBANK
	.align		4
        /*0074*/ 	.byte	0x04, 0x0a
        /*0076*/ 	.short	(.L_4713 - .L_4712)
	.align		4
.L_4712:
        /*0078*/ 	.word	index@(.nv.constant0._ZN2at6native29vectorized_elementwise_kernelILi4ENS0_13AUnaryFunctorIlllZZZNS0_15binary_internal21div_trunc_kernel_cudaERNS_18TensorIteratorBaseEENKUlvE_clEvENKUlvE2_clEvEUlllE_EESt5arrayIPcLm2EEEEviT0_T1_)
        /*007c*/ 	.short	0x0380
        /*007e*/ 	.short	0x0028


	//----- nvinfo : EIATTR_SW_WAR
	.align		4
.L_4713:
        /*0080*/ 	.byte	0x04, 0x36
        /*0082*/ 	.short	(.L_4715 - .L_4714)
.L_4714:
        /*0084*/ 	.word	0x00000008
.L_4715:


//--------------------- .nv.info._ZN2at6native29vectorized_elementwise_kernelILi8ENS0_13AUnaryFunctorIlllZZZNS0_15binary_internal21div_trunc_kernel_cudaERNS_18TensorIteratorBaseEENKUlvE_clEvENKUlvE2_clEvEUlllE_EESt5arrayIPcLm2EEEEviT0_T1_ --------------------------
	.section	.nv.info._ZN2at6native29vectorized_elementwise_kernelILi8ENS0_13AUnaryFunctorIlllZZZNS0_15binary_internal21div_trunc_kernel_cudaERNS_18TensorIteratorBaseEENKUlvE_clEvENKUlvE2_clEvEUlllE_EESt5arrayIPcLm2EEEEviT0_T1_,"",@"SHT_CUDA_INFO"
	.sectionflags	@""
	.align	4


	//----- nvinfo : EIATTR_CUDA_API_VERSION
	.align		4
        /*0000*/ 	.byte	0x04, 0x37
        /*0002*/ 	.short	(.L_4717 - .L_4716)
.L_4716:
        /*0004*/ 	.word	0x00000082


	//----- nvinfo : EIATTR_KPARAM_INFO
	.align		4
.L_4717:
        /*0008*/ 	.byte	0x04, 0x17
        /*000a*/ 	.short	(.L_4719 - .L_4718)
.L_4718:
        /*000c*/ 	.word	0x00000000
        /*0010*/ 	.short	0x0002
        /*0012*/ 	.short	0x0018
        /*0014*/ 	.byte	0x00, 0xf0, 0x41, 0x00


	//----- nvinfo : EIATTR_KPARAM_INFO
	.align		4
.L_4719:
        /*0018*/ 	.byte	0x04, 0x17
        /*001a*/ 	.short	(.L_4721 - .L_4720)
.L_4720:
        /*001c*/ 	.word	0x00000000
        /*0020*/ 	.short	0x0001
        /*0022*/ 	.short	0x0008
        /*0024*/ 	.byte	0x00, 0xf0, 0x41, 0x00


	//----- nvinfo : EIATTR_KPARAM_INFO
	.align		4
.L_4721:
        /*0028*/ 	.byte	0x04, 0x17
        /*002a*/ 	.short	(.L_4723 - .L_4722)
.L_4722:
        /*002c*/ 	.word	0x00000000
        /*0030*/ 	.short	0x0000
        /*0032*/ 	.short	0x0000
        /*0034*/ 	.byte	0x00, 0xf0, 0x11, 0x00


	//----- nvinfo : EIATTR_SPARSE_MMA_MASK
	.align		4
.L_4723:
        /*0038*/ 	.byte	0x03, 0x50
        /*003a*/ 	.short	0x0000


	//----- nvinfo : EIATTR_MAXREG_COUNT
	.align		4
        /*003c*/ 	.byte	0x03, 0x1b
        /*003e*/ 	.short	0x00ff


	//----- nvinfo : EIATTR_MERCURY_ISA_VERSION
	.align		4
        /*0040*/ 	.byte	0x03, 0x5f
        /*0042*/ 	.short	0x0101


	//----- nvinfo : EIATTR_VRC_CTA_INIT_COUNT
	.align		4
        /*0044*/ 	.byte	0x02, 0x4a
	.zero		1
	.zero		1


	//----- nvinfo : EIATTR_EXIT_INSTR_OFFSETS
	.align		4
        /*0048*/ 	.byte	0x04, 0x1c
        /*004a*/ 	.short	(.L_4725 - .L_4724)


	//   ....[0]....
.L_4724:
        /*004c*/ 	.word	0x000019c0


	//   ....[1]....
        /*0050*/ 	.word	0x00001a10


	//   ....[2]....
        /*0054*/ 	.word	0x00002bd0


	//----- nvinfo : EIATTR_MAX_THREADS
	.align		4
.L_4725:
        /*0058*/ 	.byte	0x04, 0x05
        /*005a*/ 	.short	(.L_4727 - .L_4726)
.L_4726:
        /*005c*/ 	.word	0x00000080
        /*0060*/ 	.word	0x00000001
        /*0064*/ 	.word	0x00000001


	//----- nvinfo : EIATTR_CRS_STACK_SIZE
	.align		4
.L_4727:
        /*0068*/ 	.byte	0x04, 0x1e
        /*006a*/ 	.short	(.L_4729 - .L_4728)
.L_4728:
        /*006c*/ 	.word	0x00000000


	//----- nvinfo : EIATTR_CBANK_PARAM_SIZE
	.align		4
.L_4729:
        /*0070*/ 	.byte	0x03, 0x19
        /*0072*/ 	.short	0x0028


	//----- nvinfo : EIATTR_PARAM_CBANK
	.align		4
        /*0074*/ 	.byte	0x04, 0x0a
        /*0076*/ 	.short	(.L_4731 - .L_4730)
	.align		4
.L_4730:
        /*0078*/ 	.word	index@(.nv.constant0._ZN2at6native29vectorized_elementwise_kernelILi8ENS0_13AUnaryFunctorIlllZZZNS0_15binary_internal21div_trunc_kernel_cudaERNS_18TensorIteratorBaseEENKUlvE_clEvENKUlvE2_clEvEUlllE_EESt5arrayIPcLm2EEEEviT0_T1_)
        /*007c*/ 	.short	0x0380
        /*007e*/ 	.short	0x0028


	//----- nvinfo : EIATTR_SW_WAR
	.align		4
.L_4731:
        /*0080*/ 	.byte	0x04, 0x36
        /*0082*/ 	.short	(.L_4733 - .L_4732)
.L_4732:
        /*0084*/ 	.word	0x00000008
.L_4733:


//--------------------- .nv.info._ZN2at6native18elementwise_kernelILi128ELi4EZNS0_15gpu_kernel_implINS0_13BinaryFunctorIiiiZZZNS0_15binary_internal21div_trunc_kernel_cudaERNS_18TensorIteratorBaseEENKUlvE_clEvENKUlvE1_clEvEUliiE_EEEEvS6_RKT_EUliE_EEviT1_ --------------------------
	.section	.nv.info._ZN2at6native18elementwise_kernelILi128ELi4EZNS0_15gpu_kernel_implINS0_13BinaryFunctorIiiiZZZNS0_15binary_internal21div_trunc_kernel_cudaERNS_18TensorIteratorBaseEENKUlvE_clEvENKUlvE1_clEvEUliiE_EEEEvS6_RKT_EUliE_EEviT1_,"",@"SHT_CUDA_INFO"
	.sectionflags	@""
	.align	4


	//----- nvinfo : EIATTR_CUDA_API_VERSION
	.align		4
        /*0000*/ 	.byte	0x04, 0x37
        /*0002*/ 	.short	(.L_4735 - .L_4734)
.L_4734:
        /*0004*/ 	.word	0x00000082


	//----- nvinfo : EIATTR_KPARAM_INFO
	.align		4
.L_4735:
        /*0008*/ 	.byte	0x04, 0x17
        /*000a*/ 	.short	(.L_4737 - .L_4736)
.L_4736:
        /*000c*/ 	.word	0x00000000
        /*0010*/ 	.short	0x0001
        /*0012*/ 	.short	0x0008
        /*0014*/ 	.byte	0x00, 0xf0, 0x21, 0x0a


	//----- nvinfo : EIATTR_KPARAM_INFO
	.align		4
.L_4737:
        /*0018*/ 	.byte	0x04, 0x17
        /*001a*/ 	.short	(.L_4739 - .L_4738)
.L_4738:
        /*001c*/ 	.word	0x00000000
        /*0020*/ 	.short	0x0000
        /*0022*/ 	.short	0x0000
        /*0024*/ 	.byte	0x00, 0xf0, 0x11, 0x00


	//----- nvinfo : EIATTR_SPARSE_MMA_MASK
	.align		4
.L_4739:
        /*0028*/ 	.byte	0x03, 0x50
        /*002a*/ 	.short	0x0000


	//----- nvinfo : EIATTR_MAXREG_COUNT
	.align		4
        /*002c*/ 	.byte	0x03, 0x1b
        /*002e*/ 	.short	0x0080


	//----- nvinfo : EIATTR_EXTERNS
	.align		4
        /*0030*/ 	.byte	0x04, 0x0f
        /*0032*/ 	.short	(.L_4741 - .L_4740)


	//   ....[0]....
	.align		4
.L_4740:
        /*0034*/ 	.word	index@(__assertfail)


	//----- nvinfo : EIATTR_MERCURY_ISA_VERSION
	.align		4
.L_4741:
        /*0038*/ 	.byte	0x03, 0x5f
        /*003a*/ 	.short	0x0101


	//----- nvinfo : EIATTR_VRC_CTA_INIT_COUNT
	.align		4
        /*003c*/ 	.byte	0x02, 0x4a
	.zero		1
	.zero		1


	//----- nvinfo : EIATTR_SYSCALL_OFFSETS
	.align		4
        /*0040*/ 	.byte	0x04, 0x46
        /*0042*/ 	.short	(.L_4743 - .L_4742)


	//   ....[0]....
.L_4742:
        /*0044*/ 	.word	0x000023f0


	//   ....[1]....
        /*0048*/ 	.word	0x000031a0


	//   ....[2]....
        /*004c*/ 	.word	0x00004100


	//   ....[3]....
        /*0050*/ 	.word	0x000067a0


	//   ....[4]....
        /*0054*/ 	.word	0x000081c0


	//   ....[5]....
        /*0058*/ 	.word	0x0000a9a0


	//   ....[6]....
        /*005c*/ 	.word	0x0000c3c0


	//   ....[7]....
        /*0060*/ 	.word	0x0000ebe0


	//   ....[8]....
        /*0064*/ 	.word	0x000105e0


	//----- nvinfo : EIATTR_EXIT_INSTR_OFFSETS
	.align		4
.L_4743:
        /*0068*/ 	.byte	0x04, 0x1c
        /*006a*/ 	.short	(.L_4745 - .L_4744)


	//   ....[0]....
.L_4744:
        /*006c*/ 	.word	0x0000c690


	//   ....[1]....
        /*0070*/ 	.word	0x0000fb70


	//   ....[2]....
        /*0074*/ 	.word	0x0000fb90


	//   ....[3]....
        /*0078*/ 	.word	0x0000fc20


	//   ....[4]....
        /*007c*/ 	.word	0x0000fc40


	//   ....[5]....
        /*0080*/ 	.word	0x0000fc60


	//   ....[6]....
        /*0084*/ 	.word	0x0000fcf0


	//   ....[7]....
        /*0088*/ 	.word	0x0000fd30


	//   ....[8]....
        /*008c*/ 	.word	0x0000fdd0


	//   ....[9]....
        /*0090*/ 	.word	0x0000fe20


	//   ....[10]....
        /*0094*/ 	.word	0x0000fe50


	//   ....[11]....
        /*0098*/ 	.word	0x0000ff10


	//   ....[12]....
        /*009c*/ 	.word	0x00010080


	//   ....[13]....
        /*00a0*/ 	.word	0x000101f0


	//   ....[14]....
        /*00a4*/ 	.word	0x00010350


	//   ....[15]....
        /*00a8*/ 	.word	0x00010380


	//   ....[16]....
        /*00ac*/ 	.word	0x000103a0


	//   ....[17]....
        /*00b0*/ 	.word	0x00010440


	//   ....[18]....
        /*00b4*/ 	.word	0x00010480


	//   ....[19]....
        /*00b8*/ 	.word	0x000105f0


	//   ....[20]....
        /*00bc*/ 	.word	0x00010700


	//   ....[21]....
        /*00c0*/ 	.word	0x00010840


	//   ....[22]....
        /*00c4*/ 	.word	0x00010880


	//----- nvinfo : EIATTR_MAX_THREADS
	.align		4
.L_4745:
        /*00c8*/ 	.byte	0x04, 0x05
        /*00ca*/ 	.short	(.L_4747 - .L_4746)
.L_4746:
        /*00cc*/ 	.word	0x00000080
        /*00d0*/ 	.word	0x00000001
        /*00d4*/ 	.word	0x00000001


	//----- nvinfo : EIATTR_CRS_STACK_SIZE
	.align		4
.L_4747:
        /*00d8*/ 	.byte	0x04, 0x1e
        /*00da*/ 	.short	(.L_4749 - .L_4748)
.L_4748:
        /*00dc*/ 	.word	0x00000000


	//----- nvinfo : EIATTR_CBANK_PARAM_SIZE
	.align		4
.L_4749:
        /*00e0*/ 	.byte	0x03, 0x19
        /*00e2*/ 	.short	0x0290


	//----- nvinfo : EIATTR_PARAM_CBANK
	.align		4
        /*00e4*/ 	.byte	0x04, 0x0a
        /*00e6*/ 	.short	(.L_4751 - .L_4750)
	.align		4
.L_4750:
        /*00e8*/ 	.word	index@(.nv.constant0._ZN2at6native18elementwise_kernelILi128ELi4EZNS0_15gpu_kernel_implINS0_13BinaryFunctorIiiiZZZNS0_15binary_internal21div_trunc_kernel_cudaERNS_18TensorIteratorBaseEENKUlvE_clEvENKUlvE1_clEvEUliiE_EEEEvS6_RKT_EUliE_EEviT1_)
        /*00ec*/ 	.short	0x0380
        /*00ee*/ 	.short	0x0290


	//----- nvinfo : EIATTR_SW_WAR
	.align		4
.L_4751:
        /*00f0*/ 	.byte	0x04, 0x36
        /*00f2*/ 	.short	(.L_4753 - .L_4752)
.L_4752:
        /*00f4*/ 	.word	0x00000008
.L_4753:


//--------------------- .nv.info._ZN2at6native27unrolled_elementwise_kernelINS0_13BinaryFunctorIiiiZZZNS0_15binary_internal21div_trunc_kernel_cudaERNS_18TensorIteratorBaseEENKUlvE_clEvENKUlvE1_clEvEUliiE_EESt5arrayIPcLm3EELi4E23TrivialOffsetCalculatorILi2EjESD_ILi1EjENS0_6memory12LoadWithCastILi2EEENSG_13StoreWithCastILi1EEEEEviT_T0_T2_T3_T4_T5_ --------------------------
	.section	.nv.info._ZN2at6native27unrolled_elementwise_kernelINS0_13BinaryFunctorIiiiZZZNS0_15binary_internal21div_trunc_kernel_cudaERNS_18TensorIteratorBaseEENKUlvE_clEvENKUlvE1_clEvEUliiE_EESt5arrayIPcLm3EELi4E23TrivialOffsetCalculatorILi2EjESD_ILi1EjENS0_6memory12LoadWithCastILi2EEENSG_13StoreWithCastILi1EEEEEviT_T0_T2_T3_T4_T5_,"",@"SHT_CUDA_INFO"
	.sectionflags	@""
	.align	4


	//----- nvinfo : EIATTR_CUDA_API_VERSION
	.align		4
        /*0000*/ 	.byte	0x04, 0x37
        /*0002*/ 	.short	(.L_4755 - .L_4754)
.L_4754:
        /*0004*/ 	.word	0x00000082


	//----- nvinfo : EIATTR_KPARAM_INFO
	.align		4
.L_4755:
        /*0008*/ 	.byte	0x04, 0x17
        /*000a*/ 	.short	(.L_4757 - .L_4756)
.L_4756:
        /*000c*/ 	.word	0x00000000
        /*0010*/ 	.short	0x0006
        /*0012*/ 	.short	0x0030
        /*0014*/ 	.byte	0x00, 0xf0, 0x21, 0x00


	//----- nvinfo : EIATTR_KPARAM_INFO
	.align		4
.L_4757:
        /*0018*/ 	.byte	0x04, 0x17
        /*001a*/ 	.short	(.L_4759 - .L_4758)
.L_4758:
        /*001c*/ 	.word	0x00000000
        /*0020*/ 	.short	0x0005
        /*0022*/ 	.short	0x0024
        /*0024*/ 	.byte	0x00, 0xf0, 0x31, 0x00


	//----- nvinfo : EIATTR_KPARAM_INFO
	.align		4
.L_4759:
        /*0028*/ 	.byte	0x04, 0x17
        /*002a*/ 	.short	(.L_4761 - .L_4760)
.L_4760:
        /*002c*/ 	.word	0x00000000
        /*0030*/ 	.short	0x0004
        /*0032*/ 	.short	0x0021
        /*0034*/ 	.byte	0x00, 0xf0, 0x05, 0x00


	//----- nvinfo : EIATTR_KPARAM_INFO
	.align		4
.L_4761:
        /*0038*/ 	.byte	0x04, 0x17
        /*003a*/ 	.short	(.L_4763 - .L_4762)
.L_4762:
        /*003c*/ 	.word	0x00000000
        /*0040*/ 	.short	0x0003
        /*0042*/ 	.short	0x0020
        /*0044*/ 	.byte	0x00, 0xf0, 0x05, 0x00


	//----- nvinfo : EIATTR_KPARAM_INFO
	.align		4
.L_4763:
        /*0048*/ 	.byte	0x04, 0x17
        /*004a*/ 	.short	(.L_4765 - .L_4764)
.L_4764:
        /*004c*/ 	.word	0x00000000
        /*0050*/ 	.short	0x0002
        /*0052*/ 	.short	0x0008
        /*0054*/ 	.byte	0x00, 0xf0, 0x61, 0x00


	//----- nvinfo : EIATTR_KPARAM_INFO
	.align		4
.L_4765:
        /*0058*/ 	.byte	0x04, 0x17
        /*005a*/ 	.short	(.L_4767 - .L_4766)
.L_4766:
        /*005c*/ 	.word	0x00000000
        /*0060*/ 	.short	0x0001
        /*0062*/ 	.short	0x0004
        /*0064*/ 	.byte	0x00, 0xf0, 0x05, 0x00


	//----- nvinfo : EIATTR_KPARAM_INFO
	.align		4
.L_4767:
        /*0068*/ 	.byte	0x04, 0x17
        /*006a*/ 	.short	(.L_4769 - .L_4768)
.L_4768:
        /*006c*/ 	.word	0x00000000
        /*0070*/ 	.short	0x0000
        /*0072*/ 	.short	0x0000
        /*0074*/ 	.byte	0x00, 0xf0, 0x11, 0x00


	//----- nvinfo : EIATTR_SPARSE_MMA_MASK
	.align		4
.L_4769:
        /*0078*/ 	.byte	0x03, 0x50
        /*007a*/ 	.short	0x0000


	//----- nvinfo : EIATTR_MAXREG_COUNT
	.align		4
        /*007c*/ 	.byte	0x03, 0x1b
        /*007e*/ 	.short	0x00ff


	//----- nvinfo : EIATTR_EXTERNS
	.align		4
        /*0080*/ 	.byte	0x04, 0x0f
        /*0082*/ 	.short	(.L_4771 - .L_4770)


	//   ....[0]....
	.align		4
.L_4770:
        /*0084*/ 	.word	index@(__assertfail)


	//----- nvinfo : EIATTR_MERCURY_ISA_VERSION
	.align		4
.L_4771:
        /*0088*/ 	.byte	0x03, 0x5f
        /*008a*/ 	.short	0x0101


	//----- nvinfo : EIATTR_VRC_CTA_INIT_COUNT
	.align		4
        /*008c*/ 	.byte	0x02, 0x4a
	.zero		1
	.zero		1


	//----- nvinfo : EIATTR_SYSCALL_OFFSETS
	.align		4
        /*0090*/ 	.byte	0x04, 0x46
        /*0092*/ 	.short	(.L_4773 - .L_4772)


	//   ....[0]....
.L_4772:
        /*0094*/ 	.word	0x00000de0


	//   ....[1]....
        /*0098*/ 	.word	0x00001be0


	//   ....[2]....
        /*009c*/ 	.word	0x00002b10


	//   ....[3]....
        /*00a0*/ 	.word	0x00003910


	//   ....[4]....
        /*00a4*/ 	.word	0x00004790


	//   ....[5]....
        /*00a8*/ 	.word	0x00005590


	//   ....[6]....
        /*00ac*/ 	.word	0x00006410


	//   ....[7]....
        /*00b0*/ 	.word	0x00007220


	//   ....[8]....
        /*00b4*/ 	.word	0x00008830


	//   ....[9]....
        /*00b8*/ 	.word	0x000095c0


	//   ....[10]....
        /*00bc*/ 	.word	0x0000a430


	//   ....[11]....
        /*00c0*/ 	.word	0x0000b2a0


	//----- nvinfo : EIATTR_EXIT_INSTR_OFFSETS
	.align		4
.L_4773:
        /*00c4*/ 	.byte	0x04, 0x1c
        /*00c6*/ 	.short	(.L_4775 - .L_4774)


	//   ....[0]....
.L_4774:
        /*00c8*/ 	.word	0x0000a700


	//   ....[1]....
        /*00cc*/ 	.word	0x0000a830


	//   ....[2]....
        /*00d0*/ 	.word	0x0000a850


	//   ....[3]....
        /*00d4*/ 	.word	0x0000a8e0


	//   ....[4]....
        /*00d8*/ 	.word	0x0000a900


	//   ....[5]....
        /*00dc*/ 	.word	0x0000a920


	//   ....[6]....
        /*00e0*/ 	.word	0x0000a9b0


	//   ....[7]....
        /*00e4*/ 	.word	0x0000a9f0


	//   ....[8]....
        /*00e8*/ 	.word	0x0000aa90


	//   ....[9]....
        /*00ec*/ 	.word	0x0000aae0


	//   ....[10]....
        /*00f0*/ 	.word	0x0000ab10


	//   ....[11]....
        /*00f4*/ 	.word	0x0000abd0


	//   ....[12]....
        /*00f8*/ 	.word	0x0000ad40


	//   ....[13]....
        /*00fc*/ 	.word	0x0000aeb0


	//   ....[14]....
        /*0100*/ 	.word	0x0000b010


	//   ....[15]....
        /*0104*/ 	.word	0x0000b040


	//   ....[16]....
        /*0108*/ 	.word	0x0000b060


	//   ....[17]....
        /*010c*/ 	.word	0x0000b100


	//   ....[18]....
        /*0110*/ 	.word	0x0000b140


	//   ....[19]....
        /*0114*/ 	.word	0x0000b2b0


	//   ....[20]....
        /*0118*/ 	.word	0x0000b3c0


	//   ....[21]....
        /*011c*/ 	.word	0x0000b500


	//   ....[22]....
        /*0120*/ 	.word	0x0000b540


	//----- nvinfo : EIATTR_MAX_THREADS
	.align		4
.L_4775:
        /*0124*/ 	.byte	0x04, 0x05
        /*0126*/ 	.short	(.L_4777 - .L_4776)
.L_4776:
        /*0128*/ 	.word	0x00000080
        /*012c*/ 	.word	0x00000001
        /*0130*/ 	.word	0x00000001


	//----- nvinfo : EIATTR_CRS_STACK_SIZE
	.align		4
.L_4777:
        /*0134*/ 	.byte	0x04, 0x1e
        /*0136*/ 	.short	(.L_4779 - .L_4778)
.L_4778:
        /*0138*/ 	.word	0x00000000


	//----- nvinfo : EIATTR_CBANK_PARAM_SIZE
	.align		4
.L_4779:
        /*013c*/ 	.byte	0x03, 0x19
        /*013e*/ 	.short	0x0038


	//----- nvinfo : EIATTR_PARAM_CBANK
	.align		4
        /*0140*/ 	.byte	0x04, 0x0a
        /*0142*/ 	.short	(.L_4781 - .L_4780)
	.align		4
.L_4780:
        /*0144*/ 	.word	index@(.nv.constant0._ZN2at6native27unrolled_elementwise_kernelINS0_13BinaryFunctorIiiiZZZNS0_15binary_internal21div_trunc_kernel_cudaERNS_18TensorIteratorBaseEENKUlvE_clEvENKUlvE1_clEvEUliiE_EESt5arrayIPcLm3EELi4E23TrivialOffsetCalculatorILi2EjESD_ILi1EjENS0_6memory12LoadWithCastILi2EEENSG_13StoreWithCastILi1EEEEEviT_T0_T2_T3_T4_T5_)
        /*0148*/ 	.short	0x0380
        /*014a*/ 	.short	0x0038


	//----- nvinfo : EIATTR_SW_WAR
	.align		4
.L_4781:
        /*014c*/ 	.byte	0x04, 0x36
        /*014e*/ 	.short	(.L_4783 - .L_4782)
.L_4782:
        /*0150*/ 	.word	0x00000008
.L_4783:


//--------------------- .nv.info._ZN2at6native18elementwise_kernelILi128ELi2EZNS0_22gpu_kernel_impl_nocastINS0_13BinaryFunctorIiiiZZZNS0_15binary_internal21div_trunc_kernel_cudaERNS_18TensorIteratorBaseEENKUlvE_clEvENKUlvE1_clEvEUliiE_EEEEvS6_RKT_EUliE_EEviT1_ --------------------------
	.section	.nv.info._ZN2at6native18elementwise_kernelILi128ELi2EZNS0_22gpu_kernel_impl_nocastINS0_13BinaryFunctorIiiiZZZNS0_15binary_internal21div_trunc_kernel_cudaERNS_18TensorIteratorBaseEENKUlvE_clEvENKUlvE1_clEvEUliiE_EEEEvS6_RKT_EUliE_EEviT1_,"",@"SHT_CUDA_INFO"
	.sectionflags	@""
	.align	4


	//----- nvinfo : EIATTR_CUDA_API_VERSION
	.align		4
        /*0000*/ 	.byte	0x04, 0x37
        /*0002*/ 	.short	(.L_4785 - .L_4784)
.L_4784:
        /*0004*/ 	.word	0x00000082


	//----- nvinfo : EIATTR_KPARAM_INFO
	.align		4
.L_4785:
        /*0008*/ 	.byte	0x04, 0x17
        /*000a*/ 	.short	(.L_4787 - .L_4786)
.L_4786:
        /*000c*/ 	.word	0x00000000
        /*0010*/ 	.short	0x0001
        /*0012*/ 	.short	0x0008
        /*0014*/ 	.byte	0x00, 0xf0, 0x21, 0x0a


	//----- nvinfo : EIATTR_KPARAM_INFO
	.align		4
.L_4787:
        /*0018*/ 	.byte	0x04, 0x17
        /*001a*/ 	.short	(.L_4789 - .L_4788)
.L_4788:
        /*001c*/ 	.word	0x00000000
        /*0020*/ 	.short	0x0000
        /*0022*/ 	.short	0x0000
        /*0024*/ 	.byte	0x00, 0xf0, 0x11, 0x00


	//----- nvinfo : EIATTR_SPARSE_MMA_MASK
	.align		4
.L_4789:
        /*0028*/ 	.byte	0x03, 0x50
        /*002a*/ 	.short	0x0000


	//----- nvinfo : EIATTR_MAXREG_COUNT
	.align		4
        /*002c*/ 	.byte	0x03, 0x1b
        /*002e*/ 	.short	0x0080


	//----- nvinfo : EIATTR_MERCURY_ISA_VERSION
	.align		4
        /*0030*/ 	.byte	0x03, 0x5f
        /*0032*/ 	.short	0x0101


	//----- nvinfo : EIATTR_VRC_CTA_INIT_COUNT
	.align		4
        /*0034*/ 	.byte	0x02, 0x4a
	.zero		1
	.zero		1


	//----- nvinfo : EIATTR_EXIT_INSTR_OFFSETS
	.align		4
        /*0038*/ 	.byte	0x04, 0x1c
        /*003a*/ 	.short	(.L_4791 - .L_4790)


	//   ....[0]....
.L_4790:
        /*003c*/ 	.word	0x000002f0


	//   ....[1]....
        /*0040*/ 	.word	0x000004e0


	//   ....[2]....
        /*0044*/ 	.word	0x00001d90


	//   ....[3]....
        /*0048*/ 	.word	0x00003590


	//----- nvinfo : EIATTR_MAX_THREADS
	.align		4
.L_4791:
        /*004c*/ 	.byte	0x04, 0x05
        /*004e*/ 	.short	(.L_4793 - .L_4792)
.L_4792:
        /*0050*/ 	.word	0x00000080
        /*0054*/ 	.word	0x00000001
        /*0058*/ 	.word	0x00000001


	//----- nvinfo : EIATTR_CRS_STACK_SIZE
	.align		4
.L_4793:
        /*005c*/ 	.byte	0x04, 0x1e
        /*005e*/ 	.short	(.L_4795 - .L_4794)
.L_4794:
        /*0060*/ 	.word	0x00000000


	//----- nvinfo : EIATTR_CBANK_PARAM_SIZE
	.align		4
.L_4795:
        /*0064*/ 	.byte	0x03, 0x19
        /*0066*/ 	.short	0x0290


	//----- nvinfo : EIATTR_PARAM_CBANK
	.align		4
        /*0068*/ 	.byte	0x04, 0x0a
        /*006a*/ 	.short	(.L_4797 - .L_4796)
	.align		4
.L_4796:
        /*006c*/ 	.word	index@(.nv.constant0._ZN2at6native18elementwise_kernelILi128ELi2EZNS0_22gpu_kernel_impl_nocastINS0_13BinaryFunctorIiiiZZZNS0_15binary_internal21div_trunc_kernel_cudaERNS_18TensorIteratorBaseEENKUlvE_clEvENKUlvE1_clEvEUliiE_EEEEvS6_RKT_EUliE_EEviT1_)
        /*0070*/ 	.short	0x0380
        /*0072*/ 	.short	0x0290


	//----- nvinfo : EIATTR_SW_WAR
	.align		4
.L_4797:
        /*0074*/ 	.byte	0x04, 0x36
        /*0076*/ 	.short	(.L_4799 - .L_4798)
.L_4798:
        /*0078*/ 	.word	0x00000008
.L_4799:


//--------------------- .nv.info._ZN2at6native27unrolled_elementwise_kernelINS0_13BinaryFunctorIiiiZZZNS0_15binary_internal21div_trunc_kernel_cudaERNS_18TensorIteratorBaseEENKUlvE_clEvENKUlvE1_clEvEUliiE_EESt5arrayIPcLm3EELi4E23TrivialOffsetCalculatorILi2EjESD_ILi1EjENS0_6memory15LoadWithoutCastENSG_16StoreWithoutCastEEEviT_T0_T2_T3_T4_T5_ --------------------------
	.section	.nv.info._ZN2at6native27unrolled_elementwise_kernelINS0_13BinaryFunctorIiiiZZZNS0_15binary_internal21div_trunc_kernel_cudaERNS_18TensorIteratorBaseEENKUlvE_clEvENKUlvE1_clEvEUliiE_EESt5arrayIPcLm3EELi4E23TrivialOffsetCalculatorILi2EjESD_ILi1EjENS0_6memory15LoadWithoutCastENSG_16StoreWithoutCastEEEviT_T0_T2_T3_T4_T5_,"",@"SHT_CUDA_INFO"
	.sectionflags	@""
	.align	4


	//----- nvinfo : EIATTR_CUDA_API_VERSION
	.align		4
        /*0000*/ 	.byte	0x04, 0x37
        /*0002*/ 	.short	(.L_4801 - .L_4800)
.L_4800:
        /*0004*/ 	.word	0x00000082


	//----- nvinfo : EIATTR_KPARAM_INFO
	.align		4
.L_4801:
        /*0008*/ 	.byte	0x04, 0x17
        /*000a*/ 	.short	(.L_4803 - .L_4802)
.L_4802:
        /*000c*/ 	.word	0x00000000
        /*0010*/ 	.short	0x0006
        /*0012*/ 	.short	0x0023
        /*0014*/ 	.byte	0x00, 0xf0, 0x05, 0x00


	//----- nvinfo : EIATTR_KPARAM_INFO
	.align		4
.L_4803:
        /*0018*/ 	.byte	0x04, 0x17
        /*001a*/ 	.short	(.L_4805 - .L_4804)
.L_4804:
        /*001c*/ 	.word	0x00000000
        /*0020*/ 	.short	0x0005
        /*0022*/ 	.short	0x0022
        /*0024*/ 	.byte	0x00, 0xf0, 0x05, 0x00


	//----- nvinfo : EIATTR_KPARAM_INFO
	.align		4
.L_4805:
        /*0028*/ 	.byte	0x04, 0x17
        /*002a*/ 	.short	(.L_4807 - .L_4806)
.L_4806:
        /*002c*/ 	.word	0x00000000
        /*0030*/ 	.short	0x0004
        /*0032*/ 	.short	0x0021
        /*0034*/ 	.byte	0x00, 0xf0, 0x05, 0x00


	//----- nvinfo : EIATTR_KPARAM_INFO
	.align		4
.L_4807:
        /*0038*/ 	.byte	0x04, 0x17
        /*003a*/ 	.short	(.L_4809 - .L_4808)
.L_4808:
        /*003c*/ 	.word	0x00000000
        /*0040*/ 	.short	0x0003
        /*0042*/ 	.short	0x0020
        /*0044*/ 	.byte	0x00, 0xf0, 0x05, 0x00


	//----- nvinfo : EIATTR_KPARAM_INFO
	.align		4
.L_4809:
        /*0048*/ 	.byte	0x04, 0x17
        /*004a*/ 	.short	(.L_4811 - .L_4810)
.L_4810:
        /*004c*/ 	.word	0x00000000
        /*0050*/ 	.short	0x0002
        /*0052*/ 	.short	0x0008
        /*0054*/ 	.byte	0x00, 0xf0, 0x61, 0x00


	//----- nvinfo : EIATTR_KPARAM_INFO
	.align		4
.L_4811:
        /*0058*/ 	.byte	0x04, 0x17
        /*005a*/ 	.short	(.L_4813 - .L_4812)
.L_4812:
        /*005c*/ 	.word	0x00000000
        /*0060*/ 	.short	0x0001
        /*0062*/ 	.short	0x0004
        /*0064*/ 	.byte	0x00, 0xf0, 0x05, 0x00


	//----- nvinfo : EIATTR_KPARAM_INFO
	.align		4
.L_4813:
        /*0068*/ 	.byte	0x04, 0x17
        /*006a*/ 	.short	(.L_4815 - .L_4814)
.L_4814:
        /*006c*/ 	.word	0x00000000
        /*0070*/ 	.short	0x0000
        /*0072*/ 	.short	0x0000
        /*0074*/ 	.byte	0x00, 0xf0, 0x11, 0x00


	//----- nvinfo : EIATTR_SPARSE_MMA_MASK
	.align		4
.L_4815:
        /*0078*/ 	.byte	0x03, 0x50
        /*007a*/ 	.short	0x0000


	//----- nvinfo : EIATTR_MAXREG_COUNT
	.align		4
        /*007c*/ 	.byte	0x03, 0x1b
        /*007e*/ 	.short	0x00ff


	//----- nvinfo : EIATTR_MERCURY_ISA_VERSION
	.align		4
        /*0080*/ 	.byte	0x03, 0x5f
        /*0082*/ 	.short	0x0101


	//----- nvinfo : EIATTR_VRC_CTA_INIT_COUNT
	.align		4
        /*0084*/ 	.byte	0x02, 0x4a
	.zero		1
	.zero		1


	//----- nvinfo : EIATTR_EXIT_INSTR_OFFSETS
	.align		4
        /*0088*/ 	.byte	0x04, 0x1c
        /*008a*/ 	.short	(.L_4817 - .L_4816)


	//   ....[0]....
.L_4816:
        /*008c*/ 	.word	0x00000bc0


	//   ....[1]....
        /*0090*/ 	.word	0x00000c10


	//----- nvinfo : EIATTR_MAX_THREADS
	.align		4
.L_4817:
        /*0094*/ 	.byte	0x04, 0x05
        /*0096*/ 	.short	(.L_4819 - .L_4818)
.L_4818:
        /*0098*/ 	.word	0x00000080
        /*009c*/ 	.word	0x00000001
        /*00a0*/ 	.word	0x00000001


	//----- nvinfo : EIATTR_CRS_STACK_SIZE
	.align		4
.L_4819:
        /*00a4*/ 	.byte	0x04, 0x1e
        /*00a6*/ 	.short	(.L_4821 - .L_4820)
.L_4820:
        /*00a8*/ 	.word	0x00000000


	//----- nvinfo : EIATTR_CBANK_PARAM_SIZE
	.align		4
.L_4821:
        /*00ac*/ 	.byte	0x03, 0x19
        /*00ae*/ 	.short	0x0024


	//----- nvinfo : EIATTR_PARAM_CBANK
	.align		4
        /*00b0*/ 	.byte	0x04, 0x0a
        /*00b2*/ 	.short	(.L_4823 - .L_4822)
	.align		4
.L_4822:
        /*00b4*/ 	.word	index@(.nv.constant0._ZN2at6native27unrolled_elementwise_kernelINS0_13BinaryFunctorIiiiZZZNS0_15binary_internal21div_trunc_kernel_cudaERNS_18TensorIteratorBaseEENKUlvE_clEvENKUlvE1_clEvEUliiE_EESt5arrayIPcLm3EELi4E23TrivialOffsetCalculatorILi2EjESD_ILi1EjENS0_6memory15LoadWithoutCastENSG_16StoreWithoutCastEEEviT_T0_T2_T3_T4_T5_)
        /*00b8*/ 	.short	0x0380
        /*00ba*/ 	.short	0x0024


	//----- nvinfo : EIATTR_SW_WAR
	.align		4
.L_4823:
        /*00bc*/ 	.byte	0x04, 0x36
        /*00be*/ 	.short	(.L_4825 - .L_4824)
.L_4824:
        /*00c0*/ 	.word	0x00000008
.L_4825:


//--------------------- .nv.info._ZN2at6native29vectorized_elementwise_kernelILi2ENS0_13BinaryFunctorIiiiZZZNS0_15binary_internal21div_trunc_kernel_cudaERNS_18TensorIteratorBaseEENKUlvE_clEvENKUlvE1_clEvEUliiE_EESt5arrayIPcLm3EEEEviT0_T1_ --------------------------
	.section	.nv.info._ZN2at6native29vectorized_elementwise_kernelILi2ENS0_13BinaryFunctorIiiiZZZNS0_15binary_internal21div_trunc_kernel_cudaERNS_18TensorIteratorBaseEENKUlvE_clEvENKUlvE1_clEvEUliiE_EESt5arrayIPcLm3EEEEviT0_T1_,"",@"SHT_CUDA_INFO"
	.sectionflags	@""
	.align	4


	//----- nvinfo : EIATTR_CUDA_API_VERSION
	.align		4
        /*0000*/ 	.byte	0x04, 0x37
        /*0002*/ 	.short	(.L_4827 - .L_4826)
.L_4826:
        /*0004*/ 	.word	0x00000082


	//----- nvinfo : EIATTR_KPARAM_INFO
	.align		4
.L_4827:
        /*0008*/ 	.byte	0x04, 0x17
        /*000a*/ 	.short	(.L_4829 - .L_4828)
.L_4828:
        /*000c*/ 	.word	0x00000000
        /*0010*/ 	.short	0x0002
        /*0012*/ 	.short	0x0008
        /*0014*/ 	.byte	0x00, 0xf0, 0x61, 0x00


	//----- nvinfo : EIATTR_KPARAM_INFO
	.align		4
.L_4829:
        /*0018*/ 	.byte	0x04, 0x17
        /*001a*/ 	.short	(.L_4831 - .L_4830)
.L_4830:
        /*001c*/ 	.word	0x00000000
        /*0020*/ 	.short	0x0001
        /*0022*/ 	.short	0x0004
        /*0024*/ 	.byte	0x00, 0xf0, 0x05, 0x00


	//----- nvinfo : EIATTR_KPARAM_INFO
	.align		4
.L_4831:
        /*0028*/ 	.byte	0x04, 0x17
        /*002a*/ 	.short	(.L_4833 - .L_4832)
.L_4832:
        /*002c*/ 	.word	0x00000000
        /*0030*/ 	.short	0x0000
        /*0032*/ 	.short	0x0000
        /*0034*/ 	.byte	0x00, 0xf0, 0x11, 0x00


	//----- nvinfo : EIATTR_SPARSE_MMA_MASK
	.align		4
.L_4833:
        /*0038*/ 	.byte	0x03, 0x50
        /*003a*/ 	.short	0x0000


	//----- nvinfo : EIATTR_MAXREG_COUNT
	.align		4
        /*003c*/ 	.byte	0x03, 0x1b
        /*003e*/ 	.short	0x00ff


	//----- nvinfo : EIATTR_MERCURY_ISA_VERSION
	.align		4
        /*0040*/ 	.byte	0x03, 0x5f
        /*0042*/ 	.short	0x0101


	//----- nvinfo : EIATTR_VRC_CTA_INIT_COUNT
	.align		4
        /*0044*/ 	.byte	0x02, 0x4a
	.zero		1
	.zero		1


	//----- nvinfo : EIATTR_EXIT_INSTR_OFFSETS
	.align		4
        /*0048*/ 	.byte	0x04, 0x1c
        /*004a*/ 	.short	(.L_4835 - .L_4834)


	//   ....[0]....
.L_4834:
        /*004c*/ 	.word	0x00001810


	//   ....[1]....
        /*0050*/ 	.word	0x00001860


	//   ....[2]....
        /*0054*/ 	.word	0x00002660


	//----- nvinfo : EIATTR_MAX_THREADS
	.align		4
.L_4835:
        /*0058*/ 	.byte	0x04, 0x05
        /*005a*/ 	.short	(.L_4837 - .L_4836)
.L_4836:
        /*005c*/ 	.word	0x00000080
        /*0060*/ 	.word	0x00000001
        /*0064*/ 	.word	0x00000001


	//----- nvinfo : EIATTR_CRS_STACK_SIZE
	.align		4
.L_4837:
        /*0068*/ 	.byte	0x04, 0x1e
        /*006a*/ 	.short	(.L_4839 - .L_4838)
.L_4838:
        /*006c*/ 	.word	0x00000000


	//----- nvinfo : EIATTR_CBANK_PARAM_SIZE
	.align		4
.L_4839:
        /*0070*/ 	.byte	0x03, 0x19
        /*0072*/ 	.short	0x0020


	//----- nvinfo : EIATTR_PARAM_CBANK
	.align		4
        /*0074*/ 	.byte	0x04, 0x0a
        /*0076*/ 	.short	(.L_4841 - .L_4840)
	.align		4
.L_4840:
        /*0078*/ 	.word	index@(.nv.constant0._ZN2at6native29vectorized_elementwise_kernelILi2ENS0_13BinaryFunctorIiiiZZZNS0_15binary_internal21div_trunc_kernel_cudaERNS_18TensorIteratorBaseEENKUlvE_clEvENKUlvE1_clEvEUliiE_EESt5arrayIPcLm3EEEEviT0_T1_)
        /*007c*/ 	.short	0x0380
        /*007e*/ 	.short	0x0020


	//----- nvinfo : EIATTR_SW_WAR
	.align		4
.L_4841:
        /*0080*/ 	.byte	0x04, 0x36
        /*0082*/ 	.short	(.L_4843 - .L_4842)
.L_4842:
        /*0084*/ 	.word	0x00000008
.L_4843:


//--------------------- .nv.info._ZN2at6native29vectorized_elementwise_kernelILi4ENS0_13BinaryFunctorIiiiZZZNS0_15binary_internal21div_trunc_kernel_cudaERNS_18TensorIteratorBaseEENKUlvE_clEvENKUlvE1_clEvEUliiE_EESt5arrayIPcLm3EEEEviT0_T1_ --------------------------
	.section	.nv.info._ZN2at6native29vectorized_elementwise_kernelILi4ENS0_13BinaryFunctorIiiiZZZNS0_15binary_internal21div_trunc_kernel_cudaERNS_18TensorIteratorBaseEENKUlvE_clEvENKUlvE1_clEvEUliiE_EESt5arrayIPcLm3EEEEviT0_T1_,"",@"SHT_CUDA_INFO"
	.sectionflags	@""
	.align	4


	//----- nvinfo : EIATTR_CUDA_API_VERSION
	.align		4
        /*0000*/ 	.byte	0x04, 0x37
        /*0002*/ 	.short	(.L_4845 - .L_4844)
.L_4844:
        /*0004*/ 	.word	0x00000082


	//----- nvinfo : EIATTR_KPARAM_INFO
	.align		4
.L_4845:
        /*0008*/ 	.byte	0x04, 0x17
        /*000a*/ 	.short	(.L_4847 - .L_4846)
.L_4846:
        /*000c*/ 	.word	0x00000000
        /*0010*/ 	.short	0x0002
        /*0012*/ 	.short	0x0008
        /*0014*/ 	.byte	0x00, 0xf0, 0x61, 0x00


	//----- nvinfo : EIATTR_KPARAM_INFO
	.align		4
.L_4847:
        /*0018*/ 	.byte	0x04, 0x17
        /*001a*/ 	.short	(.L_4849 - .L_4848)
.L_4848:
        /*001c*/ 	.word	0x00000000
        /*0020*/ 	.short	0x0001
        /*0022*/ 	.short	0x0004
        /*0024*/ 	.byte	0x00, 0xf0, 0x05, 0x00


	//----- nvinfo : EIATTR_KPARAM_INFO
	.align		4
.L_4849:
        /*0028*/ 	.byte	0x04, 0x17
        /*002a*/ 	.short	(.L_4851 - .L_4850)
.L_4850:
        /*002c*/ 	.word	0x00000000
        /*0030*/ 	.short	0x0000
        /*0032*/ 	.short	0x0000
        /*0034*/ 	.byte	0x00, 0xf0, 0x11, 0x00


	//----- nvinfo : EIATTR_SPARSE_MMA_MASK
	.align		4
.L_4851:
        /*0038*/ 	.byte	0x03, 0x50
        /*003a*/ 	.short	0x0000


	//----- nvinfo : EIATTR_MAXREG_COUNT
	.align		4
        /*003c*/ 	.byte	0x03, 0x1b
        /*003e*/ 	.short	0x00ff


	//----- nvinfo : EIATTR_MERCURY_ISA_VERSION
	.align		4
        /*0040*/ 	.byte	0x03, 0x5f
        /*0042*/ 	.short	0x0101


	//----- nvinfo : EIATTR_VRC_CTA_INIT_COUNT
	.align		4
        /*0044*/ 	.byte	0x02, 0x4a
	.zero		1
	.zero		1


	//----- nvinfo : EIATTR_EXIT_INSTR_OFFSETS
	.align		4
        /*0048*/ 	.byte	0x04, 0x1c
        /*004a*/ 	.short	(.L_4853 - .L_4852)


	//   ....[0]....
.L_4852:
        /*004c*/ 	.word	0x00001810


	//   ....[1]....
        /*0050*/ 	.word	0x00001860


	//   ....[2]....
        /*0054*/ 	.word	0x000025f0


	//----- nvinfo : EIATTR_MAX_THREADS
	.align		4
.L_4853:
        /*0058*/ 	.byte	0x04, 0x05
        /*005a*/ 	.short	(.L_4855 - .L_4854)
.L_4854:
        /*005c*/ 	.word	0x00000080
        /*0060*/ 	.word	0x00000001
        /*0064*/ 	.word	0x00000001


	//----- nvinfo : EIATTR_CRS_STACK_SIZE
	.align		4
.L_4855:
        /*0068*/ 	.byte	0x04, 0x1e
        /*006a*/ 	.short	(.L_4857 - .L_4856)
.L_4856:
        /*006c*/ 	.word	0x00000000


	//----- nvinfo : EIATTR_CBANK_PARAM_SIZE
	.align		4
.L_4857:
        /*0070*/ 	.byte	0x03, 0x19
        /*0072*/ 	.short	0x0020


	//----- nvinfo : EIATTR_PARAM_CBANK
	.align		4
        /*0074*/ 	.byte	0x04, 0x0a
        /*0076*/ 	.short	(.L_4859 - .L_4858)
	.align		4
.L_4858:
        /*0078*/ 	.word	index@(.nv.constant0._ZN2at6native29vectorized_elementwise_kernelILi4ENS0_13BinaryFunctorIiiiZZZNS0_15binary_internal21div_trunc_kernel_cudaERNS_18TensorIteratorBaseEENKUlvE_clEvENKUlvE1_clEvEUliiE_EESt5arrayIPcLm3EEEEviT0_T1_)
        /*007c*/ 	.short	0x0380
        /*007e*/ 	.short	0x0020


	//----- nvinfo : EIATTR_SW_WAR
	.align		4
.L_4859:
        /*0080*/ 	.byte	0x04, 0x36
        /*0082*/ 	.short	(.L_4861 - .L_4860)
.L_4860:
        /*0084*/ 	.word	0x00000008
.L_4861:


//--------------------- .nv.info._ZN2at6native29vectorized_elementwise_kernelILi8ENS0_13BinaryFunctorIiiiZZZNS0_15binary_internal21div_trunc_kernel_cudaERNS_18TensorIteratorBaseEENKUlvE_clEvENKUlvE1_clEvEUliiE_EESt5arrayIPcLm3EEEEviT0_T1_ --------------------------
	.section	.nv.info._ZN2at6native29vectorized_elementwise_kernelILi8ENS0_13BinaryFunctorIiiiZZZNS0_15binary_internal21div_trunc_kernel_cudaERNS_18TensorIteratorBaseEENKUlvE_clEvENKUlvE1_clEvEUliiE_EESt5arrayIPcLm3EEEEviT0_T1_,"",@"SHT_CUDA_INFO"
	.sectionflags	@""
	.align	4


	//----- nvinfo : EIATTR_CUDA_API_VERSION
	.align		4
        /*0000*/ 	.byte	0x04, 0x37
        /*0002*/ 	.short	(.L_4863 - .L_4862)
.L_4862:
        /*0004*/ 	.word	0x00000082


	//----- nvinfo : EIATTR_KPARAM_INFO
	.align		4
.L_4863:
        /*0008*/ 	.byte	0x04, 0x17
        /*000a*/ 	.short	(.L_4865 - .L_4864)
.L_4864:
        /*000c*/ 	.word	0x00000000
        /*0010*/ 	.short	0x0002
        /*0012*/ 	.short	0x0008
        /*0014*/ 	.byte	0x00, 0xf0, 0x61, 0x00


	//----- nvinfo : EIATTR_KPARAM_INFO
	.align		4
.L_4865:
        /*0018*/ 	.byte	0x04, 0x17
        /*001a*/ 	.short	(.L_4867 - .L_4866)
.L_4866:
        /*001c*/ 	.word	0x00000000
        /*0020*/ 	.short	0x0001
        /*0022*/ 	.short	0x0004
        /*0024*/ 	.byte	0x00, 0xf0, 0x05, 0x00


	//----- nvinfo : EIATTR_KPARAM_INFO
	.align		4
.L_4867:
        /*0028*/ 	.byte	0x04, 0x17
        /*002a*/ 	.short	(.L_4869 - .L_4868)
.L_4868:
        /*002c*/ 	.word	0x00000000
        /*0030*/ 	.short	0x0000
        /*0032*/ 	.short	0x0000
        /*0034*/ 	.byte	0x00, 0xf0, 0x11, 0x00


	//----- nvinfo : EIATTR_SPARSE_MMA_MASK
	.align		4
.L_4869:
        /*0038*/ 	.byte	0x03, 0x50
        /*003a*/ 	.short	0x0000


	//----- nvinfo : EIATTR_MAXREG_COUNT
	.align		4
        /*003c*/ 	.byte	0x03, 0x1b
        /*003e*/ 	.short	0x00ff


	//----- nvinfo : EIATTR_MERCURY_ISA_VERSION
	.align		4
        /*0040*/ 	.byte	0x03, 0x5f
        /*0042*/ 	.short	0x0101


	//----- nvinfo : EIATTR_VRC_CTA_INIT_COUNT
	.align		4
        /*0044*/ 	.byte	0x02, 0x4a
	.zero		1
	.zero		1


	//----- nvinfo : EIATTR_EXIT_INSTR_OFFSETS
	.align		4
        /*0048*/ 	.byte	0x04, 0x1c
        /*004a*/ 	.short	(.L_4871 - .L_4870)


	//   ....[0]....
.L_4870:
        /*004c*/ 	.word	0x00001810


	//   ....[1]....
        /*0050*/ 	.word	0x00001860


	//   ....[2]....
        /*0054*/ 	.word	0x000025c0


	//----- nvinfo : EIATTR_MAX_THREADS
	.align		4
.L_4871:
        /*0058*/ 	.byte	0x04, 0x05
        /*005a*/ 	.short	(.L_4873 - .L_4872)
.L_4872:
        /*005c*/ 	.word	0x00000080
        /*0060*/ 	.word	0x00000001
        /*0064*/ 	.word	0x00000001


	//----- nvinfo : EIATTR_CRS_STACK_SIZE
	.align		4
.L_4873:
        /*0068*/ 	.byte	0x04, 0x1e
        /*006a*/ 	.short	(.L_4875 - .L_4874)
.L_4874:
        /*006c*/ 	.word	0x00000000


	//----- nvinfo : EIATTR_CBANK_PARAM_SIZE
	.align		4
.L_4875:
        /*0070*/ 	.byte	0x03, 0x19
        /*0072*/ 	.short	0x0020


	//----- nvinfo : EIATTR_PARAM_CBANK
	.align		4
        /*0074*/ 	.byte	0x04, 0x0a
        /*0076*/ 	.short	(.L_4877 - .L_4876)
	.align		4
.L_4876:
        /*0078*/ 	.word	index@(.nv.constant0._ZN2at6native29vectorized_elementwise_kernelILi8ENS0_13BinaryFunctorIiiiZZZNS0_15binary_internal21div_trunc_kernel_cudaERNS_18TensorIteratorBaseEENKUlvE_clEvENKUlvE1_clEvEUliiE_EESt5arrayIPcLm3EEEEviT0_T1_)
        /*007c*/ 	.short	0x0380
        /*007e*/ 	.short	0x0020


	//----- nvinfo : EIATTR_SW_WAR
	.align		4
.L_4877:
        /*0080*/ 	.byte	0x04, 0x36
        /*0082*/ 	.short	(.L_4879 - .L_4878)
.L_4878:
        /*0084*/ 	.word	0x00000008
.L_4879:


//--------------------- .nv.info._ZN2at6native18elementwise_kernelILi128ELi4EZNS0_15gpu_kernel_implINS0_13BUnaryFunctorIiiiZZZNS0_15binary_internal21div_trunc_kernel_cudaERNS_18TensorIteratorBaseEENKUlvE_clEvENKUlvE1_clEvEUliiE_EEEEvS6_RKT_EUliE_EEviT1_ --------------------------
	.section	.nv.info._ZN2at6native18elementwise_kernelILi128ELi4EZNS0_15gpu_kernel_implINS0_13BUnaryFunctorIiiiZZZNS0_15binary_internal21div_trunc_kernel_cudaERNS_18TensorIteratorBaseEENKUlvE_clEvENKUlvE1_clEvEUliiE_EEEEvS6_RKT_EUliE_EEviT1_,"",@"SHT_CUDA_INFO"
	.sectionflags	@""
	.align	4


	//----- nvinfo : EIATTR_CUDA_API_VERSION
	.align		4
        /*0000*/ 	.byte	0x04, 0x37
        /*0002*/ 	.short	(.L_4881 - .L_4880)
.L_4880:
        /*0004*/ 	.word	0x00000082


	//----- nvinfo : EIATTR_KPARAM_INFO
	.align		4
.L_4881:
        /*0008*/ 	.byte	0x04, 0x17
        /*000a*/ 	.short	(.L_4883 - .L_4882)
.L_4882:
        /*000c*/ 	.word	0x00000000
        /*0010*/ 	.short	0x0001
        /*0012*/ 	.short	0x0008
        /*0014*/ 	.byte	0x00, 0xf0, 0x81, 0x08


	//----- nvinfo : EIATTR_KPARAM_INFO
	.align		4
.L_4883:
        /*0018*/ 	.byte	0x04, 0x17
        /*001a*/ 	.short	(.L_4885 - .L_4884)
.L_4884:
        /*001c*/ 	.word	0x00000000
        /*0020*/ 	.short	0x0000
        /*0022*/ 	.short	0x0000
        /*0024*/ 	.byte	0x00, 0xf0, 0x11, 0x00


	//----- nvinfo : EIATTR_SPARSE_MMA_MASK
	.align		4
.L_4885:
        /*0028*/ 	.byte	0x03, 0x50
        /*002a*/ 	.short	0x0000


	//----- nvinfo : EIATTR_MAXREG_COUNT
	.align		4
        /*002c*/ 	.byte	0x03, 0x1b
        /*002e*/ 	.short	0x0080


	//----- nvinfo : EIATTR_EXTERNS
	.align		4
        /*0030*/ 	.byte	0x04, 0x0f
        /*0032*/ 	.short	(.L_4887 - .L_4886)


	//   ....[0]....
	.align		4
.L_4886:
        /*0034*/ 	.word	index@(__assertfail)


	//----- nvinfo : EIATTR_MERCURY_ISA_VERSION
	.align		4
.L_4887:
        /*0038*/ 	.byte	0x03, 0x5f
        /*003a*/ 	.short	0x0101


	//----- nvinfo : EIATTR_VRC_CTA_INIT_COUNT
	.align		4
        /*003c*/ 	.byte	0x02, 0x4a
	.zero		1
	.zero		1


	//----- nvinfo : EIATTR_SYSCALL_OFFSETS
	.align		4
        /*0040*/ 	.byte	0x04, 0x46
        /*0042*/ 	.short	(.L_4889 - .L_4888)


	//   ....[0]....
.L_4888:
        /*0044*/ 	.word	0x000020b0


	//   ....[1]....
        /*0048*/ 	.word	0x00003000


	//   ....[2]....
        /*004c*/ 	.word	0x00005220


	//   ....[3]....
        /*0050*/ 	.word	0x00005f80


	//   ....[4]....
        /*0054*/ 	.word	0x000082e0


	//   ....[5]....
        /*0058*/ 	.word	0x00009040


	//   ....[6]....
        /*005c*/ 	.word	0x0000b3b0


	//   ....[7]....
        /*0060*/ 	.word	0x0000c0d0


	//----- nvinfo : EIATTR_EXIT_INSTR_OFFSETS
	.align		4
.L_4889:
        /*0064*/ 	.byte	0x04, 0x1c
        /*0066*/ 	.short	(.L_4891 - .L_4890)


	//   ....[0]....
.L_4890:
        /*0068*/ 	.word	0x00009320


	//   ....[1]....
        /*006c*/ 	.word	0x0000b660


	//   ....[2]....
        /*0070*/ 	.word	0x0000b680


	//   ....[3]....
        /*0074*/ 	.word	0x0000b710


	//   ....[4]....
        /*0078*/ 	.word	0x0000b730


	//   ....[5]....
        /*007c*/ 	.word	0x0000b750


	//   ....[6]....
        /*0080*/ 	.word	0x0000b7e0


	//   ....[7]....
        /*0084*/ 	.word	0x0000b820


	//   ....[8]....
        /*0088*/ 	.word	0x0000b8c0


	//   ....[9]....
        /*008c*/ 	.word	0x0000b910


	//   ....[10]....
        /*0090*/ 	.word	0x0000b940


	//   ....[11]....
        /*0094*/ 	.word	0x0000ba00


	//   ....[12]....
        /*0098*/ 	.word	0x0000bb70


	//   ....[13]....
        /*009c*/ 	.word	0x0000bce0


	//   ....[14]....
        /*00a0*/ 	.word	0x0000be40


	//   ....[15]....
        /*00a4*/ 	.word	0x0000be70


	//   ....[16]....
        /*00a8*/ 	.word	0x0000be90


	//   ....[17]....
        /*00ac*/ 	.word	0x0000bf30


	//   ....[18]....
        /*00b0*/ 	.word	0x0000bf70


	//   ....[19]....
        /*00b4*/ 	.word	0x0000c0e0


	//   ....[20]....
        /*00b8*/ 	.word	0x0000c1f0


	//   ....[21]....
        /*00bc*/ 	.word	0x0000c330


	//   ....[22]....
        /*00c0*/ 	.word	0x0000c370


	//----- nvinfo : EIATTR_MAX_THREADS
	.align		4
.L_4891:
        /*00c4*/ 	.byte	0x04, 0x05
        /*00c6*/ 	.short	(.L_4893 - .L_4892)
.L_4892:
        /*00c8*/ 	.word	0x00000080
        /*00cc*/ 	.word	0x00000001
        /*00d0*/ 	.word	0x00000001


	//----- nvinfo : EIATTR_CRS_STACK_SIZE
	.align		4
.L_4893:
        /*00d4*/ 	.byte	0x04, 0x1e
        /*00d6*/ 	.short	(.L_4895 - .L_4894)
.L_4894:
        /*00d8*/ 	.word	0x00000000


	//----- nvinfo : EIATTR_CBANK_PARAM_SIZE
	.align		4
.L_4895:
        /*00dc*/ 	.byte	0x03, 0x19
        /*00de*/ 	.short	0x0228


	//----- nvinfo : EIATTR_PARAM_CBANK
	.align		4
        /*00e0*/ 	.byte	0x04, 0x0a
        /*00e2*/ 	.short	(.L_4897 - .L_4896)
	.align		4
.L_4896:
        /*00e4*/ 	.word	index@(.nv.constant0._ZN2at6native18elementwise_kernelILi128ELi4EZNS0_15gpu_kernel_implINS0_13BUnaryFunctorIiiiZZZNS0_15binary_internal21div_trunc_kernel_cudaERNS_18TensorIteratorBaseEENKUlvE_clEvENKUlvE1_clEvEUliiE_EEEEvS6_RKT_EUliE_EEviT1_)
        /*00e8*/ 	.short	0x0380
        /*00ea*/ 	.short	0x0228


	//----- nvinfo : EIATTR_SW_WAR
	.align		4
.L_4897:
        /*00ec*/ 	.byte	0x04, 0x36
        /*00ee*/ 	.short	(.L_4899 - .L_4898)
.L_4898:
        /*00f0*/ 	.word	0x00000008
.L_4899:


//--------------------- .nv.info._ZN2at6native27unrolled_elementwise_kernelINS0_13BUnaryFunctorIiiiZZZNS0_15binary_internal21div_trunc_kernel_cudaERNS_18TensorIteratorBaseEENKUlvE_clEvENKUlvE1_clEvEUliiE_EESt5arrayIPcLm2EELi4E23TrivialOffsetCalculatorILi1EjESE_NS0_6memory12LoadWithCastILi1EEENSF_13StoreWithCastILi1EEEEEviT_T0_T2_T3_T4_T5_ --------------------------
	.section	.nv.info._ZN2at6native27unrolled_elementwise_kernelINS0_13BUnaryFunctorIiiiZZZNS0_15binary_internal21div_trunc_kernel_cudaERNS_18TensorIteratorBaseEENKUlvE_clEvENKUlvE1_clEvEUliiE_EESt5arrayIPcLm2EELi4E23TrivialOffsetCalculatorILi1EjESE_NS0_6memory12LoadWithCastILi1EEENSF_13StoreWithCastILi1EEEEEviT_T0_T2_T3_T4_T5_,"",@"SHT_CUDA_INFO"
	.sectionflags	@""
	.align	4


	//----- nvinfo : EIATTR_CUDA_API_VERSION
	.align		4
        /*0000*/ 	.byte	0x04, 0x37
        /*0002*/ 	.short	(.L_4901 - .L_4900)
.L_4900:
        /*0004*/ 	.word	0x00000082


	//----- nvinfo : EIATTR_KPARAM_INFO
	.align		4
.L_4901:
        /*0008*/ 	.byte	0x04, 0x17
        /*000a*/ 	.short	(.L_4903 - .L_4902)
.L_4902:
        /*000c*/ 	.word	0x00000000
        /*0010*/ 	.short	0x0006
        /*0012*/ 	.short	0x002c
        /*0014*/ 	.byte	0x00, 0xf0, 0x21, 0x00


	//----- nvinfo : EIATTR_KPARAM_INFO
	.align		4
.L_4903:
        /*0018*/ 	.byte	0x04, 0x17
        /*001a*/ 	.short	(.L_4905 - .L_4904)
.L_4904:
        /*001c*/ 	.word	0x00000000
        /*0020*/ 	.short	0x0005
        /*0022*/ 	.short	0x0024
        /*0024*/ 	.byte	0x00, 0xf0, 0x21, 0x00


	//----- nvinfo : EIATTR_KPARAM_INFO
	.align		4
.L_4905:
        /*0028*/ 	.byte	0x04, 0x17
        /*002a*/ 	.short	(.L_4907 - .L_4906)
.L_4906:
        /*002c*/ 	.word	0x00000000
        /*0030*/ 	.short	0x0004
        /*0032*/ 	.short	0x0021
        /*0034*/ 	.byte	0x00, 0xf0, 0x05, 0x00


	//----- nvinfo : EIATTR_KPARAM_INFO
	.align		4
.L_4907:
        /*0038*/ 	.byte	0x04, 0x17
        /*003a*/ 	.short	(.L_4909 - .L_4908)
.L_4908:
        /*003c*/ 	.word	0x00000000
        /*0040*/ 	.short	0x0003
        /*0042*/ 	.short	0x0020
        /*0044*/ 	.byte	0x00, 0xf0, 0x05, 0x00


	//----- nvinfo : EIATTR_KPARAM_INFO
	.align		4
.L_4909:
        /*0048*/ 	.byte	0x04, 0x17
        /*004a*/ 	.short	(.L_4911 - .L_4910)
.L_4910:
        /*004c*/ 	.word	0x00000000
        /*0050*/ 	.short	0x0002
        /*0052*/ 	.short	0x0010
        /*0054*/ 	.byte	0x00, 0xf0, 0x41, 0x00


	//----- nvinfo : EIATTR_KPARAM_INFO
	.align		4
.L_4911:
        /*0058*/ 	.byte	0x04, 0x17
        /*005a*/ 	.short	(.L_4913 - .L_4912)
.L_4912:
        /*005c*/ 	.word	0x00000000
        /*0060*/ 	.short	0x0001
        /*0062*/ 	.short	0x0004
        /*0064*/ 	.byte	0x00, 0xf0, 0x21, 0x00


	//----- nvinfo : EIATTR_KPARAM_INFO
	.align		4
.L_4913:
        /*0068*/ 	.byte	0x04, 0x17
        /*006a*/ 	.short	(.L_4915 - .L_4914)
.L_4914:
        /*006c*/ 	.word	0x00000000
        /*0070*/ 	.short	0x0000
        /*0072*/ 	.short	0x0000
        /*0074*/ 	.byte	0x00, 0xf0, 0x11, 0x00


	//----- nvinfo : EIATTR_SPARSE_MMA_MASK
	.align		4
.L_4915:
        /*0078*/ 	.byte	0x03, 0x50
        /*007a*/ 	.short	0x0000


	//----- nvinfo : EIATTR_MAXREG_COUNT
	.align		4
        /*007c*/ 	.byte	0x03, 0x1b
        /*007e*/ 	.short	0x00ff


	//----- nvinfo : EIATTR_EXTERNS
	.align		4
        /*0080*/ 	.byte	0x04, 0x0f
        /*0082*/ 	.short	(.L_4917 - .L_4916)


	//   ....[0]....
	.align		4
.L_4916:
        /*0084*/ 	.word	index@(__assertfail)


	//----- nvinfo : EIATTR_MERCURY_ISA_VERSION
	.align		4
.L_4917:
        /*0088*/ 	.byte	0x03, 0x5f
        /*008a*/ 	.short	0x0101


	//----- nvinfo : EIATTR_VRC_CTA_INIT_COUNT
	.align		4
        /*008c*/ 	.byte	0x02, 0x4a
	.zero		1
	.zero		1


	//----- nvinfo : EIATTR_SYSCALL_OFFSETS
	.align		4
        /*0090*/ 	.byte	0x04, 0x46
        /*0092*/ 	.short	(.L_4919 - .L_4918)


	//   ....[0]....
.L_4918:
        /*0094*/ 	.word	0x00000dc0


	//   ....[1]....
        /*0098*/ 	.word	0x00001ce0


	//   ....[2]....
        /*009c*/ 	.word	0x00002b50


	//   ....[3]....
        /*00a0*/ 	.word	0x000039c0


	//   ....[4]....
        /*00a4*/ 	.word	0x00004fe0


	//   ....[5]....
        /*00a8*/ 	.word	0x00005d70


	//   ....[6]....
        /*00ac*/ 	.word	0x00006be0


	//   ....[7]....
        /*00b0*/ 	.word	0x00007a50


	//----- nvinfo : EIATTR_EXIT_INSTR_OFFSETS
	.align		4
.L_4919:
        /*00b4*/ 	.byte	0x04, 0x1c
        /*00b6*/ 	.short	(.L_4921 - .L_4920)


	//   ....[0]....
.L_4920:
        /*00b8*/ 	.word	0x00006eb0


	//   ....[1]....
        /*00bc*/ 	.word	0x00006fe0


	//   ....[2]....
        /*00c0*/ 	.word	0x00007000


	//   ....[3]....
        /*00c4*/ 	.word	0x00007090


	//   ....[4]....
        /*00c8*/ 	.word	0x000070b0


	//   ....[5]....
        /*00cc*/ 	.word	0x000070d0


	//   ....[6]....
        /*00d0*/ 	.word	0x00007160


	//   ....[7]....
        /*00d4*/ 	.word	0x000071a0


	//   ....[8]....
        /*00d8*/ 	.word	0x00007240


	//   ....[9]....
        /*00dc*/ 	.word	0x00007290


	//   ....[10]....
        /*00e0*/ 	.word	0x000072c0


	//   ....[11]....
        /*00e4*/ 	.word	0x00007380


	//   ....[12]....
        /*00e8*/ 	.word	0x000074f0


	//   ....[13]....
        /*00ec*/ 	.word	0x00007660


	//   ....[14]....
        /*00f0*/ 	.word	0x000077c0


	//   ....[15]....
        /*00f4*/ 	.word	0x000077f0


	//   ....[16]....
        /*00f8*/ 	.word	0x00007810


	//   ....[17]....
        /*00fc*/ 	.word	0x000078b0


	//   ....[18]....
        /*0100*/ 	.word	0x000078f0


	//   ....[19]....
        /*0104*/ 	.word	0x00007a60


	//   ....[20]....
        /*0108*/ 	.word	0x00007b70


	//   ....[21]....
        /*010c*/ 	.word	0x00007cb0


	//   ....[22]....
        /*0110*/ 	.word	0x00007cf0


	//----- nvinfo : EIATTR_MAX_THREADS
	.align		4
.L_4921:
        /*0114*/ 	.byte	0x04, 0x05
        /*0116*/ 	.short	(.L_4923 - .L_4922)
.L_4922:
        /*0118*/ 	.word	0x00000080
        /*011c*/ 	.word	0x00000001
        /*0120*/ 	.word	0x00000001


	//----- nvinfo : EIATTR_CRS_STACK_SIZE
	.align		4
.L_4923:
        /*0124*/ 	.byte	0x04, 0x1e
        /*0126*/ 	.short	(.L_4925 - .L_4924)
.L_4924:
        /*0128*/ 	.word	0x00000000


	//----- nvinfo : EIATTR_CBANK_PARAM_SIZE
	.align		4
.L_4925:
        /*012c*/ 	.byte	0x03, 0x19
        /*012e*/ 	.short	0x0034


	//----- nvinfo : EIATTR_PARAM_CBANK
	.align		4
        /*0130*/ 	.byte	0x04, 0x0a
        /*0132*/ 	.short	(.L_4927 - .L_4926)
	.align		4
.L_4926:
        /*0134*/ 	.word	index@(.nv.constant0._ZN2at6native27unrolled_elementwise_kernelINS0_13BUnaryFunctorIiiiZZZNS0_15binary_internal21div_trunc_kernel_cudaERNS_18TensorIteratorBaseEENKUlvE_clEvENKUlvE1_clEvEUliiE_EESt5arrayIPcLm2EELi4E23TrivialOffsetCalculatorILi1EjESE_NS0_6memory12LoadWithCastILi1EEENSF_13StoreWithCastILi1EEEEEviT_T0_T2_T3_T4_T5_)
        /*0138*/ 	.short	0x0380
        /*013a*/ 	.short	0x0034


	//----- nvinfo : EIATTR_SW_WAR
	.align		4
.L_4927:
        /*013c*/ 	.byte	0x04, 0x36
        /*013e*/ 	.short	(.L_4929 - .L_4928)
.L_4928:
        /*0140*/ 	.word	0x00000008
.L_4929:


//--------------------- .nv.info._ZN2at6native18elementwise_kernelILi128ELi2EZNS0_22gpu_kernel_impl_nocastINS0_13BUnaryFunctorIiiiZZZNS0_15binary_internal21div_trunc_kernel_cudaERNS_18TensorIteratorBaseEENKUlvE_clEvENKUlvE1_clEvEUliiE_EEEEvS6_RKT_EUliE_EEviT1_ --------------------------
	.section	.nv.info._ZN2at6native18elementwise_kernelILi128ELi2EZNS0_22gpu_kernel_impl_nocastINS0_13BUnaryFunctorIiiiZZZNS0_15binary_internal21div_trunc_kernel_cudaERNS_18TensorIteratorBaseEENKUlvE_clEvENKUlvE1_clEvEUliiE_EEEEvS6_RKT_EUliE_EEviT1_,"",@"SHT_CUDA_INFO"
	.sectionflags	@""
	.align	4


	//----- nvinfo : EIATTR_CUDA_API_VERSION
	.align		4
        /*0000*/ 	.byte	0x04, 0x37
        /*0002*/ 	.short	(.L_4931 - .L_4930)
.L_4930:
        /*0004*/ 	.word	0x00000082


	//----- nvinfo : EIATTR_KPARAM_INFO
	.align		4
.L_4931:
        /*0008*/ 	.byte	0x04, 0x17
        /*000a*/ 	.short	(.L_4933 - .L_4932)
.L_4932:
        /*000c*/ 	.word	0x00000000
        /*0010*/ 	.short	0x0001
        /*0012*/ 	.short	0x0008
        /*0014*/ 	.byte	0x00, 0xf0, 0x61, 0x08


	//----- nvinfo : EIATTR_KPARAM_INFO
	.align		4
.L_4933:
        /*0018*/ 	.byte	0x04, 0x17
        /*001a*/ 	.short	(.L_4935 - .L_4934)
.L_4934:
        /*001c*/ 	.word	0x00000000
        /*0020*/ 	.short	0x0000
        /*0022*/ 	.short	0x0000
        /*0024*/ 	.byte	0x00, 0xf0, 0x11, 0x00


	//----- nvinfo : EIATTR_SPARSE_MMA_MASK
	.align		4
.L_4935:
        /*0028*/ 	.byte	0x03, 0x50
        /*002a*/ 	.short	0x0000


	//----- nvinfo : EIATTR_MAXREG_COUNT
	.align		4
        /*002c*/ 	.byte	0x03, 0x1b
        /*002e*/ 	.short	0x0080


	//----- nvinfo : EIATTR_MERCURY_ISA_VERSION
	.align		4
        /*0030*/ 	.byte	0x03, 0x5f
        /*0032*/ 	.short	0x0101


	//----- nvinfo : EIATTR_VRC_CTA_INIT_COUNT
	.align		4
        /*0034*/ 	.byte	0x02, 0x4a
	.zero		1
	.zero		1


	//----- nvinfo : EIATTR_EXIT_INSTR_OFFSETS
	.align		4
        /*0038*/ 	.byte	0x04, 0x1c
        /*003a*/ 	.short	(.L_4937 - .L_4936)


	//   ....[0]....
.L_4936:
        /*003c*/ 	.word	0x000002c0


	//   ....[1]....
        /*0040*/ 	.word	0x00000490


	//   ....[2]....
        /*0044*/ 	.word	0x000019e0


	//   ....[3]....
        /*0048*/ 	.word	0x00002e80


	//----- nvinfo : EIATTR_MAX_THREADS
	.align		4
.L_4937:
        /*004c*/ 	.byte	0x04, 0x05
        /*004e*/ 	.short	(.L_4939 - .L_4938)
.L_4938:
        /*0050*/ 	.word	0x00000080
        /*0054*/ 	.word	0x00000001
        /*0058*/ 	.word	0x00000001


	//----- nvinfo : EIATTR_CRS_STACK_SIZE
	.align		4
.L_4939:
        /*005c*/ 	.byte	0x04, 0x1e
        /*005e*/ 	.short	(.L_4941 - .L_4940)
.L_4940:
        /*0060*/ 	.word	0x00000000


	//----- nvinfo : EIATTR_CBANK_PARAM_SIZE
	.align		4
.L_4941:
        /*0064*/ 	.byte	0x03, 0x19
        /*0066*/ 	.short	0x0220


	//----- nvinfo : EIATTR_PARAM_CBANK
	.align		4
        /*0068*/ 	.byte	0x04, 0x0a
        /*006a*/ 	.short	(.L_4943 - .L_4942)
	.align		4
.L_4942:
        /*006c*/ 	.word	index@(.nv.constant0._ZN2at6native18elementwise_kernelILi128ELi2EZNS0_22gpu_kernel_impl_nocastINS0_13BUnaryFunctorIiiiZZZNS0_15binary_internal21div_trunc_kernel_cudaERNS_18TensorIteratorBaseEENKUlvE_clEvENKUlvE1_clEvEUliiE_EEEEvS6_RKT_EUliE_EEviT1_)
        /*0070*/ 	.short	0x0380
        /*0072*/ 	.short	0x0220


	//----- nvinfo : EIATTR_SW_WAR
	.align		4
.L_4943:
        /*0074*/ 	.byte	0x04, 0x36
        /*0076*/ 	.short	(.L_4945 - .L_4944)
.L_4944:
        /*0078*/ 	.word	0x00000008
.L_4945:


//--------------------- .nv.info._ZN2at6native27unrolled_elementwise_kernelINS0_13BUnaryFunctorIiiiZZZNS0_15binary_internal21div_trunc_kernel_cudaERNS_18TensorIteratorBaseEENKUlvE_clEvENKUlvE1_clEvEUliiE_EESt5arrayIPcLm2EELi4E23TrivialOffsetCalculatorILi1EjESE_NS0_6memory15LoadWithoutCastENSF_16StoreWithoutCastEEEviT_T0_T2_T3_T4_T5_ --------------------------
	.section	.nv.info._ZN2at6native27unrolled_elementwise_kernelINS0_13BUnaryFunctorIiiiZZZNS0_15binary_internal21div_trunc_kernel_cudaERNS_18TensorIteratorBaseEENKUlvE_clEvENKUlvE1_clEvEUliiE_EESt5arrayIPcLm2EELi4E23TrivialOffsetCalculatorILi1EjESE_NS0_6memory15LoadWithoutCastENSF_16StoreWithoutCastEEEviT_T0_T2_T3_T4_T5_,"",@"SHT_CUDA_INFO"
	.sectionflags	@""
	.align	4


	//----- nvinfo : EIATTR_CUDA_API_VERSION
	.align		4
        /*0000*/ 	.byte	0x04, 0x37
        /*0002*/ 	.short	(.L_4947 - .L_4946)
.L_4946:
        /*0004*/ 	.word	0x00000082


	//----- nvinfo : EIATTR_KPARAM_INFO
	.align		4
.L_4947:
        /*0008*/ 	.byte	0x04, 0x17
        /*000a*/ 	.short	(.L_4949 - .L_4948)
.L_4948:
        /*000c*/ 	.word	0x00000000
        /*0010*/ 	.short	0x0006
        /*0012*/ 	.short	0x0023
        /*0014*/ 	.byte	0x00, 0xf0, 0x05, 0x00


	//----- nvinfo : EIATTR_KPARAM_INFO
	.align		4
.L_4949:
        /*0018*/ 	.byte	0x04, 0x17
        /*001a*/ 	.short	(.L_4951 - .L_4950)
.L_4950:
        /*001c*/ 	.word	0x00000000
        /*0020*/ 	.short	0x0005
        /*0022*/ 	.short	0x0022
        /*0024*/ 	.byte	0x00, 0xf0, 0x05, 0x00


	//----- nvinfo : EIATTR_KPARAM_INFO
	.align		4
.L_4951:
        /*0028*/ 	.byte	0x04, 0x17
        /*002a*/ 	.short	(.L_4953 - .L_4952)
.L_4952:
        /*002c*/ 	.word	0x00000000
        /*0030*/ 	.short	0x0004
        /*0032*/ 	.short	0x0021
        /*0034*/ 	.byte	0x00, 0xf0, 0x05, 0x00


	//----- nvinfo : EIATTR_KPARAM_INFO
	.align		4
.L_4953:
        /*0038*/ 	.byte	0x04, 0x17
        /*003a*/ 	.short	(.L_4955 - .L_4954)
.L_4954:
        /*003c*/ 	.word	0x00000000
        /*0040*/ 	.short	0x0003
        /*0042*/ 	.short	0x0020
        /*0044*/ 	.byte	0x00, 0xf0, 0x05, 0x00


	//----- nvinfo : EIATTR_KPARAM_INFO
	.align		4
.L_4955:
        /*0048*/ 	.byte	0x04, 0x17
        /*004a*/ 	.short	(.L_4957 - .L_4956)
.L_4956:
        /*004c*/ 	.word	0x00000000
        /*0050*/ 	.short	0x0002
        /*0052*/ 	.short	0x0010
        /*0054*/ 	.byte	0x00, 0xf0, 0x41, 0x00


	//----- nvinfo : EIATTR_KPARAM_INFO
	.align		4
.L_4957:
        /*0058*/ 	.byte	0x04, 0x17
        /*005a*/ 	.short	(.L_4959 - .L_4958)
.L_4958:
        /*005c*/ 	.word	0x00000000
        /*0060*/ 	.short	0x0001
        /*0062*/ 	.short	0x0004
        /*0064*/ 	.byte	0x00, 0xf0, 0x21, 0x00


	//----- nvinfo : EIATTR_KPARAM_INFO
	.align		4
.L_4959:
        /*0068*/ 	.byte	0x04, 0x17
        /*006a*/ 	.short	(.L_4961 - .L_4960)
.L_4960:
        /*006c*/ 	.word	0x00000000
        /*0070*/ 	.short	0x0000
        /*0072*/ 	.short	0x0000
        /*0074*/ 	.byte	0x00, 0xf0, 0x11, 0x00


	//----- nvinfo : EIATTR_SPARSE_MMA_MASK
	.align		4
.L_4961:
        /*0078*/ 	.byte	0x03, 0x50
        /*007a*/ 	.short	0x0000


	//----- nvinfo : EIATTR_MAXREG_COUNT
	.align		4
        /*007c*/ 	.byte	0x03, 0x1b
        /*007e*/ 	.short	0x00ff


	//----- nvinfo : EIATTR_MERCURY_ISA_VERSION
	.align		4
        /*0080*/ 	.byte	0x03, 0x5f
        /*0082*/ 	.short	0x0101


	//----- nvinfo : EIATTR_VRC_CTA_INIT_COUNT
	.align		4
        /*0084*/ 	.byte	0x02, 0x4a
	.zero		1
	.zero		1


	//----- nvinfo : EIATTR_EXIT_INSTR_OFFSETS
	.align		4
        /*0088*/ 	.byte	0x04, 0x1c
        /*008a*/ 	.short	(.L_4963 - .L_4962)


	//   ....[0]....
.L_4962:
        /*008c*/ 	.word	0x00000b00


	//   ....[1]....
        /*0090*/ 	.word	0x00000b50


	//----- nvinfo : EIATTR_MAX_THREADS
	.align		4
.L_4963:
        /*0094*/ 	.byte	0x04, 0x05
        /*0096*/ 	.short	(.L_4965 - .L_4964)
.L_4964:
        /*0098*/ 	.word	0x00000080
        /*009c*/ 	.word	0x00000001
        /*00a0*/ 	.word	0x00000001


	//----- nvinfo : EIATTR_CRS_STACK_SIZE
	.align		4
.L_4965:
        /*00a4*/ 	.byte	0x04, 0x1e
        /*00a6*/ 	.short	(.L_4967 - .L_4966)
.L_4966:
        /*00a8*/ 	.word	0x00000000


	//----- nvinfo : EIATTR_CBANK_PARAM_SIZE
	.align		4
.L_4967:
        /*00ac*/ 	.byte	0x03, 0x19
        /*00ae*/ 	.short	0x0024


	//----- nvinfo : EIATTR_PARAM_CBANK
	.align		4
        /*00b0*/ 	.byte	0x04, 0x0a
        /*00b2*/ 	.short	(.L_4969 - .L_4968)
	.align		4
.L_4968:
        /*00b4*/ 	.word	index@(.nv.constant0._ZN2at6native27unrolled_elementwise_kernelINS0_13BUnaryFunctorIiiiZZZNS0_15binary_internal21div_trunc_kernel_cudaERNS_18TensorIteratorBaseEENKUlvE_clEvENKUlvE1_clEvEUliiE_EESt5arrayIPcLm2EELi4E23TrivialOffsetCalculatorILi1EjESE_NS0_6memory15LoadWithoutCastENSF_16StoreWithoutCastEEEviT_T0_T2_T3_T4_T5_)
        /*00b8*/ 	.short	0x0380
        /*00ba*/ 	.short	0x0024


	//----- nvinfo : EIATTR_SW_WAR
	.align		4
.L_4969:
        /*00bc*/ 	.byte	0x04, 0x36
        /*00be*/ 	.short	(.L_4971 - .L_4970)
.L_4970:
        /*00c0*/ 	.word	0x00000008
.L_4971:


//--------------------- .nv.info._ZN2at6native29vectorized_elementwise_kernelILi2ENS0_13BUnaryFunctorIiiiZZZNS0_15binary_internal21div_trunc_kernel_cudaERNS_18TensorIteratorBaseEENKUlvE_clEvENKUlvE1_clEvEUliiE_EESt5arrayIPcLm2EEEEviT0_T1_ --------------------------
	.section	.nv.info._ZN2at6native29vectorized_elementwise_kernelILi2ENS0_13BUnaryFunctorIiiiZZZNS0_15binary_internal21div_trunc_kernel_cudaERNS_18TensorIteratorBaseEENKUlvE_clEvENKUlvE1_clEvEUliiE_EESt5arrayIPcLm2EEEEviT0_T1_,"",@"SHT_CUDA_INFO"
	.sectionflags	@""
	.align	4


	//----- nvinfo : EIATTR_CUDA_API_VERSION
	.align		4
        /*0000*/ 	.byte	0x04, 0x37
        /*0002*/ 	.short	(.L_4973 - .L_4972)
.L_4972:
        /*0004*/ 	.word	0x00000082


	//----- nvinfo : EIATTR_KPARAM_INFO
	.align		4
.L_4973:
        /*0008*/ 	.byte	0x04, 0x17
        /*000a*/ 	.short	(.L_4975 - .L_4974)
.L_4974:
        /*000c*/ 	.word	0x00000000
        /*0010*/ 	.short	0x0002
        /*0012*/ 	.short	0x0010
        /*0014*/ 	.byte	0x00, 0xf0, 0x41, 0x00


	//----- nvinfo : EIATTR_KPARAM_INFO
	.align		4
.L_4975:
        /*0018*/ 	.byte	0x04, 0x17
        /*001a*/ 	.short	(.L_4977 - .L_4976)
.L_4976:
        /*001c*/ 	.word	0x00000000
        /*0020*/ 	.short	0x0001
        /*0022*/ 	.short	0x0004
        /*0024*/ 	.byte	0x00, 0xf0, 0x21, 0x00


	//----- nvinfo : EIATTR_KPARAM_INFO
	.align		4
.L_4977:
        /*0028*/ 	.byte	0x04, 0x17
        /*002a*/ 	.short	(.L_4979 - .L_4978)
.L_4978:
        /*002c*/ 	.word	0x00000000
        /*0030*/ 	.short	0x0000
        /*0032*/ 	.short	0x0000
        /*0034*/ 	.byte	0x00, 0xf0, 0x11, 0x00


	//----- nvinfo : EIATTR_SPARSE_MMA_MASK
	.align		4
.L_4979:
        /*0038*/ 	.byte	0x03, 0x50
        /*003a*/ 	.short	0x0000


	//----- nvinfo : EIATTR_MAXREG_COUNT
	.align		4
        /*003c*/ 	.byte	0x03, 0x1b
        /*003e*/ 	.short	0x00ff


	//----- nvinfo : EIATTR_MERCURY_ISA_VERSION
	.align		4
        /*0040*/ 	.byte	0x03, 0x5f
        /*0042*/ 	.short	0x0101


	//----- nvinfo : EIATTR_VRC_CTA_INIT_COUNT
	.align		4
        /*0044*/ 	.byte	0x02, 0x4a
	.zero		1
	.zero		1


	//----- nvinfo : EIATTR_EXIT_INSTR_OFFSETS
	.align		4
        /*0048*/ 	.byte	0x04, 0x1c
        /*004a*/ 	.short	(.L_4981 - .L_4980)


	//   ....[0]....
.L_4980:
        /*004c*/ 	.word	0x00001670


	//   ....[1]....
        /*0050*/ 	.word	0x000016c0


	//   ....[2]....
        /*0054*/ 	.word	0x00001f10


	//----- nvinfo : EIATTR_MAX_THREADS
	.align		4
.L_4981:
        /*0058*/ 	.byte	0x04, 0x05
        /*005a*/ 	.short	(.L_4983 - .L_4982)
.L_4982:
        /*005c*/ 	.word	0x00000080
        /*0060*/ 	.word	0x00000001
        /*0064*/ 	.word	0x00000001


	//----- nvinfo : EIATTR_CRS_STACK_SIZE
	.align		4
.L_4983:
        /*0068*/ 	.byte	0x04, 0x1e
        /*006a*/ 	.short	(.L_4985 - .L_4984)
.L_4984:
        /*006c*/ 	.word	0x00000000


	//----- nvinfo : EIATTR_CBANK_PARAM_SIZE
	.align		4
.L_4985:
        /*0070*/ 	.byte	0x03, 0x19
        /*0072*/ 	.short	0x0020


	//----- nvinfo : EIATTR_PARAM_CBANK
	.align		4
        /*0074*/ 	.byte	0x04, 0x0a
        /*0076*/ 	.short	(.L_4987 - .L_4986)
	.align		4
.L_4986:
        /*0078*/ 	.word	index@(.nv.constant0._ZN2at6native29vectorized_elementwise_kernelILi2ENS0_13BUnaryFunctorIiiiZZZNS0_15binary_internal21div_trunc_kernel_cudaERNS_18TensorIteratorBaseEENKUlvE_clEvENKUlvE1_clEvEUliiE_EESt5arrayIPcLm2EEEEviT0_T1_)
        /*007c*/ 	.short	0x0380
        /*007e*/ 	.short	0x0020


	//----- nvinfo : EIATTR_SW_WAR
	.align		4
.L_4987:
        /*0080*/ 	.byte	0x04, 0x36
        /*0082*/ 	.short	(.L_4989 - .L_4988)
.L_4988:
        /*0084*/ 	.word	0x00000008
.L_4989:


//--------------------- .nv.info._ZN2at6native29vectorized_elementwise_kernelILi4ENS0_13BUnaryFunctorIiiiZZZNS0_15binary_internal21div_trunc_kernel_cudaERNS_18TensorIteratorBaseEENKUlvE_clEvENKUlvE1_clEvEUliiE_EESt5arrayIPcLm2EEEEviT0_T1_ --------------------------
	.section	.nv.info._ZN2at6native29vectorized_elementwise_kernelILi4ENS0_13BUnaryFunctorIiiiZZZNS0_15binary_internal21div_trunc_kernel_cudaERNS_18TensorIteratorBaseEENKUlvE_clEvENKUlvE1_clEvEUliiE_EESt5arrayIPcLm2EEEEviT0_T1_,"",@"SHT_CUDA_INFO"
	.sectionflags	@""
	.align	4


	//----- nvinfo : EIATTR_CUDA_API_VERSION
	.align		4
        /*0000*/ 	.byte	0x04, 0x37
        /*0002*/ 	.short	(.L_4991 - .L_4990)
.L_4990:
        /*0004*/ 	.word	0x00000082


	//----- nvinfo : EIATTR_KPARAM_INFO
	.align		4
.L_4991:
        /*0008*/ 	.byte	0x04, 0x17
        /*000a*/ 	.short	(.L_4993 - .L_4992)
.L_4992:
        /*000c*/ 	.word	0x00000000
        /*0010*/ 	.short	0x0002
        /*0012*/ 	.short	0x0010
        /*0014*/ 	.byte	0x00, 0xf0, 0x41, 0x00


	//----- nvinfo : EIATTR_KPARAM_INFO
	.align		4
.L_4993:
        /*0018*/ 	.byte	0x04, 0x17
        /*001a*/ 	.short	(.L_4995 - .L_4994)
.L_4994:
        /*001c*/ 	.word	0x00000000
        /*0020*/ 	.short	0x0001
        /*0022*/ 	.short	0x0004
        /*0024*/ 	.byte	0x00, 0xf0, 0x21, 0x00


	//----- nvinfo : EIATTR_KPARAM_INFO
	.align		4
.L_4995:
        /*0028*/ 	.byte	0x04, 0x17
        /*002a*/ 	.short	(.L_4997 - .L_4996)
.L_4996:
        /*002c*/ 	.word	0x00000000
        /*0030*/ 	.short	0x0000
        /*0032*/ 	.short	0x0000
        /*0034*/ 	.byte	0x00, 0xf0, 0x11, 0x00


	//----- nvinfo : EIATTR_SPARSE_MMA_MASK
	.align		4
.L_4997:
        /*0038*/ 	.byte	0x03, 0x50
        /*003a*/ 	.short	0x0000


	//----- nvinfo : EIATTR_MAXREG_COUNT
	.align		4
        /*003c*/ 	.byte	0x03, 0x1b
        /*003e*/ 	.short	0x00ff


	//----- nvinfo : EIATTR_MERCURY_ISA_VERSION
	.align		4
        /*0040*/ 	.byte	0x03, 0x5f
        /*0042*/ 	.short	0x0101


	//----- nvinfo : EIATTR_VRC_CTA_INIT_COUNT
	.align		4
        /*0044*/ 	.byte	0x02, 0x4a
	.zero		1
	.zero		1


	//----- nvinfo : EIATTR_EXIT_INSTR_OFFSETS
	.align		4
        /*0048*/ 	.byte	0x04, 0x1c
        /*004a*/ 	.short	(.L_4999 - .L_4998)


	//   ....[0]....
.L_4998:
        /*004c*/ 	.word	0x00001670


	//   ....[1]....
        /*0050*/ 	.word	0x000016c0


	//   ....[2]....
        /*0054*/ 	.word	0x00001ed0


	//----- nvinfo : EIATTR_MAX_THREADS
	.align		4
.L_4999:
        /*0058*/ 	.byte	0x04, 0x05
        /*005a*/ 	.short	(.L_5001 - .L_5000)
.L_5000:
        /*005c*/ 	.word	0x00000080
        /*0060*/ 	.word	0x00000001
        /*0064*/ 	.word	0x00000001


	//----- nvinfo : EIATTR_CRS_STACK_SIZE
	.align		4
.L_5001:
        /*0068*/ 	.byte	0x04, 0x1e
        /*006a*/ 	.short	(.L_5003 - .L_5002)
.L_5002:
        /*006c*/ 	.word	0x00000000


	//----- nvinfo : EIATTR_CBANK_PARAM_SIZE
	.align		4
.L_5003:
        /*0070*/ 	.byte	0x03, 0x19
        /*0072*/ 	.short	0x0020


	//----- nvinfo : EIATTR_PARAM_CBANK
	.align		4
        /*0074*/ 	.byte	0x04, 0x0a
        /*0076*/ 	.short	(.L_5005 - .L_5004)
	.align		4
.L_5004:
        /*0078*/ 	.word	index@(.nv.constant0._ZN2at6native29vectorized_elementwise_kernelILi4ENS0_13BUnaryFunctorIiiiZZZNS0_15binary_internal21div_trunc_kernel_cudaERNS_18TensorIteratorBaseEENKUlvE_clEvENKUlvE1_clEvEUliiE_EESt5arrayIPcLm2EEEEviT0_T1_)
        /*007c*/ 	.short	0x0380
        /*007e*/ 	.short	0x0020


	//----- nvinfo : EIATTR_SW_WAR
	.align		4
.L_5005:
        /*0080*/ 	.byte	0x04, 0x36
        /*0082*/ 	.short	(.L_5007 - .L_5006)
.L_5006:
        /*0084*/ 	.word	0x00000008
.L_5007:


//--------------------- .nv.info._ZN2at6native29vectorized_elementwise_kernelILi8ENS0_13BUnaryFunctorIiiiZZZNS0_15binary_internal21div_trunc_kernel_cudaERNS_18TensorIteratorBaseEENKUlvE_clEvENKUlvE1_clEvEUliiE_EESt5arrayIPcLm2EEEEviT0_T1_ --------------------------
	.section	.nv.info._ZN2at6native29vectorized_elementwise_kernelILi8ENS0_13BUnaryFunctorIiiiZZZNS0_15binary_internal21div_trunc_kernel_cudaERNS_18TensorIteratorBaseEENKUlvE_clEvENKUlvE1_clEvEUliiE_EESt5arrayIPcLm2EEEEviT0_T1_,"",@"SHT_CUDA_INFO"
	.sectionflags	@""
	.align	4


	//----- nvinfo : EIATTR_CUDA_API_VERSION
	.align		4
        /*0000*/ 	.byte	0x04, 0x37
        /*0002*/ 	.short	(.L_5009 - .L_5008)
.L_5008:
        /*0004*/ 	.word	0x00000082


	//----- nvinfo : EIATTR_KPARAM_INFO
	.align		4
.L_5009:
        /*0008*/ 	.byte	0x04, 0x17
        /*000a*/ 	.short	(.L_5011 - .L_5010)
.L_5010:
        /*000c*/ 	.word	0x00000000
        /*0010*/ 	.short	0x0002
        /*0012*/ 	.short	0x0010
        /*0014*/ 	.byte	0x00, 0xf0, 0x41, 0x00


	//----- nvinfo : EIATTR_KPARAM_INFO
	.align		4
.L_5011:
        /*0018*/ 	.byte	0x04, 0x17
        /*001a*/ 	.short	(.L_5013 - .L_5012)
.L_5012:
        /*001c*/ 	.word	0x00000000
        /*0020*/ 	.short	0x0001
        /*0022*/ 	.short	0x0004
        /*0024*/ 	.byte	0x00, 0xf0, 0x21, 0x00


	//----- nvinfo : EIATTR_KPARAM_INFO
	.align		4
.L_5013:
        /*0028*/ 	.byte	0x04, 0x17
        /*002a*/ 	.short	(.L_5015 - .L_5014)
.L_5014:
        /*002c*/ 	.word	0x00000000
        /*0030*/ 	.short	0x0000
        /*0032*/ 	.short	0x0000
        /*0034*/ 	.byte	0x00, 0xf0, 0x11, 0x00


	//----- nvinfo : EIATTR_SPARSE_MMA_MASK
	.align		4
.L_5015:
        /*0038*/ 	.byte	0x03, 0x50
        /*003a*/ 	.short	0x0000


	//----- nvinfo : EIATTR_MAXREG_COUNT
	.align		4
        /*003c*/ 	.byte	0x03, 0x1b
        /*003e*/ 	.short	0x00ff


	//----- nvinfo : EIATTR_MERCURY_ISA_VERSION
	.align		4
        /*0040*/ 	.byte	0x03, 0x5f
        /*0042*/ 	.short	0x0101


	//----- nvinfo : EIATTR_VRC_CTA_INIT_COUNT
	.align		4
        /*0044*/ 	.byte	0x02, 0x4a
	.zero		1
	.zero		1


	//----- nvinfo : EIATTR_EXIT_INSTR_OFFSETS
	.align		4
        /*0048*/ 	.byte	0x04, 0x1c
        /*004a*/ 	.short	(.L_5017 - .L_5016)


	//   ....[0]....
.L_5016:
        /*004c*/ 	.word	0x00001670


	//   ....[1]....
        /*0050*/ 	.word	0x000016c0


	//   ....[2]....
        /*0054*/ 	.word	0x00001ee0


	//----- nvinfo : EIATTR_MAX_THREADS
	.align		4
.L_5017:
        /*0058*/ 	.byte	0x04, 0x05
        /*005a*/ 	.short	(.L_5019 - .L_5018)
.L_5018:
        /*005c*/ 	.word	0x00000080
        /*0060*/ 	.word	0x00000001
        /*0064*/ 	.word	0x00000001


	//----- nvinfo : EIATTR_CRS_STACK_SIZE
	.align		4
.L_5019:
        /*0068*/ 	.byte	0x04, 0x1e
        /*006a*/ 	.short	(.L_5021 - .L_5020)
.L_5020:
        /*006c*/ 	.word	0x00000000


	//----- nvinfo : EIATTR_CBANK_PARAM_SIZE
	.align		4
.L_5021:
        /*0070*/ 	.byte	0x03, 0x19
        /*0072*/ 	.short	0x0020


	//----- nvinfo : EIATTR_PARAM_CBANK
	.align		4
        /*0074*/ 	.byte	0x04, 0x0a
        /*0076*/ 	.short	(.L_5023 - .L_5022)
	.align		4
.L_5022:
        /*0078*/ 	.word	index@(.nv.constant0._ZN2at6native29vectorized_elementwise_kernelILi8ENS0_13BUnaryFunctorIiiiZZZNS0_15binary_internal21div_trunc_kernel_cudaERNS_18TensorIteratorBaseEENKUlvE_clEvENKUlvE1_clEvEUliiE_EESt5arrayIPcLm2EEEEviT0_T1_)
        /*007c*/ 	.short	0x0380
        /*007e*/ 	.short	0x0020


	//----- nvinfo : EIATTR_SW_WAR
	.align		4
.L_5023:
        /*0080*/ 	.byte	0x04, 0x36
        /*0082*/ 	.short	(.L_5025 - .L_5024)
.L_5024:
        /*0084*/ 	.word	0x00000008
.L_5025:


//--------------------- .nv.info._ZN2at6native18elementwise_kernelILi128ELi4EZNS0_15gpu_kernel_implINS0_13AUnaryFunctorIiiiZZZNS0_15binary_internal21div_trunc_kernel_cudaERNS_18TensorIteratorBaseEENKUlvE_clEvENKUlvE1_clEvEUliiE_EEEEvS6_RKT_EUliE_EEviT1_ --------------------------
	.section	.nv.info._ZN2at6native18elementwise_kernelILi128ELi4EZNS0_15gpu_kernel_implINS0_13AUnaryFunctorIiiiZZZNS0_15binary_internal21div_trunc_kernel_cudaERNS_18TensorIteratorBaseEENKUlvE_clEvENKUlvE1_clEvEUliiE_EEEEvS6_RKT_EUliE_EEviT1_,"",@"SHT_CUDA_INFO"
	.sectionflags	@""
	.align	4


	//----- nvinfo : EIATTR_CUDA_API_VERSION
	.align		4
        /*0000*/ 	.byte	0x04, 0x37
        /*0002*/ 	.short	(.L_5027 - .L_5026)
.L_5026:
        /*0004*/ 	.word	0x00000082


	//----- nvinfo : EIATTR_KPARAM_INFO
	.align		4
.L_5027:
        /*0008*/ 	.byte	0x04, 0x17
        /*000a*/ 	.short	(.L_5029 - .L_5028)
.L_5028:
        /*000c*/ 	.word	0x00000000
        /*0010*/ 	.short	0x0001
        /*0012*/ 	.short	0x0008
        /*0014*/ 	.byte	0x00, 0xf0, 0x81, 0x08


	//----- nvinfo : EIATTR_KPARAM_INFO
	.align		4
.L_5029:
        /*0018*/ 	.byte	0x04, 0x17
        /*001a*/ 	.short	(.L_5031 - .L_5030)
.L_5030:
        /*001c*/ 	.word	0x00000000
        /*0020*/ 	.short	0x0000
        /*0022*/ 	.short	0x0000
        /*0024*/ 	.byte	0x00, 0xf0, 0x11, 0x00


	//----- nvinfo : EIATTR_SPARSE_MMA_MASK
	.align		4
.L_5031:
        /*0028*/ 	.byte	0x03, 0x50
        /*002a*/ 	.short	0x0000


	//----- nvinfo : EIATTR_MAXREG_COUNT
	.align		4
        /*002c*/ 	.byte	0x03, 0x1b
        /*002e*/ 	.short	0x0080


	//----- nvinfo : EIATTR_EXTERNS
	.align		4
        /*0030*/ 	.byte	0x04, 0x0f
        /*0032*/ 	.short	(.L_5033 - .L_5032)


	//   ....[0]....
	.align		4
.L_5032:
        /*0034*/ 	.word	index@(__assertfail)


	//----- nvinfo : EIATTR_MERCURY_ISA_VERSION
	.align		4
.L_5033:
        /*0038*/ 	.byte	0x03, 0x5f
        /*003a*/ 	.short	0x0101


	//----- nvinfo : EIATTR_VRC_CTA_INIT_COUNT
	.align		4
        /*003c*/ 	.byte	0x02, 0x4a
	.zero		1
	.zero		1


	//----- nvinfo : EIATTR_SYSCALL_OFFSETS
	.align		4
        /*0040*/ 	.byte	0x04, 0x46
        /*0042*/ 	.short	(.L_5035 - .L_5034)


	//   ....[0]....
.L_5034:
        /*0044*/ 	.word	0x00002090


	//   ....[1]....
        /*0048*/ 	.word	0x00003000


	//   ....[2]....
        /*004c*/ 	.word	0x00005f50


	//   ....[3]....
        /*0050*/ 	.word	0x00008fe0


	//   ....[4]....
        /*0054*/ 	.word	0x0000c040


	//----- nvinfo : EIATTR_EXIT_INSTR_OFFSETS
	.align		4
.L_5035:
        /*0058*/ 	.byte	0x04, 0x1c
        /*005a*/ 	.short	(.L_5037 - .L_5036)


	//   ....[0]....
.L_5036:
        /*005c*/ 	.word	0x000092b0


	//   ....[1]....
        /*0060*/ 	.word	0x0000b5d0


	//   ....[2]....
        /*0064*/ 	.word	0x0000b5f0


	//   ....[3]....
        /*0068*/ 	.word	0x0000b680


	//   ....[4]....
        /*006c*/ 	.word	0x0000b6a0


	//   ....[5]....
        /*0070*/ 	.word	0x0000b6c0


	//   ....[6]....
        /*0074*/ 	.word	0x0000b750


	//   ....[7]....
        /*0078*/ 	.word	0x0000b790


	//   ....[8]....
        /*007c*/ 	.word	0x0000b830


	//   ....[9]....
        /*0080*/ 	.word	0x0000b880


	//   ....[10]....
        /*0084*/ 	.word	0x0000b8b0


	//   ....[11]....
        /*0088*/ 	.word	0x0000b970


	//   ....[12]....
        /*008c*/ 	.word	0x0000bae0


	//   ....[13]....
        /*0090*/ 	.word	0x0000bc50


	//   ....[14]....
        /*0094*/ 	.word	0x0000bdb0


	//   ....[15]....
        /*0098*/ 	.word	0x0000bde0


	//   ....[16]....
        /*009c*/ 	.word	0x0000be00


	//   ....[17]....
        /*00a0*/ 	.word	0x0000bea0


	//   ....[18]....
        /*00a4*/ 	.word	0x0000bee0


	//   ....[19]....
        /*00a8*/ 	.word	0x0000c050


	//   ....[20]....
        /*00ac*/ 	.word	0x0000c160


	//   ....[21]....
        /*00b0*/ 	.word	0x0000c2a0


	//   ....[22]....
        /*00b4*/ 	.word	0x0000c2e0


	//----- nvinfo : EIATTR_MAX_THREADS
	.align		4
.L_5037:
        /*00b8*/ 	.byte	0x04, 0x05
        /*00ba*/ 	.short	(.L_5039 - .L_5038)
.L_5038:
        /*00bc*/ 	.word	0x00000080
        /*00c0*/ 	.word	0x00000001
        /*00c4*/ 	.word	0x00000001


	//----- nvinfo : EIATTR_CRS_STACK_SIZE
	.align		4
.L_5039:
        /*00c8*/ 	.byte	0x04, 0x1e
        /*00ca*/ 	.short	(.L_5041 - .L_5040)
.L_5040:
        /*00cc*/ 	.word	0x00000000


	//----- nvinfo : EIATTR_CBANK_PARAM_SIZE
	.align		4
.L_5041:
        /*00d0*/ 	.byte	0x03, 0x19
        /*00d2*/ 	.short	0x0228


	//----- nvinfo : EIATTR_PARAM_CBANK
	.align		4
        /*00d4*/ 	.byte	0x04, 0x0a
        /*00d6*/ 	.short	(.L_5043 - .L_5042)
	.align		4
.L_5042:
        /*00d8*/ 	.word	index@(.nv.constant0._ZN2at6native18elementwise_kernelILi128ELi4EZNS0_15gpu_kernel_implINS0_13AUnaryFunctorIiiiZZZNS0_15binary_internal21div_trunc_kernel_cudaERNS_18TensorIteratorBaseEENKUlvE_clEvENKUlvE1_clEvEUliiE_EEEEvS6_RKT_EUliE_EEviT1_)
        /*00dc*/ 	.short	0x0380
        /*00de*/ 	.short	0x0228


	//----- nvinfo : EIATTR_SW_WAR
	.align		4
.L_5043:
        /*00e0*/ 	.byte	0x04, 0x36
        /*00e2*/ 	.short	(.L_5045 - .L_5044)
.L_5044:
        /*00e4*/ 	.word	0x00000008
.L_5045:


//--------------------- .nv.info._ZN2at6native27unrolled_elementwise_kernelINS0_13AUnaryFunctorIiiiZZZNS0_15binary_internal21div_trunc_kernel_cudaERNS_18TensorIteratorBaseEENKUlvE_clEvENKUlvE1_clEvEUliiE_EESt5arrayIPcLm2EELi4E23TrivialOffsetCalculatorILi1EjESE_NS0_6memory12LoadWithCastILi1EEENSF_13StoreWithCastILi1EEEEEviT_T0_T2_T3_T4_T5_ --------------------------
	.section	.nv.info._ZN2at6native27unrolled_elementwise_kernelINS0_13AUnaryFunctorIiiiZZZNS0_15binary_internal21div_trunc_kernel_cudaERNS_18TensorIteratorBaseEENKUlvE_clEvENKUlvE1_clEvEUliiE_EESt5arrayIPcLm2EELi4E23TrivialOffsetCalculatorILi1EjESE_NS0_6memory12LoadWithCastILi1EEENSF_13StoreWithCastILi1EEEEEviT_T0_T2_T3_T4_T5_,"",@"SHT_CUDA_INFO"
	.sectionflags	@""
	.align	4


	//----- nvinfo : EIATTR_CUDA_API_VERSION
	.align		4
        /*0000*/ 	.byte	0x04, 0x37
        /*0002*/ 	.short	(.L_5047 - .L_5046)
.L_5046:
        /*0004*/ 	.word	0x00000082


	//----- nvinfo : EIATTR_KPARAM_INFO
	.align		4
.L_5047:
        /*0008*/ 	.byte	0x04, 0x17
        /*000a*/ 	.short	(.L_5049 - .L_5048)
.L_5048:
        /*000c*/ 	.word	0x00000000
        /*0010*/ 	.short	0x0006
        /*0012*/ 	.short	0x002c
        /*0014*/ 	.byte	0x00, 0xf0, 0x21, 0x00


	//----- nvinfo : EIATTR_KPARAM_INFO
	.align		4
.L_5049:
        /*0018*/ 	.byte	0x04, 0x17
        /*001a*/ 	.short	(.L_5051 - .L_5050)
.L_5050:
        /*001c*/ 	.word	0x00000000
        /*0020*/ 	.short	0x0005
        /*0022*/ 	.short	0x0024
        /*0024*/ 	.byte	0x00, 0xf0, 0x21, 0x00


	//----- nvinfo : EIATTR_KPARAM_INFO
	.align		4
.L_5051:
        /*0028*/ 	.byte	0x04, 0x17
        /*002a*/ 	.short	(.L_5053 - .L_5052)
.L_5052:
        /*002c*/ 	.word	0x00000000
        /*0030*/ 	.short	0x0004
        /*0032*/ 	.short	0x0021
        /*0034*/ 	.byte	0x00, 0xf0, 0x05, 0x00


	//----- nvinfo : EIATTR_KPARAM_INFO
	.align		4
.L_5053:
        /*0038*/ 	.byte	0x04, 0x17
        /*003a*/ 	.short	(.L_5055 - .L_5054)
.L_5054:
        /*003c*/ 	.word	0x00000000
        /*0040*/ 	.short	0x0003
        /*0042*/ 	.short	0x0020
        /*0044*/ 	.byte	0x00, 0xf0, 0x05, 0x00


	//----- nvinfo : EIATTR_KPARAM_INFO
	.align		4
.L_5055:
        /*0048*/ 	.byte	0x04, 0x17
        /*004a*/ 	.short	(.L_5057 - .L_5056)
.L_5056:
        /*004c*/ 	.word	0x00000000
        /*0050*/ 	.short	0x0002
        /*0052*/ 	.short	0x0010
        /*0054*/ 	.byte	0x00, 0xf0, 0x41, 0x00


	//----- nvinfo : EIATTR_KPARAM_INFO
	.align		4
.L_5057:
        /*0058*/ 	.byte	0x04, 0x17
        /*005a*/ 	.short	(.L_5059 - .L_5058)
.L_5058:
        /*005c*/ 	.word	0x00000000
        /*0060*/ 	.short	0x0001
        /*0062*/ 	.short	0x0004
        /*0064*/ 	.byte	0x00, 0xf0, 0x21, 0x00


	//----- nvinfo : EIATTR_KPARAM_INFO
	.align		4
.L_5059:
        /*0068*/ 	.byte	0x04, 0x17
        /*006a*/ 	.short	(.L_5061 - .L_5060)
.L_5060:
        /*006c*/ 	.word	0x00000000
        /*0070*/ 	.short	0x0000
        /*0072*/ 	.short	0x0000
        /*0074*/ 	.byte	0x00, 0xf0, 0x11, 0x00


	//----- nvinfo : EIATTR_SPARSE_MMA_MASK
	.align		4
.L_5061:
        /*0078*/ 	.byte	0x03, 0x50
        /*007a*/ 	.short	0x0000


	//----- nvinfo : EIATTR_MAXREG_COUNT
	.align		4
        /*007c*/ 	.byte	0x03, 0x1b
        /*007e*/ 	.short	0x00ff


	//----- nvinfo : EIATTR_EXTERNS
	.align		4
        /*0080*/ 	.byte	0x04, 0x0f
        /*0082*/ 	.short	(.L_5063 - .L_5062)


	//   ....[0]....
	.align		4
.L_5062:
        /*0084*/ 	.word	index@(__assertfail)


	//----- nvinfo : EIATTR_MERCURY_ISA_VERSION
	.align		4
.L_5063:
        /*0088*/ 	.byte	0x03, 0x5f
        /*008a*/ 	.short	0x0101


	//----- nvinfo : EIATTR_VRC_CTA_INIT_COUNT
	.align		4
        /*008c*/ 	.byte	0x02, 0x4a
	.zero		1
	.zero		1


	//----- nvinfo : EIATTR_SYSCALL_OFFSETS
	.align		4
        /*0090*/ 	.byte	0x04, 0x46
        /*0092*/ 	.short	(.L_5065 - .L_5064)


	//   ....[0]....
.L_5064:
        /*0094*/ 	.word	0x00000dc0


	//   ....[1]....
        /*0098*/ 	.word	0x00001ce0


	//   ....[2]....
        /*009c*/ 	.word	0x00002b50


	//   ....[3]....
        /*00a0*/ 	.word	0x000039c0


	//   ....[4]....
        /*00a4*/ 	.word	0x00005020


	//   ....[5]....
        /*00a8*/ 	.word	0x00005db0


	//   ....[6]....
        /*00ac*/ 	.word	0x00006c20


	//   ....[7]....
        /*00b0*/ 	.word	0x00007a90


	//----- nvinfo : EIATTR_EXIT_INSTR_OFFSETS
	.align		4
.L_5065:
        /*00b4*/ 	.byte	0x04, 0x1c
        /*00b6*/ 	.short	(.L_5067 - .L_5066)


	//   ....[0]....
.L_5066:
        /*00b8*/ 	.word	0x00006ef0


	//   ....[1]....
        /*00bc*/ 	.word	0x00007020


	//   ....[2]....
        /*00c0*/ 	.word	0x00007040


	//   ....[3]....
        /*00c4*/ 	.word	0x000070d0


	//   ....[4]....
        /*00c8*/ 	.word	0x000070f0


	//   ....[5]....
        /*00cc*/ 	.word	0x00007110


	//   ....[6]....
        /*00d0*/ 	.word	0x000071a0


	//   ....[7]....
        /*00d4*/ 	.word	0x000071e0


	//   ....[8]....
        /*00d8*/ 	.word	0x00007280


	//   ....[9]....
        /*00dc*/ 	.word	0x000072d0


	//   ....[10]....
        /*00e0*/ 	.word	0x00007300


	//   ....[11]....
        /*00e4*/ 	.word	0x000073c0


	//   ....[12]....
        /*00e8*/ 	.word	0x00007530


	//   ....[13]....
        /*00ec*/ 	.word	0x000076a0


	//   ....[14]....
        /*00f0*/ 	.word	0x00007800


	//   ....[15]....
        /*00f4*/ 	.word	0x00007830


	//   ....[16]....
        /*00f8*/ 	.word	0x00007850


	//   ....[17]....
        /*00fc*/ 	.word	0x000078f0


	//   ....[18]....
        /*0100*/ 	.word	0x00007930


	//   ....[19]....
        /*0104*/ 	.word	0x00007aa0


	//   ....[20]....
        /*0108*/ 	.word	0x00007bb0


	//   ....[21]....
        /*010c*/ 	.word	0x00007cf0


	//   ....[22]....
        /*0110*/ 	.word	0x00007d30


	//----- nvinfo : EIATTR_MAX_THREADS
	.align		4
.L_5067:
        /*0114*/ 	.byte	0x04, 0x05
        /*0116*/ 	.short	(.L_5069 - .L_5068)
.L_5068:
        /*0118*/ 	.word	0x00000080
        /*011c*/ 	.word	0x00000001
        /*0120*/ 	.word	0x00000001


	//----- nvinfo : EIATTR_CRS_STACK_SIZE
	.align		4
.L_5069:
        /*0124*/ 	.byte	0x04, 0x1e
        /*0126*/ 	.short	(.L_5071 - .L_5070)
.L_5070:
        /*0128*/ 	.word	0x00000000


	//----- nvinfo : EIATTR_CBANK_PARAM_SIZE
	.align		4
.L_5071:
        /*012c*/ 	.byte	0x03, 0x19
        /*012e*/ 	.short	0x0034


	//----- nvinfo : EIATTR_PARAM_CBANK
	.align		4
        /*0130*/ 	.byte	0x04, 0x0a
        /*0132*/ 	.short	(.L_5073 - .L_5072)
	.align		4
.L_5072:
        /*0134*/ 	.word	index@(.nv.constant0._ZN2at6native27unrolled_elementwise_kernelINS0_13AUnaryFunctorIiiiZZZNS0_15binary_internal21div_trunc_kernel_cudaERNS_18TensorIteratorBaseEENKUlvE_clEvENKUlvE1_clEvEUliiE_EESt5arrayIPcLm2EELi4E23TrivialOffsetCalculatorILi1EjESE_NS0_6memory12LoadWithCastILi1EEENSF_13StoreWithCastILi1EEEEEviT_T0_T2_T3_T4_T5_)
        /*0138*/ 	.short	0x0380
        /*013a*/ 	.short	0x0034


	//----- nvinfo : EIATTR_SW_WAR
	.align		4
.L_5073:
        /*013c*/ 	.byte	0x04, 0x36
        /*013e*/ 	.short	(.L_5075 - .L_5074)
.L_5074:
        /*0140*/ 	.word	0x00000008
.L_5075:


//--------------------- .nv.info._ZN2at6native18elementwise_kernelILi128ELi2EZNS0_22gpu_kernel_impl_nocastINS0_13AUnaryFunctorIiiiZZZNS0_15binary_internal21div_trunc_kernel_cudaERNS_18TensorIteratorBaseEENKUlvE_clEvENKUlvE1_clEvEUliiE_EEEEvS6_RKT_EUliE_EEviT1_ --------------------------
	.section	.nv.info._ZN2at6native18elementwise_kernelILi128ELi2EZNS0_22gpu_kernel_impl_nocastINS0_13AUnaryFunctorIiiiZZZNS0_15binary_internal21div_trunc_kernel_cudaERNS_18TensorIteratorBaseEENKUlvE_clEvENKUlvE1_clEvEUliiE_EEEEvS6_RKT_EUliE_EEviT1_,"",@"SHT_CUDA_INFO"
	.sectionflags	@""
	.align	4


	//----- nvinfo : EIATTR_CUDA_API_VERSION
	.align		4
        /*0000*/ 	.byte	0x04, 0x37
        /*0002*/ 	.short	(.L_5077 - .L_5076)
.L_5076:
        /*0004*/ 	.word	0x00000082


	//----- nvinfo : EIATTR_KPARAM_INFO
	.align		4
.L_5077:
        /*0008*/ 	.byte	0x04, 0x17
        /*000a*/ 	.short	(.L_5079 - .L_5078)
.L_5078:
        /*000c*/ 	.word	0x00000000
        /*0010*/ 	.short	0x0001
        /*0012*/ 	.short	0x0008
        /*0014*/ 	.byte	0x00, 0xf0, 0x61, 0x08


	//----- nvinfo : EIATTR_KPARAM_INFO
	.align		4
.L_5079:
        /*0018*/ 	.byte	0x04, 0x17
        /*001a*/ 	.short	(.L_5081 - .L_5080)
.L_5080:
        /*001c*/ 	.word	0x00000000
        /*0020*/ 	.short	0x0000
        /*0022*/ 	.short	0x0000
        /*0024*/ 	.byte	0x00, 0xf0, 0x11, 0x00


	//----- nvinfo : EIATTR_SPARSE_MMA_MASK
	.align		4
.L_5081:
        /*0028*/ 	.byte	0x03, 0x50
        /*002a*/ 	.short	0x0000


	//----- nvinfo : EIATTR_MAXREG_COUNT
	.align		4
        /*002c*/ 	.byte	0x03, 0x1b
        /*002e*/ 	.short	0x0080


	//----- nvinfo : EIATTR_MERCURY_ISA_VERSION
	.align		4
        /*0030*/ 	.byte	0x03, 0x5f
        /*0032*/ 	.short	0x0101


	//----- nvinfo : EIATTR_VRC_CTA_INIT_COUNT
	.align		4
        /*0034*/ 	.byte	0x02, 0x4a
	.zero		1
	.zero		1


	//----- nvinfo : EIATTR_EXIT_INSTR_OFFSETS
	.align		4
        /*0038*/ 	.byte	0x04, 0x1c
        /*003a*/ 	.short	(.L_5083 - .L_5082)


	//   ....[0]....
.L_5082:
        /*003c*/ 	.word	0x000002d0


	//   ....[1]....
        /*0040*/ 	.word	0x000004c0


	//   ....[2]....
        /*0044*/ 	.word	0x00001a20


	//   ....[3]....
        /*0048*/ 	.word	0x00002ee0


	//----- nvinfo : EIATTR_MAX_THREADS
	.align		4
.L_5083:
        /*004c*/ 	.byte	0x04, 0x05
        /*004e*/ 	.short	(.L_5085 - .L_5084)
.L_5084:
        /*0050*/ 	.word	0x00000080
        /*0054*/ 	.word	0x00000001
        /*0058*/ 	.word	0x00000001


	//----- nvinfo : EIATTR_CRS_STACK_SIZE
	.align		4
.L_5085:
        /*005c*/ 	.byte	0x04, 0x1e
        /*005e*/ 	.short	(.L_5087 - .L_5086)
.L_5086:
        /*0060*/ 	.word	0x00000000


	//----- nvinfo : EIATTR_CBANK_PARAM_SIZE
	.align		4
.L_5087:
        /*0064*/ 	.byte	0x03, 0x19
        /*0066*/ 	.short	0x0220


	//----- nvinfo : EIATTR_PARAM_CBANK
	.align		4
        /*0068*/ 	.byte	0x04, 0x0a
        /*006a*/ 	.short	(.L_5089 - .L_5088)
	.align		4
.L_5088:
        /*006c*/ 	.word	index@(.nv.constant0._ZN2at6native18elementwise_kernelILi128ELi2EZNS0_22gpu_kernel_impl_nocastINS0_13AUnaryFunctorIiiiZZZNS0_15binary_internal21div_trunc_kernel_cudaERNS_18TensorIteratorBaseEENKUlvE_clEvENKUlvE1_clEvEUliiE_EEEEvS6_RKT_EUliE_EEviT1_)
        /*0070*/ 	.short	0x0380
        /*0072*/ 	.short	0x0220


	//----- nvinfo : EIATTR_SW_WAR
	.align		4
.L_5089:
        /*0074*/ 	.byte	0x04, 0x36
        /*0076*/ 	.short	(.L_5091 - .L_5090)
.L_5090:
        /*0078*/ 	.word	0x00000008
.L_5091:


//--------------------- .nv.info._ZN2at6native27unrolled_elementwise_kernelINS0_13AUnaryFunctorIiiiZZZNS0_15binary_internal21div_trunc_kernel_cudaERNS_18TensorIteratorBaseEENKUlvE_clEvENKUlvE1_clEvEUliiE_EESt5arrayIPcLm2EELi4E23TrivialOffsetCalculatorILi1EjESE_NS0_6memory15LoadWithoutCastENSF_16StoreWithoutCastEEEviT_T0_T2_T3_T4_T5_ --------------------------
	.section	.nv.info._ZN2at6native27unrolled_elementwise_kernelINS0_13AUnaryFunctorIiiiZZZNS0_15binary_internal21div_trunc_kernel_cudaERNS_18TensorIteratorBaseEENKUlvE_clEvENKUlvE1_clEvEUliiE_EESt5arrayIPcLm2EELi4E23TrivialOffsetCalculatorILi1EjESE_NS0_6memory15LoadWithoutCastENSF_16StoreWithoutCastEEEviT_T0_T2_T3_T4_T5_,"",@"SHT_CUDA_INFO"
	.sectionflags	@""
	.align	4


	//----- nvinfo : EIATTR_CUDA_API_VERSION
	.align		4
        /*0000*/ 	.byte	0x04, 0x37
        /*0002*/ 	.short	(.L_5093 - .L_5092)
.L_5092:
        /*0004*/ 	.word	0x00000082


	//----- nvinfo : EIATTR_KPARAM_INFO
	.align		4
.L_5093:
        /*0008*/ 	.byte	0x04, 0x17
        /*000a*/ 	.short	(.L_5095 - .L_5094)
.L_5094:
        /*000c*/ 	.word	0x00000000
        /*0010*/ 	.short	0x0006
        /*0012*/ 	.short	0x0023
        /*0014*/ 	.byte	0x00, 0xf0, 0x05, 0x00


	//----- nvinfo : EIATTR_KPARAM_INFO
	.align		4
.L_5095:
        /*0018*/ 	.byte	0x04, 0x17
        /*001a*/ 	.short	(.L_5097 - .L_5096)
.L_5096:
        /*001c*/ 	.word	0x00000000
        /*0020*/ 	.short	0x0005
        /*0022*/ 	.short	0x0022
        /*0024*/ 	.byte	0x00, 0xf0, 0x05, 0x00


	//----- nvinfo : EIATTR_KPARAM_INFO
	.align		4
.L_5097:
        /*0028*/ 	.byte	0x04, 0x17
        /*002a*/ 	.short	(.L_5099 - .L_5098)
.L_5098:
        /*002c*/ 	.word	0x00000000
        /*0030*/ 	.short	0x0004
        /*0032*/ 	.short	0x0021
        /*0034*/ 	.byte	0x00, 0xf0, 0x05, 0x00


	//----- nvinfo : EIATTR_KPARAM_INFO
	.align		4
.L_5099:
        /*0038*/ 	.byte	0x04, 0x17
        /*003a*/ 	.short	(.L_5101 - .L_5100)
.L_5100:
        /*003c*/ 	.word	0x00000000
        /*0040*/ 	.short	0x0003
        /*0042*/ 	.short	0x0020
        /*0044*/ 	.byte	0x00, 0xf0, 0x05, 0x00


	//----- nvinfo : EIATTR_KPARAM_INFO
	.align		4
.L_5101:
        /*0048*/ 	.byte	0x04, 0x17
        /*004a*/ 	.short	(.L_5103 - .L_5102)
.L_5102:
        /*004c*/ 	.word	0x00000000
        /*0050*/ 	.short	0x0002
        /*0052*/ 	.short	0x0010
        /*0054*/ 	.byte	0x00, 0xf0, 0x41, 0x00


	//----- nvinfo : EIATTR_KPARAM_INFO
	.align		4
.L_5103:
        /*0058*/ 	.byte	0x04, 0x17
        /*005a*/ 	.short	(.L_5105 - .L_5104)
.L_5104:
        /*005c*/ 	.word	0x00000000
        /*0060*/ 	.short	0x0001
        /*0062*/ 	.short	0x0004
        /*0064*/ 	.byte	0x00, 0xf0, 0x21, 0x00


	//----- nvinfo : EIATTR_KPARAM_INFO
	.align		4
.L_5105:
        /*0068*/ 	.byte	0x04, 0x17
        /*006a*/ 	.short	(.L_5107 - .L_5106)
.L_5106:
        /*006c*/ 	.word	0x00000000
        /*0070*/ 	.short	0x0000
        /*0072*/ 	.short	0x0000
        /*0074*/ 	.byte	0x00, 0xf0, 0x11, 0x00


	//----- nvinfo : EIATTR_SPARSE_MMA_MASK
	.align		4
.L_5107:
        /*0078*/ 	.byte	0x03, 0x50
        /*007a*/ 	.short	0x0000


	//----- nvinfo : EIATTR_MAXREG_COUNT
	.align		4
        /*007c*/ 	.byte	0x03, 0x1b
        /*007e*/ 	.short	0x00ff


	//----- nvinfo : EIATTR_MERCURY_ISA_VERSION
	.align		4
        /*0080*/ 	.byte	0x03, 0x5f
        /*0082*/ 	.short	0x0101


	//----- nvinfo : EIATTR_VRC_CTA_INIT_COUNT
	.align		4
        /*0084*/ 	.byte	0x02, 0x4a
	.zero		1
	.zero		1


	//----- nvinfo : EIATTR_EXIT_INSTR_OFFSETS
	.align		4
        /*0088*/ 	.byte	0x04, 0x1c
        /*008a*/ 	.short	(.L_5109 - .L_5108)


	//   ....[0]....
.L_5108:
        /*008c*/ 	.word	0x00000b10


	//   ....[1]....
        /*0090*/ 	.word	0x00000b60


	//----- nvinfo : EIATTR_MAX_THREADS
	.align		4
.L_5109:
        /*0094*/ 	.byte	0x04, 0x05
        /*0096*/ 	.short	(.L_5111 - .L_5110)
.L_5110:
        /*0098*/ 	.word	0x00000080
        /*009c*/ 	.word	0x00000001
        /*00a0*/ 	.word	0x00000001


	//----- nvinfo : EIATTR_CRS_STACK_SIZE
	.align		4
.L_5111:
        /*00a4*/ 	.byte	0x04, 0x1e
        /*00a6*/ 	.short	(.L_5113 - .L_5112)
.L_5112:
        /*00a8*/ 	.word	0x00000000


	//----- nvinfo : EIATTR_CBANK_PARAM_SIZE
	.align		4
.L_5113:
        /*00ac*/ 	.byte	0x03, 0x19
        /*00ae*/ 	.short	0x0024


	//----- nvinfo : EIATTR_PARAM_CBANK
	.align		4
        /*00b0*/ 	.byte	0x04, 0x0a
        /*00b2*/ 	.short	(.L_5115 - .L_5114)
	.align		4
.L_5114:
        /*00b4*/ 	.word	index@(.nv.constant0._ZN2at6native27unrolled_elementwise_kernelINS0_13AUnaryFunctorIiiiZZZNS0_15binary_internal21div_trunc_kernel_cudaERNS_18TensorIteratorBaseEENKUlvE_clEvENKUlvE1_clEvEUliiE_EESt5arrayIPcLm2EELi4E23TrivialOffsetCalculatorILi1EjESE_NS0_6memory15LoadWithoutCastENSF_16StoreWithoutCastEEEviT_T0_T2_T3_T4_T5_)
        /*00b8*/ 	.short	0x0380
        /*00ba*/ 	.short	0x0024


	//----- nvinfo : EIATTR_SW_WAR
	.align		4
.L_5115:
        /*00bc*/ 	.byte	0x04, 0x36
        /*00be*/ 	.short	(.L_5117 - .L_5116)
.L_5116:
        /*00c0*/ 	.word	0x00000008
.L_5117:


//--------------------- .nv.info._ZN2at6native29vectorized_elementwise_kernelILi2ENS0_13AUnaryFunctorIiiiZZZNS0_15binary_internal21div_trunc_kernel_cudaERNS_18TensorIteratorBaseEENKUlvE_clEvENKUlvE1_clEvEUliiE_EESt5arrayIPcLm2EEEEviT0_T1_ --------------------------
	.section	.nv.info._ZN2at6native29vectorized_elementwise_kernelILi2ENS0_13AUnaryFunctorIiiiZZZNS0_15binary_internal21div_trunc_kernel_cudaERNS_18TensorIteratorBaseEENKUlvE_clEvENKUlvE1_clEvEUliiE_EESt5arrayIPcLm2EEEEviT0_T1_,"",@"SHT_CUDA_INFO"
	.sectionflags	@""
	.align	4


	//----- nvinfo : EIATTR_CUDA_API_VERSION
	.align		4
        /*0000*/ 	.byte	0x04, 0x37
        /*0002*/ 	.short	(.L_5119 - .L_5118)
.L_5118:
        /*0004*/ 	.word	0x00000082


	//----- nvinfo : EIATTR_KPARAM_INFO
	.align		4
.L_5119:
        /*0008*/ 	.byte	0x04, 0x17
        /*000a*/ 	.short	(.L_5121 - .L_5120)
.L_5120:
        /*000c*/ 	.word	0x00000000
        /*0010*/ 	.short	0x0002
        /*0012*/ 	.short	0x0010
        /*0014*/ 	.byte	0x00, 0xf0, 0x41, 0x00


	//----- nvinfo : EIATTR_KPARAM_INFO
	.align		4
.L_5121:
        /*0018*/ 	.byte	0x04, 0x17
        /*001a*/ 	.short	(.L_5123 - .L_5122)
.L_5122:
        /*001c*/ 	.word	0x00000000
        /*0020*/ 	.short	0x0001
        /*0022*/ 	.short	0x0004
        /*0024*/ 	.byte	0x00, 0xf0, 0x21, 0x00


	//----- nvinfo : EIATTR_KPARAM_INFO
	.align		4
.L_5123:
        /*0028*/ 	.byte	0x04, 0x17
        /*002a*/ 	.short	(.L_5125 - .L_5124)
.L_5124:
        /*002c*/ 	.word	0x00000000
        /*0030*/ 	.short	0x0000
        /*0032*/ 	.short	0x0000
        /*0034*/ 	.byte	0x00, 0xf0, 0x11, 0x00


	//----- nvinfo : EIATTR_SPARSE_MMA_MASK
	.align		4
.L_5125:
        /*0038*/ 	.byte	0x03, 0x50
        /*003a*/ 	.short	0x0000


	//----- nvinfo : EIATTR_MAXREG_COUNT
	.align		4
        /*003c*/ 	.byte	0x03, 0x1b
        /*003e*/ 	.short	0x00ff


	//----- nvinfo : EIATTR_MERCURY_ISA_VERSION
	.align		4
        /*0040*/ 	.byte	0x03, 0x5f
        /*0042*/ 	.short	0x0101


	//----- nvinfo : EIATTR_VRC_CTA_INIT_COUNT
	.align		4
        /*0044*/ 	.byte	0x02, 0x4a
	.zero		1
	.zero		1


	//----- nvinfo : EIATTR_EXIT_INSTR_OFFSETS
	.align		4
        /*0048*/ 	.byte	0x04, 0x1c
        /*004a*/ 	.short	(.L_5127 - .L_5126)


	//   ....[0]....
.L_5126:
        /*004c*/ 	.word	0x000016f0


	//   ....[1]....
        /*0050*/ 	.word	0x00001740


	//   ....[2]....
        /*0054*/ 	.word	0x000024c0


	//----- nvinfo : EIATTR_MAX_THREADS
	.align		4
.L_5127:
        /*0058*/ 	.byte	0x04, 0x05
        /*005a*/ 	.short	(.L_5129 - .L_5128)
.L_5128:
        /*005c*/ 	.word	0x00000080
        /*0060*/ 	.word	0x00000001
        /*0064*/ 	.word	0x00000001


	//----- nvinfo : EIATTR_CRS_STACK_SIZE
	.align		4
.L_5129:
        /*0068*/ 	.byte	0x04, 0x1e
        /*006a*/ 	.short	(.L_5131 - .L_5130)
.L_5130:
        /*006c*/ 	.word	0x00000000


	//----- nvinfo : EIATTR_CBANK_PARAM_SIZE
	.align		4
.L_5131:
        /*0070*/ 	.byte	0x03, 0x19
        /*0072*/ 	.short	0x0020


	//----- nvinfo : EIATTR_PARAM_CBANK
	.align		4
        /*0074*/ 	.byte	0x04, 0x0a
        /*0076*/ 	.short	(.L_5133 - .L_5132)
	.align		4
.L_5132:
        /*0078*/ 	.word	index@(.nv.constant0._ZN2at6native29vectorized_elementwise_kernelILi2ENS0_13AUnaryFunctorIiiiZZZNS0_15binary_internal21div_trunc_kernel_cudaERNS_18TensorIteratorBaseEENKUlvE_clEvENKUlvE1_clEvEUliiE_EESt5arrayIPcLm2EEEEviT0_T1_)
        /*007c*/ 	.short	0x0380
        /*007e*/ 	.short	0x0020


	//----- nvinfo : EIATTR_SW_WAR
	.align		4
.L_5133:
        /*0080*/ 	.byte	0x04, 0x36
        /*0082*/ 	.short	(.L_5135 - .L_5134)
.L_5134:
        /*0084*/ 	.word	0x00000008
.L_5135:


//--------------------- .nv.info._ZN2at6native29vectorized_elementwise_kernelILi4ENS0_13AUnaryFunctorIiiiZZZNS0_15binary_internal21div_trunc_kernel_cudaERNS_18TensorIteratorBaseEENKUlvE_clEvENKUlvE1_clEvEUliiE_EESt5arrayIPcLm2EEEEviT0_T1_ --------------------------
	.section	.nv.info._ZN2at6native29vectorized_elementwise_kernelILi4ENS0_13AUnaryFunctorIiiiZZZNS0_15binary_internal21div_trunc_kernel_cudaERNS_18TensorIteratorBaseEENKUlvE_clEvENKUlvE1_clEvEUliiE_EESt5arrayIPcLm2EEEEviT0_T1_,"",@"SHT_CUDA_INFO"
	.sectionflags	@""
	.align	4


	//----- nvinfo : EIATTR_CUDA_API_VERSION
	.align		4
        /*0000*/ 	.byte	0x04, 0x37
        /*0002*/ 	.short	(.L_5137 - .L_5136)
.L_5136:
        /*0004*/ 	.word	0x00000082


	//----- nvinfo : EIATTR_KPARAM_INFO
	.align		4
.L_5137:
        /*0008*/ 	.byte	0x04, 0x17
        /*000a*/ 	.short	(.L_5139 - .L_5138)
.L_5138:
        /*000c*/ 	.word	0x00000000
        /*0010*/ 	.short	0x0002
        /*0012*/ 	.short	0x0010
        /*0014*/ 	.byte	0x00, 0xf0, 0x41, 0x00


	//----- nvinfo : EIATTR_KPARAM_INFO
	.align		4
.L_5139:
        /*0018*/ 	.byte	0x04, 0x17
        /*001a*/ 	.short	(.L_5141 - .L_5140)
.L_5140:
        /*001c*/ 	.word	0x00000000
        /*0020*/ 	.short	0x0001
        /*0022*/ 	.short	0x0004
        /*0024*/ 	.byte	0x00, 0xf0, 0x21, 0x00


	//----- nvinfo : EIATTR_KPARAM_INFO
	.align		4
.L_5141:
        /*0028*/ 	.byte	0x04, 0x17
        /*002a*/ 	.short	(.L_5143 - .L_5142)
.L_5142:
        /*002c*/ 	.word	0x00000000
        /*0030*/ 	.short	0x0000
        /*0032*/ 	.short	0x0000
        /*0034*/ 	.byte	0x00, 0xf0, 0x11, 0x00


	//----- nvinfo : EIATTR_SPARSE_MMA_MASK
	.align		4
.L_5143:
        /*0038*/ 	.byte	0x03, 0x50
        /*003a*/ 	.short	0x0000


	//----- nvinfo : EIATTR_MAXREG_COUNT
	.align		4
        /*003c*/ 	.byte	0x03, 0x1b
        /*003e*/ 	.short	0x00ff


	//----- nvinfo : EIATTR_MERCURY_ISA_VERSION
	.align		4
        /*0040*/ 	.byte	0x03, 0x5f
        /*0042*/ 	.short	0x0101


	//----- nvinfo : EIATTR_VRC_CTA_INIT_COUNT
	.align		4
        /*0044*/ 	.byte	0x02, 0x4a
	.zero		1
	.zero		1


	//----- nvinfo : EIATTR_EXIT_INSTR_OFFSETS
	.align		4
        /*0048*/ 	.byte	0x04, 0x1c
        /*004a*/ 	.short	(.L_5145 - .L_5144)


	//   ....[0]....
.L_5144:
        /*004c*/ 	.word	0x00001710


	//   ....[1]....
        /*0050*/ 	.word	0x00001760


	//   ....[2]....
        /*0054*/ 	.word	0x00002430


	//----- nvinfo : EIATTR_MAX_THREADS
	.align		4
.L_5145:
        /*0058*/ 	.byte	0x04, 0x05
        /*005a*/ 	.short	(.L_5147 - .L_5146)
.L_5146:
        /*005c*/ 	.word	0x00000080
        /*0060*/ 	.word	0x00000001
        /*0064*/ 	.word	0x00000001


	//----- nvinfo : EIATTR_CRS_STACK_SIZE
	.align		4
.L_5147:
        /*0068*/ 	.byte	0x04, 0x1e
        /*006a*/ 	.short	(.L_5149 - .L_5148)
.L_5148:
        /*006c*/ 	.word	0x00000000


	//----- nvinfo : EIATTR_CBANK_PARAM_SIZE
	.align		4
.L_5149:
        /*0070*/ 	.byte	0x03, 0x19
        /*0072*/ 	.short	0x0020


	//----- nvinfo : EIATTR_PARAM_CBANK
	.align		4
        /*0074*/ 	.byte	0x04, 0x0a
        /*0076*/ 	.short	(.L_5151 - .L_5150)
	.align		4
.L_5150:
        /*0078*/ 	.word	index@(.nv.constant0._ZN2at6native29vectorized_elementwise_kernelILi4ENS0_13AUnaryFunctorIiiiZZZNS0_15binary_internal21div_trunc_kernel_cudaERNS_18TensorIteratorBaseEENKUlvE_clEvENKUlvE1_clEvEUliiE_EESt5arrayIPcLm2EEEEviT0_T1_)
        /*007c*/ 	.short	0x0380
        /*007e*/ 	.short	0x0020


	//----- nvinfo : EIATTR_SW_WAR
	.align		4
.L_5151:
        /*0080*/ 	.byte	0x04, 0x36
        /*0082*/ 	.short	(.L_5153 - .L_5152)
.L_5152:
        /*0084*/ 	.word	0x00000008
.L_5153:


//--------------------- .nv.info._ZN2at6native29vectorized_elementwise_kernelILi8ENS0_13AUnaryFunctorIiiiZZZNS0_15binary_internal21div_trunc_kernel_cudaERNS_18TensorIteratorBaseEENKUlvE_clEvENKUlvE1_clEvEUliiE_EESt5arrayIPcLm2EEEEviT0_T1_ --------------------------
	.section	.nv.info._ZN2at6native29vectorized_elementwise_kernelILi8ENS0_13AUnaryFunctorIiiiZZZNS0_15binary_internal21div_trunc_kernel_cudaERNS_18TensorIteratorBaseEENKUlvE_clEvENKUlvE1_clEvEUliiE_EESt5arrayIPcLm2EEEEviT0_T1_,"",@"SHT_CUDA_INFO"
	.sectionflags	@""
	.align	4


	//----- nvinfo : EIATTR_CUDA_API_VERSION
	.align		4
        /*0000*/ 	.byte	0x04, 0x37
        /*0002*/ 	.short	(.L_5155 - .L_5154)
.L_5154:
        /*0004*/ 	.word	0x00000082


	//----- nvinfo : EIATTR_KPARAM_INFO
	.align		4
.L_5155:
        /*0008*/ 	.byte	0x04, 0x17
        /*000a*/ 	.short	(.L_5157 - .L_5156)
.L_5156:
        /*000c*/ 	.word	0x00000000
        /*0010*/ 	.short	0x0002
        /*0012*/ 	.short	0x0010
        /*0014*/ 	.byte	0x00, 0xf0, 0x41, 0x00


	//----- nvinfo : EIATTR_KPARAM_INFO
	.align		4
.L_5157:
        /*0018*/ 	.byte	0x04, 0x17
        /*001a*/ 	.short	(.L_5159 - .L_5158)
.L_5158:
        /*001c*/ 	.word	0x00000000
        /*0020*/ 	.short	0x0001
        /*0022*/ 	.short	0x0004
        /*0024*/ 	.byte	0x00, 0xf0, 0x21, 0x00


	//----- nvinfo : EIATTR_KPARAM_INFO
	.align		4
.L_5159:
        /*0028*/ 	.byte	0x04, 0x17
        /*002a*/ 	.short	(.L_5161 - .L_5160)
.L_5160:
        /*002c*/ 	.word	0x00000000
        /*0030*/ 	.short	0x0000
        /*0032*/ 	.short	0x0000
        /*0034*/ 	.byte	0x00, 0xf0, 0x11, 0x00


	//----- nvinfo : EIATTR_SPARSE_MMA_MASK
	.align		4
.L_5161:
        /*0038*/ 	.byte	0x03, 0x50
        /*003a*/ 	.short	0x0000


	//----- nvinfo : EIATTR_MAXREG_COUNT
	.align		4
        /*003c*/ 	.byte	0x03, 0x1b
        /*003e*/ 	.short	0x00ff


	//----- nvinfo : EIATTR_MERCURY_ISA_VERSION
	.align		4
        /*0040*/ 	.byte	0x03, 0x5f
        /*0042*/ 	.short	0x0101


	//----- nvinfo : EIATTR_VRC_CTA_INIT_COUNT
	.align		4
        /*0044*/ 	.byte	0x02, 0x4a
	.zero		1
	.zero		1


	//----- nvinfo : EIATTR_EXIT_INSTR_OFFSETS
	.align		4
        /*0048*/ 	.byte	0x04, 0x1c
        /*004a*/ 	.short	(.L_5163 - .L_5162)


	//   ....[0]....
.L_5162:
        /*004c*/ 	.word	0x00001770


	//   ....[1]....
        /*0050*/ 	.word	0x000017c0


	//   ....[2]....
        /*0054*/ 	.word	0x00002490


	//----- nvinfo : EIATTR_MAX_THREADS
	.align		4
.L_5163:
        /*0058*/ 	.byte	0x04, 0x05
        /*005a*/ 	.short	(.L_5165 - .L_5164)
.L_5164:
        /*005c*/ 	.word	0x00000080
        /*0060*/ 	.word	0x00000001
        /*0064*/ 	.word	0x00000001


	//----- nvinfo : EIATTR_CRS_STACK_SIZE
	.align		4
.L_5165:
        /*0068*/ 	.byte	0x04, 0x1e
        /*006a*/ 	.short	(.L_5167 - .L_5166)
.L_5166:
        /*006c*/ 	.word	0x00000000


	//----- nvinfo : EIATTR_CBANK_PARAM_SIZE
	.align		4
.L_5167:
        /*0070*/ 	.byte	0x03, 0x19
        /*0072*/ 	.short	0x0020


	//----- nvinfo : EIATTR_PARAM_CBANK
	.align		4
        /*0074*/ 	.byte	0x04, 0x0a
        /*0076*/ 	.short	(.L_5169 - .L_5168)
	.align		4
.L_5168:
        /*0078*/ 	.word	index@(.nv.constant0._ZN2at6native29vectorized_elementwise_kernelILi8ENS0_13AUnaryFunctorIiiiZZZNS0_15binary_internal21div_trunc_kernel_cudaERNS_18TensorIteratorBaseEENKUlvE_clEvENKUlvE1_clEvEUliiE_EESt5arrayIPcLm2EEEEviT0_T1_)
        /*007c*/ 	.short	0x0380
        /*007e*/ 	.short	0x0020


	//----- nvinfo : EIATTR_SW_WAR
	.align		4
.L_5169:
        /*0080*/ 	.byte	0x04, 0x36
        /*0082*/ 	.short	(.L_5171 - .L_5170)
.L_5170:
        /*0084*/ 	.word	0x00000008
.L_5171:


//--------------------- .nv.info._ZN2at6native18elementwise_kernelILi128ELi4EZNS0_15gpu_kernel_implINS0_13BinaryFunctorIaaaZZZNS0_15binary_internal21div_trunc_kernel_cudaERNS_18TensorIteratorBaseEENKUlvE_clEvENKUlvE0_clEvEUlaaE_EEEEvS6_RKT_EUliE_EEviT1_ --------------------------
	.section	.nv.info._ZN2at6native18elementwise_kernelILi128ELi4EZNS0_15gpu_kernel_implINS0_13BinaryFunctorIaaaZZZNS0_15binary_internal21div_trunc_kernel_cudaERNS_18TensorIteratorBaseEENKUlvE_clEvENKUlvE0_clEvEUlaaE_EEEEvS6_RKT_EUliE_EEviT1_,"",@"SHT_CUDA_INFO"
	.sectionflags	@""
	.align	4


	//----- nvinfo : EIATTR_CUDA_API_VERSION
	.align		4
        /*0000*/ 	.byte	0x04, 0x37
        /*0002*/ 	.short	(.L_5173 - .L_5172)
.L_5172:
        /*0004*/ 	.word	0x00000082


	//----- nvinfo : EIATTR_KPARAM_INFO
	.align		4
.L_5173:
        /*0008*/ 	.byte	0x04, 0x17
        /*000a*/ 	.short	(.L_5175 - .L_5174)
.L_5174:
        /*000c*/ 	.word	0x00000000
        /*0010*/ 	.short	0x0001
        /*0012*/ 	.short	0x0008
        /*0014*/ 	.byte	0x00, 0xf0, 0x21, 0x0a


	//----- nvinfo : EIATTR_KPARAM_INFO
	.align		4
.L_5175:
        /*0018*/ 	.byte	0x04, 0x17
        /*001a*/ 	.short	(.L_5177 - .L_5176)
.L_5176:
        /*001c*/ 	.word	0x00000000
        /*0020*/ 	.short	0x0000
        /*0022*/ 	.short	0x0000
        /*0024*/ 	.byte	0x00, 0xf0, 0x11, 0x00


	//----- nvinfo : EIATTR_SPARSE_MMA_MASK
	.align		4
.L_5177:
        /*0028*/ 	.byte	0x03, 0x50
        /*002a*/ 	.short	0x0000


	//----- nvinfo : EIATTR_MAXREG_COUNT
	.align		4
        /*002c*/ 	.byte	0x03, 0x1b
        /*002e*/ 	.short	0x0080


	//----- nvinfo : EIATTR_EXTERNS
	.align		4
        /*0030*/ 	.byte	0x04, 0x0f
        /*0032*/ 	.short	(.L_5179 - .L_5178)


	//   ....[0]....
	.align		4
.L_5178:
        /*0034*/ 	.word	index@(__assertfail)


	//----- nvinfo : EIATTR_MERCURY_ISA_VERSION
	.align		4
.L_5179:
        /*0038*/ 	.byte	0x03, 0x5f
        /*003a*/ 	.short	0x0101


	//----- nvinfo : EIATTR_VRC_CTA_INIT_COUNT
	.align		4
        /*003c*/ 	.byte	0x02, 0x4a
	.zero		1
	.zero		1


	//----- nvinfo : EIATTR_SYSCALL_OFFSETS
	.align		4
        /*0040*/ 	.byte	0x04, 0x46
        /*0042*/ 	.short	(.L_5181 - .L_5180)


	//   ....[0]....
.L_5180:
        /*0044*/ 	.word	0x00002460


	//   ....[1]....
        /*0048*/ 	.word	0x000032b0


	//   ....[2]....
        /*004c*/ 	.word	0x00004190


	//   ....[3]....
        /*0050*/ 	.word	0x000067b0


	//   ....[4]....
        /*0054*/ 	.word	0x00007600


	//   ....[5]....
        /*0058*/ 	.word	0x00008320


	//   ....[6]....
        /*005c*/ 	.word	0x0000aa30


	//   ....[7]....
        /*0060*/ 	.word	0x0000b880


	//   ....[8]....
        /*0064*/ 	.word	0x0000c5a0


	//   ....[9]....
        /*0068*/ 	.word	0x0000ecd0


	//   ....[10]....
        /*006c*/ 	.word	0x0000fb20


	//   ....[11]....
        /*0070*/ 	.word	0x00010810


	//----- nvinfo : EIATTR_EXIT_INSTR_OFFSETS
	.align		4
.L_5181:
        /*0074*/ 	.byte	0x04, 0x1c
        /*0076*/ 	.short	(.L_5183 - .L_5182)


	//   ....[0]....
.L_5182:
        /*0078*/ 	.word	0x0000c880


	//   ....[1]....
        /*007c*/ 	.word	0x0000fc80


	//   ....[2]....
        /*0080*/ 	.word	0x0000fca0


	//   ....[3]....
        /*0084*/ 	.word	0x0000fd60


	//   ....[4]....
        /*0088*/ 	.word	0x0000fda0


	//   ....[5]....
        /*008c*/ 	.word	0x0000fde0


	//   ....[6]....
        /*0090*/ 	.word	0x0000fe70


	//   ....[7]....
        /*0094*/ 	.word	0x0000feb0


	//   ....[8]....
        /*0098*/ 	.word	0x0000ff50


	//   ....[9]....
        /*009c*/ 	.word	0x0000ffa0


	//   ....[10]....
        /*00a0*/ 	.word	0x0000fff0


	//   ....[11]....
        /*00a4*/ 	.word	0x000100d0


	//   ....[12]....
        /*00a8*/ 	.word	0x00010240


	//   ....[13]....
        /*00ac*/ 	.word	0x000103b0


	//   ....[14]....
        /*00b0*/ 	.word	0x00010510


	//   ....[15]....
        /*00b4*/ 	.word	0x00010570


	//   ....[16]....
        /*00b8*/ 	.word	0x000105b0


	//   ....[17]....
        /*00bc*/ 	.word	0x00010650


	//   ....[18]....
        /*00c0*/ 	.word	0x000106b0


	//   ....[19]....
        /*00c4*/ 	.word	0x00010820


	//   ....[20]....
        /*00c8*/ 	.word	0x00010930


	//   ....[21]....
        /*00cc*/ 	.word	0x00010a70


	//   ....[22]....
        /*00d0*/ 	.word	0x00010ab0


	//----- nvinfo : EIATTR_MAX_THREADS
	.align		4
.L_5183:
        /*00d4*/ 	.byte	0x04, 0x05
        /*00d6*/ 	.short	(.L_5185 - .L_5184)
.L_5184:
        /*00d8*/ 	.word	0x00000080
        /*00dc*/ 	.word	0x00000001
        /*00e0*/ 	.word	0x00000001


	//----- nvinfo : EIATTR_CRS_STACK_SIZE
	.align		4
.L_5185:
        /*00e4*/ 	.byte	0x04, 0x1e
        /*00e6*/ 	.short	(.L_5187 - .L_5186)
.L_5186:
        /*00e8*/ 	.word	0x00000000


	//----- nvinfo : EIATTR_CBANK_PARAM_SIZE
	.align		4
.L_5187:
        /*00ec*/ 	.byte	0x03, 0x19
        /*00ee*/ 	.short	0x0290


	//----- nvinfo : EIATTR_PARAM_CBANK
	.align		4
        /*00f0*/ 	.byte	0x04, 0x0a
        /*00f2*/ 	.short	(.L_5189 - .L_5188)
	.align		4
.L_5188:
        /*00f4*/ 	.word	index@(.nv.constant0._ZN2at6native18elementwise_kernelILi128ELi4EZNS0_15gpu_kernel_implINS0_13BinaryFunctorIaaaZZZNS0_15binary_internal21div_trunc_kernel_cudaERNS_18TensorIteratorBaseEENKUlvE_clEvENKUlvE0_clEvEUlaaE_EEEEvS6_RKT_EUliE_EEviT1_)
        /*00f8*/ 	.short	0x0380
        /*00fa*/ 	.short	0x0290


	//----- nvinfo : EIATTR_SW_WAR
	.align		4
.L_5189:
        /*00fc*/ 	.byte	0x04, 0x36
        /*00fe*/ 	.short	(.L_5191 - .L_5190)
.L_5190:
        /*0100*/ 	.word	0x00000008
.L_5191:


//--------------------- .nv.info._ZN2at6native27unrolled_elementwise_kernelINS0_13BinaryFunctorIaaaZZZNS0_15binary_internal21div_trunc_kernel_cudaERNS_18TensorIteratorBaseEENKUlvE_clEvENKUlvE0_clEvEUlaaE_EESt5arrayIPcLm3EELi4E23TrivialOffsetCalculatorILi2EjESD_ILi1EjENS0_6memory12LoadWithCastILi2EEENSG_13StoreWithCastILi1EEEEEviT_T0_T2_T3_T4_T5_ --------------------------
	.section	.nv.info._ZN2at6native27unrolled_elementwise_kernelINS0_13BinaryFunctorIaaaZZZNS0_15binary_internal21div_trunc_kernel_cudaERNS_18TensorIteratorBaseEENKUlvE_clEvENKUlvE0_clEvEUlaaE_EESt5arrayIPcLm3EELi4E23TrivialOffsetCalculatorILi2EjESD_ILi1EjENS0_6memory12LoadWithCastILi2EEENSG_13StoreWithCastILi1EEEEEviT_T0_T2_T3_T4_T5_,"",@"SHT_CUDA_INFO"
	.sectionflags	@""
	.align	4


	//----- nvinfo : EIATTR_CUDA_API_VERSION
	.align		4
        /*0000*/ 	.byte	0x04, 0x37
        /*0002*/ 	.short	(.L_5193 - .L_5192)
.L_5192:
        /*0004*/ 	.word	0x00000082


	//----- nvinfo : EIATTR_KPARAM_INFO
	.align		4
.L_5193:
        /*0008*/ 	.byte	0x04, 0x17
        /*000a*/ 	.short	(.L_5195 - .L_5194)
.L_5194:
        /*000c*/ 	.word	0x00000000
        /*0010*/ 	.short	0x0006
        /*0012*/ 	.short	0x0030
        /*0014*/ 	.byte	0x00, 0xf0, 0x21, 0x00


	//----- nvinfo : EIATTR_KPARAM_INFO
	.align		4
.L_5195:
        /*0018*/ 	.byte	0x04, 0x17
        /*001a*/ 	.short	(.L_5197 - .L_5196)
.L_5196:
        /*001c*/ 	.word	0x00000000
        /*0020*/ 	.short	0x0005
        /*0022*/ 	.short	0x0024
        /*0024*/ 	.byte	0x00, 0xf0, 0x31, 0x00


	//----- nvinfo : EIATTR_KPARAM_INFO
	.align		4
.L_5197:
        /*0028*/ 	.byte	0x04, 0x17
        /*002a*/ 	.short	(.L_5199 - .L_5198)
.L_5198:
        /*002c*/ 	.word	0x00000000
        /*0030*/ 	.short	0x0004
        /*0032*/ 	.short	0x0021
        /*0034*/ 	.byte	0x00, 0xf0, 0x05, 0x00


	//----- nvinfo : EIATTR_KPARAM_INFO
	.align		4
.L_5199:
        /*0038*/ 	.byte	0x04, 0x17
        /*003a*/ 	.short	(.L_5201 - .L_5200)
.L_5200:
        /*003c*/ 	.word	0x00000000
        /*0040*/ 	.short	0x0003
        /*0042*/ 	.short	0x0020
        /*0044*/ 	.byte	0x00, 0xf0, 0x05, 0x00


	//----- nvinfo : EIATTR_KPARAM_INFO
	.align		4
.L_5201:
        /*0048*/ 	.byte	0x04, 0x17
        /*004a*/ 	.short	(.L_5203 - .L_5202)
.L_5202:
        /*004c*/ 	.word	0x00000000
        /*0050*/ 	.short	0x0002
        /*0052*/ 	.short	0x0008
        /*0054*/ 	.byte	0x00, 0xf0, 0x61, 0x00


	//----- nvinfo : EIATTR_KPARAM_INFO
	.align		4
.L_5203:
        /*0058*/ 	.byte	0x04, 0x17
        /*005a*/ 	.short	(.L_5205 - .L_5204)
.L_5204:
        /*005c*/ 	.word	0x00000000
        /*0060*/ 	.short	0x0001
        /*0062*/ 	.short	0x0004
        /*0064*/ 	.byte	0x00, 0xf0, 0x05, 0x00


	//----- nvinfo : EIATTR_KPARAM_INFO
	.align		4
.L_5205:
        /*0068*/ 	.byte	0x04, 0x17
        /*006a*/ 	.short	(.L_5207 - .L_5206)
.L_5206:
        /*006c*/ 	.word	0x00000000
        /*0070*/ 	.short	0x0000
        /*0072*/ 	.short	0x0000
        /*0074*/ 	.byte	0x00, 0xf0, 0x11, 0x00


	//----- nvinfo : EIATTR_SPARSE_MMA_MASK
	.align		4
.L_5207:
        /*0078*/ 	.byte	0x03, 0x50
        /*007a*/ 	.short	0x0000


	//----- nvinfo : EIATTR_MAXREG_COUNT
	.align		4
        /*007c*/ 	.byte	0x03, 0x1b
        /*007e*/ 	.short	0x00ff


	//----- nvinfo : EIATTR_EXTERNS
	.align		4
        /*0080*/ 	.byte	0x04, 0x0f
        /*0082*/ 	.short	(.L_5209 - .L_5208)


	//   ....[0]....
	.align		4
.L_5208:
        /*0084*/ 	.word	index@(__assertfail)


	//----- nvinfo : EIATTR_MERCURY_ISA_VERSION
	.align		4
.L_5209:
        /*0088*/ 	.byte	0x03, 0x5f
        /*008a*/ 	.short	0x0101


	//----- nvinfo : EIATTR_VRC_CTA_INIT_COUNT
	.align		4
        /*008c*/ 	.byte	0x02, 0x4a
	.zero		1
	.zero		1


	//----- nvinfo : EIATTR_SYSCALL_OFFSETS
	.align		4
        /*0090*/ 	.byte	0x04, 0x46
        /*0092*/ 	.short	(.L_5211 - .L_5210)


	//   ....[0]....
.L_5210:
        /*0094*/ 	.word	0x00000e50


	//   ....[1]....
        /*0098*/ 	.word	0x00001cd0


	//   ....[2]....
        /*009c*/ 	.word	0x00002cd0


	//   ....[3]....
        /*00a0*/ 	.word	0x00003b50


	//   ....[4]....
        /*00a4*/ 	.word	0x00004a90


	//   ....[5]....
        /*00a8*/ 	.word	0x00005920


	//   ....[6]....
        /*00ac*/ 	.word	0x00006860


	//   ....[7]....
        /*00b0*/ 	.word	0x000076f0


	//   ....[8]....
        /*00b4*/ 	.word	0x00008940


	//   ....[9]....
        /*00b8*/ 	.word	0x00009830


	//   ....[10]....
        /*00bc*/ 	.word	0x0000a7e0


	//   ....[11]....
        /*00c0*/ 	.word	0x0000b770


	//----- nvinfo : EIATTR_EXIT_INSTR_OFFSETS
	.align		4
.L_5211:
        /*00c4*/ 	.byte	0x04, 0x1c
        /*00c6*/ 	.short	(.L_5213 - .L_5212)


	//   ....[0]....
.L_5212:
        /*00c8*/ 	.word	0x0000aab0


	//   ....[1]....
        /*00cc*/ 	.word	0x0000abe0


	//   ....[2]....
        /*00d0*/ 	.word	0x0000ac00


	//   ....[3]....
        /*00d4*/ 	.word	0x0000acc0


	//   ....[4]....
        /*00d8*/ 	.word	0x0000ad00


	//   ....[5]....
        /*00dc*/ 	.word	0x0000ad40


	//   ....[6]....
        /*00e0*/ 	.word	0x0000add0


	//   ....[7]....
        /*00e4*/ 	.word	0x0000ae10


	//   ....[8]....
        /*00e8*/ 	.word	0x0000aeb0


	//   ....[9]....
        /*00ec*/ 	.word	0x0000af00


	//   ....[10]....
        /*00f0*/ 	.word	0x0000af50


	//   ....[11]....
        /*00f4*/ 	.word	0x0000b030


	//   ....[12]....
        /*00f8*/ 	.word	0x0000b1a0


	//   ....[13]....
        /*00fc*/ 	.word	0x0000b310


	//   ....[14]....
        /*0100*/ 	.word	0x0000b470


	//   ....[15]....
        /*0104*/ 	.word	0x0000b4d0


	//   ....[16]....
        /*0108*/ 	.word	0x0000b510


	//   ....[17]....
        /*010c*/ 	.word	0x0000b5b0


	//   ....[18]....
        /*0110*/ 	.word	0x0000b610


	//   ....[19]....
        /*0114*/ 	.word	0x0000b780


	//   ....[20]....
        /*0118*/ 	.word	0x0000b890


	//   ....[21]....
        /*011c*/ 	.word	0x0000b9d0


	//   ....[22]....
        /*0120*/ 	.word	0x0000ba10


	//----- nvinfo : EIATTR_MAX_THREADS
	.align		4
.L_5213:
        /*0124*/ 	.byte	0x04, 0x05
        /*0126*/ 	.short	(.L_5215 - .L_5214)
.L_5214:
        /*0128*/ 	.word	0x00000080
        /*012c*/ 	.word	0x00000001
        /*0130*/ 	.word	0x00000001


	//----- nvinfo : EIATTR_CRS_STACK_SIZE
	.align		4
.L_5215:
        /*0134*/ 	.byte	0x04, 0x1e
        /*0136*/ 	.short	(.L_5217 - .L_5216)
.L_5216:
        /*0138*/ 	.word	0x00000000


	//----- nvinfo : EIATTR_CBANK_PARAM_SIZE
	.align		4
.L_5217:
        /*013c*/ 	.byte	0x03, 0x19
        /*013e*/ 	.short	0x0038


	//----- nvinfo : EIATTR_PARAM_CBANK
	.align		4
        /*0140*/ 	.byte	0x04, 0x0a
        /*0142*/ 	.short	(.L_5219 - .L_5218)
	.align		4
.L_5218:
        /*0144*/ 	.word	index@(.nv.constant0._ZN2at6native27unrolled_elementwise_kernelINS0_13BinaryFunctorIaaaZZZNS0_15binary_internal21div_trunc_kernel_cudaERNS_18TensorIteratorBaseEENKUlvE_clEvENKUlvE0_clEvEUlaaE_EESt5arrayIPcLm3EELi4E23TrivialOffsetCalculatorILi2EjESD_ILi1EjENS0_6memory12LoadWithCastILi2EEENSG_13StoreWithCastILi1EEEEEviT_T0_T2_T3_T4_T5_)
        /*0148*/ 	.short	0x0380
        /*014a*/ 	.short	0x0038


	//----- nvinfo : EIATTR_SW_WAR
	.align		4
.L_5219:
        /*014c*/ 	.byte	0x04, 0x36
        /*014e*/ 	.short	(.L_5221 - .L_5220)
.L_5220:
        /*0150*/ 	.word	0x00000008
.L_5221:


//--------------------- .nv.info._ZN2at6native18elementwise_kernelILi128ELi4EZNS0_22gpu_kernel_impl_nocastINS0_13BinaryFunctorIaaaZZZNS0_15binary_internal21div_trunc_kernel_cudaERNS_18TensorIteratorBaseEENKUlvE_clEvENKUlvE0_clEvEUlaaE_EEEEvS6_RKT_EUliE_EEviT1_ --------------------------
	.section	.nv.info._ZN2at6native18elementwise_kernelILi128ELi4EZNS0_22gpu_kernel_impl_nocastINS0_13BinaryFunctorIaaaZZZNS0_15binary_internal21div_trunc_kernel_cudaERNS_18TensorIteratorBaseEENKUlvE_clEvENKUlvE0_clEvEUlaaE_EEEEvS6_RKT_EUliE_EEviT1_,"",@"SHT_CUDA_INFO"
	.sectionflags	@""
	.align	4


	//----- nvinfo : EIATTR_CUDA_API_VERSION
	.align		4
        /*0000*/ 	.byte	0x04, 0x37
        /*0002*/ 	.short	(.L_5223 - .L_5222)
.L_5222:
        /*0004*/ 	.word	0x00000082


	//----- nvinfo : EIATTR_KPARAM_INFO
	.align		4
.L_5223:
        /*0008*/ 	.byte	0x04, 0x17
        /*000a*/ 	.short	(.L_5225 - .L_5224)
.L_5224:
        /*000c*/ 	.word	0x00000000
        /*0010*/ 	.short	0x0001
        /*0012*/ 	.short	0x0008
        /*0014*/ 	.byte	0x00, 0xf0, 0x21, 0x0a


	//----- nvinfo : EIATTR_KPARAM_INFO
	.align		4
.L_5225:
        /*0018*/ 	.byte	0x04, 0x17
        /*001a*/ 	.short	(.L_5227 - .L_5226)
.L_5226:
        /*001c*/ 	.word	0x00000000
        /*0020*/ 	.short	0x0000
        /*0022*/ 	.short	0x0000
        /*0024*/ 	.byte	0x00, 0xf0, 0x11, 0x00


	//----- nvinfo : EIATTR_SPARSE_MMA_MASK
	.align		4
.L_5227:
        /*0028*/ 	.byte	0x03, 0x50
        /*002a*/ 	.short	0x0000


	//----- nvinfo : EIATTR_MAXREG_COUNT
	.align		4
        /*002c*/ 	.byte	0x03, 0x1b
        /*002e*/ 	.short	0x0080


	//----- nvinfo : EIATTR_MERCURY_ISA_VERSION
	.align		4
        /*0030*/ 	.byte	0x03, 0x5f
        /*0032*/ 	.short	0x0101


	//----- nvinfo : EIATTR_VRC_CTA_INIT_COUNT
	.align		4
        /*0034*/ 	.byte	0x02, 0x4a
	.zero		1
	.zero		1


	//----- nvinfo : EIATTR_EXIT_INSTR_OFFSETS
	.align		4
        /*0038*/ 	.byte	0x04, 0x1c
        /*003a*/ 	.short	(.L_5229 - .L_5228)


	//   ....[0]....
.L_5228:
        /*003c*/ 	.word	0x00000350


	//   ....[1]....
        /*0040*/ 	.word	0x000003e0


	//   ....[2]....
        /*0044*/ 	.word	0x00004910


	//   ....[3]....
        /*0048*/ 	.word	0x00005fb0


	//----- nvinfo : EIATTR_MAX_THREADS
	.align		4
.L_5229:
        /*004c*/ 	.byte	0x04, 0x05
        /*004e*/ 	.short	(.L_5231 - .L_5230)
.L_5230:
        /*0050*/ 	.word	0x00000080
        /*0054*/ 	.word	0x00000001
        /*0058*/ 	.word	0x00000001


	//----- nvinfo : EIATTR_CRS_STACK_SIZE
	.align		4
.L_5231:
        /*005c*/ 	.byte	0x04, 0x1e
        /*005e*/ 	.short	(.L_5233 - .L_5232)
.L_5232:
        /*0060*/ 	.word	0x00000000


	//----- nvinfo : EIATTR_CBANK_PARAM_SIZE
	.align		4
.L_5233:
        /*0064*/ 	.byte	0x03, 0x19
        /*0066*/ 	.short	0x0290


	//----- nvinfo : EIATTR_PARAM_CBANK
	.align		4
        /*0068*/ 	.byte	0x04, 0x0a
        /*006a*/ 	.short	(.L_5235 - .L_5234)
	.align		4
.L_5234:
        /*006c*/ 	.word	index@(.nv.constant0._ZN2at6native18elementwise_kernelILi128ELi4EZNS0_22gpu_kernel_impl_nocastINS0_13BinaryFunctorIaaaZZZNS0_15binary_internal21div_trunc_kernel_cudaERNS_18TensorIteratorBaseEENKUlvE_clEvENKUlvE0_clEvEUlaaE_EEEEvS6_RKT_EUliE_EEviT1_)
        /*0070*/ 	.short	0x0380
        /*0072*/ 	.short	0x0290


	//----- nvinfo : EIATTR_SW_WAR
	.align		4
.L_5235:
        /*0074*/ 	.byte	0x04, 0x36
        /*0076*/ 	.short	(.L_5237 - .L_5236)
.L_5236:
        /*0078*/ 	.word	0x00000008
.L_5237:


//--------------------- .nv.info._ZN2at6native27unrolled_elementwise_kernelINS0_13BinaryFunctorIaaaZZZNS0_15binary_internal21div_trunc_kernel_cudaERNS_18TensorIteratorBaseEENKUlvE_clEvENKUlvE0_clEvEUlaaE_EESt5arrayIPcLm3EELi4E23TrivialOffsetCalculatorILi2EjESD_ILi1EjENS0_6memory15LoadWithoutCastENSG_16StoreWithoutCastEEEviT_T0_T2_T3_T4_T5_ --------------------------
	.section	.nv.info._ZN2at6native27unrolled_elementwise_kernelINS0_13BinaryFunctorIaaaZZZNS0_15binary_internal21div_trunc_kernel_cudaERNS_18TensorIteratorBaseEENKUlvE_clEvENKUlvE0_clEvEUlaaE_EESt5arrayIPcLm3EELi4E23TrivialOffsetCalculatorILi2EjESD_ILi1EjENS0_6memory15LoadWithoutCastENSG_16StoreWithoutCastEEEviT_T0_T2_T3_T4_T5_,"",@"SHT_CUDA_INFO"
	.sectionflags	@""
	.align	4


	//----- nvinfo : EIATTR_CUDA_API_VERSION
	.align		4
        /*0000*/ 	.byte	0x04, 0x37
        /*0002*/ 	.short	(.L_5239 - .L_5238)
.L_5238:
        /*0004*/ 	.word	0x00000082


	//----- nvinfo : EIATTR_KPARAM_INFO
	.align		4
.L_5239:
        /*0008*/ 	.byte	0x04, 0x17
        /*000a*/ 	.short	(.L_5241 - .L_5240)
.L_5240:
        /*000c*/ 	.word	0x00000000
        /*0010*/ 	.short	0x0006
        /*0012*/ 	.short	0x0023
        /*0014*/ 	.byte	0x00, 0xf0, 0x05, 0x00


	//----- nvinfo : EIATTR_KPARAM_INFO
	.align		4
.L_5241:
        /*0018*/ 	.byte	0x04, 0x17
        /*001a*/ 	.short	(.L_5243 - .L_5242)
.L_5242:
        /*001c*/ 	.word	0x00000000
        /*0020*/ 	.short	0x0005
        /*0022*/ 	.short	0x0022
        /*0024*/ 	.byte	0x00, 0xf0, 0x05, 0x00


	//----- nvinfo : EIATTR_KPARAM_INFO
	.align		4
.L_5243:
        /*0028*/ 	.byte	0x04, 0x17
        /*002a*/ 	.short	(.L_5245 - .L_5244)
.L_5244:
        /*002c*/ 	.word	0x00000000
        /*0030*/ 	.short	0x0004
        /*0032*/ 	.short	0x0021
        /*0034*/ 	.byte	0x00, 0xf0, 0x05, 0x00


	//----- nvinfo : EIATTR_KPARAM_INFO
	.align		4
.L_5245:
        /*0038*/ 	.byte	0x04, 0x17
        /*003a*/ 	.short	(.L_5247 - .L_5246)
.L_5246:
        /*003c*/ 	.word	0x00000000
        /*0040*/ 	.short	0x0003
        /*0042*/ 	.short	0x0020
        /*0044*/ 	.byte	0x00, 0xf0, 0x05, 0x00


	//----- nvinfo : EIATTR_KPARAM_INFO
	.align		4
.L_5247:
        /*0048*/ 	.byte	0x04, 0x17
        /*004a*/ 	.short	(.L_5249 - .L_5248)
.L_5248:
        /*004c*/ 	.word	0x00000000
        /*0050*/ 	.short	0x0002
        /*0052*/ 	.short	0x0008
        /*0054*/ 	.byte	0x00, 0xf0, 0x61, 0x00


	//----- nvinfo : EIATTR_KPARAM_INFO
	.align		4
.L_5249:
        /*0058*/ 	.byte	0x04, 0x17
        /*005a*/ 	.short	(.L_5251 - .L_5250)
.L_5250:
        /*005c*/ 	.word	0x00000000
        /*0060*/ 	.short	0x0001
        /*0062*/ 	.short	0x0004
        /*0064*/ 	.byte	0x00, 0xf0, 0x05, 0x00


	//----- nvinfo : EIATTR_KPARAM_INFO
	.align		4
.L_5251:
        /*0068*/ 	.byte	0x04, 0x17
        /*006a*/ 	.short	(.L_5253 - .L_5252)
.L_5252:
        /*006c*/ 	.word	0x00000000
        /*0070*/ 	.short	0x0000
        /*0072*/ 	.short	0x0000
        /*0074*/ 	.byte	0x00, 0xf0, 0x11, 0x00


	//----- nvinfo : EIATTR_SPARSE_MMA_MASK
	.align		4
.L_5253:
        /*0078*/ 	.byte	0x03, 0x50
        /*007a*/ 	.short	0x0000


	//----- nvinfo : EIATTR_MAXREG_COUNT
	.align		4
        /*007c*/ 	.byte	0x03, 0x1b
        /*007e*/ 	.short	0x00ff


	//----- nvinfo : EIATTR_MERCURY_ISA_VERSION
	.align		4
        /*0080*/ 	.byte	0x03, 0x5f
        /*0082*/ 	.short	0x0101


	//----- nvinfo : EIATTR_VRC_CTA_INIT_COUNT
	.align		4
        /*0084*/ 	.byte	0x02, 0x4a
	.zero		1
	.zero		1


	//----- nvinfo : EIATTR_EXIT_INSTR_OFFSETS
	.align		4
        /*0088*/ 	.byte	0x04, 0x1c
        /*008a*/ 	.short	(.L_5255 - .L_5254)


	//   ....[0]....
.L_5254:
        /*008c*/ 	.word	0x000007e0


	//   ....[1]....
        /*0090*/ 	.word	0x00000840


	//----- nvinfo : EIATTR_MAX_THREADS
	.align		4
.L_5255:
        /*0094*/ 	.byte	0x04, 0x05
        /*0096*/ 	.short	(.L_5257 - .L_5256)
.L_5256:
        /*0098*/ 	.word	0x00000080
        /*009c*/ 	.word	0x00000001
        /*00a0*/ 	.word	0x00000001


	//----- nvinfo : EIATTR_CRS_STACK_SIZE
	.align		4
.L_5257:
        /*00a4*/ 	.byte	0x04, 0x1e
        /*00a6*/ 	.short	(.L_5259 - .L_5258)
.L_5258:
        /*00a8*/ 	.word	0x00000000


	//----- nvinfo : EIATTR_CBANK_PARAM_SIZE
	.align		4
.L_5259:
        /*00ac*/ 	.byte	0x03, 0x19
        /*00ae*/ 	.short	0x0024


	//----- nvinfo : EIATTR_PARAM_CBANK
	.align		4
        /*00b0*/ 	.byte	0x04, 0x0a
        /*00b2*/ 	.short	(.L_5261 - .L_5260)
	.align		4
.L_5260:
        /*00b4*/ 	.word	index@(.nv.constant0._ZN2at6native27unrolled_elementwise_kernelINS0_13BinaryFunctorIaaaZZZNS0_15binary_internal21div_trunc_kernel_cudaERNS_18TensorIteratorBaseEENKUlvE_clEvENKUlvE0_clEvEUlaaE_EESt5arrayIPcLm3EELi4E23TrivialOffsetCalculatorILi2EjESD_ILi1EjENS0_6memory15LoadWithoutCastENSG_16StoreWithoutCastEEEviT_T0_T2_T3_T4_T5_)
        /*00b8*/ 	.short	0x0380
        /*00ba*/ 	.short	0x0024


	//----- nvinfo : EIATTR_SW_WAR
	.align		4
.L_5261:
        /*00bc*/ 	.byte	0x04, 0x36
        /*00be*/ 	.short	(.L_5263 - .L_5262)
.L_5262:
        /*00c0*/ 	.word	0x00000008
.L_5263:


//--------------------- .nv.info._ZN2at6native29vectorized_elementwise_kernelILi2ENS0_13BinaryFunctorIaaaZZZNS0_15binary_internal21div_trunc_kernel_cudaERNS_18TensorIteratorBaseEENKUlvE_clEvENKUlvE0_clEvEUlaaE_EESt5arrayIPcLm3EEEEviT0_T1_ --------------------------
	.section	.nv.info._ZN2at6native29vectorized_elementwise_kernelILi2ENS0_13BinaryFunctorIaaaZZZNS0_15binary_internal21div_trunc_kernel_cudaERNS_18TensorIteratorBaseEENKUlvE_clEvENKUlvE0_clEvEUlaaE_EESt5arrayIPcLm3EEEEviT0_T1_,"",@"SHT_CUDA_INFO"
	.sectionflags	@""
	.align	4


	//----- nvinfo : EIATTR_CUDA_API_VERSION
	.align		4
        /*0000*/ 	.byte	0x04, 0x37
        /*0002*/ 	.short	(.L_5265 - .L_5264)
.L_5264:
        /*0004*/ 	.word	0x00000082


	//----- nvinfo : EIATTR_KPARAM_INFO
	.align		4
.L_5265:
        /*0008*/ 	.byte	0x04, 0x17
        /*000a*/ 	.short	(.L_5267 - .L_5266)
.L_5266:
        /*000c*/ 	.word	0x00000000
        /*0010*/ 	.short	0x0002
        /*0012*/ 	.short	0x0008
        /*0014*/ 	.byte	0x00, 0xf0, 0x61, 0x00


	//----- nvinfo : EIATTR_KPARAM_INFO
	.align		4
.L_5267:
        /*0018*/ 	.byte	0x04, 0x17
        /*001a*/ 	.short	(.L_5269 - .L_5268)
.L_5268:
        /*001c*/ 	.word	0x00000000
        /*0020*/ 	.short	0x0001
        /*0022*/ 	.short	0x0004
        /*0024*/ 	.byte	0x00, 0xf0, 0x05, 0x00


	//----- nvinfo : EIATTR_KPARAM_INFO
	.align		4
.L_5269:
        /*0028*/ 	.byte	0x04, 0x17
        /*002a*/ 	.short	(.L_5271 - .L_5270)
.L_5270:
        /*002c*/ 	.word	0x00000000
        /*0030*/ 	.short	0x0000
        /*0032*/ 	.short	0x0000
        /*0034*/ 	.byte	0x00, 0xf0, 0x11, 0x00


	//----- nvinfo : EIATTR_SPARSE_MMA_MASK
	.align		4
.L_5271:
        /*0038*/ 	.byte	0x03, 0x50
        /*003a*/ 	.short	0x0000


	//----- nvinfo : EIATTR_MAXREG_COUNT
	.align		4
        /*003c*/ 	.byte	0x03, 0x1b
        /*003e*/ 	.short	0x00ff


	//----- nvinfo : EIATTR_MERCURY_ISA_VERSION
	.align		4
        /*0040*/ 	.byte	0x03, 0x5f
        /*0042*/ 	.short	0x0101


	//----- nvinfo : EIATTR_VRC_CTA_INIT_COUNT
	.align		4
        /*0044*/ 	.byte	0x02, 0x4a
	.zero		1
	.zero		1


	//----- nvinfo : EIATTR_EXIT_INSTR_OFFSETS
	.align		4
        /*0048*/ 	.byte	0x04, 0x1c
        /*004a*/ 	.short	(.L_5273 - .L_5272)


	//   ....[0]....
.L_5272:
        /*004c*/ 	.word	0x00000fe0


	//   ....[1]....
        /*0050*/ 	.word	0x00001040


	//   ....[2]....
        /*0054*/ 	.word	0x00001550


	//----- nvinfo : EIATTR_MAX_THREADS
	.align		4
.L_5273:
        /*0058*/ 	.byte	0x04, 0x05
        /*005a*/ 	.short	(.L_5275 - .L_5274)
.L_5274:
        /*005c*/ 	.word	0x00000080
        /*0060*/ 	.word	0x00000001
        /*0064*/ 	.word	0x00000001


	//----- nvinfo : EIATTR_CRS_STACK_SIZE
	.align		4
.L_5275:
        /*0068*/ 	.byte	0x04, 0x1e
        /*006a*/ 	.short	(.L_5277 - .L_5276)
.L_5276:
        /*006c*/ 	.word	0x00000000


	//----- nvinfo : EIATTR_CBANK_PARAM_SIZE
	.align		4
.L_5277:
        /*0070*/ 	.byte	0x03, 0x19
        /*0072*/ 	.short	0x0020


	//----- nvinfo : EIATTR_PARAM_CBANK
	.align		4
        /*0074*/ 	.byte	0x04, 0x0a
        /*0076*/ 	.short	(.L_5279 - .L_5278)
	.align		4
.L_5278:
        /*0078*/ 	.word	index@(.nv.constant0._ZN2at6native29vectorized_elementwise_kernelILi2ENS0_13BinaryFunctorIaaaZZZNS0_15binary_internal21div_trunc_kernel_cudaERNS_18TensorIteratorBaseEENKUlvE_clEvENKUlvE0_clEvEUlaaE_EESt5arrayIPcLm3EEEEviT0_T1_)
        /*007c*/ 	.short	0x0380
        /*007e*/ 	.short	0x0020


	//----- nvinfo : EIATTR_SW_WAR
	.align		4
.L_5279:
        /*0080*/ 	.byte	0x04, 0x36
        /*0082*/ 	.short	(.L_5281 - .L_5280)
.L_5280:
        /*0084*/ 	.word	0x00000008
.L_5281:


//--------------------- .nv.info._ZN2at6native29vectorized_elementwise_kernelILi4ENS0_13BinaryFunctorIaaaZZZNS0_15binary_internal21div_trunc_kernel_cudaERNS_18TensorIteratorBaseEENKUlvE_clEvENKUlvE0_clEvEUlaaE_EESt5arrayIPcLm3EEEEviT0_T1_ --------------------------
	.section	.nv.info._ZN2at6native29vectorized_elementwise_kernelILi4ENS0_13BinaryFunctorIaaaZZZNS0_15binary_internal21div_trunc_kernel_cudaERNS_18TensorIteratorBaseEENKUlvE_clEvENKUlvE0_clEvEUlaaE_EESt5arrayIPcLm3EEEEviT0_T1_,"",@"SHT_CUDA_INFO"
	.sectionflags	@""
	.align	4


	//----- nvinfo : EIATTR_CUDA_API_VERSION
	.align		4
        /*0000*/ 	.byte	0x04, 0x37
        /*0002*/ 	.short	(.L_5283 - .L_5282)
.L_5282:
        /*0004*/ 	.word	0x00000082


	//----- nvinfo : EIATTR_KPARAM_INFO
	.align		4
.L_5283:
        /*0008*/ 	.byte	0x04, 0x17
        /*000a*/ 	.short	(.L_5285 - .L_5284)
.L_5284:
        /*000c*/ 	.word	0x00000000
        /*0010*/ 	.short	0x0002
        /*0012*/ 	.short	0x0008
        /*0014*/ 	.byte	0x00, 0xf0, 0x61, 0x00


	//----- nvinfo : EIATTR_KPARAM_INFO
	.align		4
.L_5285:
        /*0018*/ 	.byte	0x04, 0x17
        /*001a*/ 	.short	(.L_5287 - .L_5286)
.L_5286:
        /*001c*/ 	.word	0x00000000
        /*0020*/ 	.short	0x0001
        /*0022*/ 	.short	0x0004
        /*0024*/ 	.byte	0x00, 0xf0, 0x05, 0x00


	//----- nvinfo : EIATTR_KPARAM_INFO
	.align		4
.L_5287:
        /*0028*/ 	.byte	0x04, 0x17
        /*002a*/ 	.short	(.L_5289 - .L_5288)
.L_5288:
        /*002c*/ 	.word	0x00000000
        /*0030*/ 	.short	0x0000
        /*0032*/ 	.short	0x0000
        /*0034*/ 	.byte	0x00, 0xf0, 0x11, 0x00


	//----- nvinfo : EIATTR_SPARSE_MMA_MASK
	.align		4
.L_5289:
        /*0038*/ 	.byte	0x03, 0x50
        /*003a*/ 	.short	0x0000


	//----- nvinfo : EIATTR_MAXREG_COUNT
	.align		4
        /*003c*/ 	.byte	0x03, 0x1b
        /*003e*/ 	.short	0x00ff


	//----- nvinfo : EIATTR_MERCURY_ISA_VERSION
	.align		4
        /*0040*/ 	.byte	0x03, 0x5f
        /*0042*/ 	.short	0x0101


	//----- nvinfo : EIATTR_VRC_CTA_INIT_COUNT
	.align		4
        /*0044*/ 	.byte	0x02, 0x4a
	.zero		1
	.zero		1


	//----- nvinfo : EIATTR_EXIT_INSTR_OFFSETS
	.align		4
        /*0048*/ 	.byte	0x04, 0x1c
        /*004a*/ 	.short	(.L_5291 - .L_5290)


	//   ....[0]....
.L_5290:
        /*004c*/ 	.word	0x00000fe0


	//   ....[1]....
        /*0050*/ 	.word	0x00001040


	//   ....[2]....
        /*0054*/ 	.word	0x000015e0


	//----- nvinfo : EIATTR_MAX_THREADS
	.align		4
.L_5291:
        /*0058*/ 	.byte	0x04, 0x05
        /*005a*/ 	.short	(.L_5293 - .L_5292)
.L_5292:
        /*005c*/ 	.word	0x00000080
        /*0060*/ 	.word	0x00000001
        /*0064*/ 	.word	0x00000001


	//----- nvinfo : EIATTR_CRS_STACK_SIZE
	.align		4
.L_5293:
        /*0068*/ 	.byte	0x04, 0x1e
        /*006a*/ 	.short	(.L_5295 - .L_5294)
.L_5294:
        /*006c*/ 	.word	0x00000000


	//----- nvinfo : EIATTR_CBANK_PARAM_SIZE
	.align		4
.L_5295:
        /*0070*/ 	.byte	0x03, 0x19
        /*0072*/ 	.short	0x0020


	//----- nvinfo : EIATTR_PARAM_CBANK
	.align		4
        /*0074*/ 	.byte	0x04, 0x0a
        /*0076*/ 	.short	(.L_5297 - .L_5296)
	.align		4
.L_5296:
        /*0078*/ 	.word	index@(.nv.constant0._ZN2at6native29vectorized_elementwise_kernelILi4ENS0_13BinaryFunctorIaaaZZZNS0_15binary_internal21div_trunc_kernel_cudaERNS_18TensorIteratorBaseEENKUlvE_clEvENKUlvE0_clEvEUlaaE_EESt5arrayIPcLm3EEEEviT0_T1_)
        /*007c*/ 	.short	0x0380
        /*007e*/ 	.short	0x0020


	//----- nvinfo : EIATTR_SW_WAR
	.align		4
.L_5297:
        /*0080*/ 	.byte	0x04, 0x36
        /*0082*/ 	.short	(.L_5299 - .L_5298)
.L_5298:
        /*0084*/ 	.word	0x00000008
.L_5299:


//--------------------- .nv.info._ZN2at6native29vectorized_elementwise_kernelILi8ENS0_13BinaryFunctorIaaaZZZNS0_15binary_internal21div_trunc_kernel_cudaERNS_18TensorIteratorBaseEENKUlvE_clEvENKUlvE0_clEvEUlaaE_EESt5arrayIPcLm3EEEEviT0_T1_ --------------------------
	.section	.nv.info._ZN2at6native29vectorized_elementwise_kernelILi8ENS0_13BinaryFunctorIaaaZZZNS0_15binary_internal21div_trunc_kernel_cudaERNS_18TensorIteratorBaseEENKUlvE_clEvENKUlvE0_clEvEUlaaE_EESt5arrayIPcLm3EEEEviT0_T1_,"",@"SHT_CUDA_INFO"
	.sectionflags	@""
	.align	4


	//----- nvinfo : EIATTR_CUDA_API_VERSION
	.align		4
        /*0000*/ 	.byte	0x04, 0x37
        /*0002*/ 	.short	(.L_5301 - .L_5300)
.L_5300:
        /*0004*/ 	.word	0x00000082


	//----- nvinfo : EIATTR_KPARAM_INFO
	.align		4
.L_5301:
        /*0008*/ 	.byte	0x04, 0x17
        /*000a*/ 	.short	(.L_5303 - .L_5302)
.L_5302:
        /*000c*/ 	.word	0x00000000
        /*0010*/ 	.short	0x0002
        /*0012*/ 	.short	0x0008
        /*0014*/ 	.byte	0x00, 0xf0, 0x61, 0x00


	//----- nvinfo : EIATTR_KPARAM_INFO
	.align		4
.L_5303:
        /*0018*/ 	.byte	0x04, 0x17
        /*001a*/ 	.short	(.L_5305 - .L_5304)
.L_5304:
        /*001c*/ 	.word	0x00000000
        /*0020*/ 	.short	0x0001
        /*0022*/ 	.short	0x0004
        /*0024*/ 	.byte	0x00, 0xf0, 0x05, 0x00


	//----- nvinfo : EIATTR_KPARAM_INFO
	.align		4
.L_5305:
        /*0028*/ 	.byte	0x04, 0x17
        /*002a*/ 	.short	(.L_5307 - .L_5306)
.L_5306:
        /*002c*/ 	.word	0x00000000
        /*0030*/ 	.short	0x0000
        /*0032*/ 	.short	0x0000
        /*0034*/ 	.byte	0x00, 0xf0, 0x11, 0x00


	//----- nvinfo : EIATTR_SPARSE_MMA_MASK
	.align		4
.L_5307:
        /*0038*/ 	.byte	0x03, 0x50
        /*003a*/ 	.short	0x0000


	//----- nvinfo : EIATTR_MAXREG_COUNT
	.align		4
        /*003c*/ 	.byte	0x03, 0x1b
        /*003e*/ 	.short	0x00ff


	//----- nvinfo : EIATTR_MERCURY_ISA_VERSION
	.align		4
        /*0040*/ 	.byte	0x03, 0x5f
        /*0042*/ 	.short	0x0101


	//----- nvinfo : EIATTR_VRC_CTA_INIT_COUNT
	.align		4
        /*0044*/ 	.byte	0x02, 0x4a
	.zero		1
	.zero		1


	//----- nvinfo : EIATTR_EXIT_INSTR_OFFSETS
	.align		4
        /*0048*/ 	.byte	0x04, 0x1c
        /*004a*/ 	.short	(.L_5309 - .L_5308)


	//   ....[0]....
.L_5308:
        /*004c*/ 	.word	0x00000fd0


	//   ....[1]....
        /*0050*/ 	.word	0x00001030


	//   ....[2]....
        /*0054*/ 	.word	0x000015a0


	//----- nvinfo : EIATTR_MAX_THREADS
	.align		4
.L_5309:
        /*0058*/ 	.byte	0x04, 0x05
        /*005a*/ 	.short	(.L_5311 - .L_5310)
.L_5310:
        /*005c*/ 	.word	0x00000080
        /*0060*/ 	.word	0x00000001
        /*0064*/ 	.word	0x00000001


	//----- nvinfo : EIATTR_CRS_STACK_SIZE
	.align		4
.L_5311:
        /*0068*/ 	.byte	0x04, 0x1e
        /*006a*/ 	.short	(.L_5313 - .L_5312)
.L_5312:
        /*006c*/ 	.word	0x00000000


	//----- nvinfo : EIATTR_CBANK_PARAM_SIZE
	.align		4
.L_5313:
        /*0070*/ 	.byte	0x03, 0x19
        /*0072*/ 	.short	0x0020


	//----- nvinfo : EIATTR_PARAM_CBANK
	.align		4
        /*0074*/ 	.byte	0x04, 0x0a
        /*0076*/ 	.short	(.L_5315 - .L_5314)
	.align		4
.L_5314:
        /*0078*/ 	.word	index@(.nv.constant0._ZN2at6native29vectorized_elementwise_kernelILi8ENS0_13BinaryFunctorIaaaZZZNS0_15binary_internal21div_trunc_kernel_cudaERNS_18TensorIteratorBaseEENKUlvE_clEvENKUlvE0_clEvEUlaaE_EESt5arrayIPcLm3EEEEviT0_T1_)
        /*007c*/ 	.short	0x0380
        /*007e*/ 	.short	0x0020


	//----- nvinfo : EIATTR_SW_WAR
	.align		4
.L_5315:
        /*0080*/ 	.byte	0x04, 0x36
        /*0082*/ 	.short	(.L_5317 - .L_5316)
.L_5316:
        /*0084*/ 	.word	0x00000008
.L_5317:


//--------------------- .nv.info._ZN2at6native18elementwise_kernelILi128ELi4EZNS0_15gpu_kernel_implINS0_13BUnaryFunctorIaaaZZZNS0_15binary_internal21div_trunc_kernel_cudaERNS_18TensorIteratorBaseEENKUlvE_clEvENKUlvE0_clEvEUlaaE_EEEEvS6_RKT_EUliE_EEviT1_ --------------------------
	.section	.nv.info._ZN2at6native18elementwise_kernelILi128ELi4EZNS0_15gpu_kernel_implINS0_13BUnaryFunctorIaaaZZZNS0_15binary_internal21div_trunc_kernel_cudaERNS_18TensorIteratorBaseEENKUlvE_clEvENKUlvE0_clEvEUlaaE_EEEEvS6_RKT_EUliE_EEviT1_,"",@"SHT_CUDA_INFO"
	.sectionflags	@""
	.align	4


	//----- nvinfo : EIATTR_CUDA_API_VERSION
	.align		4
        /*0000*/ 	.byte	0x04, 0x37
        /*0002*/ 	.short	(.L_5319 - .L_5318)
.L_5318:
        /*0004*/ 	.word	0x00000082


	//----- nvinfo : EIATTR_KPARAM_INFO
	.align		4
.L_5319:
        /*0008*/ 	.byte	0x04, 0x17
        /*000a*/ 	.short	(.L_5321 - .L_5320)
.L_5320:
        /*000c*/ 	.word	0x00000000
        /*0010*/ 	.short	0x0001
        /*0012*/ 	.short	0x0008
        /*0014*/ 	.byte	0x00, 0xf0, 0x61, 0x08


	//----- nvinfo : EIATTR_KPARAM_INFO
	.align		4
.L_5321:
        /*0018*/ 	.byte	0x04, 0x17
        /*001a*/ 	.short	(.L_5323 - .L_5322)
.L_5322:
        /*001c*/ 	.word	0x00000000
        /*0020*/ 	.short	0x0000
        /*0022*/ 	.short	0x0000
        /*0024*/ 	.byte	0x00, 0xf0, 0x11, 0x00


	//----- nvinfo : EIATTR_SPARSE_MMA_MASK
	.align		4
.L_5323:
        /*0028*/ 	.byte	0x03, 0x50
        /*002a*/ 	.short	0x0000


	//----- nvinfo : EIATTR_MAXREG_COUNT
	.align		4
        /*002c*/ 	.byte	0x03, 0x1b
        /*002e*/ 	.short	0x0080


	//----- nvinfo : EIATTR_EXTERNS
	.align		4
        /*0030*/ 	.byte	0x04, 0x0f
        /*0032*/ 	.short	(.L_5325 - .L_5324)


	//   ....[0]....
	.align		4
.L_5324:
        /*0034*/ 	.word	index@(__assertfail)


	//----- nvinfo : EIATTR_MERCURY_ISA_VERSION
	.align		4
.L_5325:
        /*0038*/ 	.byte	0x03, 0x5f
        /*003a*/ 	.short	0x0101


	//----- nvinfo : EIATTR_VRC_CTA_INIT_COUNT
	.align		4
        /*003c*/ 	.byte	0x02, 0x4a
	.zero		1
	.zero		1


	//----- nvinfo : EIATTR_SYSCALL_OFFSETS
	.align		4
        /*0040*/ 	.byte	0x04, 0x46
        /*0042*/ 	.short	(.L_5327 - .L_5326)


	//   ....[0]....
.L_5326:
        /*0044*/ 	.word	0x00002120


	//   ....[1]....
        /*0048*/ 	.word	0x00003010


	//   ....[2]....
        /*004c*/ 	.word	0x00005300


	//   ....[3]....
        /*0050*/ 	.word	0x00006030


	//   ....[4]....
        /*0054*/ 	.word	0x00008410


	//   ....[5]....
        /*0058*/ 	.word	0x00009140


	//   ....[6]....
        /*005c*/ 	.word	0x0000b530


	//   ....[7]....
        /*0060*/ 	.word	0x0000c230


	//----- nvinfo : EIATTR_EXIT_INSTR_OFFSETS
	.align		4
.L_5327:
        /*0064*/ 	.byte	0x04, 0x1c
        /*0066*/ 	.short	(.L_5329 - .L_5328)


	//   ....[0]....
.L_5328:
        /*0068*/ 	.word	0x00009420


	//   ....[1]....
        /*006c*/ 	.word	0x0000b6a0


	//   ....[2]....
        /*0070*/ 	.word	0x0000b6c0


	//   ....[3]....
        /*0074*/ 	.word	0x0000b780


	//   ....[4]....
        /*0078*/ 	.word	0x0000b7c0


	//   ....[5]....
        /*007c*/ 	.word	0x0000b800


	//   ....[6]....
        /*0080*/ 	.word	0x0000b890


	//   ....[7]....
        /*0084*/ 	.word	0x0000b8d0


	//   ....[8]....
        /*0088*/ 	.word	0x0000b970


	//   ....[9]....
        /*008c*/ 	.word	0x0000b9c0


	//   ....[10]....
        /*0090*/ 	.word	0x0000ba10


	//   ....[11]....
        /*0094*/ 	.word	0x0000baf0


	//   ....[12]....
        /*0098*/ 	.word	0x0000bc60


	//   ....[13]....
        /*009c*/ 	.word	0x0000bdd0


	//   ....[14]....
        /*00a0*/ 	.word	0x0000bf30


	//   ....[15]....
        /*00a4*/ 	.word	0x0000bf90


	//   ....[16]....
        /*00a8*/ 	.word	0x0000bfd0


	//   ....[17]....
        /*00ac*/ 	.word	0x0000c070


	//   ....[18]....
        /*00b0*/ 	.word	0x0000c0d0


	//   ....[19]....
        /*00b4*/ 	.word	0x0000c240


	//   ....[20]....
        /*00b8*/ 	.word	0x0000c350


	//   ....[21]....
        /*00bc*/ 	.word	0x0000c490


	//   ....[22]....
        /*00c0*/ 	.word	0x0000c4d0


	//----- nvinfo : EIATTR_MAX_THREADS
	.align		4
.L_5329:
        /*00c4*/ 	.byte	0x04, 0x05
        /*00c6*/ 	.short	(.L_5331 - .L_5330)
.L_5330:
        /*00c8*/ 	.word	0x00000080
        /*00cc*/ 	.word	0x00000001
        /*00d0*/ 	.word	0x00000001


	//----- nvinfo : EIATTR_CRS_STACK_SIZE
	.align		4
.L_5331:
        /*00d4*/ 	.byte	0x04, 0x1e
        /*00d6*/ 	.short	(.L_5333 - .L_5332)
.L_5332:
        /*00d8*/ 	.word	0x00000000


	//----- nvinfo : EIATTR_CBANK_PARAM_SIZE
	.align		4
.L_5333:
        /*00dc*/ 	.byte	0x03, 0x19
        /*00de*/ 	.short	0x0220


	//----- nvinfo : EIATTR_PARAM_CBANK
	.align		4
        /*00e0*/ 	.byte	0x04, 0x0a
        /*00e2*/ 	.short	(.L_5335 - .L_5334)
	.align		4
.L_5334:
        /*00e4*/ 	.word	index@(.nv.constant0._ZN2at6native18elementwise_kernelILi128ELi4EZNS0_15gpu_kernel_implINS0_13BUnaryFunctorIaaaZZZNS0_15binary_internal21div_trunc_kernel_cudaERNS_18TensorIteratorBaseEENKUlvE_clEvENKUlvE0_clEvEUlaaE_EEEEvS6_RKT_EUliE_EEviT1_)
        /*00e8*/ 	.short	0x0380
        /*00ea*/ 	.short	0x0220


	//----- nvinfo : EIATTR_SW_WAR
	.align		4
.L_5335:
        /*00ec*/ 	.byte	0x04, 0x36
        /*00ee*/ 	.short	(.L_5337 - .L_5336)
.L_5336:
        /*00f0*/ 	.word	0x00000008
.L_5337:


//--------------------- .nv.info._ZN2at6native27unrolled_elementwise_kernelINS0_13BUnaryFunctorIaaaZZZNS0_15binary_internal21div_trunc_kernel_cudaERNS_18TensorIteratorBaseEENKUlvE_clEvENKUlvE0_clEvEUlaaE_EESt5arrayIPcLm2EELi4E23TrivialOffsetCalculatorILi1EjESE_NS0_6memory12LoadWithCastILi1EEENSF_13StoreWithCastILi1EEEEEviT_T0_T2_T3_T4_T5_ --------------------------
	.section	.nv.info._ZN2at6native27unrolled_elementwise_kernelINS0_13BUnaryFunctorIaaaZZZNS0_15binary_internal21div_trunc_kernel_cudaERNS_18TensorIteratorBaseEENKUlvE_clEvENKUlvE0_clEvEUlaaE_EESt5arrayIPcLm2EELi4E23TrivialOffsetCalculatorILi1EjESE_NS0_6memory12LoadWithCastILi1EEENSF_13StoreWithCastILi1EEEEEviT_T0_T2_T3_T4_T5_,"",@"SHT_CUDA_INFO"
	.sectionflags	@""
	.align	4


	//----- nvinfo : EIATTR_CUDA_API_VERSION
	.align		4
        /*0000*/ 	.byte	0x04, 0x37
        /*0002*/ 	.short	(.L_5339 - .L_5338)
.L_5338:
        /*0004*/ 	.word	0x00000082


	//----- nvinfo : EIATTR_KPARAM_INFO
	.align		4
.L_5339:
        /*0008*/ 	.byte	0x04, 0x17
        /*000a*/ 	.short	(.L_5341 - .L_5340)
.L_5340:
        /*000c*/ 	.word	0x00000000
        /*0010*/ 	.short	0x0006
        /*0012*/ 	.short	0x0024
        /*0014*/ 	.byte	0x00, 0xf0, 0x21, 0x00


	//----- nvinfo : EIATTR_KPARAM_INFO
	.align		4
.L_5341:
        /*0018*/ 	.byte	0x04, 0x17
        /*001a*/ 	.short	(.L_5343 - .L_5342)
.L_5342:
        /*001c*/ 	.word	0x00000000
        /*0020*/ 	.short	0x0005
        /*0022*/ 	.short	0x001c
        /*0024*/ 	.byte	0x00, 0xf0, 0x21, 0x00


	//----- nvinfo : EIATTR_KPARAM_INFO
	.align		4
.L_5343:
        /*0028*/ 	.byte	0x04, 0x17
        /*002a*/ 	.short	(.L_5345 - .L_5344)
.L_5344:
        /*002c*/ 	.word	0x00000000
        /*0030*/ 	.short	0x0004
        /*0032*/ 	.short	0x0019
        /*0034*/ 	.byte	0x00, 0xf0, 0x05, 0x00


	//----- nvinfo : EIATTR_KPARAM_INFO
	.align		4
.L_5345:
        /*0038*/ 	.byte	0x04, 0x17
        /*003a*/ 	.short	(.L_5347 - .L_5346)
.L_5346:
        /*003c*/ 	.word	0x00000000
        /*0040*/ 	.short	0x0003
        /*0042*/ 	.short	0x0018
        /*0044*/ 	.byte	0x00, 0xf0, 0x05, 0x00


	//----- nvinfo : EIATTR_KPARAM_INFO
	.align		4
.L_5347:
        /*0048*/ 	.byte	0x04, 0x17
        /*004a*/ 	.short	(.L_5349 - .L_5348)
.L_5348:
        /*004c*/ 	.word	0x00000000
        /*0050*/ 	.short	0x0002
        /*0052*/ 	.short	0x0008
        /*0054*/ 	.byte	0x00, 0xf0, 0x41, 0x00


	//----- nvinfo : EIATTR_KPARAM_INFO
	.align		4
.L_5349:
        /*0058*/ 	.byte	0x04, 0x17
        /*005a*/ 	.short	(.L_5351 - .L_5350)
.L_5350:
        /*005c*/ 	.word	0x00000000
        /*0060*/ 	.short	0x0001
        /*0062*/ 	.short	0x0004
        /*0064*/ 	.byte	0x00, 0xf0, 0x09, 0x00


	//----- nvinfo : EIATTR_KPARAM_INFO
	.align		4
.L_5351:
        /*0068*/ 	.byte	0x04, 0x17
        /*006a*/ 	.short	(.L_5353 - .L_5352)
.L_5352:
        /*006c*/ 	.word	0x00000000
        /*0070*/ 	.short	0x0000
        /*0072*/ 	.short	0x0000
        /*0074*/ 	.byte	0x00, 0xf0, 0x11, 0x00


	//----- nvinfo : EIATTR_SPARSE_MMA_MASK
	.align		4
.L_5353:
        /*0078*/ 	.byte	0x03, 0x50
        /*007a*/ 	.short	0x0000


	//----- nvinfo : EIATTR_MAXREG_COUNT
	.align		4
        /*007c*/ 	.byte	0x03, 0x1b
        /*007e*/ 	.short	0x00ff


	//----- nvinfo : EIATTR_EXTERNS
	.align		4
        /*0080*/ 	.byte	0x04, 0x0f
        /*0082*/ 	.short	(.L_5355 - .L_5354)


	//   ....[0]....
	.align		4
.L_5354:
        /*0084*/ 	.word	index@(__assertfail)


	//----- nvinfo : EIATTR_MERCURY_ISA_VERSION
	.align		4
.L_5355:
        /*0088*/ 	.byte	0x03, 0x5f
        /*008a*/ 	.short	0x0101


	//----- nvinfo : EIATTR_VRC_CTA_INIT_COUNT
	.align		4
        /*008c*/ 	.byte	0x02, 0x4a
	.zero		1
	.zero		1


	//----- nvinfo : EIATTR_SYSCALL_OFFSETS
	.align		4
        /*0090*/ 	.byte	0x04, 0x46
        /*0092*/ 	.short	(.L_5357 - .L_5356)


	//   ....[0]....
.L_5356:
        /*0094*/ 	.word	0x00000e30


	//   ....[1]....
        /*0098*/ 	.word	0x00001e00


	//   ....[2]....
        /*009c*/ 	.word	0x00002d10


	//   ....[3]....
        /*00a0*/ 	.word	0x00003c30


	//   ....[4]....
        /*00a4*/ 	.word	0x00004e60


	//   ....[5]....
        /*00a8*/ 	.word	0x00005d50


	//   ....[6]....
        /*00ac*/ 	.word	0x00006d00


	//   ....[7]....
        /*00b0*/ 	.word	0x00007c90


	//----- nvinfo : EIATTR_EXIT_INSTR_OFFSETS
	.align		4
.L_5357:
        /*00b4*/ 	.byte	0x04, 0x1c
        /*00b6*/ 	.short	(.L_5359 - .L_5358)


	//   ....[0]....
.L_5358:
        /*00b8*/ 	.word	0x00006fd0


	//   ....[1]....
        /*00bc*/ 	.word	0x00007100


	//   ....[2]....
        /*00c0*/ 	.word	0x00007120


	//   ....[3]....
        /*00c4*/ 	.word	0x000071e0


	//   ....[4]....
        /*00c8*/ 	.word	0x00007220


	//   ....[5]....
        /*00cc*/ 	.word	0x00007260


	//   ....[6]....
        /*00d0*/ 	.word	0x000072f0


	//   ....[7]....
        /*00d4*/ 	.word	0x00007330


	//   ....[8]....
        /*00d8*/ 	.word	0x000073d0


	//   ....[9]....
        /*00dc*/ 	.word	0x00007420


	//   ....[10]....
        /*00e0*/ 	.word	0x00007470


	//   ....[11]....
        /*00e4*/ 	.word	0x00007550


	//   ....[12]....
        /*00e8*/ 	.word	0x000076c0


	//   ....[13]....
        /*00ec*/ 	.word	0x00007830


	//   ....[14]....
        /*00f0*/ 	.word	0x00007990


	//   ....[15]....
        /*00f4*/ 	.word	0x000079f0


	//   ....[16]....
        /*00f8*/ 	.word	0x00007a30


	//   ....[17]....
        /*00fc*/ 	.word	0x00007ad0


	//   ....[18]....
        /*0100*/ 	.word	0x00007b30


	//   ....[19]....
        /*0104*/ 	.word	0x00007ca0


	//   ....[20]....
        /*0108*/ 	.word	0x00007db0


	//   ....[21]....
        /*010c*/ 	.word	0x00007ef0


	//   ....[22]....
        /*0110*/ 	.word	0x00007f30


	//----- nvinfo : EIATTR_MAX_THREADS
	.align		4
.L_5359:
        /*0114*/ 	.byte	0x04, 0x05
        /*0116*/ 	.short	(.L_5361 - .L_5360)
.L_5360:
        /*0118*/ 	.word	0x00000080
        /*011c*/ 	.word	0x00000001
        /*0120*/ 	.word	0x00000001


	//----- nvinfo : EIATTR_CRS_STACK_SIZE
	.align		4
.L_5361:
        /*0124*/ 	.byte	0x04, 0x1e
        /*0126*/ 	.short	(.L_5363 - .L_5362)
.L_5362:
        /*0128*/ 	.word	0x00000000


	//----- nvinfo : EIATTR_CBANK_PARAM_SIZE
	.align		4
.L_5363:
        /*012c*/ 	.byte	0x03, 0x19
        /*012e*/ 	.short	0x002c


	//----- nvinfo : EIATTR_PARAM_CBANK
	.align		4
        /*0130*/ 	.byte	0x04, 0x0a
        /*0132*/ 	.short	(.L_5365 - .L_5364)
	.align		4
.L_5364:
        /*0134*/ 	.word	index@(.nv.constant0._ZN2at6native27unrolled_elementwise_kernelINS0_13BUnaryFunctorIaaaZZZNS0_15binary_internal21div_trunc_kernel_cudaERNS_18TensorIteratorBaseEENKUlvE_clEvENKUlvE0_clEvEUlaaE_EESt5arrayIPcLm2EELi4E23TrivialOffsetCalculatorILi1EjESE_NS0_6memory12LoadWithCastILi1EEENSF_13StoreWithCastILi1EEEEEviT_T0_T2_T3_T4_T5_)
        /*0138*/ 	.short	0x0380
        /*013a*/ 	.short	0x002c


	//----- nvinfo : EIATTR_SW_WAR
	.align		4
.L_5365:
        /*013c*/ 	.byte	0x04, 0x36
        /*013e*/ 	.short	(.L_5367 - .L_5366)
.L_5366:
        /*0140*/ 	.word	0x00000008
.L_5367:


//--------------------- .nv.info._ZN2at6native18elementwise_kernelILi128ELi4EZNS0_22gpu_kernel_impl_nocastINS0_13BUnaryFunctorIaaaZZZNS0_15binary_internal21div_trunc_kernel_cudaERNS_18TensorIteratorBaseEENKUlvE_clEvENKUlvE0_clEvEUlaaE_EEEEvS6_RKT_EUliE_EEviT1_ --------------------------
	.section	.nv.info._ZN2at6native18elementwise_kernelILi128ELi4EZNS0_22gpu_kernel_impl_nocastINS0_13BUnaryFunctorIaaaZZZNS0_15binary_internal21div_trunc_kernel_cudaERNS_18TensorIteratorBaseEENKUlvE_clEvENKUlvE0_clEvEUlaaE_EEEEvS6_RKT_EUliE_EEviT1_,"",@"SHT_CUDA_INFO"
	.sectionflags	@""
	.align	4


	//----- nvinfo : EIATTR_CUDA_API_VERSION
	.align		4
        /*0000*/ 	.byte	0x04, 0x37
        /*0002*/ 	.short	(.L_5369 - .L_5368)
.L_5368:
        /*0004*/ 	.word	0x00000082


	//----- nvinfo : EIATTR_KPARAM_INFO
	.align		4
.L_5369:
        /*0008*/ 	.byte	0x04, 0x17
        /*000a*/ 	.short	(.L_5371 - .L_5370)
.L_5370:
        /*000c*/ 	.word	0x00000000
        /*0010*/ 	.short	0x0001
        /*0012*/ 	.short	0x0008
        /*0014*/ 	.byte	0x00, 0xf0, 0x61, 0x08


	//----- nvinfo : EIATTR_KPARAM_INFO
	.align		4
.L_5371:
        /*0018*/ 	.byte	0x04, 0x17
        /*001a*/ 	.short	(.L_5373 - .L_5372)
.L_5372:
        /*001c*/ 	.word	0x00000000
        /*0020*/ 	.short	0x0000
        /*0022*/ 	.short	0x0000
        /*0024*/ 	.byte	0x00, 0xf0, 0x11, 0x00


	//----- nvinfo : EIATTR_SPARSE_MMA_MASK
	.align		4
.L_5373:
        /*0028*/ 	.byte	0x03, 0x50
        /*002a*/ 	.short	0x0000


	//----- nvinfo : EIATTR_MAXREG_COUNT
	.align		4
        /*002c*/ 	.byte	0x03, 0x1b
        /*002e*/ 	.short	0x0080


	//----- nvinfo : EIATTR_MERCURY_ISA_VERSION
	.align		4
        /*0030*/ 	.byte	0x03, 0x5f
        /*0032*/ 	.short	0x0101


	//----- nvinfo : EIATTR_VRC_CTA_INIT_COUNT
	.align		4
        /*0034*/ 	.byte	0x02, 0x4a
	.zero		1
	.zero		1


	//----- nvinfo : EIATTR_EXIT_INSTR_OFFSETS
	.align		4
        /*0038*/ 	.byte	0x04, 0x1c
        /*003a*/ 	.short	(.L_5375 - .L_5374)


	//   ....[0]....
.L_5374:
        /*003c*/ 	.word	0x00000350


	//   ....[1]....
        /*0040*/ 	.word	0x000003e0


	//   ....[2]....
        /*0044*/ 	.word	0x00003f50


	//   ....[3]....
        /*0048*/ 	.word	0x000052b0


	//----- nvinfo : EIATTR_MAX_THREADS
	.align		4
.L_5375:
        /*004c*/ 	.byte	0x04, 0x05
        /*004e*/ 	.short	(.L_5377 - .L_5376)
.L_5376:
        /*0050*/ 	.word	0x00000080
        /*0054*/ 	.word	0x00000001
        /*0058*/ 	.word	0x00000001


	//----- nvinfo : EIATTR_CRS_STACK_SIZE
	.align		4
.L_5377:
        /*005c*/ 	.byte	0x04, 0x1e
        /*005e*/ 	.short	(.L_5379 - .L_5378)
.L_5378:
        /*0060*/ 	.word	0x00000000


	//----- nvinfo : EIATTR_CBANK_PARAM_SIZE
	.align		4
.L_5379:
        /*0064*/ 	.byte	0x03, 0x19
        /*0066*/ 	.short	0x0220


	//----- nvinfo : EIATTR_PARAM_CBANK
	.align		4
        /*0068*/ 	.byte	0x04, 0x0a
        /*006a*/ 	.short	(.L_5381 - .L_5380)
	.align		4
.L_5380:
        /*006c*/ 	.word	index@(.nv.constant0._ZN2at6native18elementwise_kernelILi128ELi4EZNS0_22gpu_kernel_impl_nocastINS0_13BUnaryFunctorIaaaZZZNS0_15binary_internal21div_trunc_kernel_cudaERNS_18TensorIteratorBaseEENKUlvE_clEvENKUlvE0_clEvEUlaaE_EEEEvS6_RKT_EUliE_EEviT1_)
        /*0070*/ 	.short	0x0380
        /*0072*/ 	.short	0x0220


	//----- nvinfo : EIATTR_SW_WAR
	.align		4
.L_5381:
        /*0074*/ 	.byte	0x04, 0x36
        /*0076*/ 	.short	(.L_5383 - .L_5382)
.L_5382:
        /*0078*/ 	.word	0x00000008
.L_5383:


//--------------------- .nv.info._ZN2at6native27unrolled_elementwise_kernelINS0_13BUnaryFunctorIaaaZZZNS0_15binary_internal21div_trunc_kernel_cudaERNS_18TensorIteratorBaseEENKUlvE_clEvENKUlvE0_clEvEUlaaE_EESt5arrayIPcLm2EELi4E23TrivialOffsetCalculatorILi1EjESE_NS0_6memory15LoadWithoutCastENSF_16StoreWithoutCastEEEviT_T0_T2_T3_T4_T5_ --------------------------
	.section	.nv.info._ZN2at6native27unrolled_elementwise_kernelINS0_13BUnaryFunctorIaaaZZZNS0_15binary_internal21div_trunc_kernel_cudaERNS_18TensorIteratorBaseEENKUlvE_clEvENKUlvE0_clEvEUlaaE_EESt5arrayIPcLm2EELi4E23TrivialOffsetCalculatorILi1EjESE_NS0_6memory15LoadWithoutCastENSF_16StoreWithoutCastEEEviT_T0_T2_T3_T4_T5_,"",@"SHT_CUDA_INFO"
	.sectionflags	@""
	.align	4


	//----- nvinfo : EIATTR_CUDA_API_VERSION
	.align		4
        /*0000*/ 	.byte	0x04, 0x37
        /*0002*/ 	.short	(.L_5385 - .L_5384)
.L_5384:
        /*0004*/ 	.word	0x00000082


	//----- nvinfo : EIATTR_KPARAM_INFO
	.align		4
.L_5385:
        /*0008*/ 	.byte	0x04, 0x17
        /*000a*/ 	.short	(.L_5387 - .L_5386)
.L_5386:
        /*000c*/ 	.word	0x00000000
        /*0010*/ 	.short	0x0006
        /*0012*/ 	.short	0x001b
        /*0014*/ 	.byte	0x00, 0xf0, 0x05, 0x00


	//----- nvinfo : EIATTR_KPARAM_INFO
	.align		4
.L_5387:
        /*0018*/ 	.byte	0x04, 0x17
        /*001a*/ 	.short	(.L_5389 - .L_5388)
.L_5388:
        /*001c*/ 	.word	0x00000000
        /*0020*/ 	.short	0x0005
        /*0022*/ 	.short	0x001a
        /*0024*/ 	.byte	0x00, 0xf0, 0x05, 0x00


	//----- nvinfo : EIATTR_KPARAM_INFO
	.align		4
.L_5389:
        /*0028*/ 	.byte	0x04, 0x17
        /*002a*/ 	.short	(.L_5391 - .L_5390)
.L_5390:
        /*002c*/ 	.word	0x00000000
        /*0030*/ 	.short	0x0004
        /*0032*/ 	.short	0x0019
        /*0034*/ 	.byte	0x00, 0xf0, 0x05, 0x00


	//----- nvinfo : EIATTR_KPARAM_INFO
	.align		4
.L_5391:
        /*0038*/ 	.byte	0x04, 0x17
        /*003a*/ 	.short	(.L_5393 - .L_5392)
.L_5392:
        /*003c*/ 	.word	0x00000000
        /*0040*/ 	.short	0x0003
        /*0042*/ 	.short	0x0018
        /*0044*/ 	.byte	0x00, 0xf0, 0x05, 0x00


	//----- nvinfo : EIATTR_KPARAM_INFO
	.align		4
.L_5393:
        /*0048*/ 	.byte	0x04, 0x17
        /*004a*/ 	.short	(.L_5395 - .L_5394)
.L_5394:
        /*004c*/ 	.word	0x00000000
        /*0050*/ 	.short	0x0002
        /*0052*/ 	.short	0x0008
        /*0054*/ 	.byte	0x00, 0xf0, 0x41, 0x00


	//----- nvinfo : EIATTR_KPARAM_INFO
	.align		4
.L_5395:
        /*0058*/ 	.byte	0x04, 0x17
        /*005a*/ 	.short	(.L_5397 - .L_5396)
.L_5396:
        /*005c*/ 	.word	0x00000000
        /*0060*/ 	.short	0x0001
        /*0062*/ 	.short	0x0004
        /*0064*/ 	.byte	0x00, 0xf0, 0x09, 0x00


	//----- nvinfo : EIATTR_KPARAM_INFO
	.align		4
.L_5397:
        /*0068*/ 	.byte	0x04, 0x17
        /*006a*/ 	.short	(.L_5399 - .L_5398)
.L_5398:
        /*006c*/ 	.word	0x00000000
        /*0070*/ 	.short	0x0000
        /*0072*/ 	.short	0x0000
        /*0074*/ 	.byte	0x00, 0xf0, 0x11, 0x00


	//----- nvinfo : EIATTR_SPARSE_MMA_MASK
	.align		4
.L_5399:
        /*0078*/ 	.byte	0x03, 0x50
        /*007a*/ 	.short	0x0000


	//----- nvinfo : EIATTR_MAXREG_COUNT
	.align		4
        /*007c*/ 	.byte	0x03, 0x1b
        /*007e*/ 	.short	0x00ff


	//----- nvinfo : EIATTR_MERCURY_ISA_VERSION
	.align		4
        /*0080*/ 	.byte	0x03, 0x5f
        /*0082*/ 	.short	0x0101


	//----- nvinfo : EIATTR_VRC_CTA_INIT_COUNT
	.align		4
        /*0084*/ 	.byte	0x02, 0x4a
	.zero		1
	.zero		1


	//----- nvinfo : EIATTR_EXIT_INSTR_OFFSETS
	.align		4
        /*0088*/ 	.byte	0x04, 0x1c
        /*008a*/ 	.short	(.L_5401 - .L_5400)


	//   ....[0]....
.L_5400:
        /*008c*/ 	.word	0x000006f0


	//   ....[1]....
        /*0090*/ 	.word	0x00000750


	//----- nvinfo : EIATTR_MAX_THREADS
	.align		4
.L_5401:
        /*0094*/ 	.byte	0x04, 0x05
        /*0096*/ 	.short	(.L_5403 - .L_5402)
.L_5402:
        /*0098*/ 	.word	0x00000080
        /*009c*/ 	.word	0x00000001
        /*00a0*/ 	.word	0x00000001


	//----- nvinfo : EIATTR_CRS_STACK_SIZE
	.align		4
.L_5403:
        /*00a4*/ 	.byte	0x04, 0x1e
        /*00a6*/ 	.short	(.L_5405 - .L_5404)
.L_5404:
        /*00a8*/ 	.word	0x00000000


	//----- nvinfo : EIATTR_CBANK_PARAM_SIZE
	.align		4
.L_5405:
        /*00ac*/ 	.byte	0x03, 0x19
        /*00ae*/ 	.short	0x001c


	//----- nvinfo : EIATTR_PARAM_CBANK
	.align		4
        /*00b0*/ 	.byte	0x04, 0x0a
        /*00b2*/ 	.short	(.L_5407 - .L_5406)
	.align		4
.L_5406:
        /*00b4*/ 	.word	index@(.nv.constant0._ZN2at6native27unrolled_elementwise_kernelINS0_13BUnaryFunctorIaaaZZZNS0_15binary_internal21div_trunc_kernel_cudaERNS_18TensorIteratorBaseEENKUlvE_clEvENKUlvE0_clEvEUlaaE_EESt5arrayIPcLm2EELi4E23TrivialOffsetCalculatorILi1EjESE_NS0_6memory15LoadWithoutCastENSF_16StoreWithoutCastEEEviT_T0_T2_T3_T4_T5_)
        /*00b8*/ 	.short	0x0380
        /*00ba*/ 	.short	0x001c


	//----- nvinfo : EIATTR_SW_WAR
	.align		4
.L_5407:
        /*00bc*/ 	.byte	0x04, 0x36
        /*00be*/ 	.short	(.L_5409 - .L_5408)
.L_5408:
        /*00c0*/ 	.word	0x00000008
.L_5409:


//--------------------- .nv.info._ZN2at6native29vectorized_elementwise_kernelILi2ENS0_13BUnaryFunctorIaaaZZZNS0_15binary_internal21div_trunc_kernel_cudaERNS_18TensorIteratorBaseEENKUlvE_clEvENKUlvE0_clEvEUlaaE_EESt5arrayIPcLm2EEEEviT0_T1_ --------------------------
	.section	.nv.info._ZN2at6native29vectorized_elementwise_kernelILi2ENS0_13BUnaryFunctorIaaaZZZNS0_15binary_internal21div_trunc_kernel_cudaERNS_18TensorIteratorBaseEENKUlvE_clEvENKUlvE0_clEvEUlaaE_EESt5arrayIPcLm2EEEEviT0_T1_,"",@"SHT_CUDA_INFO"
	.sectionflags	@""
	.align	4


	//----- nvinfo : EIATTR_CUDA_API_VERSION
	.align		4
        /*0000*/ 	.byte	0x04, 0x37
        /*0002*/ 	.short	(.L_5411 - .L_5410)
.L_5410:
        /*0004*/ 	.word	0x00000082


	//----- nvinfo : EIATTR_KPARAM_INFO
	.align		4
.L_5411:
        /*0008*/ 	.byte	0x04, 0x17
        /*000a*/ 	.short	(.L_5413 - .L_5412)
.L_5412:
        /*000c*/ 	.word	0x00000000
        /*0010*/ 	.short	0x0002
        /*0012*/ 	.short	0x0008
        /*0014*/ 	.byte	0x00, 0xf0, 0x41, 0x00


	//----- nvinfo : EIATTR_KPARAM_INFO
	.align		4
.L_5413:
        /*0018*/ 	.byte	0x04, 0x17
        /*001a*/ 	.short	(.L_5415 - .L_5414)
.L_5414:
        /*001c*/ 	.word	0x00000000
        /*0020*/ 	.short	0x0001
        /*0022*/ 	.short	0x0004
        /*0024*/ 	.byte	0x00, 0xf0, 0x09, 0x00


	//----- nvinfo : EIATTR_KPARAM_INFO
	.align		4
.L_5415:
        /*0028*/ 	.byte	0x04, 0x17
        /*002a*/ 	.short	(.L_5417 - .L_5416)
.L_5416:
        /*002c*/ 	.word	0x00000000
        /*0030*/ 	.short	0x0000
        /*0032*/ 	.short	0x0000
        /*0034*/ 	.byte	0x00, 0xf0, 0x11, 0x00


	//----- nvinfo : EIATTR_SPARSE_MMA_MASK
	.align		4
.L_5417:
        /*0038*/ 	.byte	0x03, 0x50
        /*003a*/ 	.short	0x0000


	//----- nvinfo : EIATTR_MAXREG_COUNT
	.align		4
        /*003c*/ 	.byte	0x03, 0x1b
        /*003e*/ 	.short	0x00ff


	//----- nvinfo : EIATTR_MERCURY_ISA_VERSION
	.align		4
        /*0040*/ 	.byte	0x03, 0x5f
        /*0042*/ 	.short	0x0101


	//----- nvinfo : EIATTR_VRC_CTA_INIT_COUNT
	.align		4
        /*0044*/ 	.byte	0x02, 0x4a
	.zero		1
	.zero		1


	//----- nvinfo : EIATTR_EXIT_INSTR_OFFSETS
	.align		4
        /*0048*/ 	.byte	0x04, 0x1c
        /*004a*/ 	.short	(.L_5419 - .L_5418)


	//   ....[0]....
.L_5418:
        /*004c*/ 	.word	0x00000de0


	//   ....[1]....
        /*0050*/ 	.word	0x00000e40


	//   ....[2]....
        /*0054*/ 	.word	0x000012d0


	//----- nvinfo : EIATTR_MAX_THREADS
	.align		4
.L_5419:
        /*0058*/ 	.byte	0x04, 0x05
        /*005a*/ 	.short	(.L_5421 - .L_5420)
.L_5420:
        /*005c*/ 	.word	0x00000080
        /*0060*/ 	.word	0x00000001
        /*0064*/ 	.word	0x00000001


	//----- nvinfo : EIATTR_CRS_STACK_SIZE
	.align		4
.L_5421:
        /*0068*/ 	.byte	0x04, 0x1e
        /*006a*/ 	.short	(.L_5423 - .L_5422)
.L_5422:
        /*006c*/ 	.word	0x00000000


	//----- nvinfo : EIATTR_CBANK_PARAM_SIZE
	.align		4
.L_5423:
        /*0070*/ 	.byte	0x03, 0x19
        /*0072*/ 	.short	0x0018


	//----- nvinfo : EIATTR_PARAM_CBANK
	.align		4
        /*0074*/ 	.byte	0x04, 0x0a
        /*0076*/ 	.short	(.L_5425 - .L_5424)
	.align		4
.L_5424:
        /*0078*/ 	.word	index@(.nv.constant0._ZN2at6native29vectorized_elementwise_kernelILi2ENS0_13BUnaryFunctorIaaaZZZNS0_15binary_internal21div_trunc_kernel_cudaERNS_18TensorIteratorBaseEENKUlvE_clEvENKUlvE0_clEvEUlaaE_EESt5arrayIPcLm2EEEEviT0_T1_)
        /*007c*/ 	.short	0x0380
        /*007e*/ 	.short	0x0018


	//----- nvinfo : EIATTR_SW_WAR
	.align		4
.L_5425:
        /*0080*/ 	.byte	0x04, 0x36
        /*0082*/ 	.short	(.L_5427 - .L_5426)
.L_5426:
        /*0084*/ 	.word	0x00000008
.L_5427:


//--------------------- .nv.info._ZN2at6native29vectorized_elementwise_kernelILi4ENS0_13BUnaryFunctorIaaaZZZNS0_15binary_internal21div_trunc_kernel_cudaERNS_18TensorIteratorBaseEENKUlvE_clEvENKUlvE0_clEvEUlaaE_EESt5arrayIPcLm2EEEEviT0_T1_ --------------------------
	.section	.nv.info._ZN2at6native29vectorized_elementwise_kernelILi4ENS0_13BUnaryFunctorIaaaZZZNS0_15binary_internal21div_trunc_kernel_cudaERNS_18TensorIteratorBaseEENKUlvE_clEvENKUlvE0_clEvEUlaaE_EESt5arrayIPcLm2EEEEviT0_T1_,"",@"SHT_CUDA_INFO"
	.sectionflags	@""
	.align	4


	//----- nvinfo : EIATTR_CUDA_API_VERSION
	.align		4
        /*0000*/ 	.byte	0x04, 0x37
        /*0002*/ 	.short	(.L_5429 - .L_5428)
.L_5428:
        /*0004*/ 	.word	0x00000082


	//----- nvinfo : EIATTR_KPARAM_INFO
	.align		4
.L_5429:
        /*0008*/ 	.byte	0x04, 0x17
        /*000a*/ 	.short	(.L_5431 - .L_5430)
.L_5430:
        /*000c*/ 	.word	0x00000000
        /*0010*/ 	.short	0x0002
        /*0012*/ 	.short	0x0008
        /*0014*/ 	.byte	0x00, 0xf0, 0x41, 0x00


	//----- nvinfo : EIATTR_KPARAM_INFO
	.align		4
.L_5431:
        /*0018*/ 	.byte	0x04, 0x17
        /*001a*/ 	.short	(.L_5433 - .L_5432)
.L_5432:
        /*001c*/ 	.word	0x00000000
        /*0020*/ 	.short	0x0001
        /*0022*/ 	.short	0x0004
        /*0024*/ 	.byte	0x00, 0xf0, 0x09, 0x00


	//----- nvinfo : EIATTR_KPARAM_INFO
	.align		4
.L_5433:
        /*0028*/ 	.byte	0x04, 0x17
        /*002a*/ 	.short	(.L_5435 - .L_5434)
.L_5434:
        /*002c*/ 	.word	0x00000000
        /*0030*/ 	.short	0x0000
        /*0032*/ 	.short	0x0000
        /*0034*/ 	.byte	0x00, 0xf0, 0x11, 0x00


	//----- nvinfo : EIATTR_SPARSE_MMA_MASK
	.align		4
.L_5435:
        /*0038*/ 	.byte	0x03, 0x50
        /*003a*/ 	.short	0x0000


	//----- nvinfo : EIATTR_MAXREG_COUNT
	.align		4
        /*003c*/ 	.byte	0x03, 0x1b
        /*003e*/ 	.short	0x00ff


	//----- nvinfo : EIATTR_MERCURY_ISA_VERSION
	.align		4
        /*0040*/ 	.byte	0x03, 0x5f
        /*0042*/ 	.short	0x0101


	//----- nvinfo : EIATTR_VRC_CTA_INIT_COUNT
	.align		4
        /*0044*/ 	.byte	0x02, 0x4a
	.zero		1
	.zero		1


	//----- nvinfo : EIATTR_EXIT_INSTR_OFFSETS
	.align		4
        /*0048*/ 	.byte	0x04, 0x1c
        /*004a*/ 	.short	(.L_5437 - .L_5436)


	//   ....[0]....
.L_5436:
        /*004c*/ 	.word	0x00000de0


	//   ....[1]....
        /*0050*/ 	.word	0x00000e40


	//   ....[2]....
        /*0054*/ 	.word	0x00001390


	//----- nvinfo : EIATTR_MAX_THREADS
	.align		4
.L_5437:
        /*0058*/ 	.byte	0x04, 0x05
        /*005a*/ 	.short	(.L_5439 - .L_5438)
.L_5438:
        /*005c*/ 	.word	0x00000080
        /*0060*/ 	.word	0x00000001
        /*0064*/ 	.word	0x00000001


	//----- nvinfo : EIATTR_CRS_STACK_SIZE
	.align		4
.L_5439:
        /*0068*/ 	.byte	0x04, 0x1e
        /*006a*/ 	.short	(.L_5441 - .L_5440)
.L_5440:
        /*006c*/ 	.word	0x00000000


	//----- nvinfo : EIATTR_CBANK_PARAM_SIZE
	.align		4
.L_5441:
        /*0070*/ 	.byte	0x03, 0x19
        /*0072*/ 	.short	0x0018


	//----- nvinfo : EIATTR_PARAM_CBANK
	.align		4
        /*0074*/ 	.byte	0x04, 0x0a
        /*0076*/ 	.short	(.L_5443 - .L_5442)
	.align		4
.L_5442:
        /*0078*/ 	.word	index@(.nv.constant0._ZN2at6native29vectorized_elementwise_kernelILi4ENS0_13BUnaryFunctorIaaaZZZNS0_15binary_internal21div_trunc_kernel_cudaERNS_18TensorIteratorBaseEENKUlvE_clEvENKUlvE0_clEvEUlaaE_EESt5arrayIPcLm2EEEEviT0_T1_)
        /*007c*/ 	.short	0x0380
        /*007e*/ 	.short	0x0018


	//----- nvinfo : EIATTR_SW_WAR
	.align		4
.L_5443:
        /*0080*/ 	.byte	0x04, 0x36
        /*0082*/ 	.short	(.L_5445 - .L_5444)
.L_5444:
        /*0084*/ 	.word	0x00000008
.L_5445:


//--------------------- .nv.info._ZN2at6native29vectorized_elementwise_kernelILi8ENS0_13BUnaryFunctorIaaaZZZNS0_15binary_internal21div_trunc_kernel_cudaERNS_18TensorIteratorBaseEENKUlvE_clEvENKUlvE0_clEvEUlaaE_EESt5arrayIPcLm2EEEEviT0_T1_ --------------------------
	.section	.nv.info._ZN2at6native29vectorized_elementwise_kernelILi8ENS0_13BUnaryFunctorIaaaZZZNS0_15binary_internal21div_trunc_kernel_cudaERNS_18TensorIteratorBaseEENKUlvE_clEvENKUlvE0_clEvEUlaaE_EESt5arrayIPcLm2EEEEviT0_T1_,"",@"SHT_CUDA_INFO"
	.sectionflags	@""
	.align	4


	//----- nvinfo : EIATTR_CUDA_API_VERSION
	.align		4
        /*0000*/ 	.byte	0x04, 0x37
        /*0002*/ 	.short	(.L_5447 - .L_5446)
.L_5446:
        /*0004*/ 	.word	0x00000082


	//----- nvinfo : EIATTR_KPARAM_INFO
	.align		4
.L_5447:
        /*0008*/ 	.byte	0x04, 0x17
        /*000a*/ 	.short	(.L_5449 - .L_5448)
.L_5448:
        /*000c*/ 	.word	0x00000000
        /*0010*/ 	.short	0x0002
        /*0012*/ 	.short	0x0008
        /*0014*/ 	.byte	0x00, 0xf0, 0x41, 0x00


	//----- nvinfo : EIATTR_KPARAM_INFO
	.align		4
.L_5449:
        /*0018*/ 	.byte	0x04, 0x17
        /*001a*/ 	.short	(.L_5451 - .L_5450)
.L_5450:
        /*001c*/ 	.word	0x00000000
        /*0020*/ 	.short	0x0001
        /*0022*/ 	.short	0x0004
        /*0024*/ 	.byte	0x00, 0xf0, 0x09, 0x00


	//----- nvinfo : EIATTR_KPARAM_INFO
	.align		4
.L_5451:
        /*0028*/ 	.byte	0x04, 0x17
        /*002a*/ 	.short	(.L_5453 - .L_5452)
.L_5452:
        /*002c*/ 	.word	0x00000000
        /*0030*/ 	.short	0x0000
        /*0032*/ 	.short	0x0000
        /*0034*/ 	.byte	0x00, 0xf0, 0x11, 0x00


	//----- nvinfo : EIATTR_SPARSE_MMA_MASK
	.align		4
.L_5453:
        /*0038*/ 	.byte	0x03, 0x50
        /*003a*/ 	.short	0x0000


	//----- nvinfo : EIATTR_MAXREG_COUNT
	.align		4
        /*003c*/ 	.byte	0x03, 0x1b
        /*003e*/ 	.short	0x00ff


	//----- nvinfo : EIATTR_MERCURY_ISA_VERSION
	.align		4
        /*0040*/ 	.byte	0x03, 0x5f
        /*0042*/ 	.short	0x0101


	//----- nvinfo : EIATTR_VRC_CTA_INIT_COUNT
	.align		4
        /*0044*/ 	.byte	0x02, 0x4a
	.zero		1
	.zero		1


	//----- nvinfo : EIATTR_EXIT_INSTR_OFFSETS
	.align		4
        /*0048*/ 	.byte	0x04, 0x1c
        /*004a*/ 	.short	(.L_5455 - .L_5454)


	//   ....[0]....
.L_5454:
        /*004c*/ 	.word	0x00000de0


	//   ....[1]....
        /*0050*/ 	.word	0x00000e40


	//   ....[2]....
        /*0054*/ 	.word	0x00001370


	//----- nvinfo : EIATTR_MAX_THREADS
	.align		4
.L_5455:
        /*0058*/ 	.byte	0x04, 0x05
        /*005a*/ 	.short	(.L_5457 - .L_5456)
.L_5456:
        /*005c*/ 	.word	0x00000080
        /*0060*/ 	.word	0x00000001
        /*0064*/ 	.word	0x00000001


	//----- nvinfo : EIATTR_CRS_STACK_SIZE
	.align		4
.L_5457:
        /*0068*/ 	.byte	0x04, 0x1e
        /*006a*/ 	.short	(.L_5459 - .L_5458)
.L_5458:
        /*006c*/ 	.word	0x00000000


	//----- nvinfo : EIATTR_CBANK_PARAM_SIZE
	.align		4
.L_5459:
        /*0070*/ 	.byte	0x03, 0x19
        /*0072*/ 	.short	0x0018


	//----- nvinfo : EIATTR_PARAM_CBANK
	.align		4
        /*0074*/ 	.byte	0x04, 0x0a
        /*0076*/ 	.short	(.L_5461 - .L_5460)
	.align		4
.L_5460:
        /*0078*/ 	.word	index@(.nv.constant0._ZN2at6native29vectorized_elementwise_kernelILi8ENS0_13BUnaryFunctorIaaaZZZNS0_15binary_internal21div_trunc_kernel_cudaERNS_18TensorIteratorBaseEENKUlvE_clEvENKUlvE0_clEvEUlaaE_EESt5arrayIPcLm2EEEEviT0_T1_)
        /*007c*/ 	.short	0x0380
        /*007e*/ 	.short	0x0018


	//----- nvinfo : EIATTR_SW_WAR
	.align		4
.L_5461:
        /*0080*/ 	.byte	0x04, 0x36
        /*0082*/ 	.short	(.L_5463 - .L_5462)
.L_5462:
        /*0084*/ 	.word	0x00000008
.L_5463:


//--------------------- .nv.info._ZN2at6native18elementwise_kernelILi128ELi4EZNS0_15gpu_kernel_implINS0_13AUnaryFunctorIaaaZZZNS0_15binary_internal21div_trunc_kernel_cudaERNS_18TensorIteratorBaseEENKUlvE_clEvENKUlvE0_clEvEUlaaE_EEEEvS6_RKT_EUliE_EEviT1_ --------------------------
	.section	.nv.info._ZN2at6native18elementwise_kernelILi128ELi4EZNS0_15gpu_kernel_implINS0_13AUnaryFunctorIaaaZZZNS0_15binary_internal21div_trunc_kernel_cudaERNS_18TensorIteratorBaseEENKUlvE_clEvENKUlvE0_clEvEUlaaE_EEEEvS6_RKT_EUliE_EEviT1_,"",@"SHT_CUDA_INFO"
	.sectionflags	@""
	.align	4


	//----- nvinfo : EIATTR_CUDA_API_VERSION
	.align		4
        /*0000*/ 	.byte	0x04, 0x37
        /*0002*/ 	.short	(.L_5465 - .L_5464)
.L_5464:
        /*0004*/ 	.word	0x00000082


	//----- nvinfo : EIATTR_KPARAM_INFO
	.align		4
.L_5465:
        /*0008*/ 	.byte	0x04, 0x17
        /*000a*/ 	.short	(.L_5467 - .L_5466)
.L_5466:
        /*000c*/ 	.word	0x00000000
        /*0010*/ 	.short	0x0001
        /*0012*/ 	.short	0x0008
        /*0014*/ 	.byte	0x00, 0xf0, 0x61, 0x08


	//----- nvinfo : EIATTR_KPARAM_INFO
	.align		4
.L_5467:
        /*0018*/ 	.byte	0x04, 0x17
        /*001a*/ 	.short	(.L_5469 - .L_5468)
.L_5468:
        /*001c*/ 	.word	0x00000000
        /*0020*/ 	.short	0x0000
        /*0022*/ 	.short	0x0000
        /*0024*/ 	.byte	0x00, 0xf0, 0x11, 0x00


	//----- nvinfo : EIATTR_SPARSE_MMA_MASK
	.align		4
.L_5469:
        /*0028*/ 	.byte	0x03, 0x50
        /*002a*/ 	.short	0x0000


	//----- nvinfo : EIATTR_MAXREG_COUNT
	.align		4
        /*002c*/ 	.byte	0x03, 0x1b
        /*002e*/ 	.short	0x0080


	//----- nvinfo : EIATTR_EXTERNS
	.align		4
        /*0030*/ 	.byte	0x04, 0x0f
        /*0032*/ 	.short	(.L_5471 - .L_5470)


	//   ....[0]....
	.align		4
.L_5470:
        /*0034*/ 	.word	index@(__assertfail)


	//----- nvinfo : EIATTR_MERCURY_ISA_VERSION
	.align		4
.L_5471:
        /*0038*/ 	.byte	0x03, 0x5f
        /*003a*/ 	.short	0x0101


	//----- nvinfo : EIATTR_VRC_CTA_INIT_COUNT
	.align		4
        /*003c*/ 	.byte	0x02, 0x4a
	.zero		1
	.zero		1


	//----- nvinfo : EIATTR_SYSCALL_OFFSETS
	.align		4
        /*0040*/ 	.byte	0x04, 0x46
        /*0042*/ 	.short	(.L_5473 - .L_5472)


	//   ....[0]....
.L_5472:
        /*0044*/ 	.word	0x00002120


	//   ....[1]....
        /*0048*/ 	.word	0x00003010


	//   ....[2]....
        /*004c*/ 	.word	0x00005300


	//   ....[3]....
        /*0050*/ 	.word	0x00006030


	//   ....[4]....
        /*0054*/ 	.word	0x00008410


	//   ....[5]....
        /*0058*/ 	.word	0x00009140


	//   ....[6]....
        /*005c*/ 	.word	0x0000b530


	//   ....[7]....
        /*0060*/ 	.word	0x0000c230


	//----- nvinfo : EIATTR_EXIT_INSTR_OFFSETS
	.align		4
.L_5473:
        /*0064*/ 	.byte	0x04, 0x1c
        /*0066*/ 	.short	(.L_5475 - .L_5474)


	//   ....[0]....
.L_5474:
        /*0068*/ 	.word	0x00009420


	//   ....[1]....
        /*006c*/ 	.word	0x0000b6a0


	//   ....[2]....
        /*0070*/ 	.word	0x0000b6c0


	//   ....[3]....
        /*0074*/ 	.word	0x0000b780


	//   ....[4]....
        /*0078*/ 	.word	0x0000b7c0


	//   ....[5]....
        /*007c*/ 	.word	0x0000b800


	//   ....[6]....
        /*0080*/ 	.word	0x0000b890


	//   ....[7]....
        /*0084*/ 	.word	0x0000b8d0


	//   ....[8]....
        /*0088*/ 	.word	0x0000b970


	//   ....[9]....
        /*008c*/ 	.word	0x0000b9c0


	//   ....[10]....
        /*0090*/ 	.word	0x0000ba10


	//   ....[11]....
        /*0094*/ 	.word	0x0000baf0


	//   ....[12]....
        /*0098*/ 	.word	0x0000bc60


	//   ....[13]....
        /*009c*/ 	.word	0x0000bdd0


	//   ....[14]....
        /*00a0*/ 	.word	0x0000bf30


	//   ....[15]....
        /*00a4*/ 	.word	0x0000bf90


	//   ....[16]....
        /*00a8*/ 	.word	0x0000bfd0


	//   ....[17]....
        /*00ac*/ 	.word	0x0000c070


	//   ....[18]....
        /*00b0*/ 	.word	0x0000c0d0


	//   ....[19]....
        /*00b4*/ 	.word	0x0000c240


	//   ....[20]....
        /*00b8*/ 	.word	0x0000c350


	//   ....[21]....
        /*00bc*/ 	.word	0x0000c490


	//   ....[22]....
        /*00c0*/ 	.word	0x0000c4d0


	//----- nvinfo : EIATTR_MAX_THREADS
	.align		4
.L_5475:
        /*00c4*/ 	.byte	0x04, 0x05
        /*00c6*/ 	.short	(.L_5477 - .L_5476)
.L_5476:
        /*00c8*/ 	.word	0x00000080
        /*00cc*/ 	.word	0x00000001
        /*00d0*/ 	.word	0x00000001


	//----- nvinfo : EIATTR_CRS_STACK_SIZE
	.align		4
.L_5477:
        /*00d4*/ 	.byte	0x04, 0x1e
        /*00d6*/ 	.short	(.L_5479 - .L_5478)
.L_5478:
        /*00d8*/ 	.word	0x00000000


	//----- nvinfo : EIATTR_CBANK_PARAM_SIZE
	.align		4
.L_5479:
        /*00dc*/ 	.byte	0x03, 0x19
        /*00de*/ 	.short	0x0220


	//----- nvinfo : EIATTR_PARAM_CBANK
	.align		4
        /*00e0*/ 	.byte	0x04, 0x0a
        /*00e2*/ 	.short	(.L_5481 - .L_5480)
	.align		4
.L_5480:
        /*00e4*/ 	.word	index@(.nv.constant0._ZN2at6native18elementwise_kernelILi128ELi4EZNS0_15gpu_kernel_implINS0_13AUnaryFunctorIaaaZZZNS0_15binary_internal21div_trunc_kernel_cudaERNS_18TensorIteratorBaseEENKUlvE_clEvENKUlvE0_clEvEUlaaE_EEEEvS6_RKT_EUliE_EEviT1_)
        /*00e8*/ 	.short	0x0380
        /*00ea*/ 	.short	0x0220


	//----- nvinfo : EIATTR_SW_WAR
	.align		4
.L_5481:
        /*00ec*/ 	.byte	0x04, 0x36
        /*00ee*/ 	.short	(.L_5483 - .L_5482)
.L_5482:
        /*00f0*/ 	.word	0x00000008
.L_5483:


//--------------------- .nv.info._ZN2at6native27unrolled_elementwise_kernelINS0_13AUnaryFunctorIaaaZZZNS0_15binary_internal21div_trunc_kernel_cudaERNS_18TensorIteratorBaseEENKUlvE_clEvENKUlvE0_clEvEUlaaE_EESt5arrayIPcLm2EELi4E23TrivialOffsetCalculatorILi1EjESE_NS0_6memory12LoadWithCastILi1EEENSF_13StoreWithCastILi1EEEEEviT_T0_T2_T3_T4_T5_ --------------------------
	.section	.nv.info._ZN2at6native27unrolled_elementwise_kernelINS0_13AUnaryFunctorIaaaZZZNS0_15binary_internal21div_trunc_kernel_cudaERNS_18TensorIteratorBaseEENKUlvE_clEvENKUlvE0_clEvEUlaaE_EESt5arrayIPcLm2EELi4E23TrivialOffsetCalculatorILi1EjESE_NS0_6memory12LoadWithCastILi1EEENSF_13StoreWithCastILi1EEEEEviT_T0_T2_T3_T4_T5_,"",@"SHT_CUDA_INFO"
	.sectionflags	@""
	.align	4


	//----- nvinfo : EIATTR_CUDA_API_VERSION
	.align		4
        /*0000*/ 	.byte	0x04, 0x37
        /*0002*/ 	.short	(.L_5485 - .L_5484)
.L_5484:
        /*0004*/ 	.word	0x00000082


	//----- nvinfo : EIATTR_KPARAM_INFO
	.align		4
.L_5485:
        /*0008*/ 	.byte	0x04, 0x17
        /*000a*/ 	.short	(.L_5487 - .L_5486)
.L_5486:
        /*000c*/ 	.word	0x00000000
        /*0010*/ 	.short	0x0006
        /*0012*/ 	.short	0x0024
        /*0014*/ 	.byte	0x00, 0xf0, 0x21, 0x00


	//----- nvinfo : EIATTR_KPARAM_INFO
	.align		4
.L_5487:
        /*0018*/ 	.byte	0x04, 0x17
        /*001a*/ 	.short	(.L_5489 - .L_5488)
.L_5488:
        /*001c*/ 	.word	0x00000000
        /*0020*/ 	.short	0x0005
        /*0022*/ 	.short	0x001c
        /*0024*/ 	.byte	0x00, 0xf0, 0x21, 0x00


	//----- nvinfo : EIATTR_KPARAM_INFO
	.align		4
.L_5489:
        /*0028*/ 	.byte	0x04, 0x17
        /*002a*/ 	.short	(.L_5491 - .L_5490)
.L_5490:
        /*002c*/ 	.word	0x00000000
        /*0030*/ 	.short	0x0004
        /*0032*/ 	.short	0x0019
        /*0034*/ 	.byte	0x00, 0xf0, 0x05, 0x00


	//----- nvinfo : EIATTR_KPARAM_INFO
	.align		4
.L_5491:
        /*0038*/ 	.byte	0x04, 0x17
        /*003a*/ 	.short	(.L_5493 - .L_5492)
.L_5492:
        /*003c*/ 	.word	0x00000000
        /*0040*/ 	.short	0x0003
        /*0042*/ 	.short	0x0018
        /*0044*/ 	.byte	0x00, 0xf0, 0x05, 0x00


	//----- nvinfo : EIATTR_KPARAM_INFO
	.align		4
.L_5493:
        /*0048*/ 	.byte	0x04, 0x17
        /*004a*/ 	.short	(.L_5495 - .L_5494)
.L_5494:
        /*004c*/ 	.word	0x00000000
        /*0050*/ 	.short	0x0002
        /*0052*/ 	.short	0x0008
        /*0054*/ 	.byte	0x00, 0xf0, 0x41, 0x00


	//----- nvinfo : EIATTR_KPARAM_INFO
	.align		4
.L_5495:
        /*0058*/ 	.byte	0x04, 0x17
        /*005a*/ 	.short	(.L_5497 - .L_5496)
.L_5496:
        /*005c*/ 	.word	0x00000000
        /*0060*/ 	.short	0x0001
        /*0062*/ 	.short	0x0004
        /*0064*/ 	.byte	0x00, 0xf0, 0x09, 0x00


	//----- nvinfo : EIATTR_KPARAM_INFO
	.align		4
.L_5497:
        /*0068*/ 	.byte	0x04, 0x17
        /*006a*/ 	.short	(.L_5499 - .L_5498)
.L_5498:
        /*006c*/ 	.word	0x00000000
        /*0070*/ 	.short	0x0000
        /*0072*/ 	.short	0x0000
        /*0074*/ 	.byte	0x00, 0xf0, 0x11, 0x00


	//----- nvinfo : EIATTR_SPARSE_MMA_MASK
	.align		4
.L_5499:
        /*0078*/ 	.byte	0x03, 0x50
        /*007a*/ 	.short	0x0000


	//----- nvinfo : EIATTR_MAXREG_COUNT
	.align		4
        /*007c*/ 	.byte	0x03, 0x1b
        /*007e*/ 	.short	0x00ff


	//----- nvinfo : EIATTR_EXTERNS
	.align		4
        /*0080*/ 	.byte	0x04, 0x0f
        /*0082*/ 	.short	(.L_5501 - .L_5500)


	//   ....[0]....
	.align		4
.L_5500:
        /*0084*/ 	.word	index@(__assertfail)


	//----- nvinfo : EIATTR_MERCURY_ISA_VERSION
	.align		4
.L_5501:
        /*0088*/ 	.byte	0x03, 0x5f
        /*008a*/ 	.short	0x0101


	//----- nvinfo : EIATTR_VRC_CTA_INIT_COUNT
	.align		4
        /*008c*/ 	.byte	0x02, 0x4a
	.zero		1
	.zero		1


	//----- nvinfo : EIATTR_SYSCALL_OFFSETS
	.align		4
        /*0090*/ 	.byte	0x04, 0x46
        /*0092*/ 	.short	(.L_5503 - .L_5502)


	//   ....[0]....
.L_5502:
        /*0094*/ 	.word	0x00000e30


	//   ....[1]....
        /*0098*/ 	.word	0x00001e00


	//   ....[2]....
        /*009c*/ 	.word	0x00002d10


	//   ....[3]....
        /*00a0*/ 	.word	0x00003c30


	//   ....[4]....
        /*00a4*/ 	.word	0x00004e60


	//   ....[5]....
        /*00a8*/ 	.word	0x00005d50


	//   ....[6]....
        /*00ac*/ 	.word	0x00006d00


	//   ....[7]....
        /*00b0*/ 	.word	0x00007c90


	//----- nvinfo : EIATTR_EXIT_INSTR_OFFSETS
	.align		4
.L_5503:
        /*00b4*/ 	.byte	0x04, 0x1c
        /*00b6*/ 	.short	(.L_5505 - .L_5504)


	//   ....[0]....
.L_5504:
        /*00b8*/ 	.word	0x00006fd0


	//   ....[1]....
        /*00bc*/ 	.word	0x00007100


	//   ....[2]....
        /*00c0*/ 	.word	0x00007120


	//   ....[3]....
        /*00c4*/ 	.word	0x000071e0


	//   ....[4]....
        /*00c8*/ 	.word	0x00007220


	//   ....[5]....
        /*00cc*/ 	.word	0x00007260


	//   ....[6]....
        /*00d0*/ 	.word	0x000072f0


	//   ....[7]....
        /*00d4*/ 	.word	0x00007330


	//   ....[8]....
        /*00d8*/ 	.word	0x000073d0


	//   ....[9]....
        /*00dc*/ 	.word	0x00007420


	//   ....[10]....
        /*00e0*/ 	.word	0x00007470


	//   ....[11]....
        /*00e4*/ 	.word	0x00007550


	//   ....[12]....
        /*00e8*/ 	.word	0x000076c0


	//   ....[13]....
        /*00ec*/ 	.word	0x00007830


	//   ....[14]....
        /*00f0*/ 	.word	0x00007990


	//   ....[15]....
        /*00f4*/ 	.word	0x000079f0


	//   ....[16]....
        /*00f8*/ 	.word	0x00007a30


	//   ....[17]....
        /*00fc*/ 	.word	0x00007ad0


	//   ....[18]....
        /*0100*/ 	.word	0x00007b30


	//   ....[19]....
        /*0104*/ 	.word	0x00007ca0


	//   ....[20]....
        /*0108*/ 	.word	0x00007db0


	//   ....[21]....
        /*010c*/ 	.word	0x00007ef0


	//   ....[22]....
        /*0110*/ 	.word	0x00007f30


	//----- nvinfo : EIATTR_MAX_THREADS
	.align		4
.L_5505:
        /*0114*/ 	.byte	0x04, 0x05
        /*0116*/ 	.short	(.L_5507 - .L_5506)
.L_5506:
        /*0118*/ 	.word	0x00000080
        /*011c*/ 	.word	0x00000001
        /*0120*/ 	.word	0x00000001


	//----- nvinfo : EIATTR_CRS_STACK_SIZE
	.align		4
.L_5507:
        /*0124*/ 	.byte	0x04, 0x1e
        /*0126*/ 	.short	(.L_5509 - .L_5508)
.L_5508:
        /*0128*/ 	.word	0x00000000


	//----- nvinfo : EIATTR_CBANK_PARAM_SIZE
	.align		4
.L_5509:
        /*012c*/ 	.byte	0x03, 0x19
        /*012e*/ 	.short	0x002c


	//----- nvinfo : EIATTR_PARAM_CBANK
	.align		4
        /*0130*/ 	.byte	0x04, 0x0a
        /*0132*/ 	.short	(.L_5511 - .L_5510)
	.align		4
.L_5510:
        /*0134*/ 	.word	index@(.nv.constant0._ZN2at6native27unrolled_elementwise_kernelINS0_13AUnaryFunctorIaaaZZZNS0_15binary_internal21div_trunc_kernel_cudaERNS_18TensorIteratorBaseEENKUlvE_clEvENKUlvE0_clEvEUlaaE_EESt5arrayIPcLm2EELi4E23TrivialOffsetCalculatorILi1EjESE_NS0_6memory12LoadWithCastILi1EEENSF_13StoreWithCastILi1EEEEEviT_T0_T2_T3_T4_T5_)
        /*0138*/ 	.short	0x0380
        /*013a*/ 	.short	0x002c


	//----- nvinfo : EIATTR_SW_WAR
	.align		4
.L_5511:
        /*013c*/ 	.byte	0x04, 0x36
        /*013e*/ 	.short	(.L_5513 - .L_5512)
.L_5512:
        /*0140*/ 	.word	0x00000008
.L_5513:


//--------------------- .nv.info._ZN2at6native18elementwise_kernelILi128ELi4EZNS0_22gpu_kernel_impl_nocastINS0_13AUnaryFunctorIaaaZZZNS0_15binary_internal21div_trunc_kernel_cudaERNS_18TensorIteratorBaseEENKUlvE_clEvENKUlvE0_clEvEUlaaE_EEEEvS6_RKT_EUliE_EEviT1_ --------------------------
	.section	.nv.info._ZN2at6native18elementwise_kernelILi128ELi4EZNS0_22gpu_kernel_impl_nocastINS0_13AUnaryFunctorIaaaZZZNS0_15binary_internal21div_trunc_kernel_cudaERNS_18TensorIteratorBaseEENKUlvE_clEvENKUlvE0_clEvEUlaaE_EEEEvS6_RKT_EUliE_EEviT1_,"",@"SHT_CUDA_INFO"
	.sectionflags	@""
	.align	4


	//----- nvinfo : EIATTR_CUDA_API_VERSION
	.align		4
        /*0000*/ 	.byte	0x04, 0x37
        /*0002*/ 	.short	(.L_5515 - .L_5514)
.L_5514:
        /*0004*/ 	.word	0x00000082


	//----- nvinfo : EIATTR_KPARAM_INFO
	.align		4
.L_5515:
        /*0008*/ 	.byte	0x04, 0x17
        /*000a*/ 	.short	(.L_5517 - .L_5516)
.L_5516:
        /*000c*/ 	.word	0x00000000
        /*0010*/ 	.short	0x0001
        /*0012*/ 	.short	0x0008
        /*0014*/ 	.byte	0x00, 0xf0, 0x61, 0x08


	//----- nvinfo : EIATTR_KPARAM_INFO
	.align		4
.L_5517:
        /*0018*/ 	.byte	0x04, 0x17
        /*001a*/ 	.short	(.L_5519 - .L_5518)
.L_5518:
        /*001c*/ 	.word	0x00000000
        /*0020*/ 	.short	0x0000
        /*0022*/ 	.short	0x0000
        /*0024*/ 	.byte	0x00, 0xf0, 0x11, 0x00


	//----- nvinfo : EIATTR_SPARSE_MMA_MASK
	.align		4
.L_5519:
        /*0028*/ 	.byte	0x03, 0x50
        /*002a*/ 	.short	0x0000


	//----- nvinfo : EIATTR_MAXREG_COUNT
	.align		4
        /*002c*/ 	.byte	0x03, 0x1b
        /*002e*/ 	.short	0x0080


	//----- nvinfo : EIATTR_MERCURY_ISA_VERSION
	.align		4
        /*0030*/ 	.byte	0x03, 0x5f
        /*0032*/ 	.short	0x0101


	//----- nvinfo : EIATTR_VRC_CTA_INIT_COUNT
	.align		4
        /*0034*/ 	.byte	0x02, 0x4a
	.zero		1
	.zero		1


	//----- nvinfo : EIATTR_EXIT_INSTR_OFFSETS
	.align		4
        /*0038*/ 	.byte	0x04, 0x1c
        /*003a*/ 	.short	(.L_5521 - .L_5520)


	//   ....[0]....
.L_5520:
        /*003c*/ 	.word	0x00000350


	//   ....[1]....
        /*0040*/ 	.word	0x000003e0


	//   ....[2]....
        /*0044*/ 	.word	0x00003f50


	//   ....[3]....
        /*0048*/ 	.word	0x000052b0


	//----- nvinfo : EIATTR_MAX_THREADS
	.align		4
.L_5521:
        /*004c*/ 	.byte	0x04, 0x05
        /*004e*/ 	.short	(.L_5523 - .L_5522)
.L_5522:
        /*0050*/ 	.word	0x00000080
        /*0054*/ 	.word	0x00000001
        /*0058*/ 	.word	0x00000001


	//----- nvinfo : EIATTR_CRS_STACK_SIZE
	.align		4
.L_5523:
        /*005c*/ 	.byte	0x04, 0x1e
        /*005e*/ 	.short	(.L_5525 - .L_5524)
.L_5524:
        /*0060*/ 	.word	0x00000000


	//----- nvinfo : EIATTR_CBANK_PARAM_SIZE
	.align		4
.L_5525:
        /*0064*/ 	.byte	0x03, 0x19
        /*0066*/ 	.short	0x0220


	//----- nvinfo : EIATTR_PARAM_CBANK
	.align		4
        /*0068*/ 	.byte	0x04, 0x0a
        /*006a*/ 	.short	(.L_5527 - .L_5526)
	.align		4
.L_5526:
        /*006c*/ 	.word	index@(.nv.constant0._ZN2at6native18elementwise_kernelILi128ELi4EZNS0_22gpu_kernel_impl_nocastINS0_13AUnaryFunctorIaaaZZZNS0_15binary_internal21div_trunc_kernel_cudaERNS_18TensorIteratorBaseEENKUlvE_clEvENKUlvE0_clEvEUlaaE_EEEEvS6_RKT_EUliE_EEviT1_)
        /*0070*/ 	.short	0x0380
        /*0072*/ 	.short	0x0220


	//----- nvinfo : EIATTR_SW_WAR
	.align		4
.L_5527:
        /*0074*/ 	.byte	0x04, 0x36
        /*0076*/ 	.short	(.L_5529 - .L_5528)
.L_5528:
        /*0078*/ 	.word	0x00000008
.L_5529:


//--------------------- .nv.info._ZN2at6native27unrolled_elementwise_kernelINS0_13AUnaryFunctorIaaaZZZNS0_15binary_internal21div_trunc_kernel_cudaERNS_18TensorIteratorBaseEENKUlvE_clEvENKUlvE0_clEvEUlaaE_EESt5arrayIPcLm2EELi4E23TrivialOffsetCalculatorILi1EjESE_NS0_6memory15LoadWithoutCastENSF_16StoreWithoutCastEEEviT_T0_T2_T3_T4_T5_ --------------------------
	.section	.nv.info._ZN2at6native27unrolled_elementwise_kernelINS0_13AUnaryFunctorIaaaZZZNS0_15binary_internal21div_trunc_kernel_cudaERNS_18TensorIteratorBaseEENKUlvE_clEvENKUlvE0_clEvEUlaaE_EESt5arrayIPcLm2EELi4E23TrivialOffsetCalculatorILi1EjESE_NS0_6memory15LoadWithoutCastENSF_16StoreWithoutCastEEEviT_T0_T2_T3_T4_T5_,"",@"SHT_CUDA_INFO"
	.sectionflags	@""
	.align	4


	//----- nvinfo : EIATTR_CUDA_API_VERSION
	.align		4
        /*0000*/ 	.byte	0x04, 0x37
        /*0002*/ 	.short	(.L_5531 - .L_5530)
.L_5530:
        /*0004*/ 	.word	0x00000082


	//----- nvinfo : EIATTR_KPARAM_INFO
	.align		4
.L_5531:
        /*0008*/ 	.byte	0x04, 0x17
        /*000a*/ 	.short	(.L_5533 - .L_5532)
.L_5532:
        /*000c*/ 	.word	0x00000000
        /*0010*/ 	.short	0x0006
        /*0012*/ 	.short	0x001b
        /*0014*/ 	.byte	0x00, 0xf0, 0x05, 0x00


	//----- nvinfo : EIATTR_KPARAM_INFO
	.align		4
.L_5533:
        /*0018*/ 	.byte	0x04, 0x17
        /*001a*/ 	.short	(.L_5535 - .L_5534)
.L_5534:
        /*001c*/ 	.word	0x00000000
        /*0020*/ 	.short	0x0005
        /*0022*/ 	.short	0x001a
        /*0024*/ 	.byte	0x00, 0xf0, 0x05, 0x00


	//----- nvinfo : EIATTR_KPARAM_INFO
	.align		4
.L_5535:
        /*0028*/ 	.byte	0x04, 0x17
        /*002a*/ 	.short	(.L_5537 - .L_5536)
.L_5536:
        /*002c*/ 	.word	0x00000000
        /*0030*/ 	.short	0x0004
        /*0032*/ 	.short	0x0019
        /*0034*/ 	.byte	0x00, 0xf0, 0x05, 0x00


	//----- nvinfo : EIATTR_KPARAM_INFO
	.align		4
.L_5537:
        /*0038*/ 	.byte	0x04, 0x17
        /*003a*/ 	.short	(.L_5539 - .L_5538)
.L_5538:
        /*003c*/ 	.word	0x00000000
        /*0040*/ 	.short	0x0003
        /*0042*/ 	.short	0x0018
        /*0044*/ 	.byte	0x00, 0xf0, 0x05, 0x00


	//----- nvinfo : EIATTR_KPARAM_INFO
	.align		4
.L_5539:
        /*0048*/ 	.byte	0x04, 0x17
        /*004a*/ 	.short	(.L_5541 - .L_5540)
.L_5540:
        /*004c*/ 	.word	0x00000000
        /*0050*/ 	.short	0x0002
        /*0052*/ 	.short	0x0008
        /*0054*/ 	.byte	0x00, 0xf0, 0x41, 0x00


	//----- nvinfo : EIATTR_KPARAM_INFO
	.align		4
.L_5541:
        /*0058*/ 	.byte	0x04, 0x17
        /*005a*/ 	.short	(.L_5543 - .L_5542)
.L_5542:
        /*005c*/ 	.word	0x00000000
        /*0060*/ 	.short	0x0001
        /*0062*/ 	.short	0x0004
        /*0064*/ 	.byte	0x00, 0xf0, 0x09, 0x00


	//----- nvinfo : EIATTR_KPARAM_INFO
	.align		4
.L_5543:
        /*0068*/ 	.byte	0x04, 0x17
        /*006a*/ 	.short	(.L_5545 - .L_5544)
.L_5544:
        /*006c*/ 	.word	0x00000000
        /*0070*/ 	.short	0x0000
        /*0072*/ 	.short	0x0000
        /*0074*/ 	.byte	0x00, 0xf0, 0x11, 0x00


	//----- nvinfo : EIATTR_SPARSE_MMA_MASK
	.align		4
.L_5545:
        /*0078*/ 	.byte	0x03, 0x50
        /*007a*/ 	.short	0x0000


	//----- nvinfo : EIATTR_MAXREG_COUNT
	.align		4
        /*007c*/ 	.byte	0x03, 0x1b
        /*007e*/ 	.short	0x00ff


	//----- nvinfo : EIATTR_MERCURY_ISA_VERSION
	.align		4
        /*0080*/ 	.byte	0x03, 0x5f
        /*0082*/ 	.short	0x0101


	//----- nvinfo : EIATTR_VRC_CTA_INIT_COUNT
	.align		4
        /*0084*/ 	.byte	0x02, 0x4a
	.zero		1
	.zero		1


	//----- nvinfo : EIATTR_EXIT_INSTR_OFFSETS
	.align		4
        /*0088*/ 	.byte	0x04, 0x1c
        /*008a*/ 	.short	(.L_5547 - .L_5546)


	//   ....[0]....
.L_5546:
        /*008c*/ 	.word	0x000006f0


	//   ....[1]....
        /*0090*/ 	.word	0x00000750


	//----- nvinfo : EIATTR_MAX_THREADS
	.align		4
.L_5547:
        /*0094*/ 	.byte	0x04, 0x05
        /*0096*/ 	.short	(.L_5549 - .L_5548)
.L_5548:
        /*0098*/ 	.word	0x00000080
        /*009c*/ 	.word	0x00000001
        /*00a0*/ 	.word	0x00000001


	//----- nvinfo : EIATTR_CRS_STACK_SIZE
	.align		4
.L_5549:
        /*00a4*/ 	.byte	0x04, 0x1e
        /*00a6*/ 	.short	(.L_5551 - .L_5550)
.L_5550:
        /*00a8*/ 	.word	0x00000000


	//----- nvinfo : EIATTR_CBANK_PARAM_SIZE
	.align		4
.L_5551:
        /*00ac*/ 	.byte	0x03, 0x19
        /*00ae*/ 	.short	0x001c


	//----- nvinfo : EIATTR_PARAM_CBANK
	.align		4
        /*00b0*/ 	.byte	0x04, 0x0a
        /*00b2*/ 	.short	(.L_5553 - .L_5552)
	.align		4
.L_5552:
        /*00b4*/ 	.word	index@(.nv.constant0._ZN2at6native27unrolled_elementwise_kernelINS0_13AUnaryFunctorIaaaZZZNS0_15binary_internal21div_trunc_kernel_cudaERNS_18TensorIteratorBaseEENKUlvE_clEvENKUlvE0_clEvEUlaaE_EESt5arrayIPcLm2EELi4E23TrivialOffsetCalculatorILi1EjESE_NS0_6memory15LoadWithoutCastENSF_16StoreWithoutCastEEEviT_T0_T2_T3_T4_T5_)
        /*00b8*/ 	.short	0x0380
        /*00ba*/ 	.short	0x001c


	//----- nvinfo : EIATTR_SW_WAR
	.align		4
.L_5553:
        /*00bc*/ 	.byte	0x04, 0x36
        /*00be*/ 	.short	(.L_5555 - .L_5554)
.L_5554:
        /*00c0*/ 	.word	0x00000008
.L_5555:


//--------------------- .nv.info._ZN2at6native29vectorized_elementwise_kernelILi2ENS0_13AUnaryFunctorIaaaZZZNS0_15binary_internal21div_trunc_kernel_cudaERNS_18TensorIteratorBaseEENKUlvE_clEvENKUlvE0_clEvEUlaaE_EESt5arrayIPcLm2EEEEviT0_T1_ --------------------------
	.section	.nv.info._ZN2at6native29vectorized_elementwise_kernelILi2ENS0_13AUnaryFunctorIaaaZZZNS0_15binary_internal21div_trunc_kernel_cudaERNS_18TensorIteratorBaseEENKUlvE_clEvENKUlvE0_clEvEUlaaE_EESt5arrayIPcLm2EEEEviT0_T1_,"",@"SHT_CUDA_INFO"
	.sectionflags	@""
	.align	4


	//----- nvinfo : EIATTR_CUDA_API_VERSION
	.align		4
        /*0000*/ 	.byte	0x04, 0x37
        /*0002*/ 	.short	(.L_5557 - .L_5556)
.L_5556:
        /*0004*/ 	.word	0x00000082


	//----- nvinfo : EIATTR_KPARAM_INFO
	.align		4
.L_5557:
        /*0008*/ 	.byte	0x04, 0x17
        /*000a*/ 	.short	(.L_5559 - .L_5558)
.L_5558:
        /*000c*/ 	.word	0x00000000
        /*0010*/ 	.short	0x0002
        /*0012*/ 	.short	0x0008
        /*0014*/ 	.byte	0x00, 0xf0, 0x41, 0x00


	//----- nvinfo : EIATTR_KPARAM_INFO
	.align		4
.L_5559:
        /*0018*/ 	.byte	0x04, 0x17
        /*001a*/ 	.short	(.L_5561 - .L_5560)
.L_5560:
        /*001c*/ 	.word	0x00000000
        /*0020*/ 	.short	0x0001
        /*0022*/ 	.short	0x0004
        /*0024*/ 	.byte	0x00, 0xf0, 0x09, 0x00


	//----- nvinfo : EIATTR_KPARAM_INFO
	.align		4
.L_5561:
        /*0028*/ 	.byte	0x04, 0x17
        /*002a*/ 	.short	(.L_5563 - .L_5562)
.L_5562:
        /*002c*/ 	.word	0x00000000
        /*0030*/ 	.short	0x0000
        /*0032*/ 	.short	0x0000
        /*0034*/ 	.byte	0x00, 0xf0, 0x11, 0x00


	//----- nvinfo : EIATTR_SPARSE_MMA_MASK
	.align		4
.L_5563:
        /*0038*/ 	.byte	0x03, 0x50
        /*003a*/ 	.short	0x0000


	//----- nvinfo : EIATTR_MAXREG_COUNT
	.align		4
        /*003c*/ 	.byte	0x03, 0x1b
        /*003e*/ 	.short	0x00ff


	//----- nvinfo : EIATTR_MERCURY_ISA_VERSION
	.align		4
        /*0040*/ 	.byte	0x03, 0x5f
        /*0042*/ 	.short	0x0101


	//----- nvinfo : EIATTR_VRC_CTA_INIT_COUNT
	.align		4
        /*0044*/ 	.byte	0x02, 0x4a
	.zero		1
	.zero		1


	//----- nvinfo : EIATTR_EXIT_INSTR_OFFSETS
	.align		4
        /*0048*/ 	.byte	0x04, 0x1c
        /*004a*/ 	.short	(.L_5565 - .L_5564)


	//   ....[0]....
.L_5564:
        /*004c*/ 	.word	0x00000de0


	//   ....[1]....
        /*0050*/ 	.word	0x00000e40


	//   ....[2]....
        /*0054*/ 	.word	0x00001340


	//----- nvinfo : EIATTR_MAX_THREADS
	.align		4
.L_5565:
        /*0058*/ 	.byte	0x04, 0x05
        /*005a*/ 	.short	(.L_5567 - .L_5566)
.L_5566:
        /*005c*/ 	.word	0x00000080
        /*0060*/ 	.word	0x00000001
        /*0064*/ 	.word	0x00000001


	//----- nvinfo : EIATTR_CRS_STACK_SIZE
	.align		4
.L_5567:
        /*0068*/ 	.byte	0x04, 0x1e
        /*006a*/ 	.short	(.L_5569 - .L_5568)
.L_5568:
        /*006c*/ 	.word	0x00000000


	//----- nvinfo : EIATTR_CBANK_PARAM_SIZE
	.align		4
.L_5569:
        /*0070*/ 	.byte	0x03, 0x19
        /*0072*/ 	.short	0x0018


	//----- nvinfo : EIATTR_PARAM_CBANK
	.align		4
        /*0074*/ 	.byte	0x04, 0x0a
        /*0076*/ 	.short	(.L_5571 - .L_5570)
	.align		4
.L_5570:
        /*0078*/ 	.word	index@(.nv.constant0._ZN2at6native29vectorized_elementwise_kernelILi2ENS0_13AUnaryFunctorIaaaZZZNS0_15binary_internal21div_trunc_kernel_cudaERNS_18TensorIteratorBaseEENKUlvE_clEvENKUlvE0_clEvEUlaaE_EESt5arrayIPcLm2EEEEviT0_T1_)
        /*007c*/ 	.short	0x0380
        /*007e*/ 	.short	0x0018


	//----- nvinfo : EIATTR_SW_WAR
	.align		4
.L_5571:
        /*0080*/ 	.byte	0x04, 0x36
        /*0082*/ 	.short	(.L_5573 - .L_5572)
.L_5572:
        /*0084*/ 	.word	0x00000008
.L_5573:


//--------------------- .nv.info._ZN2at6native29vectorized_elementwise_kernelILi4ENS0_13AUnaryFunctorIaaaZZZNS0_15binary_internal21div_trunc_kernel_cudaERNS_18TensorIteratorBaseEENKUlvE_clEvENKUlvE0_clEvEUlaaE_EESt5arrayIPcLm2EEEEviT0_T1_ --------------------------
	.section	.nv.info._ZN2at6native29vectorized_elementwise_kernelILi4ENS0_13AUnaryFunctorIaaaZZZNS0_15binary_internal21div_trunc_kernel_cudaERNS_18TensorIteratorBaseEENKUlvE_clEvENKUlvE0_clEvEUlaaE_EESt5arrayIPcLm2EEEEviT0_T1_,"",@"SHT_CUDA_INFO"
	.sectionflags	@""
	.align	4


	//----- nvinfo : EIATTR_CUDA_API_VERSION
	.align		4
        /*0000*/ 	.byte	0x04, 0x37
        /*0002*/ 	.short	(.L_5575 - .L_5574)
.L_5574:
        /*0004*/ 	.word	0x00000082


	//----- nvinfo : EIATTR_KPARAM_INFO
	.align		4
.L_5575:
        /*0008*/ 	.byte	0x04, 0x17
        /*000a*/ 	.short	(.L_5577 - .L_5576)
.L_5576:
        /*000c*/ 	.word	0x00000000
        /*0010*/ 	.short	0x0002
        /*0012*/ 	.short	0x0008
        /*0014*/ 	.byte	0x00, 0xf0, 0x41, 0x00


	//----- nvinfo : EIATTR_KPARAM_INFO
	.align		4
.L_5577:
        /*0018*/ 	.byte	0x04, 0x17
        /*001a*/ 	.short	(.L_5579 - .L_5578)
.L_5578:
        /*001c*/ 	.word	0x00000000
        /*0020*/ 	.short	0x0001
        /*0022*/ 	.short	0x0004
        /*0024*/ 	.byte	0x00, 0xf0, 0x09, 0x00


	//----- nvinfo : EIATTR_KPARAM_INFO
	.align		4
.L_5579:
        /*0028*/ 	.byte	0x04, 0x17
        /*002a*/ 	.short	(.L_5581 - .L_5580)
.L_5580:
        /*002c*/ 	.word	0x00000000
        /*0030*/ 	.short	0x0000
        /*0032*/ 	.short	0x0000
        /*0034*/ 	.byte	0x00, 0xf0, 0x11, 0x00


	//----- nvinfo : EIATTR_SPARSE_MMA_MASK
	.align		4
.L_5581:
        /*0038*/ 	.byte	0x03, 0x50
        /*003a*/ 	.short	0x0000


	//----- nvinfo : EIATTR_MAXREG_COUNT
	.align		4
        /*003c*/ 	.byte	0x03, 0x1b
        /*003e*/ 	.short	0x00ff


	//----- nvinfo : EIATTR_MERCURY_ISA_VERSION
	.align		4
        /*0040*/ 	.byte	0x03, 0x5f
        /*0042*/ 	.short	0x0101


	//----- nvinfo : EIATTR_VRC_CTA_INIT_COUNT
	.align		4
        /*0044*/ 	.byte	0x02, 0x4a
	.zero		1
	.zero		1


	//----- nvinfo : EIATTR_EXIT_INSTR_OFFSETS
	.align		4
        /*0048*/ 	.byte	0x04, 0x1c
        /*004a*/ 	.short	(.L_5583 - .L_5582)


	//   ....[0]....
.L_5582:
        /*004c*/ 	.word	0x00000de0


	//   ....[1]....
        /*0050*/ 	.word	0x00000e40


	//   ....[2]....
        /*0054*/ 	.word	0x00001390


	//----- nvinfo : EIATTR_MAX_THREADS
	.align		4
.L_5583:
        /*0058*/ 	.byte	0x04, 0x05
        /*005a*/ 	.short	(.L_5585 - .L_5584)
.L_5584:
        /*005c*/ 	.word	0x00000080
        /*0060*/ 	.word	0x00000001
        /*0064*/ 	.word	0x00000001


	//----- nvinfo : EIATTR_CRS_STACK_SIZE
	.align		4
.L_5585:
        /*0068*/ 	.byte	0x04, 0x1e
        /*006a*/ 	.short	(.L_5587 - .L_5586)
.L_5586:
        /*006c*/ 	.word	0x00000000


	//----- nvinfo : EIATTR_CBANK_PARAM_SIZE
	.align		4
.L_5587:
        /*0070*/ 	.byte	0x03, 0x19
        /*0072*/ 	.short	0x0018


	//----- nvinfo : EIATTR_PARAM_CBANK
	.align		4
        /*0074*/ 	.byte	0x04, 0x0a
        /*0076*/ 	.short	(.L_5589 - .L_5588)
	.align		4
.L_5588:
        /*0078*/ 	.word	index@(.nv.constant0._ZN2at6native29vectorized_elementwise_kernelILi4ENS0_13AUnaryFunctorIaaaZZZNS0_15binary_internal21div_trunc_kernel_cudaERNS_18TensorIteratorBaseEENKUlvE_clEvENKUlvE0_clEvEUlaaE_EESt5arrayIPcLm2EEEEviT0_T1_)
        /*007c*/ 	.short	0x0380
        /*007e*/ 	.short	0x0018


	//----- nvinfo : EIATTR_SW_WAR
	.align		4
.L_5589:
        /*0080*/ 	.byte	0x04, 0x36
        /*0082*/ 	.short	(.L_5591 - .L_5590)
.L_5590:
        /*0084*/ 	.word	0x00000008
.L_5591:


//--------------------- .nv.info._ZN2at6native29vectorized_elementwise_kernelILi8ENS0_13AUnaryFunctorIaaaZZZNS0_15binary_internal21div_trunc_kernel_cudaERNS_18TensorIteratorBaseEENKUlvE_clEvENKUlvE0_clEvEUlaaE_EESt5arrayIPcLm2EEEEviT0_T1_ --------------------------
	.section	.nv.info._ZN2at6native29vectorized_elementwise_kernelILi8ENS0_13AUnaryFunctorIaaaZZZNS0_15binary_internal21div_trunc_kernel_cudaERNS_18TensorIteratorBaseEENKUlvE_clEvENKUlvE0_clEvEUlaaE_EESt5arrayIPcLm2EEEEviT0_T1_,"",@"SHT_CUDA_INFO"
	.sectionflags	@""
	.align	4


	//----- nvinfo : EIATTR_CUDA_API_VERSION
	.align		4
        /*0000*/ 	.byte	0x04, 0x37
        /*0002*/ 	.short	(.L_5593 - .L_5592)
.L_5592:
        /*0004*/ 	.word	0x00000082


	//----- nvinfo : EIATTR_KPARAM_INFO
	.align		4
.L_5593:
        /*0008*/ 	.byte	0x04, 0x17
        /*000a*/ 	.short	(.L_5595 - .L_5594)
.L_5594:
        /*000c*/ 	.word	0x00000000
        /*0010*/ 	.short	0x0002
        /*0012*/ 	.short	0x0008
        /*0014*/ 	.byte	0x00, 0xf0, 0x41, 0x00


	//----- nvinfo : EIATTR_KPARAM_INFO
	.align		4
.L_5595:
        /*0018*/ 	.byte	0x04, 0x17
        /*001a*/ 	.short	(.L_5597 - .L_5596)
.L_5596:
        /*001c*/ 	.word	0x00000000
        /*0020*/ 	.short	0x0001
        /*0022*/ 	.short	0x0004
        /*0024*/ 	.byte	0x00, 0xf0, 0x09, 0x00


	//----- nvinfo : EIATTR_KPARAM_INFO
	.align		4
.L_5597:
        /*0028*/ 	.byte	0x04, 0x17
        /*002a*/ 	.short	(.L_5599 - .L_5598)
.L_5598:
        /*002c*/ 	.word	0x00000000
        /*0030*/ 	.short	0x0000
        /*0032*/ 	.short	0x0000
        /*0034*/ 	.byte	0x00, 0xf0, 0x11, 0x00


	//----- nvinfo : EIATTR_SPARSE_MMA_MASK
	.align		4
.L_5599:
        /*0038*/ 	.byte	0x03, 0x50
        /*003a*/ 	.short	0x0000


	//----- nvinfo : EIATTR_MAXREG_COUNT
	.align		4
        /*003c*/ 	.byte	0x03, 0x1b
        /*003e*/ 	.short	0x00ff


	//----- nvinfo : EIATTR_MERCURY_ISA_VERSION
	.align		4
        /*0040*/ 	.byte	0x03, 0x5f
        /*0042*/ 	.short	0x0101


	//----- nvinfo : EIATTR_VRC_CTA_INIT_COUNT
	.align		4
        /*0044*/ 	.byte	0x02, 0x4a
	.zero		1
	.zero		1


	//----- nvinfo : EIATTR_EXIT_INSTR_OFFSETS
	.align		4
        /*0048*/ 	.byte	0x04, 0x1c
        /*004a*/ 	.short	(.L_5601 - .L_5600)


	//   ....[0]....
.L_5600:
        /*004c*/ 	.word	0x00000de0


	//   ....[1]....
        /*0050*/ 	.word	0x00000e40


	//   ....[2]....
        /*0054*/ 	.word	0x00001370


	//----- nvinfo : EIATTR_MAX_THREADS
	.align		4
.L_5601:
        /*0058*/ 	.byte	0x04, 0x05
        /*005a*/ 	.short	(.L_5603 - .L_5602)
.L_5602:
        /*005c*/ 	.word	0x00000080
        /*0060*/ 	.word	0x00000001
        /*0064*/ 	.word	0x00000001


	//----- nvinfo : EIATTR_CRS_STACK_SIZE
	.align		4
.L_5603:
        /*0068*/ 	.byte	0x04, 0x1e
        /*006a*/ 	.short	(.L_5605 - .L_5604)
.L_5604:
        /*006c*/ 	.word	0x00000000


	//----- nvinfo : EIATTR_CBANK_PARAM_SIZE
	.align		4
.L_5605:
        /*0070*/ 	.byte	0x03, 0x19
        /*0072*/ 	.short	0x0018


	//----- nvinfo : EIATTR_PARAM_CBANK
	.align		4
        /*0074*/ 	.byte	0x04, 0x0a
        /*0076*/ 	.short	(.L_5607 - .L_5606)
	.align		4
.L_5606:
        /*0078*/ 	.word	index@(.nv.constant0._ZN2at6native29vectorized_elementwise_kernelILi8ENS0_13AUnaryFunctorIaaaZZZNS0_15binary_internal21div_trunc_kernel_cudaERNS_18TensorIteratorBaseEENKUlvE_clEvENKUlvE0_clEvEUlaaE_EESt5arrayIPcLm2EEEEviT0_T1_)
        /*007c*/ 	.short	0x0380
        /*007e*/ 	.short	0x0018


	//----- nvinfo : EIATTR_SW_WAR
	.align		4
.L_5607:
        /*0080*/ 	.byte	0x04, 0x36
        /*0082*/ 	.short	(.L_5609 - .L_5608)
.L_5608:
        /*0084*/ 	.word	0x00000008
.L_5609:


//--------------------- .nv.info._ZN2at6native18elementwise_kernelILi128ELi4EZNS0_15gpu_kernel_implINS0_13BinaryFunctorIhhhZZZNS0_15binary_internal21div_trunc_kernel_cudaERNS_18TensorIteratorBaseEENKUlvE_clEvENKUlvE_clEvEUlhhE_EEEEvS6_RKT_EUliE_EEviT1_ --------------------------
	.section	.nv.info._ZN2at6native18elementwise_kernelILi128ELi4EZNS0_15gpu_kernel_implINS0_13BinaryFunctorIhhhZZZNS0_15binary_internal21div_trunc_kernel_cudaERNS_18TensorIteratorBaseEENKUlvE_clEvENKUlvE_clEvEUlhhE_EEEEvS6_RKT_EUliE_EEviT1_,"",@"SHT_CUDA_INFO"
	.sectionflags	@""
	.align	4


	//----- nvinfo : EIATTR_CUDA_API_VERSION
	.align		4
        /*0000*/ 	.byte	0x04, 0x37
        /*0002*/ 	.short	(.L_5611 - .L_5610)
.L_5610:
        /*0004*/ 	.word	0x00000082


	//----- nvinfo : EIATTR_KPARAM_INFO
	.align		4
.L_5611:
        /*0008*/ 	.byte	0x04, 0x17
        /*000a*/ 	.short	(.L_5613 - .L_5612)
.L_5612:
        /*000c*/ 	.word	0x00000000
        /*0010*/ 	.short	0x0001
        /*0012*/ 	.short	0x0008
        /*0014*/ 	.byte	0x00, 0xf0, 0x21, 0x0a


	//----- nvinfo : EIATTR_KPARAM_INFO
	.align		4
.L_5613:
        /*0018*/ 	.byte	0x04, 0x17
        /*001a*/ 	.short	(.L_5615 - .L_5614)
.L_5614:
        /*001c*/ 	.word	0x00000000
        /*0020*/ 	.short	0x0000
        /*0022*/ 	.short	0x0000
        /*0024*/ 	.byte	0x00, 0xf0, 0x11, 0x00


	//----- nvinfo : EIATTR_SPARSE_MMA_MASK
	.align		4
.L_5615:
        /*0028*/ 	.byte	0x03, 0x50
        /*002a*/ 	.short	0x0000


	//----- nvinfo : EIATTR_MAXREG_COUNT
	.align		4
        /*002c*/ 	.byte	0x03, 0x1b
        /*002e*/ 	.short	0x0080


	//----- nvinfo : EIATTR_EXTERNS
	.align		4
        /*0030*/ 	.byte	0x04, 0x0f
        /*0032*/ 	.short	(.L_5617 - .L_5616)


	//   ....[0]....
	.align		4
.L_5616:
        /*0034*/ 	.word	index@(__assertfail)


	//----- nvinfo : EIATTR_MERCURY_ISA_VERSION
	.align		4
.L_5617:
        /*0038*/ 	.byte	0x03, 0x5f
        /*003a*/ 	.short	0x0101


	//----- nvinfo : EIATTR_VRC_CTA_INIT_COUNT
	.align		4
        /*003c*/ 	.byte	0x02, 0x4a
	.zero		1
	.zero		1


	//----- nvinfo : EIATTR_SYSCALL_OFFSETS
	.align		4
        /*0040*/ 	.byte	0x04, 0x46
        /*0042*/ 	.short	(.L_5619 - .L_5618)


	//   ....[0]....
.L_5618:
        /*0044*/ 	.word	0x000024a0


	//   ....[1]....
        /*0048*/ 	.word	0x00003310


	//   ....[2]....
        /*004c*/ 	.word	0x000040a0


	//   ....[3]....
        /*0050*/ 	.word	0x00006820


	//   ....[4]....
        /*0054*/ 	.word	0x00008190


	//   ....[5]....
        /*0058*/ 	.word	0x0000a9e0


	//   ....[6]....
        /*005c*/ 	.word	0x0000c350


	//   ....[7]....
        /*0060*/ 	.word	0x0000ebe0


	//   ....[8]....
        /*0064*/ 	.word	0x00010520


	//----- nvinfo : EIATTR_EXIT_INSTR_OFFSETS
	.align		4
.L_5619:
        /*0068*/ 	.byte	0x04, 0x1c
        /*006a*/ 	.short	(.L_5621 - .L_5620)


	//   ....[0]....
.L_5620:
        /*006c*/ 	.word	0x0000c5d0


	//   ....[1]....
        /*0070*/ 	.word	0x0000fae0


	//   ....[2]....
        /*0074*/ 	.word	0x0000fb00


	//   ....[3]....
        /*0078*/ 	.word	0x0000fba0


	//   ....[4]....
        /*007c*/ 	.word	0x0000fbd0


	//   ....[5]....
        /*0080*/ 	.word	0x0000fbf0


	//   ....[6]....
        /*0084*/ 	.word	0x0000fc80


	//   ....[7]....
        /*0088*/ 	.word	0x0000fcc0


	//   ....[8]....
        /*008c*/ 	.word	0x0000fd60


	//   ....[9]....
        /*0090*/ 	.word	0x0000fdb0


	//   ....[10]....
        /*0094*/ 	.word	0x0000fde0


	//   ....[11]....
        /*0098*/ 	.word	0x0000fea0


	//   ....[12]....
        /*009c*/ 	.word	0x0000ffe0


	//   ....[13]....
        /*00a0*/ 	.word	0x00010120


	//   ....[14]....
        /*00a4*/ 	.word	0x00010270


	//   ....[15]....
        /*00a8*/ 	.word	0x000102b0


	//   ....[16]....
        /*00ac*/ 	.word	0x000102e0


	//   ....[17]....
        /*00b0*/ 	.word	0x00010380


	//   ....[18]....
        /*00b4*/ 	.word	0x000103c0


	//   ....[19]....
        /*00b8*/ 	.word	0x00010530


	//   ....[20]....
        /*00bc*/ 	.word	0x00010610


	//   ....[21]....
        /*00c0*/ 	.word	0x000106b0


	//   ....[22]....
        /*00c4*/ 	.word	0x000106e0


	//   ....[23]....
        /*00c8*/ 	.word	0x00010730


	//   ....[24]....
        /*00cc*/ 	.word	0x00010770


	//----- nvinfo : EIATTR_MAX_THREADS
	.align		4
.L_5621:
        /*00d0*/ 	.byte	0x04, 0x05
        /*00d2*/ 	.short	(.L_5623 - .L_5622)
.L_5622:
        /*00d4*/ 	.word	0x00000080
        /*00d8*/ 	.word	0x00000001
        /*00dc*/ 	.word	0x00000001


	//----- nvinfo : EIATTR_CRS_STACK_SIZE
	.align		4
.L_5623:
        /*00e0*/ 	.byte	0x04, 0x1e
        /*00e2*/ 	.short	(.L_5625 - .L_5624)
.L_5624:
        /*00e4*/ 	.word	0x00000000


	//----- nvinfo : EIATTR_CBANK_PARAM_SIZE
	.align		4
.L_5625:
        /*00e8*/ 	.byte	0x03, 0x19
        /*00ea*/ 	.short	0x0290


	//----- nvinfo : EIATTR_PARAM_CBANK
	.align		4
        /*00ec*/ 	.byte	0x04, 0x0a
        /*00ee*/ 	.short	(.L_5627 - .L_5626)
	.align		4
.L_5626:
        /*00f0*/ 	.word	index@(.nv.constant0._ZN2at6native18elementwise_kernelILi128ELi4EZNS0_15gpu_kernel_implINS0_13BinaryFunctorIhhhZZZNS0_15binary_internal21div_trunc_kernel_cudaERNS_18TensorIteratorBaseEENKUlvE_clEvENKUlvE_clEvEUlhhE_EEEEvS6_RKT_EUliE_EEviT1_)
        /*00f4*/ 	.short	0x0380
        /*00f6*/ 	.short	0x0290


	//----- nvinfo : EIATTR_SW_WAR
	.align		4
.L_5627:
        /*00f8*/ 	.byte	0x04, 0x36
        /*00fa*/ 	.short	(.L_5629 - .L_5628)
.L_5628:
        /*00fc*/ 	.word	0x00000008
.L_5629:


//--------------------- .nv.info._ZN2at6native27unrolled_elementwise_kernelINS0_13BinaryFunctorIhhhZZZNS0_15binary_internal21div_trunc_kernel_cudaERNS_18TensorIteratorBaseEENKUlvE_clEvENKUlvE_clEvEUlhhE_EESt5arrayIPcLm3EELi4E23TrivialOffsetCalculatorILi2EjESD_ILi1EjENS0_6memory12LoadWithCastILi2EEENSG_13StoreWithCastILi1EEEEEviT_T0_T2_T3_T4_T5_ --------------------------
	.section	.nv.info._ZN2at6native27unrolled_elementwise_kernelINS0_13BinaryFunctorIhhhZZZNS0_15binary_internal21div_trunc_kernel_cudaERNS_18TensorIteratorBaseEENKUlvE_clEvENKUlvE_clEvEUlhhE_EESt5arrayIPcLm3EELi4E23TrivialOffsetCalculatorILi2EjESD_ILi1EjENS0_6memory12LoadWithCastILi2EEENSG_13StoreWithCastILi1EEEEEviT_T0_T2_T3_T4_T5_,"",@"SHT_CUDA_INFO"
	.sectionflags	@""
	.align	4


	//----- nvinfo : EIATTR_CUDA_API_VERSION
	.align		4
        /*0000*/ 	.byte	0x04, 0x37
        /*0002*/ 	.short	(.L_5631 - .L_5630)
.L_5630:
        /*0004*/ 	.word	0x00000082


	//----- nvinfo : EIATTR_KPARAM_INFO
	.align		4
.L_5631:
        /*0008*/ 	.byte	0x04, 0x17
        /*000a*/ 	.short	(.L_5633 - .L_5632)
.L_5632:
        /*000c*/ 	.word	0x00000000
        /*0010*/ 	.short	0x0006
        /*0012*/ 	.short	0x0030
        /*0014*/ 	.byte	0x00, 0xf0, 0x21, 0x00


	//----- nvinfo : EIATTR_KPARAM_INFO
	.align		4
.L_5633:
        /*0018*/ 	.byte	0x04, 0x17
        /*001a*/ 	.short	(.L_5635 - .L_5634)
.L_5634:
        /*001c*/ 	.word	0x00000000
        /*0020*/ 	.short	0x0005
        /*0022*/ 	.short	0x0024
        /*0024*/ 	.byte	0x00, 0xf0, 0x31, 0x00


	//----- nvinfo : EIATTR_KPARAM_INFO
	.align		4
.L_5635:
        /*0028*/ 	.byte	0x04, 0x17
        /*002a*/ 	.short	(.L_5637 - .L_5636)
.L_5636:
        /*002c*/ 	.word	0x00000000
        /*0030*/ 	.short	0x0004
        /*0032*/ 	.short	0x0021
        /*0034*/ 	.byte	0x00, 0xf0, 0x05, 0x00


	//----- nvinfo : EIATTR_KPARAM_INFO
	.align		4
.L_5637:
        /*0038*/ 	.byte	0x04, 0x17
        /*003a*/ 	.short	(.L_5639 - .L_5638)
.L_5638:
        /*003c*/ 	.word	0x00000000
        /*0040*/ 	.short	0x0003
        /*0042*/ 	.short	0x0020
        /*0044*/ 	.byte	0x00, 0xf0, 0x05, 0x00


	//----- nvinfo : EIATTR_KPARAM_INFO
	.align		4
.L_5639:
        /*0048*/ 	.byte	0x04, 0x17
        /*004a*/ 	.short	(.L_5641 - .L_5640)
.L_5640:
        /*004c*/ 	.word	0x00000000
        /*0050*/ 	.short	0x0002
        /*0052*/ 	.short	0x0008
        /*0054*/ 	.byte	0x00, 0xf0, 0x61, 0x00


	//----- nvinfo : EIATTR_KPARAM_INFO
	.align		4
.L_5641:
        /*0058*/ 	.byte	0x04, 0x17
        /*005a*/ 	.short	(.L_5643 - .L_5642)
.L_5642:
        /*005c*/ 	.word	0x00000000
        /*0060*/ 	.short	0x0001
        /*0062*/ 	.short	0x0004
        /*0064*/ 	.byte	0x00, 0xf0, 0x05, 0x00


	//----- nvinfo : EIATTR_KPARAM_INFO
	.align		4
.L_5643:
        /*0068*/ 	.byte	0x04, 0x17
        /*006a*/ 	.short	(.L_5645 - .L_5644)
.L_5644:
        /*006c*/ 	.word	0x00000000
        /*0070*/ 	.short	0x0000
        /*0072*/ 	.short	0x0000
        /*0074*/ 	.byte	0x00, 0xf0, 0x11, 0x00


	//----- nvinfo : EIATTR_SPARSE_MMA_MASK
	.align		4
.L_5645:
        /*0078*/ 	.byte	0x03, 0x50
        /*007a*/ 	.short	0x0000


	//----- nvinfo : EIATTR_MAXREG_COUNT
	.align		4
        /*007c*/ 	.byte	0x03, 0x1b
        /*007e*/ 	.short	0x00ff


	//----- nvinfo : EIATTR_EXTERNS
	.align		4
        /*0080*/ 	.byte	0x04, 0x0f
        /*0082*/ 	.short	(.L_5647 - .L_5646)


	//   ....[0]....
	.align		4
.L_5646:
        /*0084*/ 	.word	index@(__assertfail)


	//----- nvinfo : EIATTR_MERCURY_ISA_VERSION
	.align		4
.L_5647:
        /*0088*/ 	.byte	0x03, 0x5f
        /*008a*/ 	.short	0x0101


	//----- nvinfo : EIATTR_VRC_CTA_INIT_COUNT
	.align		4
        /*008c*/ 	.byte	0x02, 0x4a
	.zero		1
	.zero		1


	//----- nvinfo : EIATTR_SYSCALL_OFFSETS
	.align		4
        /*0090*/ 	.byte	0x04, 0x46
        /*0092*/ 	.short	(.L_5649 - .L_5648)


	//   ....[0]....
.L_5648:
        /*0094*/ 	.word	0x00000e90


	//   ....[1]....
        /*0098*/ 	.word	0x00001d50


	//   ....[2]....
        /*009c*/ 	.word	0x00002d50


	//   ....[3]....
        /*00a0*/ 	.word	0x00003c10


	//   ....[4]....
        /*00a4*/ 	.word	0x00004b50


	//   ....[5]....
        /*00a8*/ 	.word	0x00005a10


	//   ....[6]....
        /*00ac*/ 	.word	0x00006950


	//   ....[7]....
        /*00b0*/ 	.word	0x00007820


	//   ....[8]....
        /*00b4*/ 	.word	0x000089b0


	//   ....[9]....
        /*00b8*/ 	.word	0x000097f0


	//   ....[10]....
        /*00bc*/ 	.word	0x0000a6f0


	//   ....[11]....
        /*00c0*/ 	.word	0x0000b5c0


	//----- nvinfo : EIATTR_EXIT_INSTR_OFFSETS
	.align		4
.L_5649:
        /*00c4*/ 	.byte	0x04, 0x1c
        /*00c6*/ 	.short	(.L_5651 - .L_5650)


	//   ....[0]....
.L_5650:
        /*00c8*/ 	.word	0x0000a9a0


	//   ....[1]....
        /*00cc*/ 	.word	0x0000aad0


	//   ....[2]....
        /*00d0*/ 	.word	0x0000aaf0


	//   ....[3]....
        /*00d4*/ 	.word	0x0000ab90


	//   ....[4]....
        /*00d8*/ 	.word	0x0000abc0


	//   ....[5]....
        /*00dc*/ 	.word	0x0000abf0


	//   ....[6]....
        /*00e0*/ 	.word	0x0000ac90


	//   ....[7]....
        /*00e4*/ 	.word	0x0000ace0


	//   ....[8]....
        /*00e8*/ 	.word	0x0000ad90


	//   ....[9]....
        /*00ec*/ 	.word	0x0000adf0


	//   ....[10]....
        /*00f0*/ 	.word	0x0000ae30


	//   ....[11]....
        /*00f4*/ 	.word	0x0000af00


	//   ....[12]....
        /*00f8*/ 	.word	0x0000b050


	//   ....[13]....
        /*00fc*/ 	.word	0x0000b1a0


	//   ....[14]....
        /*0100*/ 	.word	0x0000b300


	//   ....[15]....
        /*0104*/ 	.word	0x0000b340


	//   ....[16]....
        /*0108*/ 	.word	0x0000b370


	//   ....[17]....
        /*010c*/ 	.word	0x0000b410


	//   ....[18]....
        /*0110*/ 	.word	0x0000b460


	//   ....[19]....
        /*0114*/ 	.word	0x0000b5d0


	//   ....[20]....
        /*0118*/ 	.word	0x0000b6c0


	//   ....[21]....
        /*011c*/ 	.word	0x0000b770


	//   ....[22]....
        /*0120*/ 	.word	0x0000b7a0


	//   ....[23]....
        /*0124*/ 	.word	0x0000b7f0


	//   ....[24]....
        /*0128*/ 	.word	0x0000b840


	//----- nvinfo : EIATTR_MAX_THREADS
	.align		4
.L_5651:
        /*012c*/ 	.byte	0x04, 0x05
        /*012e*/ 	.short	(.L_5653 - .L_5652)
.L_5652:
        /*0130*/ 	.word	0x00000080
        /*0134*/ 	.word	0x00000001
        /*0138*/ 	.word	0x00000001


	//----- nvinfo : EIATTR_CRS_STACK_SIZE
	.align		4
.L_5653:
        /*013c*/ 	.byte	0x04, 0x1e
        /*013e*/ 	.short	(.L_5655 - .L_5654)
.L_5654:
        /*0140*/ 	.word	0x00000000


	//----- nvinfo : EIATTR_CBANK_PARAM_SIZE
	.align		4
.L_5655:
        /*0144*/ 	.byte	0x03, 0x19
        /*0146*/ 	.short	0x0038


	//----- nvinfo : EIATTR_PARAM_CBANK
	.align		4
        /*0148*/ 	.byte	0x04, 0x0a
        /*014a*/ 	.short	(.L_5657 - .L_5656)
	.align		4
.L_5656:
        /*014c*/ 	.word	index@(.nv.constant0._ZN2at6native27unrolled_elementwise_kernelINS0_13BinaryFunctorIhhhZZZNS0_15binary_internal21div_trunc_kernel_cudaERNS_18TensorIteratorBaseEENKUlvE_clEvENKUlvE_clEvEUlhhE_EESt5arrayIPcLm3EELi4E23TrivialOffsetCalculatorILi2EjESD_ILi1EjENS0_6memory12LoadWithCastILi2EEENSG_13StoreWithCastILi1EEEEEviT_T0_T2_T3_T4_T5_)
        /*0150*/ 	.short	0x0380
        /*0152*/ 	.short	0x0038


	//----- nvinfo : EIATTR_SW_WAR
	.align		4
.L_5657:
        /*0154*/ 	.byte	0x04, 0x36
        /*0156*/ 	.short	(.L_5659 - .L_5658)
.L_5658:
        /*0158*/ 	.word	0x00000008
.L_5659:


//--------------------- .nv.info._ZN2at6native18elementwise_kernelILi128ELi4EZNS0_22gpu_kernel_impl_nocastINS0_13BinaryFunctorIhhhZZZNS0_15binary_internal21div_trunc_kernel_cudaERNS_18TensorIteratorBaseEENKUlvE_clEvENKUlvE_clEvEUlhhE_EEEEvS6_RKT_EUliE_EEviT1_ --------------------------
	.section	.nv.info._ZN2at6native18elementwise_kernelILi128ELi4EZNS0_22gpu_kernel_impl_nocastINS0_13BinaryFunctorIhhhZZZNS0_15binary_internal21div_trunc_kernel_cudaERNS_18TensorIteratorBaseEENKUlvE_clEvENKUlvE_clEvEUlhhE_EEEEvS6_RKT_EUliE_EEviT1_,"",@"SHT_CUDA_INFO"
	.sectionflags	@""
	.align	4


	//----- nvinfo : EIATTR_CUDA_API_VERSION
	.align		4
        /*0000*/ 	.byte	0x04, 0x37
        /*0002*/ 	.short	(.L_5661 - .L_5660)
.L_5660:
        /*0004*/ 	.word	0x00000082


	//----- nvinfo : EIATTR_KPARAM_INFO
	.align		4
.L_5661:
        /*0008*/ 	.byte	0x04, 0x17
        /*000a*/ 	.short	(.L_5663 - .L_5662)
.L_5662:
        /*000c*/ 	.word	0x00000000
        /*0010*/ 	.short	0x0001
        /*0012*/ 	.short	0x0008
        /*0014*/ 	.byte	0x00, 0xf0, 0x21, 0x0a


	//----- nvinfo : EIATTR_KPARAM_INFO
	.align		4
.L_5663:
        /*0018*/ 	.byte	0x04, 0x17
        /*001a*/ 	.short	(.L_5665 - .L_5664)
.L_5664:
        /*001c*/ 	.word	0x00000000
        /*0020*/ 	.short	0x0000
        /*0022*/ 	.short	0x0000
        /*0024*/ 	.byte	0x00, 0xf0, 0x11, 0x00


	//----- nvinfo : EIATTR_SPARSE_MMA_MASK
	.align		4
.L_5665:
        /*0028*/ 	.byte	0x03, 0x50
        /*002a*/ 	.short	0x0000


	//----- nvinfo : EIATTR_MAXREG_COUNT
	.align		4
        /*002c*/ 	.byte	0x03, 0x1b
        /*002e*/ 	.short	0x0080


	//----- nvinfo : EIATTR_MERCURY_ISA_VERSION
	.align		4
        /*0030*/ 	.byte	0x03, 0x5f
        /*0032*/ 	.short	0x0101


	//----- nvinfo : EIATTR_VRC_CTA_INIT_COUNT
	.align		4
        /*0034*/ 	.byte	0x02, 0x4a
	.zero		1
	.zero		1


	//----- nvinfo : EIATTR_EXIT_INSTR_OFFSETS
	.align		4
        /*0038*/ 	.byte	0x04, 0x1c
        /*003a*/ 	.short	(.L_5667 - .L_5666)


	//   ....[0]....
.L_5666:
        /*003c*/ 	.word	0x00000350


	//   ....[1]....
        /*0040*/ 	.word	0x000003e0


	//   ....[2]....
        /*0044*/ 	.word	0x00004910


	//   ....[3]....
        /*0048*/ 	.word	0x00005fb0


	//----- nvinfo : EIATTR_MAX_THREADS
	.align		4
.L_5667:
        /*004c*/ 	.byte	0x04, 0x05
        /*004e*/ 	.short	(.L_5669 - .L_5668)
.L_5668:
        /*0050*/ 	.word	0x00000080
        /*0054*/ 	.word	0x00000001
        /*0058*/ 	.word	0x00000001


	//----- nvinfo : EIATTR_CRS_STACK_SIZE
	.align		4
.L_5669:
        /*005c*/ 	.byte	0x04, 0x1e
        /*005e*/ 	.short	(.L_5671 - .L_5670)
.L_5670:
        /*0060*/ 	.word	0x00000000


	//----- nvinfo : EIATTR_CBANK_PARAM_SIZE
	.align		4
.L_5671:
        /*0064*/ 	.byte	0x03, 0x19
        /*0066*/ 	.short	0x0290


	//----- nvinfo : EIATTR_PARAM_CBANK
	.align		4
        /*0068*/ 	.byte	0x04, 0x0a
        /*006a*/ 	.short	(.L_5673 - .L_5672)
	.align		4
.L_5672:
        /*006c*/ 	.word	index@(.nv.constant0._ZN2at6native18elementwise_kernelILi128ELi4EZNS0_22gpu_kernel_impl_nocastINS0_13BinaryFunctorIhhhZZZNS0_15binary_internal21div_trunc_kernel_cudaERNS_18TensorIteratorBaseEENKUlvE_clEvENKUlvE_clEvEUlhhE_EEEEvS6_RKT_EUliE_EEviT1_)
        /*0070*/ 	.short	0x0380
        /*0072*/ 	.short	0x0290


	//----- nvinfo : EIATTR_SW_WAR
	.align		4
.L_5673:
        /*0074*/ 	.byte	0x04, 0x36
        /*0076*/ 	.short	(.L_5675 - .L_5674)
.L_5674:
        /*0078*/ 	.word	0x00000008
.L_5675:


//--------------------- .nv.info._ZN2at6native27unrolled_elementwise_kernelINS0_13BinaryFunctorIhhhZZZNS0_15binary_internal21div_trunc_kernel_cudaERNS_18TensorIteratorBaseEENKUlvE_clEvENKUlvE_clEvEUlhhE_EESt5arrayIPcLm3EELi4E23TrivialOffsetCalculatorILi2EjESD_ILi1EjENS0_6memory15LoadWithoutCastENSG_16StoreWithoutCastEEEviT_T0_T2_T3_T4_T5_ --------------------------
	.section	.nv.info._ZN2at6native27unrolled_elementwise_kernelINS0_13BinaryFunctorIhhhZZZNS0_15binary_internal21div_trunc_kernel_cudaERNS_18TensorIteratorBaseEENKUlvE_clEvENKUlvE_clEvEUlhhE_EESt5arrayIPcLm3EELi4E23TrivialOffsetCalculatorILi2EjESD_ILi1EjENS0_6memory15LoadWithoutCastENSG_16StoreWithoutCastEEEviT_T0_T2_T3_T4_T5_,"",@"SHT_CUDA_INFO"
	.sectionflags	@""
	.align	4


	//----- nvinfo : EIATTR_CUDA_API_VERSION
	.align		4
        /*0000*/ 	.byte	0x04, 0x37
        /*0002*/ 	.short	(.L_5677 - .L_5676)
.L_5676:
        /*0004*/ 	.word	0x00000082


	//----- nvinfo : EIATTR_KPARAM_INFO
	.align		4
.L_5677:
        /*0008*/ 	.byte	0x04, 0x17
        /*000a*/ 	.short	(.L_5679 - .L_5678)
.L_5678:
        /*000c*/ 	.word	0x00000000
        /*0010*/ 	.short	0x0006
        /*0012*/ 	.short	0x0023
        /*0014*/ 	.byte	0x00, 0xf0, 0x05, 0x00


	//----- nvinfo : EIATTR_KPARAM_INFO
	.align		4
.L_5679:
        /*0018*/ 	.byte	0x04, 0x17
        /*001a*/ 	.short	(.L_5681 - .L_5680)
.L_5680:
        /*001c*/ 	.word	0x00000000
        /*0020*/ 	.short	0x0005
        /*0022*/ 	.short	0x0022
        /*0024*/ 	.byte	0x00, 0xf0, 0x05, 0x00


	//----- nvinfo : EIATTR_KPARAM_INFO
	.align		4
.L_5681:
        /*0028*/ 	.byte	0x04, 0x17
        /*002a*/ 	.short	(.L_5683 - .L_5682)
.L_5682:
        /*002c*/ 	.word	0x00000000
        /*0030*/ 	.short	0x0004
        /*0032*/ 	.short	0x0021
        /*0034*/ 	.byte	0x00, 0xf0, 0x05, 0x00


	//----- nvinfo : EIATTR_KPARAM_INFO
	.align		4
.L_5683:
        /*0038*/ 	.byte	0x04, 0x17
        /*003a*/ 	.short	(.L_5685 - .L_5684)
.L_5684:
        /*003c*/ 	.word	0x00000000
        /*0040*/ 	.short	0x0003
        /*0042*/ 	.short	0x0020
        /*0044*/ 	.byte	0x00, 0xf0, 0x05, 0x00


	//----- nvinfo : EIATTR_KPARAM_INFO
	.align		4
.L_5685:
        /*0048*/ 	.byte	0x04, 0x17
        /*004a*/ 	.short	(.L_5687 - .L_5686)
.L_5686:
        /*004c*/ 	.word	0x00000000
        /*0050*/ 	.short	0x0002
        /*0052*/ 	.short	0x0008
        /*0054*/ 	.byte	0x00, 0xf0, 0x61, 0x00


	//----- nvinfo : EIATTR_KPARAM_INFO
	.align		4
.L_5687:
        /*0058*/ 	.byte	0x04, 0x17
        /*005a*/ 	.short	(.L_5689 - .L_5688)
.L_5688:
        /*005c*/ 	.word	0x00000000
        /*0060*/ 	.short	0x0001
        /*0062*/ 	.short	0x0004
        /*0064*/ 	.byte	0x00, 0xf0, 0x05, 0x00


	//----- nvinfo : EIATTR_KPARAM_INFO
	.align		4
.L_5689:
        /*0068*/ 	.byte	0x04, 0x17
        /*006a*/ 	.short	(.L_5691 - .L_5690)
.L_5690:
        /*006c*/ 	.word	0x00000000
        /*0070*/ 	.short	0x0000
        /*0072*/ 	.short	0x0000
        /*0074*/ 	.byte	0x00, 0xf0, 0x11, 0x00


	//----- nvinfo : EIATTR_SPARSE_MMA_MASK
	.align		4
.L_5691:
        /*0078*/ 	.byte	0x03, 0x50
        /*007a*/ 	.short	0x0000


	//----- nvinfo : EIATTR_MAXREG_COUNT
	.align		4
        /*007c*/ 	.byte	0x03, 0x1b
        /*007e*/ 	.short	0x00ff


	//----- nvinfo : EIATTR_MERCURY_ISA_VERSION
	.align		4
        /*0080*/ 	.byte	0x03, 0x5f
        /*0082*/ 	.short	0x0101


	//----- nvinfo : EIATTR_VRC_CTA_INIT_COUNT
	.align		4
        /*0084*/ 	.byte	0x02, 0x4a
	.zero		1
	.zero		1


	//----- nvinfo : EIATTR_EXIT_INSTR_OFFSETS
	.align		4
        /*0088*/ 	.byte	0x04, 0x1c
        /*008a*/ 	.short	(.L_5693 - .L_5692)


	//   ....[0]....
.L_5692:
        /*008c*/ 	.word	0x000007e0


	//   ....[1]....
        /*0090*/ 	.word	0x00000840


	//----- nvinfo : EIATTR_MAX_THREADS
	.align		4
.L_5693:
        /*0094*/ 	.byte	0x04, 0x05
        /*0096*/ 	.short	(.L_5695 - .L_5694)
.L_5694:
        /*0098*/ 	.word	0x00000080
        /*009c*/ 	.word	0x00000001
        /*00a0*/ 	.word	0x00000001


	//----- nvinfo : EIATTR_CRS_STACK_SIZE
	.align		4
.L_5695:
        /*00a4*/ 	.byte	0x04, 0x1e
        /*00a6*/ 	.short	(.L_5697 - .L_5696)
.L_5696:
        /*00a8*/ 	.word	0x00000000


	//----- nvinfo : EIATTR_CBANK_PARAM_SIZE
	.align		4
.L_5697:
        /*00ac*/ 	.byte	0x03, 0x19
        /*00ae*/ 	.short	0x0024


	//----- nvinfo : EIATTR_PARAM_CBANK
	.align		4
        /*00b0*/ 	.byte	0x04, 0x0a
        /*00b2*/ 	.short	(.L_5699 - .L_5698)
	.align		4
.L_5698:
        /*00b4*/ 	.word	index@(.nv.constant0._ZN2at6native27unrolled_elementwise_kernelINS0_13BinaryFunctorIhhhZZZNS0_15binary_internal21div_trunc_kernel_cudaERNS_18TensorIteratorBaseEENKUlvE_clEvENKUlvE_clEvEUlhhE_EESt5arrayIPcLm3EELi4E23TrivialOffsetCalculatorILi2EjESD_ILi1EjENS0_6memory15LoadWithoutCastENSG_16StoreWithoutCastEEEviT_T0_T2_T3_T4_T5_)
        /*00b8*/ 	.short	0x0380
        /*00ba*/ 	.short	0x0024


	//----- nvinfo : EIATTR_SW_WAR
	.align		4
.L_5699:
        /*00bc*/ 	.byte	0x04, 0x36
        /*00be*/ 	.short	(.L_5701 - .L_5700)
.L_5700:
        /*00c0*/ 	.word	0x00000008
.L_5701:


//--------------------- .nv.info._ZN2at6native29vectorized_elementwise_kernelILi2ENS0_13BinaryFunctorIhhhZZZNS0_15binary_internal21div_trunc_kernel_cudaERNS_18TensorIteratorBaseEENKUlvE_clEvENKUlvE_clEvEUlhhE_EESt5arrayIPcLm3EEEEviT0_T1_ --------------------------
	.section	.nv.info._ZN2at6native29vectorized_elementwise_kernelILi2ENS0_13BinaryFunctorIhhhZZZNS0_15binary_internal21div_trunc_kernel_cudaERNS_18TensorIteratorBaseEENKUlvE_clEvENKUlvE_clEvEUlhhE_EESt5arrayIPcLm3EEEEviT0_T1_,"",@"SHT_CUDA_INFO"
	.sectionflags	@""
	.align	4


	//----- nvinfo : EIATTR_CUDA_API_VERSION
	.align		4
        /*0000*/ 	.byte	0x04, 0x37
        /*0002*/ 	.short	(.L_5703 - .L_5702)
.L_5702:
        /*0004*/ 	.word	0x00000082


	//----- nvinfo : EIATTR_KPARAM_INFO
	.align		4
.L_5703:
        /*0008*/ 	.byte	0x04, 0x17
        /*000a*/ 	.short	(.L_5705 - .L_5704)
.L_5704:
        /*000c*/ 	.word	0x00000000
        /*0010*/ 	.short	0x0002
        /*0012*/ 	.short	0x0008
        /*0014*/ 	.byte	0x00, 0xf0, 0x61, 0x00


	//----- nvinfo : EIATTR_KPARAM_INFO
	.align		4
.L_5705:
        /*0018*/ 	.byte	0x04, 0x17
        /*001a*/ 	.short	(.L_5707 - .L_5706)
.L_5706:
        /*001c*/ 	.word	0x00000000
        /*0020*/ 	.short	0x0001
        /*0022*/ 	.short	0x0004
        /*0024*/ 	.byte	0x00, 0xf0, 0x05, 0x00


	//----- nvinfo : EIATTR_KPARAM_INFO
	.align		4
.L_5707:
        /*0028*/ 	.byte	0x04, 0x17
        /*002a*/ 	.short	(.L_5709 - .L_5708)
.L_5708:
        /*002c*/ 	.word	0x00000000
        /*0030*/ 	.short	0x0000
        /*0032*/ 	.short	0x0000
        /*0034*/ 	.byte	0x00, 0xf0, 0x11, 0x00


	//----- nvinfo : EIATTR_SPARSE_MMA_MASK
	.align		4
.L_5709:
        /*0038*/ 	.byte	0x03, 0x50
        /*003a*/ 	.short	0x0000


	//----- nvinfo : EIATTR_MAXREG_COUNT
	.align		4
        /*003c*/ 	.byte	0x03, 0x1b
        /*003e*/ 	.short	0x00ff


	//----- nvinfo : EIATTR_MERCURY_ISA_VERSION
	.align		4
        /*0040*/ 	.byte	0x03, 0x5f
        /*0042*/ 	.short	0x0101


	//----- nvinfo : EIATTR_VRC_CTA_INIT_COUNT
	.align		4
        /*0044*/ 	.byte	0x02, 0x4a
	.zero		1
	.zero		1


	//----- nvinfo : EIATTR_EXIT_INSTR_OFFSETS
	.align		4
        /*0048*/ 	.byte	0x04, 0x1c
        /*004a*/ 	.short	(.L_5711 - .L_5710)


	//   ....[0]....
.L_5710:
        /*004c*/ 	.word	0x00000fd0


	//   ....[1]....
        /*0050*/ 	.word	0x00001030


	//   ....[2]....
        /*0054*/ 	.word	0x000015b0


	//----- nvinfo : EIATTR_MAX_THREADS
	.align		4
.L_5711:
        /*0058*/ 	.byte	0x04, 0x05
        /*005a*/ 	.short	(.L_5713 - .L_5712)
.L_5712:
        /*005c*/ 	.word	0x00000080
        /*0060*/ 	.word	0x00000001
        /*0064*/ 	.word	0x00000001


	//----- nvinfo : EIATTR_CRS_STACK_SIZE
	.align		4
.L_5713:
        /*0068*/ 	.byte	0x04, 0x1e
        /*006a*/ 	.short	(.L_5715 - .L_5714)
.L_5714:
        /*006c*/ 	.word	0x00000000


	//----- nvinfo : EIATTR_CBANK_PARAM_SIZE
	.align		4
.L_5715:
        /*0070*/ 	.byte	0x03, 0x19
        /*0072*/ 	.short	0x0020


	//----- nvinfo : EIATTR_PARAM_CBANK
	.align		4
        /*0074*/ 	.byte	0x04, 0x0a
        /*0076*/ 	.short	(.L_5717 - .L_5716)
	.align		4
.L_5716:
        /*0078*/ 	.word	index@(.nv.constant0._ZN2at6native29vectorized_elementwise_kernelILi2ENS0_13BinaryFunctorIhhhZZZNS0_15binary_internal21div_trunc_kernel_cudaERNS_18TensorIteratorBaseEENKUlvE_clEvENKUlvE_clEvEUlhhE_EESt5arrayIPcLm3EEEEviT0_T1_)
        /*007c*/ 	.short	0x0380
        /*007e*/ 	.short	0x0020


	//----- nvinfo : EIATTR_SW_WAR
	.align		4
.L_5717:
        /*0080*/ 	.byte	0x04, 0x36
        /*0082*/ 	.short	(.L_5719 - .L_5718)
.L_5718:
        /*0084*/ 	.word	0x00000008
.L_5719:


//--------------------- .nv.info._ZN2at6native29vectorized_elementwise_kernelILi4ENS0_13BinaryFunctorIhhhZZZNS0_15binary_internal21div_trunc_kernel_cudaERNS_18TensorIteratorBaseEENKUlvE_clEvENKUlvE_clEvEUlhhE_EESt5arrayIPcLm3EEEEviT0_T1_ --------------------------
	.section	.nv.info._ZN2at6native29vectorized_elementwise_kernelILi4ENS0_13BinaryFunctorIhhhZZZNS0_15binary_internal21div_trunc_kernel_cudaERNS_18TensorIteratorBaseEENKUlvE_clEvENKUlvE_clEvEUlhhE_EESt5arrayIPcLm3EEEEviT0_T1_,"",@"SHT_CUDA_INFO"
	.sectionflags	@""
	.align	4


	//----- nvinfo : EIATTR_CUDA_API_VERSION
	.align		4
        /*0000*/ 	.byte	0x04, 0x37
        /*0002*/ 	.short	(.L_5721 - .L_5720)
.L_5720:
        /*0004*/ 	.word	0x00000082


	//----- nvinfo : EIATTR_KPARAM_INFO
	.align		4
.L_5721:
        /*0008*/ 	.byte	0x04, 0x17
        /*000a*/ 	.short	(.L_5723 - .L_5722)
.L_5722:
        /*000c*/ 	.word	0x00000000
        /*0010*/ 	.short	0x0002
        /*0012*/ 	.short	0x0008
        /*0014*/ 	.byte	0x00, 0xf0, 0x61, 0x00


	//----- nvinfo : EIATTR_KPARAM_INFO
	.align		4
.L_5723:
        /*0018*/ 	.byte	0x04, 0x17
        /*001a*/ 	.short	(.L_5725 - .L_5724)
.L_5724:
        /*001c*/ 	.word	0x00000000
        /*0020*/ 	.short	0x0001
        /*0022*/ 	.short	0x0004
        /*0024*/ 	.byte	0x00, 0xf0, 0x05, 0x00


	//----- nvinfo : EIATTR_KPARAM_INFO
	.align		4
.L_5725:
        /*0028*/ 	.byte	0x04, 0x17
        /*002a*/ 	.short	(.L_5727 - .L_5726)
.L_5726:
        /*002c*/ 	.word	0x00000000
        /*0030*/ 	.short	0x0000
        /*0032*/ 	.short	0x0000
        /*0034*/ 	.byte	0x00, 0xf0, 0x11, 0x00


	//----- nvinfo : EIATTR_SPARSE_MMA_MASK
	.align		4
.L_5727:
        /*0038*/ 	.byte	0x03, 0x50
        /*003a*/ 	.short	0x0000


	//----- nvinfo : EIATTR_MAXREG_COUNT
	.align		4
        /*003c*/ 	.byte	0x03, 0x1b
        /*003e*/ 	.short	0x00ff


	//----- nvinfo : EIATTR_MERCURY_ISA_VERSION
	.align		4
        /*0040*/ 	.byte	0x03, 0x5f
        /*0042*/ 	.short	0x0101


	//----- nvinfo : EIATTR_VRC_CTA_INIT_COUNT
	.align		4
        /*0044*/ 	.byte	0x02, 0x4a
	.zero		1
	.zero		1


	//----- nvinfo : EIATTR_EXIT_INSTR_OFFSETS
	.align		4
        /*0048*/ 	.byte	0x04, 0x1c
        /*004a*/ 	.short	(.L_5729 - .L_5728)


	//   ....[0]....
.L_5728:
        /*004c*/ 	.word	0x00000fd0


	//   ....[1]....
        /*0050*/ 	.word	0x00001030


	//   ....[2]....
        /*0054*/ 	.word	0x000015f0


	//----- nvinfo : EIATTR_MAX_THREADS
	.align		4
.L_5729:
        /*0058*/ 	.byte	0x04, 0x05
        /*005a*/ 	.short	(.L_5731 - .L_5730)
.L_5730:
        /*005c*/ 	.word	0x00000080
        /*0060*/ 	.word	0x00000001
        /*0064*/ 	.word	0x00000001


	//----- nvinfo : EIATTR_CRS_STACK_SIZE
	.align		4
.L_5731:
        /*0068*/ 	.byte	0x04, 0x1e
        /*006a*/ 	.short	(.L_5733 - .L_5732)
.L_5732:
        /*006c*/ 	.word	0x00000000


	//----- nvinfo : EIATTR_CBANK_PARAM_SIZE
	.align		4
.L_5733:
        /*0070*/ 	.byte	0x03, 0x19
        /*0072*/ 	.short	0x0020


	//----- nvinfo : EIATTR_PARAM_CBANK
	.align		4
        /*0074*/ 	.byte	0x04, 0x0a
        /*0076*/ 	.short	(.L_5735 - .L_5734)
	.align		4
.L_5734:
        /*0078*/ 	.word	index@(.nv.constant0._ZN2at6native29vectorized_elementwise_kernelILi4ENS0_13BinaryFunctorIhhhZZZNS0_15binary_internal21div_trunc_kernel_cudaERNS_18TensorIteratorBaseEENKUlvE_clEvENKUlvE_clEvEUlhhE_EESt5arrayIPcLm3EEEEviT0_T1_)
        /*007c*/ 	.short	0x0380
        /*007e*/ 	.short	0x0020


	//----- nvinfo : EIATTR_SW_WAR
	.align		4
.L_5735:
        /*0080*/ 	.byte	0x04, 0x36
        /*0082*/ 	.short	(.L_5737 - .L_5736)
.L_5736:
        /*0084*/ 	.word	0x00000008
.L_5737:


//--------------------- .nv.info._ZN2at6native29vectorized_elementwise_kernelILi8ENS0_13BinaryFunctorIhhhZZZNS0_15binary_internal21div_trunc_kernel_cudaERNS_18TensorIteratorBaseEENKUlvE_clEvENKUlvE_clEvEUlhhE_EESt5arrayIPcLm3EEEEviT0_T1_ --------------------------
	.section	.nv.info._ZN2at6native29vectorized_elementwise_kernelILi8ENS0_13BinaryFunctorIhhhZZZNS0_15binary_internal21div_trunc_kernel_cudaERNS_18TensorIteratorBaseEENKUlvE_clEvENKUlvE_clEvEUlhhE_EESt5arrayIPcLm3EEEEviT0_T1_,"",@"SHT_CUDA_INFO"
	.sectionflags	@""
	.align	4


	//----- nvinfo : EIATTR_CUDA_API_VERSION
	.align		4
        /*0000*/ 	.byte	0x04, 0x37
        /*0002*/ 	.short	(.L_5739 - .L_5738)
.L_5738:
        /*0004*/ 	.word	0x00000082


	//----- nvinfo : EIATTR_KPARAM_INFO
	.align		4
.L_5739:
        /*0008*/ 	.byte	0x04, 0x17
        /*000a*/ 	.short	(.L_5741 - .L_5740)
.L_5740:
        /*000c*/ 	.word	0x00000000
        /*0010*/ 	.short	0x0002
        /*0012*/ 	.short	0x0008
        /*0014*/ 	.byte	0x00, 0xf0, 0x61, 0x00


	//----- nvinfo : EIATTR_KPARAM_INFO
	.align		4
.L_5741:
        /*0018*/ 	.byte	0x04, 0x17
        /*001a*/ 	.short	(.L_5743 - .L_5742)
.L_5742:
        /*001c*/ 	.word	0x00000000
        /*0020*/ 	.short	0x0001
        /*0022*/ 	.short	0x0004
        /*0024*/ 	.byte	0x00, 0xf0, 0x05, 0x00


	//----- nvinfo : EIATTR_KPARAM_INFO
	.align		4
.L_5743:
        /*0028*/ 	.byte	0x04, 0x17
        /*002a*/ 	.short	(.L_5745 - .L_5744)
.L_5744:
        /*002c*/ 	.word	0x00000000
        /*0030*/ 	.short	0x0000
        /*0032*/ 	.short	0x0000
        /*0034*/ 	.byte	0x00, 0xf0, 0x11, 0x00


	//----- nvinfo : EIATTR_SPARSE_MMA_MASK
	.align		4
.L_5745:
        /*0038*/ 	.byte	0x03, 0x50
        /*003a*/ 	.short	0x0000


	//----- nvinfo : EIATTR_MAXREG_COUNT
	.align		4
        /*003c*/ 	.byte	0x03, 0x1b
        /*003e*/ 	.short	0x00ff


	//----- nvinfo : EIATTR_MERCURY_ISA_VERSION
	.align		4
        /*0040*/ 	.byte	0x03, 0x5f
        /*0042*/ 	.short	0x0101


	//----- nvinfo : EIATTR_VRC_CTA_INIT_COUNT
	.align		4
        /*0044*/ 	.byte	0x02, 0x4a
	.zero		1
	.zero		1


	//----- nvinfo : EIATTR_EXIT_INSTR_OFFSETS
	.align		4
        /*0048*/ 	.byte	0x04, 0x1c
        /*004a*/ 	.short	(.L_5747 - .L_5746)


	//   ....[0]....
.L_5746:
        /*004c*/ 	.word	0x00000fd0


	//   ....[1]....
        /*0050*/ 	.word	0x00001030


	//   ....[2]....
        /*0054*/ 	.word	0x000015c0


	//----- nvinfo : EIATTR_MAX_THREADS
	.align		4
.L_5747:
        /*0058*/ 	.byte	0x04, 0x05
        /*005a*/ 	.short	(.L_5749 - .L_5748)
.L_5748:
        /*005c*/ 	.word	0x00000080
        /*0060*/ 	.word	0x00000001
        /*0064*/ 	.word	0x00000001


	//----- nvinfo : EIATTR_CRS_STACK_SIZE
	.align		4
.L_5749:
        /*0068*/ 	.byte	0x04, 0x1e
        /*006a*/ 	.short	(.L_5751 - .L_5750)
.L_5750:
        /*006c*/ 	.word	0x00000000


	//----- nvinfo : EIATTR_CBANK_PARAM_SIZE
	.align		4
.L_5751:
        /*0070*/ 	.byte	0x03, 0x19
        /*0072*/ 	.short	0x0020


	//----- nvinfo : EIATTR_PARAM_CBANK
	.align		4
        /*0074*/ 	.byte	0x04, 0x0a
        /*0076*/ 	.short	(.L_5753 - .L_5752)
	.align		4
.L_5752:
        /*0078*/ 	.word	index@(.nv.constant0._ZN2at6native29vectorized_elementwise_kernelILi8ENS0_13BinaryFunctorIhhhZZZNS0_15binary_internal21div_trunc_kernel_cudaERNS_18TensorIteratorBaseEENKUlvE_clEvENKUlvE_clEvEUlhhE_EESt5arrayIPcLm3EEEEviT0_T1_)
        /*007c*/ 	.short	0x0380
        /*007e*/ 	.short	0x0020


	//----- nvinfo : EIATTR_SW_WAR
	.align		4
.L_5753:
        /*0080*/ 	.byte	0x04, 0x36
        /*0082*/ 	.short	(.L_5755 - .L_5754)
.L_5754:
        /*0084*/ 	.word	0x00000008
.L_5755:


//--------------------- .nv.info._ZN2at6native18elementwise_kernelILi128ELi4EZNS0_15gpu_kernel_implINS0_13BUnaryFunctorIhhhZZZNS0_15binary_internal21div_trunc_kernel_cudaERNS_18TensorIteratorBaseEENKUlvE_clEvENKUlvE_clEvEUlhhE_EEEEvS6_RKT_EUliE_EEviT1_ --------------------------
	.section	.nv.info._ZN2at6native18elementwise_kernelILi128ELi4EZNS0_15gpu_kernel_implINS0_13BUnaryFunctorIhhhZZZNS0_15binary_internal21div_trunc_kernel_cudaERNS_18TensorIteratorBaseEENKUlvE_clEvENKUlvE_clEvEUlhhE_EEEEvS6_RKT_EUliE_EEviT1_,"",@"SHT_CUDA_INFO"
	.sectionflags	@""
	.align	4


	//----- nvinfo : EIATTR_CUDA_API_VERSION
	.align		4
        /*0000*/ 	.byte	0x04, 0x37
        /*0002*/ 	.short	(.L_5757 - .L_5756)
.L_5756:
        /*0004*/ 	.word	0x00000082


	//----- nvinfo : EIATTR_KPARAM_INFO
	.align		4
.L_5757:
        /*0008*/ 	.byte	0x04, 0x17
        /*000a*/ 	.short	(.L_5759 - .L_5758)
.L_5758:
        /*000c*/ 	.word	0x00000000
        /*0010*/ 	.short	0x0001
        /*0012*/ 	.short	0x0008
        /*0014*/ 	.byte	0x00, 0xf0, 0x61, 0x08


	//----- nvinfo : EIATTR_KPARAM_INFO
	.align		4
.L_5759:
        /*0018*/ 	.byte	0x04, 0x17
        /*001a*/ 	.short	(.L_5761 - .L_5760)
.L_5760:
        /*001c*/ 	.word	0x00000000
        /*0020*/ 	.short	0x0000
        /*0022*/ 	.short	0x0000
        /*0024*/ 	.byte	0x00, 0xf0, 0x11, 0x00


	//----- nvinfo : EIATTR_SPARSE_MMA_MASK
	.align		4
.L_5761:
        /*0028*/ 	.byte	0x03, 0x50
        /*002a*/ 	.short	0x0000


	//----- nvinfo : EIATTR_MAXREG_COUNT
	.align		4
        /*002c*/ 	.byte	0x03, 0x1b
        /*002e*/ 	.short	0x0080


	//----- nvinfo : EIATTR_EXTERNS
	.align		4
        /*0030*/ 	.byte	0x04, 0x0f
        /*0032*/ 	.short	(.L_5763 - .L_5762)


	//   ....[0]....
	.align		4
.L_5762:
        /*0034*/ 	.word	index@(__assertfail)


	//----- nvinfo : EIATTR_MERCURY_ISA_VERSION
	.align		4
.L_5763:
        /*0038*/ 	.byte	0x03, 0x5f
        /*003a*/ 	.short	0x0101


	//----- nvinfo : EIATTR_VRC_CTA_INIT_COUNT
	.align		4
        /*003c*/ 	.byte	0x02, 0x4a
	.zero		1
	.zero		1


	//----- nvinfo : EIATTR_SYSCALL_OFFSETS
	.align		4
        /*0040*/ 	.byte	0x04, 0x46
        /*0042*/ 	.short	(.L_5765 - .L_5764)


	//   ....[0]....
.L_5764:
        /*0044*/ 	.word	0x00002170


	//   ....[1]....
        /*0048*/ 	.word	0x00002ef0


	//   ....[2]....
        /*004c*/ 	.word	0x000051f0


	//   ....[3]....
        /*0050*/ 	.word	0x00005dd0


	//   ....[4]....
        /*0054*/ 	.word	0x000081a0


	//   ....[5]....
        /*0058*/ 	.word	0x00008d80


	//   ....[6]....
        /*005c*/ 	.word	0x0000b160


	//   ....[7]....
        /*0060*/ 	.word	0x0000bd00


	//----- nvinfo : EIATTR_EXIT_INSTR_OFFSETS
	.align		4
.L_5765:
        /*0064*/ 	.byte	0x04, 0x1c
        /*0066*/ 	.short	(.L_5767 - .L_5766)


	//   ....[0]....
.L_5766:
        /*0068*/ 	.word	0x00009010


	//   ....[1]....
        /*006c*/ 	.word	0x0000b2c0


	//   ....[2]....
        /*0070*/ 	.word	0x0000b2e0


	//   ....[3]....
        /*0074*/ 	.word	0x0000b380


	//   ....[4]....
        /*0078*/ 	.word	0x0000b3b0


	//   ....[5]....
        /*007c*/ 	.word	0x0000b3d0


	//   ....[6]....
        /*0080*/ 	.word	0x0000b460


	//   ....[7]....
        /*0084*/ 	.word	0x0000b4a0


	//   ....[8]....
        /*0088*/ 	.word	0x0000b540


	//   ....[9]....
        /*008c*/ 	.word	0x0000b590


	//   ....[10]....
        /*0090*/ 	.word	0x0000b5c0


	//   ....[11]....
        /*0094*/ 	.word	0x0000b680


	//   ....[12]....
        /*0098*/ 	.word	0x0000b7c0


	//   ....[13]....
        /*009c*/ 	.word	0x0000b900


	//   ....[14]....
        /*00a0*/ 	.word	0x0000ba50


	//   ....[15]....
        /*00a4*/ 	.word	0x0000ba90


	//   ....[16]....
        /*00a8*/ 	.word	0x0000bac0


	//   ....[17]....
        /*00ac*/ 	.word	0x0000bb60


	//   ....[18]....
        /*00b0*/ 	.word	0x0000bba0


	//   ....[19]....
        /*00b4*/ 	.word	0x0000bd10


	//   ....[20]....
        /*00b8*/ 	.word	0x0000bdf0


	//   ....[21]....
        /*00bc*/ 	.word	0x0000be90


	//   ....[22]....
        /*00c0*/ 	.word	0x0000bec0


	//   ....[23]....
        /*00c4*/ 	.word	0x0000bf10


	//   ....[24]....
        /*00c8*/ 	.word	0x0000bf50


	//----- nvinfo : EIATTR_MAX_THREADS
	.align		4
.L_5767:
        /*00cc*/ 	.byte	0x04, 0x05
        /*00ce*/ 	.short	(.L_5769 - .L_5768)
.L_5768:
        /*00d0*/ 	.word	0x00000080
        /*00d4*/ 	.word	0x00000001
        /*00d8*/ 	.word	0x00000001


	//----- nvinfo : EIATTR_CRS_STACK_SIZE
	.align		4
.L_5769:
        /*00dc*/ 	.byte	0x04, 0x1e
        /*00de*/ 	.short	(.L_5771 - .L_5770)
.L_5770:
        /*00e0*/ 	.word	0x00000000


	//----- nvinfo : EIATTR_CBANK_PARAM_SIZE
	.align		4
.L_5771:
        /*00e4*/ 	.byte	0x03, 0x19
        /*00e6*/ 	.short	0x0220


	//----- nvinfo : EIATTR_PARAM_CBANK
	.align		4
        /*00e8*/ 	.byte	0x04, 0x0a
        /*00ea*/ 	.short	(.L_5773 - .L_5772)
	.align		4
.L_5772:
        /*00ec*/ 	.word	index@(.nv.constant0._ZN2at6native18elementwise_kernelILi128ELi4EZNS0_15gpu_kernel_implINS0_13BUnaryFunctorIhhhZZZNS0_15binary_internal21div_trunc_kernel_cudaERNS_18TensorIteratorBaseEENKUlvE_clEvENKUlvE_clEvEUlhhE_EEEEvS6_RKT_EUliE_EEviT1_)
        /*00f0*/ 	.short	0x0380
        /*00f2*/ 	.short	0x0220


	//----- nvinfo : EIATTR_SW_WAR
	.align		4
.L_5773:
        /*00f4*/ 	.byte	0x04, 0x36
        /*00f6*/ 	.short	(.L_5775 - .L_5774)
.L_5774:
        /*00f8*/ 	.word	0x00000008
.L_5775:


//--------------------- .nv.info._ZN2at6native27unrolled_elementwise_kernelINS0_13BUnaryFunctorIhhhZZZNS0_15binary_internal21div_trunc_kernel_cudaERNS_18TensorIteratorBaseEENKUlvE_clEvENKUlvE_clEvEUlhhE_EESt5arrayIPcLm2EELi4E23TrivialOffsetCalculatorILi1EjESE_NS0_6memory12LoadWithCastILi1EEENSF_13StoreWithCastILi1EEEEEviT_T0_T2_T3_T4_T5_ --------------------------
	.section	.nv.info._ZN2at6native27unrolled_elementwise_kernelINS0_13BUnaryFunctorIhhhZZZNS0_15binary_internal21div_trunc_kernel_cudaERNS_18TensorIteratorBaseEENKUlvE_clEvENKUlvE_clEvEUlhhE_EESt5arrayIPcLm2EELi4E23TrivialOffsetCalculatorILi1EjESE_NS0_6memory12LoadWithCastILi1EEENSF_13StoreWithCastILi1EEEEEviT_T0_T2_T3_T4_T5_,"",@"SHT_CUDA_INFO"
	.sectionflags	@""
	.align	4


	//----- nvinfo : EIATTR_CUDA_API_VERSION
	.align		4
        /*0000*/ 	.byte	0x04, 0x37
        /*0002*/ 	.short	(.L_5777 - .L_5776)
.L_5776:
        /*0004*/ 	.word	0x00000082


	//----- nvinfo : EIATTR_KPARAM_INFO
	.align		4
.L_5777:
        /*0008*/ 	.byte	0x04, 0x17
        /*000a*/ 	.short	(.L_5779 - .L_5778)
.L_5778:
        /*000c*/ 	.word	0x00000000
        /*0010*/ 	.short	0x0006
        /*0012*/ 	.short	0x0024
        /*0014*/ 	.byte	0x00, 0xf0, 0x21, 0x00


	//----- nvinfo : EIATTR_KPARAM_INFO
	.align		4
.L_5779:
        /*0018*/ 	.byte	0x04, 0x17
        /*001a*/ 	.short	(.L_5781 - .L_5780)
.L_5780:
        /*001c*/ 	.word	0x00000000
        /*0020*/ 	.short	0x0005
        /*0022*/ 	.short	0x001c
        /*0024*/ 	.byte	0x00, 0xf0, 0x21, 0x00


	//----- nvinfo : EIATTR_KPARAM_INFO
	.align		4
.L_5781:
        /*0028*/ 	.byte	0x04, 0x17
        /*002a*/ 	.short	(.L_5783 - .L_5782)
.L_5782:
        /*002c*/ 	.word	0x00000000
        /*0030*/ 	.short	0x0004
        /*0032*/ 	.short	0x0019
        /*0034*/ 	.byte	0x00, 0xf0, 0x05, 0x00


	//----- nvinfo : EIATTR_KPARAM_INFO
	.align		4
.L_5783:
        /*0038*/ 	.byte	0x04, 0x17
        /*003a*/ 	.short	(.L_5785 - .L_5784)
.L_5784:
        /*003c*/ 	.word	0x00000000
        /*0040*/ 	.short	0x0003
        /*0042*/ 	.short	0x0018
        /*0044*/ 	.byte	0x00, 0xf0, 0x05, 0x00


	//----- nvinfo : EIATTR_KPARAM_INFO
	.align		4
.L_5785:
        /*0048*/ 	.byte	0x04, 0x17
        /*004a*/ 	.short	(.L_5787 - .L_5786)
.L_5786:
        /*004c*/ 	.word	0x00000000
        /*0050*/ 	.short	0x0002
        /*0052*/ 	.short	0x0008
        /*0054*/ 	.byte	0x00, 0xf0, 0x41, 0x00


	//----- nvinfo : EIATTR_KPARAM_INFO
	.align		4
.L_5787:
        /*0058*/ 	.byte	0x04, 0x17
        /*005a*/ 	.short	(.L_5789 - .L_5788)
.L_5788:
        /*005c*/ 	.word	0x00000000
        /*0060*/ 	.short	0x0001
        /*0062*/ 	.short	0x0004
        /*0064*/ 	.byte	0x00, 0xf0, 0x09, 0x00


	//----- nvinfo : EIATTR_KPARAM_INFO
	.align		4
.L_5789:
        /*0068*/ 	.byte	0x04, 0x17
        /*006a*/ 	.short	(.L_5791 - .L_5790)
.L_5790:
        /*006c*/ 	.word	0x00000000
        /*0070*/ 	.short	0x0000
        /*0072*/ 	.short	0x0000
        /*0074*/ 	.byte	0x00, 0xf0, 0x11, 0x00


	//----- nvinfo : EIATTR_SPARSE_MMA_MASK
	.align		4
.L_5791:
        /*0078*/ 	.byte	0x03, 0x50
        /*007a*/ 	.short	0x0000


	//----- nvinfo : EIATTR_MAXREG_COUNT
	.align		4
        /*007c*/ 	.byte	0x03, 0x1b
        /*007e*/ 	.short	0x00ff


	//----- nvinfo : EIATTR_EXTERNS
	.align		4
        /*0080*/ 	.byte	0x04, 0x0f
        /*0082*/ 	.short	(.L_5793 - .L_5792)


	//   ....[0]....
	.align		4
.L_5792:
        /*0084*/ 	.word	index@(__assertfail)


	//----- nvinfo : EIATTR_MERCURY_ISA_VERSION
	.align		4
.L_5793:
        /*0088*/ 	.byte	0x03, 0x5f
        /*008a*/ 	.short	0x0101


	//----- nvinfo : EIATTR_VRC_CTA_INIT_COUNT
	.align		4
        /*008c*/ 	.byte	0x02, 0x4a
	.zero		1
	.zero		1


	//----- nvinfo : EIATTR_SYSCALL_OFFSETS
	.align		4
        /*0090*/ 	.byte	0x04, 0x46
        /*0092*/ 	.short	(.L_5795 - .L_5794)


	//   ....[0]....
.L_5794:
        /*0094*/ 	.word	0x00000e70


	//   ....[1]....
        /*0098*/ 	.word	0x00001e60


	//   ....[2]....
        /*009c*/ 	.word	0x00002d90


	//   ....[3]....
        /*00a0*/ 	.word	0x00003cc0


	//   ....[4]....
        /*00a4*/ 	.word	0x00004e20


	//   ....[5]....
        /*00a8*/ 	.word	0x00005c60


	//   ....[6]....
        /*00ac*/ 	.word	0x00006b60


	//   ....[7]....
        /*00b0*/ 	.word	0x00007a30


	//----- nvinfo : EIATTR_EXIT_INSTR_OFFSETS
	.align		4
.L_5795:
        /*00b4*/ 	.byte	0x04, 0x1c
        /*00b6*/ 	.short	(.L_5797 - .L_5796)


	//   ....[0]....
.L_5796:
        /*00b8*/ 	.word	0x00006e10


	//   ....[1]....
        /*00bc*/ 	.word	0x00006f40


	//   ....[2]....
        /*00c0*/ 	.word	0x00006f60


	//   ....[3]....
        /*00c4*/ 	.word	0x00007000


	//   ....[4]....
        /*00c8*/ 	.word	0x00007030


	//   ....[5]....
        /*00cc*/ 	.word	0x00007060


	//   ....[6]....
        /*00d0*/ 	.word	0x00007100


	//   ....[7]....
        /*00d4*/ 	.word	0x00007150


	//   ....[8]....
        /*00d8*/ 	.word	0x00007200


	//   ....[9]....
        /*00dc*/ 	.word	0x00007260


	//   ....[10]....
        /*00e0*/ 	.word	0x000072a0


	//   ....[11]....
        /*00e4*/ 	.word	0x00007370


	//   ....[12]....
        /*00e8*/ 	.word	0x000074c0


	//   ....[13]....
        /*00ec*/ 	.word	0x00007610


	//   ....[14]....
        /*00f0*/ 	.word	0x00007770


	//   ....[15]....
        /*00f4*/ 	.word	0x000077b0


	//   ....[16]....
        /*00f8*/ 	.word	0x000077e0


	//   ....[17]....
        /*00fc*/ 	.word	0x00007880


	//   ....[18]....
        /*0100*/ 	.word	0x000078d0


	//   ....[19]....
        /*0104*/ 	.word	0x00007a40


	//   ....[20]....
        /*0108*/ 	.word	0x00007b30


	//   ....[21]....
        /*010c*/ 	.word	0x00007be0


	//   ....[22]....
        /*0110*/ 	.word	0x00007c10


	//   ....[23]....
        /*0114*/ 	.word	0x00007c60


	//   ....[24]....
        /*0118*/ 	.word	0x00007cb0


	//----- nvinfo : EIATTR_MAX_THREADS
	.align		4
.L_5797:
        /*011c*/ 	.byte	0x04, 0x05
        /*011e*/ 	.short	(.L_5799 - .L_5798)
.L_5798:
        /*0120*/ 	.word	0x00000080
        /*0124*/ 	.word	0x00000001
        /*0128*/ 	.word	0x00000001


	//----- nvinfo : EIATTR_CRS_STACK_SIZE
	.align		4
.L_5799:
        /*012c*/ 	.byte	0x04, 0x1e
        /*012e*/ 	.short	(.L_5801 - .L_5800)
.L_5800:
        /*0130*/ 	.word	0x00000000


	//----- nvinfo : EIATTR_CBANK_PARAM_SIZE
	.align		4
.L_5801:
        /*0134*/ 	.byte	0x03, 0x19
        /*0136*/ 	.short	0x002c


	//----- nvinfo : EIATTR_PARAM_CBANK
	.align		4
        /*0138*/ 	.byte	0x04, 0x0a
        /*013a*/ 	.short	(.L_5803 - .L_5802)
	.align		4
.L_5802:
        /*013c*/ 	.word	index@(.nv.constant0._ZN2at6native27unrolled_elementwise_kernelINS0_13BUnaryFunctorIhhhZZZNS0_15binary_internal21div_trunc_kernel_cudaERNS_18TensorIteratorBaseEENKUlvE_clEvENKUlvE_clEvEUlhhE_EESt5arrayIPcLm2EELi4E23TrivialOffsetCalculatorILi1EjESE_NS0_6memory12LoadWithCastILi1EEENSF_13StoreWithCastILi1EEEEEviT_T0_T2_T3_T4_T5_)
        /*0140*/ 	.short	0x0380
        /*0142*/ 	.short	0x002c


	//----- nvinfo : EIATTR_SW_WAR
	.align		4
.L_5803:
        /*0144*/ 	.byte	0x04, 0x36
        /*0146*/ 	.short	(.L_5805 - .L_5804)
.L_5804:
        /*0148*/ 	.word	0x00000008
.L_5805:


//--------------------- .nv.info._ZN2at6native18elementwise_kernelILi128ELi4EZNS0_22gpu_kernel_impl_nocastINS0_13BUnaryFunctorIhhhZZZNS0_15binary_internal21div_trunc_kernel_cudaERNS_18TensorIteratorBaseEENKUlvE_clEvENKUlvE_clEvEUlhhE_EEEEvS6_RKT_EUliE_EEviT1_ --------------------------
	.section	.nv.info._ZN2at6native18elementwise_kernelILi128ELi4EZNS0_22gpu_kernel_impl_nocastINS0_13BUnaryFunctorIhhhZZZNS0_15binary_internal21div_trunc_kernel_cudaERNS_18TensorIteratorBaseEENKUlvE_clEvENKUlvE_clEvEUlhhE_EEEEvS6_RKT_EUliE_EEviT1_,"",@"SHT_CUDA_INFO"
	.sectionflags	@""
	.align	4


	//----- nvinfo : EIATTR_CUDA_API_VERSION
	.align		4
        /*0000*/ 	.byte	0x04, 0x37
        /*0002*/ 	.short	(.L_5807 - .L_5806)
.L_5806:
        /*0004*/ 	.word	0x00000082


	//----- nvinfo : EIATTR_KPARAM_INFO
	.align		4
.L_5807:
        /*0008*/ 	.byte	0x04, 0x17
        /*000a*/ 	.short	(.L_5809 - .L_5808)
.L_5808:
        /*000c*/ 	.word	0x00000000
        /*0010*/ 	.short	0x0001
        /*0012*/ 	.short	0x0008
        /*0014*/ 	.byte	0x00, 0xf0, 0x61, 0x08


	//----- nvinfo : EIATTR_KPARAM_INFO
	.align		4
.L_5809:
        /*0018*/ 	.byte	0x04, 0x17
        /*001a*/ 	.short	(.L_5811 - .L_5810)
.L_5810:
        /*001c*/ 	.word	0x00000000
        /*0020*/ 	.short	0x0000
        /*0022*/ 	.short	0x0000
        /*0024*/ 	.byte	0x00, 0xf0, 0x11, 0x00


	//----- nvinfo : EIATTR_SPARSE_MMA_MASK
	.align		4
.L_5811:
        /*0028*/ 	.byte	0x03, 0x50
        /*002a*/ 	.short	0x0000


	//----- nvinfo : EIATTR_MAXREG_COUNT
	.align		4
        /*002c*/ 	.byte	0x03, 0x1b
        /*002e*/ 	.short	0x0080


	//----- nvinfo : EIATTR_MERCURY_ISA_VERSION
	.align		4
        /*0030*/ 	.byte	0x03, 0x5f
        /*0032*/ 	.short	0x0101


	//----- nvinfo : EIATTR_VRC_CTA_INIT_COUNT
	.align		4
        /*0034*/ 	.byte	0x02, 0x4a
	.zero		1
	.zero		1


	//----- nvinfo : EIATTR_EXIT_INSTR_OFFSETS
	.align		4
        /*0038*/ 	.byte	0x04, 0x1c
        /*003a*/ 	.short	(.L_5813 - .L_5812)


	//   ....[0]....
.L_5812:
        /*003c*/ 	.word	0x00000330


	//   ....[1]....
        /*0040*/ 	.word	0x000003b0


	//   ....[2]....
        /*0044*/ 	.word	0x00003ef0


	//   ....[3]....
        /*0048*/ 	.word	0x00005240


	//----- nvinfo : EIATTR_MAX_THREADS
	.align		4
.L_5813:
        /*004c*/ 	.byte	0x04, 0x05
        /*004e*/ 	.short	(.L_5815 - .L_5814)
.L_5814:
        /*0050*/ 	.word	0x00000080
        /*0054*/ 	.word	0x00000001
        /*0058*/ 	.word	0x00000001


	//----- nvinfo : EIATTR_CRS_STACK_SIZE
	.align		4
.L_5815:
        /*005c*/ 	.byte	0x04, 0x1e
        /*005e*/ 	.short	(.L_5817 - .L_5816)
.L_5816:
        /*0060*/ 	.word	0x00000000


	//----- nvinfo : EIATTR_CBANK_PARAM_SIZE
	.align		4
.L_5817:
        /*0064*/ 	.byte	0x03, 0x19
        /*0066*/ 	.short	0x0220


	//----- nvinfo : EIATTR_PARAM_CBANK
	.align		4
        /*0068*/ 	.byte	0x04, 0x0a
        /*006a*/ 	.short	(.L_5819 - .L_5818)
	.align		4
.L_5818:
        /*006c*/ 	.word	index@(.nv.constant0._ZN2at6native18elementwise_kernelILi128ELi4EZNS0_22gpu_kernel_impl_nocastINS0_13BUnaryFunctorIhhhZZZNS0_15binary_internal21div_trunc_kernel_cudaERNS_18TensorIteratorBaseEENKUlvE_clEvENKUlvE_clEvEUlhhE_EEEEvS6_RKT_EUliE_EEviT1_)
        /*0070*/ 	.short	0x0380
        /*0072*/ 	.short	0x0220


	//----- nvinfo : EIATTR_SW_WAR
	.align		4
.L_5819:
        /*0074*/ 	.byte	0x04, 0x36
        /*0076*/ 	.short	(.L_5821 - .L_5820)
.L_5820:
        /*0078*/ 	.word	0x00000008
.L_5821:


//--------------------- .nv.info._ZN2at6native27unrolled_elementwise_kernelINS0_13BUnaryFunctorIhhhZZZNS0_15binary_internal21div_trunc_kernel_cudaERNS_18TensorIteratorBaseEENKUlvE_clEvENKUlvE_clEvEUlhhE_EESt5arrayIPcLm2EELi4E23TrivialOffsetCalculatorILi1EjESE_NS0_6memory15LoadWithoutCastENSF_16StoreWithoutCastEEEviT_T0_T2_T3_T4_T5_ --------------------------
	.section	.nv.info._ZN2at6native27unrolled_elementwise_kernelINS0_13BUnaryFunctorIhhhZZZNS0_15binary_internal21div_trunc_kernel_cudaERNS_18TensorIteratorBaseEENKUlvE_clEvENKUlvE_clEvEUlhhE_EESt5arrayIPcLm2EELi4E23TrivialOffsetCalculatorILi1EjESE_NS0_6memory15LoadWithoutCastENSF_16StoreWithoutCastEEEviT_T0_T2_T3_T4_T5_,"",@"SHT_CUDA_INFO"
	.sectionflags	@""
	.align	4


	//----- nvinfo : EIATTR_CUDA_API_VERSION
	.align		4
        /*0000*/ 	.byte	0x04, 0x37
        /*0002*/ 	.short	(.L_5823 - .L_5822)
.L_5822:
        /*0004*/ 	.word	0x00000082


	//----- nvinfo : EIATTR_KPARAM_INFO
	.align		4
.L_5823:
        /*0008*/ 	.byte	0x04, 0x17
        /*000a*/ 	.short	(.L_5825 - .L_5824)
.L_5824:
        /*000c*/ 	.word	0x00000000
        /*0010*/ 	.short	0x0006
        /*0012*/ 	.short	0x001b
        /*0014*/ 	.byte	0x00, 0xf0, 0x05, 0x00


	//----- nvinfo : EIATTR_KPARAM_INFO
	.align		4
.L_5825:
        /*0018*/ 	.byte	0x04, 0x17
        /*001a*/ 	.short	(.L_5827 - .L_5826)
.L_5826:
        /*001c*/ 	.word	0x00000000
        /*0020*/ 	.short	0x0005
        /*0022*/ 	.short	0x001a
        /*0024*/ 	.byte	0x00, 0xf0, 0x05, 0x00


	//----- nvinfo : EIATTR_KPARAM_INFO
	.align		4
.L_5827:
        /*0028*/ 	.byte	0x04, 0x17
        /*002a*/ 	.short	(.L_5829 - .L_5828)
.L_5828:
        /*002c*/ 	.word	0x00000000
        /*0030*/ 	.short	0x0004
        /*0032*/ 	.short	0x0019
        /*0034*/ 	.byte	0x00, 0xf0, 0x05, 0x00


	//----- nvinfo : EIATTR_KPARAM_INFO
	.align		4
.L_5829:
        /*0038*/ 	.byte	0x04, 0x17
        /*003a*/ 	.short	(.L_5831 - .L_5830)
.L_5830:
        /*003c*/ 	.word	0x00000000
        /*0040*/ 	.short	0x0003
        /*0042*/ 	.short	0x0018
        /*0044*/ 	.byte	0x00, 0xf0, 0x05, 0x00


	//----- nvinfo : EIATTR_KPARAM_INFO
	.align		4
.L_5831:
        /*0048*/ 	.byte	0x04, 0x17
        /*004a*/ 	.short	(.L_5833 - .L_5832)
.L_5832:
        /*004c*/ 	.word	0x00000000
        /*0050*/ 	.short	0x0002
        /*0052*/ 	.short	0x0008
        /*0054*/ 	.byte	0x00, 0xf0, 0x41, 0x00


	//----- nvinfo : EIATTR_KPARAM_INFO
	.align		4
.L_5833:
        /*0058*/ 	.byte	0x04, 0x17
        /*005a*/ 	.short	(.L_5835 - .L_5834)
.L_5834:
        /*005c*/ 	.word	0x00000000
        /*0060*/ 	.short	0x0001
        /*0062*/ 	.short	0x0004
        /*0064*/ 	.byte	0x00, 0xf0, 0x09, 0x00


	//----- nvinfo : EIATTR_KPARAM_INFO
	.align		4
.L_5835:
        /*0068*/ 	.byte	0x04, 0x17
        /*006a*/ 	.short	(.L_5837 - .L_5836)
.L_5836:
        /*006c*/ 	.word	0x00000000
        /*0070*/ 	.short	0x0000
        /*0072*/ 	.short	0x0000
        /*0074*/ 	.byte	0x00, 0xf0, 0x11, 0x00


	//----- nvinfo : EIATTR_SPARSE_MMA_MASK
	.align		4
.L_5837:
        /*0078*/ 	.byte	0x03, 0x50
        /*007a*/ 	.short	0x0000


	//----- nvinfo : EIATTR_MAXREG_COUNT
	.align		4
        /*007c*/ 	.byte	0x03, 0x1b
        /*007e*/ 	.short	0x00ff


	//----- nvinfo : EIATTR_MERCURY_ISA_VERSION
	.align		4
        /*0080*/ 	.byte	0x03, 0x5f
        /*0082*/ 	.short	0x0101


	//----- nvinfo : EIATTR_VRC_CTA_INIT_COUNT
	.align		4
        /*0084*/ 	.byte	0x02, 0x4a
	.zero		1
	.zero		1


	//----- nvinfo : EIATTR_EXIT_INSTR_OFFSETS
	.align		4
        /*0088*/ 	.byte	0x04, 0x1c
        /*008a*/ 	.short	(.L_5839 - .L_5838)


	//   ....[0]....
.L_5838:
        /*008c*/ 	.word	0x000006c0


	//   ....[1]....
        /*0090*/ 	.word	0x00000720


	//----- nvinfo : EIATTR_MAX_THREADS
	.align		4
.L_5839:
        /*0094*/ 	.byte	0x04, 0x05
        /*0096*/ 	.short	(.L_5841 - .L_5840)
.L_5840:
        /*0098*/ 	.word	0x00000080
        /*009c*/ 	.word	0x00000001
        /*00a0*/ 	.word	0x00000001


	//----- nvinfo : EIATTR_CRS_STACK_SIZE
	.align		4
.L_5841:
        /*00a4*/ 	.byte	0x04, 0x1e
        /*00a6*/ 	.short	(.L_5843 - .L_5842)
.L_5842:
        /*00a8*/ 	.word	0x00000000


	//----- nvinfo : EIATTR_CBANK_PARAM_SIZE
	.align		4
.L_5843:
        /*00ac*/ 	.byte	0x03, 0x19
        /*00ae*/ 	.short	0x001c


	//----- nvinfo : EIATTR_PARAM_CBANK
	.align		4
        /*00b0*/ 	.byte	0x04, 0x0a
        /*00b2*/ 	.short	(.L_5845 - .L_5844)
	.align		4
.L_5844:
        /*00b4*/ 	.word	index@(.nv.constant0._ZN2at6native27unrolled_elementwise_kernelINS0_13BUnaryFunctorIhhhZZZNS0_15binary_internal21div_trunc_kernel_cudaERNS_18TensorIteratorBaseEENKUlvE_clEvENKUlvE_clEvEUlhhE_EESt5arrayIPcLm2EELi4E23TrivialOffsetCalculatorILi1EjESE_NS0_6memory15LoadWithoutCastENSF_16StoreWithoutCastEEEviT_T0_T2_T3_T4_T5_)
        /*00b8*/ 	.short	0x0380
        /*00ba*/ 	.short	0x001c


	//----- nvinfo : EIATTR_SW_WAR
	.align		4
.L_5845:
        /*00bc*/ 	.byte	0x04, 0x36
        /*00be*/ 	.short	(.L_5847 - .L_5846)
.L_5846:
        /*00c0*/ 	.word	0x00000008
.L_5847:


//--------------------- .nv.info._ZN2at6native29vectorized_elementwise_kernelILi2ENS0_13BUnaryFunctorIhhhZZZNS0_15binary_internal21div_trunc_kernel_cudaERNS_18TensorIteratorBaseEENKUlvE_clEvENKUlvE_clEvEUlhhE_EESt5arrayIPcLm2EEEEviT0_T1_ --------------------------
	.section	.nv.info._ZN2at6native29vectorized_elementwise_kernelILi2ENS0_13BUnaryFunctorIhhhZZZNS0_15binary_internal21div_trunc_kernel_cudaERNS_18TensorIteratorBaseEENKUlvE_clEvENKUlvE_clEvEUlhhE_EESt5arrayIPcLm2EEEEviT0_T1_,"",@"SHT_CUDA_INFO"
	.sectionflags	@""
	.align	4


	//----- nvinfo : EIATTR_CUDA_API_VERSION
	.align		4
        /*0000*/ 	.byte	0x04, 0x37
        /*0002*/ 	.short	(.L_5849 - .L_5848)
.L_5848:
        /*0004*/ 	.word	0x00000082


	//----- nvinfo : EIATTR_KPARAM_INFO
	.align		4
.L_5849:
        /*0008*/ 	.byte	0x04, 0x17
        /*000a*/ 	.short	(.L_5851 - .L_5850)
.L_5850:
        /*000c*/ 	.word	0x00000000
        /*0010*/ 	.short	0x0002
        /*0012*/ 	.short	0x0008
        /*0014*/ 	.byte	0x00, 0xf0, 0x41, 0x00


	//----- nvinfo : EIATTR_KPARAM_INFO
	.align		4
.L_5851:
        /*0018*/ 	.byte	0x04, 0x17
        /*001a*/ 	.short	(.L_5853 - .L_5852)
.L_5852:
        /*001c*/ 	.word	0x00000000
        /*0020*/ 	.short	0x0001
        /*0022*/ 	.short	0x0004
        /*0024*/ 	.byte	0x00, 0xf0, 0x09, 0x00


	//----- nvinfo : EIATTR_KPARAM_INFO
	.align		4
.L_5853:
        /*0028*/ 	.byte	0x04, 0x17
        /*002a*/ 	.short	(.L_5855 - .L_5854)
.L_5854:
        /*002c*/ 	.word	0x00000000
        /*0030*/ 	.short	0x0000
        /*0032*/ 	.short	0x0000
        /*0034*/ 	.byte	0x00, 0xf0, 0x11, 0x00


	//----- nvinfo : EIATTR_SPARSE_MMA_MASK
	.align		4
.L_5855:
        /*0038*/ 	.byte	0x03, 0x50
        /*003a*/ 	.short	0x0000


	//----- nvinfo : EIATTR_MAXREG_COUNT
	.align		4
        /*003c*/ 	.byte	0x03, 0x1b
        /*003e*/ 	.short	0x00ff


	//----- nvinfo : EIATTR_MERCURY_ISA_VERSION
	.align		4
        /*0040*/ 	.byte	0x03, 0x5f
        /*0042*/ 	.short	0x0101


	//----- nvinfo : EIATTR_VRC_CTA_INIT_COUNT
	.align		4
        /*0044*/ 	.byte	0x02, 0x4a
	.zero		1
	.zero		1


	//----- nvinfo : EIATTR_EXIT_INSTR_OFFSETS
	.align		4
        /*0048*/ 	.byte	0x04, 0x1c
        /*004a*/ 	.short	(.L_5857 - .L_5856)


	//   ....[0]....
.L_5856:
        /*004c*/ 	.word	0x00000d60


	//   ....[1]....
        /*0050*/ 	.word	0x00000dc0


	//   ....[2]....
        /*0054*/ 	.word	0x00001240


	//----- nvinfo : EIATTR_MAX_THREADS
	.align		4
.L_5857:
        /*0058*/ 	.byte	0x04, 0x05
        /*005a*/ 	.short	(.L_5859 - .L_5858)
.L_5858:
        /*005c*/ 	.word	0x00000080
        /*0060*/ 	.word	0x00000001
        /*0064*/ 	.word	0x00000001


	//----- nvinfo : EIATTR_CRS_STACK_SIZE
	.align		4
.L_5859:
        /*0068*/ 	.byte	0x04, 0x1e
        /*006a*/ 	.short	(.L_5861 - .L_5860)
.L_5860:
        /*006c*/ 	.word	0x00000000


	//----- nvinfo : EIATTR_CBANK_PARAM_SIZE
	.align		4
.L_5861:
        /*0070*/ 	.byte	0x03, 0x19
        /*0072*/ 	.short	0x0018


	//----- nvinfo : EIATTR_PARAM_CBANK
	.align		4
        /*0074*/ 	.byte	0x04, 0x0a
        /*0076*/ 	.short	(.L_5863 - .L_5862)
	.align		4
.L_5862:
        /*0078*/ 	.word	index@(.nv.constant0._ZN2at6native29vectorized_elementwise_kernelILi2ENS0_13BUnaryFunctorIhhhZZZNS0_15binary_internal21div_trunc_kernel_cudaERNS_18TensorIteratorBaseEENKUlvE_clEvENKUlvE_clEvEUlhhE_EESt5arrayIPcLm2EEEEviT0_T1_)
        /*007c*/ 	.short	0x0380
        /*007e*/ 	.short	0x0018


	//----- nvinfo : EIATTR_SW_WAR
	.align		4
.L_5863:
        /*0080*/ 	.byte	0x04, 0x36
        /*0082*/ 	.short	(.L_5865 - .L_5864)
.L_5864:
        /*0084*/ 	.word	0x00000008
.L_5865:


//--------------------- .nv.info._ZN2at6native29vectorized_elementwise_kernelILi4ENS0_13BUnaryFunctorIhhhZZZNS0_15binary_internal21div_trunc_kernel_cudaERNS_18TensorIteratorBaseEENKUlvE_clEvENKUlvE_clEvEUlhhE_EESt5arrayIPcLm2EEEEviT0_T1_ --------------------------
	.section	.nv.info._ZN2at6native29vectorized_elementwise_kernelILi4ENS0_13BUnaryFunctorIhhhZZZNS0_15binary_internal21div_trunc_kernel_cudaERNS_18TensorIteratorBaseEENKUlvE_clEvENKUlvE_clEvEUlhhE_EESt5arrayIPcLm2EEEEviT0_T1_,"",@"SHT_CUDA_INFO"
	.sectionflags	@""
	.align	4


	//----- nvinfo : EIATTR_CUDA_API_VERSION
	.align		4
        /*0000*/ 	.byte	0x04, 0x37
        /*0002*/ 	.short	(.L_5867 - .L_5866)
.L_5866:
        /*0004*/ 	.word	0x00000082


	//----- nvinfo : EIATTR_KPARAM_INFO
	.align		4
.L_5867:
        /*0008*/ 	.byte	0x04, 0x17
        /*000a*/ 	.short	(.L_5869 - .L_5868)
.L_5868:
        /*000c*/ 	.word	0x00000000
        /*0010*/ 	.short	0x0002
        /*0012*/ 	.short	0x0008
        /*0014*/ 	.byte	0x00, 0xf0, 0x41, 0x00


	//----- nvinfo : EIATTR_KPARAM_INFO
	.align		4
.L_5869:
        /*0018*/ 	.byte	0x04, 0x17
        /*001a*/ 	.short	(.L_5871 - .L_5870)
.L_5870:
        /*001c*/ 	.word	0x00000000
        /*0020*/ 	.short	0x0001
        /*0022*/ 	.short	0x0004
        /*0024*/ 	.byte	0x00, 0xf0, 0x09, 0x00


	//----- nvinfo : EIATTR_KPARAM_INFO
	.align		4
.L_5871:
        /*0028*/ 	.byte	0x04, 0x17
        /*002a*/ 	.short	(.L_5873 - .L_5872)
.L_5872:
        /*002c*/ 	.word	0x00000000
        /*0030*/ 	.short	0x0000
        /*0032*/ 	.short	0x0000
        /*0034*/ 	.byte	0x00, 0xf0, 0x11, 0x00


	//----- nvinfo : EIATTR_SPARSE_MMA_MASK
	.align		4
.L_5873:
        /*0038*/ 	.byte	0x03, 0x50
        /*003a*/ 	.short	0x0000


	//----- nvinfo : EIATTR_MAXREG_COUNT
	.align		4
        /*003c*/ 	.byte	0x03, 0x1b
        /*003e*/ 	.short	0x00ff


	//----- nvinfo : EIATTR_MERCURY_ISA_VERSION
	.align		4
        /*0040*/ 	.byte	0x03, 0x5f
        /*0042*/ 	.short	0x0101


	//----- nvinfo : EIATTR_VRC_CTA_INIT_COUNT
	.align		4
        /*0044*/ 	.byte	0x02, 0x4a
	.zero		1
	.zero		1


	//----- nvinfo : EIATTR_EXIT_INSTR_OFFSETS
	.align		4
        /*0048*/ 	.byte	0x04, 0x1c
        /*004a*/ 	.short	(.L_5875 - .L_5874)


	//   ....[0]....
.L_5874:
        /*004c*/ 	.word	0x00000d60


	//   ....[1]....
        /*0050*/ 	.word	0x00000dc0


	//   ....[2]....
        /*0054*/ 	.word	0x000012a0


	//----- nvinfo : EIATTR_MAX_THREADS
	.align		4
.L_5875:
        /*0058*/ 	.byte	0x04, 0x05
        /*005a*/ 	.short	(.L_5877 - .L_5876)
.L_5876:
        /*005c*/ 	.word	0x00000080
        /*0060*/ 	.word	0x00000001
        /*0064*/ 	.word	0x00000001


	//----- nvinfo : EIATTR_CRS_STACK_SIZE
	.align		4
.L_5877:
        /*0068*/ 	.byte	0x04, 0x1e
        /*006a*/ 	.short	(.L_5879 - .L_5878)
.L_5878:
        /*006c*/ 	.word	0x00000000


	//----- nvinfo : EIATTR_CBANK_PARAM_SIZE
	.align		4
.L_5879:
        /*0070*/ 	.byte	0x03, 0x19
        /*0072*/ 	.short	0x0018


	//----- nvinfo : EIATTR_PARAM_CBANK
	.align		4
        /*0074*/ 	.byte	0x04, 0x0a
        /*0076*/ 	.short	(.L_5881 - .L_5880)
	.align		4
.L_5880:
        /*0078*/ 	.word	index@(.nv.constant0._ZN2at6native29vectorized_elementwise_kernelILi4ENS0_13BUnaryFunctorIhhhZZZNS0_15binary_internal21div_trunc_kernel_cudaERNS_18TensorIteratorBaseEENKUlvE_clEvENKUlvE_clEvEUlhhE_EESt5arrayIPcLm2EEEEviT0_T1_)
        /*007c*/ 	.short	0x0380
        /*007e*/ 	.short	0x0018


	//----- nvinfo : EIATTR_SW_WAR
	.align		4
.L_5881:
        /*0080*/ 	.byte	0x04, 0x36
        /*0082*/ 	.short	(.L_5883 - .L_5882)
.L_5882:
        /*0084*/ 	.word	0x00000008
.L_5883:


//--------------------- .nv.info._ZN2at6native29vectorized_elementwise_kernelILi8ENS0_13BUnaryFunctorIhhhZZZNS0_15binary_internal21div_trunc_kernel_cudaERNS_18TensorIteratorBaseEENKUlvE_clEvENKUlvE_clEvEUlhhE_EESt5arrayIPcLm2EEEEviT0_T1_ --------------------------
	.section	.nv.info._ZN2at6native29vectorized_elementwise_kernelILi8ENS0_13BUnaryFunctorIhhhZZZNS0_15binary_internal21div_trunc_kernel_cudaERNS_18TensorIteratorBaseEENKUlvE_clEvENKUlvE_clEvEUlhhE_EESt5arrayIPcLm2EEEEviT0_T1_,"",@"SHT_CUDA_INFO"
	.sectionflags	@""
	.align	4


	//----- nvinfo : EIATTR_CUDA_API_VERSION
	.align		4
        /*0000*/ 	.byte	0x04, 0x37
        /*0002*/ 	.short	(.L_5885 - .L_5884)
.L_5884:
        /*0004*/ 	.word	0x00000082


	//----- nvinfo : EIATTR_KPARAM_INFO
	.align		4
.L_5885:
        /*0008*/ 	.byte	0x04, 0x17
        /*000a*/ 	.short	(.L_5887 - .L_5886)
.L_5886:
        /*000c*/ 	.word	0x00000000
        /*0010*/ 	.short	0x0002
        /*0012*/ 	.short	0x0008
        /*0014*/ 	.byte	0x00, 0xf0, 0x41, 0x00


	//----- nvinfo : EIATTR_KPARAM_INFO
	.align		4
.L_5887:
        /*0018*/ 	.byte	0x04, 0x17
        /*001a*/ 	.short	(.L_5889 - .L_5888)
.L_5888:
        /*001c*/ 	.word	0x00000000
        /*0020*/ 	.short	0x0001
        /*0022*/ 	.short	0x0004
        /*0024*/ 	.byte	0x00, 0xf0, 0x09, 0x00


	//----- nvinfo : EIATTR_KPARAM_INFO
	.align		4
.L_5889:
        /*0028*/ 	.byte	0x04, 0x17
        /*002a*/ 	.short	(.L_5891 - .L_5890)
.L_5890:
        /*002c*/ 	.word	0x00000000
        /*0030*/ 	.short	0x0000
        /*0032*/ 	.short	0x0000
        /*0034*/ 	.byte	0x00, 0xf0, 0x11, 0x00


	//----- nvinfo : EIATTR_SPARSE_MMA_MASK
	.align		4
.L_5891:
        /*0038*/ 	.byte	0x03, 0x50
        /*003a*/ 	.short	0x0000


	//----- nvinfo : EIATTR_MAXREG_COUNT
	.align		4
        /*003c*/ 	.byte	0x03, 0x1b
        /*003e*/ 	.short	0x00ff


	//----- nvinfo : EIATTR_MERCURY_ISA_VERSION
	.align		4
        /*0040*/ 	.byte	0x03, 0x5f
        /*0042*/ 	.short	0x0101


	//----- nvinfo : EIATTR_VRC_CTA_INIT_COUNT
	.align		4
        /*0044*/ 	.byte	0x02, 0x4a
	.zero		1
	.zero		1


	//----- nvinfo : EIATTR_EXIT_INSTR_OFFSETS
	.align		4
        /*0048*/ 	.byte	0x04, 0x1c
        /*004a*/ 	.short	(.L_5893 - .L_5892)


	//   ....[0]....
.L_5892:
        /*004c*/ 	.word	0x00000d60


	//   ....[1]....
        /*0050*/ 	.word	0x00000dc0


	//   ....[2]....
        /*0054*/ 	.word	0x00001280


	//----- nvinfo : EIATTR_MAX_THREADS
	.align		4
.L_5893:
        /*0058*/ 	.byte	0x04, 0x05
        /*005a*/ 	.short	(.L_5895 - .L_5894)
.L_5894:
        /*005c*/ 	.word	0x00000080
        /*0060*/ 	.word	0x00000001
        /*0064*/ 	.word	0x00000001


	//----- nvinfo : EIATTR_CRS_STACK_SIZE
	.align		4
.L_5895:
        /*0068*/ 	.byte	0x04, 0x1e
        /*006a*/ 	.short	(.L_5897 - .L_5896)
.L_5896:
        /*006c*/ 	.word	0x00000000


	//----- nvinfo : EIATTR_CBANK_PARAM_SIZE
	.align		4
.L_5897:
        /*0070*/ 	.byte	0x03, 0x19
        /*0072*/ 	.short	0x0018


	//----- nvinfo : EIATTR_PARAM_CBANK
	.align		4
        /*0074*/ 	.byte	0x04, 0x0a
        /*0076*/ 	.short	(.L_5899 - .L_5898)
	.align		4
.L_5898:
        /*0078*/ 	.word	index@(.nv.constant0._ZN2at6native29vectorized_elementwise_kernelILi8ENS0_13BUnaryFunctorIhhhZZZNS0_15binary_internal21div_trunc_kernel_cudaERNS_18TensorIteratorBaseEENKUlvE_clEvENKUlvE_clEvEUlhhE_EESt5arrayIPcLm2EEEEviT0_T1_)
        /*007c*/ 	.short	0x0380
        /*007e*/ 	.short	0x0018


	//----- nvinfo : EIATTR_SW_WAR
	.align		4
.L_5899:
        /*0080*/ 	.byte	0x04, 0x36
        /*0082*/ 	.short	(.L_5901 - .L_5900)
.L_5900:
        /*0084*/ 	.word	0x00000008
.L_5901:


//--------------------- .nv.info._ZN2at6native18elementwise_kernelILi128ELi4EZNS0_15gpu_kernel_implINS0_13AUnaryFunctorIhhhZZZNS0_15binary_internal21div_trunc_kernel_cudaERNS_18TensorIteratorBaseEENKUlvE_clEvENKUlvE_clEvEUlhhE_EEEEvS6_RKT_EUliE_EEviT1_ --------------------------
	.section	.nv.info._ZN2at6native18elementwise_kernelILi128ELi4EZNS0_15gpu_kernel_implINS0_13AUnaryFunctorIhhhZZZNS0_15binary_internal21div_trunc_kernel_cudaERNS_18TensorIteratorBaseEENKUlvE_clEvENKUlvE_clEvEUlhhE_EEEEvS6_RKT_EUliE_EEviT1_,"",@"SHT_CUDA_INFO"
	.sectionflags	@""
	.align	4


	//----- nvinfo : EIATTR_CUDA_API_VERSION
	.align		4
        /*0000*/ 	.byte	0x04, 0x37
        /*0002*/ 	.short	(.L_5903 - .L_5902)
.L_5902:
        /*0004*/ 	.word	0x00000082


	//----- nvinfo : EIATTR_KPARAM_INFO
	.align		4
.L_5903:
        /*0008*/ 	.byte	0x04, 0x17
        /*000a*/ 	.short	(.L_5905 - .L_5904)
.L_5904:
        /*000c*/ 	.word	0x00000000
        /*0010*/ 	.short	0x0001
        /*0012*/ 	.short	0x0008
        /*0014*/ 	.byte	0x00, 0xf0, 0x61, 0x08


	//----- nvinfo : EIATTR_KPARAM_INFO
	.align		4
.L_5905:
        /*0018*/ 	.byte	0x04, 0x17
        /*001a*/ 	.short	(.L_5907 - .L_5906)
.L_5906:
        /*001c*/ 	.word	0x00000000
        /*0020*/ 	.short	0x0000
        /*0022*/ 	.short	0x0000
        /*0024*/ 	.byte	0x00, 0xf0, 0x11, 0x00


	//----- nvinfo : EIATTR_SPARSE_MMA_MASK
	.align		4
.L_5907:
        /*0028*/ 	.byte	0x03, 0x50
        /*002a*/ 	.short	0x0000


	//----- nvinfo : EIATTR_MAXREG_COUNT
	.align		4
        /*002c*/ 	.byte	0x03, 0x1b
        /*002e*/ 	.short	0x0080


	//----- nvinfo : EIATTR_EXTERNS
	.align		4
        /*0030*/ 	.byte	0x04, 0x0f
        /*0032*/ 	.short	(.L_5909 - .L_5908)


	//   ....[0]....
	.align		4
.L_5908:
        /*0034*/ 	.word	index@(__assertfail)


	//----- nvinfo : EIATTR_MERCURY_ISA_VERSION
	.align		4
.L_5909:
        /*0038*/ 	.byte	0x03, 0x5f
        /*003a*/ 	.short	0x0101


	//----- nvinfo : EIATTR_VRC_CTA_INIT_COUNT
	.align		4
        /*003c*/ 	.byte	0x02, 0x4a
	.zero		1
	.zero		1


	//----- nvinfo : EIATTR_SYSCALL_OFFSETS
	.align		4
        /*0040*/ 	.byte	0x04, 0x46
        /*0042*/ 	.short	(.L_5911 - .L_5910)


	//   ....[0]....
.L_5910:
        /*0044*/ 	.word	0x00002150


	//   ....[1]....
        /*0048*/ 	.word	0x00002ee0


	//   ....[2]....
        /*004c*/ 	.word	0x00005d70


	//   ....[3]....
        /*0050*/ 	.word	0x00008cd0


	//   ....[4]....
        /*0054*/ 	.word	0x0000bc10


	//----- nvinfo : EIATTR_EXIT_INSTR_OFFSETS
	.align		4
.L_5911:
        /*0058*/ 	.byte	0x04, 0x1c
        /*005a*/ 	.short	(.L_5913 - .L_5912)


	//   ....[0]....
.L_5912:
        /*005c*/ 	.word	0x00008f50


	//   ....[1]....
        /*0060*/ 	.word	0x0000b1d0


	//   ....[2]....
        /*0064*/ 	.word	0x0000b1f0


	//   ....[3]....
        /*0068*/ 	.word	0x0000b290


	//   ....[4]....
        /*006c*/ 	.word	0x0000b2c0


	//   ....[5]....
        /*0070*/ 	.word	0x0000b2e0


	//   ....[6]....
        /*0074*/ 	.word	0x0000b370


	//   ....[7]....
        /*0078*/ 	.word	0x0000b3b0


	//   ....[8]....
        /*007c*/ 	.word	0x0000b450


	//   ....[9]....
        /*0080*/ 	.word	0x0000b4a0


	//   ....[10]....
        /*0084*/ 	.word	0x0000b4d0


	//   ....[11]....
        /*0088*/ 	.word	0x0000b590


	//   ....[12]....
        /*008c*/ 	.word	0x0000b6d0


	//   ....[13]....
        /*0090*/ 	.word	0x0000b810


	//   ....[14]....
        /*0094*/ 	.word	0x0000b960


	//   ....[15]....
        /*0098*/ 	.word	0x0000b9a0


	//   ....[16]....
        /*009c*/ 	.word	0x0000b9d0


	//   ....[17]....
        /*00a0*/ 	.word	0x0000ba70


	//   ....[18]....
        /*00a4*/ 	.word	0x0000bab0


	//   ....[19]....
        /*00a8*/ 	.word	0x0000bc20


	//   ....[20]....
        /*00ac*/ 	.word	0x0000bd00


	//   ....[21]....
        /*00b0*/ 	.word	0x0000bda0


	//   ....[22]....
        /*00b4*/ 	.word	0x0000bdd0


	//   ....[23]....
        /*00b8*/ 	.word	0x0000be20


	//   ....[24]....
        /*00bc*/ 	.word	0x0000be60


	//----- nvinfo : EIATTR_MAX_THREADS
	.align		4
.L_5913:
        /*00c0*/ 	.byte	0x04, 0x05
        /*00c2*/ 	.short	(.L_5915 - .L_5914)
.L_5914:
        /*00c4*/ 	.word	0x00000080
        /*00c8*/ 	.word	0x00000001
        /*00cc*/ 	.word	0x00000001


	//----- nvinfo : EIATTR_CRS_STACK_SIZE
	.align		4
.L_5915:
        /*00d0*/ 	.byte	0x04, 0x1e
        /*00d2*/ 	.short	(.L_5917 - .L_5916)
.L_5916:
        /*00d4*/ 	.word	0x00000000


	//----- nvinfo : EIATTR_CBANK_PARAM_SIZE
	.align		4
.L_5917:
        /*00d8*/ 	.byte	0x03, 0x19
        /*00da*/ 	.short	0x0220


	//----- nvinfo : EIATTR_PARAM_CBANK
	.align		4
        /*00dc*/ 	.byte	0x04, 0x0a
        /*00de*/ 	.short	(.L_5919 - .L_5918)
	.align		4
.L_5918:
        /*00e0*/ 	.word	index@(.nv.constant0._ZN2at6native18elementwise_kernelILi128ELi4EZNS0_15gpu_kernel_implINS0_13AUnaryFunctorIhhhZZZNS0_15binary_internal21div_trunc_kernel_cudaERNS_18TensorIteratorBaseEENKUlvE_clEvENKUlvE_clEvEUlhhE_EEEEvS6_RKT_EUliE_EEviT1_)
        /*00e4*/ 	.short	0x0380
        /*00e6*/ 	.short	0x0220


	//----- nvinfo : EIATTR_SW_WAR
	.align		4
.L_5919:
        /*00e8*/ 	.byte	0x04, 0x36
        /*00ea*/ 	.short	(.L_5921 - .L_5920)
.L_5920:
        /*00ec*/ 	.word	0x00000008
.L_5921:


//--------------------- .nv.info._ZN2at6native27unrolled_elementwise_kernelINS0_13AUnaryFunctorIhhhZZZNS0_15binary_internal21div_trunc_kernel_cudaERNS_18TensorIteratorBaseEENKUlvE_clEvENKUlvE_clEvEUlhhE_EESt5arrayIPcLm2EELi4E23TrivialOffsetCalculatorILi1EjESE_NS0_6memory12LoadWithCastILi1EEENSF_13StoreWithCastILi1EEEEEviT_T0_T2_T3_T4_T5_ --------------------------
	.section	.nv.info._ZN2at6native27unrolled_elementwise_kernelINS0_13AUnaryFunctorIhhhZZZNS0_15binary_internal21div_trunc_kernel_cudaERNS_18TensorIteratorBaseEENKUlvE_clEvENKUlvE_clEvEUlhhE_EESt5arrayIPcLm2EELi4E23TrivialOffsetCalculatorILi1EjESE_NS0_6memory12LoadWithCastILi1EEENSF_13StoreWithCastILi1EEEEEviT_T0_T2_T3_T4_T5_,"",@"SHT_CUDA_INFO"
	.sectionflags	@""
	.align	4


	//----- nvinfo : EIATTR_CUDA_API_VERSION
	.align		4
        /*0000*/ 	.byte	0x04, 0x37
        /*0002*/ 	.short	(.L_5923 - .L_5922)
.L_5922:
        /*0004*/ 	.word	0x00000082


	//----- nvinfo : EIATTR_KPARAM_INFO
	.align		4
.L_5923:
        /*0008*/ 	.byte	0x04, 0x17
        /*000a*/ 	.short	(.L_5925 - .L_5924)
.L_5924:
        /*000c*/ 	.word	0x00000000
        /*0010*/ 	.short	0x0006
        /*0012*/ 	.short	0x0024
        /*0014*/ 	.byte	0x00, 0xf0, 0x21, 0x00


	//----- nvinfo : EIATTR_KPARAM_INFO
	.align		4
.L_5925:
        /*0018*/ 	.byte	0x04, 0x17
        /*001a*/ 	.short	(.L_5927 - .L_5926)
.L_5926:
        /*001c*/ 	.word	0x00000000
        /*0020*/ 	.short	0x0005
        /*0022*/ 	.short	0x001c
        /*0024*/ 	.byte	0x00, 0xf0, 0x21, 0x00


	//----- nvinfo : EIATTR_KPARAM_INFO
	.align		4
.L_5927:
        /*0028*/ 	.byte	0x04, 0x17
        /*002a*/ 	.short	(.L_5929 - .L_5928)
.L_5928:
        /*002c*/ 	.word	0x00000000
        /*0030*/ 	.short	0x0004
        /*0032*/ 	.short	0x0019
        /*0034*/ 	.byte	0x00, 0xf0, 0x05, 0x00


	//----- nvinfo : EIATTR_KPARAM_INFO
	.align		4
.L_5929:
        /*0038*/ 	.byte	0x04, 0x17
        /*003a*/ 	.short	(.L_5931 - .L_5930)
.L_5930:
        /*003c*/ 	.word	0x00000000
        /*0040*/ 	.short	0x0003
        /*0042*/ 	.short	0x0018
        /*0044*/ 	.byte	0x00, 0xf0, 0x05, 0x00


	//----- nvinfo : EIATTR_KPARAM_INFO
	.align		4
.L_5931:
        /*0048*/ 	.byte	0x04, 0x17
        /*004a*/ 	.short	(.L_5933 - .L_5932)
.L_5932:
        /*004c*/ 	.word	0x00000000
        /*0050*/ 	.short	0x0002
        /*0052*/ 	.short	0x0008
        /*0054*/ 	.byte	0x00, 0xf0, 0x41, 0x00


	//----- nvinfo : EIATTR_KPARAM_INFO
	.align		4
.L_5933:
        /*0058*/ 	.byte	0x04, 0x17
        /*005a*/ 	.short	(.L_5935 - .L_5934)
.L_5934:
        /*005c*/ 	.word	0x00000000
        /*0060*/ 	.short	0x0001
        /*0062*/ 	.short	0x0004
        /*0064*/ 	.byte	0x00, 0xf0, 0x09, 0x00


	//----- nvinfo : EIATTR_KPARAM_INFO
	.align		4
.L_5935:
        /*0068*/ 	.byte	0x04, 0x17
        /*006a*/ 	.short	(.L_5937 - .L_5936)
.L_5936:
        /*006c*/ 	.word	0x00000000
        /*0070*/ 	.short	0x0000
        /*0072*/ 	.short	0x0000
        /*0074*/ 	.byte	0x00, 0xf0, 0x11, 0x00


	//----- nvinfo : EIATTR_SPARSE_MMA_MASK
	.align		4
.L_5937:
        /*0078*/ 	.byte	0x03, 0x50
        /*007a*/ 	.short	0x0000


	//----- nvinfo : EIATTR_MAXREG_COUNT
	.align		4
        /*007c*/ 	.byte	0x03, 0x1b
        /*007e*/ 	.short	0x00ff


	//----- nvinfo : EIATTR_EXTERNS
	.align		4
        /*0080*/ 	.byte	0x04, 0x0f
        /*0082*/ 	.short	(.L_5939 - .L_5938)


	//   ....[0]....
	.align		4
.L_5938:
        /*0084*/ 	.word	index@(__assertfail)


	//----- nvinfo : EIATTR_MERCURY_ISA_VERSION
	.align		4
.L_5939:
        /*0088*/ 	.byte	0x03, 0x5f
        /*008a*/ 	.short	0x0101


	//----- nvinfo : EIATTR_VRC_CTA_INIT_COUNT
	.align		4
        /*008c*/ 	.byte	0x02, 0x4a
	.zero		1
	.zero		1


	//----- nvinfo : EIATTR_SYSCALL_OFFSETS
	.align		4
        /*0090*/ 	.byte	0x04, 0x46
        /*0092*/ 	.short	(.L_5941 - .L_5940)


	//   ....[0]....
.L_5940:
        /*0094*/ 	.word	0x00000e70


	//   ....[1]....
        /*0098*/ 	.word	0x00001e60


	//   ....[2]....
        /*009c*/ 	.word	0x00002d90


	//   ....[3]....
        /*00a0*/ 	.word	0x00003cc0


	//   ....[4]....
        /*00a4*/ 	.word	0x00004e20


	//   ....[5]....
        /*00a8*/ 	.word	0x00005c60


	//   ....[6]....
        /*00ac*/ 	.word	0x00006b60


	//   ....[7]....
        /*00b0*/ 	.word	0x00007a30


	//----- nvinfo : EIATTR_EXIT_INSTR_OFFSETS
	.align		4
.L_5941:
        /*00b4*/ 	.byte	0x04, 0x1c
        /*00b6*/ 	.short	(.L_5943 - .L_5942)


	//   ....[0]....
.L_5942:
        /*00b8*/ 	.word	0x00006e10


	//   ....[1]....
        /*00bc*/ 	.word	0x00006f40


	//   ....[2]....
        /*00c0*/ 	.word	0x00006f60


	//   ....[3]....
        /*00c4*/ 	.word	0x00007000


	//   ....[4]....
        /*00c8*/ 	.word	0x00007030


	//   ....[5]....
        /*00cc*/ 	.word	0x00007060


	//   ....[6]....
        /*00d0*/ 	.word	0x00007100


	//   ....[7]....
        /*00d4*/ 	.word	0x00007150


	//   ....[8]....
        /*00d8*/ 	.word	0x00007200


	//   ....[9]....
        /*00dc*/ 	.word	0x00007260


	//   ....[10]....
        /*00e0*/ 	.word	0x000072a0


	//   ....[11]....
        /*00e4*/ 	.word	0x00007370


	//   ....[12]....
        /*00e8*/ 	.word	0x000074c0


	//   ....[13]....
        /*00ec*/ 	.word	0x00007610


	//   ....[14]....
        /*00f0*/ 	.word	0x00007770


	//   ....[15]....
        /*00f4*/ 	.word	0x000077b0


	//   ....[16]....
        /*00f8*/ 	.word	0x000077e0


	//   ....[17]....
        /*00fc*/ 	.word	0x00007880


	//   ....[18]....
        /*0100*/ 	.word	0x000078d0


	//   ....[19]....
        /*0104*/ 	.word	0x00007a40


	//   ....[20]....
        /*0108*/ 	.word	0x00007b30


	//   ....[21]....
        /*010c*/ 	.word	0x00007be0


	//   ....[22]....
        /*0110*/ 	.word	0x00007c10


	//   ....[23]....
        /*0114*/ 	.word	0x00007c60


	//   ....[24]....
        /*0118*/ 	.word	0x00007cb0


	//----- nvinfo : EIATTR_MAX_THREADS
	.align		4
.L_5943:
        /*011c*/ 	.byte	0x04, 0x05
        /*011e*/ 	.short	(.L_5945 - .L_5944)
.L_5944:
        /*0120*/ 	.word	0x00000080
        /*0124*/ 	.word	0x00000001
        /*0128*/ 	.word	0x00000001


	//----- nvinfo : EIATTR_CRS_STACK_SIZE
	.align		4
.L_5945:
        /*012c*/ 	.byte	0x04, 0x1e
        /*012e*/ 	.short	(.L_5947 - .L_5946)
.L_5946:
        /*0130*/ 	.word	0x00000000


	//----- nvinfo : EIATTR_CBANK_PARAM_SIZE
	.align		4
.L_5947:
        /*0134*/ 	.byte	0x03, 0x19
        /*0136*/ 	.short	0x002c


	//----- nvinfo : EIATTR_PARAM_CBANK
	.align		4
        /*0138*/ 	.byte	0x04, 0x0a
        /*013a*/ 	.short	(.L_5949 - .L_5948)
	.align		4
.L_5948:
        /*013c*/ 	.word	index@(.nv.constant0._ZN2at6native27unrolled_elementwise_kernelINS0_13AUnaryFunctorIhhhZZZNS0_15binary_internal21div_trunc_kernel_cudaERNS_18TensorIteratorBaseEENKUlvE_clEvENKUlvE_clEvEUlhhE_EESt5arrayIPcLm2EELi4E23TrivialOffsetCalculatorILi1EjESE_NS0_6memory12LoadWithCastILi1EEENSF_13StoreWithCastILi1EEEEEviT_T0_T2_T3_T4_T5_)
        /*0140*/ 	.short	0x0380
        /*0142*/ 	.short	0x002c


	//----- nvinfo : EIATTR_SW_WAR
	.align		4
.L_5949:
        /*0144*/ 	.byte	0x04, 0x36
        /*0146*/ 	.short	(.L_5951 - .L_5950)
.L_5950:
        /*0148*/ 	.word	0x00000008
.L_5951:


//--------------------- .nv.info._ZN2at6native18elementwise_kernelILi128ELi4EZNS0_22gpu_kernel_impl_nocastINS0_13AUnaryFunctorIhhhZZZNS0_15binary_internal21div_trunc_kernel_cudaERNS_18TensorIteratorBaseEENKUlvE_clEvENKUlvE_clEvEUlhhE_EEEEvS6_RKT_EUliE_EEviT1_ --------------------------
	.section	.nv.info._ZN2at6native18elementwise_kernelILi128ELi4EZNS0_22gpu_kernel_impl_nocastINS0_13AUnaryFunctorIhhhZZZNS0_15binary_internal21div_trunc_kernel_cudaERNS_18TensorIteratorBaseEENKUlvE_clEvENKUlvE_clEvEUlhhE_EEEEvS6_RKT_EUliE_EEviT1_,"",@"SHT_CUDA_INFO"
	.sectionflags	@""
	.align	4


	//----- nvinfo : EIATTR_CUDA_API_VERSION
	.align		4
        /*0000*/ 	.byte	0x04, 0x37
        /*0002*/ 	.short	(.L_5953 - .L_5952)
.L_5952:
        /*0004*/ 	.word	0x00000082


	//----- nvinfo : EIATTR_KPARAM_INFO
	.align		4
.L_5953:
        /*0008*/ 	.byte	0x04, 0x17
        /*000a*/ 	.short	(.L_5955 - .L_5954)
.L_5954:
        /*000c*/ 	.word	0x00000000
        /*0010*/ 	.short	0x0001
        /*0012*/ 	.short	0x0008
        /*0014*/ 	.byte	0x00, 0xf0, 0x61, 0x08


	//----- nvinfo : EIATTR_KPARAM_INFO
	.align		4
.L_5955:
        /*0018*/ 	.byte	0x04, 0x17
        /*001a*/ 	.short	(.L_5957 - .L_5956)
.L_5956:
        /*001c*/ 	.word	0x00000000
        /*0020*/ 	.short	0x0000
        /*0022*/ 	.short	0x0000
        /*0024*/ 	.byte	0x00, 0xf0, 0x11, 0x00


	//----- nvinfo : EIATTR_SPARSE_MMA_MASK
	.align		4
.L_5957:
        /*0028*/ 	.byte	0x03, 0x50
        /*002a*/ 	.short	0x0000


	//----- nvinfo : EIATTR_MAXREG_COUNT
	.align		4
        /*002c*/ 	.byte	0x03, 0x1b
        /*002e*/ 	.short	0x0080


	//----- nvinfo : EIATTR_MERCURY_ISA_VERSION
	.align		4
        /*0030*/ 	.byte	0x03, 0x5f
        /*0032*/ 	.short	0x0101


	//----- nvinfo : EIATTR_VRC_CTA_INIT_COUNT
	.align		4
        /*0034*/ 	.byte	0x02, 0x4a
	.zero		1
	.zero		1


	//----- nvinfo : EIATTR_EXIT_INSTR_OFFSETS
	.align		4
        /*0038*/ 	.byte	0x04, 0x1c
        /*003a*/ 	.short	(.L_5959 - .L_5958)


	//   ....[0]....
.L_5958:
        /*003c*/ 	.word	0x00000330


	//   ....[1]....
        /*0040*/ 	.word	0x000003b0


	//   ....[2]....
        /*0044*/ 	.word	0x00003ef0


	//   ....[3]....
        /*0048*/ 	.word	0x00005240


	//----- nvinfo : EIATTR_MAX_THREADS
	.align		4
.L_5959:
        /*004c*/ 	.byte	0x04, 0x05
        /*004e*/ 	.short	(.L_5961 - .L_5960)
.L_5960:
        /*0050*/ 	.word	0x00000080
        /*0054*/ 	.word	0x00000001
        /*0058*/ 	.word	0x00000001


	//----- nvinfo : EIATTR_CRS_STACK_SIZE
	.align		4
.L_5961:
        /*005c*/ 	.byte	0x04, 0x1e
        /*005e*/ 	.short	(.L_5963 - .L_5962)
.L_5962:
        /*0060*/ 	.word	0x00000000


	//----- nvinfo : EIATTR_CBANK_PARAM_SIZE
	.align		4
.L_5963:
        /*0064*/ 	.byte	0x03, 0x19
        /*0066*/ 	.short	0x0220


	//----- nvinfo : EIATTR_PARAM_CBANK
	.align		4
        /*0068*/ 	.byte	0x04, 0x0a
        /*006a*/ 	.short	(.L_5965 - .L_5964)
	.align		4
.L_5964:
        /*006c*/ 	.word	index@(.nv.constant0._ZN2at6native18elementwise_kernelILi128ELi4EZNS0_22gpu_kernel_impl_nocastINS0_13AUnaryFunctorIhhhZZZNS0_15binary_internal21div_trunc_kernel_cudaERNS_18TensorIteratorBaseEENKUlvE_clEvENKUlvE_clEvEUlhhE_EEEEvS6_RKT_EUliE_EEviT1_)
        /*0070*/ 	.short	0x0380
        /*0072*/ 	.short	0x0220


	//----- nvinfo : EIATTR_SW_WAR
	.align		4
.L_5965:
        /*0074*/ 	.byte	0x04, 0x36
        /*0076*/ 	.short	(.L_5967 - .L_5966)
.L_5966:
        /*0078*/ 	.word	0x00000008
.L_5967:


//--------------------- .nv.info._ZN2at6native27unrolled_elementwise_kernelINS0_13AUnaryFunctorIhhhZZZNS0_15binary_internal21div_trunc_kernel_cudaERNS_18TensorIteratorBaseEENKUlvE_clEvENKUlvE_clEvEUlhhE_EESt5arrayIPcLm2EELi4E23TrivialOffsetCalculatorILi1EjESE_NS0_6memory15LoadWithoutCastENSF_16StoreWithoutCastEEEviT_T0_T2_T3_T4_T5_ --------------------------
	.section	.nv.info._ZN2at6native27unrolled_elementwise_kernelINS0_13AUnaryFunctorIhhhZZZNS0_15binary_internal21div_trunc_kernel_cudaERNS_18TensorIteratorBaseEENKUlvE_clEvENKUlvE_clEvEUlhhE_EESt5arrayIPcLm2EELi4E23TrivialOffsetCalculatorILi1EjESE_NS0_6memory15LoadWithoutCastENSF_16StoreWithoutCastEEEviT_T0_T2_T3_T4_T5_,"",@"SHT_CUDA_INFO"
	.sectionflags	@""
	.align	4


	//----- nvinfo : EIATTR_CUDA_API_VERSION
	.align		4
        /*0000*/ 	.byte	0x04, 0x37
        /*0002*/ 	.short	(.L_5969 - .L_5968)
.L_5968:
        /*0004*/ 	.word	0x00000082


	//----- nvinfo : EIATTR_KPARAM_INFO
	.align		4
.L_5969:
        /*0008*/ 	.byte	0x04, 0x17
        /*000a*/ 	.short	(.L_5971 - .L_5970)
.L_5970:
        /*000c*/ 	.word	0x00000000
        /*0010*/ 	.short	0x0006
        /*0012*/ 	.short	0x001b
        /*0014*/ 	.byte	0x00, 0xf0, 0x05, 0x00


	//----- nvinfo : EIATTR_KPARAM_INFO
	.align		4
.L_5971:
        /*0018*/ 	.byte	0x04, 0x17
        /*001a*/ 	.short	(.L_5973 - .L_5972)
.L_5972:
        /*001c*/ 	.word	0x00000000
        /*0020*/ 	.short	0x0005
        /*0022*/ 	.short	0x001a
        /*0024*/ 	.byte	0x00, 0xf0, 0x05, 0x00


	//----- nvinfo : EIATTR_KPARAM_INFO
	.align		4
.L_5973:
        /*0028*/ 	.byte	0x04, 0x17
        /*002a*/ 	.short	(.L_5975 - .L_5974)
.L_5974:
        /*002c*/ 	.word	0x00000000
        /*0030*/ 	.short	0x0004
        /*0032*/ 	.short	0x0019
        /*0034*/ 	.byte	0x00, 0xf0, 0x05, 0x00


	//----- nvinfo : EIATTR_KPARAM_INFO
	.align		4
.L_5975:
        /*0038*/ 	.byte	0x04, 0x17
        /*003a*/ 	.short	(.L_5977 - .L_5976)
.L_5976:
        /*003c*/ 	.word	0x00000000
        /*0040*/ 	.short	0x0003
        /*0042*/ 	.short	0x0018
        /*0044*/ 	.byte	0x00, 0xf0, 0x05, 0x00


	//----- nvinfo : EIATTR_KPARAM_INFO
	.align		4
.L_5977:
        /*0048*/ 	.byte	0x04, 0x17
        /*004a*/ 	.short	(.L_5979 - .L_5978)
.L_5978:
        /*004c*/ 	.word	0x00000000
        /*0050*/ 	.short	0x0002
        /*0052*/ 	.short	0x0008
        /*0054*/ 	.byte	0x00, 0xf0, 0x41, 0x00


	//----- nvinfo : EIATTR_KPARAM_INFO
	.align		4
.L_5979:
        /*0058*/ 	.byte	0x04, 0x17
        /*005a*/ 	.short	(.L_5981 - .L_5980)
.L_5980:
        /*005c*/ 	.word	0x00000000
        /*0060*/ 	.short	0x0001
        /*0062*/ 	.short	0x0004
        /*0064*/ 	.byte	0x00, 0xf0, 0x09, 0x00


	//----- nvinfo : EIATTR_KPARAM_INFO
	.align		4
.L_5981:
        /*0068*/ 	.byte	0x04, 0x17
        /*006a*/ 	.short	(.L_5983 - .L_5982)
.L_5982:
        /*006c*/ 	.word	0x00000000
        /*0070*/ 	.short	0x0000
        /*0072*/ 	.short	0x0000
        /*0074*/ 	.byte	0x00, 0xf0, 0x11, 0x00


	//----- nvinfo : EIATTR_SPARSE_MMA_MASK
	.align		4
.L_5983:
        /*0078*/ 	.byte	0x03, 0x50
        /*007a*/ 	.short	0x0000


	//----- nvinfo : EIATTR_MAXREG_COUNT
	.align		4
        /*007c*/ 	.byte	0x03, 0x1b
        /*007e*/ 	.short	0x00ff


	//----- nvinfo : EIATTR_MERCURY_ISA_VERSION
	.align		4
        /*0080*/ 	.byte	0x03, 0x5f
        /*0082*/ 	.short	0x0101


	//----- nvinfo : EIATTR_VRC_CTA_INIT_COUNT
	.align		4
        /*0084*/ 	.byte	0x02, 0x4a
	.zero		1
	.zero		1


	//----- nvinfo : EIATTR_EXIT_INSTR_OFFSETS
	.align		4
        /*0088*/ 	.byte	0x04, 0x1c
        /*008a*/ 	.short	(.L_5985 - .L_5984)


	//   ....[0]....
.L_5984:
        /*008c*/ 	.word	0x000006c0


	//   ....[1]....
        /*0090*/ 	.word	0x00000720


	//----- nvinfo : EIATTR_MAX_THREADS
	.align		4
.L_5985:
        /*0094*/ 	.byte	0x04, 0x05
        /*0096*/ 	.short	(.L_5987 - .L_5986)
.L_5986:
        /*0098*/ 	.word	0x00000080
        /*009c*/ 	.word	0x00000001
        /*00a0*/ 	.word	0x00000001


	//----- nvinfo : EIATTR_CRS_STACK_SIZE
	.align		4
.L_5987:
        /*00a4*/ 	.byte	0x04, 0x1e
        /*00a6*/ 	.short	(.L_5989 - .L_5988)
.L_5988:
        /*00a8*/ 	.word	0x00000000


	//----- nvinfo : EIATTR_CBANK_PARAM_SIZE
	.align		4
.L_5989:
        /*00ac*/ 	.byte	0x03, 0x19
        /*00ae*/ 	.short	0x001c


	//----- nvinfo : EIATTR_PARAM_CBANK
	.align		4
        /*00b0*/ 	.byte	0x04, 0x0a
        /*00b2*/ 	.short	(.L_5991 - .L_5990)
	.align		4
.L_5990:
        /*00b4*/ 	.word	index@(.nv.constant0._ZN2at6native27unrolled_elementwise_kernelINS0_13AUnaryFunctorIhhhZZZNS0_15binary_internal21div_trunc_kernel_cudaERNS_18TensorIteratorBaseEENKUlvE_clEvENKUlvE_clEvEUlhhE_EESt5arrayIPcLm2EELi4E23TrivialOffsetCalculatorILi1EjESE_NS0_6memory15LoadWithoutCastENSF_16StoreWithoutCastEEEviT_T0_T2_T3_T4_T5_)
        /*00b8*/ 	.short	0x0380
        /*00ba*/ 	.short	0x001c


	//----- nvinfo : EIATTR_SW_WAR
	.align		4
.L_5991:
        /*00bc*/ 	.byte	0x04, 0x36
        /*00be*/ 	.short	(.L_5993 - .L_5992)
.L_5992:
        /*00c0*/ 	.word	0x00000008
.L_5993:


//--------------------- .nv.info._ZN2at6native29vectorized_elementwise_kernelILi2ENS0_13AUnaryFunctorIhhhZZZNS0_15binary_internal21div_trunc_kernel_cudaERNS_18TensorIteratorBaseEENKUlvE_clEvENKUlvE_clEvEUlhhE_EESt5arrayIPcLm2EEEEviT0_T1_ --------------------------
	.section	.nv.info._ZN2at6native29vectorized_elementwise_kernelILi2ENS0_13AUnaryFunctorIhhhZZZNS0_15binary_internal21div_trunc_kernel_cudaERNS_18TensorIteratorBaseEENKUlvE_clEvENKUlvE_clEvEUlhhE_EESt5arrayIPcLm2EEEEviT0_T1_,"",@"SHT_CUDA_INFO"
	.sectionflags	@""
	.align	4


	//----- nvinfo : EIATTR_CUDA_API_VERSION
	.align		4
        /*0000*/ 	.byte	0x04, 0x37
        /*0002*/ 	.short	(.L_5995 - .L_5994)
.L_5994:
        /*0004*/ 	.word	0x00000082


	//----- nvinfo : EIATTR_KPARAM_INFO
	.align		4
.L_5995:
        /*0008*/ 	.byte	0x04, 0x17
        /*000a*/ 	.short	(.L_5997 - .L_5996)
.L_5996:
        /*000c*/ 	.word	0x00000000
        /*0010*/ 	.short	0x0002
        /*0012*/ 	.short	0x0008
        /*0014*/ 	.byte	0x00, 0xf0, 0x41, 0x00


	//----- nvinfo : EIATTR_KPARAM_INFO
	.align		4
.L_5997:
        /*0018*/ 	.byte	0x04, 0x17
        /*001a*/ 	.short	(.L_5999 - .L_5998)
.L_5998:
        /*001c*/ 	.word	0x00000000
        /*0020*/ 	.short	0x0001
        /*0022*/ 	.short	0x0004
        /*0024*/ 	.byte	0x00, 0xf0, 0x09, 0x00


	//----- nvinfo : EIATTR_KPARAM_INFO
	.align		4
.L_5999:
        /*0028*/ 	.byte	0x04, 0x17
        /*002a*/ 	.short	(.L_6001 - .L_6000)
.L_6000:
        /*002c*/ 	.word	0x00000000
        /*0030*/ 	.short	0x0000
        /*0032*/ 	.short	0x0000
        /*0034*/ 	.byte	0x00, 0xf0, 0x11, 0x00


	//----- nvinfo : EIATTR_SPARSE_MMA_MASK
	.align		4
.L_6001:
        /*0038*/ 	.byte	0x03, 0x50
        /*003a*/ 	.short	0x0000


	//----- nvinfo : EIATTR_MAXREG_COUNT
	.align		4
        /*003c*/ 	.byte	0x03, 0x1b
        /*003e*/ 	.short	0x00ff


	//----- nvinfo : EIATTR_MERCURY_ISA_VERSION
	.align		4
        /*0040*/ 	.byte	0x03, 0x5f
        /*0042*/ 	.short	0x0101


	//----- nvinfo : EIATTR_VRC_CTA_INIT_COUNT
	.align		4
        /*0044*/ 	.byte	0x02, 0x4a
	.zero		1
	.zero		1


	//----- nvinfo : EIATTR_EXIT_INSTR_OFFSETS
	.align		4
        /*0048*/ 	.byte	0x04, 0x1c
        /*004a*/ 	.short	(.L_6003 - .L_6002)


	//   ....[0]....
.L_6002:
        /*004c*/ 	.word	0x00000d60


	//   ....[1]....
        /*0050*/ 	.word	0x00000dc0


	//   ....[2]....
        /*0054*/ 	.word	0x00001240


	//----- nvinfo : EIATTR_MAX_THREADS
	.align		4
.L_6003:
        /*0058*/ 	.byte	0x04, 0x05
        /*005a*/ 	.short	(.L_6005 - .L_6004)
.L_6004:
        /*005c*/ 	.word	0x00000080
        /*0060*/ 	.word	0x00000001
        /*0064*/ 	.word	0x00000001


	//----- nvinfo : EIATTR_CRS_STACK_SIZE
	.align		4
.L_6005:
        /*0068*/ 	.byte	0x04, 0x1e
        /*006a*/ 	.short	(.L_6007 - .L_6006)
.L_6006:
        /*006c*/ 	.word	0x00000000


	//----- nvinfo : EIATTR_CBANK_PARAM_SIZE
	.align		4
.L_6007:
        /*0070*/ 	.byte	0x03, 0x19
        /*0072*/ 	.short	0x0018


	//----- nvinfo : EIATTR_PARAM_CBANK
	.align		4
        /*0074*/ 	.byte	0x04, 0x0a
        /*0076*/ 	.short	(.L_6009 - .L_6008)
	.align		4
.L_6008:
        /*0078*/ 	.word	index@(.nv.constant0._ZN2at6native29vectorized_elementwise_kernelILi2ENS0_13AUnaryFunctorIhhhZZZNS0_15binary_internal21div_trunc_kernel_cudaERNS_18TensorIteratorBaseEENKUlvE_clEvENKUlvE_clEvEUlhhE_EESt5arrayIPcLm2EEEEviT0_T1_)
        /*007c*/ 	.short	0x0380
        /*007e*/ 	.short	0x0018


	//----- nvinfo : EIATTR_SW_WAR
	.align		4
.L_6009:
        /*0080*/ 	.byte	0x04, 0x36
        /*0082*/ 	.short	(.L_6011 - .L_6010)
.L_6010:
        /*0084*/ 	.word	0x00000008
.L_6011:


//--------------------- .nv.info._ZN2at6native29vectorized_elementwise_kernelILi4ENS0_13AUnaryFunctorIhhhZZZNS0_15binary_internal21div_trunc_kernel_cudaERNS_18TensorIteratorBaseEENKUlvE_clEvENKUlvE_clEvEUlhhE_EESt5arrayIPcLm2EEEEviT0_T1_ --------------------------
	.section	.nv.info._ZN2at6native29vectorized_elementwise_kernelILi4ENS0_13AUnaryFunctorIhhhZZZNS0_15binary_internal21div_trunc_kernel_cudaERNS_18TensorIteratorBaseEENKUlvE_clEvENKUlvE_clEvEUlhhE_EESt5arrayIPcLm2EEEEviT0_T1_,"",@"SHT_CUDA_INFO"
	.sectionflags	@""
	.align	4


	//----- nvinfo : EIATTR_CUDA_API_VERSION
	.align		4
        /*0000*/ 	.byte	0x04, 0x37
        /*0002*/ 	.short	(.L_6013 - .L_6012)
.L_6012:
        /*0004*/ 	.word	0x00000082


	//----- nvinfo : EIATTR_KPARAM_INFO
	.align		4
.L_6013:
        /*0008*/ 	.byte	0x04, 0x17
        /*000a*/ 	.short	(.L_6015 - .L_6014)
.L_6014:
        /*000c*/ 	.word	0x00000000
        /*0010*/ 	.short	0x0002
        /*0012*/ 	.short	0x0008
        /*0014*/ 	.byte	0x00, 0xf0, 0x41, 0x00


	//----- nvinfo : EIATTR_KPARAM_INFO
	.align		4
.L_6015:
        /*0018*/ 	.byte	0x04, 0x17
        /*001a*/ 	.short	(.L_6017 - .L_6016)
.L_6016:
        /*001c*/ 	.word	0x00000000
        /*0020*/ 	.short	0x0001
        /*0022*/ 	.short	0x0004
        /*0024*/ 	.byte	0x00, 0xf0, 0x09, 0x00


	//----- nvinfo : EIATTR_KPARAM_INFO
	.align		4
.L_6017:
        /*0028*/ 	.byte	0x04, 0x17
        /*002a*/ 	.short	(.L_6019 - .L_6018)
.L_6018:
        /*002c*/ 	.word	0x00000000
        /*0030*/ 	.short	0x0000
        /*0032*/ 	.short	0x0000
        /*0034*/ 	.byte	0x00, 0xf0, 0x11, 0x00


	//----- nvinfo : EIATTR_SPARSE_MMA_MASK
	.align		4
.L_6019:
        /*0038*/ 	.byte	0x03, 0x50
        /*003a*/ 	.short	0x0000


	//----- nvinfo : EIATTR_MAXREG_COUNT
	.align		4
        /*003c*/ 	.byte	0x03, 0x1b
        /*003e*/ 	.short	0x00ff


	//----- nvinfo : EIATTR_MERCURY_ISA_VERSION
	.align		4
        /*0040*/ 	.byte	0x03, 0x5f
        /*0042*/ 	.short	0x0101


	//----- nvinfo : EIATTR_VRC_CTA_INIT_COUNT
	.align		4
        /*0044*/ 	.byte	0x02, 0x4a
	.zero		1
	.zero		1


	//----- nvinfo : EIATTR_EXIT_INSTR_OFFSETS
	.align		4
        /*0048*/ 	.byte	0x04, 0x1c
        /*004a*/ 	.short	(.L_6021 - .L_6020)


	//   ....[0]....
.L_6020:
        /*004c*/ 	.word	0x00000d60


	//   ....[1]....
        /*0050*/ 	.word	0x00000dc0


	//   ....[2]....
        /*0054*/ 	.word	0x000012a0


	//----- nvinfo : EIATTR_MAX_THREADS
	.align		4
.L_6021:
        /*0058*/ 	.byte	0x04, 0x05
        /*005a*/ 	.short	(.L_6023 - .L_6022)
.L_6022:
        /*005c*/ 	.word	0x00000080
        /*0060*/ 	.word	0x00000001
        /*0064*/ 	.word	0x00000001


	//----- nvinfo : EIATTR_CRS_STACK_SIZE
	.align		4
.L_6023:
        /*0068*/ 	.byte	0x04, 0x1e
        /*006a*/ 	.short	(.L_6025 - .L_6024)
.L_6024:
        /*006c*/ 	.word	0x00000000


	//----- nvinfo : EIATTR_CBANK_PARAM_SIZE
	.align		4
.L_6025:
        /*0070*/ 	.byte	0x03, 0x19
        /*0072*/ 	.short	0x0018


	//----- nvinfo : EIATTR_PARAM_CBANK
	.align		4
        /*0074*/ 	.byte	0x04, 0x0a
        /*0076*/ 	.short	(.L_6027 - .L_6026)
	.align		4
.L_6026:
        /*0078*/ 	.word	index@(.nv.constant0._ZN2at6native29vectorized_elementwise_kernelILi4ENS0_13AUnaryFunctorIhhhZZZNS0_15binary_internal21div_trunc_kernel_cudaERNS_18TensorIteratorBaseEENKUlvE_clEvENKUlvE_clEvEUlhhE_EESt5arrayIPcLm2EEEEviT0_T1_)
        /*007c*/ 	.short	0x0380
        /*007e*/ 	.short	0x0018


	//----- nvinfo : EIATTR_SW_WAR
	.align		4
.L_6027:
        /*0080*/ 	.byte	0x04, 0x36
        /*0082*/ 	.short	(.L_6029 - .L_6028)
.L_6028:
        /*0084*/ 	.word	0x00000008
.L_6029:


//--------------------- .nv.info._ZN2at6native29vectorized_elementwise_kernelILi8ENS0_13AUnaryFunctorIhhhZZZNS0_15binary_internal21div_trunc_kernel_cudaERNS_18TensorIteratorBaseEENKUlvE_clEvENKUlvE_clEvEUlhhE_EESt5arrayIPcLm2EEEEviT0_T1_ --------------------------
	.section	.nv.info._ZN2at6native29vectorized_elementwise_kernelILi8ENS0_13AUnaryFunctorIhhhZZZNS0_15binary_internal21div_trunc_kernel_cudaERNS_18TensorIteratorBaseEENKUlvE_clEvENKUlvE_clEvEUlhhE_EESt5arrayIPcLm2EEEEviT0_T1_,"",@"SHT_CUDA_INFO"
	.sectionflags	@""
	.align	4


	//----- nvinfo : EIATTR_CUDA_API_VERSION
	.align		4
        /*0000*/ 	.byte	0x04, 0x37
        /*0002*/ 	.short	(.L_6031 - .L_6030)
.L_6030:
        /*0004*/ 	.word	0x00000082


	//----- nvinfo : EIATTR_KPARAM_INFO
	.align		4
.L_6031:
        /*0008*/ 	.byte	0x04, 0x17
        /*000a*/ 	.short	(.L_6033 - .L_6032)
.L_6032:
        /*000c*/ 	.word	0x00000000
        /*0010*/ 	.short	0x0002
        /*0012*/ 	.short	0x0008
        /*0014*/ 	.byte	0x00, 0xf0, 0x41, 0x00


	//----- nvinfo : EIATTR_KPARAM_INFO
	.align		4
.L_6033:
        /*0018*/ 	.byte	0x04, 0x17
        /*001a*/ 	.short	(.L_6035 - .L_6034)
.L_6034:
        /*001c*/ 	.word	0x00000000
        /*0020*/ 	.short	0x0001
        /*0022*/ 	.short	0x0004
        /*0024*/ 	.byte	0x00, 0xf0, 0x09, 0x00


	//----- nvinfo : EIATTR_KPARAM_INFO
	.align		4
.L_6035:
        /*0028*/ 	.byte	0x04, 0x17
        /*002a*/ 	.short	(.L_6037 - .L_6036)
.L_6036:
        /*002c*/ 	.word	0x00000000
        /*0030*/ 	.short	0x0000
        /*0032*/ 	.short	0x0000
        /*0034*/ 	.byte	0x00, 0xf0, 0x11, 0x00


	//----- nvinfo : EIATTR_SPARSE_MMA_MASK
	.align		4
.L_6037:
        /*0038*/ 	.byte	0x03, 0x50
        /*003a*/ 	.short	0x0000


	//----- nvinfo : EIATTR_MAXREG_COUNT
	.align		4
        /*003c*/ 	.byte	0x03, 0x1b
        /*003e*/ 	.short	0x00ff


	//----- nvinfo : EIATTR_MERCURY_ISA_VERSION
	.align		4
        /*0040*/ 	.byte	0x03, 0x5f
        /*0042*/ 	.short	0x0101


	//----- nvinfo : EIATTR_VRC_CTA_INIT_COUNT
	.align		4
        /*0044*/ 	.byte	0x02, 0x4a
	.zero		1
	.zero		1


	//----- nvinfo : EIATTR_EXIT_INSTR_OFFSETS
	.align		4
        /*0048*/ 	.byte	0x04, 0x1c
        /*004a*/ 	.short	(.L_6039 - .L_6038)


	//   ....[0]....
.L_6038:
        /*004c*/ 	.word	0x00000d60


	//   ....[1]....
        /*0050*/ 	.word	0x00000dc0


	//   ....[2]....
        /*0054*/ 	.word	0x00001280


	//----- nvinfo : EIATTR_MAX_THREADS
	.align		4
.L_6039:
        /*0058*/ 	.byte	0x04, 0x05
        /*005a*/ 	.short	(.L_6041 - .L_6040)
.L_6040:
        /*005c*/ 	.word	0x00000080
        /*0060*/ 	.word	0x00000001
        /*0064*/ 	.word	0x00000001


	//----- nvinfo : EIATTR_CRS_STACK_SIZE
	.align		4
.L_6041:
        /*0068*/ 	.byte	0x04, 0x1e
        /*006a*/ 	.short	(.L_6043 - .L_6042)
.L_6042:
        /*006c*/ 	.word	0x00000000


	//----- nvinfo : EIATTR_CBANK_PARAM_SIZE
	.align		4
.L_6043:
        /*0070*/ 	.byte	0x03, 0x19
        /*0072*/ 	.short	0x0018


	//----- nvinfo : EIATTR_PARAM_CBANK
	.align		4
        /*0074*/ 	.byte	0x04, 0x0a
        /*0076*/ 	.short	(.L_6045 - .L_6044)
	.align		4
.L_6044:
        /*0078*/ 	.word	index@(.nv.constant0._ZN2at6native29vectorized_elementwise_kernelILi8ENS0_13AUnaryFunctorIhhhZZZNS0_15binary_internal21div_trunc_kernel_cudaERNS_18TensorIteratorBaseEENKUlvE_clEvENKUlvE_clEvEUlhhE_EESt5arrayIPcLm2EEEEviT0_T1_)
        /*007c*/ 	.short	0x0380
        /*007e*/ 	.short	0x0018


	//----- nvinfo : EIATTR_SW_WAR
	.align		4
.L_6045:
        /*0080*/ 	.byte	0x04, 0x36
        /*0082*/ 	.short	(.L_6047 - .L_6046)
.L_6046:
        /*0084*/ 	.word	0x00000008
.L_6047:


//--------------------- .nv.callgraph             --------------------------
	.section	.nv.callgraph,"",@"SHT_CUDA_CALLGRAPH"
	.align	4
	.sectionentsize	8
	.align		4
        /*0000*/ 	.word	0x00000000
	.align		4
        /*0004*/ 	.word	0xffffffff
	.align		4
        /*0008*/ 	.word	index@(_ZN2at6native18elementwise_kernelILi128ELi4EZNS0_15gpu_kernel_implINS0_13BinaryFunctorIN3c108BFloat16ES5_S5_ZZZNS0_15binary_internal21div_trunc_kernel_cudaERNS_18TensorIteratorBaseEENKUlvE1_clEvENKUlvE2_clEvEUlS5_S5_E_EEEEvS8_RKT_EUliE_EEviT1_)
	.align		4
        /*000c*/ 	.word	index@(__assertfail)
	.align		4
        /*0010*/ 	.word	index@(_ZN2at6native27unrolled_elementwise_kernelINS0_13BinaryFunctorIN3c108BFloat16ES4_S4_ZZZNS0_15binary_internal21div_trunc_kernel_cudaERNS_18TensorIteratorBaseEENKUlvE1_clEvENKUlvE2_clEvEUlS4_S4_E_EESt5arrayIPcLm3EELi4E23TrivialOffsetCalculatorILi2EjESF_ILi1EjENS0_6memory12LoadWithCastILi2EEENSI_13StoreWithCastILi1EEEEEviT_T0_T2_T3_T4_T5_)
	.align		4
        /*0014*/ 	.word	index@(__assertfail)
	.align		4
        /*0018*/ 	.word	index@(_ZN2at6native18elementwise_kernelILi128ELi4EZNS0_15gpu_kernel_implINS0_13BUnaryFunctorIN3c108BFloat16ES5_S5_ZZZNS0_15binary_internal21div_trunc_kernel_cudaERNS_18TensorIteratorBaseEENKUlvE1_clEvENKUlvE2_clEvEUlS5_S5_E_EEEEvS8_RKT_EUliE_EEviT1_)
	.align		4
        /*001c*/ 	.word	index@(__assertfail)
	.align		4
        /*0020*/ 	.word	index@(_ZN2at6native27unrolled_elementwise_kernelINS0_13BUnaryFunctorIN3c108BFloat16ES4_S4_ZZZNS0_15binary_internal21div_trunc_kernel_cudaERNS_18TensorIteratorBaseEENKUlvE1_clEvENKUlvE2_clEvEUlS4_S4_E_EESt5arrayIPcLm2EELi4E23TrivialOffsetCalculatorILi1EjESG_NS0_6memory12LoadWithCastILi1EEENSH_13StoreWithCastILi1EEEEEviT_T0_T2_T3_T4_T5_)
	.align		4
        /*0024*/ 	.word	index@(__assertfail)
	.align		4
        /*0028*/ 	.word	index@(_ZN2at6native18elementwise_kernelILi128ELi4EZNS0_15gpu_kernel_implINS0_13AUnaryFunctorIN3c108BFloat16ES5_S5_ZZZNS0_15binary_internal21div_trunc_kernel_cudaERNS_18TensorIteratorBaseEENKUlvE1_clEvENKUlvE2_clEvEUlS5_S5_E_EEEEvS8_RKT_EUliE_EEviT1_)
	.align		4
        /*002c*/ 	.word	index@(__assertfail)
	.align		4
        /*0030*/ 	.word	index@(_ZN2at6native27unrolled_elementwise_kernelINS0_13AUnaryFunctorIN3c108BFloat16ES4_S4_ZZZNS0_15binary_internal21div_trunc_kernel_cudaERNS_18TensorIteratorBaseEENKUlvE1_clEvENKUlvE2_clEvEUlS4_S4_E_EESt5arrayIPcLm2EELi4E23TrivialOffsetCalculatorILi1EjESG_NS0_6memory12LoadWithCastILi1EEENSH_13StoreWithCastILi1EEEEEviT_T0_T2_T3_T4_T5_)
	.align		4
        /*0034*/ 	.word	index@(__assertfail)
	.align		4
        /*0038*/ 	.word	index@(_ZN2at6native18elementwise_kernelILi128ELi4EZNS0_15gpu_kernel_implINS0_13BinaryFunctorIN3c104HalfES5_S5_ZZZNS0_15binary_internal21div_trunc_kernel_cudaERNS_18TensorIteratorBaseEENKUlvE1_clEvENKUlvE1_clEvEUlS5_S5_E_EEEEvS8_RKT_EUliE_EEviT1_)
	.align		4
        /*003c*/ 	.word	index@(__assertfail)
	.align		4
        /*0040*/ 	.word	index@(_ZN2at6native27unrolled_elementwise_kernelINS0_13BinaryFunctorIN3c104HalfES4_S4_ZZZNS0_15binary_internal21div_trunc_kernel_cudaERNS_18TensorIteratorBaseEENKUlvE1_clEvENKUlvE1_clEvEUlS4_S4_E_EESt5arrayIPcLm3EELi4E23TrivialOffsetCalculatorILi2EjESF_ILi1EjENS0_6memory12LoadWithCastILi2EEENSI_13StoreWithCastILi1EEEEEviT_T0_T2_T3_T4_T5_)
	.align		4
        /*0044*/ 	.word	index@(__assertfail)
	.align		4
        /*0048*/ 	.word	index@(_ZN2at6native18elementwise_kernelILi128ELi4EZNS0_15gpu_kernel_implINS0_13BUnaryFunctorIN3c104HalfES5_S5_ZZZNS0_15binary_internal21div_trunc_kernel_cudaERNS_18TensorIteratorBaseEENKUlvE1_clEvENKUlvE1_clEvEUlS5_S5_E_EEEEvS8_RKT_EUliE_EEviT1_)
	.align		4
        /*004c*/ 	.word	index@(__assertfail)
	.align		4
        /*0050*/ 	.word	index@(_ZN2at6native27unrolled_elementwise_kernelINS0_13BUnaryFunctorIN3c104HalfES4_S4_ZZZNS0_15binary_internal21div_trunc_kernel_cudaERNS_18TensorIteratorBaseEENKUlvE1_clEvENKUlvE1_clEvEUlS4_S4_E_EESt5arrayIPcLm2EELi4E23TrivialOffsetCalculatorILi1EjESG_NS0_6memory12LoadWithCastILi1EEENSH_13StoreWithCastILi1EEEEEviT_T0_T2_T3_T4_T5_)
	.align		4
        /*0054*/ 	.word	index@(__assertfail)
	.align		4
        /*0058*/ 	.word	index@(_ZN2at6native18elementwise_kernelILi128ELi4EZNS0_15gpu_kernel_implINS0_13AUnaryFunctorIN3c104HalfES5_S5_ZZZNS0_15binary_internal21div_trunc_kernel_cudaERNS_18TensorIteratorBaseEENKUlvE1_clEvENKUlvE1_clEvEUlS5_S5_E_EEEEvS8_RKT_EUliE_EEviT1_)
	.align		4
        /*005c*/ 	.word	index@(__assertfail)
	.align		4
        /*0060*/ 	.word	index@(_ZN2at6native27unrolled_elementwise_kernelINS0_13AUnaryFunctorIN3c104HalfES4_S4_ZZZNS0_15binary_internal21div_trunc_kernel_cudaERNS_18TensorIteratorBaseEENKUlvE1_clEvENKUlvE1_clEvEUlS4_S4_E_EESt5arrayIPcLm2EELi4E23TrivialOffsetCalculatorILi1EjESG_NS0_6memory12LoadWithCastILi1EEENSH_13StoreWithCastILi1EEEEEviT_T0_T2_T3_T4_T5_)
	.align		4
        /*0064*/ 	.word	index@(__assertfail)
	.align		4
        /*0068*/ 	.word	index@(_ZN2at6native18elementwise_kernelILi128ELi4EZNS0_15gpu_kernel_implINS0_13BinaryFunctorIfffZZZNS0_15binary_internal21div_trunc_kernel_cudaERNS_18TensorIteratorBaseEENKUlvE1_clEvENKUlvE0_clEvEUlffE_EEEEvS6_RKT_EUliE_EEviT1_)
	.align		4
        /*006c*/ 	.word	index@(__assertfail)
	.align		4
        /*0070*/ 	.word	index@(_ZN2at6native27unrolled_elementwise_kernelINS0_13BinaryFunctorIfffZZZNS0_15binary_internal21div_trunc_kernel_cudaERNS_18TensorIteratorBaseEENKUlvE1_clEvENKUlvE0_clEvEUlffE_EESt5arrayIPcLm3EELi4E23TrivialOffsetCalculatorILi2EjESD_ILi1EjENS0_6memory12LoadWithCastILi2EEENSG_13StoreWithCastILi1EEEEEviT_T0_T2_T3_T4_T5_)
	.align		4
        /*0074*/ 	.word	index@(__assertfail)
	.align		4
        /*0078*/ 	.word	index@(_ZN2at6native18elementwise_kernelILi128ELi4EZNS0_15gpu_kernel_implINS0_13BUnaryFunctorIfffZZZNS0_15binary_internal21div_trunc_kernel_cudaERNS_18TensorIteratorBaseEENKUlvE1_clEvENKUlvE0_clEvEUlffE_EEEEvS6_RKT_EUliE_EEviT1_)
	.align		4
        /*007c*/ 	.word	index@(__assertfail)
	.align		4
        /*0080*/ 	.word	index@(_ZN2at6native27unrolled_elementwise_kernelINS0_13BUnaryFunctorIfffZZZNS0_15binary_internal21div_trunc_kernel_cudaERNS_18TensorIteratorBaseEENKUlvE1_clEvENKUlvE0_clEvEUlffE_EESt5arrayIPcLm2EELi4E23TrivialOffsetCalculatorILi1EjESE_NS0_6memory12LoadWithCastILi1EEENSF_13StoreWithCastILi1EEEEEviT_T0_T2_T3_T4_T5_)
	.align		4
        /*0084*/ 	.word	index@(__assertfail)
	.align		4
        /*0088*/ 	.word	index@(_ZN2at6native18elementwise_kernelILi128ELi4EZNS0_15gpu_kernel_implINS0_13AUnaryFunctorIfffZZZNS0_15binary_internal21div_trunc_kernel_cudaERNS_18TensorIteratorBaseEENKUlvE1_clEvENKUlvE0_clEvEUlffE_EEEEvS6_RKT_EUliE_EEviT1_)
	.align		4
        /*008c*/ 	.word	index@(__assertfail)
	.align		4
        /*0090*/ 	.word	index@(_ZN2at6native27unrolled_elementwise_kernelINS0_13AUnaryFunctorIfffZZZNS0_15binary_internal21div_trunc_kernel_cudaERNS_18TensorIteratorBaseEENKUlvE1_clEvENKUlvE0_clEvEUlffE_EESt5arrayIPcLm2EELi4E23TrivialOffsetCalculatorILi1EjESE_NS0_6memory12LoadWithCastILi1EEENSF_13StoreWithCastILi1EEEEEviT_T0_T2_T3_T4_T5_)
	.align		4
        /*0094*/ 	.word	index@(__assertfail)
	.align		4
        /*0098*/ 	.word	index@(_ZN2at6native18elementwise_kernelILi128ELi4EZNS0_15gpu_kernel_implINS0_13BinaryFunctorIdddZZZNS0_15binary_internal21div_trunc_kernel_cudaERNS_18TensorIteratorBaseEENKUlvE1_clEvENKUlvE_clEvEUlddE_EEEEvS6_RKT_EUliE_EEviT1_)
	.align		4
        /*009c*/ 	.word	index@(__assertfail)
	.align		4
        /*00a0*/ 	.word	index@(_ZN2at6native27unrolled_elementwise_kernelINS0_13BinaryFunctorIdddZZZNS0_15binary_internal21div_trunc_kernel_cudaERNS_18TensorIteratorBaseEENKUlvE1_clEvENKUlvE_clEvEUlddE_EESt5arrayIPcLm3EELi4E23TrivialOffsetCalculatorILi2EjESD_ILi1EjENS0_6memory12LoadWithCastILi2EEENSG_13StoreWithCastILi1EEEEEviT_T0_T2_T3_T4_T5_)
	.align		4
        /*00a4*/ 	.word	index@(__assertfail)
	.align		4
        /*00a8*/ 	.word	index@(_ZN2at6native18elementwise_kernelILi128ELi4EZNS0_15gpu_kernel_implINS0_13BUnaryFunctorIdddZZZNS0_15binary_internal21div_trunc_kernel_cudaERNS_18TensorIteratorBaseEENKUlvE1_clEvENKUlvE_clEvEUlddE_EEEEvS6_RKT_EUliE_EEviT1_)
	.align		4
        /*00ac*/ 	.word	index@(__assertfail)
	.align		4
        /*00b0*/ 	.word	index@(_ZN2at6native27unrolled_elementwise_kernelINS0_13BUnaryFunctorIdddZZZNS0_15binary_internal21div_trunc_kernel_cudaERNS_18TensorIteratorBaseEENKUlvE1_clEvENKUlvE_clEvEUlddE_EESt5arrayIPcLm2EELi4E23TrivialOffsetCalculatorILi1EjESE_NS0_6memory12LoadWithCastILi1EEENSF_13StoreWithCastILi1EEEEEviT_T0_T2_T3_T4_T5_)
	.align		4
        /*00b4*/ 	.word	index@(__assertfail)
	.align		4
        /*00b8*/ 	.word	index@(_ZN2at6native18elementwise_kernelILi128ELi4EZNS0_15gpu_kernel_implINS0_13AUnaryFunctorIdddZZZNS0_15binary_internal21div_trunc_kernel_cudaERNS_18TensorIteratorBaseEENKUlvE1_clEvENKUlvE_clEvEUlddE_EEEEvS6_RKT_EUliE_EEviT1_)
	.align		4
        /*00bc*/ 	.word	index@(__assertfail)
	.align		4
        /*00c0*/ 	.word	index@(_ZN2at6native27unrolled_elementwise_kernelINS0_13AUnaryFunctorIdddZZZNS0_15binary_internal21div_trunc_kernel_cudaERNS_18TensorIteratorBaseEENKUlvE1_clEvENKUlvE_clEvEUlddE_EESt5arrayIPcLm2EELi4E23TrivialOffsetCalculatorILi1EjESE_NS0_6memory12LoadWithCastILi1EEENSF_13StoreWithCastILi1EEEEEviT_T0_T2_T3_T4_T5_)
	.align		4
        /*00c4*/ 	.word	index@(__assertfail)
	.align		4
        /*00c8*/ 	.word	index@(_ZN2at6native18elementwise_kernelILi128ELi4EZNS0_15gpu_kernel_implIZZZNS0_15binary_internal21div_trunc_kernel_cudaERNS_18TensorIteratorBaseEENKUlvE0_clEvENKUlvE2_clEvEUlN3c108BFloat16EE_EEvS5_RKT_EUliE_EEviT1_)
	.align		4
        /*00cc*/ 	.word	index@(__assertfail)
	.align		4
        /*00d0*/ 	.word	index@(_ZN2at6native27unrolled_elementwise_kernelIZZZNS0_15binary_internal21div_trunc_kernel_cudaERNS_18TensorIteratorBaseEENKUlvE0_clEvENKUlvE2_clEvEUlN3c108BFloat16EE_St5arrayIPcLm2EELi4E23TrivialOffsetCalculatorILi1EjESE_NS0_6memory12LoadWithCastILi1EEENSF_13StoreWithCastILi1EEEEEviT_T0_T2_T3_T4_T5_)
	.align		4
        /*00d4*/ 	.word	index@(__assertfail)
	.align		4
        /*00d8*/ 	.word	index@(_ZN2at6native18elementwise_kernelILi128ELi4EZNS0_15gpu_kernel_implIZZZNS0_15binary_internal21div_trunc_kernel_cudaERNS_18TensorIteratorBaseEENKUlvE0_clEvENKUlvE1_clEvEUlN3c104HalfEE_EEvS5_RKT_EUliE_EEviT1_)
	.align		4
        /*00dc*/ 	.word	index@(__assertfail)
	.align		4
        /*00e0*/ 	.word	index@(_ZN2at6native27unrolled_elementwise_kernelIZZZNS0_15binary_internal21div_trunc_kernel_cudaERNS_18TensorIteratorBaseEENKUlvE0_clEvENKUlvE1_clEvEUlN3c104HalfEE_St5arrayIPcLm2EELi4E23TrivialOffsetCalculatorILi1EjESE_NS0_6memory12LoadWithCastILi1EEENSF_13StoreWithCastILi1EEEEEviT_T0_T2_T3_T4_T5_)
	.align		4
        /*00e4*/ 	.word	index@(__assertfail)
	.align		4
        /*00e8*/ 	.word	index@(_ZN2at6native18elementwise_kernelILi128ELi4EZNS0_15gpu_kernel_implIZZZNS0_15binary_internal21div_trunc_kernel_cudaERNS_18TensorIteratorBaseEENKUlvE0_clEvENKUlvE0_clEvEUlfE_EEvS5_RKT_EUliE_EEviT1_)
	.align		4
        /*00ec*/ 	.word	index@(__assertfail)
	.align		4
        /*00f0*/ 	.word	index@(_ZN2at6native27unrolled_elementwise_kernelIZZZNS0_15binary_internal21div_trunc_kernel_cudaERNS_18TensorIteratorBaseEENKUlvE0_clEvENKUlvE0_clEvEUlfE_St5arrayIPcLm2EELi4E23TrivialOffsetCalculatorILi1EjESC_NS0_6memory12LoadWithCastILi1EEENSD_13StoreWithCastILi1EEEEEviT_T0_T2_T3_T4_T5_)
	.align		4
        /*00f4*/ 	.word	index@(__assertfail)
	.align		4
        /*00f8*/ 	.word	index@(_ZN2at6native18elementwise_kernelILi128ELi4EZNS0_15gpu_kernel_implIZZZNS0_15binary_internal21div_trunc_kernel_cudaERNS_18TensorIteratorBaseEENKUlvE0_clEvENKUlvE_clEvEUldE_EEvS5_RKT_EUliE_EEviT1_)
	.align		4
        /*00fc*/ 	.word	index@(__assertfail)
	.align		4
        /*0100*/ 	.word	index@(_ZN2at6native27unrolled_elementwise_kernelIZZZNS0_15binary_internal21div_trunc_kernel_cudaERNS_18TensorIteratorBaseEENKUlvE0_clEvENKUlvE_clEvEUldE_St5arrayIPcLm2EELi4E23TrivialOffsetCalculatorILi1EjESC_NS0_6memory12LoadWithCastILi1EEENSD_13StoreWithCastILi1EEEEEviT_T0_T2_T3_T4_T5_)
	.align		4
        /*0104*/ 	.word	index@(__assertfail)
	.align		4
        /*0108*/ 	.word	index@(_ZN2at6native18elementwise_kernelILi128ELi4EZNS0_15gpu_kernel_implINS0_13BinaryFunctorIsssZZZNS0_15binary_internal21div_trunc_kernel_cudaERNS_18TensorIteratorBaseEENKUlvE_clEvENKUlvE3_clEvEUlssE_EEEEvS6_RKT_EUliE_EEviT1_)
	.align		4
        /*010c*/ 	.word	index@(__assertfail)
	.align		4
        /*0110*/ 	.word	index@(_ZN2at6native27unrolled_elementwise_kernelINS0_13BinaryFunctorIsssZZZNS0_15binary_internal21div_trunc_kernel_cudaERNS_18TensorIteratorBaseEENKUlvE_clEvENKUlvE3_clEvEUlssE_EESt5arrayIPcLm3EELi4E23TrivialOffsetCalculatorILi2EjESD_ILi1EjENS0_6memory12LoadWithCastILi2EEENSG_13StoreWithCastILi1EEEEEviT_T0_T2_T3_T4_T5_)
	.align		4
        /*0114*/ 	.word	index@(__assertfail)
	.align		4
        /*0118*/ 	.word	index@(_ZN2at6native18elementwise_kernelILi128ELi4EZNS0_15gpu_kernel_implINS0_13BUnaryFunctorIsssZZZNS0_15binary_internal21div_trunc_kernel_cudaERNS_18TensorIteratorBaseEENKUlvE_clEvENKUlvE3_clEvEUlssE_EEEEvS6_RKT_EUliE_EEviT1_)
	.align		4
        /*011c*/ 	.word	index@(__assertfail)
	.align		4
        /*0120*/ 	.word	index@(_ZN2at6native27unrolled_elementwise_kernelINS0_13BUnaryFunctorIsssZZZNS0_15binary_internal21div_trunc_kernel_cudaERNS_18TensorIteratorBaseEENKUlvE_clEvENKUlvE3_clEvEUlssE_EESt5arrayIPcLm2EELi4E23TrivialOffsetCalculatorILi1EjESE_NS0_6memory12LoadWithCastILi1EEENSF_13StoreWithCastILi1EEEEEviT_T0_T2_T3_T4_T5_)
	.align		4
        /*0124*/ 	.word	index@(__assertfail)
	.align		4
        /*0128*/ 	.word	index@(_ZN2at6native18elementwise_kernelILi128ELi4EZNS0_15gpu_kernel_implINS0_13AUnaryFunctorIsssZZZNS0_15binary_internal21div_trunc_kernel_cudaERNS_18TensorIteratorBaseEENKUlvE_clEvENKUlvE3_clEvEUlssE_EEEEvS6_RKT_EUliE_EEviT1_)
	.align		4
        /*012c*/ 	.word	index@(__assertfail)
	.align		4
        /*0130*/ 	.word	index@(_ZN2at6native27unrolled_elementwise_kernelINS0_13AUnaryFunctorIsssZZZNS0_15binary_internal21div_trunc_kernel_cudaERNS_18TensorIteratorBaseEENKUlvE_clEvENKUlvE3_clEvEUlssE_EESt5arrayIPcLm2EELi4E23TrivialOffsetCalculatorILi1EjESE_NS0_6memory12LoadWithCastILi1EEENSF_13StoreWithCastILi1EEEEEviT_T0_T2_T3_T4_T5_)
	.align		4
        /*0134*/ 	.word	index@(__assertfail)
	.align		4
        /*0138*/ 	.word	index@(_ZN2at6native18elementwise_kernelILi128ELi4EZNS0_15gpu_kernel_implINS0_13BinaryFunctorIlllZZZNS0_15binary_internal21div_trunc_kernel_cudaERNS_18TensorIteratorBaseEENKUlvE_clEvENKUlvE2_clEvEUlllE_EEEEvS6_RKT_EUliE_EEviT1_)
	.align		4
        /*013c*/ 	.word	index@(__assertfail)
	.align		4
        /*0140*/ 	.word	index@(_ZN2at6native27unrolled_elementwise_kernelINS0_13BinaryFunctorIlllZZZNS0_15binary_internal21div_trunc_kernel_cudaERNS_18TensorIteratorBaseEENKUlvE_clEvENKUlvE2_clEvEUlllE_EESt5arrayIPcLm3EELi4E23TrivialOffsetCalculatorILi2EjESD_ILi1EjENS0_6memory12LoadWithCastILi2EEENSG_13StoreWithCastILi1EEEEEviT_T0_T2_T3_T4_T5_)
	.align		4
        /*0144*/ 	.word	index@(__assertfail)
	.align		4
        /*0148*/ 	.word	index@(_ZN2at6native18elementwise_kernelILi128ELi4EZNS0_15gpu_kernel_implINS0_13BUnaryFunctorIlllZZZNS0_15binary_internal21div_trunc_kernel_cudaERNS_18TensorIteratorBaseEENKUlvE_clEvENKUlvE2_clEvEUlllE_EEEEvS6_RKT_EUliE_EEviT1_)
	.align		4
        /*014c*/ 	.word	index@(__assertfail)
	.align		4
        /*0150*/ 	.word	index@(_ZN2at6native27unrolled_elementwise_kernelINS0_13BUnaryFunctorIlllZZZNS0_15binary_internal21div_trunc_kernel_cudaERNS_18TensorIteratorBaseEENKUlvE_clEvENKUlvE2_clEvEUlllE_EESt5arrayIPcLm2EELi4E23TrivialOffsetCalculatorILi1EjESE_NS0_6memory12LoadWithCastILi1EEENSF_13StoreWithCastILi1EEEEEviT_T0_T2_T3_T4_T5_)
	.align		4
        /*0154*/ 	.word	index@(__assertfail)
	.align		4
        /*0158*/ 	.word	index@(_ZN2at6native18elementwise_kernelILi128ELi4EZNS0_15gpu_kernel_implINS0_13AUnaryFunctorIlllZZZNS0_15binary_internal21div_trunc_kernel_cudaERNS_18TensorIteratorBaseEENKUlvE_clEvENKUlvE2_clEvEUlllE_EEEEvS6_RKT_EUliE_EEviT1_)
	.align		4
        /*015c*/ 	.word	index@(__assertfail)
	.align		4
        /*0160*/ 	.word	index@(_ZN2at6native27unrolled_elementwise_kernelINS0_13AUnaryFunctorIlllZZZNS0_15binary_internal21div_trunc_kernel_cudaERNS_18TensorIteratorBaseEENKUlvE_clEvENKUlvE2_clEvEUlllE_EESt5arrayIPcLm2EELi4E23TrivialOffsetCalculatorILi1EjESE_NS0_6memory12LoadWithCastILi1EEENSF_13StoreWithCastILi1EEEEEviT_T0_T2_T3_T4_T5_)
	.align		4
        /*0164*/ 	.word	index@(__assertfail)
	.align		4
        /*0168*/ 	.word	index@(_ZN2at6native18elementwise_kernelILi128ELi4EZNS0_15gpu_kernel_implINS0_13BinaryFunctorIiiiZZZNS0_15binary_internal21div_trunc_kernel_cudaERNS_18TensorIteratorBaseEENKUlvE_clEvENKUlvE1_clEvEUliiE_EEEEvS6_RKT_EUliE_EEviT1_)
	.align		4
        /*016c*/ 	.word	index@(__assertfail)
	.align		4
        /*0170*/ 	.word	index@(_ZN2at6native27unrolled_elementwise_kernelINS0_13BinaryFunctorIiiiZZZNS0_15binary_internal21div_trunc_kernel_cudaERNS_18TensorIteratorBaseEENKUlvE_clEvENKUlvE1_clEvEUliiE_EESt5arrayIPcLm3EELi4E23TrivialOffsetCalculatorILi2EjESD_ILi1EjENS0_6memory12LoadWithCastILi2EEENSG_13StoreWithCastILi1EEEEEviT_T0_T2_T3_T4_T5_)
	.align		4
        /*0174*/ 	.word	index@(__assertfail)
	.align		4
        /*0178*/ 	.word	index@(_ZN2at6native18elementwise_kernelILi128ELi4EZNS0_15gpu_kernel_implINS0_13BUnaryFunctorIiiiZZZNS0_15binary_internal21div_trunc_kernel_cudaERNS_18TensorIteratorBaseEENKUlvE_clEvENKUlvE1_clEvEUliiE_EEEEvS6_RKT_EUliE_EEviT1_)
	.align		4
        /*017c*/ 	.word	index@(__assertfail)
	.align		4
        /*0180*/ 	.word	index@(_ZN2at6native27unrolled_elementwise_kernelINS0_13BUnaryFunctorIiiiZZZNS0_15binary_internal21div_trunc_kernel_cudaERNS_18TensorIteratorBaseEENKUlvE_clEvENKUlvE1_clEvEUliiE_EESt5arrayIPcLm2EELi4E23TrivialOffsetCalculatorILi1EjESE_NS0_6memory12LoadWithCastILi1EEENSF_13StoreWithCastILi1EEEEEviT_T0_T2_T3_T4_T5_)
	.align		4
        /*0184*/ 	.word	index@(__assertfail)
	.align		4
        /*0188*/ 	.word	index@(_ZN2at6native18elementwise_kernelILi128ELi4EZNS0_15gpu_kernel_implINS0_13AUnaryFunctorIiiiZZZNS0_15binary_internal21div_trunc_kernel_cudaERNS_18TensorIteratorBaseEENKUlvE_clEvENKUlvE1_clEvEUliiE_EEEEvS6_RKT_EUliE_EEviT1_)
	.align		4
        /*018c*/ 	.word	index@(__assertfail)
	.align		4
        /*0190*/ 	.word	index@(_ZN2at6native27unrolled_elementwise_kernelINS0_13AUnaryFunctorIiiiZZZNS0_15binary_internal21div_trunc_kernel_cudaERNS_18TensorIteratorBaseEENKUlvE_clEvENKUlvE1_clEvEUliiE_EESt5arrayIPcLm2EELi4E23TrivialOffsetCalculatorILi1EjESE_NS0_6memory12LoadWithCastILi1EEENSF_13StoreWithCastILi1EEEEEviT_T0_T2_T3_T4_T5_)
	.align		4
        /*0194*/ 	.word	index@(__assertfail)
	.align		4
        /*0198*/ 	.word	index@(_ZN2at6native18elementwise_kernelILi128ELi4EZNS0_15gpu_kernel_implINS0_13BinaryFunctorIaaaZZZNS0_15binary_internal21div_trunc_kernel_cudaERNS_18TensorIteratorBaseEENKUlvE_clEvENKUlvE0_clEvEUlaaE_EEEEvS6_RKT_EUliE_EEviT1_)
	.align		4
        /*019c*/ 	.word	index@(__assertfail)
	.align		4
        /*01a0*/ 	.word	index@(_ZN2at6native27unrolled_elementwise_kernelINS0_13BinaryFunctorIaaaZZZNS0_15binary_internal21div_trunc_kernel_cudaERNS_18TensorIteratorBaseEENKUlvE_clEvENKUlvE0_clEvEUlaaE_EESt5arrayIPcLm3EELi4E23TrivialOffsetCalculatorILi2EjESD_ILi1EjENS0_6memory12LoadWithCastILi2EEENSG_13StoreWithCastILi1EEEEEviT_T0_T2_T3_T4_T5_)
	.align		4
        /*01a4*/ 	.word	index@(__assertfail)
	.align		4
        /*01a8*/ 	.word	index@(_ZN2at6native18elementwise_kernelILi128ELi4EZNS0_15gpu_kernel_implINS0_13BUnaryFunctorIaaaZZZNS0_15binary_internal21div_trunc_kernel_cudaERNS_18TensorIteratorBaseEENKUlvE_clEvENKUlvE0_clEvEUlaaE_EEEEvS6_RKT_EUliE_EEviT1_)
	.align		4
        /*01ac*/ 	.word	index@(__assertfail)
	.align		4
        /*01b0*/ 	.word	index@(_ZN2at6native27unrolled_elementwise_kernelINS0_13BUnaryFunctorIaaaZZZNS0_15binary_internal21div_trunc_kernel_cudaERNS_18TensorIteratorBaseEENKUlvE_clEvENKUlvE0_clEvEUlaaE_EESt5arrayIPcLm2EELi4E23TrivialOffsetCalculatorILi1EjESE_NS0_6memory12LoadWithCastILi1EEENSF_13StoreWithCastILi1EEEEEviT_T0_T2_T3_T4_T5_)
	.align		4
        /*01b4*/ 	.word	index@(__assertfail)
	.align		4
        /*01b8*/ 	.word	index@(_ZN2at6native18elementwise_kernelILi128ELi4EZNS0_15gpu_kernel_implINS0_13AUnaryFunctorIaaaZZZNS0_15binary_internal21div_trunc_kernel_cudaERNS_18TensorIteratorBaseEENKUlvE_clEvENKUlvE0_clEvEUlaaE_EEEEvS6_RKT_EUliE_EEviT1_)
	.align		4
        /*01bc*/ 	.word	index@(__assertfail)
	.align		4
        /*01c0*/ 	.word	index@(_ZN2at6native27unrolled_elementwise_kernelINS0_13AUnaryFunctorIaaaZZZNS0_15binary_internal21div_trunc_kernel_cudaERNS_18TensorIteratorBaseEENKUlvE_clEvENKUlvE0_clEvEUlaaE_EESt5arrayIPcLm2EELi4E23TrivialOffsetCalculatorILi1EjESE_NS0_6memory12LoadWithCastILi1EEENSF_13StoreWithCastILi1EEEEEviT_T0_T2_T3_T4_T5_)
	.align		4
        /*01c4*/ 	.word	index@(__assertfail)
	.align		4
        /*01c8*/ 	.word	index@(_ZN2at6native18elementwise_kernelILi128ELi4EZNS0_15gpu_kernel_implINS0_13BinaryFunctorIhhhZZZNS0_15binary_internal21div_trunc_kernel_cudaERNS_18TensorIteratorBaseEENKUlvE_clEvENKUlvE_clEvEUlhhE_EEEEvS6_RKT_EUliE_EEviT1_)
	.align		4
        /*01cc*/ 	.word	index@(__assertfail)
	.align		4
        /*01d0*/ 	.word	index@(_ZN2at6native27unrolled_elementwise_kernelINS0_13BinaryFunctorIhhhZZZNS0_15binary_internal21div_trunc_kernel_cudaERNS_18TensorIteratorBaseEENKUlvE_clEvENKUlvE_clEvEUlhhE_EESt5arrayIPcLm3EELi4E23TrivialOffsetCalculatorILi2EjESD_ILi1EjENS0_6memory12LoadWithCastILi2EEENSG_13StoreWithCastILi1EEEEEviT_T0_T2_T3_T4_T5_)
	.align		4
        /*01d4*/ 	.word	index@(__assertfail)
	.align		4
        /*01d8*/ 	.word	index@(_ZN2at6native18elementwise_kernelILi128ELi4EZNS0_15gpu_kernel_implINS0_13BUnaryFunctorIhhhZZZNS0_15binary_internal21div_trunc_kernel_cudaERNS_18TensorIteratorBaseEENKUlvE_clEvENKUlvE_clEvEUlhhE_EEEEvS6_RKT_EUliE_EEviT1_)
	.align		4
        /*01dc*/ 	.word	index@(__assertfail)
	.align		4
        /*01e0*/ 	.word	index@(_ZN2at6native27unrolled_elementwise_kernelINS0_13BUnaryFunctorIhhhZZZNS0_15binary_internal21div_trunc_kernel_cudaERNS_18TensorIteratorBaseEENKUlvE_clEvENKUlvE_clEvEUlhhE_EESt5arrayIPcLm2EELi4E23TrivialOffsetCalculatorILi1EjESE_NS0_6memory12LoadWithCastILi1EEENSF_13StoreWithCastILi1EEEEEviT_T0_T2_T3_T4_T5_)
	.align		4
        /*01e4*/ 	.word	index@(__assertfail)
	.align		4
        /*01e8*/ 	.word	index@(_ZN2at6native18elementwise_kernelILi128ELi4EZNS0_15gpu_kernel_implINS0_13AUnaryFunctorIhhhZZZNS0_15binary_internal21div_trunc_kernel_cudaERNS_18TensorIteratorBaseEENKUlvE_clEvENKUlvE_clEvEUlhhE_EEEEvS6_RKT_EUliE_EEviT1_)
	.align		4
        /*01ec*/ 	.word	index@(__assertfail)
	.align		4
        /*01f0*/ 	.word	index@(_ZN2at6native27unrolled_elementwise_kernelINS0_13AUnaryFunctorIhhhZZZNS0_15binary_internal21div_trunc_kernel_cudaERNS_18TensorIteratorBaseEENKUlvE_clEvENKUlvE_clEvEUlhhE_EESt5arrayIPcLm2EELi4E23TrivialOffsetCalculatorILi1EjESE_NS0_6memory12LoadWithCastILi1EEENSF_13StoreWithCastILi1EEEEEviT_T0_T2_T3_T4_T5_)
	.align		4
        /*01f4*/ 	.word	index@(__assertfail)
	.align		4
        /*01f8*/ 	.word	0x00000000
	.align		4
        /*01fc*/ 	.word	0xfffffffe
	.align		4
        /*0200*/ 	.word	0x00000000
	.align		4
        /*0204*/ 	.word	0xfffffffd
	.align		4
        /*0208*/ 	.word	0x00000000
	.align		4
        /*020c*/ 	.word	0xfffffffc


//--------------------- .nv.constant4             --------------------------
	.section	.nv.constant4,"a",@progbits
	.align	8
	.align		8
.nv.constant4:
        /*0000*/ 	.dword	__assertfail
	.align		8
        /*0008*/ 	.dword	__unnamed_1
	.align		8
        /*0010*/ 	.dword	__unnamed_2
	.align		8
        /*0018*/ 	.dword	__unnamed_3
	.align		8
        /*0020*/ 	.dword	__unnamed_4
	.align		8
        /*0028*/ 	.dword	__unnamed_5
	.align		8
        /*0030*/ 	.dword	__unnamed_6
	.align		8
        /*0038*/ 	.dword	__unnamed_7
	.align		8
        /*0040*/ 	.dword	__unnamed_8
	.align		8
        /*0048*/ 	.dword	__unnamed_9
	.align		8
        /*0050*/ 	.dword	__unnamed_10
	.align		8
        /*0058*/ 	.dword	__unnamed_11
	.align		8
        /*0060*/ 	.dword	__unnamed_12
	.align		8
        /*0068*/ 	.dword	__unnamed_13
	.align		8
        /*0070*/ 	.dword	__unnamed_14
	.align		8
        /*0078*/ 	.dword	__unnamed_15
	.align		8
        /*0080*/ 	.dword	__unnamed_16
	.align		8
        /*0088*/ 	.dword	__unnamed_17
	.align		8
        /*0090*/ 	.dword	__unnamed_18
	.align		8
        /*0098*/ 	.dword	_ZN54_INTERNAL_5269a03e_23_BinaryDivTruncKernel_cu_888bb6954cuda3std3__45__cpo5beginE
	.align		8
        /*00a0*/ 	.dword	_ZN54_INTERNAL_5269a03e_23_BinaryDivTruncKernel_cu_888bb6954cuda3std3__45__cpo3endE
	.align		8
        /*00a8*/ 	.dword	_ZN54_INTERNAL_5269a03e_23_BinaryDivTruncKernel_cu_888bb6954cuda3std3__45__cpo6cbeginE
	.align		8
        /*00b0*/ 	.dword	_ZN54_INTERNAL_5269a03e_23_BinaryDivTruncKernel_cu_888bb6954cuda3std3__45__cpo4cendE
	.align		8
        /*00b8*/ 	.dword	_ZN54_INTERNAL_5269a03e_23_BinaryDivTruncKernel_cu_888bb6954cuda3std3__45__cpo6rbeginE
	.align		8
        /*00c0*/ 	.dword	_ZN54_INTERNAL_5269a03e_23_BinaryDivTruncKernel_cu_888bb6954cuda3std3__45__cpo4rendE
	.align		8
        /*00c8*/ 	.dword	_ZN54_INTERNAL_5269a03e_23_BinaryDivTruncKernel_cu_888bb6954cuda3std3__45__cpo7crbeginE
	.align		8
        /*00d0*/ 	.dword	_ZN54_INTERNAL_5269a03e_23_BinaryDivTruncKernel_cu_888bb6954cuda3std3__45__cpo5crendE
	.align		8
        /*00d8*/ 	.dword	_ZN54_INTERNAL_5269a03e_23_BinaryDivTruncKernel_cu_888bb6954cuda3std3__456_GLOBAL__N__5269a03e_23_BinaryDivTruncKernel_cu_888bb6956ignoreE
	.align		8
        /*00e0*/ 	.dword	_ZN54_INTERNAL_5269a03e_23_BinaryDivTruncKernel_cu_888bb6954cuda3std3__419piecewise_constructE
	.align		8
        /*00e8*/ 	.dword	_ZN54_INTERNAL_5269a03e_23_BinaryDivTruncKernel_cu_888bb6954cuda3std3__48in_placeE
	.align		8
        /*00f0*/ 	.dword	_ZN54_INTERNAL_5269a03e_23_BinaryDivTruncKernel_cu_888bb6954cuda3std3__420unreachable_sentinelE
	.align		8
        /*00f8*/ 	.dword	_ZN54_INTERNAL_5269a03e_23_BinaryDivTruncKernel_cu_888bb6954cuda3std6ranges3__45__cpo4swapE
	.align		8
        /*0100*/ 	.dword	_ZN54_INTERNAL_5269a03e_23_BinaryDivTruncKernel_cu_888bb6954cuda3std6ranges3__45__cpo9iter_moveE
	.align		8
        /*0108*/ 	.dword	_ZN54_INTERNAL_5269a03e_23_BinaryDivTruncKernel_cu_888bb6954cuda3std6ranges3__45__cpo5beginE
	.align		8
        /*0110*/ 	.dword	_ZN54_INTERNAL_5269a03e_23_BinaryDivTruncKernel_cu_888bb6954cuda3std6ranges3__45__cpo3endE
	.align		8
        /*0118*/ 	.dword	_ZN54_INTERNAL_5269a03e_23_BinaryDivTruncKernel_cu_888bb6954cuda3std6ranges3__45__cpo6cbeginE
	.align		8
        /*0120*/ 	.dword	_ZN54_INTERNAL_5269a03e_23_BinaryDivTruncKernel_cu_888bb6954cuda3std6ranges3__45__cpo4cendE
	.align		8
        /*0128*/ 	.dword	_ZN54_INTERNAL_5269a03e_23_BinaryDivTruncKernel_cu_888bb6954cuda3std6ranges3__45__cpo7advanceE
	.align		8
        /*0130*/ 	.dword	_ZN54_INTERNAL_5269a03e_23_BinaryDivTruncKernel_cu_888bb6954cuda3std6ranges3__45__cpo9iter_swapE
	.align		8
        /*0138*/ 	.dword	_ZN54_INTERNAL_5269a03e_23_BinaryDivTruncKernel_cu_888bb6954cuda3std6ranges3__45__cpo4nextE
	.align		8
        /*0140*/ 	.dword	_ZN54_INTERNAL_5269a03e_23_BinaryDivTruncKernel_cu_888bb6954cuda3std6ranges3__45__cpo4prevE
	.align		8
        /*0148*/ 	.dword	_ZN54_INTERNAL_5269a03e_23_BinaryDivTruncKernel_cu_888bb6954cuda3std6ranges3__45__cpo4dataE
	.align		8
        /*0150*/ 	.dword	_ZN54_INTERNAL_5269a03e_23_BinaryDivTruncKernel_cu_888bb6954cuda3std6ranges3__45__cpo5cdataE
	.align		8
        /*0158*/ 	.dword	_ZN54_INTERNAL_5269a03e_23_BinaryDivTruncKernel_cu_888bb6954cuda3std6ranges3__45__cpo4sizeE
	.align		8
        /*0160*/ 	.dword	_ZN54_INTERNAL_5269a03e_23_BinaryDivTruncKernel_cu_888bb6954cuda3std6ranges3__45__cpo5ssizeE
	.align		8
        /*0168*/ 	.dword	_ZN54_INTERNAL_5269a03e_23_BinaryDivTruncKernel_cu_888bb6954cuda3std6ranges3__45__cpo8distanceE
	.align		8
        /*0170*/ 	.dword	_ZN54_INTERNAL_5269a03e_23_BinaryDivTruncKernel_cu_888bb6956thrust24THRUST_300001_SM_1000_NS6system6detail10sequential3seqE
	.align		8
        /*0178*/ 	.dword	$str$5
	.align		8
        /*0180*/ 	.dword	$str$6


//--------------------- .text._ZN2at6native18elementwise_kernelILi128ELi4EZNS0_15gpu_kernel_implINS0_13BinaryFunctorIN3c108BFloat16ES5_S5_ZZZNS0_15binary_internal21div_trunc_kernel_cudaERNS_18TensorIteratorBaseEENKUlvE1_clEvENKUlvE2_clEvEUlS5_S5_E_EEEEvS8_RKT_EUliE_EEviT1_ --------------------------
	.section	.text._ZN2at6native18elementwise_kernelILi128ELi4EZNS0_15gpu_kernel_implINS0_13BinaryFunctorIN3c108BFloat16ES5_S5_ZZZNS0_15binary_internal21div_trunc_kernel_cudaERNS_18TensorIteratorBaseEENKUlvE1_clEvENKUlvE2_clEvEUlS5_S5_E_EEEEvS8_RKT_EUliE_EEviT1_,"ax",@progbits
	.align	128
        .global         _ZN2at6native18elementwise_kernelILi128ELi4EZNS0_15gpu_kernel_implINS0_13BinaryFunctorIN3c108BFloat16ES5_S5_ZZZNS0_15binary_internal21div_trunc_kernel_cudaERNS_18TensorIteratorBaseEENKUlvE1_clEvENKUlvE2_clEvEUlS5_S5_E_EEEEvS8_RKT_EUliE_EEviT1_
        .type           _ZN2at6native18elementwise_kernelILi128ELi4EZNS0_15gpu_kernel_implINS0_13BinaryFunctorIN3c108BFloat16ES5_S5_ZZZNS0_15binary_internal21div_trunc_kernel_cudaERNS_18TensorIteratorBaseEENKUlvE1_clEvENKUlvE2_clEvEUlS5_S5_E_EEEEvS8_RKT_EUliE_EEviT1_,@function
        .size           _ZN2at6native18elementwise_kernelILi128ELi4EZNS0_15gpu_kernel_implINS0_13BinaryFunctorIN3c108BFloat16ES5_S5_ZZZNS0_15binary_internal21div_trunc_kernel_cudaERNS_18TensorIteratorBaseEENKUlvE1_clEvENKUlvE2_clEvEUlS5_S5_E_EEEEvS8_RKT_EUliE_EEviT1_,(.L_x_23113 - _ZN2at6native18elementwise_kernelILi128ELi4EZNS0_15gpu_kernel_implINS0_13BinaryFunctorIN3c108BFloat16ES5_S5_ZZZNS0_15binary_internal21div_trunc_kernel_cudaERNS_18TensorIteratorBaseEENKUlvE1_clEvENKUlvE2_clEvEUlS5_S5_E_EEEEvS8_RKT_EUliE_EEviT1_)
        .other          _ZN2at6native18elementwise_kernelILi128ELi4EZNS0_15gpu_kernel_implINS0_13BinaryFunctorIN3c108BFloat16ES5_S5_ZZZNS0_15binary_internal21div_trunc_kernel_cudaERNS_18TensorIteratorBaseEENKUlvE1_clEvENKUlvE2_clEvEUlS5_S5_E_EEEEvS8_RKT_EUliE_EEviT1_,@"STO_CUDA_ENTRY STV_DEFAULT"
_ZN2at6native18elementwise_kernelILi128ELi4EZNS0_15gpu_kernel_implINS0_13BinaryFunctorIN3c108BFloat16ES5_S5_ZZZNS0_15binary_internal21div_trunc_kernel_cudaERNS_18TensorIteratorBaseEENKUlvE1_clEvENKUlvE2_clEvEUlS5_S5_E_EEEEvS8_RKT_EUliE_EEviT1_:
.text._ZN2at6native18elementwise_kernelILi128ELi4EZNS0_15gpu_kernel_implINS0_13BinaryFunctorIN3c108BFloat16ES5_S5_ZZZNS0_15binary_internal21div_trunc_kernel_cudaERNS_18TensorIteratorBaseEENKUlvE1_clEvENKUlvE2_clEvEUlS5_S5_E_EEEEvS8_RKT_EUliE_EEviT1_:
[----:B------:R-:W0:Y:S01]  /*0000*/  LDC R1, c[0x0][0x37c] ;  /* 0x0000df00ff017b82 */ /* 0x000e220000000800 */
[----:B------:R-:W1:Y:S07]  /*0010*/  S2R R17, SR_TID.X ;  /* 0x0000000000117919 */ /* 0x000e6e0000002100 */
[----:B------:R-:W2:Y:S01]  /*0020*/  S2UR UR4, SR_CTAID.X ;  /* 0x00000000000479c3 */ /* 0x000ea20000002500 */
[----:B------:R-:W3:Y:S01]  /*0030*/  LDCU UR40, c[0x0][0x388] ;  /* 0x00007100ff2877ac */ /* 0x000ee20008000800 */
[----:B------:R-:W-:Y:S01]  /*0040*/  BSSY.RECONVERGENT B6, `(.L_x_0) ;  /* 0x0000469000067945 */ /* 0x000fe20003800200 */
[----:B------:R-:W4:Y:S01]  /*0050*/  LDCU UR5, c[0x0][0x380] ;  /* 0x00007000ff0577ac */ /* 0x000f220008000800 */
[----:B------:R-:W0:Y:S01]  /*0060*/  LDCU.64 UR36, c[0x0][0x358] ;  /* 0x00006b00ff2477ac */ /* 0x000e220008000a00 */
[----:B------:R-:W0:Y:S01]  /*0070*/  LDCU.U8 UR39, c[0x0][0x602] ;  /* 0x0000c040ff2777ac */ /* 0x000e220008000000 */
[----:B------:R-:W0:Y:S01]  /*0080*/  LDCU.U8 UR42, c[0x0][0x603] ;  /* 0x0000c060ff2a77ac */ /* 0x000e220008000000 */
[----:B---3--:R-:W-:Y:S01]  /*0090*/  UIADD3 UR41, UPT, UPT, UR40, -0x1, URZ ;  /* 0xffffffff28297890 */ /* 0x008fe2000fffe0ff */
[----:B------:R-:W3:Y:S01]  /*00a0*/  LDCU.U8 UR43, c[0x0][0x601] ;  /* 0x0000c020ff2b77ac */ /* 0x000ee20008000000 */
[----:B--2---:R-:W-:-:S02]  /*00b0*/  USHF.L.U32 UR4, UR4, 0x9, URZ ;  /* 0x0000000904047899 */ /* 0x004fc400080006ff */
[----:B------:R-:W-:-:S04]  /*00c0*/  UISETP.LT.U32.AND UP0, UPT, UR41, 0x18, UPT ;  /* 0x000000182900788c */ /* 0x000fc8000bf01070 */
[----:B-1----:R-:W-:Y:S01]  /*00d0*/  LOP3.LUT R17, R17, UR4, RZ, 0xfc, !PT ;  /* 0x0000000411117c12 */ /* 0x002fe2000f8efcff */
[----:B------:R-:W-:-:S03]  /*00e0*/  USEL UR38, UR41, 0x18, UP0 ;  /* 0x0000001829267887 */ /* 0x000fc60008000000 */
[----:B----4-:R-:W-:Y:S01]  /*00f0*/  ISETP.GE.AND P0, PT, R17, UR5, PT ;  /* 0x0000000511007c0c */ /* 0x010fe2000bf06270 */
[----:B------:R-:W-:-:S12]  /*0100*/  UIADD3 UR38, UPT, UPT, UR38, 0x1, URZ ;  /* 0x0000000126267890 */ /* 0x000fd8000fffe0ff */
[----:B0--3--:R-:W-:Y:S05]  /*0110*/  @P0 BRA `(.L_x_1) ;  /* 0x00000044006c0947 */ /* 0x009fea0003800000 */
[----:B------:R-:W-:Y:S01]  /*0120*/  UISETP.NE.AND UP0, UPT, UR40, URZ, UPT ;  /* 0x000000ff2800728c */ /* 0x000fe2000bf05270 */
[----:B------:R-:W-:Y:S02]  /*0130*/  IMAD.MOV.U32 R18, RZ, RZ, RZ ;  /* 0x000000ffff127224 */ /* 0x000fe400078e00ff */
[----:B------:R-:W-:Y:S02]  /*0140*/  IMAD.MOV.U32 R0, RZ, RZ, RZ ;  /* 0x000000ffff007224 */ /* 0x000fe400078e00ff */
[----:B------:R-:W-:-:S04]  /*0150*/  IMAD.MOV.U32 R16, RZ, RZ, RZ ;  /* 0x000000ffff107224 */ /* 0x000fc800078e00ff */
[----:B------:R-:W-:Y:S05]  /*0160*/  BRA.U !UP0, `(.L_x_2) ;  /* 0x0000001508707547 */ /* 0x000fea000b800000 */
[----:B------:R-:W0:Y:S01]  /*0170*/  LDCU.64 UR4, c[0x0][0x390] ;  /* 0x00007200ff0477ac */ /* 0x000e220008000a00 */
[----:B------:R-:W-:Y:S01]  /*0180*/  IMAD.MOV.U32 R16, RZ, RZ, RZ ;  /* 0x000000ffff107224 */ /* 0x000fe200078e00ff */
[----:B------:R-:W1:Y:S01]  /*0190*/  LDCU UR6, c[0x0][0x38c] ;  /* 0x00007180ff0677ac */ /* 0x000e620008000800 */
[----:B------:R-:W2:Y:S01]  /*01a0*/  LDCU.64 UR8, c[0x0][0x4b8] ;  /* 0x00009700ff0877ac */ /* 0x000ea20008000a00 */
[----:B------:R-:W-:Y:S01]  /*01b0*/  UISETP.NE.AND UP0, UPT, UR41, URZ, UPT ;  /* 0x000000ff2900728c */ /* 0x000fe2000bf05270 */
[----:B0-----:R-:W-:Y:S01]  /*01c0*/  IMAD.HI.U32 R2, R17, UR4, R16 ;  /* 0x0000000411027c27 */ /* 0x001fe2000f8e0010 */
[----:B------:R-:W0:Y:S04]  /*01d0*/  LDCU UR4, c[0x0][0x4c0] ;  /* 0x00009800ff0477ac */ /* 0x000e280008000800 */
[----:B------:R-:W-:-:S05]  /*01e0*/  SHF.R.U32.HI R3, RZ, UR5, R2 ;  /* 0x00000005ff037c19 */ /* 0x000fca0008011602 */
[----:B------:R-:W-:-:S04]  /*01f0*/  IMAD.MOV R18, RZ, RZ, -R3 ;  /* 0x000000ffff127224 */ /* 0x000fc800078e0a03 */
[----:B-1----:R-:W-:-:S04]  /*0200*/  IMAD R18, R18, UR6, R17 ;  /* 0x0000000612127c24 */ /* 0x002fc8000f8e0211 */
[C---:B--2---:R-:W-:Y:S02]  /*0210*/  IMAD R16, R18.reuse, UR8, RZ ;  /* 0x0000000812107c24 */ /* 0x044fe4000f8e02ff */
[C---:B------:R-:W-:Y:S02]  /*0220*/  IMAD R0, R18.reuse, UR9, RZ ;  /* 0x0000000912007c24 */ /* 0x040fe4000f8e02ff */
[----:B0-----:R-:W-:Y:S01]  /*0230*/  IMAD R18, R18, UR4, RZ ;  /* 0x0000000412127c24 */ /* 0x001fe2000f8e02ff */
[----:B------:R-:W-:Y:S06]  /*0240*/  BRA.U !UP0, `(.L_x_2) ;  /* 0x0000001508387547 */ /* 0x000fec000b800000 */
[----:B------:R-:W0:Y:S01]  /*0250*/  LDCU.64 UR6, c[0x0][0x398] ;  /* 0x00007300ff0677ac */ /* 0x000e220008000a00 */
[----:B------:R-:W-:Y:S01]  /*0260*/  HFMA2 R2, -RZ, RZ, 0, 0 ;  /* 0x00000000ff027431 */ /* 0x000fe200000001ff */
[----:B------:R-:W1:Y:S01]  /*0270*/  LDCU UR4, c[0x0][0x3a0] ;  /* 0x00007400ff0477ac */ /* 0x000e620008000800 */
[----:B------:R-:W2:Y:S01]  /*0280*/  LDCU UR5, c[0x0][0x4c4] ;  /* 0x00009880ff0577ac */ /* 0x000ea20008000800 */
[----:B------:R-:W3:Y:S01]  /*0290*/  LDCU.64 UR8, c[0x0][0x4c8] ;  /* 0x00009900ff0877ac */ /* 0x000ee20008000a00 */
[----:B------:R-:W-:Y:S01]  /*02a0*/  UISETP.NE.AND UP0, UPT, UR38, 0x2, UPT ;  /* 0x000000022600788c */ /* 0x000fe2000bf05270 */
[----:B0-----:R-:W-:-:S05]  /*02b0*/  IMAD.HI.U32 R4, R3, UR7, R2 ;  /* 0x0000000703047c27 */ /* 0x001fca000f8e0002 */
[----:B-1----:R-:W-:-:S05]  /*02c0*/  SHF.R.U32.HI R5, RZ, UR4, R4 ;  /* 0x00000004ff057c19 */ /* 0x002fca0008011604 */
[----:B------:R-:W-:-:S04]  /*02d0*/  IMAD.MOV R2, RZ, RZ, -R5 ;  /* 0x000000ffff027224 */ /* 0x000fc800078e0a05 */
[----:B------:R-:W-:-:S04]  /*02e0*/  IMAD R3, R2, UR6, R3 ;  /* 0x0000000602037c24 */ /* 0x000fc8000f8e0203 */
[C---:B--2---:R-:W-:Y:S02]  /*02f0*/  IMAD R16, R3.reuse, UR5, R16 ;  /* 0x0000000503107c24 */ /* 0x044fe4000f8e0210 */
[C---:B---3--:R-:W-:Y:S02]  /*0300*/  IMAD R0, R3.reuse, UR8, R0 ;  /* 0x0000000803007c24 */ /* 0x048fe4000f8e0200 */
[----:B------:R-:W-:Y:S01]  /*0310*/  IMAD R18, R3, UR9, R18 ;  /* 0x0000000903127c24 */ /* 0x000fe2000f8e0212 */
[----:B------:R-:W-:Y:S06]  /*0320*/  BRA.U !UP0, `(.L_x_2) ;  /* 0x0000001508007547 */ /* 0x000fec000b800000 */
[----:B------:R-:W0:Y:S01]  /*0330*/  LDCU.64 UR4, c[0x0][0x3a8] ;  /* 0x00007500ff0477ac */ /* 0x000e220008000a00 */
[----:B------:R-:W-:Y:S01]  /*0340*/  IMAD.MOV.U32 R4, RZ, RZ, RZ ;  /* 0x000000ffff047224 */ /* 0x000fe200078e00ff */
[----:B------:R-:W1:Y:S01]  /*0350*/  LDCU UR6, c[0x0][0x3a4] ;  /* 0x00007480ff0677ac */ /* 0x000e620008000800 */
[----:B------:R-:W2:Y:S01]  /*0360*/  LDCU.64 UR8, c[0x0][0x4d0] ;  /* 0x00009a00ff0877ac */ /* 0x000ea20008000a00 */
[----:B------:R-:W-:Y:S01]  /*0370*/  UISETP.NE.AND UP0, UPT, UR38, 0x3, UPT ;  /* 0x000000032600788c */ /* 0x000fe2000bf05270 */
[----:B0-----:R-:W-:Y:S01]  /*0380*/  IMAD.HI.U32 R2, R5, UR4, R4 ;  /* 0x0000000405027c27 */ /* 0x001fe2000f8e0004 */
[----:B------:R-:W0:Y:S04]  /*0390*/  LDCU UR4, c[0x0][0x4d8] ;  /* 0x00009b00ff0477ac */ /* 0x000e280008000800 */
[----:B------:R-:W-:-:S05]  /*03a0*/  SHF.R.U32.HI R3, RZ, UR5, R2 ;  /* 0x00000005ff037c19 */ /* 0x000fca0008011602 */
[----:B------:R-:W-:-:S04]  /*03b0*/  IMAD.MOV R4, RZ, RZ, -R3 ;  /* 0x000000ffff047224 */ /* 0x000fc800078e0a03 */
[----:B-1----:R-:W-:-:S04]  /*03c0*/  IMAD R5, R4, UR6, R5 ;  /* 0x0000000604057c24 */ /* 0x002fc8000f8e0205 */
[C---:B--2---:R-:W-:Y:S02]  /*03d0*/  IMAD R16, R5.reuse, UR8, R16 ;  /* 0x0000000805107c24 */ /* 0x044fe4000f8e0210 */
[C---:B------:R-:W-:Y:S02]  /*03e0*/  IMAD R0, R5.reuse, UR9, R0 ;  /* 0x0000000905007c24 */ /* 0x040fe4000f8e0200 */
[----:B0-----:R-:W-:Y:S01]  /*03f0*/  IMAD R18, R5, UR4, R18 ;  /* 0x0000000405127c24 */ /* 0x001fe2000f8e0212 */
[----:B------:R-:W-:Y:S06]  /*0400*/  BRA.U !UP0, `(.L_x_2) ;  /* 0x0000001108c87547 */ /* 0x000fec000b800000 */
[----:B------:R-:W0:Y:S01]  /*0410*/  LDCU.64 UR6, c[0x0][0x3b0] ;  /* 0x00007600ff0677ac */ /* 0x000e220008000a00 */
[----:B------:R-:W-:Y:S01]  /*0420*/  IMAD.MOV.U32 R2, RZ, RZ, RZ ;  /* 0x000000ffff027224 */ /* 0x000fe200078e00ff */
        /* <DEDUP_REMOVED lines=13> */
[----:B------:R-:W-:Y:S01]  /*0500*/  MOV R4, RZ ;  /* 0x000000ff00047202 */ /* 0x000fe20000000f00 */
[----:B------:R-:W1:Y:S01]  /*0510*/  LDCU UR6, c[0x0][0x3bc] ;  /* 0x00007780ff0677ac */ /* 0x000e620008000800 */
[----:B------:R-:W2:Y:S01]  /*0520*/  LDCU.64 UR8, c[0x0][0x4e8] ;  /* 0x00009d00ff0877ac */ /* 0x000ea20008000a00 */
[----:B------:R-:W-:Y:S02]  /*0530*/  UISETP.NE.AND UP0, UPT, UR38, 0x5, UPT ;  /* 0x000000052600788c */ /* 0x000fe4000bf05270 */
        /* <DEDUP_REMOVED lines=278> */
[----:B------:R-:W2:Y:S02]  /*16a0*/  LDCU.64 UR8, c[0x0][0x5d8] ;  /* 0x0000bb00ff0877ac */ /* 0x000ea40008000a00 */
[----:B0-----:R-:W-:Y:S01]  /*16b0*/  IMAD.HI.U32 R2, R5, UR4, R4 ;  /* 0x0000000405027c27 */ /* 0x001fe2000f8e0004 */
[----:B------:R-:W0:Y:S04]  /*16c0*/  LDCU UR4, c[0x0][0x5e0] ;  /* 0x0000bc00ff0477ac */ /* 0x000e280008000800 */
[----:B------:R-:W-:-:S05]  /*16d0*/  SHF.R.U32.HI R2, RZ, UR5, R2 ;  /* 0x00000005ff027c19 */ /* 0x000fca0008011602 */
[----:B------:R-:W-:-:S04]  /*16e0*/  IMAD.MOV R3, RZ, RZ, -R2 ;  /* 0x000000ffff037224 */ /* 0x000fc800078e0a02 */
[----:B-1----:R-:W-:-:S04]  /*16f0*/  IMAD R5, R3, UR6, R5 ;  /* 0x0000000603057c24 */ /* 0x002fc8000f8e0205 */
[C---:B--2---:R-:W-:Y:S02]  /*1700*/  IMAD R16, R5.reuse, UR8, R16 ;  /* 0x0000000805107c24 */ /* 0x044fe4000f8e0210 */
[C---:B------:R-:W-:Y:S02]  /*1710*/  IMAD R0, R5.reuse, UR9, R0 ;  /* 0x0000000905007c24 */ /* 0x040fe4000f8e0200 */
[----:B0-----:R-:W-:-:S07]  /*1720*/  IMAD R18, R5, UR4, R18 ;  /* 0x0000000405127c24 */ /* 0x001fce000f8e0212 */
.L_x_2:
[----:B------:R-:W0:Y:S01]  /*1730*/  LDCU.64 UR6, c[0x0][0x5f0] ;  /* 0x0000be00ff0677ac */ /* 0x000e220008000a00 */
[----:B------:R-:W-:-:S04]  /*1740*/  UPRMT UR4, UR39, 0x9910, URZ ;  /* 0x0000991027047896 */ /* 0x000fc800080000ff */
[----:B------:R-:W-:Y:S01]  /*1750*/  UISETP.GT.AND UP0, UPT, UR4, 0x9, UPT ;  /* 0x000000090400788c */ /* 0x000fe2000bf04270 */
[----:B0-----:R-:W-:-:S04]  /*1760*/  IADD3 R2, P0, PT, R0, UR6, RZ ;  /* 0x0000000600027c10 */ /* 0x001fc8000ff1e0ff */
[----:B------:R-:W-:-:S04]  /*1770*/  IADD3.X R3, PT, PT, RZ, UR7, RZ, P0, !PT ;  /* 0x00000007ff037c10 */ /* 0x000fc800087fe4ff */
[----:B------:R-:W-:Y:S05]  /*1780*/  BRA.U UP0, `(.L_x_3) ;  /* 0x0000000500307547 */ /* 0x000fea000b800000 */
[----:B------:R-:W-:-:S09]  /*1790*/  UISETP.GT.AND UP0, UPT, UR4, 0x4, UPT ;  /* 0x000000040400788c */ /* 0x000fd2000bf04270 */
[----:B------:R-:W-:Y:S05]  /*17a0*/  BRA.U UP0, `(.L_x_4) ;  /* 0x0000000100947547 */ /* 0x000fea000b800000 */
[----:B------:R-:W-:-:S09]  /*17b0*/  UISETP.GT.AND UP0, UPT, UR4, 0x1, UPT ;  /* 0x000000010400788c */ /* 0x000fd2000bf04270 */
[----:B------:R-:W-:Y:S05]  /*17c0*/  BRA.U UP0, `(.L_x_5) ;  /* 0x0000000100387547 */ /* 0x000fea000b800000 */
[----:B------:R-:W-:-:S09]  /*17d0*/  UISETP.NE.AND UP0, UPT, UR39, URZ, UPT ;  /* 0x000000ff2700728c */ /* 0x000fd2000bf05270 */
[----:B------:R-:W-:Y:S05]  /*17e0*/  BRA.U !UP0, `(.L_x_6) ;  /* 0x00000001081c7547 */ /* 0x000fea000b800000 */
[----:B------:R-:W-:-:S09]  /*17f0*/  UISETP.NE.AND UP0, UPT, UR4, 0x1, UPT ;  /* 0x000000010400788c */ /* 0x000fd2000bf05270 */
[----:B------:R-:W-:Y:S05]  /*1800*/  BRA.U UP0, `(.L_x_7) ;  /* 0x0000000d004c7547 */ /* 0x000fea000b800000 */
[----:B------:R-:W2:Y:S02]  /*1810*/  LDG.E.S8 R2, desc[UR36][R2.64] ;  /* 0x0000002402027981 */ /* 0x000ea4000c1e1300 */
[----:B--2---:R-:W0:Y:S02]  /*1820*/  I2F.S16 R0, R2 ;  /* 0x0000000200007306 */ /* 0x004e240000101400 */
[----:B0-----:R-:W-:-:S04]  /*1830*/  F2FP.BF16.F32.PACK_AB R0, RZ, R0 ;  /* 0x00000000ff00723e */ /* 0x001fc800000010ff */
[----:B------:R-:W-:Y:S01]  /*1840*/  PRMT R19, R0, 0x7610, R19 ;  /* 0x0000761000137816 */ /* 0x000fe20000000013 */
[----:B------:R-:W-:Y:S06]  /*1850*/  BRA `(.L_x_8) ;  /* 0x0000000c00d47947 */ /* 0x000fec0003800000 */
.L_x_6:
[----:B------:R-:W2:Y:S02]  /*1860*/  LDG.E.U8 R2, desc[UR36][R2.64] ;  /* 0x0000002402027981 */ /* 0x000ea4000c1e1100 */
[----:B--2---:R-:W-:-:S04]  /*1870*/  I2FP.F32.U32 R0, R2 ;  /* 0x0000000200007245 */ /* 0x004fc80000201000 */
[----:B------:R-:W-:-:S04]  /*1880*/  F2FP.BF16.F32.PACK_AB R0, RZ, R0 ;  /* 0x00000000ff00723e */ /* 0x000fc800000010ff */
[----:B------:R-:W-:Y:S01]  /*1890*/  PRMT R19, R0, 0x7610, R19 ;  /* 0x0000761000137816 */ /* 0x000fe20000000013 */
[----:B------:R-:W-:Y:S06]  /*18a0*/  BRA `(.L_x_8) ;  /* 0x0000000c00c07947 */ /* 0x000fec0003800000 */
.L_x_5:
[----:B------:R-:W-:-:S09]  /*18b0*/  UISETP.NE.AND UP0, UPT, UR4, 0x2, UPT ;  /* 0x000000020400788c */ /* 0x000fd2000bf05270 */
[----:B------:R-:W-:Y:S05]  /*18c0*/  BRA.U !UP0, `(.L_x_9) ;  /* 0x0000000108387547 */ /* 0x000fea000b800000 */
[----:B------:R-:W-:-:S09]  /*18d0*/  UISETP.NE.AND UP0, UPT, UR4, 0x3, UPT ;  /* 0x000000030400788c */ /* 0x000fd2000bf05270 */
[----:B------:R-:W-:Y:S05]  /*18e0*/  BRA.U !UP0, `(.L_x_10) ;  /* 0x00000001081c7547 */ /* 0x000fea000b800000 */
[----:B------:R-:W-:-:S09]  /*18f0*/  UISETP.NE.AND UP0, UPT, UR4, 0x4, UPT ;  /* 0x000000040400788c */ /* 0x000fd2000bf05270 */
[----:B------:R-:W-:Y:S05]  /*1900*/  BRA.U UP0, `(.L_x_7) ;  /* 0x0000000d000c7547 */ /* 0x000fea000b800000 */
[----:B------:R-:W2:Y:S02]  /*1910*/  LDG.E.64 R2, desc[UR36][R2.64] ;  /* 0x0000002402027981 */ /* 0x000ea4000c1e1b00 */
[----:B--2---:R-:W0:Y:S02]  /*1920*/  I2F.S64 R0, R2 ;  /* 0x0000000200007312 */ /* 0x004e240000301400 */
[----:B0-----:R-:W-:-:S04]  /*1930*/  F2FP.BF16.F32.PACK_AB R0, RZ, R0 ;  /* 0x00000000ff00723e */ /* 0x001fc800000010ff */
[----:B------:R-:W-:Y:S01]  /*1940*/  PRMT R19, R0, 0x7610, R19 ;  /* 0x0000761000137816 */ /* 0x000fe20000000013 */
[----:B------:R-:W-:Y:S06]  /*1950*/  BRA `(.L_x_8) ;  /* 0x0000000c00947947 */ /* 0x000fec0003800000 */
.L_x_10:
[----:B------:R-:W2:Y:S02]  /*1960*/  LDG.E R2, desc[UR36][R2.64] ;  /* 0x0000002402027981 */ /* 0x000ea4000c1e1900 */
[----:B--2---:R-:W-:-:S04]  /*1970*/  I2FP.F32.S32 R0, R2 ;  /* 0x0000000200007245 */ /* 0x004fc80000201400 */
[----:B------:R-:W-:-:S04]  /*1980*/  F2FP.BF16.F32.PACK_AB R0, RZ, R0 ;  /* 0x00000000ff00723e */ /* 0x000fc800000010ff */
[----:B------:R-:W-:Y:S01]  /*1990*/  PRMT R19, R0, 0x7610, R19 ;  /* 0x0000761000137816 */ /* 0x000fe20000000013 */
[----:B------:R-:W-:Y:S06]  /*19a0*/  BRA `(.L_x_8) ;  /* 0x0000000c00807947 */ /* 0x000fec0003800000 */
.L_x_9:
[----:B------:R-:W2:Y:S02]  /*19b0*/  LDG.E.U16 R2, desc[UR36][R2.64] ;  /* 0x0000002402027981 */ /* 0x000ea4000c1e1500 */
[----:B--2---:R-:W0:Y:S02]  /*19c0*/  I2F.S16 R0, R2 ;  /* 0x0000000200007306 */ /* 0x004e240000101400 */
[----:B0-----:R-:W-:-:S04]  /*19d0*/  F2FP.BF16.F32.PACK_AB R0, RZ, R0 ;  /* 0x00000000ff00723e */ /* 0x001fc800000010ff */
[----:B------:R-:W-:Y:S01]  /*19e0*/  PRMT R19, R0, 0x7610, R19 ;  /* 0x0000761000137816 */ /* 0x000fe20000000013 */
[----:B------:R-:W-:Y:S06]  /*19f0*/  BRA `(.L_x_8) ;  /* 0x0000000c006c7947 */ /* 0x000fec0003800000 */
.L_x_4:
[----:B------:R-:W-:-:S09]  /*1a00*/  UISETP.GT.AND UP0, UPT, UR4, 0x6, UPT ;  /* 0x000000060400788c */ /* 0x000fd2000bf04270 */
[----:B------:R-:W-:Y:S05]  /*1a10*/  BRA.U UP0, `(.L_x_11) ;  /* 0x0000000100307547 */ /* 0x000fea000b800000 */
[----:B------:R-:W-:-:S09]  /*1a20*/  UISETP.NE.AND UP0, UPT, UR4, 0x5, UPT ;  /* 0x000000050400788c */ /* 0x000fd2000bf05270 */
[----:B------:R-:W-:Y:S05]  /*1a30*/  BRA.U !UP0, `(.L_x_12) ;  /* 0x0000000108147547 */ /* 0x000fea000b800000 */
[----:B------:R-:W-:-:S09]  /*1a40*/  UISETP.NE.AND UP0, UPT, UR4, 0x6, UPT ;  /* 0x000000060400788c */ /* 0x000fd2000bf05270 */
[----:B------:R-:W-:Y:S05]  /*1a50*/  BRA.U UP0, `(.L_x_7) ;  /* 0x0000000900b87547 */ /* 0x000fea000b800000 */
[----:B------:R-:W2:Y:S02]  /*1a60*/  LDG.E R2, desc[UR36][R2.64] ;  /* 0x0000002402027981 */ /* 0x000ea4000c1e1900 */
[----:B--2---:R-:W-:Y:S01]  /*1a70*/  F2FP.BF16.F32.PACK_AB R19, RZ, R2 ;  /* 0x00000002ff13723e */ /* 0x004fe200000010ff */
[----:B------:R-:W-:Y:S06]  /*1a80*/  BRA `(.L_x_8) ;  /* 0x0000000c00487947 */ /* 0x000fec0003800000 */
.L_x_12:
[----:B------:R-:W2:Y:S02]  /*1a90*/  LDG.E.U16 R0, desc[UR36][R2.64] ;  /* 0x0000002402007981 */ /* 0x000ea4000c1e1500 */
[----:B--2---:R-:W-:-:S05]  /*1aa0*/  HADD2.F32 R0, -RZ, R0.H0_H0 ;  /* 0x20000000ff007230 */ /* 0x004fca0000004100 */
[----:B------:R-:W-:-:S04]  /*1ab0*/  F2FP.BF16.F32.PACK_AB R0, RZ, R0 ;  /* 0x00000000ff00723e */ /* 0x000fc800000010ff */
[----:B------:R-:W-:Y:S01]  /*1ac0*/  PRMT R19, R0, 0x7610, R19 ;  /* 0x0000761000137816 */ /* 0x000fe20000000013 */
[----:B------:R-:W-:Y:S06]  /*1ad0*/  BRA `(.L_x_8) ;  /* 0x0000000c00347947 */ /* 0x000fec0003800000 */
.L_x_11:
[----:B------:R-:W-:-:S09]  /*1ae0*/  UISETP.NE.AND UP0, UPT, UR4, 0x7, UPT ;  /* 0x000000070400788c */ /* 0x000fd2000bf05270 */
[----:B------:R-:W-:Y:S05]  /*1af0*/  BRA.U !UP0, `(.L_x_13) ;  /* 0x0000000108307547 */ /* 0x000fea000b800000 */
[----:B------:R-:W-:-:S09]  /*1b00*/  UISETP.NE.AND UP0, UPT, UR4, 0x8, UPT ;  /* 0x000000080400788c */ /* 0x000fd2000bf05270 */
[----:B------:R-:W-:Y:S05]  /*1b10*/  BRA.U !UP0, `(.L_x_14) ;  /* 0x0000000108147547 */ /* 0x000fea000b800000 */
[----:B------:R-:W-:-:S09]  /*1b20*/  UISETP.NE.AND UP0, UPT, UR4, 0x9, UPT ;  /* 0x000000090400788c */ /* 0x000fd2000bf05270 */
[----:B------:R-:W-:Y:S05]  /*1b30*/  BRA.U UP0, `(.L_x_7) ;  /* 0x0000000900807547 */ /* 0x000fea000b800000 */
[----:B------:R-:W2:Y:S02]  /*1b40*/  LDG.E R2, desc[UR36][R2.64] ;  /* 0x0000002402027981 */ /* 0x000ea4000c1e1900 */
[----:B--2---:R-:W-:Y:S01]  /*1b50*/  F2FP.BF16.F32.PACK_AB R19, RZ, R2 ;  /* 0x00000002ff13723e */ /* 0x004fe200000010ff */
[----:B------:R-:W-:Y:S06]  /*1b60*/  BRA `(.L_x_8) ;  /* 0x0000000c00107947 */ /* 0x000fec0003800000 */
.L_x_14:
[----:B------:R-:W2:Y:S02]  /*1b70*/  LDG.E.U16 R2, desc[UR36][R2.64] ;  /* 0x0000002402027981 */ /* 0x000ea4000c1e1500 */
[----:B--2---:R-:W-:-:S05]  /*1b80*/  HADD2.F32 R0, -RZ, R2.H0_H0 ;  /* 0x20000002ff007230 */ /* 0x004fca0000004100 */
[----:B------:R-:W-:-:S04]  /*1b90*/  F2FP.BF16.F32.PACK_AB R0, RZ, R0 ;  /* 0x00000000ff00723e */ /* 0x000fc800000010ff */
[----:B------:R-:W-:Y:S01]  /*1ba0*/  PRMT R19, R0, 0x7610, R19 ;  /* 0x0000761000137816 */ /* 0x000fe20000000013 */
[----:B------:R-:W-:Y:S06]  /*1bb0*/  BRA `(.L_x_8) ;  /* 0x0000000800fc7947 */ /* 0x000fec0003800000 */
.L_x_13:
[----:B------:R-:W2:Y:S01]  /*1bc0*/  LDG.E.64 R2, desc[UR36][R2.64] ;  /* 0x0000002402027981 */ /* 0x000ea2000c1e1b00 */
[----:B------:R-:W-:Y:S01]  /*1bd0*/  UMOV UR4, 0xf0000000 ;  /* 0xf000000000047882 */ /* 0x000fe20000000000 */
[----:B------:R-:W-:Y:S01]  /*1be0*/  UMOV UR5, 0x380fffff ;  /* 0x380fffff00057882 */ /* 0x000fe20000000000 */
[----:B--2---:R-:W0:Y:S01]  /*1bf0*/  F2F.F32.F64 R0, R2 ;  /* 0x0000000200007310 */ /* 0x004e220000301000 */
[----:B------:R-:W-:-:S14]  /*1c00*/  DSETP.GEU.AND P0, PT, |R2|, UR4, PT ;  /* 0x0000000402007e2a */ /* 0x000fdc000bf0e200 */
[----:B0-----:R-:W-:-:S05]  /*1c10*/  @!P0 FMUL R0, R0, 1.175494350822287508e-38 ;  /* 0x0080000000008820 */ /* 0x001fca0000400000 */
[----:B------:R-:W-:-:S04]  /*1c20*/  F2FP.BF16.F32.PACK_AB R0, RZ, R0 ;  /* 0x00000000ff00723e */ /* 0x000fc800000010ff */
[----:B------:R-:W-:Y:S01]  /*1c30*/  PRMT R19, R0, 0x7610, R19 ;  /* 0x0000761000137816 */ /* 0x000fe20000000013 */
[----:B------:R-:W-:Y:S06]  /*1c40*/  BRA `(.L_x_8) ;  /* 0x0000000800d87947 */ /* 0x000fec0003800000 */
.L_x_3:
[----:B------:R-:W-:-:S09]  /*1c50*/  UISETP.GT.AND UP0, UPT, UR4, 0x18, UPT ;  /* 0x000000180400788c */ /* 0x000fd2000bf04270 */
[----:B------:R-:W-:Y:S05]  /*1c60*/  BRA.U UP0, `(.L_x_15) ;  /* 0x0000000500007547 */ /* 0x000fea000b800000 */
[----:B------:R-:W-:-:S09]  /*1c70*/  UISETP.GT.AND UP0, UPT, UR4, 0xe, UPT ;  /* 0x0000000e0400788c */ /* 0x000fd2000bf04270 */
[----:B------:R-:W-:Y:S05]  /*1c80*/  BRA.U UP0, `(.L_x_16) ;  /* 0x00000001004c7547 */ /* 0x000fea000b800000 */
[----:B------:R-:W-:-:S09]  /*1c90*/  UISETP.NE.AND UP0, UPT, UR4, 0xa, UPT ;  /* 0x0000000a0400788c */ /* 0x000fd2000bf05270 */
[----:B------:R-:W-:Y:S05]  /*1ca0*/  BRA.U !UP0, `(.L_x_17) ;  /* 0x0000000108207547 */ /* 0x000fea000b800000 */
[----:B------:R-:W-:-:S09]  /*1cb0*/  UISETP.NE.AND UP0, UPT, UR4, 0xb, UPT ;  /* 0x0000000b0400788c */ /* 0x000fd2000bf05270 */
[----:B------:R-:W-:Y:S05]  /*1cc0*/  BRA.U UP0, `(.L_x_7) ;  /* 0x00000009001c7547 */ /* 0x000fea000b800000 */
[----:B------:R-:W2:Y:S02]  /*1cd0*/  LDG.E.U8 R2, desc[UR36][R2.64] ;  /* 0x0000002402027981 */ /* 0x000ea4000c1e1100 */
[----:B--2---:R-:W-:-:S04]  /*1ce0*/  ISETP.NE.AND P0, PT, R2, RZ, PT ;  /* 0x000000ff0200720c */ /* 0x004fc80003f05270 */
[----:B------:R-:W-:-:S04]  /*1cf0*/  FSEL R0, RZ, 1, !P0 ;  /* 0x3f800000ff007808 */ /* 0x000fc80004000000 */
[----:B------:R-:W-:-:S04]  /*1d00*/  F2FP.BF16.F32.PACK_AB R0, RZ, R0 ;  /* 0x00000000ff00723e */ /* 0x000fc800000010ff */
[----:B------:R-:W-:Y:S01]  /*1d10*/  PRMT R19, R0, 0x7610, R19 ;  /* 0x0000761000137816 */ /* 0x000fe20000000013 */
[----:B------:R-:W-:Y:S06]  /*1d20*/  BRA `(.L_x_8) ;  /* 0x0000000800a07947 */ /* 0x000fec0003800000 */
.L_x_17:
        /* <DEDUP_REMOVED lines=9> */
.L_x_16:
[----:B------:R-:W-:-:S09]  /*1dc0*/  UISETP.NE.AND UP0, UPT, UR4, 0xf, UPT ;  /* 0x0000000f0400788c */ /* 0x000fd2000bf05270 */
[----:B------:R-:W-:Y:S05]  /*1dd0*/  BRA.U !UP0, `(.L_x_18) ;  /* 0x00000001089c7547 */ /* 0x000fea000b800000 */
[----:B------:R-:W-:-:S09]  /*1de0*/  UISETP.NE.AND UP0, UPT, UR4, 0x17, UPT ;  /* 0x000000170400788c */ /* 0x000fd2000bf05270 */
[----:B------:R-:W-:Y:S05]  /*1df0*/  BRA.U !UP0, `(.L_x_19) ;  /* 0x00000001085c7547 */ /* 0x000fea000b800000 */
[----:B------:R-:W-:-:S09]  /*1e00*/  UISETP.NE.AND UP0, UPT, UR4, 0x18, UPT ;  /* 0x000000180400788c */ /* 0x000fd2000bf05270 */
[----:B------:R-:W-:Y:S05]  /*1e10*/  BRA.U UP0, `(.L_x_7) ;  /* 0x0000000500c87547 */ /* 0x000fea000b800000 */
[----:B------:R-:W2:Y:S01]  /*1e20*/  LDG.E.U8 R0, desc[UR36][R2.64] ;  /* 0x0000002402007981 */ /* 0x000ea2000c1e1100 */
[----:B------:R-:W-:Y:S02]  /*1e30*/  IMAD.MOV.U32 R6, RZ, RZ, 0x1f ;  /* 0x0000001fff067424 */ /* 0x000fe400078e00ff */
[----:B--2---:R-:W-:-:S05]  /*1e40*/  IMAD.SHL.U32 R0, R0, 0x1000000, RZ ;  /* 0x0100000000007824 */ /* 0x004fca00078e00ff */
[C---:B------:R-:W-:Y:S02]  /*1e50*/  LOP3.LUT R4, R0.reuse, 0x7f000000, RZ, 0xc0, !PT ;  /* 0x7f00000000047812 */ /* 0x040fe400078ec0ff */
[----:B------:R-:W-:Y:S02]  /*1e60*/  LOP3.LUT P0, RZ, R0, 0x7f000000, RZ, 0xc0, !PT ;  /* 0x7f00000000ff7812 */ /* 0x000fe4000780c0ff */
[----:B------:R-:W0:Y:S02]  /*1e70*/  FLO.U32 R5, R4 ;  /* 0x0000000400057300 */ /* 0x000e2400000e0000 */
[----:B0-----:R-:W-:-:S05]  /*1e80*/  IMAD.MOV R5, RZ, RZ, -R5 ;  /* 0x000000ffff057224 */ /* 0x001fca00078e0a05 */
[----:B------:R-:W-:-:S05]  /*1e90*/  VIADDMNMX.U32 R5, R5, R6, 0x4, !PT ;  /* 0x0000000405057446 */ /* 0x000fca0007800006 */
[----:B------:R-:W-:-:S04]  /*1ea0*/  VIADD R5, R5, 0xfffffffc ;  /* 0xfffffffc05057836 */ /* 0x000fc80000000000 */
[----:B------:R-:W-:Y:S01]  /*1eb0*/  IMAD.SHL.U32 R7, R5, 0x800000, RZ ;  /* 0x0080000005077824 */ /* 0x000fe200078e00ff */
[C---:B------:R-:W-:Y:S02]  /*1ec0*/  SHF.L.U32 R6, R4.reuse, R5, RZ ;  /* 0x0000000504067219 */ /* 0x040fe400000006ff */
[----:B------:R-:W-:Y:S02]  /*1ed0*/  IADD3 R5, PT, PT, R4, 0x1000000, RZ ;  /* 0x0100000004057810 */ /* 0x000fe40007ffe0ff */
[----:B------:R-:W-:Y:S02]  /*1ee0*/  LEA.HI R6, R6, -R7, RZ, 0x1c ;  /* 0x8000000706067211 */ /* 0x000fe400078fe0ff */
[----:B------:R-:W-:-:S03]  /*1ef0*/  SHF.R.S32.HI R5, RZ, 0x8, R5 ;  /* 0x00000008ff057819 */ /* 0x000fc60000011405 */
[----:B------:R-:W-:-:S05]  /*1f00*/  VIADD R6, R6, 0x3c000000 ;  /* 0x3c00000006067836 */ /* 0x000fca0000000000 */
[----:B------:R-:W-:-:S04]  /*1f10*/  LOP3.LUT R5, R6, 0x7f800000, R5, 0xf8, !PT ;  /* 0x7f80000006057812 */ /* 0x000fc800078ef805 */
[----:B------:R-:W-:-:S04]  /*1f20*/  SEL R5, R5, RZ, P0 ;  /* 0x000000ff05057207 */ /* 0x000fc80000000000 */
[----:B------:R-:W-:-:S04]  /*1f30*/  LOP3.LUT R5, R5, 0x80000000, R0, 0xf8, !PT ;  /* 0x8000000005057812 */ /* 0x000fc800078ef800 */
[----:B------:R-:W-:-:S04]  /*1f40*/  F2FP.BF16.F32.PACK_AB R5, RZ, R5 ;  /* 0x00000005ff05723e */ /* 0x000fc800000010ff */
[----:B------:R-:W-:Y:S01]  /*1f50*/  PRMT R19, R5, 0x7610, R19 ;  /* 0x0000761005137816 */ /* 0x000fe20000000013 */
[----:B------:R-:W-:Y:S06]  /*1f60*/  BRA `(.L_x_8) ;  /* 0x0000000800107947 */ /* 0x000fec0003800000 */
.L_x_19:
[----:B------:R-:W2:Y:S02]  /*1f70*/  LDG.E.U8 R2, desc[UR36][R2.64] ;  /* 0x0000002402027981 */ /* 0x000ea4000c1e1100 */
[C---:B--2---:R-:W-:Y:S02]  /*1f80*/  IMAD.SHL.U32 R4, R2.reuse, 0x2000000, RZ ;  /* 0x0200000002047824 */ /* 0x044fe400078e00ff */
[----:B------:R-:W-:-:S03]  /*1f90*/  IMAD.SHL.U32 R5, R2, 0x100, RZ ;  /* 0x0000010002057824 */ /* 0x000fc600078e00ff */
[----:B------:R-:W-:-:S13]  /*1fa0*/  ISETP.GT.U32.AND P0, PT, R4, 0x7ffffff, PT ;  /* 0x07ffffff0400780c */ /* 0x000fda0003f04070 */
[C---:B------:R-:W-:Y:S02]  /*1fb0*/  @!P0 LOP3.LUT R0, R5.reuse, 0x7f00, RZ, 0xc0, !PT ;  /* 0x00007f0005008812 */ /* 0x040fe400078ec0ff */
[----:B------:R-:W-:Y:S02]  /*1fc0*/  @P0 LEA.HI R4, R4, 0x70000000, RZ, 0x1c ;  /* 0x7000000004040811 */ /* 0x000fe400078fe0ff */
[----:B------:R-:W-:Y:S02]  /*1fd0*/  @!P0 LOP3.LUT R0, R0, 0x3f000000, RZ, 0xfc, !PT ;  /* 0x3f00000000008812 */ /* 0x000fe400078efcff */
[----:B------:R-:W-:-:S03]  /*1fe0*/  PRMT R5, R5, 0x9910, RZ ;  /* 0x0000991005057816 */ /* 0x000fc600000000ff */
[----:B------:R-:W-:Y:S01]  /*1ff0*/  @!P0 FADD.FTZ R0, R0, -0.5 ;  /* 0xbf00000000008421 */ /* 0x000fe20000010000 */
[----:B------:R-:W-:-:S05]  /*2000*/  @P0 FMUL.FTZ R0, R4, 1.9259299443872358531e-34 ;  /* 0x0780000004000820 */ /* 0x000fca0000410000 */
[----:B------:R-:W-:-:S04]  /*2010*/  LOP3.LUT R0, R0, 0x80000000, R5, 0xf8, !PT ;  /* 0x8000000000007812 */ /* 0x000fc800078ef805 */
[----:B------:R-:W-:-:S04]  /*2020*/  F2FP.BF16.F32.PACK_AB R0, RZ, R0 ;  /* 0x00000000ff00723e */ /* 0x000fc800000010ff */
[----:B------:R-:W-:Y:S01]  /*2030*/  PRMT R19, R0, 0x7610, R19 ;  /* 0x0000761000137816 */ /* 0x000fe20000000013 */
[----:B------:R-:W-:Y:S06]  /*2040*/  BRA `(.L_x_8) ;  /* 0x0000000400d87947 */ /* 0x000fec0003800000 */
.L_x_18:
[----:B------:R0:W5:Y:S01]  /*2050*/  LDG.E.U16 R19, desc[UR36][R2.64] ;  /* 0x0000002402137981 */ /* 0x000162000c1e1500 */
[----:B------:R-:W-:Y:S05]  /*2060*/  BRA `(.L_x_8) ;  /* 0x0000000400d07947 */ /* 0x000fea0003800000 */
.L_x_15:
[----:B------:R-:W-:-:S09]  /*2070*/  UISETP.GT.AND UP0, UPT, UR4, 0x1b, UPT ;  /* 0x0000001b0400788c */ /* 0x000fd2000bf04270 */
[----:B------:R-:W-:Y:S05]  /*2080*/  BRA.U UP0, `(.L_x_20) ;  /* 0x0000000500147547 */ /* 0x000fea000b800000 */
[----:B------:R-:W-:-:S09]  /*2090*/  UISETP.NE.AND UP0, UPT, UR4, 0x19, UPT ;  /* 0x000000190400788c */ /* 0x000fd2000bf05270 */
[----:B------:R-:W-:Y:S05]  /*20a0*/  BRA.U !UP0, `(.L_x_21) ;  /* 0x0000000108987547 */ /* 0x000fea000b800000 */
[----:B------:R-:W-:-:S09]  /*20b0*/  UISETP.NE.AND UP0, UPT, UR4, 0x1a, UPT ;  /* 0x0000001a0400788c */ /* 0x000fd2000bf05270 */
[----:B------:R-:W-:Y:S05]  /*20c0*/  BRA.U !UP0, `(.L_x_22) ;  /* 0x00000001081c7547 */ /* 0x000fea000b800000 */
[----:B------:R-:W-:-:S09]  /*20d0*/  UISETP.NE.AND UP0, UPT, UR4, 0x1b, UPT ;  /* 0x0000001b0400788c */ /* 0x000fd2000bf05270 */
[----:B------:R-:W-:Y:S05]  /*20e0*/  BRA.U UP0, `(.L_x_7) ;  /* 0x0000000500147547 */ /* 0x000fea000b800000 */
[----:B------:R-:W2:Y:S02]  /*20f0*/  LDG.E.U16 R0, desc[UR36][R2.64] ;  /* 0x0000002402007981 */ /* 0x000ea4000c1e1500 */
[----:B--2---:R-:W-:-:S04]  /*2100*/  I2FP.F32.U32 R0, R0 ;  /* 0x0000000000007245 */ /* 0x004fc80000201000 */
[----:B------:R-:W-:-:S04]  /*2110*/  F2FP.BF16.F32.PACK_AB R0, RZ, R0 ;  /* 0x00000000ff00723e */ /* 0x000fc800000010ff */
[----:B------:R-:W-:Y:S01]  /*2120*/  PRMT R19, R0, 0x7610, R19 ;  /* 0x0000761000137816 */ /* 0x000fe20000000013 */
[----:B------:R-:W-:Y:S06]  /*2130*/  BRA `(.L_x_8) ;  /* 0x00000004009c7947 */ /* 0x000fec0003800000 */
.L_x_22:
[----:B------:R-:W2:Y:S01]  /*2140*/  LDG.E.U8 R3, desc[UR36][R2.64] ;  /* 0x0000002402037981 */ /* 0x000ea2000c1e1100 */
[----:B------:R-:W-:Y:S01]  /*2150*/  BSSY.RECONVERGENT B0, `(.L_x_23) ;  /* 0x0000018000007945 */ /* 0x000fe20003800200 */
[----:B------:R-:W-:Y:S01]  /*2160*/  IMAD.MOV.U32 R0, RZ, RZ, RZ ;  /* 0x000000ffff007224 */ /* 0x000fe200078e00ff */
[----:B--2---:R-:W-:-:S13]  /*2170*/  ISETP.NE.AND P0, PT, R3, RZ, PT ;  /* 0x000000ff0300720c */ /* 0x004fda0003f05270 */
[----:B------:R-:W-:Y:S05]  /*2180*/  @!P0 BRA `(.L_x_24) ;  /* 0x0000000000508947 */ /* 0x000fea0003800000 */
[----:B------:R-:W-:-:S13]  /*2190*/  ISETP.NE.AND P0, PT, R3, 0x80, PT ;  /* 0x000000800300780c */ /* 0x000fda0003f05270 */
[----:B------:R-:W-:Y:S01]  /*21a0*/  @!P0 IMAD.MOV.U32 R0, RZ, RZ, 0x7f800001 ;  /* 0x7f800001ff008424 */ /* 0x000fe200078e00ff */
[----:B------:R-:W-:Y:S06]  /*21b0*/  @!P0 BRA `(.L_x_24) ;  /* 0x0000000000448947 */ /* 0x000fec0003800000 */
[--C-:B------:R-:W-:Y:S01]  /*21c0*/  SHF.R.U32.HI R0, RZ, 0x3, R3.reuse ;  /* 0x00000003ff007819 */ /* 0x100fe20000011603 */
[----:B------:R-:W-:Y:S03]  /*21d0*/  BSSY.RECONVERGENT B1, `(.L_x_25) ;  /* 0x000000c000017945 */ /* 0x000fe60003800200 */
[----:B------:R-:W-:Y:S02]  /*21e0*/  LOP3.LUT P0, R2, R0, 0xf, RZ, 0xc0, !PT ;  /* 0x0000000f00027812 */ /* 0x000fe4000780c0ff */
[----:B------:R-:W-:-:S04]  /*21f0*/  SHF.R.U32.HI R0, RZ, 0x7, R3 ;  /* 0x00000007ff007819 */ /* 0x000fc80000011603 */
[----:B------:R-:W-:Y:S02]  /*2200*/  SHF.L.U32 R7, R0, 0x1f, RZ ;  /* 0x0000001f00077819 */ /* 0x000fe400000006ff */
[----:B------:R-:W-:-:S05]  /*2210*/  LOP3.LUT R0, R3, 0x7, RZ, 0xc0, !PT ;  /* 0x0000000703007812 */ /* 0x000fca00078ec0ff */
[----:B------:R-:W-:Y:S05]  /*2220*/  @P0 BRA `(.L_x_26) ;  /* 0x0000000000180947 */ /* 0x000fea0003800000 */
[----:B------:R-:W0:Y:S02]  /*2230*/  FLO.U32 R3, R0 ;  /* 0x0000000000037300 */ /* 0x000e2400000e0000 */
[----:B0-----:R-:W-:-:S04]  /*2240*/  IADD3 R3, PT, PT, -R3, 0x1f, RZ ;  /* 0x0000001f03037810 */ /* 0x001fc80007ffe1ff */
[----:B------:R-:W-:Y:S01]  /*2250*/  IADD3 R2, PT, PT, R2, 0x1d, -R3 ;  /* 0x0000001d02027810 */ /* 0x000fe20007ffe803 */
[----:B------:R-:W-:-:S05]  /*2260*/  VIADD R5, R3, 0xffffffe4 ;  /* 0xffffffe403057836 */ /* 0x000fca0000000000 */
[----:B------:R-:W-:-:S04]  /*2270*/  SHF.L.U32 R5, R0, R5, RZ ;  /* 0x0000000500057219 */ /* 0x000fc800000006ff */
[----:B------:R-:W-:-:S07]  /*2280*/  LOP3.LUT R0, R5, 0x7, RZ, 0xc0, !PT ;  /* 0x0000000705007812 */ /* 0x000fce00078ec0ff */
.L_x_26:
[----:B------:R-:W-:Y:S05]  /*2290*/  BSYNC.RECONVERGENT B1 ;  /* 0x0000000000017941 */ /* 0x000fea0003800200 */
.L_x_25:
[----:B------:R-:W-:Y:S01]  /*22a0*/  IMAD.SHL.U32 R0, R0, 0x100000, RZ ;  /* 0x0010000000007824 */ /* 0x000fe200078e00ff */
[----:B------:R-:W-:-:S04]  /*22b0*/  LEA R2, R2, 0x3b800000, 0x17 ;  /* 0x3b80000002027811 */ /* 0x000fc800078eb8ff */
[----:B------:R-:W-:-:S07]  /*22c0*/  LOP3.LUT R0, R2, R0, R7, 0xfe, !PT ;  /* 0x0000000002007212 */ /* 0x000fce00078efe07 */
.L_x_24:
[----:B------:R-:W-:Y:S05]  /*22d0*/  BSYNC.RECONVERGENT B0 ;  /* 0x0000000000007941 */ /* 0x000fea0003800200 */
.L_x_23:
[----:B------:R-:W-:-:S04]  /*22e0*/  F2FP.BF16.F32.PACK_AB R0, RZ, R0 ;  /* 0x00000000ff00723e */ /* 0x000fc800000010ff */
[----:B------:R-:W-:Y:S01]  /*22f0*/  PRMT R19, R0, 0x7610, R19 ;  /* 0x0000761000137816 */ /* 0x000fe20000000013 */
[----:B------:R-:W-:Y:S06]  /*2300*/  BRA `(.L_x_8) ;  /* 0x0000000400287947 */ /* 0x000fec0003800000 */
.L_x_21:
        /* <DEDUP_REMOVED lines=11> */
[----:B------:R-:W-:-:S05]  /*23c0*/  SHF.R.U32.HI R0, RZ, 0x7, R3 ;  /* 0x00000007ff007819 */ /* 0x000fca0000011603 */
[----:B------:R-:W-:Y:S01]  /*23d0*/  IMAD.U32 R7, R0, -0x80000000, RZ ;  /* 0x8000000000077824 */ /* 0x000fe200078e00ff */
[----:B------:R-:W-:-:S05]  /*23e0*/  LOP3.LUT R0, R3, 0x3, RZ, 0xc0, !PT ;  /* 0x0000000303007812 */ /* 0x000fca00078ec0ff */
[----:B------:R-:W-:Y:S05]  /*23f0*/  @P0 BRA `(.L_x_30) ;  /* 0x0000000000180947 */ /* 0x000fea0003800000 */
[----:B------:R-:W0:Y:S02]  /*2400*/  FLO.U32 R3, R0 ;  /* 0x0000000000037300 */ /* 0x000e2400000e0000 */
[----:B0-----:R-:W-:-:S04]  /*2410*/  IADD3 R3, PT, PT, -R3, 0x1f, RZ ;  /* 0x0000001f03037810 */ /* 0x001fc80007ffe1ff */
[----:B------:R-:W-:Y:S02]  /*2420*/  IADD3 R5, PT, PT, R3, -0x1d, RZ ;  /* 0xffffffe303057810 */ /* 0x000fe40007ffe0ff */
[----:B------:R-:W-:Y:S02]  /*2430*/  IADD3 R2, PT, PT, R2, 0x1e, -R3 ;  /* 0x0000001e02027810 */ /* 0x000fe40007ffe803 */
[----:B------:R-:W-:-:S04]  /*2440*/  SHF.L.U32 R5, R0, R5, RZ ;  /* 0x0000000500057219 */ /* 0x000fc800000006ff */
[----:B------:R-:W-:-:S07]  /*2450*/  LOP3.LUT R0, R5, 0x3, RZ, 0xc0, !PT ;  /* 0x0000000305007812 */ /* 0x000fce00078ec0ff */
.L_x_30:
[----:B------:R-:W-:Y:S05]  /*2460*/  BSYNC.RECONVERGENT B1 ;  /* 0x0000000000017941 */ /* 0x000fea0003800200 */
.L_x_29:
[----:B------:R-:W-:Y:S01]  /*2470*/  IMAD.SHL.U32 R0, R0, 0x200000, RZ ;  /* 0x0020000000007824 */ /* 0x000fe200078e00ff */
[----:B------:R-:W-:-:S04]  /*2480*/  LEA R2, R2, 0x37800000, 0x17 ;  /* 0x3780000002027811 */ /* 0x000fc800078eb8ff */
[----:B------:R-:W-:-:S07]  /*2490*/  LOP3.LUT R0, R2, R0, R7, 0xfe, !PT ;  /* 0x0000000002007212 */ /* 0x000fce00078efe07 */
.L_x_28:
[----:B------:R-:W-:Y:S05]  /*24a0*/  BSYNC.RECONVERGENT B0 ;  /* 0x0000000000007941 */ /* 0x000fea0003800200 */
.L_x_27:
[----:B------:R-:W-:-:S04]  /*24b0*/  F2FP.BF16.F32.PACK_AB R0, RZ, R0 ;  /* 0x00000000ff00723e */ /* 0x000fc800000010ff */
[----:B------:R-:W-:Y:S01]  /*24c0*/  PRMT R19, R0, 0x7610, R19 ;  /* 0x0000761000137816 */ /* 0x000fe20000000013 */
[----:B------:R-:W-:Y:S06]  /*24d0*/  BRA `(.L_x_8) ;  /* 0x0000000000b47947 */ /* 0x000fec0003800000 */
.L_x_20:
[----:B------:R-:W-:-:S09]  /*24e0*/  UISETP.NE.AND UP0, UPT, UR4, 0x1c, UPT ;  /* 0x0000001c0400788c */ /* 0x000fd2000bf05270 */
[----:B------:R-:W-:Y:S05]  /*24f0*/  BRA.U !UP0, `(.L_x_31) ;  /* 0x00000001089c7547 */ /* 0x000fea000b800000 */
[----:B------:R-:W-:-:S09]  /*2500*/  UISETP.NE.AND UP0, UPT, UR4, 0x1d, UPT ;  /* 0x0000001d0400788c */ /* 0x000fd2000bf05270 */
[----:B------:R-:W-:Y:S05]  /*2510*/  BRA.U !UP0, `(.L_x_32) ;  /* 0x0000000108807547 */ /* 0x000fea000b800000 */
[----:B------:R-:W-:-:S09]  /*2520*/  UISETP.NE.AND UP0, UPT, UR4, 0x2c, UPT ;  /* 0x0000002c0400788c */ /* 0x000fd2000bf05270 */
[----:B------:R-:W-:Y:S05]  /*2530*/  BRA.U !UP0, `(.L_x_33) ;  /* 0x0000000108487547 */ /* 0x000fea000b800000 */
.L_x_7:
[----:B------:R-:W-:Y:S01]  /*2540*/  MOV R2, 0x0 ;  /* 0x0000000000027802 */ /* 0x000fe20000000f00 */
[----:B------:R-:W0:Y:S01]  /*2550*/  LDCU.64 UR4, c[0x4][0x178] ;  /* 0x01002f00ff0477ac */ /* 0x000e220008000a00 */
[----:B------:R-:W-:Y:S02]  /*2560*/  IMAD.MOV.U32 R8, RZ, RZ, 0x4e ;  /* 0x0000004eff087424 */ /* 0x000fe400078e00ff */
[----:B------:R-:W-:Y:S01]  /*2570*/  IMAD.MOV.U32 R12, RZ, RZ, 0x1 ;  /* 0x00000001ff0c7424 */ /* 0x000fe200078e00ff */
[----:B------:R-:W1:Y:S01]  /*2580*/  LDCU.64 UR6, c[0x4][0x180] ;  /* 0x01003000ff0677ac */ /* 0x000e620008000a00 */
[----:B------:R-:W2:Y:S01]  /*2590*/  LDC.64 R2, c[0x4][R2] ;  /* 0x0100000002027b82 */ /* 0x000ea20000000a00 */
[----:B------:R-:W-:Y:S01]  /*25a0*/  IMAD.MOV.U32 R13, RZ, RZ, RZ ;  /* 0x000000ffff0d7224 */ /* 0x000fe200078e00ff */
[----:B------:R-:W3:Y:S01]  /*25b0*/  LDCU.64 UR8, c[0x4][0x88] ;  /* 0x01001100ff0877ac */ /* 0x000ee20008000a00 */
[----:B0-----:R-:W-:Y:S02]  /*25c0*/  IMAD.U32 R4, RZ, RZ, UR4 ;  /* 0x00000004ff047e24 */ /* 0x001fe4000f8e00ff */
[----:B------:R-:W-:-:S02]  /*25d0*/  IMAD.U32 R5, RZ, RZ, UR5 ;  /* 0x00000005ff057e24 */ /* 0x000fc4000f8e00ff */
[----:B-1----:R-:W-:Y:S02]  /*25e0*/  IMAD.U32 R6, RZ, RZ, UR6 ;  /* 0x00000006ff067e24 */ /* 0x002fe4000f8e00ff */
[----:B------:R-:W-:Y:S01]  /*25f0*/  IMAD.U32 R7, RZ, RZ, UR7 ;  /* 0x00000007ff077e24 */ /* 0x000fe2000f8e00ff */
[----:B---3--:R-:W-:Y:S01]  /*2600*/  MOV R10, UR8 ;  /* 0x00000008000a7c02 */ /* 0x008fe20008000f00 */
[----:B------:R-:W-:-:S07]  /*2610*/  IMAD.U32 R11, RZ, RZ, UR9 ;  /* 0x00000009ff0b7e24 */ /* 0x000fce000f8e00ff */
[----:B------:R-:W-:-:S07]  /*2620*/  LEPC R20, `(.L_x_34) ;  /* 0x000000001014794e */ /* 0x000fce0000000000 */
[----:B--2---:R-:W-:Y:S05]  /*2630*/  CALL.ABS.NOINC R2 ;  /* 0x0000000002007343 */ /* 0x004fea0003c00000 */
.L_x_34:
[----:B------:R-:W-:Y:S01]  /*2640*/  PRMT R19, RZ, 0x7610, R19 ;  /* 0x00007610ff137816 */ /* 0x000fe20000000013 */
[----:B------:R-:W-:Y:S06]  /*2650*/  BRA `(.L_x_8) ;  /* 0x0000000000547947 */ /* 0x000fec0003800000 */
.L_x_33:
[----:B------:R-:W2:Y:S01]  /*2660*/  LDG.E.U8 R2, desc[UR36][R2.64] ;  /* 0x0000002402027981 */ /* 0x000ea2000c1e1100 */
[----:B------:R-:W-:Y:S01]  /*2670*/  BSSY.RECONVERGENT B0, `(.L_x_35) ;  /* 0x0000007000007945 */ /* 0x000fe20003800200 */
[----:B------:R-:W-:Y:S01]  /*2680*/  IMAD.MOV.U32 R0, RZ, RZ, 0x400000 ;  /* 0x00400000ff007424 */ /* 0x000fe200078e00ff */
[----:B--2---:R-:W-:-:S13]  /*2690*/  ISETP.NE.AND P0, PT, R2, RZ, PT ;  /* 0x000000ff0200720c */ /* 0x004fda0003f05270 */
[----:B------:R-:W-:Y:S05]  /*26a0*/  @!P0 BRA `(.L_x_36) ;  /* 0x00000000000c8947 */ /* 0x000fea0003800000 */
[----:B------:R-:W-:-:S13]  /*26b0*/  ISETP.NE.AND P0, PT, R2, 0xff, PT ;  /* 0x000000ff0200780c */ /* 0x000fda0003f05270 */
[----:B------:R-:W-:Y:S01]  /*26c0*/  @!P0 MOV R0, 0x7f800001 ;  /* 0x7f80000100008802 */ /* 0x000fe20000000f00 */
[----:B------:R-:W-:-:S07]  /*26d0*/  @P0 IMAD.SHL.U32 R0, R2, 0x800000, RZ ;  /* 0x0080000002000824 */ /* 0x000fce00078e00ff */
.L_x_36:
[----:B------:R-:W-:Y:S05]  /*26e0*/  BSYNC.RECONVERGENT B0 ;  /* 0x0000000000007941 */ /* 0x000fea0003800200 */
.L_x_35:
[----:B------:R-:W-:-:S04]  /*26f0*/  F2FP.BF16.F32.PACK_AB R0, RZ, R0 ;  /* 0x00000000ff00723e */ /* 0x000fc800000010ff */
[----:B------:R-:W-:Y:S01]  /*2700*/  PRMT R19, R0, 0x7610, R19 ;  /* 0x0000761000137816 */ /* 0x000fe20000000013 */
[----:B------:R-:W-:Y:S06]  /*2710*/  BRA `(.L_x_8) ;  /* 0x0000000000247947 */ /* 0x000fec0003800000 */
.L_x_32:
[----:B------:R-:W2:Y:S02]  /*2720*/  LDG.E.64 R2, desc[UR36][R2.64] ;  /* 0x0000002402027981 */ /* 0x000ea4000c1e1b00 */
[----:B--2---:R-:W0:Y:S02]  /*2730*/  I2F.U64 R0, R2 ;  /* 0x0000000200007312 */ /* 0x004e240000301000 */
[----:B0-----:R-:W-:-:S04]  /*2740*/  F2FP.BF16.F32.PACK_AB R0, RZ, R0 ;  /* 0x00000000ff00723e */ /* 0x001fc800000010ff */
[----:B------:R-:W-:Y:S01]  /*2750*/  PRMT R19, R0, 0x7610, R19 ;  /* 0x0000761000137816 */ /* 0x000fe20000000013 */
[----:B------:R-:W-:Y:S06]  /*2760*/  BRA `(.L_x_8) ;  /* 0x0000000000107947 */ /* 0x000fec0003800000 */
.L_x_31:
[----:B------:R-:W2:Y:S02]  /*2770*/  LDG.E R2, desc[UR36][R2.64] ;  /* 0x0000002402027981 */ /* 0x000ea4000c1e1900 */
[----:B--2---:R-:W-:-:S04]  /*2780*/  I2FP.F32.U32 R0, R2 ;  /* 0x0000000200007245 */ /* 0x004fc80000201000 */
[----:B------:R-:W-:-:S04]  /*2790*/  F2FP.BF16.F32.PACK_AB R0, RZ, R0 ;  /* 0x00000000ff00723e */ /* 0x000fc800000010ff */
[----:B------:R-:W-:-:S07]  /*27a0*/  PRMT R19, R0, 0x7610, R19 ;  /* 0x0000761000137816 */ /* 0x000fce0000000013 */
.L_x_8:
[----:B------:R-:W0:Y:S01]  /*27b0*/  LDCU.64 UR6, c[0x0][0x5f8] ;  /* 0x0000bf00ff0677ac */ /* 0x000e220008000a00 */
[----:B------:R-:W-:-:S04]  /*27c0*/  UPRMT UR4, UR42, 0x9910, URZ ;  /* 0x000099102a047896 */ /* 0x000fc800080000ff */
[----:B------:R-:W-:Y:S01]  /*27d0*/  UISETP.GT.AND UP0, UPT, UR4, 0x9, UPT ;  /* 0x000000090400788c */ /* 0x000fe2000bf04270 */
[----:B0-----:R-:W-:-:S05]  /*27e0*/  IADD3 R2, P0, PT, R18, UR6, RZ ;  /* 0x0000000612027c10 */ /* 0x001fca000ff1e0ff */
[----:B------:R-:W-:-:S03]  /*27f0*/  IMAD.X R3, RZ, RZ, UR7, P0 ;  /* 0x00000007ff037e24 */ /* 0x000fc600080e06ff */
        /* <DEDUP_REMOVED lines=11> */
[----:B0-----:R-:W-:Y:S01]  /*28b0*/  F2FP.BF16.F32.PACK_AB R0, RZ, R0 ;  /* 0x00000000ff00723e */ /* 0x001fe200000010ff */
[----:B------:R-:W-:Y:S06]  /*28c0*/  BRA `(.L_x_42) ;  /* 0x0000000c00947947 */ /* 0x000fec0003800000 */
.L_x_40:
[----:B------:R-:W2:Y:S02]  /*28d0*/  LDG.E.U8 R2, desc[UR36][R2.64] ;  /* 0x0000002402027981 */ /* 0x000ea4000c1e1100 */
[----:B--2---:R-:W-:-:S04]  /*28e0*/  I2FP.F32.U32 R0, R2 ;  /* 0x0000000200007245 */ /* 0x004fc80000201000 */
[----:B------:R-:W-:Y:S01]  /*28f0*/  F2FP.BF16.F32.PACK_AB R0, RZ, R0 ;  /* 0x00000000ff00723e */ /* 0x000fe200000010ff */
[----:B------:R-:W-:Y:S06]  /*2900*/  BRA `(.L_x_42) ;  /* 0x0000000c00847947 */ /* 0x000fec0003800000 */
.L_x_39:
        /* <DEDUP_REMOVED lines=8> */
[----:B0-----:R-:W-:Y:S01]  /*2990*/  F2FP.BF16.F32.PACK_AB R0, RZ, R0 ;  /* 0x00000000ff00723e */ /* 0x001fe200000010ff */
[----:B------:R-:W-:Y:S06]  /*29a0*/  BRA `(.L_x_42) ;  /* 0x0000000c005c7947 */ /* 0x000fec0003800000 */
.L_x_44:
[----:B------:R-:W2:Y:S02]  /*29b0*/  LDG.E R2, desc[UR36][R2.64] ;  /* 0x0000002402027981 */ /* 0x000ea4000c1e1900 */
[----:B--2---:R-:W-:-:S04]  /*29c0*/  I2FP.F32.S32 R0, R2 ;  /* 0x0000000200007245 */ /* 0x004fc80000201400 */
[----:B------:R-:W-:Y:S01]  /*29d0*/  F2FP.BF16.F32.PACK_AB R0, RZ, R0 ;  /* 0x00000000ff00723e */ /* 0x000fe200000010ff */
[----:B------:R-:W-:Y:S06]  /*29e0*/  BRA `(.L_x_42) ;  /* 0x0000000c004c7947 */ /* 0x000fec0003800000 */
.L_x_43:
[----:B------:R-:W2:Y:S02]  /*29f0*/  LDG.E.U16 R2, desc[UR36][R2.64] ;  /* 0x0000002402027981 */ /* 0x000ea4000c1e1500 */
[----:B--2---:R-:W0:Y:S02]  /*2a00*/  I2F.S16 R0, R2 ;  /* 0x0000000200007306 */ /* 0x004e240000101400 */
[----:B0-----:R-:W-:Y:S01]  /*2a10*/  F2FP.BF16.F32.PACK_AB R0, RZ, R0 ;  /* 0x00000000ff00723e */ /* 0x001fe200000010ff */
[----:B------:R-:W-:Y:S06]  /*2a20*/  BRA `(.L_x_42) ;  /* 0x0000000c003c7947 */ /* 0x000fec0003800000 */
.L_x_38:
        /* <DEDUP_REMOVED lines=9> */
.L_x_46:
[----:B------:R-:W2:Y:S02]  /*2ac0*/  LDG.E.U16 R0, desc[UR36][R2.64] ;  /* 0x0000002402007981 */ /* 0x000ea4000c1e1500 */
[----:B--2---:R-:W-:-:S05]  /*2ad0*/  HADD2.F32 R0, -RZ, R0.H0_H0 ;  /* 0x20000000ff007230 */ /* 0x004fca0000004100 */
[----:B------:R-:W-:Y:S01]  /*2ae0*/  F2FP.BF16.F32.PACK_AB R0, RZ, R0 ;  /* 0x00000000ff00723e */ /* 0x000fe200000010ff */
[----:B------:R-:W-:Y:S06]  /*2af0*/  BRA `(.L_x_42) ;  /* 0x0000000c00087947 */ /* 0x000fec0003800000 */
.L_x_45:
        /* <DEDUP_REMOVED lines=9> */
.L_x_48:
[----:B------:R-:W2:Y:S02]  /*2b90*/  LDG.E.U16 R2, desc[UR36][R2.64] ;  /* 0x0000002402027981 */ /* 0x000ea4000c1e1500 */
[----:B--2---:R-:W-:-:S05]  /*2ba0*/  HADD2.F32 R0, -RZ, R2.H0_H0 ;  /* 0x20000002ff007230 */ /* 0x004fca0000004100 */
[----:B------:R-:W-:Y:S01]  /*2bb0*/  F2FP.BF16.F32.PACK_AB R0, RZ, R0 ;  /* 0x00000000ff00723e */ /* 0x000fe200000010ff */
[----:B------:R-:W-:Y:S06]  /*2bc0*/  BRA `(.L_x_42) ;  /* 0x0000000800d47947 */ /* 0x000fec0003800000 */
.L_x_47:
[----:B------:R-:W2:Y:S01]  /*2bd0*/  LDG.E.64 R2, desc[UR36][R2.64] ;  /* 0x0000002402027981 */ /* 0x000ea2000c1e1b00 */
[----:B------:R-:W-:Y:S01]  /*2be0*/  UMOV UR4, 0xf0000000 ;  /* 0xf000000000047882 */ /* 0x000fe20000000000 */
[----:B------:R-:W-:Y:S01]  /*2bf0*/  UMOV UR5, 0x380fffff ;  /* 0x380fffff00057882 */ /* 0x000fe20000000000 */
[----:B--2---:R-:W0:Y:S01]  /*2c00*/  F2F.F32.F64 R0, R2 ;  /* 0x0000000200007310 */ /* 0x004e220000301000 */
[----:B------:R-:W-:-:S14]  /*2c10*/  DSETP.GEU.AND P0, PT, |R2|, UR4, PT ;  /* 0x0000000402007e2a */ /* 0x000fdc000bf0e200 */
[----:B0-----:R-:W-:-:S05]  /*2c20*/  @!P0 FMUL R0, R0, 1.175494350822287508e-38 ;  /* 0x0080000000008820 */ /* 0x001fca0000400000 */
[----:B------:R-:W-:Y:S01]  /*2c30*/  F2FP.BF16.F32.PACK_AB R0, RZ, R0 ;  /* 0x00000000ff00723e */ /* 0x000fe200000010ff */
[----:B------:R-:W-:Y:S06]  /*2c40*/  BRA `(.L_x_42) ;  /* 0x0000000800b47947 */ /* 0x000fec0003800000 */
.L_x_37:
        /* <DEDUP_REMOVED lines=11> */
[----:B------:R-:W-:Y:S01]  /*2d00*/  F2FP.BF16.F32.PACK_AB R0, RZ, R0 ;  /* 0x00000000ff00723e */ /* 0x000fe200000010ff */
[----:B------:R-:W-:Y:S06]  /*2d10*/  BRA `(.L_x_42) ;  /* 0x0000000800807947 */ /* 0x000fec0003800000 */
.L_x_51:
        /* <DEDUP_REMOVED lines=8> */
.L_x_50:
        /* <DEDUP_REMOVED lines=13> */
[----:B------:R-:W-:-:S04]  /*2e70*/  VIADDMNMX.U32 R5, R5, R6, 0x4, !PT ;  /* 0x0000000405057446 */ /* 0x000fc80007800006 */
[----:B------:R-:W-:-:S04]  /*2e80*/  IADD3 R5, PT, PT, R5, -0x4, RZ ;  /* 0xfffffffc05057810 */ /* 0x000fc80007ffe0ff */
[C---:B------:R-:W-:Y:S01]  /*2e90*/  SHF.L.U32 R6, R4.reuse, R5, RZ ;  /* 0x0000000504067219 */ /* 0x040fe200000006ff */
[----:B------:R-:W-:Y:S02]  /*2ea0*/  IMAD.SHL.U32 R7, R5, 0x800000, RZ ;  /* 0x0080000005077824 */ /* 0x000fe400078e00ff */
[----:B------:R-:W-:-:S03]  /*2eb0*/  VIADD R5, R4, 0x1000000 ;  /* 0x0100000004057836 */ /* 0x000fc60000000000 */
        /* <DEDUP_REMOVED lines=9> */
.L_x_53:
        /* <DEDUP_REMOVED lines=11> */
[----:B------:R-:W-:Y:S01]  /*3000*/  F2FP.BF16.F32.PACK_AB R0, RZ, R0 ;  /* 0x00000000ff00723e */ /* 0x000fe200000010ff */
[----:B------:R-:W-:Y:S06]  /*3010*/  BRA `(.L_x_42) ;  /* 0x0000000400c07947 */ /* 0x000fec0003800000 */
.L_x_52:
[----:B------:R0:W5:Y:S01]  /*3020*/  LDG.E.U16 R0, desc[UR36][R2.64] ;  /* 0x0000002402007981 */ /* 0x000162000c1e1500 */
[----:B------:R-:W-:Y:S05]  /*3030*/  BRA `(.L_x_42) ;  /* 0x0000000400b87947 */ /* 0x000fea0003800000 */
.L_x_49:
        /* <DEDUP_REMOVED lines=10> */
[----:B------:R-:W-:Y:S01]  /*30e0*/  F2FP.BF16.F32.PACK_AB R0, RZ, R0 ;  /* 0x00000000ff00723e */ /* 0x000fe200000010ff */
[----:B------:R-:W-:Y:S06]  /*30f0*/  BRA `(.L_x_42) ;  /* 0x0000000400887947 */ /* 0x000fec0003800000 */
.L_x_56:
[----:B------:R-:W2:Y:S01]  /*3100*/  LDG.E.U8 R3, desc[UR36][R2.64] ;  /* 0x0000002402037981 */ /* 0x000ea2000c1e1100 */
[----:B------:R-:W-:Y:S01]  /*3110*/  BSSY.RECONVERGENT B0, `(.L_x_57) ;  /* 0x0000018000007945 */ /* 0x000fe20003800200 */
[----:B------:R-:W-:Y:S02]  /*3120*/  MOV R0, RZ ;  /* 0x000000ff00007202 */ /* 0x000fe40000000f00 */
        /* <DEDUP_REMOVED lines=18> */
.L_x_60:
[----:B------:R-:W-:Y:S05]  /*3250*/  BSYNC.RECONVERGENT B1 ;  /* 0x0000000000017941 */ /* 0x000fea0003800200 */
.L_x_59:
[----:B------:R-:W-:Y:S01]  /*3260*/  IMAD.SHL.U32 R0, R0, 0x100000, RZ ;  /* 0x0010000000007824 */ /* 0x000fe200078e00ff */
[----:B------:R-:W-:-:S04]  /*3270*/  LEA R2, R2, 0x3b800000, 0x17 ;  /* 0x3b80000002027811 */ /* 0x000fc800078eb8ff */
[----:B------:R-:W-:-:S07]  /*3280*/  LOP3.LUT R0, R2, R0, R7, 0xfe, !PT ;  /* 0x0000000002007212 */ /* 0x000fce00078efe07 */
.L_x_58:
[----:B------:R-:W-:Y:S05]  /*3290*/  BSYNC.RECONVERGENT B0 ;  /* 0x0000000000007941 */ /* 0x000fea0003800200 */
.L_x_57:
[----:B------:R-:W-:Y:S01]  /*32a0*/  F2FP.BF16.F32.PACK_AB R0, RZ, R0 ;  /* 0x00000000ff00723e */ /* 0x000fe200000010ff */
[----:B------:R-:W-:Y:S06]  /*32b0*/  BRA `(.L_x_42) ;  /* 0x0000000400187947 */ /* 0x000fec0003800000 */
.L_x_55:
[----:B------:R-:W2:Y:S01]  /*32c0*/  LDG.E.U8 R3, desc[UR36][R2.64] ;  /* 0x0000002402037981 */ /* 0x000ea2000c1e1100 */
[----:B------:R-:W-:Y:S01]  /*32d0*/  BSSY.RECONVERGENT B0, `(.L_x_61) ;  /* 0x0000018000007945 */ /* 0x000fe20003800200 */
[----:B------:R-:W-:Y:S01]  /*32e0*/  IMAD.MOV.U32 R0, RZ, RZ, RZ ;  /* 0x000000ffff007224 */ /* 0x000fe200078e00ff */
[----:B--2---:R-:W-:-:S13]  /*32f0*/  ISETP.NE.AND P0, PT, R3, RZ, PT ;  /* 0x000000ff0300720c */ /* 0x004fda0003f05270 */
[----:B------:R-:W-:Y:S05]  /*3300*/  @!P0 BRA `(.L_x_62) ;  /* 0x0000000000508947 */ /* 0x000fea0003800000 */
[----:B------:R-:W-:-:S13]  /*3310*/  ISETP.NE.AND P0, PT, R3, 0x80, PT ;  /* 0x000000800300780c */ /* 0x000fda0003f05270 */
[----:B------:R-:W-:Y:S01]  /*3320*/  @!P0 MOV R0, 0x7f800001 ;  /* 0x7f80000100008802 */ /* 0x000fe20000000f00 */
        /* <DEDUP_REMOVED lines=14> */
.L_x_64:
[----:B------:R-:W-:Y:S05]  /*3410*/  BSYNC.RECONVERGENT B1 ;  /* 0x0000000000017941 */ /* 0x000fea0003800200 */
.L_x_63:
[----:B------:R-:W-:Y:S01]  /*3420*/  IMAD.SHL.U32 R0, R0, 0x200000, RZ ;  /* 0x0020000000007824 */ /* 0x000fe200078e00ff */
[----:B------:R-:W-:-:S04]  /*3430*/  LEA R2, R2, 0x37800000, 0x17 ;  /* 0x3780000002027811 */ /* 0x000fc800078eb8ff */
[----:B------:R-:W-:-:S07]  /*3440*/  LOP3.LUT R0, R2, R0, R7, 0xfe, !PT ;  /* 0x0000000002007212 */ /* 0x000fce00078efe07 */
.L_x_62:
[----:B------:R-:W-:Y:S05]  /*3450*/  BSYNC.RECONVERGENT B0 ;  /* 0x0000000000007941 */ /* 0x000fea0003800200 */
.L_x_61:
[----:B------:R-:W-:Y:S01]  /*3460*/  F2FP.BF16.F32.PACK_AB R0, RZ, R0 ;  /* 0x00000000ff00723e */ /* 0x000fe200000010ff */
[----:B------:R-:W-:Y:S06]  /*3470*/  BRA `(.L_x_42) ;  /* 0x0000000000a87947 */ /* 0x000fec0003800000 */
.L_x_54:
[----:B------:R-:W-:-:S09]  /*3480*/  UISETP.NE.AND UP0, UPT, UR4, 0x1c, UPT ;  /* 0x0000001c0400788c */ /* 0x000fd2000bf05270 */
[----:B------:R-:W-:Y:S05]  /*3490*/  BRA.U !UP0, `(.L_x_65) ;  /* 0x0000000108947547 */ /* 0x000fea000b800000 */
[----:B------:R-:W-:-:S09]  /*34a0*/  UISETP.NE.AND UP0, UPT, UR4, 0x1d, UPT ;  /* 0x0000001d0400788c */ /* 0x000fd2000bf05270 */
[----:B------:R-:W-:Y:S05]  /*34b0*/  BRA.U !UP0, `(.L_x_66) ;  /* 0x00000001087c7547 */ /* 0x000fea000b800000 */
[----:B------:R-:W-:-:S09]  /*34c0*/  UISETP.NE.AND UP0, UPT, UR4, 0x2c, UPT ;  /* 0x0000002c0400788c */ /* 0x000fd2000bf05270 */
[----:B------:R-:W-:Y:S05]  /*34d0*/  BRA.U !UP0, `(.L_x_67) ;  /* 0x0000000108487547 */ /* 0x000fea000b800000 */
.L_x_41:
[----:B------:R-:W-:Y:S01]  /*34e0*/  MOV R2, 0x0 ;  /* 0x0000000000027802 */ /* 0x000fe20000000f00 */
[----:B------:R-:W0:Y:S01]  /*34f0*/  LDCU.64 UR4, c[0x4][0x178] ;  /* 0x01002f00ff0477ac */ /* 0x000e220008000a00 */
[----:B------:R-:W-:Y:S02]  /*3500*/  HFMA2 R13, -RZ, RZ, 0, 0 ;  /* 0x00000000ff0d7431 */ /* 0x000fe400000001ff */
[----:B------:R-:W-:Y:S01]  /*3510*/  IMAD.MOV.U32 R8, RZ, RZ, 0x4e ;  /* 0x0000004eff087424 */ /* 0x000fe200078e00ff */
[----:B------:R-:W1:Y:S01]  /*3520*/  LDCU.64 UR6, c[0x4][0x180] ;  /* 0x01003000ff0677ac */ /* 0x000e620008000a00 */
[----:B------:R-:W2:Y:S01]  /*3530*/  LDC.64 R2, c[0x4][R2] ;  /* 0x0100000002027b82 */ /* 0x000ea20000000a00 */
[----:B------:R-:W-:Y:S01]  /*3540*/  IMAD.MOV.U32 R12, RZ, RZ, 0x1 ;  /* 0x00000001ff0c7424 */ /* 0x000fe200078e00ff */
[----:B------:R-:W3:Y:S01]  /*3550*/  LDCU.64 UR8, c[0x4][0x88] ;  /* 0x01001100ff0877ac */ /* 0x000ee20008000a00 */
[----:B0-----:R-:W-:Y:S02]  /*3560*/  IMAD.U32 R4, RZ, RZ, UR4 ;  /* 0x00000004ff047e24 */ /* 0x001fe4000f8e00ff */
[----:B------:R-:W-:Y:S01]  /*3570*/  IMAD.U32 R5, RZ, RZ, UR5 ;  /* 0x00000005ff057e24 */ /* 0x000fe2000f8e00ff */
[----:B-1----:R-:W-:Y:S01]  /*3580*/  MOV R6, UR6 ;  /* 0x0000000600067c02 */ /* 0x002fe20008000f00 */
[----:B------:R-:W-:-:S02]  /*3590*/  IMAD.U32 R7, RZ, RZ, UR7 ;  /* 0x00000007ff077e24 */ /* 0x000fc4000f8e00ff */
[----:B---3--:R-:W-:Y:S02]  /*35a0*/  IMAD.U32 R10, RZ, RZ, UR8 ;  /* 0x00000008ff0a7e24 */ /* 0x008fe4000f8e00ff */
[----:B------:R-:W-:-:S07]  /*35b0*/  IMAD.U32 R11, RZ, RZ, UR9 ;  /* 0x00000009ff0b7e24 */ /* 0x000fce000f8e00ff */
[----:B------:R-:W-:-:S07]  /*35c0*/  LEPC R20, `(.L_x_68) ;  /* 0x000000001014794e */ /* 0x000fce0000000000 */
[----:B--2--5:R-:W-:Y:S05]  /*35d0*/  CALL.ABS.NOINC R2 ;  /* 0x0000000002007343 */ /* 0x024fea0003c00000 */
.L_x_68:
[----:B------:R-:W-:Y:S01]  /*35e0*/  PRMT R0, RZ, 0x7610, R0 ;  /* 0x00007610ff007816 */ /* 0x000fe20000000000 */
[----:B------:R-:W-:Y:S06]  /*35f0*/  BRA `(.L_x_42) ;  /* 0x0000000000487947 */ /* 0x000fec0003800000 */
.L_x_67:
[----:B------:R-:W2:Y:S01]  /*3600*/  LDG.E.U8 R2, desc[UR36][R2.64] ;  /* 0x0000002402027981 */ /* 0x000ea2000c1e1100 */
[----:B------:R-:W-:Y:S01]  /*3610*/  BSSY.RECONVERGENT B0, `(.L_x_69) ;  /* 0x0000007000007945 */ /* 0x000fe20003800200 */
[----:B------:R-:W-:Y:S01]  /*3620*/  IMAD.MOV.U32 R0, RZ, RZ, 0x400000 ;  /* 0x00400000ff007424 */ /* 0x000fe200078e00ff */
[----:B--2---:R-:W-:-:S13]  /*3630*/  ISETP.NE.AND P0, PT, R2, RZ, PT ;  /* 0x000000ff0200720c */ /* 0x004fda0003f05270 */
[----:B------:R-:W-:Y:S05]  /*3640*/  @!P0 BRA `(.L_x_70) ;  /* 0x00000000000c8947 */ /* 0x000fea0003800000 */
[----:B------:R-:W-:-:S13]  /*3650*/  ISETP.NE.AND P0, PT, R2, 0xff, PT ;  /* 0x000000ff0200780c */ /* 0x000fda0003f05270 */
[----:B------:R-:W-:Y:S02]  /*3660*/  @!P0 IMAD.MOV.U32 R0, RZ, RZ, 0x7f800001 ;  /* 0x7f800001ff008424 */ /* 0x000fe400078e00ff */
[----:B------:R-:W-:-:S07]  /*3670*/  @P0 IMAD.SHL.U32 R0, R2, 0x800000, RZ ;  /* 0x0080000002000824 */ /* 0x000fce00078e00ff */
.L_x_70:
[----:B------:R-:W-:Y:S05]  /*3680*/  BSYNC.RECONVERGENT B0 ;  /* 0x0000000000007941 */ /* 0x000fea0003800200 */
.L_x_69:
[----:B------:R-:W-:Y:S01]  /*3690*/  F2FP.BF16.F32.PACK_AB R0, RZ, R0 ;  /* 0x00000000ff00723e */ /* 0x000fe200000010ff */
[----:B------:R-:W-:Y:S06]  /*36a0*/  BRA `(.L_x_42) ;  /* 0x00000000001c7947 */ /* 0x000fec0003800000 */
.L_x_66:
[----:B------:R-:W2:Y:S02]  /*36b0*/  LDG.E.64 R2, desc[UR36][R2.64] ;  /* 0x0000002402027981 */ /* 0x000ea4000c1e1b00 */
[----:B--2---:R-:W0:Y:S02]  /*36c0*/  I2F.U64 R0, R2 ;  /* 0x0000000200007312 */ /* 0x004e240000301000 */
[----:B0-----:R-:W-:Y:S01]  /*36d0*/  F2FP.BF16.F32.PACK_AB R0, RZ, R0 ;  /* 0x00000000ff00723e */ /* 0x001fe200000010ff */
[----:B------:R-:W-:Y:S06]  /*36e0*/  BRA `(.L_x_42) ;  /* 0x00000000000c7947 */ /* 0x000fec0003800000 */
.L_x_65:
[----:B------:R-:W2:Y:S02]  /*36f0*/  LDG.E R2, desc[UR36][R2.64] ;  /* 0x0000002402027981 */ /* 0x000ea4000c1e1900 */
[----:B--2---:R-:W-:-:S04]  /*3700*/  I2FP.F32.U32 R0, R2 ;  /* 0x0000000200007245 */ /* 0x004fc80000201000 */
[----:B------:R-:W-:-:S07]  /*3710*/  F2FP.BF16.F32.PACK_AB R0, RZ, R0 ;  /* 0x00000000ff00723e */ /* 0x000fce00000010ff */
.L_x_42:
[----:B-----5:R-:W-:Y:S01]  /*3720*/  IMAD.U32 R0, R0, 0x10000, RZ ;  /* 0x0001000000007824 */ /* 0x020fe200078e00ff */
[----:B------:R-:W0:Y:S01]  /*3730*/  LDCU.64 UR6, c[0x0][0x5e8] ;  /* 0x0000bd00ff0677ac */ /* 0x000e220008000a00 */
[----:B------:R-:W-:Y:S01]  /*3740*/  IMAD.U32 R19, R19, 0x10000, RZ ;  /* 0x0001000013137824 */ /* 0x000fe200078e00ff */
[----:B------:R-:W-:-:S03]  /*3750*/  UPRMT UR4, UR43, 0x9910, URZ ;  /* 0x000099102b047896 */ /* 0x000fc600080000ff */
[----:B------:R-:W1:Y:S01]  /*3760*/  MUFU.RCP R0, R0 ;  /* 0x0000000000007308 */ /* 0x000e620000001000 */
[----:B------:R-:W-:Y:S01]  /*3770*/  UISETP.GT.AND UP0, UPT, UR4, 0x9, UPT ;  /* 0x000000090400788c */ /* 0x000fe2000bf04270 */
[----:B0-----:R-:W-:Y:S01]  /*3780*/  IADD3 R2, P0, PT, R16, UR6, RZ ;  /* 0x0000000610027c10 */ /* 0x001fe2000ff1e0ff */
[----:B-1----:R-:W-:-:S04]  /*3790*/  FMUL.FTZ R19, R19, R0 ;  /* 0x0000000013137220 */ /* 0x002fc80000410000 */
[----:B------:R-:W-:Y:S02]  /*37a0*/  IMAD.X R3, RZ, RZ, UR7, P0 ;  /* 0x00000007ff037e24 */ /* 0x000fe400080e06ff */
[----:B------:R-:W0:Y:S02]  /*37b0*/  F2F.BF16.F32 R19, R19 ;  /* 0x0000001300137304 */ /* 0x000e240000202000 */
[----:B0-----:R-:W-:-:S06]  /*37c0*/  SHF.L.U32 R4, R19, 0x10, RZ ;  /* 0x0000001013047819 */ /* 0x001fcc00000006ff */
[----:B------:R-:W0:Y:S08]  /*37d0*/  FRND.TRUNC R4, R4 ;  /* 0x0000000400047307 */ /* 0x000e30000020d000 */
[----:B0-----:R0:W1:Y:S01]  /*37e0*/  F2F.BF16.F32 R5, R4 ;  /* 0x0000000400057304 */ /* 0x0010620000202000 */
        /* <DEDUP_REMOVED lines=9> */
[----:B-1----:R-:W-:-:S04]  /*3880*/  IMAD.U32 R0, R5, 0x10000, RZ ;  /* 0x0001000005007824 */ /* 0x002fc800078e00ff */
[----:B------:R-:W1:Y:S02]  /*3890*/  F2I.FTZ.TRUNC.NTZ R5, R0 ;  /* 0x0000000000057305 */ /* 0x000e64000021f100 */
[----:B-1----:R1:W-:Y:S01]  /*38a0*/  STG.E.U8 desc[UR36][R2.64], R5 ;  /* 0x0000000502007986 */ /* 0x0023e2000c101124 */
[----:B------:R-:W-:Y:S05]  /*38b0*/  BRA `(.L_x_76) ;  /* 0x0000000c00807947 */ /* 0x000fea0003800000 */
.L_x_74:
[----:B-1----:R-:W-:-:S06]  /*38c0*/  IMAD.U32 R5, R5, 0x10000, RZ ;  /* 0x0001000005057824 */ /* 0x002fcc00078e00ff */
[----:B0-----:R-:W0:Y:S02]  /*38d0*/  F2I.S64.TRUNC R4, R5 ;  /* 0x0000000500047311 */ /* 0x001e24000020d900 */
[----:B0-----:R2:W-:Y:S01]  /*38e0*/  STG.E.U8 desc[UR36][R2.64], R4 ;  /* 0x0000000402007986 */ /* 0x0015e2000c101124 */
[----:B------:R-:W-:Y:S05]  /*38f0*/  BRA `(.L_x_76) ;  /* 0x0000000c00707947 */ /* 0x000fea0003800000 */
.L_x_73:
[----:B------:R-:W-:-:S09]  /*3900*/  UISETP.NE.AND UP0, UPT, UR4, 0x2, UPT ;  /* 0x000000020400788c */ /* 0x000fd2000bf05270 */
[----:B------:R-:W-:Y:S05]  /*3910*/  BRA.U !UP0, `(.L_x_77) ;  /* 0x0000000108307547 */ /* 0x000fea000b800000 */
[----:B------:R-:W-:-:S09]  /*3920*/  UISETP.NE.AND UP0, UPT, UR4, 0x3, UPT ;  /* 0x000000030400788c */ /* 0x000fd2000bf05270 */
[----:B------:R-:W-:Y:S05]  /*3930*/  BRA.U !UP0, `(.L_x_78) ;  /* 0x0000000108187547 */ /* 0x000fea000b800000 */
[----:B------:R-:W-:-:S09]  /*3940*/  UISETP.NE.AND UP0, UPT, UR4, 0x4, UPT ;  /* 0x000000040400788c */ /* 0x000fd2000bf05270 */
[----:B------:R-:W-:Y:S05]  /*3950*/  BRA.U UP0, `(.L_x_75) ;  /* 0x0000000900b87547 */ /* 0x000fea000b800000 */
[----:B-1----:R-:W-:-:S06]  /*3960*/  IMAD.U32 R5, R5, 0x10000, RZ ;  /* 0x0001000005057824 */ /* 0x002fcc00078e00ff */
[----:B0-----:R-:W0:Y:S02]  /*3970*/  F2I.S64.TRUNC R4, R5 ;  /* 0x0000000500047311 */ /* 0x001e24000020d900 */
[----:B0-----:R0:W-:Y:S01]  /*3980*/  STG.E.64 desc[UR36][R2.64], R4 ;  /* 0x0000000402007986 */ /* 0x0011e2000c101b24 */
[----:B------:R-:W-:Y:S05]  /*3990*/  BRA `(.L_x_76) ;  /* 0x0000000c00487947 */ /* 0x000fea0003800000 */
.L_x_78:
[----:B-1----:R-:W-:-:S06]  /*39a0*/  IMAD.U32 R5, R5, 0x10000, RZ ;  /* 0x0001000005057824 */ /* 0x002fcc00078e00ff */
[----:B------:R-:W1:Y:S02]  /*39b0*/  F2I.FTZ.TRUNC.NTZ R5, R5 ;  /* 0x0000000500057305 */ /* 0x000e64000021f100 */
[----:B-1----:R4:W-:Y:S01]  /*39c0*/  STG.E desc[UR36][R2.64], R5 ;  /* 0x0000000502007986 */ /* 0x0029e2000c101924 */
[----:B------:R-:W-:Y:S05]  /*39d0*/  BRA `(.L_x_76) ;  /* 0x0000000c00387947 */ /* 0x000fea0003800000 */
.L_x_77:
[----:B-1----:R-:W-:-:S06]  /*39e0*/  SHF.L.U32 R5, R5, 0x10, RZ ;  /* 0x0000001005057819 */ /* 0x002fcc00000006ff */
[----:B------:R-:W1:Y:S02]  /*39f0*/  F2I.FTZ.TRUNC.NTZ R5, R5 ;  /* 0x0000000500057305 */ /* 0x000e64000021f100 */
[----:B-1----:R3:W-:Y:S01]  /*3a00*/  STG.E.U16 desc[UR36][R2.64], R5 ;  /* 0x0000000502007986 */ /* 0x0027e2000c101524 */
[----:B------:R-:W-:Y:S05]  /*3a10*/  BRA `(.L_x_76) ;  /* 0x0000000c00287947 */ /* 0x000fea0003800000 */
.L_x_72:
[----:B------:R-:W-:-:S09]  /*3a20*/  UISETP.GT.AND UP0, UPT, UR4, 0x6, UPT ;  /* 0x000000060400788c */ /* 0x000fd2000bf04270 */
[----:B------:R-:W-:Y:S05]  /*3a30*/  BRA.U UP0, `(.L_x_79) ;  /* 0x00000001002c7547 */ /* 0x000fea000b800000 */
[----:B------:R-:W-:-:S09]  /*3a40*/  UISETP.NE.AND UP0, UPT, UR4, 0x5, UPT ;  /* 0x000000050400788c */ /* 0x000fd2000bf05270 */
[----:B------:R-:W-:Y:S05]  /*3a50*/  BRA.U !UP0, `(.L_x_80) ;  /* 0x0000000108147547 */ /* 0x000fea000b800000 */
[----:B------:R-:W-:-:S09]  /*3a60*/  UISETP.NE.AND UP0, UPT, UR4, 0x6, UPT ;  /* 0x000000060400788c */ /* 0x000fd2000bf05270 */
[----:B------:R-:W-:Y:S05]  /*3a70*/  BRA.U UP0, `(.L_x_75) ;  /* 0x0000000900707547 */ /* 0x000fea000b800000 */
[----:B-1----:R-:W-:-:S05]  /*3a80*/  IMAD.U32 R5, R5, 0x10000, RZ ;  /* 0x0001000005057824 */ /* 0x002fca00078e00ff */
[----:B------:R1:W-:Y:S01]  /*3a90*/  STG.E desc[UR36][R2.64], R5 ;  /* 0x0000000502007986 */ /* 0x0003e2000c101924 */
[----:B------:R-:W-:Y:S05]  /*3aa0*/  BRA `(.L_x_76) ;  /* 0x0000000c00047947 */ /* 0x000fea0003800000 */
.L_x_80:
[----:B-1----:R-:W-:-:S05]  /*3ab0*/  IMAD.U32 R0, R5, 0x10000, RZ ;  /* 0x0001000005007824 */ /* 0x002fca00078e00ff */
[----:B------:R-:W-:-:S05]  /*3ac0*/  F2FP.F16.F32.PACK_AB R0, RZ, R0 ;  /* 0x00000000ff00723e */ /* 0x000fca00000000ff */
[----:B------:R1:W-:Y:S01]  /*3ad0*/  STG.E.U16 desc[UR36][R2.64], R0 ;  /* 0x0000000002007986 */ /* 0x0003e2000c101524 */
[----:B------:R-:W-:Y:S05]  /*3ae0*/  BRA `(.L_x_76) ;  /* 0x0000000800f47947 */ /* 0x000fea0003800000 */
.L_x_79:
[----:B------:R-:W-:-:S09]  /*3af0*/  UISETP.NE.AND UP0, UPT, UR4, 0x7, UPT ;  /* 0x000000070400788c */ /* 0x000fd2000bf05270 */
[----:B------:R-:W-:Y:S05]  /*3b00*/  BRA.U !UP0, `(.L_x_81) ;  /* 0x0000000108347547 */ /* 0x000fea000b800000 */
[----:B------:R-:W-:-:S09]  /*3b10*/  UISETP.NE.AND UP0, UPT, UR4, 0x8, UPT ;  /* 0x000000080400788c */ /* 0x000fd2000bf05270 */
[----:B------:R-:W-:Y:S05]  /*3b20*/  BRA.U !UP0, `(.L_x_82) ;  /* 0x0000000108187547 */ /* 0x000fea000b800000 */
[----:B------:R-:W-:-:S09]  /*3b30*/  UISETP.NE.AND UP0, UPT, UR4, 0x9, UPT ;  /* 0x000000090400788c */ /* 0x000fd2000bf05270 */
[----:B------:R-:W-:Y:S05]  /*3b40*/  BRA.U UP0, `(.L_x_75) ;  /* 0x00000009003c7547 */ /* 0x000fea000b800000 */
[----:B01----:R-:W-:Y:S02]  /*3b50*/  IMAD.U32 R4, R5, 0x10000, RZ ;  /* 0x0001000005047824 */ /* 0x003fe400078e00ff */
[----:B------:R-:W-:-:S05]  /*3b60*/  IMAD.MOV.U32 R5, RZ, RZ, RZ ;  /* 0x000000ffff057224 */ /* 0x000fca00078e00ff */
[----:B------:R0:W-:Y:S01]  /*3b70*/  STG.E.64 desc[UR36][R2.64], R4 ;  /* 0x0000000402007986 */ /* 0x0001e2000c101b24 */
[----:B------:R-:W-:Y:S05]  /*3b80*/  BRA `(.L_x_76) ;  /* 0x0000000800cc7947 */ /* 0x000fea0003800000 */
.L_x_82:
[----:B-1----:R-:W-:-:S05]  /*3b90*/  IMAD.U32 R5, R5, 0x10000, RZ ;  /* 0x0001000005057824 */ /* 0x002fca00078e00ff */
[----:B------:R-:W-:-:S04]  /*3ba0*/  F2FP.F16.F32.PACK_AB R5, RZ, R5 ;  /* 0x00000005ff05723e */ /* 0x000fc800000000ff */
[----:B------:R-:W-:-:S05]  /*3bb0*/  PRMT R5, R5, 0x5410, RZ ;  /* 0x0000541005057816 */ /* 0x000fca00000000ff */
[----:B------:R1:W-:Y:S01]  /*3bc0*/  STG.E desc[UR36][R2.64], R5 ;  /* 0x0000000502007986 */ /* 0x0003e2000c101924 */
[----:B------:R-:W-:Y:S05]  /*3bd0*/  BRA `(.L_x_76) ;  /* 0x0000000800b87947 */ /* 0x000fea0003800000 */
.L_x_81:
[----:B01----:R-:W-:-:S05]  /*3be0*/  SHF.L.U32 R4, R5, 0x10, RZ ;  /* 0x0000001005047819 */ /* 0x003fca00000006ff */
[----:B------:R-:W-:-:S06]  /*3bf0*/  FMUL.FTZ R4, R4, 1 ;  /* 0x3f80000004047820 */ /* 0x000fcc0000410000 */
[----:B------:R-:W0:Y:S02]  /*3c00*/  F2F.F64.F32 R4, R4 ;  /* 0x0000000400047310 */ /* 0x000e240000201800 */
[----:B0-----:R0:W-:Y:S01]  /*3c10*/  STG.E.64 desc[UR36][R2.64], R4 ;  /* 0x0000000402007986 */ /* 0x0011e2000c101b24 */
[----:B------:R-:W-:Y:S05]  /*3c20*/  BRA `(.L_x_76) ;  /* 0x0000000800a47947 */ /* 0x000fea0003800000 */
.L_x_71:
        /* <DEDUP_REMOVED lines=8> */
[----:B-1----:R-:W-:-:S05]  /*3cb0*/  IMAD.U32 R5, R5, 0x10000, RZ ;  /* 0x0001000005057824 */ /* 0x002fca00078e00ff */
[----:B------:R-:W-:-:S04]  /*3cc0*/  FSETP.NEU.FTZ.AND P0, PT, R5, RZ, PT ;  /* 0x000000ff0500720b */ /* 0x000fc80003f1d000 */
[----:B------:R-:W-:-:S05]  /*3cd0*/  SEL R5, RZ, 0x1, !P0 ;  /* 0x00000001ff057807 */ /* 0x000fca0004000000 */
[----:B------:R1:W-:Y:S01]  /*3ce0*/  STG.E.U8 desc[UR36][R2.64], R5 ;  /* 0x0000000502007986 */ /* 0x0003e2000c101124 */
[----:B------:R-:W-:Y:S05]  /*3cf0*/  BRA `(.L_x_76) ;  /* 0x0000000800707947 */ /* 0x000fea0003800000 */
.L_x_85:
[----:B-1----:R-:W-:Y:S01]  /*3d00*/  IMAD.U32 R5, R5, 0x10000, RZ ;  /* 0x0001000005057824 */ /* 0x002fe200078e00ff */
[----:B------:R-:W-:-:S03]  /*3d10*/  CS2R R6, SRZ ;  /* 0x0000000000067805 */ /* 0x000fc6000001ff00 */
[----:B------:R-:W-:-:S06]  /*3d20*/  FMUL.FTZ R5, R5, 1 ;  /* 0x3f80000005057820 */ /* 0x000fcc0000410000 */
[----:B0-----:R-:W0:Y:S02]  /*3d30*/  F2F.F64.F32 R4, R5 ;  /* 0x0000000500047310 */ /* 0x001e240000201800 */
[----:B0-----:R0:W-:Y:S01]  /*3d40*/  STG.E.128 desc[UR36][R2.64], R4 ;  /* 0x0000000402007986 */ /* 0x0011e2000c101d24 */
[----:B------:R-:W-:Y:S05]  /*3d50*/  BRA `(.L_x_76) ;  /* 0x0000000800587947 */ /* 0x000fea0003800000 */
.L_x_84:
[----:B------:R-:W-:-:S09]  /*3d60*/  UISETP.NE.AND UP0, UPT, UR4, 0xf, UPT ;  /* 0x0000000f0400788c */ /* 0x000fd2000bf05270 */
[----:B------:R-:W-:Y:S05]  /*3d70*/  BRA.U !UP0, `(.L_x_86) ;  /* 0x0000000108a07547 */ /* 0x000fea000b800000 */
[----:B------:R-:W-:-:S09]  /*3d80*/  UISETP.NE.AND UP0, UPT, UR4, 0x17, UPT ;  /* 0x000000170400788c */ /* 0x000fd2000bf05270 */
[----:B------:R-:W-:Y:S05]  /*3d90*/  BRA.U !UP0, `(.L_x_87) ;  /* 0x00000001084c7547 */ /* 0x000fea000b800000 */
[----:B------:R-:W-:-:S09]  /*3da0*/  UISETP.NE.AND UP0, UPT, UR4, 0x18, UPT ;  /* 0x000000180400788c */ /* 0x000fd2000bf05270 */
[----:B------:R-:W-:Y:S05]  /*3db0*/  BRA.U UP0, `(.L_x_75) ;  /* 0x0000000500a07547 */ /* 0x000fea000b800000 */
[----:B-1----:R-:W-:Y:S01]  /*3dc0*/  IMAD.U32 R7, R5, 0x10000, RZ ;  /* 0x0001000005077824 */ /* 0x002fe200078e00ff */
[----:B------:R-:W-:Y:S01]  /*3dd0*/  BSSY.RECONVERGENT B0, `(.L_x_88) ;  /* 0x000000c000007945 */ /* 0x000fe20003800200 */
[----:B------:R-:W-:-:S03]  /*3de0*/  IMAD.MOV.U32 R0, RZ, RZ, 0x7f ;  /* 0x0000007fff007424 */ /* 0x000fc600078e00ff */
[----:B------:R-:W-:Y:S02]  /*3df0*/  LOP3.LUT R6, R7, 0x7fffffff, RZ, 0xc0, !PT ;  /* 0x7fffffff07067812 */ /* 0x000fe400078ec0ff */
[----:B------:R-:W-:Y:S02]  /*3e00*/  SHF.R.U32.HI R5, RZ, 0x18, R7 ;  /* 0x00000018ff057819 */ /* 0x000fe40000011607 */
[----:B------:R-:W-:-:S13]  /*3e10*/  ISETP.GT.U32.AND P0, PT, R6, 0x43efffff, PT ;  /* 0x43efffff0600780c */ /* 0x000fda0003f04070 */
[----:B------:R-:W-:Y:S05]  /*3e20*/  @P0 BRA `(.L_x_89) ;  /* 0x0000000000180947 */ /* 0x000fea0003800000 */
[----:B------:R-:W-:-:S13]  /*3e30*/  ISETP.GT.U32.AND P0, PT, R6, 0x3c7fffff, PT ;  /* 0x3c7fffff0600780c */ /* 0x000fda0003f04070 */
[----:B------:R-:W-:-:S04]  /*3e40*/  @P0 SHF.R.U32.HI R0, RZ, 0x14, R7 ;  /* 0x00000014ff000819 */ /* 0x000fc80000011607 */
[----:B0-----:R-:W-:Y:S01]  /*3e50*/  @P0 LOP3.LUT R4, R0, 0x1, RZ, 0xc0, !PT ;  /* 0x0000000100040812 */ /* 0x001fe200078ec0ff */
[----:B------:R-:W-:-:S03]  /*3e60*/  @!P0 FADD.FTZ R0, R6, 16384 ;  /* 0x4680000006008421 */ /* 0x000fc60000010000 */
[----:B------:R-:W-:-:S04]  /*3e70*/  @P0 IADD3 R4, PT, PT, R7, 0x407ffff, R4 ;  /* 0x0407ffff07040810 */ /* 0x000fc80007ffe004 */
[----:B------:R-:W-:-:S07]  /*3e80*/  @P0 SHF.R.U32.HI R0, RZ, 0x14, R4 ;  /* 0x00000014ff000819 */ /* 0x000fce0000011604 */
.L_x_89:
[----:B------:R-:W-:Y:S05]  /*3e90*/  BSYNC.RECONVERGENT B0 ;  /* 0x0000000000007941 */ /* 0x000fea0003800200 */
.L_x_88:
[----:B------:R-:W-:-:S05]  /*3ea0*/  LOP3.LUT R5, R0, 0x80, R5, 0xf8, !PT ;  /* 0x0000008000057812 */ /* 0x000fca00078ef805 */
[----:B------:R1:W-:Y:S01]  /*3eb0*/  STG.E.U8 desc[UR36][R2.64], R5 ;  /* 0x0000000502007986 */ /* 0x0003e2000c101124 */
[----:B------:R-:W-:Y:S05]  /*3ec0*/  BRA `(.L_x_76) ;  /* 0x0000000400fc7947 */ /* 0x000fea0003800000 */
.L_x_87:
[----:B-1----:R-:W-:Y:S01]  /*3ed0*/  IMAD.U32 R7, R5, 0x10000, RZ ;  /* 0x0001000005077824 */ /* 0x002fe200078e00ff */
[----:B------:R-:W-:Y:S04]  /*3ee0*/  BSSY.RECONVERGENT B0, `(.L_x_90) ;  /* 0x000000e000007945 */ /* 0x000fe80003800200 */
[----:B------:R-:W-:Y:S02]  /*3ef0*/  LOP3.LUT R6, R7, 0x7fffffff, RZ, 0xc0, !PT ;  /* 0x7fffffff07067812 */ /* 0x000fe400078ec0ff */
[----:B------:R-:W-:Y:S02]  /*3f00*/  SHF.R.U32.HI R5, RZ, 0x18, R7 ;  /* 0x00000018ff057819 */ /* 0x000fe40000011607 */
[----:B------:R-:W-:-:S13]  /*3f10*/  ISETP.GE.U32.AND P1, PT, R6, 0x47800000, PT ;  /* 0x478000000600780c */ /* 0x000fda0003f26070 */
[----:B------:R-:W-:Y:S02]  /*3f20*/  @P1 ISETP.GT.U32.AND P0, PT, R6, 0x7f800000, PT ;  /* 0x7f8000000600180c */ /* 0x000fe40003f04070 */
[----:B------:R-:W-:-:S04]  /*3f30*/  @P1 MOV R0, 0x7f ;  /* 0x0000007f00001802 */ /* 0x000fc80000000f00 */
[----:B------:R-:W-:Y:S01]  /*3f40*/  @P1 SEL R0, R0, 0x7c, P0 ;  /* 0x0000007c00001807 */ /* 0x000fe20000000000 */
[----:B------:R-:W-:Y:S06]  /*3f50*/  @P1 BRA `(.L_x_91) ;  /* 0x0000000000181947 */ /* 0x000fec0003800000 */
[----:B------:R-:W-:-:S13]  /*3f60*/  ISETP.GT.U32.AND P0, PT, R6, 0x387fffff, PT ;  /* 0x387fffff0600780c */ /* 0x000fda0003f04070 */
[----:B------:R-:W-:-:S04]  /*3f70*/  @P0 SHF.R.U32.HI R0, RZ, 0x15, R7 ;  /* 0x00000015ff000819 */ /* 0x000fc80000011607 */
[----:B0-----:R-:W-:Y:S01]  /*3f80*/  @P0 LOP3.LUT R4, R0, 0x1, RZ, 0xc0, !PT ;  /* 0x0000000100040812 */ /* 0x001fe200078ec0ff */
[----:B------:R-:W-:-:S03]  /*3f90*/  @!P0 FADD.FTZ R0, R6, 128 ;  /* 0x4300000006008421 */ /* 0x000fc60000010000 */
[----:B------:R-:W-:-:S04]  /*3fa0*/  @P0 IADD3 R4, PT, PT, R7, 0x80fffff, R4 ;  /* 0x080fffff07040810 */ /* 0x000fc80007ffe004 */
[----:B------:R-:W-:-:S07]  /*3fb0*/  @P0 SHF.R.U32.HI R0, RZ, 0x15, R4 ;  /* 0x00000015ff000819 */ /* 0x000fce0000011604 */
.L_x_91:
[----:B------:R-:W-:Y:S05]  /*3fc0*/  BSYNC.RECONVERGENT B0 ;  /* 0x0000000000007941 */ /* 0x000fea0003800200 */
.L_x_90:
[----:B------:R-:W-:-:S05]  /*3fd0*/  LOP3.LUT R5, R0, 0x80, R5, 0xf8, !PT ;  /* 0x0000008000057812 */ /* 0x000fca00078ef805 */
[----:B------:R1:W-:Y:S01]  /*3fe0*/  STG.E.U8 desc[UR36][R2.64], R5 ;  /* 0x0000000502007986 */ /* 0x0003e2000c101124 */
[----:B------:R-:W-:Y:S05]  /*3ff0*/  BRA `(.L_x_76) ;  /* 0x0000000400b07947 */ /* 0x000fea0003800000 */
.L_x_86:
[----:B-1----:R1:W-:Y:S01]  /*4000*/  STG.E.U16 desc[UR36][R2.64], R5 ;  /* 0x0000000502007986 */ /* 0x0023e2000c101524 */
[----:B------:R-:W-:Y:S05]  /*4010*/  BRA `(.L_x_76) ;  /* 0x0000000400a87947 */ /* 0x000fea0003800000 */
.L_x_83:
        /* <DEDUP_REMOVED lines=8> */
[----:B-1----:R-:W-:-:S06]  /*40a0*/  IMAD.U32 R5, R5, 0x10000, RZ ;  /* 0x0001000005057824 */ /* 0x002fcc00078e00ff */
[----:B------:R-:W1:Y:S02]  /*40b0*/  F2I.FTZ.U32.TRUNC.NTZ R5, R5 ;  /* 0x0000000500057305 */ /* 0x000e64000021f000 */
[----:B-1----:R1:W-:Y:S01]  /*40c0*/  STG.E.U16 desc[UR36][R2.64], R5 ;  /* 0x0000000502007986 */ /* 0x0023e2000c101524 */
[----:B------:R-:W-:Y:S05]  /*40d0*/  BRA `(.L_x_76) ;  /* 0x0000000400787947 */ /* 0x000fea0003800000 */
.L_x_94:
[----:B-1----:R-:W-:Y:S01]  /*40e0*/  IMAD.U32 R5, R5, 0x10000, RZ ;  /* 0x0001000005057824 */ /* 0x002fe200078e00ff */
[----:B------:R-:W-:Y:S01]  /*40f0*/  BSSY.RECONVERGENT B0, `(.L_x_95) ;  /* 0x0000014000007945 */ /* 0x000fe20003800200 */
[----:B------:R-:W-:-:S03]  /*4100*/  IMAD.MOV.U32 R0, RZ, RZ, 0x80 ;  /* 0x00000080ff007424 */ /* 0x000fc600078e00ff */
[----:B0-----:R-:W-:-:S04]  /*4110*/  LOP3.LUT R4, R5, 0x7fffffff, RZ, 0xc0, !PT ;  /* 0x7fffffff05047812 */ /* 0x001fc800078ec0ff */
[----:B------:R-:W-:-:S13]  /*4120*/  ISETP.GT.U32.AND P0, PT, R4, 0x437fffff, PT ;  /* 0x437fffff0400780c */ /* 0x000fda0003f04070 */
[----:B------:R-:W-:Y:S05]  /*4130*/  @P0 BRA `(.L_x_96) ;  /* 0x00000000003c0947 */ /* 0x000fea0003800000 */
[----:B------:R-:W-:-:S13]  /*4140*/  ISETP.GT.U32.AND P0, PT, R4, 0x3bffffff, PT ;  /* 0x3bffffff0400780c */ /* 0x000fda0003f04070 */
[----:B------:R-:W-:Y:S05]  /*4150*/  @P0 BRA `(.L_x_97) ;  /* 0x0000000000140947 */ /* 0x000fea0003800000 */
[----:B------:R-:W-:-:S05]  /*4160*/  FADD.FTZ R0, R4, 8192 ;  /* 0x4600000004007421 */ /* 0x000fca0000010000 */
[----:B------:R-:W-:Y:S02]  /*4170*/  LOP3.LUT P0, R4, R0, 0xff, RZ, 0xc0, !PT ;  /* 0x000000ff00047812 */ /* 0x000fe4000780c0ff */
[----:B------:R-:W-:-:S11]  /*4180*/  PRMT R0, RZ, 0x7610, R0 ;  /* 0x00007610ff007816 */ /* 0x000fd60000000000 */
[----:B------:R-:W-:Y:S05]  /*4190*/  @!P0 BRA `(.L_x_96) ;  /* 0x0000000000248947 */ /* 0x000fea0003800000 */
[----:B------:R-:W-:Y:S05]  /*41a0*/  BRA `(.L_x_98) ;  /* 0x0000000000147947 */ /* 0x000fea0003800000 */
.L_x_97:
[----:B------:R-:W-:-:S04]  /*41b0*/  SHF.R.U32.HI R0, RZ, 0x14, R5 ;  /* 0x00000014ff007819 */ /* 0x000fc80000011605 */
[----:B------:R-:W-:-:S04]  /*41c0*/  LOP3.LUT R0, R0, 0x1, RZ, 0xc0, !PT ;  /* 0x0000000100007812 */ /* 0x000fc800078ec0ff */
[----:B------:R-:W-:-:S04]  /*41d0*/  IADD3 R0, PT, PT, R5, 0x487ffff, R0 ;  /* 0x0487ffff05007810 */ /* 0x000fc80007ffe000 */
[----:B------:R-:W-:-:S04]  /*41e0*/  SHF.R.U32.HI R0, RZ, 0x14, R0 ;  /* 0x00000014ff007819 */ /* 0x000fc80000011600 */
[----:B------:R-:W-:-:S07]  /*41f0*/  LOP3.LUT R4, R0, 0xff, RZ, 0xc0, !PT ;  /* 0x000000ff00047812 */ /* 0x000fce00078ec0ff */
.L_x_98:
[----:B------:R-:W-:-:S04]  /*4200*/  SHF.R.U32.HI R5, RZ, 0x18, R5 ;  /* 0x00000018ff057819 */ /* 0x000fc80000011605 */
[----:B------:R-:W-:-:S04]  /*4210*/  LOP3.LUT R4, R4, 0x80, R5, 0xf8, !PT ;  /* 0x0000008004047812 */ /* 0x000fc800078ef805 */
[----:B------:R-:W-:-:S07]  /*4220*/  PRMT R0, R4, 0x7610, R0 ;  /* 0x0000761004007816 */ /* 0x000fce0000000000 */
.L_x_96:
[----:B------:R-:W-:Y:S05]  /*4230*/  BSYNC.RECONVERGENT B0 ;  /* 0x0000000000007941 */ /* 0x000fea0003800200 */
.L_x_95:
[----:B------:R0:W-:Y:S01]  /*4240*/  STG.E.U8 desc[UR36][R2.64], R0 ;  /* 0x0000000002007986 */ /* 0x0001e2000c101124 */
[----:B------:R-:W-:Y:S05]  /*4250*/  BRA `(.L_x_76) ;  /* 0x0000000400187947 */ /* 0x000fea0003800000 */
.L_x_93:
        /* <DEDUP_REMOVED lines=13> */
.L_x_101:
[----:B------:R-:W-:-:S04]  /*4330*/  SHF.R.U32.HI R0, RZ, 0x15, R5 ;  /* 0x00000015ff007819 */ /* 0x000fc80000011605 */
[----:B------:R-:W-:-:S04]  /*4340*/  LOP3.LUT R0, R0, 0x1, RZ, 0xc0, !PT ;  /* 0x0000000100007812 */ /* 0x000fc800078ec0ff */
[----:B------:R-:W-:-:S04]  /*4350*/  IADD3 R0, PT, PT, R5, 0x88fffff, R0 ;  /* 0x088fffff05007810 */ /* 0x000fc80007ffe000 */
[----:B------:R-:W-:-:S04]  /*4360*/  SHF.R.U32.HI R0, RZ, 0x15, R0 ;  /* 0x00000015ff007819 */ /* 0x000fc80000011600 */
[----:B------:R-:W-:-:S07]  /*4370*/  LOP3.LUT R4, R0, 0xff, RZ, 0xc0, !PT ;  /* 0x000000ff00047812 */ /* 0x000fce00078ec0ff */
.L_x_102:
[----:B------:R-:W-:-:S04]  /*4380*/  SHF.R.U32.HI R5, RZ, 0x18, R5 ;  /* 0x00000018ff057819 */ /* 0x000fc80000011605 */
[----:B------:R-:W-:-:S04]  /*4390*/  LOP3.LUT R4, R4, 0x80, R5, 0xf8, !PT ;  /* 0x0000008004047812 */ /* 0x000fc800078ef805 */
[----:B------:R-:W-:-:S07]  /*43a0*/  PRMT R0, R4, 0x7610, R0 ;  /* 0x0000761004007816 */ /* 0x000fce0000000000 */
.L_x_100:
[----:B------:R-:W-:Y:S05]  /*43b0*/  BSYNC.RECONVERGENT B0 ;  /* 0x0000000000007941 */ /* 0x000fea0003800200 */
.L_x_99:
[----:B------:R0:W-:Y:S01]  /*43c0*/  STG.E.U8 desc[UR36][R2.64], R0 ;  /* 0x0000000002007986 */ /* 0x0001e2000c101124 */
[----:B------:R-:W-:Y:S05]  /*43d0*/  BRA `(.L_x_76) ;  /* 0x0000000000b87947 */ /* 0x000fea0003800000 */
.L_x_92:
[----:B------:R-:W-:-:S09]  /*43e0*/  UISETP.NE.AND UP0, UPT, UR4, 0x1c, UPT ;  /* 0x0000001c0400788c */ /* 0x000fd2000bf05270 */
[----:B------:R-:W-:Y:S05]  /*43f0*/  BRA.U !UP0, `(.L_x_103) ;  /* 0x0000000108a47547 */ /* 0x000fea000b800000 */
[----:B------:R-:W-:-:S09]  /*4400*/  UISETP.NE.AND UP0, UPT, UR4, 0x1d, UPT ;  /* 0x0000001d0400788c */ /* 0x000fd2000bf05270 */
[----:B------:R-:W-:Y:S05]  /*4410*/  BRA.U !UP0, `(.L_x_104) ;  /* 0x00000001088c7547 */ /* 0x000fea000b800000 */
[----:B------:R-:W-:-:S09]  /*4420*/  UISETP.NE.AND UP0, UPT, UR4, 0x2c, UPT ;  /* 0x0000002c0400788c */ /* 0x000fd2000bf05270 */
[----:B------:R-:W-:Y:S05]  /*4430*/  BRA.U !UP0, `(.L_x_105) ;  /* 0x0000000108447547 */ /* 0x000fea000b800000 */
.L_x_75:
[----:B------:R-:W-:Y:S01]  /*4440*/  MOV R0, 0x0 ;  /* 0x0000000000007802 */ /* 0x000fe20000000f00 */
[----:B------:R-:W0:Y:S01]  /*4450*/  LDCU.64 UR6, c[0x4][0x178] ;  /* 0x01002f00ff0677ac */ /* 0x000e220008000a00 */
[----:B------:R-:W-:Y:S02]  /*4460*/  HFMA2 R8, -RZ, RZ, 0, 6.020069122314453125e-06 ;  /* 0x00000065ff087431 */ /* 0x000fe400000001ff */
[----:B------:R-:W-:Y:S01]  /*4470*/  IMAD.MOV.U32 R12, RZ, RZ, 0x1 ;  /* 0x00000001ff0c7424 */ /* 0x000fe200078e00ff */
[----:B------:R2:W3:Y:S01]  /*4480*/  LDC.64 R2, c[0x4][R0] ;  /* 0x0100000000027b82 */ /* 0x0004e20000000a00 */
[----:B------:R-:W4:Y:S01]  /*4490*/  LDCU.64 UR8, c[0x4][0x180] ;  /* 0x01003000ff0877ac */ /* 0x000f220008000a00 */
[----:B------:R-:W-:Y:S01]  /*44a0*/  IMAD.MOV.U32 R13, RZ, RZ, RZ ;  /* 0x000000ffff0d7224 */ /* 0x000fe200078e00ff */
[----:B------:R-:W5:Y:S01]  /*44b0*/  LDCU.64 UR4, c[0x4][0x90] ;  /* 0x01001200ff0477ac */ /* 0x000f620008000a00 */
[----:B0-----:R-:W-:Y:S01]  /*44c0*/  MOV R4, UR6 ;  /* 0x0000000600047c02 */ /* 0x001fe20008000f00 */
[----:B-1----:R-:W-:-:S02]  /*44d0*/  IMAD.U32 R5, RZ, RZ, UR7 ;  /* 0x00000007ff057e24 */ /* 0x002fc4000f8e00ff */
[----:B----4-:R-:W-:Y:S02]  /*44e0*/  IMAD.U32 R6, RZ, RZ, UR8 ;  /* 0x00000008ff067e24 */ /* 0x010fe4000f8e00ff */
[----:B------:R-:W-:Y:S02]  /*44f0*/  IMAD.U32 R7, RZ, RZ, UR9 ;  /* 0x00000009ff077e24 */ /* 0x000fe4000f8e00ff */
[----:B-----5:R-:W-:Y:S02]  /*4500*/  IMAD.U32 R10, RZ, RZ, UR4 ;  /* 0x00000004ff0a7e24 */ /* 0x020fe4000f8e00ff */
[----:B--2---:R-:W-:-:S07]  /*4510*/  IMAD.U32 R11, RZ, RZ, UR5 ;  /* 0x00000005ff0b7e24 */ /* 0x004fce000f8e00ff */
[----:B------:R-:W-:-:S07]  /*4520*/  LEPC R20, `(.L_x_106) ;  /* 0x000000001014794e */ /* 0x000fce0000000000 */
[----:B---3--:R-:W-:Y:S05]  /*4530*/  CALL.ABS.NOINC R2 ;  /* 0x0000000002007343 */ /* 0x008fea0003c00000 */
.L_x_106:
[----:B------:R-:W-:Y:S05]  /*4540*/  BRA `(.L_x_76) ;  /* 0x00000000005c7947 */ /* 0x000fea0003800000 */
.L_x_105:
[----:B-1----:R-:W-:-:S05]  /*4550*/  IMAD.U32 R5, R5, 0x10000, RZ ;  /* 0x0001000005057824 */ /* 0x002fca00078e00ff */
[----:B------:R-:W-:-:S04]  /*4560*/  SHF.R.U32.HI R6, RZ, 0x17, R5 ;  /* 0x00000017ff067819 */ /* 0x000fc80000011605 */
[----:B0-----:R-:W-:-:S04]  /*4570*/  LOP3.LUT R4, R6, 0xff, RZ, 0xc0, !PT ;  /* 0x000000ff06047812 */ /* 0x001fc800078ec0ff */
[----:B------:R-:W-:-:S13]  /*4580*/  ISETP.NE.AND P1, PT, R4, 0xff, PT ;  /* 0x000000ff0400780c */ /* 0x000fda0003f25270 */
[--C-:B------:R-:W-:Y:S02]  /*4590*/  @P1 SHF.R.U32.HI R0, RZ, 0x16, R5.reuse ;  /* 0x00000016ff001819 */ /* 0x100fe40000011605 */
[----:B------:R-:W-:Y:S01]  /*45a0*/  @P1 LOP3.LUT P0, RZ, R4, 0x3fffff, R5, 0xf8, !PT ;  /* 0x003fffff04ff1812 */ /* 0x000fe2000780f805 */
[----:B------:R-:W-:Y:S01]  /*45b0*/  IMAD.MOV.U32 R5, RZ, RZ, 0xff ;  /* 0x000000ffff057424 */ /* 0x000fe200078e00ff */
[----:B------:R-:W-:-:S04]  /*45c0*/  @P1 LOP3.LUT R0, R0, 0x1, RZ, 0xc0, !PT ;  /* 0x0000000100001812 */ /* 0x000fc800078ec0ff */
[----:B------:R-:W-:Y:S01]  /*45d0*/  @P1 ISETP.EQ.U32.AND P2, PT, R0, 0x1, P0 ;  /* 0x000000010000180c */ /* 0x000fe20000742070 */
[----:B------:R-:W-:Y:S01]  /*45e0*/  @P1 VIADD R0, R6, 0x1 ;  /* 0x0000000106001836 */ /* 0x000fe20000000000 */
[----:B------:R-:W-:Y:S02]  /*45f0*/  PLOP3.LUT P0, PT, PT, PT, PT, 0x80, 0x8 ;  /* 0x000000000008781c */ /* 0x000fe40003f0f070 */
[----:B------:R-:W-:-:S13]  /*4600*/  @P1 PLOP3.LUT P0, PT, P2, PT, PT, 0x80, 0x8 ;  /* 0x000000000008181c */ /* 0x000fda000170f070 */
[----:B------:R-:W-:-:S05]  /*4610*/  @!P0 IADD3 R0, PT, PT, R6, RZ, RZ ;  /* 0x000000ff06008210 */ /* 0x000fca0007ffe0ff */
[----:B------:R-:W-:-:S05]  /*4620*/  @P1 IMAD.MOV.U32 R5, RZ, RZ, R0 ;  /* 0x000000ffff051224 */ /* 0x000fca00078e0000 */
[----:B------:R0:W-:Y:S01]  /*4630*/  STG.E.U8 desc[UR36][R2.64], R5 ;  /* 0x0000000502007986 */ /* 0x0001e2000c101124 */
[----:B------:R-:W-:Y:S05]  /*4640*/  BRA `(.L_x_76) ;  /* 0x00000000001c7947 */ /* 0x000fea0003800000 */
.L_x_104:
[----:B-1----:R-:W-:-:S06]  /*4650*/  IMAD.U32 R5, R5, 0x10000, RZ ;  /* 0x0001000005057824 */ /* 0x002fcc00078e00ff */
[----:B0-----:R-:W0:Y:S02]  /*4660*/  F2I.U64.TRUNC R4, R5 ;  /* 0x0000000500047311 */ /* 0x001e24000020d800 */
[----:B0-----:R0:W-:Y:S01]  /*4670*/  STG.E.64 desc[UR36][R2.64], R4 ;  /* 0x0000000402007986 */ /* 0x0011e2000c101b24 */
[----:B------:R-:W-:Y:S05]  /*4680*/  BRA `(.L_x_76) ;  /* 0x00000000000c7947 */ /* 0x000fea0003800000 */
.L_x_103:
[----:B-1----:R-:W-:-:S06]  /*4690*/  IMAD.U32 R5, R5, 0x10000, RZ ;  /* 0x0001000005057824 */ /* 0x002fcc00078e00ff */
[----:B------:R-:W1:Y:S02]  /*46a0*/  F2I.FTZ.U32.TRUNC.NTZ R5, R5 ;  /* 0x0000000500057305 */ /* 0x000e64000021f000 */
[----:B-1----:R1:W-:Y:S02]  /*46b0*/  STG.E desc[UR36][R2.64], R5 ;  /* 0x0000000502007986 */ /* 0x0023e4000c101924 */
.L_x_76:
[----:B------:R-:W-:-:S07]  /*46c0*/  VIADD R17, R17, 0x80 ;  /* 0x0000008011117836 */ /* 0x000fce0000000000 */
.L_x_1:
[----:B------:R-:W-:Y:S05]  /*46d0*/  BSYNC.RECONVERGENT B6 ;  /* 0x0000000000067941 */ /* 0x000fea0003800200 */
.L_x_0:
[----:B------:R-:W5:Y:S01]  /*46e0*/  LDCU UR4, c[0x0][0x380] ;  /* 0x00007000ff0477ac */ /* 0x000f620008000800 */
[----:B------:R-:W-:Y:S01]  /*46f0*/  BSSY.RECONVERGENT B6, `(.L_x_107) ;  /* 0x000045e000067945 */ /* 0x000fe20003800200 */
[----:B-----5:R-:W-:-:S13]  /*4700*/  ISETP.GE.AND P0, PT, R17, UR4, PT ;  /* 0x0000000411007c0c */ /* 0x020fda000bf06270 */
[----:B------:R-:W-:Y:S05]  /*4710*/  @P0 BRA `(.L_x_108) ;  /* 0x00000044006c0947 */ /* 0x000fea0003800000 */
[----:B------:R-:W5:Y:S01]  /*4720*/  LDCU UR4, c[0x0][0x388] ;  /* 0x00007100ff0477ac */ /* 0x000f620008000800 */
[----:B01----:R-:W-:Y:S02]  /*4730*/  HFMA2 R0, -RZ, RZ, 0, 0 ;  /* 0x00000000ff007431 */ /* 0x003fe400000001ff */
[----:B------:R-:W-:Y:S02]  /*4740*/  IMAD.MOV.U32 R18, RZ, RZ, RZ ;  /* 0x000000ffff127224 */ /* 0x000fe400078e00ff */
[----:B------:R-:W-:Y:S01]  /*4750*/  IMAD.MOV.U32 R16, RZ, RZ, RZ ;  /* 0x000000ffff107224 */ /* 0x000fe200078e00ff */
[----:B-----5:R-:W-:-:S09]  /*4760*/  UISETP.NE.AND UP0, UPT, UR4, URZ, UPT ;  /* 0x000000ff0400728c */ /* 0x020fd2000bf05270 */
[----:B------:R-:W-:Y:S05]  /*4770*/  BRA.U !UP0, `(.L_x_109) ;  /* 0x0000001508707547 */ /* 0x000fea000b800000 */
[----:B------:R-:W2:Y:S01]  /*4780*/  LDCU.64 UR4, c[0x0][0x390] ;  /* 0x00007200ff0477ac */ /* 0x000ea20008000a00 */
[----:B------:R-:W-:Y:S01]  /*4790*/  IMAD.MOV.U32 R16, RZ, RZ, RZ ;  /* 0x000000ffff107224 */ /* 0x000fe200078e00ff */
[----:B------:R-:W0:Y:S01]  /*47a0*/  LDCU UR6, c[0x0][0x38c] ;  /* 0x00007180ff0677ac */ /* 0x000e220008000800 */
[----:B------:R-:W1:Y:S01]  /*47b0*/  LDCU.64 UR8, c[0x0][0x4b8] ;  /* 0x00009700ff0877ac */ /* 0x000e620008000a00 */
[----:B------:R-:W-:Y:S01]  /*47c0*/  UISETP.NE.AND UP0, UPT, UR41, URZ, UPT ;  /* 0x000000ff2900728c */ /* 0x000fe2000bf05270 */
[----:B--234-:R-:W-:Y:S01]  /*47d0*/  IMAD.HI.U32 R2, R17, UR4, R16 ;  /* 0x0000000411027c27 */ /* 0x01cfe2000f8e0010 */
[----:B------:R-:W2:Y:S04]  /*47e0*/  LDCU UR4, c[0x0][0x4c0] ;  /* 0x00009800ff0477ac */ /* 0x000ea80008000800 */
[----:B------:R-:W-:-:S05]  /*47f0*/  SHF.R.U32.HI R3, RZ, UR5, R2 ;  /* 0x00000005ff037c19 */ /* 0x000fca0008011602 */
[----:B------:R-:W-:-:S04]  /*4800*/  IMAD.MOV R18, RZ, RZ, -R3 ;  /* 0x000000ffff127224 */ /* 0x000fc800078e0a03 */
[----:B0-----:R-:W-:-:S04]  /*4810*/  IMAD R18, R18, UR6, R17 ;  /* 0x0000000612127c24 */ /* 0x001fc8000f8e0211 */
[C---:B-1----:R-:W-:Y:S02]  /*4820*/  IMAD R16, R18.reuse, UR8, RZ ;  /* 0x0000000812107c24 */ /* 0x042fe4000f8e02ff */
[C---:B------:R-:W-:Y:S02]  /*4830*/  IMAD R0, R18.reuse, UR9, RZ ;  /* 0x0000000912007c24 */ /* 0x040fe4000f8e02ff */
[----:B--2---:R-:W-:Y:S01]  /*4840*/  IMAD R18, R18, UR4, RZ ;  /* 0x0000000412127c24 */ /* 0x004fe2000f8e02ff */
        /* <DEDUP_REMOVED lines=335> */
.L_x_109:
[----:B------:R-:W2:Y:S01]  /*5d40*/  LDCU.64 UR6, c[0x0][0x5f0] ;  /* 0x0000be00ff0677ac */ /* 0x000ea20008000a00 */
[----:B------:R-:W-:-:S04]  /*5d50*/  UPRMT UR4, UR39, 0x9910, URZ ;  /* 0x0000991027047896 */ /* 0x000fc800080000ff */
[----:B------:R-:W-:Y:S01]  /*5d60*/  UISETP.GT.AND UP0, UPT, UR4, 0x9, UPT ;  /* 0x000000090400788c */ /* 0x000fe2000bf04270 */
[----:B--234-:R-:W-:-:S05]  /*5d70*/  IADD3 R2, P0, PT, R0, UR6, RZ ;  /* 0x0000000600027c10 */ /* 0x01cfca000ff1e0ff */
        /* <DEDUP_REMOVED lines=15> */
.L_x_113:
[----:B------:R-:W2:Y:S02]  /*5e70*/  LDG.E.U8 R2, desc[UR36][R2.64] ;  /* 0x0000002402027981 */ /* 0x000ea4000c1e1100 */
[----:B--2---:R-:W-:-:S04]  /*5e80*/  I2FP.F32.U32 R0, R2 ;  /* 0x0000000200007245 */ /* 0x004fc80000201000 */
[----:B------:R-:W-:-:S04]  /*5e90*/  F2FP.BF16.F32.PACK_AB R0, RZ, R0 ;  /* 0x00000000ff00723e */ /* 0x000fc800000010ff */
[----:B------:R-:W-:Y:S01]  /*5ea0*/  PRMT R19, R0, 0x7610, R19 ;  /* 0x0000761000137816 */ /* 0x000fe20000000013 */
[----:B------:R-:W-:Y:S06]  /*5eb0*/  BRA `(.L_x_115) ;  /* 0x0000000c00c07947 */ /* 0x000fec0003800000 */
.L_x_112:
        /* <DEDUP_REMOVED lines=11> */
.L_x_117:
[----:B------:R-:W2:Y:S02]  /*5f70*/  LDG.E R2, desc[UR36][R2.64] ;  /* 0x0000002402027981 */ /* 0x000ea4000c1e1900 */
[----:B--2---:R-:W-:-:S04]  /*5f80*/  I2FP.F32.S32 R0, R2 ;  /* 0x0000000200007245 */ /* 0x004fc80000201400 */
[----:B------:R-:W-:-:S04]  /*5f90*/  F2FP.BF16.F32.PACK_AB R0, RZ, R0 ;  /* 0x00000000ff00723e */ /* 0x000fc800000010ff */
[----:B------:R-:W-:Y:S01]  /*5fa0*/  PRMT R19, R0, 0x7610, R19 ;  /* 0x0000761000137816 */ /* 0x000fe20000000013 */
[----:B------:R-:W-:Y:S06]  /*5fb0*/  BRA `(.L_x_115) ;  /* 0x0000000c00807947 */ /* 0x000fec0003800000 */
.L_x_116:
[----:B------:R-:W2:Y:S02]  /*5fc0*/  LDG.E.U16 R2, desc[UR36][R2.64] ;  /* 0x0000002402027981 */ /* 0x000ea4000c1e1500 */
[----:B--2---:R-:W0:Y:S02]  /*5fd0*/  I2F.S16 R0, R2 ;  /* 0x0000000200007306 */ /* 0x004e240000101400 */
[----:B0-----:R-:W-:-:S04]  /*5fe0*/  F2FP.BF16.F32.PACK_AB R0, RZ, R0 ;  /* 0x00000000ff00723e */ /* 0x001fc800000010ff */
[----:B------:R-:W-:Y:S01]  /*5ff0*/  PRMT R19, R0, 0x7610, R19 ;  /* 0x0000761000137816 */ /* 0x000fe20000000013 */
[----:B------:R-:W-:Y:S06]  /*6000*/  BRA `(.L_x_115) ;  /* 0x0000000c006c7947 */ /* 0x000fec0003800000 */
.L_x_111:
        /* <DEDUP_REMOVED lines=9> */
.L_x_119:
[----:B------:R-:W2:Y:S02]  /*60a0*/  LDG.E.U16 R0, desc[UR36][R2.64] ;  /* 0x0000002402007981 */ /* 0x000ea4000c1e1500 */
[----:B--2---:R-:W-:-:S05]  /*60b0*/  HADD2.F32 R0, -RZ, R0.H0_H0 ;  /* 0x20000000ff007230 */ /* 0x004fca0000004100 */
[----:B------:R-:W-:-:S04]  /*60c0*/  F2FP.BF16.F32.PACK_AB R0, RZ, R0 ;  /* 0x00000000ff00723e */ /* 0x000fc800000010ff */
[----:B------:R-:W-:Y:S01]  /*60d0*/  PRMT R19, R0, 0x7610, R19 ;  /* 0x0000761000137816 */ /* 0x000fe20000000013 */
[----:B------:R-:W-:Y:S06]  /*60e0*/  BRA `(.L_x_115) ;  /* 0x0000000c00347947 */ /* 0x000fec0003800000 */
.L_x_118:
        /* <DEDUP_REMOVED lines=9> */
.L_x_121:
[----:B------:R-:W2:Y:S02]  /*6180*/  LDG.E.U16 R2, desc[UR36][R2.64] ;  /* 0x0000002402027981 */ /* 0x000ea4000c1e1500 */
[----:B--2---:R-:W-:-:S05]  /*6190*/  HADD2.F32 R0, -RZ, R2.H0_H0 ;  /* 0x20000002ff007230 */ /* 0x004fca0000004100 */
[----:B------:R-:W-:-:S04]  /*61a0*/  F2FP.BF16.F32.PACK_AB R0, RZ, R0 ;  /* 0x00000000ff00723e */ /* 0x000fc800000010ff */
[----:B------:R-:W-:Y:S01]  /*61b0*/  PRMT R19, R0, 0x7610, R19 ;  /* 0x0000761000137816 */ /* 0x000fe20000000013 */
[----:B------:R-:W-:Y:S06]  /*61c0*/  BRA `(.L_x_115) ;  /* 0x0000000800fc7947 */ /* 0x000fec0003800000 */
.L_x_120:
        /* <DEDUP_REMOVED lines=9> */
.L_x_110:
        /* <DEDUP_REMOVED lines=14> */
.L_x_124:
        /* <DEDUP_REMOVED lines=9> */
.L_x_123:
[----:B------:R-:W-:-:S09]  /*63d0*/  UISETP.NE.AND UP0, UPT, UR4, 0xf, UPT ;  /* 0x0000000f0400788c */ /* 0x000fd2000bf05270 */
[----:B------:R-:W-:Y:S05]  /*63e0*/  BRA.U !UP0, `(.L_x_125) ;  /* 0x00000001089c7547 */ /* 0x000fea000b800000 */
[----:B------:R-:W-:-:S09]  /*63f0*/  UISETP.NE.AND UP0, UPT, UR4, 0x17, UPT ;  /* 0x000000170400788c */ /* 0x000fd2000bf05270 */
[----:B------:R-:W-:Y:S05]  /*6400*/  BRA.U !UP0, `(.L_x_126) ;  /* 0x00000001085c7547 */ /* 0x000fea000b800000 */
[----:B------:R-:W-:-:S09]  /*6410*/  UISETP.NE.AND UP0, UPT, UR4, 0x18, UPT ;  /* 0x000000180400788c */ /* 0x000fd2000bf05270 */
[----:B------:R-:W-:Y:S05]  /*6420*/  BRA.U UP0, `(.L_x_114) ;  /* 0x0000000500f87547 */ /* 0x000fea000b800000 */
[----:B------:R-:W2:Y:S01]  /*6430*/  LDG.E.U8 R0, desc[UR36][R2.64] ;  /* 0x0000002402007981 */ /* 0x000ea2000c1e1100 */
[----:B------:R-:W-:Y:S01]  /*6440*/  MOV R6, 0x1f ;  /* 0x0000001f00067802 */ /* 0x000fe20000000f00 */
        /* <DEDUP_REMOVED lines=8> */
[C---:B------:R-:W-:Y:S01]  /*64d0*/  SHF.L.U32 R6, R4.reuse, R5, RZ ;  /* 0x0000000504067219 */ /* 0x040fe200000006ff */
        /* <DEDUP_REMOVED lines=10> */
.L_x_126:
[----:B------:R-:W2:Y:S02]  /*6580*/  LDG.E.U8 R2, desc[UR36][R2.64] ;  /* 0x0000002402027981 */ /* 0x000ea4000c1e1100 */
[C---:B--2---:R-:W-:Y:S01]  /*6590*/  SHF.L.U32 R0, R2.reuse, 0x19, RZ ;  /* 0x0000001902007819 */ /* 0x044fe200000006ff */
[----:B------:R-:W-:-:S03]  /*65a0*/  IMAD.SHL.U32 R5, R2, 0x100, RZ ;  /* 0x0000010002057824 */ /* 0x000fc600078e00ff */
[----:B------:R-:W-:-:S13]  /*65b0*/  ISETP.GE.U32.AND P0, PT, R0, 0x8000000, PT ;  /* 0x080000000000780c */ /* 0x000fda0003f06070 */
[C---:B------:R-:W-:Y:S02]  /*65c0*/  @!P0 LOP3.LUT R4, R5.reuse, 0x7f00, RZ, 0xc0, !PT ;  /* 0x00007f0005048812 */ /* 0x040fe400078ec0ff */
[----:B------:R-:W-:Y:S02]  /*65d0*/  @P0 LEA.HI R0, R0, 0x70000000, RZ, 0x1c ;  /* 0x7000000000000811 */ /* 0x000fe400078fe0ff */
[----:B------:R-:W-:Y:S02]  /*65e0*/  @!P0 LOP3.LUT R4, R4, 0x3f000000, RZ, 0xfc, !PT ;  /* 0x3f00000004048812 */ /* 0x000fe400078efcff */
[----:B------:R-:W-:Y:S01]  /*65f0*/  PRMT R5, R5, 0x9910, RZ ;  /* 0x0000991005057816 */ /* 0x000fe200000000ff */
[----:B------:R-:W-:Y:S02]  /*6600*/  @P0 FMUL.FTZ R0, R0, 1.9259299443872358531e-34 ;  /* 0x0780000000000820 */ /* 0x000fe40000410000 */
[----:B------:R-:W-:-:S05]  /*6610*/  @!P0 FADD.FTZ R0, R4, -0.5 ;  /* 0xbf00000004008421 */ /* 0x000fca0000010000 */
[----:B------:R-:W-:-:S04]  /*6620*/  LOP3.LUT R0, R0, 0x80000000, R5, 0xf8, !PT ;  /* 0x8000000000007812 */ /* 0x000fc800078ef805 */
[----:B------:R-:W-:-:S04]  /*6630*/  F2FP.BF16.F32.PACK_AB R0, RZ, R0 ;  /* 0x00000000ff00723e */ /* 0x000fc800000010ff */
[----:B------:R-:W-:Y:S01]  /*6640*/  PRMT R19, R0, 0x7610, R19 ;  /* 0x0000761000137816 */ /* 0x000fe20000000013 */
[----:B------:R-:W-:Y:S06]  /*6650*/  BRA `(.L_x_115) ;  /* 0x0000000400d87947 */ /* 0x000fec0003800000 */
.L_x_125:
[----:B------:R0:W5:Y:S01]  /*6660*/  LDG.E.U16 R19, desc[UR36][R2.64] ;  /* 0x0000002402137981 */ /* 0x000162000c1e1500 */
[----:B------:R-:W-:Y:S05]  /*6670*/  BRA `(.L_x_115) ;  /* 0x0000000400d07947 */ /* 0x000fea0003800000 */
.L_x_122:
        /* <DEDUP_REMOVED lines=13> */
.L_x_129:
        /* <DEDUP_REMOVED lines=21> */
.L_x_133:
[----:B------:R-:W-:Y:S05]  /*68a0*/  BSYNC.RECONVERGENT B1 ;  /* 0x0000000000017941 */ /* 0x000fea0003800200 */
.L_x_132:
[----:B------:R-:W-:Y:S02]  /*68b0*/  SHF.L.U32 R0, R0, 0x14, RZ ;  /* 0x0000001400007819 */ /* 0x000fe400000006ff */
[----:B------:R-:W-:-:S04]  /*68c0*/  LEA R2, R2, 0x3b800000, 0x17 ;  /* 0x3b80000002027811 */ /* 0x000fc800078eb8ff */
[----:B------:R-:W-:-:S07]  /*68d0*/  LOP3.LUT R0, R2, R0, R7, 0xfe, !PT ;  /* 0x0000000002007212 */ /* 0x000fce00078efe07 */
.L_x_131:
[----:B------:R-:W-:Y:S05]  /*68e0*/  BSYNC.RECONVERGENT B0 ;  /* 0x0000000000007941 */ /* 0x000fea0003800200 */
.L_x_130:
[----:B------:R-:W-:-:S04]  /*68f0*/  F2FP.BF16.F32.PACK_AB R0, RZ, R0 ;  /* 0x00000000ff00723e */ /* 0x000fc800000010ff */
[----:B------:R-:W-:Y:S01]  /*6900*/  PRMT R19, R0, 0x7610, R19 ;  /* 0x0000761000137816 */ /* 0x000fe20000000013 */
[----:B------:R-:W-:Y:S06]  /*6910*/  BRA `(.L_x_115) ;  /* 0x0000000400287947 */ /* 0x000fec0003800000 */
.L_x_128:
        /* <DEDUP_REMOVED lines=21> */
.L_x_137:
[----:B------:R-:W-:Y:S05]  /*6a70*/  BSYNC.RECONVERGENT B1 ;  /* 0x0000000000017941 */ /* 0x000fea0003800200 */
.L_x_136:
[----:B------:R-:W-:Y:S01]  /*6a80*/  IMAD.SHL.U32 R0, R0, 0x200000, RZ ;  /* 0x0020000000007824 */ /* 0x000fe200078e00ff */
[----:B------:R-:W-:-:S04]  /*6a90*/  LEA R2, R2, 0x37800000, 0x17 ;  /* 0x3780000002027811 */ /* 0x000fc800078eb8ff */
[----:B------:R-:W-:-:S07]  /*6aa0*/  LOP3.LUT R0, R2, R0, R7, 0xfe, !PT ;  /* 0x0000000002007212 */ /* 0x000fce00078efe07 */
.L_x_135:
[----:B------:R-:W-:Y:S05]  /*6ab0*/  BSYNC.RECONVERGENT B0 ;  /* 0x0000000000007941 */ /* 0x000fea0003800200 */
.L_x_134:
[----:B------:R-:W-:-:S04]  /*6ac0*/  F2FP.BF16.F32.PACK_AB R0, RZ, R0 ;  /* 0x00000000ff00723e */ /* 0x000fc800000010ff */
[----:B------:R-:W-:Y:S01]  /*6ad0*/  PRMT R19, R0, 0x7610, R19 ;  /* 0x0000761000137816 */ /* 0x000fe20000000013 */
[----:B------:R-:W-:Y:S06]  /*6ae0*/  BRA `(.L_x_115) ;  /* 0x0000000000b47947 */ /* 0x000fec0003800000 */
.L_x_127:
[----:B------:R-:W-:-:S09]  /*6af0*/  UISETP.NE.AND UP0, UPT, UR4, 0x1c, UPT ;  /* 0x0000001c0400788c */ /* 0x000fd2000bf05270 */
[----:B------:R-:W-:Y:S05]  /*6b00*/  BRA.U !UP0, `(.L_x_138) ;  /* 0x00000001089c7547 */ /* 0x000fea000b800000 */
[----:B------:R-:W-:-:S09]  /*6b10*/  UISETP.NE.AND UP0, UPT, UR4, 0x1d, UPT ;  /* 0x0000001d0400788c */ /* 0x000fd2000bf05270 */
[----:B------:R-:W-:Y:S05]  /*6b20*/  BRA.U !UP0, `(.L_x_139) ;  /* 0x0000000108807547 */ /* 0x000fea000b800000 */
[----:B------:R-:W-:-:S09]  /*6b30*/  UISETP.NE.AND UP0, UPT, UR4, 0x2c, UPT ;  /* 0x0000002c0400788c */ /* 0x000fd2000bf05270 */
[----:B------:R-:W-:Y:S05]  /*6b40*/  BRA.U UP0, `(.L_x_114) ;  /* 0x0000000100307547 */ /* 0x000fea000b800000 */
[----:B------:R-:W2:Y:S01]  /*6b50*/  LDG.E.U8 R2, desc[UR36][R2.64] ;  /* 0x0000002402027981 */ /* 0x000ea2000c1e1100 */
[----:B------:R-:W-:Y:S01]  /*6b60*/  BSSY.RECONVERGENT B0, `(.L_x_140) ;  /* 0x0000007000007945 */ /* 0x000fe20003800200 */
[----:B------:R-:W-:Y:S01]  /*6b70*/  HFMA2 R0, -RZ, RZ, 3.814697265625e-06, 0 ;  /* 0x00400000ff007431 */ /* 0x000fe200000001ff */
[----:B--2---:R-:W-:-:S13]  /*6b80*/  ISETP.NE.AND P0, PT, R2, RZ, PT ;  /* 0x000000ff0200720c */ /* 0x004fda0003f05270 */
[----:B------:R-:W-:Y:S05]  /*6b90*/  @!P0 BRA `(.L_x_141) ;  /* 0x00000000000c8947 */ /* 0x000fea0003800000 */
[----:B------:R-:W-:-:S13]  /*6ba0*/  ISETP.NE.AND P0, PT, R2, 0xff, PT ;  /* 0x000000ff0200780c */ /* 0x000fda0003f05270 */
[----:B------:R-:W-:Y:S02]  /*6bb0*/  @!P0 IMAD.MOV.U32 R0, RZ, RZ, 0x7f800001 ;  /* 0x7f800001ff008424 */ /* 0x000fe400078e00ff */
[----:B------:R-:W-:-:S07]  /*6bc0*/  @P0 IMAD.SHL.U32 R0, R2, 0x800000, RZ ;  /* 0x0080000002000824 */ /* 0x000fce00078e00ff */
.L_x_141:
[----:B------:R-:W-:Y:S05]  /*6bd0*/  BSYNC.RECONVERGENT B0 ;  /* 0x0000000000007941 */ /* 0x000fea0003800200 */
.L_x_140:
[----:B------:R-:W-:-:S04]  /*6be0*/  F2FP.BF16.F32.PACK_AB R0, RZ, R0 ;  /* 0x00000000ff00723e */ /* 0x000fc800000010ff */
[----:B------:R-:W-:Y:S01]  /*6bf0*/  PRMT R19, R0, 0x7610, R19 ;  /* 0x0000761000137816 */ /* 0x000fe20000000013 */
[----:B------:R-:W-:Y:S06]  /*6c00*/  BRA `(.L_x_115) ;  /* 0x00000000006c7947 */ /* 0x000fec0003800000 */
.L_x_114:
        /* <DEDUP_REMOVED lines=10> */
[----:B-1----:R-:W-:Y:S01]  /*6cb0*/  IMAD.U32 R6, RZ, RZ, UR6 ;  /* 0x00000006ff067e24 */ /* 0x002fe2000f8e00ff */
[----:B------:R-:W-:Y:S01]  /*6cc0*/  MOV R7, UR7 ;  /* 0x0000000700077c02 */ /* 0x000fe20008000f00 */
[----:B---3--:R-:W-:Y:S02]  /*6cd0*/  IMAD.U32 R10, RZ, RZ, UR8 ;  /* 0x00000008ff0a7e24 */ /* 0x008fe4000f8e00ff */
[----:B------:R-:W-:-:S07]  /*6ce0*/  IMAD.U32 R11, RZ, RZ, UR9 ;  /* 0x00000009ff0b7e24 */ /* 0x000fce000f8e00ff */
[----:B------:R-:W-:-:S07]  /*6cf0*/  LEPC R20, `(.L_x_142) ;  /* 0x000000001014794e */ /* 0x000fce0000000000 */
[----:B--2---:R-:W-:Y:S05]  /*6d00*/  CALL.ABS.NOINC R2 ;  /* 0x0000000002007343 */ /* 0x004fea0003c00000 */
.L_x_142:
[----:B------:R-:W-:Y:S01]  /*6d10*/  PRMT R19, RZ, 0x7610, R19 ;  /* 0x00007610ff137816 */ /* 0x000fe20000000013 */
[----:B------:R-:W-:Y:S06]  /*6d20*/  BRA `(.L_x_115) ;  /* 0x0000000000247947 */ /* 0x000fec0003800000 */
.L_x_139:
[----:B------:R-:W2:Y:S02]  /*6d30*/  LDG.E.64 R2, desc[UR36][R2.64] ;  /* 0x0000002402027981 */ /* 0x000ea4000c1e1b00 */
[----:B--2---:R-:W0:Y:S02]  /*6d40*/  I2F.U64 R0, R2 ;  /* 0x0000000200007312 */ /* 0x004e240000301000 */
[----:B0-----:R-:W-:-:S04]  /*6d50*/  F2FP.BF16.F32.PACK_AB R0, RZ, R0 ;  /* 0x00000000ff00723e */ /* 0x001fc800000010ff */
[----:B------:R-:W-:Y:S01]  /*6d60*/  PRMT R19, R0, 0x7610, R19 ;  /* 0x0000761000137816 */ /* 0x000fe20000000013 */
[----:B------:R-:W-:Y:S06]  /*6d70*/  BRA `(.L_x_115) ;  /* 0x0000000000107947 */ /* 0x000fec0003800000 */
.L_x_138:
[----:B------:R-:W2:Y:S02]  /*6d80*/  LDG.E R2, desc[UR36][R2.64] ;  /* 0x0000002402027981 */ /* 0x000ea4000c1e1900 */
[----:B--2---:R-:W-:-:S04]  /*6d90*/  I2FP.F32.U32 R0, R2 ;  /* 0x0000000200007245 */ /* 0x004fc80000201000 */
[----:B------:R-:W-:-:S04]  /*6da0*/  F2FP.BF16.F32.PACK_AB R0, RZ, R0 ;  /* 0x00000000ff00723e */ /* 0x000fc800000010ff */
[----:B------:R-:W-:-:S07]  /*6db0*/  PRMT R19, R0, 0x7610, R19 ;  /* 0x0000761000137816 */ /* 0x000fce0000000013 */
.L_x_115:
        /* <DEDUP_REMOVED lines=18> */
.L_x_146:
[----:B------:R-:W2:Y:S02]  /*6ee0*/  LDG.E.U8 R2, desc[UR36][R2.64] ;  /* 0x0000002402027981 */ /* 0x000ea4000c1e1100 */
[----:B--2---:R-:W-:-:S04]  /*6ef0*/  I2FP.F32.U32 R0, R2 ;  /* 0x0000000200007245 */ /* 0x004fc80000201000 */
[----:B------:R-:W-:Y:S01]  /*6f00*/  F2FP.BF16.F32.PACK_AB R0, RZ, R0 ;  /* 0x00000000ff00723e */ /* 0x000fe200000010ff */
[----:B------:R-:W-:Y:S06]  /*6f10*/  BRA `(.L_x_148) ;  /* 0x0000000c00847947 */ /* 0x000fec0003800000 */
.L_x_145:
        /* <DEDUP_REMOVED lines=10> */
.L_x_150:
[----:B------:R-:W2:Y:S02]  /*6fc0*/  LDG.E R2, desc[UR36][R2.64] ;  /* 0x0000002402027981 */ /* 0x000ea4000c1e1900 */
[----:B--2---:R-:W-:-:S04]  /*6fd0*/  I2FP.F32.S32 R0, R2 ;  /* 0x0000000200007245 */ /* 0x004fc80000201400 */
[----:B------:R-:W-:Y:S01]  /*6fe0*/  F2FP.BF16.F32.PACK_AB R0, RZ, R0 ;  /* 0x00000000ff00723e */ /* 0x000fe200000010ff */
[----:B------:R-:W-:Y:S06]  /*6ff0*/  BRA `(.L_x_148) ;  /* 0x0000000c004c7947 */ /* 0x000fec0003800000 */
.L_x_149:
[----:B------:R-:W2:Y:S02]  /*7000*/  LDG.E.U16 R2, desc[UR36][R2.64] ;  /* 0x0000002402027981 */ /* 0x000ea4000c1e1500 */
[----:B--2---:R-:W0:Y:S02]  /*7010*/  I2F.S16 R0, R2 ;  /* 0x0000000200007306 */ /* 0x004e240000101400 */
[----:B0-----:R-:W-:Y:S01]  /*7020*/  F2FP.BF16.F32.PACK_AB R0, RZ, R0 ;  /* 0x00000000ff00723e */ /* 0x001fe200000010ff */
[----:B------:R-:W-:Y:S06]  /*7030*/  BRA `(.L_x_148) ;  /* 0x0000000c003c7947 */ /* 0x000fec0003800000 */
.L_x_144:
        /* <DEDUP_REMOVED lines=9> */
.L_x_152:
[----:B------:R-:W2:Y:S02]  /*70d0*/  LDG.E.U16 R0, desc[UR36][R2.64] ;  /* 0x0000002402007981 */ /* 0x000ea4000c1e1500 */
[----:B--2---:R-:W-:-:S05]  /*70e0*/  HADD2.F32 R0, -RZ, R0.H0_H0 ;  /* 0x20000000ff007230 */ /* 0x004fca0000004100 */
[----:B------:R-:W-:Y:S01]  /*70f0*/  F2FP.BF16.F32.PACK_AB R0, RZ, R0 ;  /* 0x00000000ff00723e */ /* 0x000fe200000010ff */
[----:B------:R-:W-:Y:S06]  /*7100*/  BRA `(.L_x_148) ;  /* 0x0000000c00087947 */ /* 0x000fec0003800000 */
.L_x_151:
        /* <DEDUP_REMOVED lines=9> */
.L_x_154:
[----:B------:R-:W2:Y:S02]  /*71a0*/  LDG.E.U16 R2, desc[UR36][R2.64] ;  /* 0x0000002402027981 */ /* 0x000ea4000c1e1500 */
[----:B--2---:R-:W-:-:S05]  /*71b0*/  HADD2.F32 R0, -RZ, R2.H0_H0 ;  /* 0x20000002ff007230 */ /* 0x004fca0000004100 */
[----:B------:R-:W-:Y:S01]  /*71c0*/  F2FP.BF16.F32.PACK_AB R0, RZ, R0 ;  /* 0x00000000ff00723e */ /* 0x000fe200000010ff */
[----:B------:R-:W-:Y:S06]  /*71d0*/  BRA `(.L_x_148) ;  /* 0x0000000800d47947 */ /* 0x000fec0003800000 */
.L_x_153:
        /* <DEDUP_REMOVED lines=8> */
.L_x_143:
        /* <DEDUP_REMOVED lines=13> */
.L_x_157:
        /* <DEDUP_REMOVED lines=8> */
.L_x_156:
        /* <DEDUP_REMOVED lines=27> */
.L_x_159:
[----:B------:R-:W2:Y:S02]  /*7560*/  LDG.E.U8 R2, desc[UR36][R2.64] ;  /* 0x0000002402027981 */ /* 0x000ea4000c1e1100 */
[C---:B--2---:R-:W-:Y:S02]  /*7570*/  IMAD.SHL.U32 R0, R2.reuse, 0x2000000, RZ ;  /* 0x0200000002007824 */ /* 0x044fe400078e00ff */
        /* <DEDUP_REMOVED lines=9> */
[----:B------:R-:W-:Y:S01]  /*7610*/  F2FP.BF16.F32.PACK_AB R0, RZ, R0 ;  /* 0x00000000ff00723e */ /* 0x000fe200000010ff */
[----:B------:R-:W-:Y:S06]  /*7620*/  BRA `(.L_x_148) ;  /* 0x0000000400c07947 */ /* 0x000fec0003800000 */
.L_x_158:
[----:B------:R0:W5:Y:S01]  /*7630*/  LDG.E.U16 R0, desc[UR36][R2.64] ;  /* 0x0000002402007981 */ /* 0x000162000c1e1500 */
[----:B------:R-:W-:Y:S05]  /*7640*/  BRA `(.L_x_148) ;  /* 0x0000000400b87947 */ /* 0x000fea0003800000 */
.L_x_155:
        /* <DEDUP_REMOVED lines=12> */
.L_x_162:
        /* <DEDUP_REMOVED lines=21> */
.L_x_166:
[----:B------:R-:W-:Y:S05]  /*7860*/  BSYNC.RECONVERGENT B1 ;  /* 0x0000000000017941 */ /* 0x000fea0003800200 */
.L_x_165:
[----:B------:R-:W-:Y:S01]  /*7870*/  IMAD.SHL.U32 R0, R0, 0x100000, RZ ;  /* 0x0010000000007824 */ /* 0x000fe200078e00ff */
[----:B------:R-:W-:-:S04]  /*7880*/  LEA R2, R2, 0x3b800000, 0x17 ;  /* 0x3b80000002027811 */ /* 0x000fc800078eb8ff */
[----:B------:R-:W-:-:S07]  /*7890*/  LOP3.LUT R0, R2, R0, R7, 0xfe, !PT ;  /* 0x0000000002007212 */ /* 0x000fce00078efe07 */
.L_x_164:
[----:B------:R-:W-:Y:S05]  /*78a0*/  BSYNC.RECONVERGENT B0 ;  /* 0x0000000000007941 */ /* 0x000fea0003800200 */
.L_x_163:
[----:B------:R-:W-:Y:S01]  /*78b0*/  F2FP.BF16.F32.PACK_AB R0, RZ, R0 ;  /* 0x00000000ff00723e */ /* 0x000fe200000010ff */
[----:B------:R-:W-:Y:S06]  /*78c0*/  BRA `(.L_x_148) ;  /* 0x0000000400187947 */ /* 0x000fec0003800000 */
.L_x_161:
        /* <DEDUP_REMOVED lines=21> */
.L_x_170:
[----:B------:R-:W-:Y:S05]  /*7a20*/  BSYNC.RECONVERGENT B1 ;  /* 0x0000000000017941 */ /* 0x000fea0003800200 */
.L_x_169:
[----:B------:R-:W-:Y:S01]  /*7a30*/  IMAD.SHL.U32 R0, R0, 0x200000, RZ ;  /* 0x0020000000007824 */ /* 0x000fe200078e00ff */
[----:B------:R-:W-:-:S04]  /*7a40*/  LEA R2, R2, 0x37800000, 0x17 ;  /* 0x3780000002027811 */ /* 0x000fc800078eb8ff */
[----:B------:R-:W-:-:S07]  /*7a50*/  LOP3.LUT R0, R2, R0, R7, 0xfe, !PT ;  /* 0x0000000002007212 */ /* 0x000fce00078efe07 */
.L_x_168:
[----:B------:R-:W-:Y:S05]  /*7a60*/  BSYNC.RECONVERGENT B0 ;  /* 0x0000000000007941 */ /* 0x000fea0003800200 */
.L_x_167:
[----:B------:R-:W-:Y:S01]  /*7a70*/  F2FP.BF16.F32.PACK_AB R0, RZ, R0 ;  /* 0x00000000ff00723e */ /* 0x000fe200000010ff */
[----:B------:R-:W-:Y:S06]  /*7a80*/  BRA `(.L_x_148) ;  /* 0x0000000000a87947 */ /* 0x000fec0003800000 */
.L_x_160:
        /* <DEDUP_REMOVED lines=14> */
.L_x_174:
[----:B------:R-:W-:Y:S05]  /*7b70*/  BSYNC.RECONVERGENT B0 ;  /* 0x0000000000007941 */ /* 0x000fea0003800200 */
.L_x_173:
[----:B------:R-:W-:Y:S01]  /*7b80*/  F2FP.BF16.F32.PACK_AB R0, RZ, R0 ;  /* 0x00000000ff00723e */ /* 0x000fe200000010ff */
[----:B------:R-:W-:Y:S06]  /*7b90*/  BRA `(.L_x_148) ;  /* 0x0000000000647947 */ /* 0x000fec0003800000 */
.L_x_147:
[----:B------:R-:W-:Y:S01]  /*7ba0*/  MOV R2, 0x0 ;  /* 0x0000000000027802 */ /* 0x000fe20000000f00 */
[----:B------:R-:W0:Y:S01]  /*7bb0*/  LDCU.64 UR4, c[0x4][0x178] ;  /* 0x01002f00ff0477ac */ /* 0x000e220008000a00 */
[----:B------:R-:W-:Y:S02]  /*7bc0*/  HFMA2 R12, -RZ, RZ, 0, 5.9604644775390625e-08 ;  /* 0x00000001ff0c7431 */ /* 0x000fe400000001ff */
[----:B------:R-:W-:Y:S01]  /*7bd0*/  IMAD.MOV.U32 R8, RZ, RZ, 0x4e ;  /* 0x0000004eff087424 */ /* 0x000fe200078e00ff */
[----:B------:R-:W1:Y:S01]  /*7be0*/  LDCU.64 UR6, c[0x4][0x180] ;  /* 0x01003000ff0677ac */ /* 0x000e620008000a00 */
[----:B------:R-:W2:Y:S01]  /*7bf0*/  LDC.64 R2, c[0x4][R2] ;  /* 0x0100000002027b82 */ /* 0x000ea20000000a00 */
[----:B------:R-:W-:Y:S01]  /*7c00*/  IMAD.MOV.U32 R13, RZ, RZ, RZ ;  /* 0x000000ffff0d7224 */ /* 0x000fe200078e00ff */
[----:B------:R-:W3:Y:S01]  /*7c10*/  LDCU.64 UR8, c[0x4][0x88] ;  /* 0x01001100ff0877ac */ /* 0x000ee20008000a00 */
[----:B0-----:R-:W-:Y:S01]  /*7c20*/  IMAD.U32 R4, RZ, RZ, UR4 ;  /* 0x00000004ff047e24 */ /* 0x001fe2000f8e00ff */
[----:B------:R-:W-:Y:S01]  /*7c30*/  MOV R5, UR5 ;  /* 0x0000000500057c02 */ /* 0x000fe20008000f00 */
[----:B-1----:R-:W-:-:S02]  /*7c40*/  IMAD.U32 R6, RZ, RZ, UR6 ;  /* 0x00000006ff067e24 */ /* 0x002fc4000f8e00ff */
[----:B------:R-:W-:Y:S02]  /*7c50*/  IMAD.U32 R7, RZ, RZ, UR7 ;  /* 0x00000007ff077e24 */ /* 0x000fe4000f8e00ff */
[----:B---3--:R-:W-:Y:S02]  /*7c60*/  IMAD.U32 R10, RZ, RZ, UR8 ;  /* 0x00000008ff0a7e24 */ /* 0x008fe4000f8e00ff */
[----:B------:R-:W-:-:S07]  /*7c70*/  IMAD.U32 R11, RZ, RZ, UR9 ;  /* 0x00000009ff0b7e24 */ /* 0x000fce000f8e00ff */
[----:B------:R-:W-:-:S07]  /*7c80*/  LEPC R20, `(.L_x_175) ;  /* 0x000000001014794e */ /* 0x000fce0000000000 */
[----:B--2--5:R-:W-:Y:S05]  /*7c90*/  CALL.ABS.NOINC R2 ;  /* 0x0000000002007343 */ /* 0x024fea0003c00000 */
.L_x_175:
[----:B------:R-:W-:Y:S01]  /*7ca0*/  PRMT R0, RZ, 0x7610, R0 ;  /* 0x00007610ff007816 */ /* 0x000fe20000000000 */
[----:B------:R-:W-:Y:S06]  /*7cb0*/  BRA `(.L_x_148) ;  /* 0x00000000001c7947 */ /* 0x000fec0003800000 */
.L_x_172:
[----:B------:R-:W2:Y:S02]  /*7cc0*/  LDG.E.64 R2, desc[UR36][R2.64] ;  /* 0x0000002402027981 */ /* 0x000ea4000c1e1b00 */
[----:B--2---:R-:W0:Y:S02]  /*7cd0*/  I2F.U64 R0, R2 ;  /* 0x0000000200007312 */ /* 0x004e240000301000 */
[----:B0-----:R-:W-:Y:S01]  /*7ce0*/  F2FP.BF16.F32.PACK_AB R0, RZ, R0 ;  /* 0x00000000ff00723e */ /* 0x001fe200000010ff */
[----:B------:R-:W-:Y:S06]  /*7cf0*/  BRA `(.L_x_148) ;  /* 0x00000000000c7947 */ /* 0x000fec0003800000 */
.L_x_171:
[----:B------:R-:W2:Y:S02]  /*7d00*/  LDG.E R2, desc[UR36][R2.64] ;  /* 0x0000002402027981 */ /* 0x000ea4000c1e1900 */
[----:B--2---:R-:W-:-:S04]  /*7d10*/  I2FP.F32.U32 R0, R2 ;  /* 0x0000000200007245 */ /* 0x004fc80000201000 */
[----:B------:R-:W-:-:S07]  /*7d20*/  F2FP.BF16.F32.PACK_AB R0, RZ, R0 ;  /* 0x00000000ff00723e */ /* 0x000fce00000010ff */
.L_x_148:
        /* <DEDUP_REMOVED lines=10> */
[----:B0-----:R-:W-:-:S06]  /*7dd0*/  IMAD.U32 R4, R19, 0x10000, RZ ;  /* 0x0001000013047824 */ /* 0x001fcc00078e00ff */
        /* <DEDUP_REMOVED lines=11> */
[----:B-1----:R-:W-:-:S04]  /*7e90*/  SHF.L.U32 R0, R5, 0x10, RZ ;  /* 0x0000001005007819 */ /* 0x002fc800000006ff */
[----:B------:R-:W1:Y:S02]  /*7ea0*/  F2I.FTZ.TRUNC.NTZ R5, R0 ;  /* 0x0000000000057305 */ /* 0x000e64000021f100 */
[----:B-1----:R1:W-:Y:S01]  /*7eb0*/  STG.E.U8 desc[UR36][R2.64], R5 ;  /* 0x0000000502007986 */ /* 0x0023e2000c101124 */
[----:B------:R-:W-:Y:S05]  /*7ec0*/  BRA `(.L_x_181) ;  /* 0x0000000c007c7947 */ /* 0x000fea0003800000 */
.L_x_179:
[----:B-1----:R-:W-:-:S06]  /*7ed0*/  IMAD.U32 R5, R5, 0x10000, RZ ;  /* 0x0001000005057824 */ /* 0x002fcc00078e00ff */
[----:B0-----:R-:W0:Y:S02]  /*7ee0*/  F2I.S64.TRUNC R4, R5 ;  /* 0x0000000500047311 */ /* 0x001e24000020d900 */
[----:B0-----:R0:W-:Y:S01]  /*7ef0*/  STG.E.U8 desc[UR36][R2.64], R4 ;  /* 0x0000000402007986 */ /* 0x0011e2000c101124 */
[----:B------:R-:W-:Y:S05]  /*7f00*/  BRA `(.L_x_181) ;  /* 0x0000000c006c7947 */ /* 0x000fea0003800000 */
.L_x_178:
        /* <DEDUP_REMOVED lines=10> */
.L_x_183:
[----:B-1----:R-:W-:-:S06]  /*7fb0*/  IMAD.U32 R5, R5, 0x10000, RZ ;  /* 0x0001000005057824 */ /* 0x002fcc00078e00ff */
[----:B------:R-:W1:Y:S02]  /*7fc0*/  F2I.FTZ.TRUNC.NTZ R5, R5 ;  /* 0x0000000500057305 */ /* 0x000e64000021f100 */
[----:B-1----:R1:W-:Y:S01]  /*7fd0*/  STG.E desc[UR36][R2.64], R5 ;  /* 0x0000000502007986 */ /* 0x0023e2000c101924 */
[----:B------:R-:W-:Y:S05]  /*7fe0*/  BRA `(.L_x_181) ;  /* 0x0000000c00347947 */ /* 0x000fea0003800000 */
.L_x_182:
[----:B-1----:R-:W-:-:S06]  /*7ff0*/  IMAD.U32 R5, R5, 0x10000, RZ ;  /* 0x0001000005057824 */ /* 0x002fcc00078e00ff */
[----:B------:R-:W1:Y:S02]  /*8000*/  F2I.FTZ.TRUNC.NTZ R5, R5 ;  /* 0x0000000500057305 */ /* 0x000e64000021f100 */
[----:B-1----:R1:W-:Y:S01]  /*8010*/  STG.E.U16 desc[UR36][R2.64], R5 ;  /* 0x0000000502007986 */ /* 0x0023e2000c101524 */
[----:B------:R-:W-:Y:S05]  /*8020*/  BRA `(.L_x_181) ;  /* 0x0000000c00247947 */ /* 0x000fea0003800000 */
.L_x_177:
        /* <DEDUP_REMOVED lines=9> */
.L_x_185:
[----:B-1----:R-:W-:-:S04]  /*80c0*/  SHF.L.U32 R0, R5, 0x10, RZ ;  /* 0x0000001005007819 */ /* 0x002fc800000006ff */
[----:B------:R-:W-:-:S05]  /*80d0*/  F2FP.F16.F32.PACK_AB R0, RZ, R0 ;  /* 0x00000000ff00723e */ /* 0x000fca00000000ff */
[----:B------:R1:W-:Y:S01]  /*80e0*/  STG.E.U16 desc[UR36][R2.64], R0 ;  /* 0x0000000002007986 */ /* 0x0003e2000c101524 */
[----:B------:R-:W-:Y:S05]  /*80f0*/  BRA `(.L_x_181) ;  /* 0x0000000800f07947 */ /* 0x000fea0003800000 */
.L_x_184:
        /* <DEDUP_REMOVED lines=10> */
.L_x_187:
[----:B-1----:R-:W-:-:S05]  /*81a0*/  IMAD.U32 R5, R5, 0x10000, RZ ;  /* 0x0001000005057824 */ /* 0x002fca00078e00ff */
[----:B------:R-:W-:-:S04]  /*81b0*/  F2FP.F16.F32.PACK_AB R5, RZ, R5 ;  /* 0x00000005ff05723e */ /* 0x000fc800000000ff */
[----:B------:R-:W-:-:S05]  /*81c0*/  PRMT R5, R5, 0x5410, RZ ;  /* 0x0000541005057816 */ /* 0x000fca00000000ff */
[----:B------:R1:W-:Y:S01]  /*81d0*/  STG.E desc[UR36][R2.64], R5 ;  /* 0x0000000502007986 */ /* 0x0003e2000c101924 */
[----:B------:R-:W-:Y:S05]  /*81e0*/  BRA `(.L_x_181) ;  /* 0x0000000800b47947 */ /* 0x000fea0003800000 */
.L_x_186:
[----:B01----:R-:W-:-:S04]  /*81f0*/  IMAD.U32 R4, R5, 0x10000, RZ ;  /* 0x0001000005047824 */ /* 0x003fc800078e00ff */
[----:B------:R-:W-:-:S06]  /*8200*/  FMUL.FTZ R4, R4, 1 ;  /* 0x3f80000004047820 */ /* 0x000fcc0000410000 */
[----:B------:R-:W0:Y:S02]  /*8210*/  F2F.F64.F32 R4, R4 ;  /* 0x0000000400047310 */ /* 0x000e240000201800 */
[----:B0-----:R0:W-:Y:S01]  /*8220*/  STG.E.64 desc[UR36][R2.64], R4 ;  /* 0x0000000402007986 */ /* 0x0011e2000c101b24 */
[----:B------:R-:W-:Y:S05]  /*8230*/  BRA `(.L_x_181) ;  /* 0x0000000800a07947 */ /* 0x000fea0003800000 */
.L_x_176:
[----:B------:R-:W-:-:S09]  /*8240*/  UISETP.GT.AND UP0, UPT, UR4, 0x18, UPT ;  /* 0x000000180400788c */ /* 0x000fd2000bf04270 */
[----:B------:R-:W-:Y:S05]  /*8250*/  BRA.U !UP0, `(.L_x_188) ;  /* 0x0000000508607547 */ /* 0x000fea000b800000 */
        /* <DEDUP_REMOVED lines=12> */
.L_x_191:
[----:B-1----:R-:W-:Y:S01]  /*8320*/  SHF.L.U32 R5, R5, 0x10, RZ ;  /* 0x0000001005057819 */ /* 0x002fe200000006ff */
[----:B------:R-:W-:Y:S01]  /*8330*/  BSSY.RECONVERGENT B0, `(.L_x_192) ;  /* 0x0000013000007945 */ /* 0x000fe20003800200 */
[----:B------:R-:W-:Y:S02]  /*8340*/  IMAD.MOV.U32 R0, RZ, RZ, 0x80 ;  /* 0x00000080ff007424 */ /* 0x000fe400078e00ff */
[----:B0-----:R-:W-:-:S04]  /*8350*/  LOP3.LUT R4, R5, 0x7fffffff, RZ, 0xc0, !PT ;  /* 0x7fffffff05047812 */ /* 0x001fc800078ec0ff */
[----:B------:R-:W-:-:S13]  /*8360*/  ISETP.GT.U32.AND P0, PT, R4, 0x437fffff, PT ;  /* 0x437fffff0400780c */ /* 0x000fda0003f04070 */
[----:B------:R-:W-:Y:S05]  /*8370*/  @P0 BRA `(.L_x_193) ;  /* 0x0000000000380947 */ /* 0x000fea0003800000 */
[----:B------:R-:W-:-:S13]  /*8380*/  ISETP.GE.U32.AND P0, PT, R4, 0x3c000000, PT ;  /* 0x3c0000000400780c */ /* 0x000fda0003f06070 */
[----:B------:R-:W-:-:S04]  /*8390*/  @P0 SHF.R.U32.HI R0, RZ, 0x14, R5 ;  /* 0x00000014ff000819 */ /* 0x000fc80000011605 */
[----:B------:R-:W-:-:S04]  /*83a0*/  @P0 LOP3.LUT R0, R0, 0x1, RZ, 0xc0, !PT ;  /* 0x0000000100000812 */ /* 0x000fc800078ec0ff */
[----:B------:R-:W-:-:S04]  /*83b0*/  @P0 IADD3 R0, PT, PT, R5, 0x487ffff, R0 ;  /* 0x0487ffff05000810 */ /* 0x000fc80007ffe000 */
[----:B------:R-:W-:-:S04]  /*83c0*/  @P0 SHF.R.U32.HI R0, RZ, 0x14, R0 ;  /* 0x00000014ff000819 */ /* 0x000fc80000011600 */
[----:B------:R-:W-:Y:S01]  /*83d0*/  @P0 LOP3.LUT R0, R0, 0xff, RZ, 0xc0, !PT ;  /* 0x000000ff00000812 */ /* 0x000fe200078ec0ff */
[----:B------:R-:W-:Y:S06]  /*83e0*/  @P0 BRA `(.L_x_194) ;  /* 0x0000000000140947 */ /* 0x000fec0003800000 */
[----:B------:R-:W-:-:S05]  /*83f0*/  FADD.FTZ R0, R4, 8192 ;  /* 0x4600000004007421 */ /* 0x000fca0000010000 */
[----:B------:R-:W-:Y:S02]  /*8400*/  LOP3.LUT P0, R4, R0, 0xff, RZ, 0xc0, !PT ;  /* 0x000000ff00047812 */ /* 0x000fe4000780c0ff */
[----:B------:R-:W-:-:S11]  /*8410*/  PRMT R0, RZ, 0x7610, R0 ;  /* 0x00007610ff007816 */ /* 0x000fd60000000000 */
[----:B------:R-:W-:Y:S05]  /*8420*/  @!P0 BRA `(.L_x_193) ;  /* 0x00000000000c8947 */ /* 0x000fea0003800000 */
[----:B------:R-:W-:-:S07]  /*8430*/  IMAD.MOV.U32 R0, RZ, RZ, R4 ;  /* 0x000000ffff007224 */ /* 0x000fce00078e0004 */
.L_x_194:
[----:B------:R-:W-:-:S04]  /*8440*/  SHF.R.U32.HI R5, RZ, 0x18, R5 ;  /* 0x00000018ff057819 */ /* 0x000fc80000011605 */
[----:B------:R-:W-:-:S07]  /*8450*/  LOP3.LUT R0, R0, 0x80, R5, 0xf8, !PT ;  /* 0x0000008000007812 */ /* 0x000fce00078ef805 */
.L_x_193:
[----:B------:R-:W-:Y:S05]  /*8460*/  BSYNC.RECONVERGENT B0 ;  /* 0x0000000000007941 */ /* 0x000fea0003800200 */
.L_x_192:
[----:B------:R4:W-:Y:S01]  /*8470*/  STG.E.U8 desc[UR36][R2.64], R0 ;  /* 0x0000000002007986 */ /* 0x0009e2000c101124 */
[----:B------:R-:W-:Y:S05]  /*8480*/  BRA `(.L_x_181) ;  /* 0x00000008000c7947 */ /* 0x000fea0003800000 */
.L_x_190:
[----:B-1----:R-:W-:Y:S01]  /*8490*/  IMAD.U32 R5, R5, 0x10000, RZ ;  /* 0x0001000005057824 */ /* 0x002fe200078e00ff */
[----:B------:R-:W-:Y:S01]  /*84a0*/  BSSY.RECONVERGENT B0, `(.L_x_195) ;  /* 0x0000013000007945 */ /* 0x000fe20003800200 */
[----:B------:R-:W-:-:S03]  /*84b0*/  IMAD.MOV.U32 R0, RZ, RZ, 0x80 ;  /* 0x00000080ff007424 */ /* 0x000fc600078e00ff */
        /* <DEDUP_REMOVED lines=15> */
.L_x_197:
[----:B------:R-:W-:-:S04]  /*85b0*/  SHF.R.U32.HI R5, RZ, 0x18, R5 ;  /* 0x00000018ff057819 */ /* 0x000fc80000011605 */
[----:B------:R-:W-:-:S07]  /*85c0*/  LOP3.LUT R0, R0, 0x80, R5, 0xf8, !PT ;  /* 0x0000008000007812 */ /* 0x000fce00078ef805 */
.L_x_196:
[----:B------:R-:W-:Y:S05]  /*85d0*/  BSYNC.RECONVERGENT B0 ;  /* 0x0000000000007941 */ /* 0x000fea0003800200 */
.L_x_195:
[----:B------:R0:W-:Y:S01]  /*85e0*/  STG.E.U8 desc[UR36][R2.64], R0 ;  /* 0x0000000002007986 */ /* 0x0001e2000c101124 */
[----:B------:R-:W-:Y:S05]  /*85f0*/  BRA `(.L_x_181) ;  /* 0x0000000400b07947 */ /* 0x000fea0003800000 */
.L_x_189:
[----:B------:R-:W-:-:S09]  /*8600*/  UISETP.NE.AND UP0, UPT, UR4, 0x1c, UPT ;  /* 0x0000001c0400788c */ /* 0x000fd2000bf05270 */
[----:B------:R-:W-:Y:S05]  /*8610*/  BRA.U !UP0, `(.L_x_198) ;  /* 0x0000000108607547 */ /* 0x000fea000b800000 */
[----:B------:R-:W-:-:S09]  /*8620*/  UISETP.NE.AND UP0, UPT, UR4, 0x1d, UPT ;  /* 0x0000001d0400788c */ /* 0x000fd2000bf05270 */
[----:B------:R-:W-:Y:S05]  /*8630*/  BRA.U !UP0, `(.L_x_199) ;  /* 0x0000000108487547 */ /* 0x000fea000b800000 */
[----:B------:R-:W-:-:S09]  /*8640*/  UISETP.NE.AND UP0, UPT, UR4, 0x2c, UPT ;  /* 0x0000002c0400788c */ /* 0x000fd2000bf05270 */
[----:B------:R-:W-:Y:S05]  /*8650*/  BRA.U UP0, `(.L_x_180) ;  /* 0x0000000100bc7547 */ /* 0x000fea000b800000 */
[----:B-1----:R-:W-:-:S04]  /*8660*/  SHF.L.U32 R5, R5, 0x10, RZ ;  /* 0x0000001005057819 */ /* 0x002fc800000006ff */
        /* <DEDUP_REMOVED lines=11> */
[----:B------:R-:W-:-:S04]  /*8720*/  @!P0 IMAD.MOV R0, RZ, RZ, R6 ;  /* 0x000000ffff008224 */ /* 0x000fc800078e0206 */
[----:B------:R-:W-:-:S05]  /*8730*/  @P1 IMAD.MOV.U32 R5, RZ, RZ, R0 ;  /* 0x000000ffff051224 */ /* 0x000fca00078e0000 */
[----:B------:R3:W-:Y:S01]  /*8740*/  STG.E.U8 desc[UR36][R2.64], R5 ;  /* 0x0000000502007986 */ /* 0x0007e2000c101124 */
[----:B------:R-:W-:Y:S05]  /*8750*/  BRA `(.L_x_181) ;  /* 0x0000000400587947 */ /* 0x000fea0003800000 */
.L_x_199:
[----:B-1----:R-:W-:-:S06]  /*8760*/  IMAD.U32 R5, R5, 0x10000, RZ ;  /* 0x0001000005057824 */ /* 0x002fcc00078e00ff */
[----:B0-----:R-:W0:Y:S02]  /*8770*/  F2I.U64.TRUNC R4, R5 ;  /* 0x0000000500047311 */ /* 0x001e24000020d800 */
[----:B0-----:R2:W-:Y:S01]  /*8780*/  STG.E.64 desc[UR36][R2.64], R4 ;  /* 0x0000000402007986 */ /* 0x0015e2000c101b24 */
[----:B------:R-:W-:Y:S05]  /*8790*/  BRA `(.L_x_181) ;  /* 0x0000000400487947 */ /* 0x000fea0003800000 */
.L_x_198:
[----:B-1----:R-:W-:-:S06]  /*87a0*/  SHF.L.U32 R5, R5, 0x10, RZ ;  /* 0x0000001005057819 */ /* 0x002fcc00000006ff */
[----:B------:R-:W1:Y:S02]  /*87b0*/  F2I.FTZ.U32.TRUNC.NTZ R5, R5 ;  /* 0x0000000500057305 */ /* 0x000e64000021f000 */
[----:B-1----:R1:W-:Y:S01]  /*87c0*/  STG.E desc[UR36][R2.64], R5 ;  /* 0x0000000502007986 */ /* 0x0023e2000c101924 */
[----:B------:R-:W-:Y:S05]  /*87d0*/  BRA `(.L_x_181) ;  /* 0x0000000400387947 */ /* 0x000fea0003800000 */
.L_x_188:
        /* <DEDUP_REMOVED lines=11> */
.L_x_201:
[----:B-1----:R-:W-:Y:S01]  /*8890*/  IMAD.U32 R5, R5, 0x10000, RZ ;  /* 0x0001000005057824 */ /* 0x002fe200078e00ff */
[----:B------:R-:W-:-:S03]  /*88a0*/  CS2R R6, SRZ ;  /* 0x0000000000067805 */ /* 0x000fc6000001ff00 */
[----:B------:R-:W-:-:S06]  /*88b0*/  FMUL.FTZ R5, R5, 1 ;  /* 0x3f80000005057820 */ /* 0x000fcc0000410000 */
[----:B0-----:R-:W0:Y:S02]  /*88c0*/  F2F.F64.F32 R4, R5 ;  /* 0x0000000500047310 */ /* 0x001e240000201800 */
[----:B0-----:R0:W-:Y:S01]  /*88d0*/  STG.E.128 desc[UR36][R2.64], R4 ;  /* 0x0000000402007986 */ /* 0x0011e2000c101d24 */
[----:B------:R-:W-:Y:S05]  /*88e0*/  BRA `(.L_x_181) ;  /* 0x0000000000f47947 */ /* 0x000fea0003800000 */
.L_x_200:
[----:B------:R-:W-:-:S09]  /*88f0*/  UISETP.NE.AND UP0, UPT, UR4, 0xf, UPT ;  /* 0x0000000f0400788c */ /* 0x000fd2000bf05270 */
[----:B------:R-:W-:Y:S05]  /*8900*/  BRA.U !UP0, `(.L_x_202) ;  /* 0x0000000108e87547 */ /* 0x000fea000b800000 */
[----:B------:R-:W-:-:S09]  /*8910*/  UISETP.NE.AND UP0, UPT, UR4, 0x17, UPT ;  /* 0x000000170400788c */ /* 0x000fd2000bf05270 */
[----:B------:R-:W-:Y:S05]  /*8920*/  BRA.U !UP0, `(.L_x_203) ;  /* 0x0000000108907547 */ /* 0x000fea000b800000 */
[----:B------:R-:W-:-:S09]  /*8930*/  UISETP.NE.AND UP0, UPT, UR4, 0x18, UPT ;  /* 0x000000180400788c */ /* 0x000fd2000bf05270 */
[----:B------:R-:W-:Y:S05]  /*8940*/  BRA.U !UP0, `(.L_x_204) ;  /* 0x0000000108447547 */ /* 0x000fea000b800000 */
.L_x_180:
[----:B------:R-:W-:Y:S01]  /*8950*/  MOV R0, 0x0 ;  /* 0x0000000000007802 */ /* 0x000fe20000000f00 */
[----:B------:R-:W0:Y:S01]  /*8960*/  LDCU.64 UR4, c[0x4][0x178] ;  /* 0x01002f00ff0477ac */ /* 0x000e220008000a00 */
[----:B------:R-:W-:Y:S02]  /*8970*/  IMAD.MOV.U32 R8, RZ, RZ, 0x65 ;  /* 0x00000065ff087424 */ /* 0x000fe400078e00ff */
[----:B------:R2:W3:Y:S01]  /*8980*/  LDC.64 R2, c[0x4][R0] ;  /* 0x0100000000027b82 */ /* 0x0004e20000000a00 */
[----:B------:R-:W4:Y:S01]  /*8990*/  LDCU.64 UR6, c[0x4][0x180] ;  /* 0x01003000ff0677ac */ /* 0x000f220008000a00 */
[----:B------:R-:W-:Y:S02]  /*89a0*/  IMAD.MOV.U32 R12, RZ, RZ, 0x1 ;  /* 0x00000001ff0c7424 */ /* 0x000fe400078e00ff */
[----:B------:R-:W-:Y:S01]  /*89b0*/  IMAD.MOV.U32 R13, RZ, RZ, RZ ;  /* 0x000000ffff0d7224 */ /* 0x000fe200078e00ff */
[----:B------:R-:W5:Y:S01]  /*89c0*/  LDCU.64 UR8, c[0x4][0x90] ;  /* 0x01001200ff0877ac */ /* 0x000f620008000a00 */
[----:B0-----:R-:W-:-:S02]  /*89d0*/  IMAD.U32 R4, RZ, RZ, UR4 ;  /* 0x00000004ff047e24 */ /* 0x001fc4000f8e00ff */
[----:B-1----:R-:W-:Y:S02]  /*89e0*/  IMAD.U32 R5, RZ, RZ, UR5 ;  /* 0x00000005ff057e24 */ /* 0x002fe4000f8e00ff */
[----:B----4-:R-:W-:Y:S01]  /*89f0*/  IMAD.U32 R6, RZ, RZ, UR6 ;  /* 0x00000006ff067e24 */ /* 0x010fe2000f8e00ff */
[----:B------:R-:W-:Y:S01]  /*8a00*/  MOV R7, UR7 ;  /* 0x0000000700077c02 */ /* 0x000fe20008000f00 */
[----:B-----5:R-:W-:Y:S02]  /*8a10*/  IMAD.U32 R10, RZ, RZ, UR8 ;  /* 0x00000008ff0a7e24 */ /* 0x020fe4000f8e00ff */
[----:B--2---:R-:W-:-:S07]  /*8a20*/  IMAD.U32 R11, RZ, RZ, UR9 ;  /* 0x00000009ff0b7e24 */ /* 0x004fce000f8e00ff */
[----:B------:R-:W-:-:S07]  /*8a30*/  LEPC R20, `(.L_x_205) ;  /* 0x000000001014794e */ /* 0x000fce0000000000 */
[----:B---3--:R-:W-:Y:S05]  /*8a40*/  CALL.ABS.NOINC R2 ;  /* 0x0000000002007343 */ /* 0x008fea0003c00000 */
.L_x_205:
[----:B------:R-:W-:Y:S05]  /*8a50*/  BRA `(.L_x_181) ;  /* 0x0000000000987947 */ /* 0x000fea0003800000 */
.L_x_204:
[----:B-1----:R-:W-:Y:S01]  /*8a60*/  SHF.L.U32 R7, R5, 0x10, RZ ;  /* 0x0000001005077819 */ /* 0x002fe200000006ff */
[----:B------:R-:W-:Y:S01]  /*8a70*/  BSSY.RECONVERGENT B0, `(.L_x_206) ;  /* 0x000000c000007945 */ /* 0x000fe20003800200 */
[----:B------:R-:W-:Y:S02]  /*8a80*/  IMAD.MOV.U32 R0, RZ, RZ, 0x7f ;  /* 0x0000007fff007424 */ /* 0x000fe400078e00ff */
[----:B0-----:R-:W-:Y:S02]  /*8a90*/  LOP3.LUT R4, R7, 0x7fffffff, RZ, 0xc0, !PT ;  /* 0x7fffffff07047812 */ /* 0x001fe400078ec0ff */
[----:B------:R-:W-:Y:S02]  /*8aa0*/  SHF.R.U32.HI R5, RZ, 0x18, R7 ;  /* 0x00000018ff057819 */ /* 0x000fe40000011607 */
[----:B------:R-:W-:-:S13]  /*8ab0*/  ISETP.GT.U32.AND P0, PT, R4, 0x43efffff, PT ;  /* 0x43efffff0400780c */ /* 0x000fda0003f04070 */
[----:B------:R-:W-:Y:S05]  /*8ac0*/  @P0 BRA `(.L_x_207) ;  /* 0x0000000000180947 */ /* 0x000fea0003800000 */
[----:B------:R-:W-:-:S13]  /*8ad0*/  ISETP.GE.U32.AND P0, PT, R4, 0x3c800000, PT ;  /* 0x3c8000000400780c */ /* 0x000fda0003f06070 */
[----:B------:R-:W-:-:S04]  /*8ae0*/  @P0 SHF.R.U32.HI R0, RZ, 0x14, R7 ;  /* 0x00000014ff000819 */ /* 0x000fc80000011607 */
[----:B------:R-:W-:-:S04]  /*8af0*/  @P0 LOP3.LUT R0, R0, 0x1, RZ, 0xc0, !PT ;  /* 0x0000000100000812 */ /* 0x000fc800078ec0ff */
[----:B------:R-:W-:-:S04]  /*8b00*/  @P0 IADD3 R0, PT, PT, R7, 0x407ffff, R0 ;  /* 0x0407ffff07000810 */ /* 0x000fc80007ffe000 */
[----:B------:R-:W-:Y:S01]  /*8b10*/  @P0 SHF.R.U32.HI R0, RZ, 0x14, R0 ;  /* 0x00000014ff000819 */ /* 0x000fe20000011600 */
[----:B------:R-:W-:-:S07]  /*8b20*/  @!P0 FADD.FTZ R0, R4, 16384 ;  /* 0x4680000004008421 */ /* 0x000fce0000010000 */
.L_x_207:
[----:B------:R-:W-:Y:S05]  /*8b30*/  BSYNC.RECONVERGENT B0 ;  /* 0x0000000000007941 */ /* 0x000fea0003800200 */
.L_x_206:
[----:B------:R-:W-:-:S05]  /*8b40*/  LOP3.LUT R5, R0, 0x80, R5, 0xf8, !PT ;  /* 0x0000008000057812 */ /* 0x000fca00078ef805 */
[----:B------:R0:W-:Y:S01]  /*8b50*/  STG.E.U8 desc[UR36][R2.64], R5 ;  /* 0x0000000502007986 */ /* 0x0001e2000c101124 */
[----:B------:R-:W-:Y:S05]  /*8b60*/  BRA `(.L_x_181) ;  /* 0x0000000000547947 */ /* 0x000fea0003800000 */
.L_x_203:
[----:B-1----:R-:W-:Y:S01]  /*8b70*/  IMAD.U32 R5, R5, 0x10000, RZ ;  /* 0x0001000005057824 */ /* 0x002fe200078e00ff */
[----:B------:R-:W-:Y:S04]  /*8b80*/  BSSY.RECONVERGENT B0, `(.L_x_208) ;  /* 0x000000e000007945 */ /* 0x000fe80003800200 */
[----:B0-----:R-:W-:-:S04]  /*8b90*/  LOP3.LUT R4, R5, 0x7fffffff, RZ, 0xc0, !PT ;  /* 0x7fffffff05047812 */ /* 0x001fc800078ec0ff */
[----:B------:R-:W-:-:S13]  /*8ba0*/  ISETP.GT.U32.AND P0, PT, R4, 0x477fffff, PT ;  /* 0x477fffff0400780c */ /* 0x000fda0003f04070 */
[----:B------:R-:W-:Y:S05]  /*8bb0*/  @P0 BRA `(.L_x_209) ;  /* 0x00000000001c0947 */ /* 0x000fea0003800000 */
[----:B------:R-:W-:-:S13]  /*8bc0*/  ISETP.GE.U32.AND P0, PT, R4, 0x38800000, PT ;  /* 0x388000000400780c */ /* 0x000fda0003f06070 */
[----:B------:R-:W-:-:S04]  /*8bd0*/  @P0 SHF.R.U32.HI R0, RZ, 0x15, R5 ;  /* 0x00000015ff000819 */ /* 0x000fc80000011605 */
[----:B------:R-:W-:-:S04]  /*8be0*/  @P0 LOP3.LUT R0, R0, 0x1, RZ, 0xc0, !PT ;  /* 0x0000000100000812 */ /* 0x000fc800078ec0ff */
[----:B------:R-:W-:-:S04]  /*8bf0*/  @P0 IADD3 R0, PT, PT, R5, 0x80fffff, R0 ;  /* 0x080fffff05000810 */ /* 0x000fc80007ffe000 */
[----:B------:R-:W-:Y:S01]  /*8c00*/  @P0 SHF.R.U32.HI R0, RZ, 0x15, R0 ;  /* 0x00000015ff000819 */ /* 0x000fe20000011600 */
[----:B------:R-:W-:Y:S01]  /*8c10*/  @!P0 FADD.FTZ R0, R4, 128 ;  /* 0x4300000004008421 */ /* 0x000fe20000010000 */
[----:B------:R-:W-:Y:S06]  /*8c20*/  BRA `(.L_x_210) ;  /* 0x00000000000c7947 */ /* 0x000fec0003800000 */
.L_x_209:
[----:B------:R-:W-:Y:S01]  /*8c30*/  IMAD.MOV.U32 R0, RZ, RZ, 0x7f ;  /* 0x0000007fff007424 */ /* 0x000fe200078e00ff */
[----:B------:R-:W-:-:S04]  /*8c40*/  ISETP.GT.U32.AND P0, PT, R4, 0x7f800000, PT ;  /* 0x7f8000000400780c */ /* 0x000fc80003f04070 */
[----:B------:R-:W-:-:S09]  /*8c50*/  SEL R0, R0, 0x7c, P0 ;  /* 0x0000007c00007807 */ /* 0x000fd20000000000 */
.L_x_210:
[----:B------:R-:W-:Y:S05]  /*8c60*/  BSYNC.RECONVERGENT B0 ;  /* 0x0000000000007941 */ /* 0x000fea0003800200 */
.L_x_208:
[----:B------:R-:W-:-:S04]  /*8c70*/  SHF.R.U32.HI R5, RZ, 0x18, R5 ;  /* 0x00000018ff057819 */ /* 0x000fc80000011605 */
[----:B------:R-:W-:-:S05]  /*8c80*/  LOP3.LUT R5, R0, 0x80, R5, 0xf8, !PT ;  /* 0x0000008000057812 */ /* 0x000fca00078ef805 */
[----:B------:R0:W-:Y:S01]  /*8c90*/  STG.E.U8 desc[UR36][R2.64], R5 ;  /* 0x0000000502007986 */ /* 0x0001e2000c101124 */
[----:B------:R-:W-:Y:S05]  /*8ca0*/  BRA `(.L_x_181) ;  /* 0x0000000000047947 */ /* 0x000fea0003800000 */
.L_x_202:
[----:B-1----:R1:W-:Y:S02]  /*8cb0*/  STG.E.U16 desc[UR36][R2.64], R5 ;  /* 0x0000000502007986 */ /* 0x0023e4000c101524 */
.L_x_181:
[----:B------:R-:W-:-:S07]  /*8cc0*/  VIADD R17, R17, 0x80 ;  /* 0x0000008011117836 */ /* 0x000fce0000000000 */
.L_x_108:
[----:B------:R-:W-:Y:S05]  /*8cd0*/  BSYNC.RECONVERGENT B6 ;  /* 0x0000000000067941 */ /* 0x000fea0003800200 */
.L_x_107:
[----:B------:R-:W5:Y:S01]  /*8ce0*/  LDCU UR4, c[0x0][0x380] ;  /* 0x00007000ff0477ac */ /* 0x000f620008000800 */
[----:B------:R-:W-:Y:S01]  /*8cf0*/  BSSY.RECONVERGENT B6, `(.L_x_211) ;  /* 0x000045e000067945 */ /* 0x000fe20003800200 */
[----:B-----5:R-:W-:-:S13]  /*8d00*/  ISETP.GE.AND P0, PT, R17, UR4, PT ;  /* 0x0000000411007c0c */ /* 0x020fda000bf06270 */
[----:B------:R-:W-:Y:S05]  /*8d10*/  @P0 BRA `(.L_x_212) ;  /* 0x00000044006c0947 */ /* 0x000fea0003800000 */
[----:B------:R-:W5:Y:S01]  /*8d20*/  LDCU UR4, c[0x0][0x388] ;  /* 0x00007100ff0477ac */ /* 0x000f620008000800 */
[----:B01--4-:R-:W-:Y:S02]  /*8d30*/  HFMA2 R0, -RZ, RZ, 0, 0 ;  /* 0x00000000ff007431 */ /* 0x013fe400000001ff */
        /* <DEDUP_REMOVED lines=9> */
[----:B--23--:R-:W-:Y:S01]  /*8dd0*/  IMAD.HI.U32 R2, R17, UR4, R16 ;  /* 0x0000000411027c27 */ /* 0x00cfe2000f8e0010 */
        /* <DEDUP_REMOVED lines=342> */
.L_x_213:
[----:B------:R-:W2:Y:S01]  /*a340*/  LDCU.64 UR6, c[0x0][0x5f0] ;  /* 0x0000be00ff0677ac */ /* 0x000ea20008000a00 */
[----:B------:R-:W-:-:S04]  /*a350*/  UPRMT UR4, UR39, 0x9910, URZ ;  /* 0x0000991027047896 */ /* 0x000fc800080000ff */
[----:B------:R-:W-:Y:S01]  /*a360*/  UISETP.GT.AND UP0, UPT, UR4, 0x9, UPT ;  /* 0x000000090400788c */ /* 0x000fe2000bf04270 */
[----:B--23--:R-:W-:-:S05]  /*a370*/  IADD3 R2, P0, PT, R0, UR6, RZ ;  /* 0x0000000600027c10 */ /* 0x00cfca000ff1e0ff */
        /* <DEDUP_REMOVED lines=15> */
.L_x_217:
[----:B------:R-:W2:Y:S02]  /*a470*/  LDG.E.U8 R2, desc[UR36][R2.64] ;  /* 0x0000002402027981 */ /* 0x000ea4000c1e1100 */
[----:B--2---:R-:W-:-:S04]  /*a480*/  I2FP.F32.U32 R0, R2 ;  /* 0x0000000200007245 */ /* 0x004fc80000201000 */
[----:B------:R-:W-:-:S04]  /*a490*/  F2FP.BF16.F32.PACK_AB R0, RZ, R0 ;  /* 0x00000000ff00723e */ /* 0x000fc800000010ff */
[----:B------:R-:W-:Y:S01]  /*a4a0*/  PRMT R19, R0, 0x7610, R19 ;  /* 0x0000761000137816 */ /* 0x000fe20000000013 */
[----:B------:R-:W-:Y:S06]  /*a4b0*/  BRA `(.L_x_219) ;  /* 0x0000000c00c07947 */ /* 0x000fec0003800000 */
.L_x_216:
        /* <DEDUP_REMOVED lines=11> */
.L_x_221:
[----:B------:R-:W2:Y:S02]  /*a570*/  LDG.E R2, desc[UR36][R2.64] ;  /* 0x0000002402027981 */ /* 0x000ea4000c1e1900 */
[----:B--2---:R-:W-:-:S04]  /*a580*/  I2FP.F32.S32 R0, R2 ;  /* 0x0000000200007245 */ /* 0x004fc80000201400 */
[----:B------:R-:W-:-:S04]  /*a590*/  F2FP.BF16.F32.PACK_AB R0, RZ, R0 ;  /* 0x00000000ff00723e */ /* 0x000fc800000010ff */
[----:B------:R-:W-:Y:S01]  /*a5a0*/  PRMT R19, R0, 0x7610, R19 ;  /* 0x0000761000137816 */ /* 0x000fe20000000013 */
[----:B------:R-:W-:Y:S06]  /*a5b0*/  BRA `(.L_x_219) ;  /* 0x0000000c00807947 */ /* 0x000fec0003800000 */
.L_x_220:
[----:B------:R-:W2:Y:S02]  /*a5c0*/  LDG.E.U16 R2, desc[UR36][R2.64] ;  /* 0x0000002402027981 */ /* 0x000ea4000c1e1500 */
[----:B--2---:R-:W0:Y:S02]  /*a5d0*/  I2F.S16 R0, R2 ;  /* 0x0000000200007306 */ /* 0x004e240000101400 */
[----:B0-----:R-:W-:-:S04]  /*a5e0*/  F2FP.BF16.F32.PACK_AB R0, RZ, R0 ;  /* 0x00000000ff00723e */ /* 0x001fc800000010ff */
[----:B------:R-:W-:Y:S01]  /*a5f0*/  PRMT R19, R0, 0x7610, R19 ;  /* 0x0000761000137816 */ /* 0x000fe20000000013 */
[----:B------:R-:W-:Y:S06]  /*a600*/  BRA `(.L_x_219) ;  /* 0x0000000c006c7947 */ /* 0x000fec0003800000 */
.L_x_215:
        /* <DEDUP_REMOVED lines=9> */
.L_x_223:
[----:B------:R-:W2:Y:S02]  /*a6a0*/  LDG.E.U16 R0, desc[UR36][R2.64] ;  /* 0x0000002402007981 */ /* 0x000ea4000c1e1500 */
[----:B--2---:R-:W-:-:S05]  /*a6b0*/  HADD2.F32 R0, -RZ, R0.H0_H0 ;  /* 0x20000000ff007230 */ /* 0x004fca0000004100 */
[----:B------:R-:W-:-:S04]  /*a6c0*/  F2FP.BF16.F32.PACK_AB R0, RZ, R0 ;  /* 0x00000000ff00723e */ /* 0x000fc800000010ff */
[----:B------:R-:W-:Y:S01]  /*a6d0*/  PRMT R19, R0, 0x7610, R19 ;  /* 0x0000761000137816 */ /* 0x000fe20000000013 */
[----:B------:R-:W-:Y:S06]  /*a6e0*/  BRA `(.L_x_219) ;  /* 0x0000000c00347947 */ /* 0x000fec0003800000 */
.L_x_222:
        /* <DEDUP_REMOVED lines=9> */
.L_x_225:
[----:B------:R-:W2:Y:S02]  /*a780*/  LDG.E.U16 R2, desc[UR36][R2.64] ;  /* 0x0000002402027981 */ /* 0x000ea4000c1e1500 */
[----:B--2---:R-:W-:-:S05]  /*a790*/  HADD2.F32 R0, -RZ, R2.H0_H0 ;  /* 0x20000002ff007230 */ /* 0x004fca0000004100 */
[----:B------:R-:W-:-:S04]  /*a7a0*/  F2FP.BF16.F32.PACK_AB R0, RZ, R0 ;  /* 0x00000000ff00723e */ /* 0x000fc800000010ff */
[----:B------:R-:W-:Y:S01]  /*a7b0*/  PRMT R19, R0, 0x7610, R19 ;  /* 0x0000761000137816 */ /* 0x000fe20000000013 */
[----:B------:R-:W-:Y:S06]  /*a7c0*/  BRA `(.L_x_219) ;  /* 0x0000000800fc7947 */ /* 0x000fec0003800000 */
.L_x_224:
        /* <DEDUP_REMOVED lines=9> */
.L_x_214:
        /* <DEDUP_REMOVED lines=14> */
.L_x_228:
        /* <DEDUP_REMOVED lines=9> */
.L_x_227:
        /* <DEDUP_REMOVED lines=27> */
.L_x_230:
        /* <DEDUP_REMOVED lines=14> */
.L_x_229:
[----:B------:R0:W5:Y:S01]  /*ac60*/  LDG.E.U16 R19, desc[UR36][R2.64] ;  /* 0x0000002402137981 */ /* 0x000162000c1e1500 */
[----:B------:R-:W-:Y:S05]  /*ac70*/  BRA `(.L_x_219) ;  /* 0x0000000400d07947 */ /* 0x000fea0003800000 */
.L_x_226:
        /* <DEDUP_REMOVED lines=13> */
.L_x_233:
        /* <DEDUP_REMOVED lines=21> */
.L_x_237:
[----:B------:R-:W-:Y:S05]  /*aea0*/  BSYNC.RECONVERGENT B1 ;  /* 0x0000000000017941 */ /* 0x000fea0003800200 */
.L_x_236:
[----:B------:R-:W-:Y:S02]  /*aeb0*/  SHF.L.U32 R0, R0, 0x14, RZ ;  /* 0x0000001400007819 */ /* 0x000fe400000006ff */
[----:B------:R-:W-:-:S04]  /*aec0*/  LEA R2, R2, 0x3b800000, 0x17 ;  /* 0x3b80000002027811 */ /* 0x000fc800078eb8ff */
[----:B------:R-:W-:-:S07]  /*aed0*/  LOP3.LUT R0, R2, R0, R7, 0xfe, !PT ;  /* 0x0000000002007212 */ /* 0x000fce00078efe07 */
.L_x_235:
[----:B------:R-:W-:Y:S05]  /*aee0*/  BSYNC.RECONVERGENT B0 ;  /* 0x0000000000007941 */ /* 0x000fea0003800200 */
.L_x_234:
[----:B------:R-:W-:-:S04]  /*aef0*/  F2FP.BF16.F32.PACK_AB R0, RZ, R0 ;  /* 0x00000000ff00723e */ /* 0x000fc800000010ff */
[----:B------:R-:W-:Y:S01]  /*af00*/  PRMT R19, R0, 0x7610, R19 ;  /* 0x0000761000137816 */ /* 0x000fe20000000013 */
[----:B------:R-:W-:Y:S06]  /*af10*/  BRA `(.L_x_219) ;  /* 0x0000000400287947 */ /* 0x000fec0003800000 */
.L_x_232:
        /* <DEDUP_REMOVED lines=21> */
.L_x_241:
[----:B------:R-:W-:Y:S05]  /*b070*/  BSYNC.RECONVERGENT B1 ;  /* 0x0000000000017941 */ /* 0x000fea0003800200 */
.L_x_240:
[----:B------:R-:W-:Y:S01]  /*b080*/  IMAD.SHL.U32 R0, R0, 0x200000, RZ ;  /* 0x0020000000007824 */ /* 0x000fe200078e00ff */
[----:B------:R-:W-:-:S04]  /*b090*/  LEA R2, R2, 0x37800000, 0x17 ;  /* 0x3780000002027811 */ /* 0x000fc800078eb8ff */
[----:B------:R-:W-:-:S07]  /*b0a0*/  LOP3.LUT R0, R2, R0, R7, 0xfe, !PT ;  /* 0x0000000002007212 */ /* 0x000fce00078efe07 */
.L_x_239:
[----:B------:R-:W-:Y:S05]  /*b0b0*/  BSYNC.RECONVERGENT B0 ;  /* 0x0000000000007941 */ /* 0x000fea0003800200 */
.L_x_238:
[----:B------:R-:W-:-:S04]  /*b0c0*/  F2FP.BF16.F32.PACK_AB R0, RZ, R0 ;  /* 0x00000000ff00723e */ /* 0x000fc800000010ff */
[----:B------:R-:W-:Y:S01]  /*b0d0*/  PRMT R19, R0, 0x7610, R19 ;  /* 0x0000761000137816 */ /* 0x000fe20000000013 */
[----:B------:R-:W-:Y:S06]  /*b0e0*/  BRA `(.L_x_219) ;  /* 0x0000000000b47947 */ /* 0x000fec0003800000 */
.L_x_231:
        /* <DEDUP_REMOVED lines=14> */
.L_x_245:
[----:B------:R-:W-:Y:S05]  /*b1d0*/  BSYNC.RECONVERGENT B0 ;  /* 0x0000000000007941 */ /* 0x000fea0003800200 */
.L_x_244:
[----:B------:R-:W-:-:S04]  /*b1e0*/  F2FP.BF16.F32.PACK_AB R0, RZ, R0 ;  /* 0x00000000ff00723e */ /* 0x000fc800000010ff */
[----:B------:R-:W-:Y:S01]  /*b1f0*/  PRMT R19, R0, 0x7610, R19 ;  /* 0x0000761000137816 */ /* 0x000fe20000000013 */
[----:B------:R-:W-:Y:S06]  /*b200*/  BRA `(.L_x_219) ;  /* 0x00000000006c7947 */ /* 0x000fec0003800000 */
.L_x_218:
        /* <DEDUP_REMOVED lines=16> */
.L_x_246:
[----:B------:R-:W-:Y:S01]  /*b310*/  PRMT R19, RZ, 0x7610, R19 ;  /* 0x00007610ff137816 */ /* 0x000fe20000000013 */
[----:B------:R-:W-:Y:S06]  /*b320*/  BRA `(.L_x_219) ;  /* 0x0000000000247947 */ /* 0x000fec0003800000 */
.L_x_243:
[----:B------:R-:W2:Y:S02]  /*b330*/  LDG.E.64 R2, desc[UR36][R2.64] ;  /* 0x0000002402027981 */ /* 0x000ea4000c1e1b00 */
[----:B--2---:R-:W0:Y:S02]  /*b340*/  I2F.U64 R0, R2 ;  /* 0x0000000200007312 */ /* 0x004e240000301000 */
[----:B0-----:R-:W-:-:S04]  /*b350*/  F2FP.BF16.F32.PACK_AB R0, RZ, R0 ;  /* 0x00000000ff00723e */ /* 0x001fc800000010ff */
[----:B------:R-:W-:Y:S01]  /*b360*/  PRMT R19, R0, 0x7610, R19 ;  /* 0x0000761000137816 */ /* 0x000fe20000000013 */
[----:B------:R-:W-:Y:S06]  /*b370*/  BRA `(.L_x_219) ;  /* 0x0000000000107947 */ /* 0x000fec0003800000 */
.L_x_242:
[----:B------:R-:W2:Y:S02]  /*b380*/  LDG.E R2, desc[UR36][R2.64] ;  /* 0x0000002402027981 */ /* 0x000ea4000c1e1900 */
[----:B--2---:R-:W-:-:S04]  /*b390*/  I2FP.F32.U32 R0, R2 ;  /* 0x0000000200007245 */ /* 0x004fc80000201000 */
[----:B------:R-:W-:-:S04]  /*b3a0*/  F2FP.BF16.F32.PACK_AB R0, RZ, R0 ;  /* 0x00000000ff00723e */ /* 0x000fc800000010ff */
[----:B------:R-:W-:-:S07]  /*b3b0*/  PRMT R19, R0, 0x7610, R19 ;  /* 0x0000761000137816 */ /* 0x000fce0000000013 */
.L_x_219:
        /* <DEDUP_REMOVED lines=18> */
.L_x_250:
[----:B------:R-:W2:Y:S02]  /*b4e0*/  LDG.E.U8 R2, desc[UR36][R2.64] ;  /* 0x0000002402027981 */ /* 0x000ea4000c1e1100 */
[----:B--2---:R-:W-:-:S04]  /*b4f0*/  I2FP.F32.U32 R0, R2 ;  /* 0x0000000200007245 */ /* 0x004fc80000201000 */
[----:B------:R-:W-:Y:S01]  /*b500*/  F2FP.BF16.F32.PACK_AB R0, RZ, R0 ;  /* 0x00000000ff00723e */ /* 0x000fe200000010ff */
[----:B------:R-:W-:Y:S06]  /*b510*/  BRA `(.L_x_252) ;  /* 0x0000000c00847947 */ /* 0x000fec0003800000 */
.L_x_249:
        /* <DEDUP_REMOVED lines=10> */
.L_x_254:
[----:B------:R-:W2:Y:S02]  /*b5c0*/  LDG.E R2, desc[UR36][R2.64] ;  /* 0x0000002402027981 */ /* 0x000ea4000c1e1900 */
[----:B--2---:R-:W-:-:S04]  /*b5d0*/  I2FP.F32.S32 R0, R2 ;  /* 0x0000000200007245 */ /* 0x004fc80000201400 */
[----:B------:R-:W-:Y:S01]  /*b5e0*/  F2FP.BF16.F32.PACK_AB R0, RZ, R0 ;  /* 0x00000000ff00723e */ /* 0x000fe200000010ff */
[----:B------:R-:W-:Y:S06]  /*b5f0*/  BRA `(.L_x_252) ;  /* 0x0000000c004c7947 */ /* 0x000fec0003800000 */
.L_x_253:
[----:B------:R-:W2:Y:S02]  /*b600*/  LDG.E.U16 R2, desc[UR36][R2.64] ;  /* 0x0000002402027981 */ /* 0x000ea4000c1e1500 */
[----:B--2---:R-:W0:Y:S02]  /*b610*/  I2F.S16 R0, R2 ;  /* 0x0000000200007306 */ /* 0x004e240000101400 */
[----:B0-----:R-:W-:Y:S01]  /*b620*/  F2FP.BF16.F32.PACK_AB R0, RZ, R0 ;  /* 0x00000000ff00723e */ /* 0x001fe200000010ff */
[----:B------:R-:W-:Y:S06]  /*b630*/  BRA `(.L_x_252) ;  /* 0x0000000c003c7947 */ /* 0x000fec0003800000 */
.L_x_248:
        /* <DEDUP_REMOVED lines=9> */
.L_x_256:
[----:B------:R-:W2:Y:S02]  /*b6d0*/  LDG.E.U16 R0, desc[UR36][R2.64] ;  /* 0x0000002402007981 */ /* 0x000ea4000c1e1500 */
[----:B--2---:R-:W-:-:S05]  /*b6e0*/  HADD2.F32 R0, -RZ, R0.H0_H0 ;  /* 0x20000000ff007230 */ /* 0x004fca0000004100 */
[----:B------:R-:W-:Y:S01]  /*b6f0*/  F2FP.BF16.F32.PACK_AB R0, RZ, R0 ;  /* 0x00000000ff00723e */ /* 0x000fe200000010ff */
[----:B------:R-:W-:Y:S06]  /*b700*/  BRA `(.L_x_252) ;  /* 0x0000000c00087947 */ /* 0x000fec0003800000 */
.L_x_255:
        /* <DEDUP_REMOVED lines=9> */
.L_x_258:
[----:B------:R-:W2:Y:S02]  /*b7a0*/  LDG.E.U16 R2, desc[UR36][R2.64] ;  /* 0x0000002402027981 */ /* 0x000ea4000c1e1500 */
[----:B--2---:R-:W-:-:S05]  /*b7b0*/  HADD2.F32 R0, -RZ, R2.H0_H0 ;  /* 0x20000002ff007230 */ /* 0x004fca0000004100 */
[----:B------:R-:W-:Y:S01]  /*b7c0*/  F2FP.BF16.F32.PACK_AB R0, RZ, R0 ;  /* 0x00000000ff00723e */ /* 0x000fe200000010ff */
[----:B------:R-:W-:Y:S06]  /*b7d0*/  BRA `(.L_x_252) ;  /* 0x0000000800d47947 */ /* 0x000fec0003800000 */
.L_x_257:
        /* <DEDUP_REMOVED lines=8> */
.L_x_247:
        /* <DEDUP_REMOVED lines=13> */
.L_x_261:
        /* <DEDUP_REMOVED lines=8> */
.L_x_260:
        /* <DEDUP_REMOVED lines=27> */
.L_x_263:
        /* <DEDUP_REMOVED lines=13> */
.L_x_262:
[----:B------:R0:W5:Y:S01]  /*bc30*/  LDG.E.U16 R0, desc[UR36][R2.64] ;  /* 0x0000002402007981 */ /* 0x000162000c1e1500 */
[----:B------:R-:W-:Y:S05]  /*bc40*/  BRA `(.L_x_252) ;  /* 0x0000000400b87947 */ /* 0x000fea0003800000 */
.L_x_259:
        /* <DEDUP_REMOVED lines=12> */
.L_x_266:
        /* <DEDUP_REMOVED lines=21> */
.L_x_270:
[----:B------:R-:W-:Y:S05]  /*be60*/  BSYNC.RECONVERGENT B1 ;  /* 0x0000000000017941 */ /* 0x000fea0003800200 */
.L_x_269:
[----:B------:R-:W-:Y:S01]  /*be70*/  IMAD.SHL.U32 R0, R0, 0x100000, RZ ;  /* 0x0010000000007824 */ /* 0x000fe200078e00ff */
[----:B------:R-:W-:-:S04]  /*be80*/  LEA R2, R2, 0x3b800000, 0x17 ;  /* 0x3b80000002027811 */ /* 0x000fc800078eb8ff */
[----:B------:R-:W-:-:S07]  /*be90*/  LOP3.LUT R0, R2, R0, R7, 0xfe, !PT ;  /* 0x0000000002007212 */ /* 0x000fce00078efe07 */
.L_x_268:
[----:B------:R-:W-:Y:S05]  /*bea0*/  BSYNC.RECONVERGENT B0 ;  /* 0x0000000000007941 */ /* 0x000fea0003800200 */
.L_x_267:
[----:B------:R-:W-:Y:S01]  /*beb0*/  F2FP.BF16.F32.PACK_AB R0, RZ, R0 ;  /* 0x00000000ff00723e */ /* 0x000fe200000010ff */
[----:B------:R-:W-:Y:S06]  /*bec0*/  BRA `(.L_x_252) ;  /* 0x0000000400187947 */ /* 0x000fec0003800000 */
.L_x_265:
        /* <DEDUP_REMOVED lines=21> */
.L_x_274:
[----:B------:R-:W-:Y:S05]  /*c020*/  BSYNC.RECONVERGENT B1 ;  /* 0x0000000000017941 */ /* 0x000fea0003800200 */
.L_x_273:
[----:B------:R-:W-:Y:S01]  /*c030*/  IMAD.SHL.U32 R0, R0, 0x200000, RZ ;  /* 0x0020000000007824 */ /* 0x000fe200078e00ff */
[----:B------:R-:W-:-:S04]  /*c040*/  LEA R2, R2, 0x37800000, 0x17 ;  /* 0x3780000002027811 */ /* 0x000fc800078eb8ff */
[----:B------:R-:W-:-:S07]  /*c050*/  LOP3.LUT R0, R2, R0, R7, 0xfe, !PT ;  /* 0x0000000002007212 */ /* 0x000fce00078efe07 */
.L_x_272:
[----:B------:R-:W-:Y:S05]  /*c060*/  BSYNC.RECONVERGENT B0 ;  /* 0x0000000000007941 */ /* 0x000fea0003800200 */
.L_x_271:
[----:B------:R-:W-:Y:S01]  /*c070*/  F2FP.BF16.F32.PACK_AB R0, RZ, R0 ;  /* 0x00000000ff00723e */ /* 0x000fe200000010ff */
[----:B------:R-:W-:Y:S06]  /*c080*/  BRA `(.L_x_252) ;  /* 0x0000000000a87947 */ /* 0x000fec0003800000 */
.L_x_264:
        /* <DEDUP_REMOVED lines=14> */
.L_x_278:
[----:B------:R-:W-:Y:S05]  /*c170*/  BSYNC.RECONVERGENT B0 ;  /* 0x0000000000007941 */ /* 0x000fea0003800200 */
.L_x_277:
[----:B------:R-:W-:Y:S01]  /*c180*/  F2FP.BF16.F32.PACK_AB R0, RZ, R0 ;  /* 0x00000000ff00723e */ /* 0x000fe200000010ff */
[----:B------:R-:W-:Y:S06]  /*c190*/  BRA `(.L_x_252) ;  /* 0x0000000000647947 */ /* 0x000fec0003800000 */
.L_x_251:
        /* <DEDUP_REMOVED lines=16> */
.L_x_279:
[----:B------:R-:W-:Y:S01]  /*c2a0*/  PRMT R0, RZ, 0x7610, R0 ;  /* 0x00007610ff007816 */ /* 0x000fe20000000000 */
[----:B------:R-:W-:Y:S06]  /*c2b0*/  BRA `(.L_x_252) ;  /* 0x00000000001c7947 */ /* 0x000fec0003800000 */
.L_x_276:
[----:B------:R-:W2:Y:S02]  /*c2c0*/  LDG.E.64 R2, desc[UR36][R2.64] ;  /* 0x0000002402027981 */ /* 0x000ea4000c1e1b00 */
[----:B--2---:R-:W0:Y:S02]  /*c2d0*/  I2F.U64 R0, R2 ;  /* 0x0000000200007312 */ /* 0x004e240000301000 */
[----:B0-----:R-:W-:Y:S01]  /*c2e0*/  F2FP.BF16.F32.PACK_AB R0, RZ, R0 ;  /* 0x00000000ff00723e */ /* 0x001fe200000010ff */
[----:B------:R-:W-:Y:S06]  /*c2f0*/  BRA `(.L_x_252) ;  /* 0x00000000000c7947 */ /* 0x000fec0003800000 */
.L_x_275:
[----:B------:R-:W2:Y:S02]  /*c300*/  LDG.E R2, desc[UR36][R2.64] ;  /* 0x0000002402027981 */ /* 0x000ea4000c1e1900 */
[----:B--2---:R-:W-:-:S04]  /*c310*/  I2FP.F32.U32 R0, R2 ;  /* 0x0000000200007245 */ /* 0x004fc80000201000 */
[----:B------:R-:W-:-:S07]  /*c320*/  F2FP.BF16.F32.PACK_AB R0, RZ, R0 ;  /* 0x00000000ff00723e */ /* 0x000fce00000010ff */
.L_x_252:
        /* <DEDUP_REMOVED lines=26> */
.L_x_283:
[----:B-1----:R-:W-:-:S06]  /*c4d0*/  IMAD.U32 R5, R5, 0x10000, RZ ;  /* 0x0001000005057824 */ /* 0x002fcc00078e00ff */
[----:B0-----:R-:W0:Y:S02]  /*c4e0*/  F2I.S64.TRUNC R4, R5 ;  /* 0x0000000500047311 */ /* 0x001e24000020d900 */
[----:B0-----:R0:W-:Y:S01]  /*c4f0*/  STG.E.U8 desc[UR36][R2.64], R4 ;  /* 0x0000000402007986 */ /* 0x0011e2000c101124 */
[----:B------:R-:W-:Y:S05]  /*c500*/  BRA `(.L_x_285) ;  /* 0x0000000c006c7947 */ /* 0x000fea0003800000 */
.L_x_282:
        /* <DEDUP_REMOVED lines=10> */
.L_x_287:
[----:B-1----:R-:W-:-:S06]  /*c5b0*/  IMAD.U32 R5, R5, 0x10000, RZ ;  /* 0x0001000005057824 */ /* 0x002fcc00078e00ff */
[----:B------:R-:W1:Y:S02]  /*c5c0*/  F2I.FTZ.TRUNC.NTZ R5, R5 ;  /* 0x0000000500057305 */ /* 0x000e64000021f100 */
[----:B-1----:R1:W-:Y:S01]  /*c5d0*/  STG.E desc[UR36][R2.64], R5 ;  /* 0x0000000502007986 */ /* 0x0023e2000c101924 */
[----:B------:R-:W-:Y:S05]  /*c5e0*/  BRA `(.L_x_285) ;  /* 0x0000000c00347947 */ /* 0x000fea0003800000 */
.L_x_286:
[----:B-1----:R-:W-:-:S06]  /*c5f0*/  IMAD.U32 R5, R5, 0x10000, RZ ;  /* 0x0001000005057824 */ /* 0x002fcc00078e00ff */
[----:B------:R-:W1:Y:S02]  /*c600*/  F2I.FTZ.TRUNC.NTZ R5, R5 ;  /* 0x0000000500057305 */ /* 0x000e64000021f100 */
[----:B-1----:R1:W-:Y:S01]  /*c610*/  STG.E.U16 desc[UR36][R2.64], R5 ;  /* 0x0000000502007986 */ /* 0x0023e2000c101524 */
[----:B------:R-:W-:Y:S05]  /*c620*/  BRA `(.L_x_285) ;  /* 0x0000000c00247947 */ /* 0x000fea0003800000 */
.L_x_281:
        /* <DEDUP_REMOVED lines=9> */
.L_x_289:
[----:B-1----:R-:W-:-:S04]  /*c6c0*/  SHF.L.U32 R0, R5, 0x10, RZ ;  /* 0x0000001005007819 */ /* 0x002fc800000006ff */
[----:B------:R-:W-:-:S05]  /*c6d0*/  F2FP.F16.F32.PACK_AB R0, RZ, R0 ;  /* 0x00000000ff00723e */ /* 0x000fca00000000ff */
[----:B------:R1:W-:Y:S01]  /*c6e0*/  STG.E.U16 desc[UR36][R2.64], R0 ;  /* 0x0000000002007986 */ /* 0x0003e2000c101524 */
[----:B------:R-:W-:Y:S05]  /*c6f0*/  BRA `(.L_x_285) ;  /* 0x0000000800f07947 */ /* 0x000fea0003800000 */
.L_x_288:
        /* <DEDUP_REMOVED lines=10> */
.L_x_291:
[----:B-1----:R-:W-:-:S05]  /*c7a0*/  IMAD.U32 R5, R5, 0x10000, RZ ;  /* 0x0001000005057824 */ /* 0x002fca00078e00ff */
[----:B------:R-:W-:-:S04]  /*c7b0*/  F2FP.F16.F32.PACK_AB R5, RZ, R5 ;  /* 0x00000005ff05723e */ /* 0x000fc800000000ff */
[----:B------:R-:W-:-:S05]  /*c7c0*/  PRMT R5, R5, 0x5410, RZ ;  /* 0x0000541005057816 */ /* 0x000fca00000000ff */
[----:B------:R1:W-:Y:S01]  /*c7d0*/  STG.E desc[UR36][R2.64], R5 ;  /* 0x0000000502007986 */ /* 0x0003e2000c101924 */
[----:B------:R-:W-:Y:S05]  /*c7e0*/  BRA `(.L_x_285) ;  /* 0x0000000800b47947 */ /* 0x000fea0003800000 */
.L_x_290:
[----:B01----:R-:W-:-:S04]  /*c7f0*/  IMAD.U32 R4, R5, 0x10000, RZ ;  /* 0x0001000005047824 */ /* 0x003fc800078e00ff */
[----:B------:R-:W-:-:S06]  /*c800*/  FMUL.FTZ R4, R4, 1 ;  /* 0x3f80000004047820 */ /* 0x000fcc0000410000 */
[----:B------:R-:W0:Y:S02]  /*c810*/  F2F.F64.F32 R4, R4 ;  /* 0x0000000400047310 */ /* 0x000e240000201800 */
[----:B0-----:R0:W-:Y:S01]  /*c820*/  STG.E.64 desc[UR36][R2.64], R4 ;  /* 0x0000000402007986 */ /* 0x0011e2000c101b24 */
[----:B------:R-:W-:Y:S05]  /*c830*/  BRA `(.L_x_285) ;  /* 0x0000000800a07947 */ /* 0x000fea0003800000 */
.L_x_280:
        /* <DEDUP_REMOVED lines=14> */
.L_x_295:
        /* <DEDUP_REMOVED lines=18> */
.L_x_298:
[----:B------:R-:W-:-:S04]  /*ca40*/  SHF.R.U32.HI R5, RZ, 0x18, R5 ;  /* 0x00000018ff057819 */ /* 0x000fc80000011605 */
[----:B------:R-:W-:-:S07]  /*ca50*/  LOP3.LUT R0, R0, 0x80, R5, 0xf8, !PT ;  /* 0x0000008000007812 */ /* 0x000fce00078ef805 */
.L_x_297:
[----:B------:R-:W-:Y:S05]  /*ca60*/  BSYNC.RECONVERGENT B0 ;  /* 0x0000000000007941 */ /* 0x000fea0003800200 */
.L_x_296:
[----:B------:R0:W-:Y:S01]  /*ca70*/  STG.E.U8 desc[UR36][R2.64], R0 ;  /* 0x0000000002007986 */ /* 0x0001e2000c101124 */
[----:B------:R-:W-:Y:S05]  /*ca80*/  BRA `(.L_x_285) ;  /* 0x00000008000c7947 */ /* 0x000fea0003800000 */
.L_x_294:
        /* <DEDUP_REMOVED lines=18> */
.L_x_301:
[----:B------:R-:W-:-:S04]  /*cbb0*/  SHF.R.U32.HI R5, RZ, 0x18, R5 ;  /* 0x00000018ff057819 */ /* 0x000fc80000011605 */
[----:B------:R-:W-:-:S07]  /*cbc0*/  LOP3.LUT R0, R0, 0x80, R5, 0xf8, !PT ;  /* 0x0000008000007812 */ /* 0x000fce00078ef805 */
.L_x_300:
[----:B------:R-:W-:Y:S05]  /*cbd0*/  BSYNC.RECONVERGENT B0 ;  /* 0x0000000000007941 */ /* 0x000fea0003800200 */
.L_x_299:
[----:B------:R0:W-:Y:S01]  /*cbe0*/  STG.E.U8 desc[UR36][R2.64], R0 ;  /* 0x0000000002007986 */ /* 0x0001e2000c101124 */
[----:B------:R-:W-:Y:S05]  /*cbf0*/  BRA `(.L_x_285) ;  /* 0x0000000400b07947 */ /* 0x000fea0003800000 */
.L_x_293:
        /* <DEDUP_REMOVED lines=22> */
.L_x_303:
[----:B-1----:R-:W-:-:S06]  /*cd60*/  IMAD.U32 R5, R5, 0x10000, RZ ;  /* 0x0001000005057824 */ /* 0x002fcc00078e00ff */
[----:B0-----:R-:W0:Y:S02]  /*cd70*/  F2I.U64.TRUNC R4, R5 ;  /* 0x0000000500047311 */ /* 0x001e24000020d800 */
[----:B0-----:R0:W-:Y:S01]  /*cd80*/  STG.E.64 desc[UR36][R2.64], R4 ;  /* 0x0000000402007986 */ /* 0x0011e2000c101b24 */
[----:B------:R-:W-:Y:S05]  /*cd90*/  BRA `(.L_x_285) ;  /* 0x0000000400487947 */ /* 0x000fea0003800000 */
.L_x_302:
[----:B-1----:R-:W-:-:S06]  /*cda0*/  SHF.L.U32 R5, R5, 0x10, RZ ;  /* 0x0000001005057819 */ /* 0x002fcc00000006ff */
[----:B------:R-:W1:Y:S02]  /*cdb0*/  F2I.FTZ.U32.TRUNC.NTZ R5, R5 ;  /* 0x0000000500057305 */ /* 0x000e64000021f000 */
[----:B-1----:R1:W-:Y:S01]  /*cdc0*/  STG.E desc[UR36][R2.64], R5 ;  /* 0x0000000502007986 */ /* 0x0023e2000c101924 */
[----:B------:R-:W-:Y:S05]  /*cdd0*/  BRA `(.L_x_285) ;  /* 0x0000000400387947 */ /* 0x000fea0003800000 */
.L_x_292:
        /* <DEDUP_REMOVED lines=11> */
.L_x_305:
[----:B-1----:R-:W-:Y:S01]  /*ce90*/  IMAD.U32 R5, R5, 0x10000, RZ ;  /* 0x0001000005057824 */ /* 0x002fe200078e00ff */
[----:B------:R-:W-:-:S03]  /*cea0*/  CS2R R6, SRZ ;  /* 0x0000000000067805 */ /* 0x000fc6000001ff00 */
[----:B------:R-:W-:-:S06]  /*ceb0*/  FMUL.FTZ R5, R5, 1 ;  /* 0x3f80000005057820 */ /* 0x000fcc0000410000 */
[----:B0-----:R-:W0:Y:S02]  /*cec0*/  F2F.F64.F32 R4, R5 ;  /* 0x0000000500047310 */ /* 0x001e240000201800 */
[----:B0-----:R0:W-:Y:S01]  /*ced0*/  STG.E.128 desc[UR36][R2.64], R4 ;  /* 0x0000000402007986 */ /* 0x0011e2000c101d24 */
[----:B------:R-:W-:Y:S05]  /*cee0*/  BRA `(.L_x_285) ;  /* 0x0000000000f47947 */ /* 0x000fea0003800000 */
.L_x_304:
[----:B------:R-:W-:-:S09]  /*cef0*/  UISETP.NE.AND UP0, UPT, UR4, 0xf, UPT ;  /* 0x0000000f0400788c */ /* 0x000fd2000bf05270 */
[----:B------:R-:W-:Y:S05]  /*cf00*/  BRA.U !UP0, `(.L_x_306) ;  /* 0x0000000108e87547 */ /* 0x000fea000b800000 */
[----:B------:R-:W-:-:S09]  /*cf10*/  UISETP.NE.AND UP0, UPT, UR4, 0x17, UPT ;  /* 0x000000170400788c */ /* 0x000fd2000bf05270 */
[----:B------:R-:W-:Y:S05]  /*cf20*/  BRA.U !UP0, `(.L_x_307) ;  /* 0x0000000108907547 */ /* 0x000fea000b800000 */
[----:B------:R-:W-:-:S09]  /*cf30*/  UISETP.NE.AND UP0, UPT, UR4, 0x18, UPT ;  /* 0x000000180400788c */ /* 0x000fd2000bf05270 */
[----:B------:R-:W-:Y:S05]  /*cf40*/  BRA.U !UP0, `(.L_x_308) ;  /* 0x0000000108447547 */ /* 0x000fea000b800000 */
.L_x_284:
        /* <DEDUP_REMOVED lines=16> */
.L_x_309:
[----:B------:R-:W-:Y:S05]  /*d050*/  BRA `(.L_x_285) ;  /* 0x0000000000987947 */ /* 0x000fea0003800000 */
.L_x_308:
        /* <DEDUP_REMOVED lines=13> */
.L_x_311:
[----:B------:R-:W-:Y:S05]  /*d130*/  BSYNC.RECONVERGENT B0 ;  /* 0x0000000000007941 */ /* 0x000fea0003800200 */
.L_x_310:
[----:B------:R-:W-:-:S05]  /*d140*/  LOP3.LUT R5, R0, 0x80, R5, 0xf8, !PT ;  /* 0x0000008000057812 */ /* 0x000fca00078ef805 */
[----:B------:R3:W-:Y:S01]  /*d150*/  STG.E.U8 desc[UR36][R2.64], R5 ;  /* 0x0000000502007986 */ /* 0x0007e2000c101124 */
[----:B------:R-:W-:Y:S05]  /*d160*/  BRA `(.L_x_285) ;  /* 0x0000000000547947 */ /* 0x000fea0003800000 */
.L_x_307:
        /* <DEDUP_REMOVED lines=12> */
.L_x_313:
[----:B------:R-:W-:Y:S01]  /*d230*/  IMAD.MOV.U32 R0, RZ, RZ, 0x7f ;  /* 0x0000007fff007424 */ /* 0x000fe200078e00ff */
[----:B------:R-:W-:-:S04]  /*d240*/  ISETP.GT.U32.AND P0, PT, R4, 0x7f800000, PT ;  /* 0x7f8000000400780c */ /* 0x000fc80003f04070 */
[----:B------:R-:W-:-:S09]  /*d250*/  SEL R0, R0, 0x7c, P0 ;  /* 0x0000007c00007807 */ /* 0x000fd20000000000 */
.L_x_314:
[----:B------:R-:W-:Y:S05]  /*d260*/  BSYNC.RECONVERGENT B0 ;  /* 0x0000000000007941 */ /* 0x000fea0003800200 */
.L_x_312:
[----:B------:R-:W-:-:S04]  /*d270*/  SHF.R.U32.HI R5, RZ, 0x18, R5 ;  /* 0x00000018ff057819 */ /* 0x000fc80000011605 */
[----:B------:R-:W-:-:S05]  /*d280*/  LOP3.LUT R5, R0, 0x80, R5, 0xf8, !PT ;  /* 0x0000008000057812 */ /* 0x000fca00078ef805 */
[----:B------:R2:W-:Y:S01]  /*d290*/  STG.E.U8 desc[UR36][R2.64], R5 ;  /* 0x0000000502007986 */ /* 0x0005e2000c101124 */
[----:B------:R-:W-:Y:S05]  /*d2a0*/  BRA `(.L_x_285) ;  /* 0x0000000000047947 */ /* 0x000fea0003800000 */
.L_x_306:
[----:B-1----:R4:W-:Y:S02]  /*d2b0*/  STG.E.U16 desc[UR36][R2.64], R5 ;  /* 0x0000000502007986 */ /* 0x0029e4000c101524 */
.L_x_285:
[----:B------:R-:W-:-:S07]  /*d2c0*/  VIADD R17, R17, 0x80 ;  /* 0x0000008011117836 */ /* 0x000fce0000000000 */
.L_x_212:
[----:B------:R-:W-:Y:S05]  /*d2d0*/  BSYNC.RECONVERGENT B6 ;  /* 0x0000000000067941 */ /* 0x000fea0003800200 */
.L_x_211:
[----:B------:R-:W5:Y:S02]  /*d2e0*/  LDCU UR4, c[0x0][0x380] ;  /* 0x00007000ff0477ac */ /* 0x000f640008000800 */
[----:B-----5:R-:W-:-:S13]  /*d2f0*/  ISETP.GE.AND P0, PT, R17, UR4, PT ;  /* 0x0000000411007c0c */ /* 0x020fda000bf06270 */
[----:B------:R-:W-:Y:S05]  /*d300*/  @P0 EXIT ;  /* 0x000000000000094d */ /* 0x000fea0003800000 */
        /* <DEDUP_REMOVED lines=354> */
.L_x_315:
[----:B------:R-:W0:Y:S01]  /*e930*/  LDCU.64 UR6, c[0x0][0x5e8] ;  /* 0x0000bd00ff0677ac */ /* 0x000e220008000a00 */
[----:B------:R-:W2:Y:S01]  /*e940*/  LDCU.64 UR8, c[0x0][0x5f0] ;  /* 0x0000be00ff0877ac */ /* 0x000ea20008000a00 */
[----:B------:R-:W-:-:S04]  /*e950*/  UPRMT UR4, UR39, 0x9910, URZ ;  /* 0x0000991027047896 */ /* 0x000fc800080000ff */
[----:B------:R-:W-:Y:S01]  /*e960*/  UISETP.GT.AND UP0, UPT, UR4, 0x9, UPT ;  /* 0x000000090400788c */ /* 0x000fe2000bf04270 */
[----:B0-----:R-:W-:Y:S02]  /*e970*/  IADD3 R16, P0, PT, R16, UR6, RZ ;  /* 0x0000000610107c10 */ /* 0x001fe4000ff1e0ff */
[----:B--23--:R-:W-:-:S03]  /*e980*/  IADD3 R2, P1, PT, R0, UR8, RZ ;  /* 0x0000000800027c10 */ /* 0x00cfc6000ff3e0ff */
[----:B------:R-:W-:Y:S02]  /*e990*/  IMAD.X R17, RZ, RZ, UR7, P0 ;  /* 0x00000007ff117e24 */ /* 0x000fe400080e06ff */
[----:B------:R-:W-:Y:S01]  /*e9a0*/  IMAD.X R3, RZ, RZ, UR9, P1 ;  /* 0x00000009ff037e24 */ /* 0x000fe200088e06ff */
[----:B------:R-:W-:Y:S07]  /*e9b0*/  BRA.U UP0, `(.L_x_316) ;  /* 0x0000000500307547 */ /* 0x000fee000b800000 */
        /* <DEDUP_REMOVED lines=13> */
.L_x_319:
[----:B------:R-:W2:Y:S02]  /*ea90*/  LDG.E.U8 R2, desc[UR36][R2.64] ;  /* 0x0000002402027981 */ /* 0x000ea4000c1e1100 */
[----:B--2---:R-:W-:-:S04]  /*eaa0*/  I2FP.F32.U32 R0, R2 ;  /* 0x0000000200007245 */ /* 0x004fc80000201000 */
[----:B------:R-:W-:-:S04]  /*eab0*/  F2FP.BF16.F32.PACK_AB R0, RZ, R0 ;  /* 0x00000000ff00723e */ /* 0x000fc800000010ff */
[----:B------:R-:W-:Y:S01]  /*eac0*/  PRMT R19, R0, 0x7610, R19 ;  /* 0x0000761000137816 */ /* 0x000fe20000000013 */
[----:B------:R-:W-:Y:S06]  /*ead0*/  BRA `(.L_x_321) ;  /* 0x0000000c00c07947 */ /* 0x000fec0003800000 */
.L_x_318:
        /* <DEDUP_REMOVED lines=11> */
.L_x_323:
[----:B------:R-:W2:Y:S02]  /*eb90*/  LDG.E R2, desc[UR36][R2.64] ;  /* 0x0000002402027981 */ /* 0x000ea4000c1e1900 */
[----:B--2---:R-:W-:-:S04]  /*eba0*/  I2FP.F32.S32 R0, R2 ;  /* 0x0000000200007245 */ /* 0x004fc80000201400 */
[----:B------:R-:W-:-:S04]  /*ebb0*/  F2FP.BF16.F32.PACK_AB R0, RZ, R0 ;  /* 0x00000000ff00723e */ /* 0x000fc800000010ff */
[----:B------:R-:W-:Y:S01]  /*ebc0*/  PRMT R19, R0, 0x7610, R19 ;  /* 0x0000761000137816 */ /* 0x000fe20000000013 */
[----:B------:R-:W-:Y:S06]  /*ebd0*/  BRA `(.L_x_321) ;  /* 0x0000000c00807947 */ /* 0x000fec0003800000 */
.L_x_322:
[----:B------:R-:W2:Y:S02]  /*ebe0*/  LDG.E.U16 R2, desc[UR36][R2.64] ;  /* 0x0000002402027981 */ /* 0x000ea4000c1e1500 */
[----:B--2---:R-:W0:Y:S02]  /*ebf0*/  I2F.S16 R0, R2 ;  /* 0x0000000200007306 */ /* 0x004e240000101400 */
[----:B0-----:R-:W-:-:S04]  /*ec00*/  F2FP.BF16.F32.PACK_AB R0, RZ, R0 ;  /* 0x00000000ff00723e */ /* 0x001fc800000010ff */
[----:B------:R-:W-:Y:S01]  /*ec10*/  PRMT R19, R0, 0x7610, R19 ;  /* 0x0000761000137816 */ /* 0x000fe20000000013 */
[----:B------:R-:W-:Y:S06]  /*ec20*/  BRA `(.L_x_321) ;  /* 0x0000000c006c7947 */ /* 0x000fec0003800000 */
.L_x_317:
        /* <DEDUP_REMOVED lines=9> */
.L_x_325:
[----:B------:R-:W2:Y:S02]  /*ecc0*/  LDG.E.U16 R0, desc[UR36][R2.64] ;  /* 0x0000002402007981 */ /* 0x000ea4000c1e1500 */
[----:B--2---:R-:W-:-:S05]  /*ecd0*/  HADD2.F32 R0, -RZ, R0.H0_H0 ;  /* 0x20000000ff007230 */ /* 0x004fca0000004100 */
[----:B------:R-:W-:-:S04]  /*ece0*/  F2FP.BF16.F32.PACK_AB R0, RZ, R0 ;  /* 0x00000000ff00723e */ /* 0x000fc800000010ff */
[----:B------:R-:W-:Y:S01]  /*ecf0*/  PRMT R19, R0, 0x7610, R19 ;  /* 0x0000761000137816 */ /* 0x000fe20000000013 */
[----:B------:R-:W-:Y:S06]  /*ed00*/  BRA `(.L_x_321) ;  /* 0x0000000c00347947 */ /* 0x000fec0003800000 */
.L_x_324:
        /* <DEDUP_REMOVED lines=9> */
.L_x_327:
[----:B------:R-:W2:Y:S02]  /*eda0*/  LDG.E.U16 R2, desc[UR36][R2.64] ;  /* 0x0000002402027981 */ /* 0x000ea4000c1e1500 */
[----:B--2---:R-:W-:-:S05]  /*edb0*/  HADD2.F32 R0, -RZ, R2.H0_H0 ;  /* 0x20000002ff007230 */ /* 0x004fca0000004100 */
[----:B------:R-:W-:-:S04]  /*edc0*/  F2FP.BF16.F32.PACK_AB R0, RZ, R0 ;  /* 0x00000000ff00723e */ /* 0x000fc800000010ff */
[----:B------:R-:W-:Y:S01]  /*edd0*/  PRMT R19, R0, 0x7610, R19 ;  /* 0x0000761000137816 */ /* 0x000fe20000000013 */
[----:B------:R-:W-:Y:S06]  /*ede0*/  BRA `(.L_x_321) ;  /* 0x0000000800fc7947 */ /* 0x000fec0003800000 */
.L_x_326:
        /* <DEDUP_REMOVED lines=9> */
.L_x_316:
        /* <DEDUP_REMOVED lines=14> */
.L_x_330:
        /* <DEDUP_REMOVED lines=9> */
.L_x_329:
[----:B------:R-:W-:-:S09]  /*eff0*/  UISETP.NE.AND UP0, UPT, UR4, 0xf, UPT ;  /* 0x0000000f0400788c */ /* 0x000fd2000bf05270 */
[----:B------:R-:W-:Y:S05]  /*f000*/  BRA.U !UP0, `(.L_x_331) ;  /* 0x00000001089c7547 */ /* 0x000fea000b800000 */
[----:B------:R-:W-:-:S09]  /*f010*/  UISETP.NE.AND UP0, UPT, UR4, 0x17, UPT ;  /* 0x000000170400788c */ /* 0x000fd2000bf05270 */
[----:B------:R-:W-:Y:S05]  /*f020*/  BRA.U !UP0, `(.L_x_332) ;  /* 0x00000001085c7547 */ /* 0x000fea000b800000 */
[----:B------:R-:W-:-:S09]  /*f030*/  UISETP.NE.AND UP0, UPT, UR4, 0x18, UPT ;  /* 0x000000180400788c */ /* 0x000fd2000bf05270 */
[----:B------:R-:W-:Y:S05]  /*f040*/  BRA.U UP0, `(.L_x_320) ;  /* 0x0000000500f87547 */ /* 0x000fea000b800000 */
[----:B------:R-:W2:Y:S01]  /*f050*/  LDG.E.U8 R0, desc[UR36][R2.64] ;  /* 0x0000002402007981 */ /* 0x000ea2000c1e1100 */
[----:B------:R-:W-:Y:S01]  /*f060*/  IMAD.MOV.U32 R6, RZ, RZ, 0x1f ;  /* 0x0000001fff067424 */ /* 0x000fe200078e00ff */
[----:B--2---:R-:W-:-:S04]  /*f070*/  SHF.L.U32 R0, R0, 0x18, RZ ;  /* 0x0000001800007819 */ /* 0x004fc800000006ff */
        /* <DEDUP_REMOVED lines=18> */
.L_x_332:
        /* <DEDUP_REMOVED lines=14> */
.L_x_331:
[----:B------:R0:W5:Y:S01]  /*f280*/  LDG.E.U16 R19, desc[UR36][R2.64] ;  /* 0x0000002402137981 */ /* 0x000162000c1e1500 */
[----:B------:R-:W-:Y:S05]  /*f290*/  BRA `(.L_x_321) ;  /* 0x0000000400d07947 */ /* 0x000fea0003800000 */
.L_x_328:
        /* <DEDUP_REMOVED lines=13> */
.L_x_335:
        /* <DEDUP_REMOVED lines=21> */
.L_x_339:
[----:B------:R-:W-:Y:S05]  /*f4c0*/  BSYNC.RECONVERGENT B1 ;  /* 0x0000000000017941 */ /* 0x000fea0003800200 */
.L_x_338:
[----:B------:R-:W-:Y:S01]  /*f4d0*/  IMAD.SHL.U32 R0, R0, 0x100000, RZ ;  /* 0x0010000000007824 */ /* 0x000fe200078e00ff */
[----:B------:R-:W-:-:S04]  /*f4e0*/  LEA R2, R2, 0x3b800000, 0x17 ;  /* 0x3b80000002027811 */ /* 0x000fc800078eb8ff */
[----:B------:R-:W-:-:S07]  /*f4f0*/  LOP3.LUT R0, R2, R0, R7, 0xfe, !PT ;  /* 0x0000000002007212 */ /* 0x000fce00078efe07 */
.L_x_337:
[----:B------:R-:W-:Y:S05]  /*f500*/  BSYNC.RECONVERGENT B0 ;  /* 0x0000000000007941 */ /* 0x000fea0003800200 */
.L_x_336:
[----:B------:R-:W-:-:S04]  /*f510*/  F2FP.BF16.F32.PACK_AB R0, RZ, R0 ;  /* 0x00000000ff00723e */ /* 0x000fc800000010ff */
[----:B------:R-:W-:Y:S01]  /*f520*/  PRMT R19, R0, 0x7610, R19 ;  /* 0x0000761000137816 */ /* 0x000fe20000000013 */
[----:B------:R-:W-:Y:S06]  /*f530*/  BRA `(.L_x_321) ;  /* 0x0000000400287947 */ /* 0x000fec0003800000 */
.L_x_334:
        /* <DEDUP_REMOVED lines=21> */
.L_x_343:
[----:B------:R-:W-:Y:S05]  /*f690*/  BSYNC.RECONVERGENT B1 ;  /* 0x0000000000017941 */ /* 0x000fea0003800200 */
.L_x_342:
[----:B------:R-:W-:Y:S01]  /*f6a0*/  IMAD.SHL.U32 R0, R0, 0x200000, RZ ;  /* 0x0020000000007824 */ /* 0x000fe200078e00ff */
[----:B------:R-:W-:-:S04]  /*f6b0*/  LEA R2, R2, 0x37800000, 0x17 ;  /* 0x3780000002027811 */ /* 0x000fc800078eb8ff */
[----:B------:R-:W-:-:S07]  /*f6c0*/  LOP3.LUT R0, R2, R0, R7, 0xfe, !PT ;  /* 0x0000000002007212 */ /* 0x000fce00078efe07 */
.L_x_341:
[----:B------:R-:W-:Y:S05]  /*f6d0*/  BSYNC.RECONVERGENT B0 ;  /* 0x0000000000007941 */ /* 0x000fea0003800200 */
.L_x_340:
[----:B------:R-:W-:-:S04]  /*f6e0*/  F2FP.BF16.F32.PACK_AB R0, RZ, R0 ;  /* 0x00000000ff00723e */ /* 0x000fc800000010ff */
[----:B------:R-:W-:Y:S01]  /*f6f0*/  PRMT R19, R0, 0x7610, R19 ;  /* 0x0000761000137816 */ /* 0x000fe20000000013 */
[----:B------:R-:W-:Y:S06]  /*f700*/  BRA `(.L_x_321) ;  /* 0x0000000000b47947 */ /* 0x000fec0003800000 */
.L_x_333:
        /* <DEDUP_REMOVED lines=14> */
.L_x_347:
[----:B------:R-:W-:Y:S05]  /*f7f0*/  BSYNC.RECONVERGENT B0 ;  /* 0x0000000000007941 */ /* 0x000fea0003800200 */
.L_x_346:
[----:B------:R-:W-:-:S04]  /*f800*/  F2FP.BF16.F32.PACK_AB R0, RZ, R0 ;  /* 0x00000000ff00723e */ /* 0x000fc800000010ff */
[----:B------:R-:W-:Y:S01]  /*f810*/  PRMT R19, R0, 0x7610, R19 ;  /* 0x0000761000137816 */ /* 0x000fe20000000013 */
[----:B------:R-:W-:Y:S06]  /*f820*/  BRA `(.L_x_321) ;  /* 0x00000000006c7947 */ /* 0x000fec0003800000 */
.L_x_320:
        /* <DEDUP_REMOVED lines=16> */
.L_x_348:
[----:B------:R-:W-:Y:S01]  /*f930*/  PRMT R19, RZ, 0x7610, R19 ;  /* 0x00007610ff137816 */ /* 0x000fe20000000013 */
[----:B------:R-:W-:Y:S06]  /*f940*/  BRA `(.L_x_321) ;  /* 0x0000000000247947 */ /* 0x000fec0003800000 */
.L_x_345:
[----:B------:R-:W2:Y:S02]  /*f950*/  LDG.E.64 R2, desc[UR36][R2.64] ;  /* 0x0000002402027981 */ /* 0x000ea4000c1e1b00 */
[----:B--2---:R-:W0:Y:S02]  /*f960*/  I2F.U64 R0, R2 ;  /* 0x0000000200007312 */ /* 0x004e240000301000 */
[----:B0-----:R-:W-:-:S04]  /*f970*/  F2FP.BF16.F32.PACK_AB R0, RZ, R0 ;  /* 0x00000000ff00723e */ /* 0x001fc800000010ff */
[----:B------:R-:W-:Y:S01]  /*f980*/  PRMT R19, R0, 0x7610, R19 ;  /* 0x0000761000137816 */ /* 0x000fe20000000013 */
[----:B------:R-:W-:Y:S06]  /*f990*/  BRA `(.L_x_321) ;  /* 0x0000000000107947 */ /* 0x000fec0003800000 */
.L_x_344:
[----:B------:R-:W2:Y:S02]  /*f9a0*/  LDG.E R2, desc[UR36][R2.64] ;  /* 0x0000002402027981 */ /* 0x000ea4000c1e1900 */
[----:B--2---:R-:W-:-:S04]  /*f9b0*/  I2FP.F32.U32 R0, R2 ;  /* 0x0000000200007245 */ /* 0x004fc80000201000 */
[----:B------:R-:W-:-:S04]  /*f9c0*/  F2FP.BF16.F32.PACK_AB R0, RZ, R0 ;  /* 0x00000000ff00723e */ /* 0x000fc800000010ff */
[----:B------:R-:W-:-:S07]  /*f9d0*/  PRMT R19, R0, 0x7610, R19 ;  /* 0x0000761000137816 */ /* 0x000fce0000000013 */
.L_x_321:
        /* <DEDUP_REMOVED lines=18> */
.L_x_352:
[----:B------:R-:W2:Y:S02]  /*fb00*/  LDG.E.U8 R2, desc[UR36][R2.64] ;  /* 0x0000002402027981 */ /* 0x000ea4000c1e1100 */
[----:B--2---:R-:W-:-:S04]  /*fb10*/  I2FP.F32.U32 R0, R2 ;  /* 0x0000000200007245 */ /* 0x004fc80000201000 */
[----:B------:R-:W-:Y:S01]  /*fb20*/  F2FP.BF16.F32.PACK_AB R0, RZ, R0 ;  /* 0x00000000ff00723e */ /* 0x000fe200000010ff */
[----:B------:R-:W-:Y:S06]  /*fb30*/  BRA `(.L_x_354) ;  /* 0x0000000c00847947 */ /* 0x000fec0003800000 */
.L_x_351:
        /* <DEDUP_REMOVED lines=10> */
.L_x_356:
[----:B------:R-:W2:Y:S02]  /*fbe0*/  LDG.E R2, desc[UR36][R2.64] ;  /* 0x0000002402027981 */ /* 0x000ea4000c1e1900 */
[----:B--2---:R-:W-:-:S04]  /*fbf0*/  I2FP.F32.S32 R0, R2 ;  /* 0x0000000200007245 */ /* 0x004fc80000201400 */
[----:B------:R-:W-:Y:S01]  /*fc00*/  F2FP.BF16.F32.PACK_AB R0, RZ, R0 ;  /* 0x00000000ff00723e */ /* 0x000fe200000010ff */
[----:B------:R-:W-:Y:S06]  /*fc10*/  BRA `(.L_x_354) ;  /* 0x0000000c004c7947 */ /* 0x000fec0003800000 */
.L_x_355:
[----:B------:R-:W2:Y:S02]  /*fc20*/  LDG.E.U16 R2, desc[UR36][R2.64] ;  /* 0x0000002402027981 */ /* 0x000ea4000c1e1500 */
[----:B--2---:R-:W0:Y:S02]  /*fc30*/  I2F.S16 R0, R2 ;  /* 0x0000000200007306 */ /* 0x004e240000101400 */
[----:B0-----:R-:W-:Y:S01]  /*fc40*/  F2FP.BF16.F32.PACK_AB R0, RZ, R0 ;  /* 0x00000000ff00723e */ /* 0x001fe200000010ff */
[----:B------:R-:W-:Y:S06]  /*fc50*/  BRA `(.L_x_354) ;  /* 0x0000000c003c7947 */ /* 0x000fec0003800000 */
.L_x_350:
        /* <DEDUP_REMOVED lines=9> */
.L_x_358:
[----:B------:R-:W2:Y:S02]  /*fcf0*/  LDG.E.U16 R0, desc[UR36][R2.64] ;  /* 0x0000002402007981 */ /* 0x000ea4000c1e1500 */
[----:B--2---:R-:W-:-:S05]  /*fd00*/  HADD2.F32 R0, -RZ, R0.H0_H0 ;  /* 0x20000000ff007230 */ /* 0x004fca0000004100 */
[----:B------:R-:W-:Y:S01]  /*fd10*/  F2FP.BF16.F32.PACK_AB R0, RZ, R0 ;  /* 0x00000000ff00723e */ /* 0x000fe200000010ff */
[----:B------:R-:W-:Y:S06]  /*fd20*/  BRA `(.L_x_354) ;  /* 0x0000000c00087947 */ /* 0x000fec0003800000 */
.L_x_357:
        /* <DEDUP_REMOVED lines=9> */
.L_x_360:
[----:B------:R-:W2:Y:S02]  /*fdc0*/  LDG.E.U16 R2, desc[UR36][R2.64] ;  /* 0x0000002402027981 */ /* 0x000ea4000c1e1500 */
[----:B--2---:R-:W-:-:S05]  /*fdd0*/  HADD2.F32 R0, -RZ, R2.H0_H0 ;  /* 0x20000002ff007230 */ /* 0x004fca0000004100 */
[----:B------:R-:W-:Y:S01]  /*fde0*/  F2FP.BF16.F32.PACK_AB R0, RZ, R0 ;  /* 0x00000000ff00723e */ /* 0x000fe200000010ff */
[----:B------:R-:W-:Y:S06]  /*fdf0*/  BRA `(.L_x_354) ;  /* 0x0000000800d47947 */ /* 0x000fec0003800000 */
.L_x_359:
        /* <DEDUP_REMOVED lines=8> */
.L_x_349:
        /* <DEDUP_REMOVED lines=13> */
.L_x_363:
        /* <DEDUP_REMOVED lines=8> */
.L_x_362:
        /* <DEDUP_REMOVED lines=27> */
.L_x_365:
[----:B------:R-:W2:Y:S02]  /*10180*/  LDG.E.U8 R2, desc[UR36][R2.64] ;  /* 0x0000002402027981 */ /* 0x000ea4000c1e1100 */
[C---:B--2---:R-:W-:Y:S01]  /*10190*/  IMAD.SHL.U32 R0, R2.reuse, 0x2000000, RZ ;  /* 0x0200000002007824 */ /* 0x044fe200078e00ff */
[----:B------:R-:W-:-:S04]  /*101a0*/  SHF.L.U32 R5, R2, 0x8, RZ ;  /* 0x0000000802057819 */ /* 0x000fc800000006ff */
        /* <DEDUP_REMOVED lines=10> */
.L_x_364:
[----:B------:R0:W5:Y:S01]  /*10250*/  LDG.E.U16 R0, desc[UR36][R2.64] ;  /* 0x0000002402007981 */ /* 0x000162000c1e1500 */
[----:B------:R-:W-:Y:S05]  /*10260*/  BRA `(.L_x_354) ;  /* 0x0000000400b87947 */ /* 0x000fea0003800000 */
.L_x_361:
        /* <DEDUP_REMOVED lines=12> */
.L_x_368:
        /* <DEDUP_REMOVED lines=21> */
.L_x_372:
[----:B------:R-:W-:Y:S05]  /*10480*/  BSYNC.RECONVERGENT B1 ;  /* 0x0000000000017941 */ /* 0x000fea0003800200 */
.L_x_371:
[----:B------:R-:W-:Y:S02]  /*10490*/  SHF.L.U32 R0, R0, 0x14, RZ ;  /* 0x0000001400007819 */ /* 0x000fe400000006ff */
[----:B------:R-:W-:-:S04]  /*104a0*/  LEA R2, R2, 0x3b800000, 0x17 ;  /* 0x3b80000002027811 */ /* 0x000fc800078eb8ff */
[----:B------:R-:W-:-:S07]  /*104b0*/  LOP3.LUT R0, R2, R0, R7, 0xfe, !PT ;  /* 0x0000000002007212 */ /* 0x000fce00078efe07 */
.L_x_370:
[----:B------:R-:W-:Y:S05]  /*104c0*/  BSYNC.RECONVERGENT B0 ;  /* 0x0000000000007941 */ /* 0x000fea0003800200 */
.L_x_369:
[----:B------:R-:W-:Y:S01]  /*104d0*/  F2FP.BF16.F32.PACK_AB R0, RZ, R0 ;  /* 0x00000000ff00723e */ /* 0x000fe200000010ff */
[----:B------:R-:W-:Y:S06]  /*104e0*/  BRA `(.L_x_354) ;  /* 0x0000000400187947 */ /* 0x000fec0003800000 */
.L_x_367:
        /* <DEDUP_REMOVED lines=21> */
.L_x_376:
[----:B------:R-:W-:Y:S05]  /*10640*/  BSYNC.RECONVERGENT B1 ;  /* 0x0000000000017941 */ /* 0x000fea0003800200 */
.L_x_375:
[----:B------:R-:W-:Y:S02]  /*10650*/  SHF.L.U32 R0, R0, 0x15, RZ ;  /* 0x0000001500007819 */ /* 0x000fe400000006ff */
[----:B------:R-:W-:-:S04]  /*10660*/  LEA R2, R2, 0x37800000, 0x17 ;  /* 0x3780000002027811 */ /* 0x000fc800078eb8ff */
[----:B------:R-:W-:-:S07]  /*10670*/  LOP3.LUT R0, R2, R0, R7, 0xfe, !PT ;  /* 0x0000000002007212 */ /* 0x000fce00078efe07 */
.L_x_374:
[----:B------:R-:W-:Y:S05]  /*10680*/  BSYNC.RECONVERGENT B0 ;  /* 0x0000000000007941 */ /* 0x000fea0003800200 */
.L_x_373:
[----:B------:R-:W-:Y:S01]  /*10690*/  F2FP.BF16.F32.PACK_AB R0, RZ, R0 ;  /* 0x00000000ff00723e */ /* 0x000fe200000010ff */
[----:B------:R-:W-:Y:S06]  /*106a0*/  BRA `(.L_x_354) ;  /* 0x0000000000a87947 */ /* 0x000fec0003800000 */
.L_x_366:
        /* <DEDUP_REMOVED lines=14> */
.L_x_380:
[----:B------:R-:W-:Y:S05]  /*10790*/  BSYNC.RECONVERGENT B0 ;  /* 0x0000000000007941 */ /* 0x000fea0003800200 */
.L_x_379:
[----:B------:R-:W-:Y:S01]  /*107a0*/  F2FP.BF16.F32.PACK_AB R0, RZ, R0 ;  /* 0x00000000ff00723e */ /* 0x000fe200000010ff */
[----:B------:R-:W-:Y:S06]  /*107b0*/  BRA `(.L_x_354) ;  /* 0x0000000000647947 */ /* 0x000fec0003800000 */
.L_x_353:
[----:B------:R-:W-:Y:S01]  /*107c0*/  MOV R2, 0x0 ;  /* 0x0000000000027802 */ /* 0x000fe20000000f00 */
[----:B------:R-:W0:Y:S01]  /*107d0*/  LDCU.64 UR4, c[0x4][0x178] ;  /* 0x01002f00ff0477ac */ /* 0x000e220008000a00 */
[----:B------:R-:W-:Y:S02]  /*107e0*/  HFMA2 R8, -RZ, RZ, 0, 4.64916229248046875e-06 ;  /* 0x0000004eff087431 */ /* 0x000fe400000001ff */
        /* <DEDUP_REMOVED lines=13> */
.L_x_381:
[----:B------:R-:W-:Y:S01]  /*108c0*/  PRMT R0, RZ, 0x7610, R0 ;  /* 0x00007610ff007816 */ /* 0x000fe20000000000 */
[----:B------:R-:W-:Y:S06]  /*108d0*/  BRA `(.L_x_354) ;  /* 0x00000000001c7947 */ /* 0x000fec0003800000 */
.L_x_378:
[----:B------:R-:W2:Y:S02]  /*108e0*/  LDG.E.64 R2, desc[UR36][R2.64] ;  /* 0x0000002402027981 */ /* 0x000ea4000c1e1b00 */
[----:B--2---:R-:W0:Y:S02]  /*108f0*/  I2F.U64 R0, R2 ;  /* 0x0000000200007312 */ /* 0x004e240000301000 */
[----:B0-----:R-:W-:Y:S01]  /*10900*/  F2FP.BF16.F32.PACK_AB R0, RZ, R0 ;  /* 0x00000000ff00723e */ /* 0x001fe200000010ff */
[----:B------:R-:W-:Y:S06]  /*10910*/  BRA `(.L_x_354) ;  /* 0x00000000000c7947 */ /* 0x000fec0003800000 */
.L_x_377:
[----:B------:R-:W2:Y:S02]  /*10920*/  LDG.E R2, desc[UR36][R2.64] ;  /* 0x0000002402027981 */ /* 0x000ea4000c1e1900 */
[----:B--2---:R-:W-:-:S04]  /*10930*/  I2FP.F32.U32 R0, R2 ;  /* 0x0000000200007245 */ /* 0x004fc80000201000 */
[----:B------:R-:W-:-:S07]  /*10940*/  F2FP.BF16.F32.PACK_AB R0, RZ, R0 ;  /* 0x00000000ff00723e */ /* 0x000fce00000010ff */
.L_x_354:
[----:B-----5:R-:W-:Y:S01]  /*10950*/  IMAD.U32 R0, R0, 0x10000, RZ ;  /* 0x0001000000007824 */ /* 0x020fe200078e00ff */
[----:B------:R-:W-:Y:S01]  /*10960*/  UPRMT UR4, UR43, 0x9910, URZ ;  /* 0x000099102b047896 */ /* 0x000fe200080000ff */
[----:B------:R-:W-:-:S03]  /*10970*/  IMAD.U32 R19, R19, 0x10000, RZ ;  /* 0x0001000013137824 */ /* 0x000fc600078e00ff */
[----:B------:R-:W-:Y:S01]  /*10980*/  UISETP.GT.AND UP0, UPT, UR4, 0x9, UPT ;  /* 0x000000090400788c */ /* 0x000fe2000bf04270 */
[----:B------:R-:W1:Y:S02]  /*10990*/  MUFU.RCP R0, R0 ;  /* 0x0000000000007308 */ /* 0x000e640000001000 */
[----:B-1----:R-:W-:-:S06]  /*109a0*/  FMUL.FTZ R19, R19, R0 ;  /* 0x0000000013137220 */ /* 0x002fcc0000410000 */
        /* <DEDUP_REMOVED lines=15> */
[----:B-1----:R-:W-:Y:S01]  /*10aa0*/  STG.E.U8 desc[UR36][R16.64], R3 ;  /* 0x0000000310007986 */ /* 0x002fe2000c101124 */
[----:B------:R-:W-:Y:S05]  /*10ab0*/  EXIT ;  /* 0x000000000000794d */ /* 0x000fea0003800000 */
.L_x_385:
[----:B-1----:R-:W-:-:S06]  /*10ac0*/  IMAD.U32 R3, R3, 0x10000, RZ ;  /* 0x0001000003037824 */ /* 0x002fcc00078e00ff */
[----:B0-----:R-:W0:Y:S02]  /*10ad0*/  F2I.S64.TRUNC R2, R3 ;  /* 0x0000000300027311 */ /* 0x001e24000020d900 */
[----:B0-----:R-:W-:Y:S01]  /*10ae0*/  STG.E.U8 desc[UR36][R16.64], R2 ;  /* 0x0000000210007986 */ /* 0x001fe2000c101124 */
[----:B------:R-:W-:Y:S05]  /*10af0*/  EXIT ;  /* 0x000000000000794d */ /* 0x000fea0003800000 */
.L_x_384:
        /* <DEDUP_REMOVED lines=8> */
[----:B0-----:R-:W-:Y:S01]  /*10b80*/  STG.E.64 desc[UR36][R16.64], R2 ;  /* 0x0000000210007986 */ /* 0x001fe2000c101b24 */
[----:B------:R-:W-:Y:S05]  /*10b90*/  EXIT ;  /* 0x000000000000794d */ /* 0x000fea0003800000 */
.L_x_388:
[----:B-1----:R-:W-:-:S06]  /*10ba0*/  IMAD.U32 R3, R3, 0x10000, RZ ;  /* 0x0001000003037824 */ /* 0x002fcc00078e00ff */
[----:B------:R-:W1:Y:S02]  /*10bb0*/  F2I.FTZ.TRUNC.NTZ R3, R3 ;  /* 0x0000000300037305 */ /* 0x000e64000021f100 */
[----:B-1----:R-:W-:Y:S01]  /*10bc0*/  STG.E desc[UR36][R16.64], R3 ;  /* 0x0000000310007986 */ /* 0x002fe2000c101924 */
[----:B------:R-:W-:Y:S05]  /*10bd0*/  EXIT ;  /* 0x000000000000794d */ /* 0x000fea0003800000 */
.L_x_387:
[----:B-1----:R-:W-:-:S06]  /*10be0*/  SHF.L.U32 R3, R3, 0x10, RZ ;  /* 0x0000001003037819 */ /* 0x002fcc00000006ff */
[----:B------:R-:W1:Y:S02]  /*10bf0*/  F2I.FTZ.TRUNC.NTZ R3, R3 ;  /* 0x0000000300037305 */ /* 0x000e64000021f100 */
[----:B-1----:R-:W-:Y:S01]  /*10c00*/  STG.E.U16 desc[UR36][R16.64], R3 ;  /* 0x0000000310007986 */ /* 0x002fe2000c101524 */
[----:B------:R-:W-:Y:S05]  /*10c10*/  EXIT ;  /* 0x000000000000794d */ /* 0x000fea0003800000 */
.L_x_383:
[----:B------:R-:W-:-:S09]  /*10c20*/  UISETP.GT.AND UP0, UPT, UR4, 0x6, UPT ;  /* 0x000000060400788c */ /* 0x000fd2000bf04270 */
[----:B------:R-:W-:Y:S05]  /*10c30*/  BRA.U UP0, `(.L_x_389) ;  /* 0x00000001002c7547 */ /* 0x000fea000b800000 */
[----:B------:R-:W-:-:S09]  /*10c40*/  UISETP.NE.AND UP0, UPT, UR4, 0x5, UPT ;  /* 0x000000050400788c */ /* 0x000fd2000bf05270 */
[----:B------:R-:W-:Y:S05]  /*10c50*/  BRA.U !UP0, `(.L_x_390) ;  /* 0x0000000108147547 */ /* 0x000fea000b800000 */
[----:B------:R-:W-:-:S09]  /*10c60*/  UISETP.NE.AND UP0, UPT, UR4, 0x6, UPT ;  /* 0x000000060400788c */ /* 0x000fd2000bf05270 */
[----:B------:R-:W-:Y:S05]  /*10c70*/  BRA.U UP0, `(.L_x_386) ;  /* 0x0000000900307547 */ /* 0x000fea000b800000 */
[----:B-1----:R-:W-:-:S05]  /*10c80*/  IMAD.U32 R3, R3, 0x10000, RZ ;  /* 0x0001000003037824 */ /* 0x002fca00078e00ff */
[----:B------:R-:W-:Y:S01]  /*10c90*/  STG.E desc[UR36][R16.64], R3 ;  /* 0x0000000310007986 */ /* 0x000fe2000c101924 */
[----:B------:R-:W-:Y:S05]  /*10ca0*/  EXIT ;  /* 0x000000000000794d */ /* 0x000fea0003800000 */
.L_x_390:
[----:B-1----:R-:W-:-:S05]  /*10cb0*/  IMAD.U32 R0, R3, 0x10000, RZ ;  /* 0x0001000003007824 */ /* 0x002fca00078e00ff */
[----:B------:R-:W-:-:S05]  /*10cc0*/  F2FP.F16.F32.PACK_AB R0, RZ, R0 ;  /* 0x00000000ff00723e */ /* 0x000fca00000000ff */
[----:B------:R-:W-:Y:S01]  /*10cd0*/  STG.E.U16 desc[UR36][R16.64], R0 ;  /* 0x0000000010007986 */ /* 0x000fe2000c101524 */
[----:B------:R-:W-:Y:S05]  /*10ce0*/  EXIT ;  /* 0x000000000000794d */ /* 0x000fea0003800000 */
.L_x_389:
        /* <DEDUP_REMOVED lines=8> */
[----:B------:R-:W-:Y:S01]  /*10d70*/  STG.E.64 desc[UR36][R16.64], R2 ;  /* 0x0000000210007986 */ /* 0x000fe2000c101b24 */
[----:B------:R-:W-:Y:S05]  /*10d80*/  EXIT ;  /* 0x000000000000794d */ /* 0x000fea0003800000 */
.L_x_392:
[----:B-1----:R-:W-:-:S04]  /*10d90*/  SHF.L.U32 R3, R3, 0x10, RZ ;  /* 0x0000001003037819 */ /* 0x002fc800000006ff */
[----:B------:R-:W-:-:S04]  /*10da0*/  F2FP.F16.F32.PACK_AB R3, RZ, R3 ;  /* 0x00000003ff03723e */ /* 0x000fc800000000ff */
[----:B------:R-:W-:-:S05]  /*10db0*/  PRMT R3, R3, 0x5410, RZ ;  /* 0x0000541003037816 */ /* 0x000fca00000000ff */
[----:B------:R-:W-:Y:S01]  /*10dc0*/  STG.E desc[UR36][R16.64], R3 ;  /* 0x0000000310007986 */ /* 0x000fe2000c101924 */
[----:B------:R-:W-:Y:S05]  /*10dd0*/  EXIT ;  /* 0x000000000000794d */ /* 0x000fea0003800000 */
.L_x_391:
[----:B01----:R-:W-:-:S04]  /*10de0*/  IMAD.U32 R2, R3, 0x10000, RZ ;  /* 0x0001000003027824 */ /* 0x003fc800078e00ff */
[----:B------:R-:W-:-:S06]  /*10df0*/  FMUL.FTZ R2, R2, 1 ;  /* 0x3f80000002027820 */ /* 0x000fcc0000410000 */
[----:B------:R-:W0:Y:S02]  /*10e00*/  F2F.F64.F32 R2, R2 ;  /* 0x0000000200027310 */ /* 0x000e240000201800 */
[----:B0-----:R-:W-:Y:S01]  /*10e10*/  STG.E.64 desc[UR36][R16.64], R2 ;  /* 0x0000000210007986 */ /* 0x001fe2000c101b24 */
[----:B------:R-:W-:Y:S05]  /*10e20*/  EXIT ;  /* 0x000000000000794d */ /* 0x000fea0003800000 */
.L_x_382:
        /* <DEDUP_REMOVED lines=12> */
[----:B-1----:R-:W-:Y:S01]  /*10ef0*/  STG.E.U16 desc[UR36][R16.64], R3 ;  /* 0x0000000310007986 */ /* 0x002fe2000c101524 */
[----:B------:R-:W-:Y:S05]  /*10f00*/  EXIT ;  /* 0x000000000000794d */ /* 0x000fea0003800000 */
.L_x_396:
        /* <DEDUP_REMOVED lines=13> */
[----:B------:R-:W-:Y:S01]  /*10fe0*/  FADD.FTZ R0, R2, 8192 ;  /* 0x4600000002007421 */ /* 0x000fe20000010000 */
[----:B------:R-:W-:-:S04]  /*10ff0*/  PRMT R8, RZ, 0x7610, R8 ;  /* 0x00007610ff087816 */ /* 0x000fc80000000008 */
[----:B------:R-:W-:-:S13]  /*11000*/  LOP3.LUT P0, R0, R0, 0xff, RZ, 0xc0, !PT ;  /* 0x000000ff00007812 */ /* 0x000fda000780c0ff */
[----:B------:R-:W-:Y:S05]  /*11010*/  @!P0 BRA `(.L_x_398) ;  /* 0x00000000000c8947 */ /* 0x000fea0003800000 */
.L_x_399:
[----:B------:R-:W-:-:S04]  /*11020*/  SHF.R.U32.HI R3, RZ, 0x18, R3 ;  /* 0x00000018ff037819 */ /* 0x000fc80000011603 */
[----:B------:R-:W-:-:S04]  /*11030*/  LOP3.LUT R0, R0, 0x80, R3, 0xf8, !PT ;  /* 0x0000008000007812 */ /* 0x000fc800078ef803 */
[----:B------:R-:W-:-:S07]  /*11040*/  PRMT R8, R0, 0x7610, R8 ;  /* 0x0000761000087816 */ /* 0x000fce0000000008 */
.L_x_398:
[----:B------:R-:W-:Y:S05]  /*11050*/  BSYNC.RECONVERGENT B0 ;  /* 0x0000000000007941 */ /* 0x000fea0003800200 */
.L_x_397:
[----:B------:R-:W-:Y:S01]  /*11060*/  STG.E.U8 desc[UR36][R16.64], R8 ;  /* 0x0000000810007986 */ /* 0x000fe2000c101124 */
[----:B------:R-:W-:Y:S05]  /*11070*/  EXIT ;  /* 0x000000000000794d */ /* 0x000fea0003800000 */
.L_x_395:
        /* <DEDUP_REMOVED lines=17> */
.L_x_402:
[----:B------:R-:W-:-:S04]  /*11190*/  SHF.R.U32.HI R3, RZ, 0x18, R3 ;  /* 0x00000018ff037819 */ /* 0x000fc80000011603 */
[----:B------:R-:W-:-:S04]  /*111a0*/  LOP3.LUT R0, R0, 0x80, R3, 0xf8, !PT ;  /* 0x0000008000007812 */ /* 0x000fc800078ef803 */
[----:B------:R-:W-:-:S07]  /*111b0*/  PRMT R8, R0, 0x7610, R8 ;  /* 0x0000761000087816 */ /* 0x000fce0000000008 */
.L_x_401:
[----:B------:R-:W-:Y:S05]  /*111c0*/  BSYNC.RECONVERGENT B0 ;  /* 0x0000000000007941 */ /* 0x000fea0003800200 */
.L_x_400:
[----:B------:R-:W-:Y:S01]  /*111d0*/  STG.E.U8 desc[UR36][R16.64], R8 ;  /* 0x0000000810007986 */ /* 0x000fe2000c101124 */
[----:B------:R-:W-:Y:S05]  /*111e0*/  EXIT ;  /* 0x000000000000794d */ /* 0x000fea0003800000 */
.L_x_394:
[----:B------:R-:W-:-:S09]  /*111f0*/  UISETP.NE.AND UP0, UPT, UR4, 0x1c, UPT ;  /* 0x0000001c0400788c */ /* 0x000fd2000bf05270 */
[----:B------:R-:W-:Y:S05]  /*11200*/  BRA.U !UP0, `(.L_x_403) ;  /* 0x0000000108607547 */ /* 0x000fea000b800000 */
[----:B------:R-:W-:-:S09]  /*11210*/  UISETP.NE.AND UP0, UPT, UR4, 0x1d, UPT ;  /* 0x0000001d0400788c */ /* 0x000fd2000bf05270 */
[----:B------:R-:W-:Y:S05]  /*11220*/  BRA.U !UP0, `(.L_x_404) ;  /* 0x0000000108487547 */ /* 0x000fea000b800000 */
[----:B------:R-:W-:-:S09]  /*11230*/  UISETP.NE.AND UP0, UPT, UR4, 0x2c, UPT ;  /* 0x0000002c0400788c */ /* 0x000fd2000bf05270 */
[----:B------:R-:W-:Y:S05]  /*11240*/  BRA.U UP0, `(.L_x_386) ;  /* 0x0000000100bc7547 */ /* 0x000fea000b800000 */
        /* <DEDUP_REMOVED lines=14> */
[----:B------:R-:W-:Y:S01]  /*11330*/  STG.E.U8 desc[UR36][R16.64], R3 ;  /* 0x0000000310007986 */ /* 0x000fe2000c101124 */
[----:B------:R-:W-:Y:S05]  /*11340*/  EXIT ;  /* 0x000000000000794d */ /* 0x000fea0003800000 */
.L_x_404:
[----:B-1----:R-:W-:-:S06]  /*11350*/  IMAD.U32 R3, R3, 0x10000, RZ ;  /* 0x0001000003037824 */ /* 0x002fcc00078e00ff */
[----:B0-----:R-:W0:Y:S02]  /*11360*/  F2I.U64.TRUNC R2, R3 ;  /* 0x0000000300027311 */ /* 0x001e24000020d800 */
[----:B0-----:R-:W-:Y:S01]  /*11370*/  STG.E.64 desc[UR36][R16.64], R2 ;  /* 0x0000000210007986 */ /* 0x001fe2000c101b24 */
[----:B------:R-:W-:Y:S05]  /*11380*/  EXIT ;  /* 0x000000000000794d */ /* 0x000fea0003800000 */
.L_x_403:
[----:B-1----:R-:W-:-:S06]  /*11390*/  IMAD.U32 R3, R3, 0x10000, RZ ;  /* 0x0001000003037824 */ /* 0x002fcc00078e00ff */
[----:B------:R-:W1:Y:S02]  /*113a0*/  F2I.FTZ.U32.TRUNC.NTZ R3, R3 ;  /* 0x0000000300037305 */ /* 0x000e64000021f000 */
[----:B-1----:R-:W-:Y:S01]  /*113b0*/  STG.E desc[UR36][R16.64], R3 ;  /* 0x0000000310007986 */ /* 0x002fe2000c101924 */
[----:B------:R-:W-:Y:S05]  /*113c0*/  EXIT ;  /* 0x000000000000794d */ /* 0x000fea0003800000 */
.L_x_393:
        /* <DEDUP_REMOVED lines=9> */
[----:B------:R-:W-:Y:S01]  /*11460*/  STG.E.U8 desc[UR36][R16.64], R3 ;  /* 0x0000000310007986 */ /* 0x000fe2000c101124 */
[----:B------:R-:W-:Y:S05]  /*11470*/  EXIT ;  /* 0x000000000000794d */ /* 0x000fea0003800000 */
.L_x_406:
[----:B-1----:R-:W-:Y:S02]  /*11480*/  SHF.L.U32 R3, R3, 0x10, RZ ;  /* 0x0000001003037819 */ /* 0x002fe400000006ff */
[----:B------:R-:W-:-:S03]  /*11490*/  CS2R R6, SRZ ;  /* 0x0000000000067805 */ /* 0x000fc6000001ff00 */
[----:B------:R-:W-:-:S04]  /*114a0*/  FMUL.FTZ R3, R3, 1 ;  /* 0x3f80000003037820 */ /* 0x000fc80000410000 */
[----:B------:R-:W1:Y:S02]  /*114b0*/  F2F.F64.F32 R4, R3 ;  /* 0x0000000300047310 */ /* 0x000e640000201800 */
[----:B-1----:R-:W-:Y:S01]  /*114c0*/  STG.E.128 desc[UR36][R16.64], R4 ;  /* 0x0000000410007986 */ /* 0x002fe2000c101d24 */
[----:B------:R-:W-:Y:S05]  /*114d0*/  EXIT ;  /* 0x000000000000794d */ /* 0x000fea0003800000 */
.L_x_405:
[----:B------:R-:W-:-:S09]  /*114e0*/  UISETP.NE.AND UP0, UPT, UR4, 0xf, UPT ;  /* 0x0000000f0400788c */ /* 0x000fd2000bf05270 */
[----:B------:R-:W-:Y:S05]  /*114f0*/  BRA.U !UP0, `(.L_x_407) ;  /* 0x0000000108e87547 */ /* 0x000fea000b800000 */
[----:B------:R-:W-:-:S09]  /*11500*/  UISETP.NE.AND UP0, UPT, UR4, 0x17, UPT ;  /* 0x000000170400788c */ /* 0x000fd2000bf05270 */
[----:B------:R-:W-:Y:S05]  /*11510*/  BRA.U !UP0, `(.L_x_408) ;  /* 0x0000000108907547 */ /* 0x000fea000b800000 */
[----:B------:R-:W-:-:S09]  /*11520*/  UISETP.NE.AND UP0, UPT, UR4, 0x18, UPT ;  /* 0x000000180400788c */ /* 0x000fd2000bf05270 */
[----:B------:R-:W-:Y:S05]  /*11530*/  BRA.U !UP0, `(.L_x_409) ;  /* 0x0000000108447547 */ /* 0x000fea000b800000 */
.L_x_386:
[----:B------:R-:W-:Y:S01]  /*11540*/  MOV R0, 0x0 ;  /* 0x0000000000007802 */ /* 0x000fe20000000f00 */
[----:B------:R-:W2:Y:S01]  /*11550*/  LDCU.64 UR4, c[0x4][0x178] ;  /* 0x01002f00ff0477ac */ /* 0x000ea20008000a00 */
[----:B------:R-:W-:Y:S02]  /*11560*/  IMAD.MOV.U32 R8, RZ, RZ, 0x65 ;  /* 0x00000065ff087424 */ /* 0x000fe400078e00ff */
[----:B01----:R0:W1:Y:S01]  /*11570*/  LDC.64 R2, c[0x4][R0] ;  /* 0x0100000000027b82 */ /* 0x0030620000000a00 */
[----:B------:R-:W3:Y:S01]  /*11580*/  LDCU.64 UR6, c[0x4][0x180] ;  /* 0x01003000ff0677ac */ /* 0x000ee20008000a00 */
[----:B------:R-:W-:Y:S02]  /*11590*/  IMAD.MOV.U32 R12, RZ, RZ, 0x1 ;  /* 0x00000001ff0c7424 */ /* 0x000fe400078e00ff */
[----:B------:R-:W-:Y:S01]  /*115a0*/  IMAD.MOV.U32 R13, RZ, RZ, RZ ;  /* 0x000000ffff0d7224 */ /* 0x000fe200078e00ff */
[----:B------:R-:W4:Y:S01]  /*115b0*/  LDCU.64 UR8, c[0x4][0x90] ;  /* 0x01001200ff0877ac */ /* 0x000f220008000a00 */
[----:B--2---:R-:W-:-:S02]  /*115c0*/  IMAD.U32 R4, RZ, RZ, UR4 ;  /* 0x00000004ff047e24 */ /* 0x004fc4000f8e00ff */
[----:B------:R-:W-:Y:S02]  /*115d0*/  IMAD.U32 R5, RZ, RZ, UR5 ;  /* 0x00000005ff057e24 */ /* 0x000fe4000f8e00ff */
[----:B---3--:R-:W-:Y:S02]  /*115e0*/  IMAD.U32 R6, RZ, RZ, UR6 ;  /* 0x00000006ff067e24 */ /* 0x008fe4000f8e00ff */
[----:B------:R-:W-:Y:S01]  /*115f0*/  IMAD.U32 R7, RZ, RZ, UR7 ;  /* 0x00000007ff077e24 */ /* 0x000fe2000f8e00ff */
[----:B----4-:R-:W-:Y:S01]  /*11600*/  MOV R10, UR8 ;  /* 0x00000008000a7c02 */ /* 0x010fe20008000f00 */
[----:B0-----:R-:W-:-:S07]  /*11610*/  IMAD.U32 R11, RZ, RZ, UR9 ;  /* 0x00000009ff0b7e24 */ /* 0x001fce000f8e00ff */
[----:B------:R-:W-:-:S07]  /*11620*/  LEPC R20, `(.L_x_410) ;  /* 0x000000001014794e */ /* 0x000fce0000000000 */
[----:B-1----:R-:W-:Y:S05]  /*11630*/  CALL.ABS.NOINC R2 ;  /* 0x0000000002007343 */ /* 0x002fea0003c00000 */
.L_x_410:
[----:B------:R-:W-:Y:S05]  /*11640*/  EXIT ;  /* 0x000000000000794d */ /* 0x000fea0003800000 */
.L_x_409:
        /* <DEDUP_REMOVED lines=13> */
.L_x_412:
[----:B------:R-:W-:Y:S05]  /*11720*/  BSYNC.RECONVERGENT B0 ;  /* 0x0000000000007941 */ /* 0x000fea0003800200 */
.L_x_411:
[----:B------:R-:W-:-:S05]  /*11730*/  LOP3.LUT R3, R0, 0x80, R3, 0xf8, !PT ;  /* 0x0000008000037812 */ /* 0x000fca00078ef803 */
[----:B------:R-:W-:Y:S01]  /*11740*/  STG.E.U8 desc[UR36][R16.64], R3 ;  /* 0x0000000310007986 */ /* 0x000fe2000c101124 */
[----:B------:R-:W-:Y:S05]  /*11750*/  EXIT ;  /* 0x000000000000794d */ /* 0x000fea0003800000 */
.L_x_408:
        /* <DEDUP_REMOVED lines=12> */
.L_x_414:
[----:B------:R-:W-:Y:S01]  /*11820*/  IMAD.MOV.U32 R0, RZ, RZ, 0x7f ;  /* 0x0000007fff007424 */ /* 0x000fe200078e00ff */
[----:B------:R-:W-:-:S04]  /*11830*/  ISETP.GT.U32.AND P0, PT, R2, 0x7f800000, PT ;  /* 0x7f8000000200780c */ /* 0x000fc80003f04070 */
[----:B------:R-:W-:-:S09]  /*11840*/  SEL R0, R0, 0x7c, P0 ;  /* 0x0000007c00007807 */ /* 0x000fd20000000000 */
.L_x_415:
[----:B------:R-:W-:Y:S05]  /*11850*/  BSYNC.RECONVERGENT B0 ;  /* 0x0000000000007941 */ /* 0x000fea0003800200 */
.L_x_413:
[----:B------:R-:W-:-:S04]  /*11860*/  SHF.R.U32.HI R3, RZ, 0x18, R3 ;  /* 0x00000018ff037819 */ /* 0x000fc80000011603 */
[----:B------:R-:W-:-:S05]  /*11870*/  LOP3.LUT R3, R0, 0x80, R3, 0xf8, !PT ;  /* 0x0000008000037812 */ /* 0x000fca00078ef803 */
[----:B------:R-:W-:Y:S01]  /*11880*/  STG.E.U8 desc[UR36][R16.64], R3 ;  /* 0x0000000310007986 */ /* 0x000fe2000c101124 */
[----:B------:R-:W-:Y:S05]  /*11890*/  EXIT ;  /* 0x000000000000794d */ /* 0x000fea0003800000 */
.L_x_407:
[----:B-1----:R-:W-:Y:S01]  /*118a0*/  STG.E.U16 desc[UR36][R16.64], R3 ;  /* 0x0000000310007986 */ /* 0x002fe2000c101524 */
[----:B------:R-:W-:Y:S05]  /*118b0*/  EXIT ;  /* 0x000000000000794d */ /* 0x000fea0003800000 */
.L_x_416:
[----:B------:R-:W-:-:S00]  /*118c0*/  BRA `(.L_x_416) ;  /* 0xfffffffc00fc7947 */ /* 0x000fc0000383ffff */
[----:B------:R-:W-:-:S00]  /*118d0*/  NOP ;  /* 0x0000000000007918 */ /* 0x000fc00000000000 */
        /* <DEDUP_REMOVED lines=10> */
.L_x_23113:


//--------------------- .text._ZN2at6native27unrolled_elementwise_kernelINS0_13BinaryFunctorIN3c108BFloat16ES4_S4_ZZZNS0_15binary_internal21div_trunc_kernel_cudaERNS_18TensorIteratorBaseEENKUlvE1_clEvENKUlvE2_clEvEUlS4_S4_E_EESt5arrayIPcLm3EELi4E23TrivialOffsetCalculatorILi2EjESF_ILi1EjENS0_6memory12LoadWithCastILi2EEENSI_13StoreWithCastILi1EEEEEviT_T0_T2_T3_T4_T5_ --------------------------
	.section	.text._ZN2at6native27unrolled_elementwise_kernelINS0_13BinaryFunctorIN3c108BFloat16ES4_S4_ZZZNS0_15binary_internal21div_trunc_kernel_cudaERNS_18TensorIteratorBaseEENKUlvE1_clEvENKUlvE2_clEvEUlS4_S4_E_EESt5arrayIPcLm3EELi4E23TrivialOffsetCalculatorILi2EjESF_ILi1EjENS0_6memory12LoadWithCastILi2EEENSI_13StoreWithCastILi1EEEEEviT_T0_T2_T3_T4_T5_,"ax",@progbits
	.align	128
        .global         _ZN2at6native27unrolled_elementwise_kernelINS0_13BinaryFunctorIN3c108BFloat16ES4_S4_ZZZNS0_15binary_internal21div_trunc_kernel_cudaERNS_18TensorIteratorBaseEENKUlvE1_clEvENKUlvE2_clEvEUlS4_S4_E_EESt5arrayIPcLm3EELi4E23TrivialOffsetCalculatorILi2EjESF_ILi1EjENS0_6memory12LoadWithCastILi2EEENSI_13StoreWithCastILi1EEEEEviT_T0_T2_T3_T4_T5_
        .type           _ZN2at6native27unrolled_elementwise_kernelINS0_13BinaryFunctorIN3c108BFloat16ES4_S4_ZZZNS0_15binary_internal21div_trunc_kernel_cudaERNS_18TensorIteratorBaseEENKUlvE1_clEvENKUlvE2_clEvEUlS4_S4_E_EESt5arrayIPcLm3EELi4E23TrivialOffsetCalculatorILi2EjESF_ILi1EjENS0_6memory12LoadWithCastILi2EEENSI_13StoreWithCastILi1EEEEEviT_T0_T2_T3_T4_T5_,@function
        .size           _ZN2at6native27unrolled_elementwise_kernelINS0_13BinaryFunctorIN3c108BFloat16ES4_S4_ZZZNS0_15binary_internal21div_trunc_kernel_cudaERNS_18TensorIteratorBaseEENKUlvE1_clEvENKUlvE2_clEvEUlS4_S4_E_EESt5arrayIPcLm3EELi4E23TrivialOffsetCalculatorILi2EjESF_ILi1EjENS0_6memory12LoadWithCastILi2EEENSI_13StoreWithCastILi1EEEEEviT_T0_T2_T3_T4_T5_,(.L_x_23114 - _ZN2at6native27unrolled_elementwise_kernelINS0_13BinaryFunctorIN3c108BFloat16ES4_S4_ZZZNS0_15binary_internal21div_trunc_kernel_cudaERNS_18TensorIteratorBaseEENKUlvE1_clEvENKUlvE2_clEvEUlS4_S4_E_EESt5arrayIPcLm3EELi4E23TrivialOffsetCalculatorILi2EjESF_ILi1EjENS0_6memory12LoadWithCastILi2EEENSI_13StoreWithCastILi1EEEEEviT_T0_T2_T3_T4_T5_)
        .other          _ZN2at6native27unrolled_elementwise_kernelINS0_13BinaryFunctorIN3c108BFloat16ES4_S4_ZZZNS0_15binary_internal21div_trunc_kernel_cudaERNS_18TensorIteratorBaseEENKUlvE1_clEvENKUlvE2_clEvEUlS4_S4_E_EESt5arrayIPcLm3EELi4E23TrivialOffsetCalculatorILi2EjESF_ILi1EjENS0_6memory12LoadWithCastILi2EEENSI_13StoreWithCastILi1EEEEEviT_T0_T2_T3_T4_T5_,@"STO_CUDA_ENTRY STV_DEFAULT"
_ZN2at6native27unrolled_elementwise_kernelINS0_13BinaryFunctorIN3c108BFloat16ES4_S4_ZZZNS0_15binary_internal21div_trunc_kernel_cudaERNS_18TensorIteratorBaseEENKUlvE1_clEvENKUlvE2_clEvEUlS4_S4_E_EESt5arrayIPcLm3EELi4E23TrivialOffsetCalculatorILi2EjESF_ILi1EjENS0_6memory12LoadWithCastILi2EEENSI_13StoreWithCastILi1EEEEEviT_T0_T2_T3_T4_T5_:
.text._ZN2at6native27unrolled_elementwise_kernelINS0_13BinaryFunctorIN3c108BFloat16ES4_S4_ZZZNS0_15binary_internal21div_trunc_kernel_cudaERNS_18TensorIteratorBaseEENKUlvE1_clEvENKUlvE2_clEvEUlS4_S4_E_EESt5arrayIPcLm3EELi4E23TrivialOffsetCalculatorILi2EjESF_ILi1EjENS0_6memory12LoadWithCastILi2EEENSI_13StoreWithCastILi1EEEEEviT_T0_T2_T3_T4_T5_:
[----:B------:R-:W0:Y:S01]  /*0000*/  LDC R1, c[0x0][0x37c] ;  /* 0x0000df00ff017b82 */ /* 0x000e220000000800 */
[----:B------:R-:W1:Y:S07]  /*0010*/  S2R R2, SR_CTAID.X ;  /* 0x0000000000027919 */ /* 0x000e6e0000002500 */
[----:B------:R-:W1:Y:S01]  /*0020*/  LDC R3, c[0x0][0x380] ;  /* 0x0000e000ff037b82 */ /* 0x000e620000000800 */
[----:B------:R-:W2:Y:S01]  /*0030*/  LDCU.64 UR36, c[0x0][0x358] ;  /* 0x00006b00ff2477ac */ /* 0x000ea20008000a00 */
[----:B------:R-:W-:Y:S01]  /*0040*/  BSSY.RECONVERGENT B6, `(.L_x_417) ;  /* 0x0000222000067945 */ /* 0x000fe20003800200 */
[----:B------:R-:W3:Y:S01]  /*0050*/  S2R R23, SR_TID.X ;  /* 0x0000000000177919 */ /* 0x000ee20000002100 */
[----:B------:R-:W-:Y:S01]  /*0060*/  PRMT R27, RZ, 0x7610, R27 ;  /* 0x00007610ff1b7816 */ /* 0x000fe2000000001b */
[----:B------:R-:W4:Y:S01]  /*0070*/  LDCU.U8 UR38, c[0x0][0x3a4] ;  /* 0x00007480ff2677ac */ /* 0x000f220008000000 */
[----:B------:R-:W-:Y:S01]  /*0080*/  PRMT R26, RZ, 0x7610, R26 ;  /* 0x00007610ff1a7816 */ /* 0x000fe2000000001a */
[----:B------:R-:W0:Y:S01]  /*0090*/  LDCU.U8 UR39, c[0x0][0x3a5] ;  /* 0x000074a0ff2777ac */ /* 0x000e220008000000 */
[----:B-1----:R-:W-:-:S02]  /*00a0*/  IMAD R16, R2, -0x200, R3 ;  /* 0xfffffe0002107824 */ /* 0x002fc400078e0203 */
[----:B---3--:R-:W-:-:S03]  /*00b0*/  IMAD.MOV.U32 R25, RZ, RZ, R23 ;  /* 0x000000ffff197224 */ /* 0x008fc600078e0017 */
[----:B------:R-:W-:-:S13]  /*00c0*/  ISETP.GE.AND P0, PT, R23, R16, PT ;  /* 0x000000101700720c */ /* 0x000fda0003f06270 */
[----:B0-2-4-:R-:W-:Y:S05]  /*00d0*/  @P0 BRA `(.L_x_418) ;  /* 0x0000002000600947 */ /* 0x015fea0003800000 */
[----:B------:R-:W0:Y:S01]  /*00e0*/  LDC.64 R4, c[0x0][0x390] ;  /* 0x0000e400ff047b82 */ /* 0x000e220000000a00 */
[----:B------:R-:W1:Y:S01]  /*00f0*/  LDCU UR5, c[0x0][0x3a8] ;  /* 0x00007500ff0577ac */ /* 0x000e620008000800 */
[----:B------:R-:W-:Y:S01]  /*0100*/  IMAD R17, R2, 0x200, R25 ;  /* 0x0000020002117824 */ /* 0x000fe200078e0219 */
[----:B------:R-:W-:-:S04]  /*0110*/  UPRMT UR4, UR38, 0x9910, URZ ;  /* 0x0000991026047896 */ /* 0x000fc800080000ff */
[----:B------:R-:W-:Y:S01]  /*0120*/  UISETP.GT.AND UP0, UPT, UR4, 0x9, UPT ;  /* 0x000000090400788c */ /* 0x000fe2000bf04270 */
[----:B-1----:R-:W-:-:S05]  /*0130*/  IMAD R3, R17, UR5, RZ ;  /* 0x0000000511037c24 */ /* 0x002fca000f8e02ff */
[----:B0-----:R-:W-:-:S05]  /*0140*/  IADD3 R4, P0, PT, R3, R4, RZ ;  /* 0x0000000403047210 */ /* 0x001fca0007f1e0ff */
[----:B------:R-:W-:Y:S01]  /*0150*/  IMAD.X R5, RZ, RZ, R5, P0 ;  /* 0x000000ffff057224 */ /* 0x000fe200000e0605 */
        /* <DEDUP_REMOVED lines=14> */
.L_x_422:
[----:B------:R-:W2:Y:S02]  /*0240*/  LDG.E.U8 R4, desc[UR36][R4.64] ;  /* 0x0000002404047981 */ /* 0x000ea4000c1e1100 */
[----:B--2---:R-:W-:-:S04]  /*0250*/  I2FP.F32.U32 R0, R4 ;  /* 0x0000000400007245 */ /* 0x004fc80000201000 */
[----:B------:R-:W-:-:S04]  /*0260*/  F2FP.BF16.F32.PACK_AB R0, RZ, R0 ;  /* 0x00000000ff00723e */ /* 0x000fc800000010ff */
[----:B------:R-:W-:Y:S01]  /*0270*/  PRMT R27, R0, 0x7610, R27 ;  /* 0x00007610001b7816 */ /* 0x000fe2000000001b */
[----:B------:R-:W-:Y:S06]  /*0280*/  BRA `(.L_x_424) ;  /* 0x0000000c00c47947 */ /* 0x000fec0003800000 */
.L_x_421:
        /* <DEDUP_REMOVED lines=11> */
.L_x_426:
[----:B------:R-:W2:Y:S02]  /*0340*/  LDG.E R4, desc[UR36][R4.64] ;  /* 0x0000002404047981 */ /* 0x000ea4000c1e1900 */
[----:B--2---:R-:W-:-:S04]  /*0350*/  I2FP.F32.S32 R0, R4 ;  /* 0x0000000400007245 */ /* 0x004fc80000201400 */
[----:B------:R-:W-:-:S04]  /*0360*/  F2FP.BF16.F32.PACK_AB R0, RZ, R0 ;  /* 0x00000000ff00723e */ /* 0x000fc800000010ff */
[----:B------:R-:W-:Y:S01]  /*0370*/  PRMT R27, R0, 0x7610, R27 ;  /* 0x00007610001b7816 */ /* 0x000fe2000000001b */
[----:B------:R-:W-:Y:S06]  /*0380*/  BRA `(.L_x_424) ;  /* 0x0000000c00847947 */ /* 0x000fec0003800000 */
.L_x_425:
[----:B------:R-:W2:Y:S02]  /*0390*/  LDG.E.U16 R4, desc[UR36][R4.64] ;  /* 0x0000002404047981 */ /* 0x000ea4000c1e1500 */
[----:B--2---:R-:W0:Y:S02]  /*03a0*/  I2F.S16 R0, R4 ;  /* 0x0000000400007306 */ /* 0x004e240000101400 */
[----:B0-----:R-:W-:-:S04]  /*03b0*/  F2FP.BF16.F32.PACK_AB R0, RZ, R0 ;  /* 0x00000000ff00723e */ /* 0x001fc800000010ff */
[----:B------:R-:W-:Y:S01]  /*03c0*/  PRMT R27, R0, 0x7610, R27 ;  /* 0x00007610001b7816 */ /* 0x000fe2000000001b */
[----:B------:R-:W-:Y:S06]  /*03d0*/  BRA `(.L_x_424) ;  /* 0x0000000c00707947 */ /* 0x000fec0003800000 */
.L_x_420:
        /* <DEDUP_REMOVED lines=9> */
.L_x_428:
[----:B------:R-:W2:Y:S02]  /*0470*/  LDG.E.U16 R0, desc[UR36][R4.64] ;  /* 0x0000002404007981 */ /* 0x000ea4000c1e1500 */
[----:B--2---:R-:W-:-:S05]  /*0480*/  HADD2.F32 R0, -RZ, R0.H0_H0 ;  /* 0x20000000ff007230 */ /* 0x004fca0000004100 */
[----:B------:R-:W-:-:S04]  /*0490*/  F2FP.BF16.F32.PACK_AB R0, RZ, R0 ;  /* 0x00000000ff00723e */ /* 0x000fc800000010ff */
[----:B------:R-:W-:Y:S01]  /*04a0*/  PRMT R27, R0, 0x7610, R27 ;  /* 0x00007610001b7816 */ /* 0x000fe2000000001b */
[----:B------:R-:W-:Y:S06]  /*04b0*/  BRA `(.L_x_424) ;  /* 0x0000000c00387947 */ /* 0x000fec0003800000 */
.L_x_427:
        /* <DEDUP_REMOVED lines=9> */
.L_x_430:
[----:B------:R-:W2:Y:S02]  /*0550*/  LDG.E.U16 R4, desc[UR36][R4.64] ;  /* 0x0000002404047981 */ /* 0x000ea4000c1e1500 */
[----:B--2---:R-:W-:-:S05]  /*0560*/  HADD2.F32 R0, -RZ, R4.H0_H0 ;  /* 0x20000004ff007230 */ /* 0x004fca0000004100 */
[----:B------:R-:W-:-:S04]  /*0570*/  F2FP.BF16.F32.PACK_AB R0, RZ, R0 ;  /* 0x00000000ff00723e */ /* 0x000fc800000010ff */
[----:B------:R-:W-:Y:S01]  /*0580*/  PRMT R27, R0, 0x7610, R27 ;  /* 0x00007610001b7816 */ /* 0x000fe2000000001b */
[----:B------:R-:W-:Y:S06]  /*0590*/  BRA `(.L_x_424) ;  /* 0x0000000c00007947 */ /* 0x000fec0003800000 */
.L_x_429:
        /* <DEDUP_REMOVED lines=9> */
.L_x_419:
        /* <DEDUP_REMOVED lines=14> */
.L_x_433:
        /* <DEDUP_REMOVED lines=9> */
.L_x_432:
        /* <DEDUP_REMOVED lines=27> */
.L_x_435:
[----:B------:R-:W2:Y:S02]  /*0950*/  LDG.E.U8 R4, desc[UR36][R4.64] ;  /* 0x0000002404047981 */ /* 0x000ea4000c1e1100 */
[C---:B--2---:R-:W-:Y:S02]  /*0960*/  IMAD.SHL.U32 R3, R4.reuse, 0x2000000, RZ ;  /* 0x0200000004037824 */ /* 0x044fe400078e00ff */
[----:B------:R-:W-:-:S03]  /*0970*/  IMAD.SHL.U32 R6, R4, 0x100, RZ ;  /* 0x0000010004067824 */ /* 0x000fc600078e00ff */
[----:B------:R-:W-:-:S13]  /*0980*/  ISETP.GT.U32.AND P0, PT, R3, 0x7ffffff, PT ;  /* 0x07ffffff0300780c */ /* 0x000fda0003f04070 */
[----:B------:R-:W-:Y:S02]  /*0990*/  @!P0 LOP3.LUT R0, R6, 0x7f00, RZ, 0xc0, !PT ;  /* 0x00007f0006008812 */ /* 0x000fe400078ec0ff */
[----:B------:R-:W-:Y:S02]  /*09a0*/  @P0 LEA.HI R3, R3, 0x70000000, RZ, 0x1c ;  /* 0x7000000003030811 */ /* 0x000fe400078fe0ff */
[----:B------:R-:W-:Y:S02]  /*09b0*/  @!P0 LOP3.LUT R0, R0, 0x3f000000, RZ, 0xfc, !PT ;  /* 0x3f00000000008812 */ /* 0x000fe400078efcff */
[----:B------:R-:W-:-:S03]  /*09c0*/  PRMT R6, R6, 0x9910, RZ ;  /* 0x0000991006067816 */ /* 0x000fc600000000ff */
[----:B------:R-:W-:Y:S01]  /*09d0*/  @!P0 FADD.FTZ R0, R0, -0.5 ;  /* 0xbf00000000008421 */ /* 0x000fe20000010000 */
[----:B------:R-:W-:Y:S01]  /*09e0*/  @P0 FMUL.FTZ R0, R3, 1.9259299443872358531e-34 ;  /* 0x0780000003000820 */ /* 0x000fe20000410000 */
[----:B------:R-:W-:-:S05]  /*09f0*/  IMAD.MOV.U32 R3, RZ, RZ, R6 ;  /* 0x000000ffff037224 */ /* 0x000fca00078e0006 */
[----:B------:R-:W-:-:S04]  /*0a00*/  LOP3.LUT R0, R0, 0x80000000, R3, 0xf8, !PT ;  /* 0x8000000000007812 */ /* 0x000fc800078ef803 */
[----:B------:R-:W-:-:S04]  /*0a10*/  F2FP.BF16.F32.PACK_AB R0, RZ, R0 ;  /* 0x00000000ff00723e */ /* 0x000fc800000010ff */
[----:B------:R-:W-:Y:S01]  /*0a20*/  PRMT R27, R0, 0x7610, R27 ;  /* 0x00007610001b7816 */ /* 0x000fe2000000001b */
[----:B------:R-:W-:Y:S06]  /*0a30*/  BRA `(.L_x_424) ;  /* 0x0000000400d87947 */ /* 0x000fec0003800000 */
.L_x_434:
[----:B------:R0:W5:Y:S01]  /*0a40*/  LDG.E.U16 R27, desc[UR36][R4.64] ;  /* 0x00000024041b7981 */ /* 0x000162000c1e1500 */
[----:B------:R-:W-:Y:S05]  /*0a50*/  BRA `(.L_x_424) ;  /* 0x0000000400d07947 */ /* 0x000fea0003800000 */
.L_x_431:
        /* <DEDUP_REMOVED lines=13> */
.L_x_438:
        /* <DEDUP_REMOVED lines=21> */
.L_x_442:
[----:B------:R-:W-:Y:S05]  /*0c80*/  BSYNC.RECONVERGENT B1 ;  /* 0x0000000000017941 */ /* 0x000fea0003800200 */
.L_x_441:
[----:B------:R-:W-:Y:S01]  /*0c90*/  IMAD.SHL.U32 R0, R0, 0x100000, RZ ;  /* 0x0010000000007824 */ /* 0x000fe200078e00ff */
[----:B------:R-:W-:-:S04]  /*0ca0*/  LEA R3, R3, 0x3b800000, 0x17 ;  /* 0x3b80000003037811 */ /* 0x000fc800078eb8ff */
[----:B------:R-:W-:-:S07]  /*0cb0*/  LOP3.LUT R0, R3, R0, R7, 0xfe, !PT ;  /* 0x0000000003007212 */ /* 0x000fce00078efe07 */
.L_x_440:
[----:B------:R-:W-:Y:S05]  /*0cc0*/  BSYNC.RECONVERGENT B0 ;  /* 0x0000000000007941 */ /* 0x000fea0003800200 */
.L_x_439:
[----:B------:R-:W-:-:S04]  /*0cd0*/  F2FP.BF16.F32.PACK_AB R0, RZ, R0 ;  /* 0x00000000ff00723e */ /* 0x000fc800000010ff */
[----:B------:R-:W-:Y:S01]  /*0ce0*/  PRMT R27, R0, 0x7610, R27 ;  /* 0x00007610001b7816 */ /* 0x000fe2000000001b */
[----:B------:R-:W-:Y:S06]  /*0cf0*/  BRA `(.L_x_424) ;  /* 0x0000000400287947 */ /* 0x000fec0003800000 */
.L_x_437:
        /* <DEDUP_REMOVED lines=21> */
.L_x_446:
[----:B------:R-:W-:Y:S05]  /*0e50*/  BSYNC.RECONVERGENT B1 ;  /* 0x0000000000017941 */ /* 0x000fea0003800200 */
.L_x_445:
[----:B------:R-:W-:Y:S01]  /*0e60*/  IMAD.SHL.U32 R0, R0, 0x200000, RZ ;  /* 0x0020000000007824 */ /* 0x000fe200078e00ff */
[----:B------:R-:W-:-:S04]  /*0e70*/  LEA R3, R3, 0x37800000, 0x17 ;  /* 0x3780000003037811 */ /* 0x000fc800078eb8ff */
[----:B------:R-:W-:-:S07]  /*0e80*/  LOP3.LUT R0, R3, R0, R7, 0xfe, !PT ;  /* 0x0000000003007212 */ /* 0x000fce00078efe07 */
.L_x_444:
[----:B------:R-:W-:Y:S05]  /*0e90*/  BSYNC.RECONVERGENT B0 ;  /* 0x0000000000007941 */ /* 0x000fea0003800200 */
.L_x_443:
[----:B------:R-:W-:-:S04]  /*0ea0*/  F2FP.BF16.F32.PACK_AB R0, RZ, R0 ;  /* 0x00000000ff00723e */ /* 0x000fc800000010ff */
[----:B------:R-:W-:Y:S01]  /*0eb0*/  PRMT R27, R0, 0x7610, R27 ;  /* 0x00007610001b7816 */ /* 0x000fe2000000001b */
[----:B------:R-:W-:Y:S06]  /*0ec0*/  BRA `(.L_x_424) ;  /* 0x0000000000b47947 */ /* 0x000fec0003800000 */
.L_x_436:
[----:B------:R-:W-:-:S09]  /*0ed0*/  UISETP.NE.AND UP0, UPT, UR4, 0x1c, UPT ;  /* 0x0000001c0400788c */ /* 0x000fd2000bf05270 */
[----:B------:R-:W-:Y:S05]  /*0ee0*/  BRA.U !UP0, `(.L_x_447) ;  /* 0x00000001089c7547 */ /* 0x000fea000b800000 */
[----:B------:R-:W-:-:S09]  /*0ef0*/  UISETP.NE.AND UP0, UPT, UR4, 0x1d, UPT ;  /* 0x0000001d0400788c */ /* 0x000fd2000bf05270 */
[----:B------:R-:W-:Y:S05]  /*0f00*/  BRA.U !UP0, `(.L_x_448) ;  /* 0x0000000108807547 */ /* 0x000fea000b800000 */
[----:B------:R-:W-:-:S09]  /*0f10*/  UISETP.NE.AND UP0, UPT, UR4, 0x2c, UPT ;  /* 0x0000002c0400788c */ /* 0x000fd2000bf05270 */
[----:B------:R-:W-:Y:S05]  /*0f20*/  BRA.U !UP0, `(.L_x_449) ;  /* 0x0000000108487547 */ /* 0x000fea000b800000 */
.L_x_423:
        /* <DEDUP_REMOVED lines=11> */
[----:B------:R-:W-:Y:S02]  /*0fe0*/  IMAD.U32 R7, RZ, RZ, UR7 ;  /* 0x00000007ff077e24 */ /* 0x000fe4000f8e00ff */
[----:B---3--:R-:W-:Y:S02]  /*0ff0*/  IMAD.U32 R10, RZ, RZ, UR8 ;  /* 0x00000008ff0a7e24 */ /* 0x008fe4000f8e00ff */
[----:B------:R-:W-:-:S07]  /*1000*/  IMAD.U32 R11, RZ, RZ, UR9 ;  /* 0x00000009ff0b7e24 */ /* 0x000fce000f8e00ff */
[----:B------:R-:W-:-:S07]  /*1010*/  LEPC R20, `(.L_x_450) ;  /* 0x000000001014794e */ /* 0x000fce0000000000 */
[----:B--2---:R-:W-:Y:S05]  /*1020*/  CALL.ABS.NOINC R14 ;  /* 0x000000000e007343 */ /* 0x004fea0003c00000 */
.L_x_450:
[----:B------:R-:W-:Y:S01]  /*1030*/  PRMT R27, RZ, 0x7610, R27 ;  /* 0x00007610ff1b7816 */ /* 0x000fe2000000001b */
[----:B------:R-:W-:Y:S06]  /*1040*/  BRA `(.L_x_424) ;  /* 0x0000000000547947 */ /* 0x000fec0003800000 */
.L_x_449:
        /* <DEDUP_REMOVED lines=8> */
.L_x_452:
[----:B------:R-:W-:Y:S05]  /*10d0*/  BSYNC.RECONVERGENT B0 ;  /* 0x0000000000007941 */ /* 0x000fea0003800200 */
.L_x_451:
[----:B------:R-:W-:-:S04]  /*10e0*/  F2FP.BF16.F32.PACK_AB R0, RZ, R0 ;  /* 0x00000000ff00723e */ /* 0x000fc800000010ff */
[----:B------:R-:W-:Y:S01]  /*10f0*/  PRMT R27, R0, 0x7610, R27 ;  /* 0x00007610001b7816 */ /* 0x000fe2000000001b */
[----:B------:R-:W-:Y:S06]  /*1100*/  BRA `(.L_x_424) ;  /* 0x0000000000247947 */ /* 0x000fec0003800000 */
.L_x_448:
[----:B------:R-:W2:Y:S02]  /*1110*/  LDG.E.64 R4, desc[UR36][R4.64] ;  /* 0x0000002404047981 */ /* 0x000ea4000c1e1b00 */
[----:B--2---:R-:W0:Y:S02]  /*1120*/  I2F.U64 R0, R4 ;  /* 0x0000000400007312 */ /* 0x004e240000301000 */
[----:B0-----:R-:W-:-:S04]  /*1130*/  F2FP.BF16.F32.PACK_AB R0, RZ, R0 ;  /* 0x00000000ff00723e */ /* 0x001fc800000010ff */
[----:B------:R-:W-:Y:S01]  /*1140*/  PRMT R27, R0, 0x7610, R27 ;  /* 0x00007610001b7816 */ /* 0x000fe2000000001b */
[----:B------:R-:W-:Y:S06]  /*1150*/  BRA `(.L_x_424) ;  /* 0x0000000000107947 */ /* 0x000fec0003800000 */
.L_x_447:
[----:B------:R-:W2:Y:S02]  /*1160*/  LDG.E R4, desc[UR36][R4.64] ;  /* 0x0000002404047981 */ /* 0x000ea4000c1e1900 */
[----:B--2---:R-:W-:-:S04]  /*1170*/  I2FP.F32.U32 R0, R4 ;  /* 0x0000000400007245 */ /* 0x004fc80000201000 */
[----:B------:R-:W-:-:S04]  /*1180*/  F2FP.BF16.F32.PACK_AB R0, RZ, R0 ;  /* 0x00000000ff00723e */ /* 0x000fc800000010ff */
[----:B------:R-:W-:-:S07]  /*1190*/  PRMT R27, R0, 0x7610, R27 ;  /* 0x00007610001b7816 */ /* 0x000fce000000001b */
.L_x_424:
[----:B0-----:R-:W0:Y:S01]  /*11a0*/  LDC.64 R4, c[0x0][0x398] ;  /* 0x0000e600ff047b82 */ /* 0x001e220000000a00 */
[----:B------:R-:W1:Y:S01]  /*11b0*/  LDCU UR5, c[0x0][0x3ac] ;  /* 0x00007580ff0577ac */ /* 0x000e620008000800 */
        /* <DEDUP_REMOVED lines=19> */
.L_x_456:
[----:B------:R-:W2:Y:S02]  /*12f0*/  LDG.E.U8 R4, desc[UR36][R4.64] ;  /* 0x0000002404047981 */ /* 0x000ea4000c1e1100 */
[----:B--2---:R-:W-:-:S04]  /*1300*/  I2FP.F32.U32 R0, R4 ;  /* 0x0000000400007245 */ /* 0x004fc80000201000 */
[----:B------:R-:W-:-:S04]  /*1310*/  F2FP.BF16.F32.PACK_AB R0, RZ, R0 ;  /* 0x00000000ff00723e */ /* 0x000fc800000010ff */
[----:B------:R-:W-:Y:S01]  /*1320*/  PRMT R26, R0, 0x7610, R26 ;  /* 0x00007610001a7816 */ /* 0x000fe2000000001a */
[----:B------:R-:W-:Y:S06]  /*1330*/  BRA `(.L_x_458) ;  /* 0x0000000c00c47947 */ /* 0x000fec0003800000 */
.L_x_455:
        /* <DEDUP_REMOVED lines=11> */
.L_x_460:
[----:B------:R-:W2:Y:S02]  /*13f0*/  LDG.E R4, desc[UR36][R4.64] ;  /* 0x0000002404047981 */ /* 0x000ea4000c1e1900 */
[----:B--2---:R-:W-:-:S04]  /*1400*/  I2FP.F32.S32 R0, R4 ;  /* 0x0000000400007245 */ /* 0x004fc80000201400 */
[----:B------:R-:W-:-:S04]  /*1410*/  F2FP.BF16.F32.PACK_AB R0, RZ, R0 ;  /* 0x00000000ff00723e */ /* 0x000fc800000010ff */
[----:B------:R-:W-:Y:S01]  /*1420*/  PRMT R26, R0, 0x7610, R26 ;  /* 0x00007610001a7816 */ /* 0x000fe2000000001a */
[----:B------:R-:W-:Y:S06]  /*1430*/  BRA `(.L_x_458) ;  /* 0x0000000c00847947 */ /* 0x000fec0003800000 */
.L_x_459:
[----:B------:R-:W2:Y:S02]  /*1440*/  LDG.E.U16 R4, desc[UR36][R4.64] ;  /* 0x0000002404047981 */ /* 0x000ea4000c1e1500 */
[----:B--2---:R-:W0:Y:S02]  /*1450*/  I2F.S16 R0, R4 ;  /* 0x0000000400007306 */ /* 0x004e240000101400 */
[----:B0-----:R-:W-:-:S04]  /*1460*/  F2FP.BF16.F32.PACK_AB R0, RZ, R0 ;  /* 0x00000000ff00723e */ /* 0x001fc800000010ff */
[----:B------:R-:W-:Y:S01]  /*1470*/  PRMT R26, R0, 0x7610, R26 ;  /* 0x00007610001a7816 */ /* 0x000fe2000000001a */
[----:B------:R-:W-:Y:S06]  /*1480*/  BRA `(.L_x_458) ;  /* 0x0000000c00707947 */ /* 0x000fec0003800000 */
.L_x_454:
        /* <DEDUP_REMOVED lines=9> */
.L_x_462:
[----:B------:R-:W2:Y:S02]  /*1520*/  LDG.E.U16 R0, desc[UR36][R4.64] ;  /* 0x0000002404007981 */ /* 0x000ea4000c1e1500 */
[----:B--2---:R-:W-:-:S05]  /*1530*/  HADD2.F32 R0, -RZ, R0.H0_H0 ;  /* 0x20000000ff007230 */ /* 0x004fca0000004100 */
[----:B------:R-:W-:-:S04]  /*1540*/  F2FP.BF16.F32.PACK_AB R0, RZ, R0 ;  /* 0x00000000ff00723e */ /* 0x000fc800000010ff */
[----:B------:R-:W-:Y:S01]  /*1550*/  PRMT R26, R0, 0x7610, R26 ;  /* 0x00007610001a7816 */ /* 0x000fe2000000001a */
[----:B------:R-:W-:Y:S06]  /*1560*/  BRA `(.L_x_458) ;  /* 0x0000000c00387947 */ /* 0x000fec0003800000 */
.L_x_461:
        /* <DEDUP_REMOVED lines=9> */
.L_x_464:
[----:B------:R-:W2:Y:S02]  /*1600*/  LDG.E.U16 R4, desc[UR36][R4.64] ;  /* 0x0000002404047981 */ /* 0x000ea4000c1e1500 */
[----:B--2---:R-:W-:-:S05]  /*1610*/  HADD2.F32 R0, -RZ, R4.H0_H0 ;  /* 0x20000004ff007230 */ /* 0x004fca0000004100 */
[----:B------:R-:W-:-:S04]  /*1620*/  F2FP.BF16.F32.PACK_AB R0, RZ, R0 ;  /* 0x00000000ff00723e */ /* 0x000fc800000010ff */
[----:B------:R-:W-:Y:S01]  /*1630*/  PRMT R26, R0, 0x7610, R26 ;  /* 0x00007610001a7816 */ /* 0x000fe2000000001a */
[----:B------:R-:W-:Y:S06]  /*1640*/  BRA `(.L_x_458) ;  /* 0x0000000c00007947 */ /* 0x000fec0003800000 */
.L_x_463:
        /* <DEDUP_REMOVED lines=9> */
.L_x_453:
        /* <DEDUP_REMOVED lines=14> */
.L_x_467:
        /* <DEDUP_REMOVED lines=9> */
.L_x_466:
        /* <DEDUP_REMOVED lines=27> */
.L_x_469:
        /* <DEDUP_REMOVED lines=15> */
.L_x_468:
[----:B------:R0:W5:Y:S01]  /*1af0*/  LDG.E.U16 R26, desc[UR36][R4.64] ;  /* 0x00000024041a7981 */ /* 0x000162000c1e1500 */
[----:B------:R-:W-:Y:S05]  /*1b00*/  BRA `(.L_x_458) ;  /* 0x0000000400d07947 */ /* 0x000fea0003800000 */
.L_x_465:
        /* <DEDUP_REMOVED lines=13> */
.L_x_472:
        /* <DEDUP_REMOVED lines=21> */
.L_x_476:
[----:B------:R-:W-:Y:S05]  /*1d30*/  BSYNC.RECONVERGENT B1 ;  /* 0x0000000000017941 */ /* 0x000fea0003800200 */
.L_x_475:
[----:B------:R-:W-:Y:S01]  /*1d40*/  IMAD.SHL.U32 R0, R0, 0x100000, RZ ;  /* 0x0010000000007824 */ /* 0x000fe200078e00ff */
[----:B------:R-:W-:-:S04]  /*1d50*/  LEA R3, R3, 0x3b800000, 0x17 ;  /* 0x3b80000003037811 */ /* 0x000fc800078eb8ff */
[----:B------:R-:W-:-:S07]  /*1d60*/  LOP3.LUT R0, R3, R0, R7, 0xfe, !PT ;  /* 0x0000000003007212 */ /* 0x000fce00078efe07 */
.L_x_474:
[----:B------:R-:W-:Y:S05]  /*1d70*/  BSYNC.RECONVERGENT B0 ;  /* 0x0000000000007941 */ /* 0x000fea0003800200 */
.L_x_473:
[----:B------:R-:W-:-:S04]  /*1d80*/  F2FP.BF16.F32.PACK_AB R0, RZ, R0 ;  /* 0x00000000ff00723e */ /* 0x000fc800000010ff */
[----:B------:R-:W-:Y:S01]  /*1d90*/  PRMT R26, R0, 0x7610, R26 ;  /* 0x00007610001a7816 */ /* 0x000fe2000000001a */
[----:B------:R-:W-:Y:S06]  /*1da0*/  BRA `(.L_x_458) ;  /* 0x0000000400287947 */ /* 0x000fec0003800000 */
.L_x_471:
        /* <DEDUP_REMOVED lines=21> */
.L_x_480:
[----:B------:R-:W-:Y:S05]  /*1f00*/  BSYNC.RECONVERGENT B1 ;  /* 0x0000000000017941 */ /* 0x000fea0003800200 */
.L_x_479:
[----:B------:R-:W-:Y:S01]  /*1f10*/  IMAD.SHL.U32 R0, R0, 0x200000, RZ ;  /* 0x0020000000007824 */ /* 0x000fe200078e00ff */
[----:B------:R-:W-:-:S04]  /*1f20*/  LEA R3, R3, 0x37800000, 0x17 ;  /* 0x3780000003037811 */ /* 0x000fc800078eb8ff */
[----:B------:R-:W-:-:S07]  /*1f30*/  LOP3.LUT R0, R3, R0, R7, 0xfe, !PT ;  /* 0x0000000003007212 */ /* 0x000fce00078efe07 */
.L_x_478:
[----:B------:R-:W-:Y:S05]  /*1f40*/  BSYNC.RECONVERGENT B0 ;  /* 0x0000000000007941 */ /* 0x000fea0003800200 */
.L_x_477:
[----:B------:R-:W-:-:S04]  /*1f50*/  F2FP.BF16.F32.PACK_AB R0, RZ, R0 ;  /* 0x00000000ff00723e */ /* 0x000fc800000010ff */
[----:B------:R-:W-:Y:S01]  /*1f60*/  PRMT R26, R0, 0x7610, R26 ;  /* 0x00007610001a7816 */ /* 0x000fe2000000001a */
[----:B------:R-:W-:Y:S06]  /*1f70*/  BRA `(.L_x_458) ;  /* 0x0000000000b47947 */ /* 0x000fec0003800000 */
.L_x_470:
[----:B------:R-:W-:-:S09]  /*1f80*/  UISETP.NE.AND UP0, UPT, UR4, 0x1c, UPT ;  /* 0x0000001c0400788c */ /* 0x000fd2000bf05270 */
[----:B------:R-:W-:Y:S05]  /*1f90*/  BRA.U !UP0, `(.L_x_481) ;  /* 0x00000001089c7547 */ /* 0x000fea000b800000 */
[----:B------:R-:W-:-:S09]  /*1fa0*/  UISETP.NE.AND UP0, UPT, UR4, 0x1d, UPT ;  /* 0x0000001d0400788c */ /* 0x000fd2000bf05270 */
[----:B------:R-:W-:Y:S05]  /*1fb0*/  BRA.U !UP0, `(.L_x_482) ;  /* 0x0000000108807547 */ /* 0x000fea000b800000 */
[----:B------:R-:W-:-:S09]  /*1fc0*/  UISETP.NE.AND UP0, UPT, UR4, 0x2c, UPT ;  /* 0x0000002c0400788c */ /* 0x000fd2000bf05270 */
[----:B------:R-:W-:Y:S05]  /*1fd0*/  BRA.U !UP0, `(.L_x_483) ;  /* 0x0000000108487547 */ /* 0x000fea000b800000 */
.L_x_457:
        /* <DEDUP_REMOVED lines=15> */
[----:B--2--5:R-:W-:Y:S05]  /*20d0*/  CALL.ABS.NOINC R14 ;  /* 0x000000000e007343 */ /* 0x024fea0003c00000 */
.L_x_484:
[----:B------:R-:W-:Y:S01]  /*20e0*/  PRMT R26, RZ, 0x7610, R26 ;  /* 0x00007610ff1a7816 */ /* 0x000fe2000000001a */
[----:B------:R-:W-:Y:S06]  /*20f0*/  BRA `(.L_x_458) ;  /* 0x0000000000547947 */ /* 0x000fec0003800000 */
.L_x_483:
        /* <DEDUP_REMOVED lines=8> */
.L_x_486:
[----:B------:R-:W-:Y:S05]  /*2180*/  BSYNC.RECONVERGENT B0 ;  /* 0x0000000000007941 */ /* 0x000fea0003800200 */
.L_x_485:
[----:B------:R-:W-:-:S04]  /*2190*/  F2FP.BF16.F32.PACK_AB R0, RZ, R0 ;  /* 0x00000000ff00723e */ /* 0x000fc800000010ff */
[----:B------:R-:W-:Y:S01]  /*21a0*/  PRMT R26, R0, 0x7610, R26 ;  /* 0x00007610001a7816 */ /* 0x000fe2000000001a */
[----:B------:R-:W-:Y:S06]  /*21b0*/  BRA `(.L_x_458) ;  /* 0x0000000000247947 */ /* 0x000fec0003800000 */
.L_x_482:
[----:B------:R-:W2:Y:S02]  /*21c0*/  LDG.E.64 R4, desc[UR36][R4.64] ;  /* 0x0000002404047981 */ /* 0x000ea4000c1e1b00 */
[----:B--2---:R-:W0:Y:S02]  /*21d0*/  I2F.U64 R0, R4 ;  /* 0x0000000400007312 */ /* 0x004e240000301000 */
[----:B0-----:R-:W-:-:S04]  /*21e0*/  F2FP.BF16.F32.PACK_AB R0, RZ, R0 ;  /* 0x00000000ff00723e */ /* 0x001fc800000010ff */
[----:B------:R-:W-:Y:S01]  /*21f0*/  PRMT R26, R0, 0x7610, R26 ;  /* 0x00007610001a7816 */ /* 0x000fe2000000001a */
[----:B------:R-:W-:Y:S06]  /*2200*/  BRA `(.L_x_458) ;  /* 0x0000000000107947 */ /* 0x000fec0003800000 */
.L_x_481:
[----:B------:R-:W2:Y:S02]  /*2210*/  LDG.E R4, desc[UR36][R4.64] ;  /* 0x0000002404047981 */ /* 0x000ea4000c1e1900 */
[----:B--2---:R-:W-:-:S04]  /*2220*/  I2FP.F32.U32 R0, R4 ;  /* 0x0000000400007245 */ /* 0x004fc80000201000 */
[----:B------:R-:W-:-:S04]  /*2230*/  F2FP.BF16.F32.PACK_AB R0, RZ, R0 ;  /* 0x00000000ff00723e */ /* 0x000fc800000010ff */
[----:B------:R-:W-:-:S07]  /*2240*/  PRMT R26, R0, 0x7610, R26 ;  /* 0x00007610001a7816 */ /* 0x000fce000000001a */
.L_x_458:
[----:B------:R-:W-:-:S07]  /*2250*/  VIADD R23, R25, 0x80 ;  /* 0x0000008019177836 */ /* 0x000fce0000000000 */
.L_x_418:
[----:B------:R-:W-:Y:S05]  /*2260*/  BSYNC.RECONVERGENT B6 ;  /* 0x0000000000067941 */ /* 0x000fea0003800200 */
.L_x_417:
[----:B------:R-:W-:Y:S01]  /*2270*/  ISETP.GE.AND P0, PT, R23, R16, PT ;  /* 0x000000101700720c */ /* 0x000fe20003f06270 */
[----:B------:R-:W-:Y:S01]  /*2280*/  BSSY.RECONVERGENT B6, `(.L_x_487) ;  /* 0x000021c000067945 */ /* 0x000fe20003800200 */
[----:B------:R-:W-:Y:S02]  /*2290*/  PRMT R24, RZ, 0x7610, R24 ;  /* 0x00007610ff187816 */ /* 0x000fe40000000018 */
[----:B------:R-:W-:-:S09]  /*22a0*/  PRMT R22, RZ, 0x7610, R22 ;  /* 0x00007610ff167816 */ /* 0x000fd20000000016 */
[----:B------:R-:W-:Y:S05]  /*22b0*/  @P0 BRA `(.L_x_488) ;  /* 0x0000002000600947 */ /* 0x000fea0003800000 */
[----:B0-----:R-:W0:Y:S01]  /*22c0*/  LDC.64 R4, c[0x0][0x390] ;  /* 0x0000e400ff047b82 */ /* 0x001e220000000a00 */
        /* <DEDUP_REMOVED lines=21> */
.L_x_492:
[----:B------:R-:W2:Y:S02]  /*2420*/  LDG.E.U8 R4, desc[UR36][R4.64] ;  /* 0x0000002404047981 */ /* 0x000ea4000c1e1100 */
[----:B--2---:R-:W-:-:S04]  /*2430*/  I2FP.F32.U32 R0, R4 ;  /* 0x0000000400007245 */ /* 0x004fc80000201000 */
[----:B------:R-:W-:-:S04]  /*2440*/  F2FP.BF16.F32.PACK_AB R0, RZ, R0 ;  /* 0x00000000ff00723e */ /* 0x000fc800000010ff */
[----:B------:R-:W-:Y:S01]  /*2450*/  PRMT R24, R0, 0x7610, R24 ;  /* 0x0000761000187816 */ /* 0x000fe20000000018 */
[----:B------:R-:W-:Y:S06]  /*2460*/  BRA `(.L_x_494) ;  /* 0x0000000c00c47947 */ /* 0x000fec0003800000 */
.L_x_491:
        /* <DEDUP_REMOVED lines=11> */
.L_x_496:
[----:B------:R-:W2:Y:S02]  /*2520*/  LDG.E R4, desc[UR36][R4.64] ;  /* 0x0000002404047981 */ /* 0x000ea4000c1e1900 */
[----:B--2---:R-:W-:-:S04]  /*2530*/  I2FP.F32.S32 R0, R4 ;  /* 0x0000000400007245 */ /* 0x004fc80000201400 */
[----:B------:R-:W-:-:S04]  /*2540*/  F2FP.BF16.F32.PACK_AB R0, RZ, R0 ;  /* 0x00000000ff00723e */ /* 0x000fc800000010ff */
[----:B------:R-:W-:Y:S01]  /*2550*/  PRMT R24, R0, 0x7610, R24 ;  /* 0x0000761000187816 */ /* 0x000fe20000000018 */
[----:B------:R-:W-:Y:S06]  /*2560*/  BRA `(.L_x_494) ;  /* 0x0000000c00847947 */ /* 0x000fec0003800000 */
.L_x_495:
[----:B------:R-:W2:Y:S02]  /*2570*/  LDG.E.U16 R4, desc[UR36][R4.64] ;  /* 0x0000002404047981 */ /* 0x000ea4000c1e1500 */
[----:B--2---:R-:W0:Y:S02]  /*2580*/  I2F.S16 R0, R4 ;  /* 0x0000000400007306 */ /* 0x004e240000101400 */
[----:B0-----:R-:W-:-:S04]  /*2590*/  F2FP.BF16.F32.PACK_AB R0, RZ, R0 ;  /* 0x00000000ff00723e */ /* 0x001fc800000010ff */
[----:B------:R-:W-:Y:S01]  /*25a0*/  PRMT R24, R0, 0x7610, R24 ;  /* 0x0000761000187816 */ /* 0x000fe20000000018 */
[----:B------:R-:W-:Y:S06]  /*25b0*/  BRA `(.L_x_494) ;  /* 0x0000000c00707947 */ /* 0x000fec0003800000 */
.L_x_490:
        /* <DEDUP_REMOVED lines=9> */
.L_x_498:
[----:B------:R-:W2:Y:S02]  /*2650*/  LDG.E.U16 R0, desc[UR36][R4.64] ;  /* 0x0000002404007981 */ /* 0x000ea4000c1e1500 */
[----:B--2---:R-:W-:-:S05]  /*2660*/  HADD2.F32 R0, -RZ, R0.H0_H0 ;  /* 0x20000000ff007230 */ /* 0x004fca0000004100 */
[----:B------:R-:W-:-:S04]  /*2670*/  F2FP.BF16.F32.PACK_AB R0, RZ, R0 ;  /* 0x00000000ff00723e */ /* 0x000fc800000010ff */
[----:B------:R-:W-:Y:S01]  /*2680*/  PRMT R24, R0, 0x7610, R24 ;  /* 0x0000761000187816 */ /* 0x000fe20000000018 */
[----:B------:R-:W-:Y:S06]  /*2690*/  BRA `(.L_x_494) ;  /* 0x0000000c00387947 */ /* 0x000fec0003800000 */
.L_x_497:
        /* <DEDUP_REMOVED lines=9> */
.L_x_500:
[----:B------:R-:W2:Y:S02]  /*2730*/  LDG.E.U16 R4, desc[UR36][R4.64] ;  /* 0x0000002404047981 */ /* 0x000ea4000c1e1500 */
[----:B--2---:R-:W-:-:S05]  /*2740*/  HADD2.F32 R0, -RZ, R4.H0_H0 ;  /* 0x20000004ff007230 */ /* 0x004fca0000004100 */
[----:B------:R-:W-:-:S04]  /*2750*/  F2FP.BF16.F32.PACK_AB R0, RZ, R0 ;  /* 0x00000000ff00723e */ /* 0x000fc800000010ff */
[----:B------:R-:W-:Y:S01]  /*2760*/  PRMT R24, R0, 0x7610, R24 ;  /* 0x0000761000187816 */ /* 0x000fe20000000018 */
[----:B------:R-:W-:Y:S06]  /*2770*/  BRA `(.L_x_494) ;  /* 0x0000000c00007947 */ /* 0x000fec0003800000 */
.L_x_499:
        /* <DEDUP_REMOVED lines=9> */
.L_x_489:
        /* <DEDUP_REMOVED lines=14> */
.L_x_503:
        /* <DEDUP_REMOVED lines=9> */
.L_x_502:
        /* <DEDUP_REMOVED lines=27> */
.L_x_505:
[----:B------:R-:W2:Y:S02]  /*2b30*/  LDG.E.U8 R4, desc[UR36][R4.64] ;  /* 0x0000002404047981 */ /* 0x000ea4000c1e1100 */
[C---:B--2---:R-:W-:Y:S02]  /*2b40*/  IMAD.SHL.U32 R0, R4.reuse, 0x2000000, RZ ;  /* 0x0200000004007824 */ /* 0x044fe400078e00ff */
[----:B------:R-:W-:-:S03]  /*2b50*/  IMAD.SHL.U32 R6, R4, 0x100, RZ ;  /* 0x0000010004067824 */ /* 0x000fc600078e00ff */
[----:B------:R-:W-:-:S13]  /*2b60*/  ISETP.GE.U32.AND P0, PT, R0, 0x8000000, PT ;  /* 0x080000000000780c */ /* 0x000fda0003f06070 */
[----:B------:R-:W-:Y:S02]  /*2b70*/  @!P0 LOP3.LUT R3, R6, 0x7f00, RZ, 0xc0, !PT ;  /* 0x00007f0006038812 */ /* 0x000fe400078ec0ff */
[----:B------:R-:W-:Y:S02]  /*2b80*/  @P0 LEA.HI R0, R0, 0x70000000, RZ, 0x1c ;  /* 0x7000000000000811 */ /* 0x000fe400078fe0ff */
[----:B------:R-:W-:Y:S02]  /*2b90*/  @!P0 LOP3.LUT R3, R3, 0x3f000000, RZ, 0xfc, !PT ;  /* 0x3f00000003038812 */ /* 0x000fe400078efcff */
[----:B------:R-:W-:Y:S01]  /*2ba0*/  PRMT R6, R6, 0x9910, RZ ;  /* 0x0000991006067816 */ /* 0x000fe200000000ff */
[----:B------:R-:W-:Y:S02]  /*2bb0*/  @P0 FMUL.FTZ R0, R0, 1.9259299443872358531e-34 ;  /* 0x0780000000000820 */ /* 0x000fe40000410000 */
[----:B------:R-:W-:Y:S02]  /*2bc0*/  @!P0 FADD.FTZ R0, R3, -0.5 ;  /* 0xbf00000003008421 */ /* 0x000fe40000010000 */
[----:B------:R-:W-:-:S05]  /*2bd0*/  IMAD.MOV.U32 R3, RZ, RZ, R6 ;  /* 0x000000ffff037224 */ /* 0x000fca00078e0006 */
[----:B------:R-:W-:-:S04]  /*2be0*/  LOP3.LUT R0, R0, 0x80000000, R3, 0xf8, !PT ;  /* 0x8000000000007812 */ /* 0x000fc800078ef803 */
[----:B------:R-:W-:-:S04]  /*2bf0*/  F2FP.BF16.F32.PACK_AB R0, RZ, R0 ;  /* 0x00000000ff00723e */ /* 0x000fc800000010ff */
[----:B------:R-:W-:Y:S01]  /*2c00*/  PRMT R24, R0, 0x7610, R24 ;  /* 0x0000761000187816 */ /* 0x000fe20000000018 */
[----:B------:R-:W-:Y:S06]  /*2c10*/  BRA `(.L_x_494) ;  /* 0x0000000400d87947 */ /* 0x000fec0003800000 */
.L_x_504:
[----:B------:R0:W5:Y:S01]  /*2c20*/  LDG.E.U16 R24, desc[UR36][R4.64] ;  /* 0x0000002404187981 */ /* 0x000162000c1e1500 */
[----:B------:R-:W-:Y:S05]  /*2c30*/  BRA `(.L_x_494) ;  /* 0x0000000400d07947 */ /* 0x000fea0003800000 */
.L_x_501:
        /* <DEDUP_REMOVED lines=13> */
.L_x_508:
        /* <DEDUP_REMOVED lines=21> */
.L_x_512:
[----:B------:R-:W-:Y:S05]  /*2e60*/  BSYNC.RECONVERGENT B1 ;  /* 0x0000000000017941 */ /* 0x000fea0003800200 */
.L_x_511:
[----:B------:R-:W-:Y:S01]  /*2e70*/  IMAD.SHL.U32 R0, R0, 0x100000, RZ ;  /* 0x0010000000007824 */ /* 0x000fe200078e00ff */
[----:B------:R-:W-:-:S04]  /*2e80*/  LEA R3, R3, 0x3b800000, 0x17 ;  /* 0x3b80000003037811 */ /* 0x000fc800078eb8ff */
[----:B------:R-:W-:-:S07]  /*2e90*/  LOP3.LUT R0, R3, R0, R7, 0xfe, !PT ;  /* 0x0000000003007212 */ /* 0x000fce00078efe07 */
.L_x_510:
[----:B------:R-:W-:Y:S05]  /*2ea0*/  BSYNC.RECONVERGENT B0 ;  /* 0x0000000000007941 */ /* 0x000fea0003800200 */
.L_x_509:
[----:B------:R-:W-:-:S04]  /*2eb0*/  F2FP.BF16.F32.PACK_AB R0, RZ, R0 ;  /* 0x00000000ff00723e */ /* 0x000fc800000010ff */
[----:B------:R-:W-:Y:S01]  /*2ec0*/  PRMT R24, R0, 0x7610, R24 ;  /* 0x0000761000187816 */ /* 0x000fe20000000018 */
[----:B------:R-:W-:Y:S06]  /*2ed0*/  BRA `(.L_x_494) ;  /* 0x0000000400287947 */ /* 0x000fec0003800000 */
.L_x_507:
        /* <DEDUP_REMOVED lines=21> */
.L_x_516:
[----:B------:R-:W-:Y:S05]  /*3030*/  BSYNC.RECONVERGENT B1 ;  /* 0x0000000000017941 */ /* 0x000fea0003800200 */
.L_x_515:
[----:B------:R-:W-:Y:S01]  /*3040*/  IMAD.SHL.U32 R0, R0, 0x200000, RZ ;  /* 0x0020000000007824 */ /* 0x000fe200078e00ff */
[----:B------:R-:W-:-:S04]  /*3050*/  LEA R3, R3, 0x37800000, 0x17 ;  /* 0x3780000003037811 */ /* 0x000fc800078eb8ff */
[----:B------:R-:W-:-:S07]  /*3060*/  LOP3.LUT R0, R3, R0, R7, 0xfe, !PT ;  /* 0x0000000003007212 */ /* 0x000fce00078efe07 */
.L_x_514:
[----:B------:R-:W-:Y:S05]  /*3070*/  BSYNC.RECONVERGENT B0 ;  /* 0x0000000000007941 */ /* 0x000fea0003800200 */
.L_x_513:
[----:B------:R-:W-:-:S04]  /*3080*/  F2FP.BF16.F32.PACK_AB R0, RZ, R0 ;  /* 0x00000000ff00723e */ /* 0x000fc800000010ff */
[----:B------:R-:W-:Y:S01]  /*3090*/  PRMT R24, R0, 0x7610, R24 ;  /* 0x0000761000187816 */ /* 0x000fe20000000018 */
[----:B------:R-:W-:Y:S06]  /*30a0*/  BRA `(.L_x_494) ;  /* 0x0000000000b47947 */ /* 0x000fec0003800000 */
.L_x_506:
        /* <DEDUP_REMOVED lines=14> */
.L_x_520:
[----:B------:R-:W-:Y:S05]  /*3190*/  BSYNC.RECONVERGENT B0 ;  /* 0x0000000000007941 */ /* 0x000fea0003800200 */
.L_x_519:
[----:B------:R-:W-:-:S04]  /*31a0*/  F2FP.BF16.F32.PACK_AB R0, RZ, R0 ;  /* 0x00000000ff00723e */ /* 0x000fc800000010ff */
[----:B------:R-:W-:Y:S01]  /*31b0*/  PRMT R24, R0, 0x7610, R24 ;  /* 0x0000761000187816 */ /* 0x000fe20000000018 */
[----:B------:R-:W-:Y:S06]  /*31c0*/  BRA `(.L_x_494) ;  /* 0x00000000006c7947 */ /* 0x000fec0003800000 */
.L_x_493:
        /* <DEDUP_REMOVED lines=16> */
.L_x_521:
[----:B------:R-:W-:Y:S01]  /*32d0*/  PRMT R24, RZ, 0x7610, R24 ;  /* 0x00007610ff187816 */ /* 0x000fe20000000018 */
[----:B------:R-:W-:Y:S06]  /*32e0*/  BRA `(.L_x_494) ;  /* 0x0000000000247947 */ /* 0x000fec0003800000 */
.L_x_518:
[----:B------:R-:W2:Y:S02]  /*32f0*/  LDG.E.64 R4, desc[UR36][R4.64] ;  /* 0x0000002404047981 */ /* 0x000ea4000c1e1b00 */
[----:B--2---:R-:W0:Y:S02]  /*3300*/  I2F.U64 R0, R4 ;  /* 0x0000000400007312 */ /* 0x004e240000301000 */
[----:B0-----:R-:W-:-:S04]  /*3310*/  F2FP.BF16.F32.PACK_AB R0, RZ, R0 ;  /* 0x00000000ff00723e */ /* 0x001fc800000010ff */
[----:B------:R-:W-:Y:S01]  /*3320*/  PRMT R24, R0, 0x7610, R24 ;  /* 0x0000761000187816 */ /* 0x000fe20000000018 */
[----:B------:R-:W-:Y:S06]  /*3330*/  BRA `(.L_x_494) ;  /* 0x0000000000107947 */ /* 0x000fec0003800000 */
.L_x_517:
[----:B------:R-:W2:Y:S02]  /*3340*/  LDG.E R4, desc[UR36][R4.64] ;  /* 0x0000002404047981 */ /* 0x000ea4000c1e1900 */
[----:B--2---:R-:W-:-:S04]  /*3350*/  I2FP.F32.U32 R0, R4 ;  /* 0x0000000400007245 */ /* 0x004fc80000201000 */
[----:B------:R-:W-:-:S04]  /*3360*/  F2FP.BF16.F32.PACK_AB R0, RZ, R0 ;  /* 0x00000000ff00723e */ /* 0x000fc800000010ff */
[----:B------:R-:W-:-:S07]  /*3370*/  PRMT R24, R0, 0x7610, R24 ;  /* 0x0000761000187816 */ /* 0x000fce0000000018 */
.L_x_494:
        /* <DEDUP_REMOVED lines=21> */
.L_x_525:
[----:B------:R-:W2:Y:S02]  /*34d0*/  LDG.E.U8 R4, desc[UR36][R4.64] ;  /* 0x0000002404047981 */ /* 0x000ea4000c1e1100 */
[----:B--2---:R-:W-:-:S04]  /*34e0*/  I2FP.F32.U32 R0, R4 ;  /* 0x0000000400007245 */ /* 0x004fc80000201000 */
[----:B------:R-:W-:-:S04]  /*34f0*/  F2FP.BF16.F32.PACK_AB R0, RZ, R0 ;  /* 0x00000000ff00723e */ /* 0x000fc800000010ff */
[----:B------:R-:W-:Y:S01]  /*3500*/  PRMT R22, R0, 0x7610, R22 ;  /* 0x0000761000167816 */ /* 0x000fe20000000016 */
[----:B------:R-:W-:Y:S06]  /*3510*/  BRA `(.L_x_527) ;  /* 0x0000000c00c47947 */ /* 0x000fec0003800000 */
.L_x_524:
        /* <DEDUP_REMOVED lines=11> */
.L_x_529:
[----:B------:R-:W2:Y:S02]  /*35d0*/  LDG.E R4, desc[UR36][R4.64] ;  /* 0x0000002404047981 */ /* 0x000ea4000c1e1900 */
[----:B--2---:R-:W-:-:S04]  /*35e0*/  I2FP.F32.S32 R0, R4 ;  /* 0x0000000400007245 */ /* 0x004fc80000201400 */
[----:B------:R-:W-:-:S04]  /*35f0*/  F2FP.BF16.F32.PACK_AB R0, RZ, R0 ;  /* 0x00000000ff00723e */ /* 0x000fc800000010ff */
[----:B------:R-:W-:Y:S01]  /*3600*/  PRMT R22, R0, 0x7610, R22 ;  /* 0x0000761000167816 */ /* 0x000fe20000000016 */
[----:B------:R-:W-:Y:S06]  /*3610*/  BRA `(.L_x_527) ;  /* 0x0000000c00847947 */ /* 0x000fec0003800000 */
.L_x_528:
[----:B------:R-:W2:Y:S02]  /*3620*/  LDG.E.U16 R4, desc[UR36][R4.64] ;  /* 0x0000002404047981 */ /* 0x000ea4000c1e1500 */
[----:B--2---:R-:W0:Y:S02]  /*3630*/  I2F.S16 R0, R4 ;  /* 0x0000000400007306 */ /* 0x004e240000101400 */
[----:B0-----:R-:W-:-:S04]  /*3640*/  F2FP.BF16.F32.PACK_AB R0, RZ, R0 ;  /* 0x00000000ff00723e */ /* 0x001fc800000010ff */
[----:B------:R-:W-:Y:S01]  /*3650*/  PRMT R22, R0, 0x7610, R22 ;  /* 0x0000761000167816 */ /* 0x000fe20000000016 */
[----:B------:R-:W-:Y:S06]  /*3660*/  BRA `(.L_x_527) ;  /* 0x0000000c00707947 */ /* 0x000fec0003800000 */
.L_x_523:
        /* <DEDUP_REMOVED lines=9> */
.L_x_531:
[----:B------:R-:W2:Y:S02]  /*3700*/  LDG.E.U16 R0, desc[UR36][R4.64] ;  /* 0x0000002404007981 */ /* 0x000ea4000c1e1500 */
[----:B--2---:R-:W-:-:S05]  /*3710*/  HADD2.F32 R0, -RZ, R0.H0_H0 ;  /* 0x20000000ff007230 */ /* 0x004fca0000004100 */
[----:B------:R-:W-:-:S04]  /*3720*/  F2FP.BF16.F32.PACK_AB R0, RZ, R0 ;  /* 0x00000000ff00723e */ /* 0x000fc800000010ff */
[----:B------:R-:W-:Y:S01]  /*3730*/  PRMT R22, R0, 0x7610, R22 ;  /* 0x0000761000167816 */ /* 0x000fe20000000016 */
[----:B------:R-:W-:Y:S06]  /*3740*/  BRA `(.L_x_527) ;  /* 0x0000000c00387947 */ /* 0x000fec0003800000 */
.L_x_530:
        /* <DEDUP_REMOVED lines=9> */
.L_x_533:
[----:B------:R-:W2:Y:S02]  /*37e0*/  LDG.E.U16 R4, desc[UR36][R4.64] ;  /* 0x0000002404047981 */ /* 0x000ea4000c1e1500 */
[----:B--2---:R-:W-:-:S05]  /*37f0*/  HADD2.F32 R0, -RZ, R4.H0_H0 ;  /* 0x20000004ff007230 */ /* 0x004fca0000004100 */
[----:B------:R-:W-:-:S04]  /*3800*/  F2FP.BF16.F32.PACK_AB R0, RZ, R0 ;  /* 0x00000000ff00723e */ /* 0x000fc800000010ff */
[----:B------:R-:W-:Y:S01]  /*3810*/  PRMT R22, R0, 0x7610, R22 ;  /* 0x0000761000167816 */ /* 0x000fe20000000016 */
[----:B------:R-:W-:Y:S06]  /*3820*/  BRA `(.L_x_527) ;  /* 0x0000000c00007947 */ /* 0x000fec0003800000 */
.L_x_532:
        /* <DEDUP_REMOVED lines=9> */
.L_x_522:
        /* <DEDUP_REMOVED lines=14> */
.L_x_536:
        /* <DEDUP_REMOVED lines=9> */
.L_x_535:
        /* <DEDUP_REMOVED lines=27> */
.L_x_538:
        /* <DEDUP_REMOVED lines=15> */
.L_x_537:
[----:B------:R0:W5:Y:S01]  /*3cd0*/  LDG.E.U16 R22, desc[UR36][R4.64] ;  /* 0x0000002404167981 */ /* 0x000162000c1e1500 */
[----:B------:R-:W-:Y:S05]  /*3ce0*/  BRA `(.L_x_527) ;  /* 0x0000000400d07947 */ /* 0x000fea0003800000 */
.L_x_534:
        /* <DEDUP_REMOVED lines=13> */
.L_x_541:
        /* <DEDUP_REMOVED lines=21> */
.L_x_545:
[----:B------:R-:W-:Y:S05]  /*3f10*/  BSYNC.RECONVERGENT B1 ;  /* 0x0000000000017941 */ /* 0x000fea0003800200 */
.L_x_544:
[----:B------:R-:W-:Y:S01]  /*3f20*/  IMAD.SHL.U32 R0, R0, 0x100000, RZ ;  /* 0x0010000000007824 */ /* 0x000fe200078e00ff */
[----:B------:R-:W-:-:S04]  /*3f30*/  LEA R3, R3, 0x3b800000, 0x17 ;  /* 0x3b80000003037811 */ /* 0x000fc800078eb8ff */
[----:B------:R-:W-:-:S07]  /*3f40*/  LOP3.LUT R0, R3, R0, R7, 0xfe, !PT ;  /* 0x0000000003007212 */ /* 0x000fce00078efe07 */
.L_x_543:
[----:B------:R-:W-:Y:S05]  /*3f50*/  BSYNC.RECONVERGENT B0 ;  /* 0x0000000000007941 */ /* 0x000fea0003800200 */
.L_x_542:
[----:B------:R-:W-:-:S04]  /*3f60*/  F2FP.BF16.F32.PACK_AB R0, RZ, R0 ;  /* 0x00000000ff00723e */ /* 0x000fc800000010ff */
[----:B------:R-:W-:Y:S01]  /*3f70*/  PRMT R22, R0, 0x7610, R22 ;  /* 0x0000761000167816 */ /* 0x000fe20000000016 */
[----:B------:R-:W-:Y:S06]  /*3f80*/  BRA `(.L_x_527) ;  /* 0x0000000400287947 */ /* 0x000fec0003800000 */
.L_x_540:
        /* <DEDUP_REMOVED lines=21> */
.L_x_549:
[----:B------:R-:W-:Y:S05]  /*40e0*/  BSYNC.RECONVERGENT B1 ;  /* 0x0000000000017941 */ /* 0x000fea0003800200 */
.L_x_548:
[----:B------:R-:W-:Y:S01]  /*40f0*/  IMAD.SHL.U32 R0, R0, 0x200000, RZ ;  /* 0x0020000000007824 */ /* 0x000fe200078e00ff */
[----:B------:R-:W-:-:S04]  /*4100*/  LEA R3, R3, 0x37800000, 0x17 ;  /* 0x3780000003037811 */ /* 0x000fc800078eb8ff */
[----:B------:R-:W-:-:S07]  /*4110*/  LOP3.LUT R0, R3, R0, R7, 0xfe, !PT ;  /* 0x0000000003007212 */ /* 0x000fce00078efe07 */
.L_x_547:
[----:B------:R-:W-:Y:S05]  /*4120*/  BSYNC.RECONVERGENT B0 ;  /* 0x0000000000007941 */ /* 0x000fea0003800200 */
.L_x_546:
[----:B------:R-:W-:-:S04]  /*4130*/  F2FP.BF16.F32.PACK_AB R0, RZ, R0 ;  /* 0x00000000ff00723e */ /* 0x000fc800000010ff */
[----:B------:R-:W-:Y:S01]  /*4140*/  PRMT R22, R0, 0x7610, R22 ;  /* 0x0000761000167816 */ /* 0x000fe20000000016 */
[----:B------:R-:W-:Y:S06]  /*4150*/  BRA `(.L_x_527) ;  /* 0x0000000000b47947 */ /* 0x000fec0003800000 */
.L_x_539:
        /* <DEDUP_REMOVED lines=14> */
.L_x_553:
[----:B------:R-:W-:Y:S05]  /*4240*/  BSYNC.RECONVERGENT B0 ;  /* 0x0000000000007941 */ /* 0x000fea0003800200 */
.L_x_552:
[----:B------:R-:W-:-:S04]  /*4250*/  F2FP.BF16.F32.PACK_AB R0, RZ, R0 ;  /* 0x00000000ff00723e */ /* 0x000fc800000010ff */
[----:B------:R-:W-:Y:S01]  /*4260*/  PRMT R22, R0, 0x7610, R22 ;  /* 0x0000761000167816 */ /* 0x000fe20000000016 */
[----:B------:R-:W-:Y:S06]  /*4270*/  BRA `(.L_x_527) ;  /* 0x00000000006c7947 */ /* 0x000fec0003800000 */
.L_x_526:
        /* <DEDUP_REMOVED lines=16> */
.L_x_554:
[----:B------:R-:W-:Y:S01]  /*4380*/  PRMT R22, RZ, 0x7610, R22 ;  /* 0x00007610ff167816 */ /* 0x000fe20000000016 */
[----:B------:R-:W-:Y:S06]  /*4390*/  BRA `(.L_x_527) ;  /* 0x0000000000247947 */ /* 0x000fec0003800000 */
.L_x_551:
[----:B------:R-:W2:Y:S02]  /*43a0*/  LDG.E.64 R4, desc[UR36][R4.64] ;  /* 0x0000002404047981 */ /* 0x000ea4000c1e1b00 */
[----:B--2---:R-:W0:Y:S02]  /*43b0*/  I2F.U64 R0, R4 ;  /* 0x0000000400007312 */ /* 0x004e240000301000 */
[----:B0-----:R-:W-:-:S04]  /*43c0*/  F2FP.BF16.F32.PACK_AB R0, RZ, R0 ;  /* 0x00000000ff00723e */ /* 0x001fc800000010ff */
[----:B------:R-:W-:Y:S01]  /*43d0*/  PRMT R22, R0, 0x7610, R22 ;  /* 0x0000761000167816 */ /* 0x000fe20000000016 */
[----:B------:R-:W-:Y:S06]  /*43e0*/  BRA `(.L_x_527) ;  /* 0x0000000000107947 */ /* 0x000fec0003800000 */
.L_x_550:
[----:B------:R-:W2:Y:S02]  /*43f0*/  LDG.E R4, desc[UR36][R4.64] ;  /* 0x0000002404047981 */ /* 0x000ea4000c1e1900 */
[----:B--2---:R-:W-:-:S04]  /*4400*/  I2FP.F32.U32 R0, R4 ;  /* 0x0000000400007245 */ /* 0x004fc80000201000 */
[----:B------:R-:W-:-:S04]  /*4410*/  F2FP.BF16.F32.PACK_AB R0, RZ, R0 ;  /* 0x00000000ff00723e */ /* 0x000fc800000010ff */
[----:B------:R-:W-:-:S07]  /*4420*/  PRMT R22, R0, 0x7610, R22 ;  /* 0x0000761000167816 */ /* 0x000fce0000000016 */
.L_x_527:
[----:B------:R-:W-:-:S07]  /*4430*/  VIADD R23, R23, 0x80 ;  /* 0x0000008017177836 */ /* 0x000fce0000000000 */
.L_x_488:
[----:B------:R-:W-:Y:S05]  /*4440*/  BSYNC.RECONVERGENT B6 ;  /* 0x0000000000067941 */ /* 0x000fea0003800200 */
.L_x_487:
        /* <DEDUP_REMOVED lines=27> */
.L_x_560:
[----:B------:R-:W2:Y:S02]  /*4600*/  LDG.E.U8 R4, desc[UR36][R4.64] ;  /* 0x0000002404047981 */ /* 0x000ea4000c1e1100 */
[----:B--2---:R-:W-:-:S04]  /*4610*/  I2FP.F32.U32 R0, R4 ;  /* 0x0000000400007245 */ /* 0x004fc80000201000 */
[----:B------:R-:W-:-:S04]  /*4620*/  F2FP.BF16.F32.PACK_AB R0, RZ, R0 ;  /* 0x00000000ff00723e */ /* 0x000fc800000010ff */
[----:B------:R-:W-:Y:S01]  /*4630*/  PRMT R19, R0, 0x7610, R19 ;  /* 0x0000761000137816 */ /* 0x000fe20000000013 */
[----:B------:R-:W-:Y:S06]  /*4640*/  BRA `(.L_x_562) ;  /* 0x0000000c00c47947 */ /* 0x000fec0003800000 */
.L_x_559:
        /* <DEDUP_REMOVED lines=11> */
.L_x_564:
[----:B------:R-:W2:Y:S02]  /*4700*/  LDG.E R4, desc[UR36][R4.64] ;  /* 0x0000002404047981 */ /* 0x000ea4000c1e1900 */
[----:B--2---:R-:W-:-:S04]  /*4710*/  I2FP.F32.S32 R0, R4 ;  /* 0x0000000400007245 */ /* 0x004fc80000201400 */
[----:B------:R-:W-:-:S04]  /*4720*/  F2FP.BF16.F32.PACK_AB R0, RZ, R0 ;  /* 0x00000000ff00723e */ /* 0x000fc800000010ff */
[----:B------:R-:W-:Y:S01]  /*4730*/  PRMT R19, R0, 0x7610, R19 ;  /* 0x0000761000137816 */ /* 0x000fe20000000013 */
[----:B------:R-:W-:Y:S06]  /*4740*/  BRA `(.L_x_562) ;  /* 0x0000000c00847947 */ /* 0x000fec0003800000 */
.L_x_563:
[----:B------:R-:W2:Y:S02]  /*4750*/  LDG.E.U16 R4, desc[UR36][R4.64] ;  /* 0x0000002404047981 */ /* 0x000ea4000c1e1500 */
[----:B--2---:R-:W0:Y:S02]  /*4760*/  I2F.S16 R0, R4 ;  /* 0x0000000400007306 */ /* 0x004e240000101400 */
[----:B0-----:R-:W-:-:S04]  /*4770*/  F2FP.BF16.F32.PACK_AB R0, RZ, R0 ;  /* 0x00000000ff00723e */ /* 0x001fc800000010ff */
[----:B------:R-:W-:Y:S01]  /*4780*/  PRMT R19, R0, 0x7610, R19 ;  /* 0x0000761000137816 */ /* 0x000fe20000000013 */
[----:B------:R-:W-:Y:S06]  /*4790*/  BRA `(.L_x_562) ;  /* 0x0000000c00707947 */ /* 0x000fec0003800000 */
.L_x_558:
        /* <DEDUP_REMOVED lines=9> */
.L_x_566:
[----:B------:R-:W2:Y:S02]  /*4830*/  LDG.E.U16 R0, desc[UR36][R4.64] ;  /* 0x0000002404007981 */ /* 0x000ea4000c1e1500 */
[----:B--2---:R-:W-:-:S05]  /*4840*/  HADD2.F32 R0, -RZ, R0.H0_H0 ;  /* 0x20000000ff007230 */ /* 0x004fca0000004100 */
[----:B------:R-:W-:-:S04]  /*4850*/  F2FP.BF16.F32.PACK_AB R0, RZ, R0 ;  /* 0x00000000ff00723e */ /* 0x000fc800000010ff */
[----:B------:R-:W-:Y:S01]  /*4860*/  PRMT R19, R0, 0x7610, R19 ;  /* 0x0000761000137816 */ /* 0x000fe20000000013 */
[----:B------:R-:W-:Y:S06]  /*4870*/  BRA `(.L_x_562) ;  /* 0x0000000c00387947 */ /* 0x000fec0003800000 */
.L_x_565:
        /* <DEDUP_REMOVED lines=9> */
.L_x_568:
[----:B------:R-:W2:Y:S02]  /*4910*/  LDG.E.U16 R4, desc[UR36][R4.64] ;  /* 0x0000002404047981 */ /* 0x000ea4000c1e1500 */
[----:B--2---:R-:W-:-:S05]  /*4920*/  HADD2.F32 R0, -RZ, R4.H0_H0 ;  /* 0x20000004ff007230 */ /* 0x004fca0000004100 */
[----:B------:R-:W-:-:S04]  /*4930*/  F2FP.BF16.F32.PACK_AB R0, RZ, R0 ;  /* 0x00000000ff00723e */ /* 0x000fc800000010ff */
[----:B------:R-:W-:Y:S01]  /*4940*/  PRMT R19, R0, 0x7610, R19 ;  /* 0x0000761000137816 */ /* 0x000fe20000000013 */
[----:B------:R-:W-:Y:S06]  /*4950*/  BRA `(.L_x_562) ;  /* 0x0000000c00007947 */ /* 0x000fec0003800000 */
.L_x_567:
        /* <DEDUP_REMOVED lines=9> */
.L_x_557:
        /* <DEDUP_REMOVED lines=14> */
.L_x_571:
        /* <DEDUP_REMOVED lines=9> */
.L_x_570:
        /* <DEDUP_REMOVED lines=27> */
.L_x_573:
        /* <DEDUP_REMOVED lines=15> */
.L_x_572:
[----:B------:R0:W5:Y:S01]  /*4e00*/  LDG.E.U16 R19, desc[UR36][R4.64] ;  /* 0x0000002404137981 */ /* 0x000162000c1e1500 */
[----:B------:R-:W-:Y:S05]  /*4e10*/  BRA `(.L_x_562) ;  /* 0x0000000400d07947 */ /* 0x000fea0003800000 */
.L_x_569:
        /* <DEDUP_REMOVED lines=13> */
.L_x_576:
        /* <DEDUP_REMOVED lines=21> */
.L_x_580:
[----:B------:R-:W-:Y:S05]  /*5040*/  BSYNC.RECONVERGENT B1 ;  /* 0x0000000000017941 */ /* 0x000fea0003800200 */
.L_x_579:
[----:B------:R-:W-:Y:S01]  /*5050*/  IMAD.SHL.U32 R0, R0, 0x100000, RZ ;  /* 0x0010000000007824 */ /* 0x000fe200078e00ff */
[----:B------:R-:W-:-:S04]  /*5060*/  LEA R3, R3, 0x3b800000, 0x17 ;  /* 0x3b80000003037811 */ /* 0x000fc800078eb8ff */
[----:B------:R-:W-:-:S07]  /*5070*/  LOP3.LUT R0, R3, R0, R7, 0xfe, !PT ;  /* 0x0000000003007212 */ /* 0x000fce00078efe07 */
.L_x_578:
[----:B------:R-:W-:Y:S05]  /*5080*/  BSYNC.RECONVERGENT B0 ;  /* 0x0000000000007941 */ /* 0x000fea0003800200 */
.L_x_577:
[----:B------:R-:W-:-:S04]  /*5090*/  F2FP.BF16.F32.PACK_AB R0, RZ, R0 ;  /* 0x00000000ff00723e */ /* 0x000fc800000010ff */
[----:B------:R-:W-:Y:S01]  /*50a0*/  PRMT R19, R0, 0x7610, R19 ;  /* 0x0000761000137816 */ /* 0x000fe20000000013 */
[----:B------:R-:W-:Y:S06]  /*50b0*/  BRA `(.L_x_562) ;  /* 0x0000000400287947 */ /* 0x000fec0003800000 */
.L_x_575:
        /* <DEDUP_REMOVED lines=21> */
.L_x_584:
[----:B------:R-:W-:Y:S05]  /*5210*/  BSYNC.RECONVERGENT B1 ;  /* 0x0000000000017941 */ /* 0x000fea0003800200 */
.L_x_583:
[----:B------:R-:W-:Y:S01]  /*5220*/  IMAD.SHL.U32 R0, R0, 0x200000, RZ ;  /* 0x0020000000007824 */ /* 0x000fe200078e00ff */
[----:B------:R-:W-:-:S04]  /*5230*/  LEA R3, R3, 0x37800000, 0x17 ;  /* 0x3780000003037811 */ /* 0x000fc800078eb8ff */
[----:B------:R-:W-:-:S07]  /*5240*/  LOP3.LUT R0, R3, R0, R7, 0xfe, !PT ;  /* 0x0000000003007212 */ /* 0x000fce00078efe07 */
.L_x_582:
[----:B------:R-:W-:Y:S05]  /*5250*/  BSYNC.RECONVERGENT B0 ;  /* 0x0000000000007941 */ /* 0x000fea0003800200 */
.L_x_581:
[----:B------:R-:W-:-:S04]  /*5260*/  F2FP.BF16.F32.PACK_AB R0, RZ, R0 ;  /* 0x00000000ff00723e */ /* 0x000fc800000010ff */
[----:B------:R-:W-:Y:S01]  /*5270*/  PRMT R19, R0, 0x7610, R19 ;  /* 0x0000761000137816 */ /* 0x000fe20000000013 */
[----:B------:R-:W-:Y:S06]  /*5280*/  BRA `(.L_x_562) ;  /* 0x0000000000b47947 */ /* 0x000fec0003800000 */
.L_x_574:
        /* <DEDUP_REMOVED lines=14> */
.L_x_588:
[----:B------:R-:W-:Y:S05]  /*5370*/  BSYNC.RECONVERGENT B0 ;  /* 0x0000000000007941 */ /* 0x000fea0003800200 */
.L_x_587:
[----:B------:R-:W-:-:S04]  /*5380*/  F2FP.BF16.F32.PACK_AB R0, RZ, R0 ;  /* 0x00000000ff00723e */ /* 0x000fc800000010ff */
[----:B------:R-:W-:Y:S01]  /*5390*/  PRMT R19, R0, 0x7610, R19 ;  /* 0x0000761000137816 */ /* 0x000fe20000000013 */
[----:B------:R-:W-:Y:S06]  /*53a0*/  BRA `(.L_x_562) ;  /* 0x00000000006c7947 */ /* 0x000fec0003800000 */
.L_x_561:
        /* <DEDUP_REMOVED lines=16> */
.L_x_589:
[----:B------:R-:W-:Y:S01]  /*54b0*/  PRMT R19, RZ, 0x7610, R19 ;  /* 0x00007610ff137816 */ /* 0x000fe20000000013 */
[----:B------:R-:W-:Y:S06]  /*54c0*/  BRA `(.L_x_562) ;  /* 0x0000000000247947 */ /* 0x000fec0003800000 */
.L_x_586:
[----:B------:R-:W2:Y:S02]  /*54d0*/  LDG.E.64 R4, desc[UR36][R4.64] ;  /* 0x0000002404047981 */ /* 0x000ea4000c1e1b00 */
[----:B--2---:R-:W0:Y:S02]  /*54e0*/  I2F.U64 R0, R4 ;  /* 0x0000000400007312 */ /* 0x004e240000301000 */
[----:B0-----:R-:W-:-:S04]  /*54f0*/  F2FP.BF16.F32.PACK_AB R0, RZ, R0 ;  /* 0x00000000ff00723e */ /* 0x001fc800000010ff */
[----:B------:R-:W-:Y:S01]  /*5500*/  PRMT R19, R0, 0x7610, R19 ;  /* 0x0000761000137816 */ /* 0x000fe20000000013 */
[----:B------:R-:W-:Y:S06]  /*5510*/  BRA `(.L_x_562) ;  /* 0x0000000000107947 */ /* 0x000fec0003800000 */
.L_x_585:
[----:B------:R-:W2:Y:S02]  /*5520*/  LDG.E R4, desc[UR36][R4.64] ;  /* 0x0000002404047981 */ /* 0x000ea4000c1e1900 */
[----:B--2---:R-:W-:-:S04]  /*5530*/  I2FP.F32.U32 R0, R4 ;  /* 0x0000000400007245 */ /* 0x004fc80000201000 */
[----:B------:R-:W-:-:S04]  /*5540*/  F2FP.BF16.F32.PACK_AB R0, RZ, R0 ;  /* 0x00000000ff00723e */ /* 0x000fc800000010ff */
[----:B------:R-:W-:-:S07]  /*5550*/  PRMT R19, R0, 0x7610, R19 ;  /* 0x0000761000137816 */ /* 0x000fce0000000013 */
.L_x_562:
[----:B------:R-:W1:Y:S01]  /*5560*/  LDCU.U8 UR6, c[0x0][0x3a5] ;  /* 0x000074a0ff0677ac */ /* 0x000e620008000000 */
[----:B0-----:R-:W0:Y:S01]  /*5570*/  LDC.64 R4, c[0x0][0x398] ;  /* 0x0000e600ff047b82 */ /* 0x001e220000000a00 */
[----:B------:R-:W2:Y:S01]  /*5580*/  LDCU UR5, c[0x0][0x3ac] ;  /* 0x00007580ff0577ac */ /* 0x000ea20008000800 */
[----:B-1----:R-:W-:-:S04]  /*5590*/  UPRMT UR4, UR6, 0x9910, URZ ;  /* 0x0000991006047896 */ /* 0x002fc800080000ff */
[----:B------:R-:W-:Y:S01]  /*55a0*/  UISETP.GT.AND UP0, UPT, UR4, 0x9, UPT ;  /* 0x000000090400788c */ /* 0x000fe2000bf04270 */
[----:B--2---:R-:W-:-:S05]  /*55b0*/  IMAD R17, R17, UR5, RZ ;  /* 0x0000000511117c24 */ /* 0x004fca000f8e02ff */
        /* <DEDUP_REMOVED lines=16> */
.L_x_593:
[----:B------:R-:W2:Y:S02]  /*56c0*/  LDG.E.U8 R4, desc[UR36][R4.64] ;  /* 0x0000002404047981 */ /* 0x000ea4000c1e1100 */
[----:B--2---:R-:W-:-:S04]  /*56d0*/  I2FP.F32.U32 R0, R4 ;  /* 0x0000000400007245 */ /* 0x004fc80000201000 */
[----:B------:R-:W-:-:S04]  /*56e0*/  F2FP.BF16.F32.PACK_AB R0, RZ, R0 ;  /* 0x00000000ff00723e */ /* 0x000fc800000010ff */
[----:B------:R-:W-:Y:S01]  /*56f0*/  PRMT R18, R0, 0x7610, R18 ;  /* 0x0000761000127816 */ /* 0x000fe20000000012 */
[----:B------:R-:W-:Y:S06]  /*5700*/  BRA `(.L_x_595) ;  /* 0x0000000c00c47947 */ /* 0x000fec0003800000 */
.L_x_592:
        /* <DEDUP_REMOVED lines=11> */
.L_x_597:
[----:B------:R-:W2:Y:S02]  /*57c0*/  LDG.E R4, desc[UR36][R4.64] ;  /* 0x0000002404047981 */ /* 0x000ea4000c1e1900 */
[----:B--2---:R-:W-:-:S04]  /*57d0*/  I2FP.F32.S32 R0, R4 ;  /* 0x0000000400007245 */ /* 0x004fc80000201400 */
[----:B------:R-:W-:-:S04]  /*57e0*/  F2FP.BF16.F32.PACK_AB R0, RZ, R0 ;  /* 0x00000000ff00723e */ /* 0x000fc800000010ff */
[----:B------:R-:W-:Y:S01]  /*57f0*/  PRMT R18, R0, 0x7610, R18 ;  /* 0x0000761000127816 */ /* 0x000fe20000000012 */
[----:B------:R-:W-:Y:S06]  /*5800*/  BRA `(.L_x_595) ;  /* 0x0000000c00847947 */ /* 0x000fec0003800000 */
.L_x_596:
[----:B------:R-:W2:Y:S02]  /*5810*/  LDG.E.U16 R4, desc[UR36][R4.64] ;  /* 0x0000002404047981 */ /* 0x000ea4000c1e1500 */
[----:B--2---:R-:W0:Y:S02]  /*5820*/  I2F.S16 R0, R4 ;  /* 0x0000000400007306 */ /* 0x004e240000101400 */
[----:B0-----:R-:W-:-:S04]  /*5830*/  F2FP.BF16.F32.PACK_AB R0, RZ, R0 ;  /* 0x00000000ff00723e */ /* 0x001fc800000010ff */
[----:B------:R-:W-:Y:S01]  /*5840*/  PRMT R18, R0, 0x7610, R18 ;  /* 0x0000761000127816 */ /* 0x000fe20000000012 */
[----:B------:R-:W-:Y:S06]  /*5850*/  BRA `(.L_x_595) ;  /* 0x0000000c00707947 */ /* 0x000fec0003800000 */
.L_x_591:
        /* <DEDUP_REMOVED lines=9> */
.L_x_599:
[----:B------:R-:W2:Y:S02]  /*58f0*/  LDG.E.U16 R0, desc[UR36][R4.64] ;  /* 0x0000002404007981 */ /* 0x000ea4000c1e1500 */
[----:B--2---:R-:W-:-:S05]  /*5900*/  HADD2.F32 R0, -RZ, R0.H0_H0 ;  /* 0x20000000ff007230 */ /* 0x004fca0000004100 */
[----:B------:R-:W-:-:S04]  /*5910*/  F2FP.BF16.F32.PACK_AB R0, RZ, R0 ;  /* 0x00000000ff00723e */ /* 0x000fc800000010ff */
[----:B------:R-:W-:Y:S01]  /*5920*/  PRMT R18, R0, 0x7610, R18 ;  /* 0x0000761000127816 */ /* 0x000fe20000000012 */
[----:B------:R-:W-:Y:S06]  /*5930*/  BRA `(.L_x_595) ;  /* 0x0000000c00387947 */ /* 0x000fec0003800000 */
.L_x_598:
        /* <DEDUP_REMOVED lines=9> */
.L_x_601:
[----:B------:R-:W2:Y:S02]  /*59d0*/  LDG.E.U16 R4, desc[UR36][R4.64] ;  /* 0x0000002404047981 */ /* 0x000ea4000c1e1500 */
[----:B--2---:R-:W-:-:S05]  /*59e0*/  HADD2.F32 R0, -RZ, R4.H0_H0 ;  /* 0x20000004ff007230 */ /* 0x004fca0000004100 */
[----:B------:R-:W-:-:S04]  /*59f0*/  F2FP.BF16.F32.PACK_AB R0, RZ, R0 ;  /* 0x00000000ff00723e */ /* 0x000fc800000010ff */
[----:B------:R-:W-:Y:S01]  /*5a00*/  PRMT R18, R0, 0x7610, R18 ;  /* 0x0000761000127816 */ /* 0x000fe20000000012 */
[----:B------:R-:W-:Y:S06]  /*5a10*/  BRA `(.L_x_595) ;  /* 0x0000000c00007947 */ /* 0x000fec0003800000 */
.L_x_600:
        /* <DEDUP_REMOVED lines=9> */
.L_x_590:
        /* <DEDUP_REMOVED lines=14> */
.L_x_604:
        /* <DEDUP_REMOVED lines=9> */
.L_x_603:
        /* <DEDUP_REMOVED lines=27> */
.L_x_606:
        /* <DEDUP_REMOVED lines=15> */
.L_x_605:
[----:B------:R0:W5:Y:S01]  /*5ec0*/  LDG.E.U16 R18, desc[UR36][R4.64] ;  /* 0x0000002404127981 */ /* 0x000162000c1e1500 */
[----:B------:R-:W-:Y:S05]  /*5ed0*/  BRA `(.L_x_595) ;  /* 0x0000000400d07947 */ /* 0x000fea0003800000 */
.L_x_602:
        /* <DEDUP_REMOVED lines=13> */
.L_x_609:
        /* <DEDUP_REMOVED lines=21> */
.L_x_613:
[----:B------:R-:W-:Y:S05]  /*6100*/  BSYNC.RECONVERGENT B1 ;  /* 0x0000000000017941 */ /* 0x000fea0003800200 */
.L_x_612:
[----:B------:R-:W-:Y:S01]  /*6110*/  IMAD.SHL.U32 R0, R0, 0x100000, RZ ;  /* 0x0010000000007824 */ /* 0x000fe200078e00ff */
[----:B------:R-:W-:-:S04]  /*6120*/  LEA R3, R3, 0x3b800000, 0x17 ;  /* 0x3b80000003037811 */ /* 0x000fc800078eb8ff */
[----:B------:R-:W-:-:S07]  /*6130*/  LOP3.LUT R0, R3, R0, R7, 0xfe, !PT ;  /* 0x0000000003007212 */ /* 0x000fce00078efe07 */
.L_x_611:
[----:B------:R-:W-:Y:S05]  /*6140*/  BSYNC.RECONVERGENT B0 ;  /* 0x0000000000007941 */ /* 0x000fea0003800200 */
.L_x_610:
[----:B------:R-:W-:-:S04]  /*6150*/  F2FP.BF16.F32.PACK_AB R0, RZ, R0 ;  /* 0x00000000ff00723e */ /* 0x000fc800000010ff */
[----:B------:R-:W-:Y:S01]  /*6160*/  PRMT R18, R0, 0x7610, R18 ;  /* 0x0000761000127816 */ /* 0x000fe20000000012 */
[----:B------:R-:W-:Y:S06]  /*6170*/  BRA `(.L_x_595) ;  /* 0x0000000400287947 */ /* 0x000fec0003800000 */
.L_x_608:
        /* <DEDUP_REMOVED lines=21> */
.L_x_617:
[----:B------:R-:W-:Y:S05]  /*62d0*/  BSYNC.RECONVERGENT B1 ;  /* 0x0000000000017941 */ /* 0x000fea0003800200 */
.L_x_616:
[----:B------:R-:W-:Y:S01]  /*62e0*/  IMAD.SHL.U32 R0, R0, 0x200000, RZ ;  /* 0x0020000000007824 */ /* 0x000fe200078e00ff */
[----:B------:R-:W-:-:S04]  /*62f0*/  LEA R3, R3, 0x37800000, 0x17 ;  /* 0x3780000003037811 */ /* 0x000fc800078eb8ff */
[----:B------:R-:W-:-:S07]  /*6300*/  LOP3.LUT R0, R3, R0, R7, 0xfe, !PT ;  /* 0x0000000003007212 */ /* 0x000fce00078efe07 */
.L_x_615:
[----:B------:R-:W-:Y:S05]  /*6310*/  BSYNC.RECONVERGENT B0 ;  /* 0x0000000000007941 */ /* 0x000fea0003800200 */
.L_x_614:
[----:B------:R-:W-:-:S04]  /*6320*/  F2FP.BF16.F32.PACK_AB R0, RZ, R0 ;  /* 0x00000000ff00723e */ /* 0x000fc800000010ff */
[----:B------:R-:W-:Y:S01]  /*6330*/  PRMT R18, R0, 0x7610, R18 ;  /* 0x0000761000127816 */ /* 0x000fe20000000012 */
[----:B------:R-:W-:Y:S06]  /*6340*/  BRA `(.L_x_595) ;  /* 0x0000000000b47947 */ /* 0x000fec0003800000 */
.L_x_607:
        /* <DEDUP_REMOVED lines=14> */
.L_x_621:
[----:B------:R-:W-:Y:S05]  /*6430*/  BSYNC.RECONVERGENT B0 ;  /* 0x0000000000007941 */ /* 0x000fea0003800200 */
.L_x_620:
[----:B------:R-:W-:-:S04]  /*6440*/  F2FP.BF16.F32.PACK_AB R0, RZ, R0 ;  /* 0x00000000ff00723e */ /* 0x000fc800000010ff */
[----:B------:R-:W-:Y:S01]  /*6450*/  PRMT R18, R0, 0x7610, R18 ;  /* 0x0000761000127816 */ /* 0x000fe20000000012 */
[----:B------:R-:W-:Y:S06]  /*6460*/  BRA `(.L_x_595) ;  /* 0x00000000006c7947 */ /* 0x000fec0003800000 */
.L_x_594:
        /* <DEDUP_REMOVED lines=16> */
.L_x_622:
[----:B------:R-:W-:Y:S01]  /*6570*/  PRMT R18, RZ, 0x7610, R18 ;  /* 0x00007610ff127816 */ /* 0x000fe20000000012 */
[----:B------:R-:W-:Y:S06]  /*6580*/  BRA `(.L_x_595) ;  /* 0x0000000000247947 */ /* 0x000fec0003800000 */
.L_x_619:
[----:B------:R-:W2:Y:S02]  /*6590*/  LDG.E.64 R4, desc[UR36][R4.64] ;  /* 0x0000002404047981 */ /* 0x000ea4000c1e1b00 */
[----:B--2---:R-:W0:Y:S02]  /*65a0*/  I2F.U64 R0, R4 ;  /* 0x0000000400007312 */ /* 0x004e240000301000 */
[----:B0-----:R-:W-:-:S04]  /*65b0*/  F2FP.BF16.F32.PACK_AB R0, RZ, R0 ;  /* 0x00000000ff00723e */ /* 0x001fc800000010ff */
[----:B------:R-:W-:Y:S01]  /*65c0*/  PRMT R18, R0, 0x7610, R18 ;  /* 0x0000761000127816 */ /* 0x000fe20000000012 */
[----:B------:R-:W-:Y:S06]  /*65d0*/  BRA `(.L_x_595) ;  /* 0x0000000000107947 */ /* 0x000fec0003800000 */
.L_x_618:
[----:B------:R-:W2:Y:S02]  /*65e0*/  LDG.E R4, desc[UR36][R4.64] ;  /* 0x0000002404047981 */ /* 0x000ea4000c1e1900 */
[----:B--2---:R-:W-:-:S04]  /*65f0*/  I2FP.F32.U32 R0, R4 ;  /* 0x0000000400007245 */ /* 0x004fc80000201000 */
[----:B------:R-:W-:-:S04]  /*6600*/  F2FP.BF16.F32.PACK_AB R0, RZ, R0 ;  /* 0x00000000ff00723e */ /* 0x000fc800000010ff */
[----:B------:R-:W-:-:S07]  /*6610*/  PRMT R18, R0, 0x7610, R18 ;  /* 0x0000761000127816 */ /* 0x000fce0000000012 */
.L_x_595:
[----:B------:R-:W-:-:S07]  /*6620*/  VIADD R23, R23, 0x80 ;  /* 0x0000008017177836 */ /* 0x000fce0000000000 */
.L_x_556:
[----:B------:R-:W-:Y:S05]  /*6630*/  BSYNC.RECONVERGENT B6 ;  /* 0x0000000000067941 */ /* 0x000fea0003800200 */
.L_x_555:
        /* <DEDUP_REMOVED lines=27> */
.L_x_628:
[----:B------:R-:W2:Y:S02]  /*67f0*/  LDG.E.U8 R4, desc[UR36][R4.64] ;  /* 0x0000002404047981 */ /* 0x000ea4000c1e1100 */
[----:B--2---:R-:W-:-:S04]  /*6800*/  I2FP.F32.U32 R0, R4 ;  /* 0x0000000400007245 */ /* 0x004fc80000201000 */
[----:B------:R-:W-:-:S04]  /*6810*/  F2FP.BF16.F32.PACK_AB R0, RZ, R0 ;  /* 0x00000000ff00723e */ /* 0x000fc800000010ff */
[----:B------:R-:W-:Y:S01]  /*6820*/  PRMT R17, R0, 0x7610, R17 ;  /* 0x0000761000117816 */ /* 0x000fe20000000011 */
[----:B------:R-:W-:Y:S06]  /*6830*/  BRA `(.L_x_630) ;  /* 0x0000000c00c47947 */ /* 0x000fec0003800000 */
.L_x_627:
        /* <DEDUP_REMOVED lines=11> */
.L_x_632:
[----:B------:R-:W2:Y:S02]  /*68f0*/  LDG.E R4, desc[UR36][R4.64] ;  /* 0x0000002404047981 */ /* 0x000ea4000c1e1900 */
[----:B--2---:R-:W-:-:S04]  /*6900*/  I2FP.F32.S32 R0, R4 ;  /* 0x0000000400007245 */ /* 0x004fc80000201400 */
[----:B------:R-:W-:-:S04]  /*6910*/  F2FP.BF16.F32.PACK_AB R0, RZ, R0 ;  /* 0x00000000ff00723e */ /* 0x000fc800000010ff */
[----:B------:R-:W-:Y:S01]  /*6920*/  PRMT R17, R0, 0x7610, R17 ;  /* 0x0000761000117816 */ /* 0x000fe20000000011 */
[----:B------:R-:W-:Y:S06]  /*6930*/  BRA `(.L_x_630) ;  /* 0x0000000c00847947 */ /* 0x000fec0003800000 */
.L_x_631:
[----:B------:R-:W2:Y:S02]  /*6940*/  LDG.E.U16 R4, desc[UR36][R4.64] ;  /* 0x0000002404047981 */ /* 0x000ea4000c1e1500 */
[----:B--2---:R-:W0:Y:S02]  /*6950*/  I2F.S16 R0, R4 ;  /* 0x0000000400007306 */ /* 0x004e240000101400 */
[----:B0-----:R-:W-:-:S04]  /*6960*/  F2FP.BF16.F32.PACK_AB R0, RZ, R0 ;  /* 0x00000000ff00723e */ /* 0x001fc800000010ff */
[----:B------:R-:W-:Y:S01]  /*6970*/  PRMT R17, R0, 0x7610, R17 ;  /* 0x0000761000117816 */ /* 0x000fe20000000011 */
[----:B------:R-:W-:Y:S06]  /*6980*/  BRA `(.L_x_630) ;  /* 0x0000000c00707947 */ /* 0x000fec0003800000 */
.L_x_626:
        /* <DEDUP_REMOVED lines=9> */
.L_x_634:
[----:B------:R-:W2:Y:S02]  /*6a20*/  LDG.E.U16 R0, desc[UR36][R4.64] ;  /* 0x0000002404007981 */ /* 0x000ea4000c1e1500 */
[----:B--2---:R-:W-:-:S05]  /*6a30*/  HADD2.F32 R0, -RZ, R0.H0_H0 ;  /* 0x20000000ff007230 */ /* 0x004fca0000004100 */
[----:B------:R-:W-:-:S04]  /*6a40*/  F2FP.BF16.F32.PACK_AB R0, RZ, R0 ;  /* 0x00000000ff00723e */ /* 0x000fc800000010ff */
[----:B------:R-:W-:Y:S01]  /*6a50*/  PRMT R17, R0, 0x7610, R17 ;  /* 0x0000761000117816 */ /* 0x000fe20000000011 */
[----:B------:R-:W-:Y:S06]  /*6a60*/  BRA `(.L_x_630) ;  /* 0x0000000c00387947 */ /* 0x000fec0003800000 */
.L_x_633:
        /* <DEDUP_REMOVED lines=9> */
.L_x_636:
[----:B------:R-:W2:Y:S02]  /*6b00*/  LDG.E.U16 R4, desc[UR36][R4.64] ;  /* 0x0000002404047981 */ /* 0x000ea4000c1e1500 */
[----:B--2---:R-:W-:-:S05]  /*6b10*/  HADD2.F32 R0, -RZ, R4.H0_H0 ;  /* 0x20000004ff007230 */ /* 0x004fca0000004100 */
[----:B------:R-:W-:-:S04]  /*6b20*/  F2FP.BF16.F32.PACK_AB R0, RZ, R0 ;  /* 0x00000000ff00723e */ /* 0x000fc800000010ff */
[----:B------:R-:W-:Y:S01]  /*6b30*/  PRMT R17, R0, 0x7610, R17 ;  /* 0x0000761000117816 */ /* 0x000fe20000000011 */
[----:B------:R-:W-:Y:S06]  /*6b40*/  BRA `(.L_x_630) ;  /* 0x0000000c00007947 */ /* 0x000fec0003800000 */
.L_x_635:
        /* <DEDUP_REMOVED lines=9> */
.L_x_625:
        /* <DEDUP_REMOVED lines=14> */
.L_x_639:
        /* <DEDUP_REMOVED lines=9> */
.L_x_638:
        /* <DEDUP_REMOVED lines=27> */
.L_x_641:
        /* <DEDUP_REMOVED lines=15> */
.L_x_640:
[----:B------:R0:W5:Y:S01]  /*6ff0*/  LDG.E.U16 R17, desc[UR36][R4.64] ;  /* 0x0000002404117981 */ /* 0x000162000c1e1500 */
[----:B------:R-:W-:Y:S05]  /*7000*/  BRA `(.L_x_630) ;  /* 0x0000000400d07947 */ /* 0x000fea0003800000 */
.L_x_637:
        /* <DEDUP_REMOVED lines=13> */
.L_x_644:
        /* <DEDUP_REMOVED lines=21> */
.L_x_648:
[----:B------:R-:W-:Y:S05]  /*7230*/  BSYNC.RECONVERGENT B1 ;  /* 0x0000000000017941 */ /* 0x000fea0003800200 */
.L_x_647:
[----:B------:R-:W-:Y:S01]  /*7240*/  IMAD.SHL.U32 R0, R0, 0x100000, RZ ;  /* 0x0010000000007824 */ /* 0x000fe200078e00ff */
[----:B------:R-:W-:-:S04]  /*7250*/  LEA R3, R3, 0x3b800000, 0x17 ;  /* 0x3b80000003037811 */ /* 0x000fc800078eb8ff */
[----:B------:R-:W-:-:S07]  /*7260*/  LOP3.LUT R0, R3, R0, R7, 0xfe, !PT ;  /* 0x0000000003007212 */ /* 0x000fce00078efe07 */
.L_x_646:
[----:B------:R-:W-:Y:S05]  /*7270*/  BSYNC.RECONVERGENT B0 ;  /* 0x0000000000007941 */ /* 0x000fea0003800200 */
.L_x_645:
[----:B------:R-:W-:-:S04]  /*7280*/  F2FP.BF16.F32.PACK_AB R0, RZ, R0 ;  /* 0x00000000ff00723e */ /* 0x000fc800000010ff */
[----:B------:R-:W-:Y:S01]  /*7290*/  PRMT R17, R0, 0x7610, R17 ;  /* 0x0000761000117816 */ /* 0x000fe20000000011 */
[----:B------:R-:W-:Y:S06]  /*72a0*/  BRA `(.L_x_630) ;  /* 0x0000000400287947 */ /* 0x000fec0003800000 */
.L_x_643:
        /* <DEDUP_REMOVED lines=21> */
.L_x_652:
[----:B------:R-:W-:Y:S05]  /*7400*/  BSYNC.RECONVERGENT B1 ;  /* 0x0000000000017941 */ /* 0x000fea0003800200 */
.L_x_651:
[----:B------:R-:W-:Y:S01]  /*7410*/  IMAD.SHL.U32 R0, R0, 0x200000, RZ ;  /* 0x0020000000007824 */ /* 0x000fe200078e00ff */
[----:B------:R-:W-:-:S04]  /*7420*/  LEA R3, R3, 0x37800000, 0x17 ;  /* 0x3780000003037811 */ /* 0x000fc800078eb8ff */
[----:B------:R-:W-:-:S07]  /*7430*/  LOP3.LUT R0, R3, R0, R7, 0xfe, !PT ;  /* 0x0000000003007212 */ /* 0x000fce00078efe07 */
.L_x_650:
[----:B------:R-:W-:Y:S05]  /*7440*/  BSYNC.RECONVERGENT B0 ;  /* 0x0000000000007941 */ /* 0x000fea0003800200 */
.L_x_649:
[----:B------:R-:W-:-:S04]  /*7450*/  F2FP.BF16.F32.PACK_AB R0, RZ, R0 ;  /* 0x00000000ff00723e */ /* 0x000fc800000010ff */
[----:B------:R-:W-:Y:S01]  /*7460*/  PRMT R17, R0, 0x7610, R17 ;  /* 0x0000761000117816 */ /* 0x000fe20000000011 */
[----:B------:R-:W-:Y:S06]  /*7470*/  BRA `(.L_x_630) ;  /* 0x0000000000b47947 */ /* 0x000fec0003800000 */
.L_x_642:
        /* <DEDUP_REMOVED lines=14> */
.L_x_656:
[----:B------:R-:W-:Y:S05]  /*7560*/  BSYNC.RECONVERGENT B0 ;  /* 0x0000000000007941 */ /* 0x000fea0003800200 */
.L_x_655:
[----:B------:R-:W-:-:S04]  /*7570*/  F2FP.BF16.F32.PACK_AB R0, RZ, R0 ;  /* 0x00000000ff00723e */ /* 0x000fc800000010ff */
[----:B------:R-:W-:Y:S01]  /*7580*/  PRMT R17, R0, 0x7610, R17 ;  /* 0x0000761000117816 */ /* 0x000fe20000000011 */
[----:B------:R-:W-:Y:S06]  /*7590*/  BRA `(.L_x_630) ;  /* 0x00000000006c7947 */ /* 0x000fec0003800000 */
.L_x_629:
        /* <DEDUP_REMOVED lines=16> */
.L_x_657:
[----:B------:R-:W-:Y:S01]  /*76a0*/  PRMT R17, RZ, 0x7610, R17 ;  /* 0x00007610ff117816 */ /* 0x000fe20000000011 */
[----:B------:R-:W-:Y:S06]  /*76b0*/  BRA `(.L_x_630) ;  /* 0x0000000000247947 */ /* 0x000fec0003800000 */
.L_x_654:
[----:B------:R-:W2:Y:S02]  /*76c0*/  LDG.E.64 R4, desc[UR36][R4.64] ;  /* 0x0000002404047981 */ /* 0x000ea4000c1e1b00 */
[----:B--2---:R-:W0:Y:S02]  /*76d0*/  I2F.U64 R0, R4 ;  /* 0x0000000400007312 */ /* 0x004e240000301000 */
[----:B0-----:R-:W-:-:S04]  /*76e0*/  F2FP.BF16.F32.PACK_AB R0, RZ, R0 ;  /* 0x00000000ff00723e */ /* 0x001fc800000010ff */
[----:B------:R-:W-:Y:S01]  /*76f0*/  PRMT R17, R0, 0x7610, R17 ;  /* 0x0000761000117816 */ /* 0x000fe20000000011 */
[----:B------:R-:W-:Y:S06]  /*7700*/  BRA `(.L_x_630) ;  /* 0x0000000000107947 */ /* 0x000fec0003800000 */
.L_x_653:
[----:B------:R-:W2:Y:S02]  /*7710*/  LDG.E R4, desc[UR36][R4.64] ;  /* 0x0000002404047981 */ /* 0x000ea4000c1e1900 */
[----:B--2---:R-:W-:-:S04]  /*7720*/  I2FP.F32.U32 R0, R4 ;  /* 0x0000000400007245 */ /* 0x004fc80000201000 */
[----:B------:R-:W-:-:S04]  /*7730*/  F2FP.BF16.F32.PACK_AB R0, RZ, R0 ;  /* 0x00000000ff00723e */ /* 0x000fc800000010ff */
[----:B------:R-:W-:-:S07]  /*7740*/  PRMT R17, R0, 0x7610, R17 ;  /* 0x0000761000117816 */ /* 0x000fce0000000011 */
.L_x_630:
        /* <DEDUP_REMOVED lines=21> */
.L_x_661:
[----:B------:R-:W2:Y:S02]  /*78a0*/  LDG.E.U8 R4, desc[UR36][R4.64] ;  /* 0x0000002404047981 */ /* 0x000ea4000c1e1100 */
[----:B--2---:R-:W-:-:S04]  /*78b0*/  I2FP.F32.U32 R0, R4 ;  /* 0x0000000400007245 */ /* 0x004fc80000201000 */
[----:B------:R-:W-:Y:S01]  /*78c0*/  F2FP.BF16.F32.PACK_AB R0, RZ, R0 ;  /* 0x00000000ff00723e */ /* 0x000fe200000010ff */
[----:B------:R-:W-:Y:S06]  /*78d0*/  BRA `(.L_x_624) ;  /* 0x0000000c00887947 */ /* 0x000fec0003800000 */
.L_x_660:
        /* <DEDUP_REMOVED lines=10> */
.L_x_664:
[----:B------:R-:W2:Y:S02]  /*7980*/  LDG.E R4, desc[UR36][R4.64] ;  /* 0x0000002404047981 */ /* 0x000ea4000c1e1900 */
[----:B--2---:R-:W-:-:S04]  /*7990*/  I2FP.F32.S32 R0, R4 ;  /* 0x0000000400007245 */ /* 0x004fc80000201400 */
[----:B------:R-:W-:Y:S01]  /*79a0*/  F2FP.BF16.F32.PACK_AB R0, RZ, R0 ;  /* 0x00000000ff00723e */ /* 0x000fe200000010ff */
[----:B------:R-:W-:Y:S06]  /*79b0*/  BRA `(.L_x_624) ;  /* 0x0000000c00507947 */ /* 0x000fec0003800000 */
.L_x_663:
[----:B------:R-:W2:Y:S02]  /*79c0*/  LDG.E.U16 R4, desc[UR36][R4.64] ;  /* 0x0000002404047981 */ /* 0x000ea4000c1e1500 */
[----:B--2---:R-:W0:Y:S02]  /*79d0*/  I2F.S16 R0, R4 ;  /* 0x0000000400007306 */ /* 0x004e240000101400 */
[----:B0-----:R-:W-:Y:S01]  /*79e0*/  F2FP.BF16.F32.PACK_AB R0, RZ, R0 ;  /* 0x00000000ff00723e */ /* 0x001fe200000010ff */
[----:B------:R-:W-:Y:S06]  /*79f0*/  BRA `(.L_x_624) ;  /* 0x0000000c00407947 */ /* 0x000fec0003800000 */
.L_x_659:
        /* <DEDUP_REMOVED lines=9> */
.L_x_666:
[----:B------:R-:W2:Y:S02]  /*7a90*/  LDG.E.U16 R0, desc[UR36][R4.64] ;  /* 0x0000002404007981 */ /* 0x000ea4000c1e1500 */
[----:B--2---:R-:W-:-:S05]  /*7aa0*/  HADD2.F32 R0, -RZ, R0.H0_H0 ;  /* 0x20000000ff007230 */ /* 0x004fca0000004100 */
[----:B------:R-:W-:Y:S01]  /*7ab0*/  F2FP.BF16.F32.PACK_AB R0, RZ, R0 ;  /* 0x00000000ff00723e */ /* 0x000fe200000010ff */
[----:B------:R-:W-:Y:S06]  /*7ac0*/  BRA `(.L_x_624) ;  /* 0x0000000c000c7947 */ /* 0x000fec0003800000 */
.L_x_665:
        /* <DEDUP_REMOVED lines=9> */
.L_x_668:
[----:B------:R-:W2:Y:S02]  /*7b60*/  LDG.E.U16 R4, desc[UR36][R4.64] ;  /* 0x0000002404047981 */ /* 0x000ea4000c1e1500 */
[----:B--2---:R-:W-:-:S05]  /*7b70*/  HADD2.F32 R0, -RZ, R4.H0_H0 ;  /* 0x20000004ff007230 */ /* 0x004fca0000004100 */
[----:B------:R-:W-:Y:S01]  /*7b80*/  F2FP.BF16.F32.PACK_AB R0, RZ, R0 ;  /* 0x00000000ff00723e */ /* 0x000fe200000010ff */
[----:B------:R-:W-:Y:S06]  /*7b90*/  BRA `(.L_x_624) ;  /* 0x0000000800d87947 */ /* 0x000fec0003800000 */
.L_x_667:
        /* <DEDUP_REMOVED lines=8> */
.L_x_658:
        /* <DEDUP_REMOVED lines=13> */
.L_x_671:
        /* <DEDUP_REMOVED lines=8> */
.L_x_670:
        /* <DEDUP_REMOVED lines=27> */
.L_x_673:
        /* <DEDUP_REMOVED lines=12> */
[----:B------:R-:W-:Y:S01]  /*7fe0*/  F2FP.BF16.F32.PACK_AB R0, RZ, R0 ;  /* 0x00000000ff00723e */ /* 0x000fe200000010ff */
[----:B------:R-:W-:Y:S06]  /*7ff0*/  BRA `(.L_x_624) ;  /* 0x0000000400c07947 */ /* 0x000fec0003800000 */
.L_x_672:
[----:B------:R1:W5:Y:S01]  /*8000*/  LDG.E.U16 R0, desc[UR36][R4.64] ;  /* 0x0000002404007981 */ /* 0x000362000c1e1500 */
[----:B------:R-:W-:Y:S05]  /*8010*/  BRA `(.L_x_624) ;  /* 0x0000000400b87947 */ /* 0x000fea0003800000 */
.L_x_669:
        /* <DEDUP_REMOVED lines=12> */
.L_x_676:
        /* <DEDUP_REMOVED lines=21> */
.L_x_680:
[----:B------:R-:W-:Y:S05]  /*8230*/  BSYNC.RECONVERGENT B1 ;  /* 0x0000000000017941 */ /* 0x000fea0003800200 */
.L_x_679:
[----:B------:R-:W-:Y:S01]  /*8240*/  IMAD.SHL.U32 R0, R0, 0x100000, RZ ;  /* 0x0010000000007824 */ /* 0x000fe200078e00ff */
[----:B------:R-:W-:-:S04]  /*8250*/  LEA R3, R3, 0x3b800000, 0x17 ;  /* 0x3b80000003037811 */ /* 0x000fc800078eb8ff */
[----:B------:R-:W-:-:S07]  /*8260*/  LOP3.LUT R0, R3, R0, R7, 0xfe, !PT ;  /* 0x0000000003007212 */ /* 0x000fce00078efe07 */
.L_x_678:
[----:B------:R-:W-:Y:S05]  /*8270*/  BSYNC.RECONVERGENT B0 ;  /* 0x0000000000007941 */ /* 0x000fea0003800200 */
.L_x_677:
[----:B------:R-:W-:Y:S01]  /*8280*/  F2FP.BF16.F32.PACK_AB R0, RZ, R0 ;  /* 0x00000000ff00723e */ /* 0x000fe200000010ff */
[----:B------:R-:W-:Y:S06]  /*8290*/  BRA `(.L_x_624) ;  /* 0x0000000400187947 */ /* 0x000fec0003800000 */
.L_x_675:
        /* <DEDUP_REMOVED lines=21> */
.L_x_684:
[----:B------:R-:W-:Y:S05]  /*83f0*/  BSYNC.RECONVERGENT B1 ;  /* 0x0000000000017941 */ /* 0x000fea0003800200 */
.L_x_683:
[----:B------:R-:W-:Y:S01]  /*8400*/  IMAD.SHL.U32 R0, R0, 0x200000, RZ ;  /* 0x0020000000007824 */ /* 0x000fe200078e00ff */
[----:B------:R-:W-:-:S04]  /*8410*/  LEA R3, R3, 0x37800000, 0x17 ;  /* 0x3780000003037811 */ /* 0x000fc800078eb8ff */
[----:B------:R-:W-:-:S07]  /*8420*/  LOP3.LUT R0, R3, R0, R7, 0xfe, !PT ;  /* 0x0000000003007212 */ /* 0x000fce00078efe07 */
.L_x_682:
[----:B------:R-:W-:Y:S05]  /*8430*/  BSYNC.RECONVERGENT B0 ;  /* 0x0000000000007941 */ /* 0x000fea0003800200 */
.L_x_681:
[----:B------:R-:W-:Y:S01]  /*8440*/  F2FP.BF16.F32.PACK_AB R0, RZ, R0 ;  /* 0x00000000ff00723e */ /* 0x000fe200000010ff */
[----:B------:R-:W-:Y:S06]  /*8450*/  BRA `(.L_x_624) ;  /* 0x0000000000a87947 */ /* 0x000fec0003800000 */
.L_x_674:
        /* <DEDUP_REMOVED lines=14> */
.L_x_688:
[----:B------:R-:W-:Y:S05]  /*8540*/  BSYNC.RECONVERGENT B0 ;  /* 0x0000000000007941 */ /* 0x000fea0003800200 */
.L_x_687:
[----:B------:R-:W-:Y:S01]  /*8550*/  F2FP.BF16.F32.PACK_AB R0, RZ, R0 ;  /* 0x00000000ff00723e */ /* 0x000fe200000010ff */
[----:B------:R-:W-:Y:S06]  /*8560*/  BRA `(.L_x_624) ;  /* 0x0000000000647947 */ /* 0x000fec0003800000 */
.L_x_662:
        /* <DEDUP_REMOVED lines=16> */
.L_x_689:
[----:B------:R-:W-:Y:S01]  /*8670*/  PRMT R0, RZ, 0x7610, R0 ;  /* 0x00007610ff007816 */ /* 0x000fe20000000000 */
[----:B------:R-:W-:Y:S06]  /*8680*/  BRA `(.L_x_624) ;  /* 0x00000000001c7947 */ /* 0x000fec0003800000 */
.L_x_686:
[----:B------:R-:W2:Y:S02]  /*8690*/  LDG.E.64 R4, desc[UR36][R4.64] ;  /* 0x0000002404047981 */ /* 0x000ea4000c1e1b00 */
[----:B--2---:R-:W0:Y:S02]  /*86a0*/  I2F.U64 R0, R4 ;  /* 0x0000000400007312 */ /* 0x004e240000301000 */
[----:B0-----:R-:W-:Y:S01]  /*86b0*/  F2FP.BF16.F32.PACK_AB R0, RZ, R0 ;  /* 0x00000000ff00723e */ /* 0x001fe200000010ff */
[----:B------:R-:W-:Y:S06]  /*86c0*/  BRA `(.L_x_624) ;  /* 0x00000000000c7947 */ /* 0x000fec0003800000 */
.L_x_685:
[----:B------:R-:W2:Y:S02]  /*86d0*/  LDG.E R4, desc[UR36][R4.64] ;  /* 0x0000002404047981 */ /* 0x000ea4000c1e1900 */
[----:B--2---:R-:W-:-:S04]  /*86e0*/  I2FP.F32.U32 R0, R4 ;  /* 0x0000000400007245 */ /* 0x004fc80000201000 */
[----:B------:R-:W-:-:S07]  /*86f0*/  F2FP.BF16.F32.PACK_AB R0, RZ, R0 ;  /* 0x00000000ff00723e */ /* 0x000fce00000010ff */
.L_x_624:
[----:B------:R-:W-:Y:S05]  /*8700*/  BSYNC.RECONVERGENT B6 ;  /* 0x0000000000067941 */ /* 0x000fea0003800200 */
.L_x_623:
[C---:B01----:R-:W-:Y:S01]  /*8710*/  VIADD R5, R25.reuse, 0x100 ;  /* 0x0000010019057836 */ /* 0x043fe20000000000 */
[CC--:B------:R-:W-:Y:S01]  /*8720*/  ISETP.GE.AND P0, PT, R25.reuse, R16.reuse, PT ;  /* 0x000000101900720c */ /* 0x0c0fe20003f06270 */
[----:B------:R-:W-:Y:S01]  /*8730*/  VIADD R23, R25, 0x80 ;  /* 0x0000008019177836 */ /* 0x000fe20000000000 */
[----:B------:R-:W-:Y:S02]  /*8740*/  BSSY.RECONVERGENT B6, `(.L_x_690) ;  /* 0x0000133000067945 */ /* 0x000fe40003800200 */
[-C--:B------:R-:W-:Y:S01]  /*8750*/  ISETP.GE.AND P2, PT, R5, R16.reuse, PT ;  /* 0x000000100500720c */ /* 0x080fe20003f46270 */
[----:B------:R-:W-:Y:S01]  /*8760*/  VIADD R5, R25, 0x180 ;  /* 0x0000018019057836 */ /* 0x000fe20000000000 */
[----:B------:R-:W-:-:S04]  /*8770*/  ISETP.GE.AND P1, PT, R23, R16, PT ;  /* 0x000000101700720c */ /* 0x000fc80003f26270 */
[----:B------:R-:W-:-:S03]  /*8780*/  ISETP.GE.AND P3, PT, R5, R16, PT ;  /* 0x000000100500720c */ /* 0x000fc60003f66270 */
[----:B-----5:R-:W-:Y:S02]  /*8790*/  @!P0 IMAD.U32 R26, R26, 0x10000, RZ ;  /* 0x000100001a1a8824 */ /* 0x020fe400078e00ff */
[----:B------:R-:W-:Y:S02]  /*87a0*/  @!P0 IMAD.U32 R27, R27, 0x10000, RZ ;  /* 0x000100001b1b8824 */ /* 0x000fe400078e00ff */
[----:B------:R-:W-:Y:S02]  /*87b0*/  @!P2 IMAD.U32 R5, R18, 0x10000, RZ ;  /* 0x000100001205a824 */ /* 0x000fe400078e00ff */
[----:B------:R-:W-:Y:S01]  /*87c0*/  @!P1 IMAD.U32 R4, R22, 0x10000, RZ ;  /* 0x0001000016049824 */ /* 0x000fe200078e00ff */
[----:B------:R-:W0:Y:S01]  /*87d0*/  @!P0 MUFU.RCP R26, R26 ;  /* 0x0000001a001a8308 */ /* 0x000e220000001000 */
[----:B------:R-:W-:Y:S02]  /*87e0*/  @!P1 IMAD.U32 R24, R24, 0x10000, RZ ;  /* 0x0001000018189824 */ /* 0x000fe400078e00ff */
[----:B------:R-:W-:-:S02]  /*87f0*/  @!P3 IMAD.U32 R6, R0, 0x10000, RZ ;  /* 0x000100000006b824 */ /* 0x000fc400078e00ff */
[----:B------:R-:W-:-:S03]  /*8800*/  @!P3 IMAD.U32 R17, R17, 0x10000, RZ ;  /* 0x000100001111b824 */ /* 0x000fc600078e00ff */
[----:B------:R1:W2:Y:S08]  /*8810*/  @!P1 MUFU.RCP R7, R4 ;  /* 0x0000000400079308 */ /* 0x0002b00000001000 */
[----:B------:R-:W3:Y:S01]  /*8820*/  @!P2 MUFU.RCP R5, R5 ;  /* 0x000000050005a308 */ /* 0x000ee20000001000 */
[----:B-1----:R-:W-:Y:S02]  /*8830*/  @!P2 IMAD.U32 R4, R19, 0x10000, RZ ;  /* 0x000100001304a824 */ /* 0x002fe400078e00ff */
[----:B0-----:R-:W-:-:S05]  /*8840*/  @!P0 FMUL.FTZ R27, R27, R26 ;  /* 0x0000001a1b1b8220 */ /* 0x001fca0000410000 */
[----:B------:R-:W0:Y:S01]  /*8850*/  @!P3 MUFU.RCP R6, R6 ;  /* 0x000000060006b308 */ /* 0x000e220000001000 */
[----:B--2---:R-:W-:-:S07]  /*8860*/  @!P1 FMUL.FTZ R24, R24, R7 ;  /* 0x0000000718189220 */ /* 0x004fce0000410000 */
[----:B------:R-:W1:Y:S01]  /*8870*/  @!P0 F2F.BF16.F32 R27, R27 ;  /* 0x0000001b001b8304 */ /* 0x000e620000202000 */
[----:B---3--:R-:W-:-:S07]  /*8880*/  @!P2 FMUL.FTZ R5, R4, R5 ;  /* 0x000000050405a220 */ /* 0x008fce0000410000 */
[----:B------:R-:W2:Y:S01]  /*8890*/  @!P1 F2F.BF16.F32 R24, R24 ;  /* 0x0000001800189304 */ /* 0x000ea20000202000 */
[----:B0-----:R-:W-:Y:S02]  /*88a0*/  @!P3 FMUL.FTZ R7, R17, R6 ;  /* 0x000000061107b220 */ /* 0x001fe40000410000 */
[----:B------:R-:W0:Y:S01]  /*88b0*/  LDC.U8 R17, c[0x0][0x3b0] ;  /* 0x0000ec00ff117b82 */ /* 0x000e220000000000 */
[----:B-1----:R-:W-:-:S04]  /*88c0*/  @!P0 IMAD.U32 R0, R27, 0x10000, RZ ;  /* 0x000100001b008824 */ /* 0x002fc800078e00ff */
[----:B------:R-:W1:Y:S01]  /*88d0*/  @!P2 F2F.BF16.F32 R5, R5 ;  /* 0x000000050005a304 */ /* 0x000e620000202000 */
[----:B--2---:R-:W-:-:S07]  /*88e0*/  @!P1 IMAD.U32 R4, R24, 0x10000, RZ ;  /* 0x0001000018049824 */ /* 0x004fce00078e00ff */
[----:B------:R-:W2:Y:S01]  /*88f0*/  @!P3 F2F.BF16.F32 R7, R7 ;  /* 0x000000070007b304 */ /* 0x000ea20000202000 */
[----:B-1----:R-:W-:-:S07]  /*8900*/  @!P2 IMAD.U32 R6, R5, 0x10000, RZ ;  /* 0x000100000506a824 */ /* 0x002fce00078e00ff */
[----:B------:R-:W1:Y:S01]  /*8910*/  @!P0 FRND.TRUNC R0, R0 ;  /* 0x0000000000008307 */ /* 0x000e62000020d000 */
[----:B--2---:R-:W-:-:S07]  /*8920*/  @!P3 IMAD.U32 R8, R7, 0x10000, RZ ;  /* 0x000100000708b824 */ /* 0x004fce00078e00ff */
[----:B------:R-:W2:Y:S08]  /*8930*/  @!P1 FRND.TRUNC R4, R4 ;  /* 0x0000000400049307 */ /* 0x000eb0000020d000 */
[----:B------:R-:W3:Y:S08]  /*8940*/  @!P2 FRND.TRUNC R6, R6 ;  /* 0x000000060006a307 */ /* 0x000ef0000020d000 */
[----:B------:R-:W4:Y:S08]  /*8950*/  @!P3 FRND.TRUNC R8, R8 ;  /* 0x000000080008b307 */ /* 0x000f30000020d000 */
[----:B-1----:R1:W0:Y:S08]  /*8960*/  @!P0 F2F.BF16.F32 R3, R0 ;  /* 0x0000000000038304 */ /* 0x0022300000202000 */
[----:B--2---:R1:W2:Y:S08]  /*8970*/  @!P1 F2F.BF16.F32 R22, R4 ;  /* 0x0000000400169304 */ /* 0x0042b00000202000 */
[----:B---3--:R1:W3:Y:S08]  /*8980*/  @!P2 F2F.BF16.F32 R18, R6 ;  /* 0x000000060012a304 */ /* 0x0082f00000202000 */
[----:B----4-:R1:W4:Y:S01]  /*8990*/  @!P3 F2F.BF16.F32 R19, R8 ;  /* 0x000000080013b304 */ /* 0x0103220000202000 */
[----:B0-2---:R-:W-:Y:S05]  /*89a0*/  @P0 BRA `(.L_x_691) ;  /* 0x0000001000300947 */ /* 0x005fea0003800000 */
[----:B------:R-:W0:Y:S01]  /*89b0*/  LDCU UR4, c[0x0][0x3b4] ;  /* 0x00007680ff0477ac */ /* 0x000e220008000800 */
[----:B-1----:R-:W1:Y:S01]  /*89c0*/  LDC.64 R8, c[0x0][0x388] ;  /* 0x0000e200ff087b82 */ /* 0x002e620000000a00 */
[----:B------:R-:W-:Y:S01]  /*89d0*/  IMAD R0, R2, 0x200, R25 ;  /* 0x0000020002007824 */ /* 0x000fe200078e0219 */
[----:B------:R-:W-:-:S03]  /*89e0*/  PRMT R4, R17, 0x9910, RZ ;  /* 0x0000991011047816 */ /* 0x000fc600000000ff */
[----:B0-----:R-:W-:Y:S02]  /*89f0*/  IMAD R5, R0, UR4, RZ ;  /* 0x0000000400057c24 */ /* 0x001fe4000f8e02ff */
[----:B------:R-:W-:-:S05]  /*8a00*/  IMAD.MOV.U32 R0, RZ, RZ, R4 ;  /* 0x000000ffff007224 */ /* 0x000fca00078e0004 */
[----:B------:R-:W-:Y:S02]  /*8a10*/  ISETP.GT.AND P0, PT, R0, 0x9, PT ;  /* 0x000000090000780c */ /* 0x000fe40003f04270 */
[----:B-1----:R-:W-:-:S05]  /*8a20*/  IADD3 R8, P1, PT, R5, R8, RZ ;  /* 0x0000000805087210 */ /* 0x002fca0007f3e0ff */
[----:B------:R-:W-:-:S06]  /*8a30*/  IMAD.X R9, RZ, RZ, R9, P1 ;  /* 0x000000ffff097224 */ /* 0x000fcc00008e0609 */
[----:B------:R-:W-:Y:S05]  /*8a40*/  @P0 BRA `(.L_x_692) ;  /* 0x0000000400340947 */ /* 0x000fea0003800000 */
[----:B------:R-:W-:-:S13]  /*8a50*/  ISETP.GT.AND P0, PT, R0, 0x4, PT ;  /* 0x000000040000780c */ /* 0x000fda0003f04270 */
[----:B------:R-:W-:Y:S05]  /*8a60*/  @P0 BRA `(.L_x_693) ;  /* 0x0000000000940947 */ /* 0x000fea0003800000 */
[----:B------:R-:W-:-:S13]  /*8a70*/  ISETP.GT.AND P0, PT, R0, 0x1, PT ;  /* 0x000000010000780c */ /* 0x000fda0003f04270 */
[----:B------:R-:W-:Y:S05]  /*8a80*/  @P0 BRA `(.L_x_694) ;  /* 0x0000000000380947 */ /* 0x000fea0003800000 */
[----:B------:R-:W-:-:S13]  /*8a90*/  ISETP.NE.AND P0, PT, R17, RZ, PT ;  /* 0x000000ff1100720c */ /* 0x000fda0003f05270 */
[----:B------:R-:W-:Y:S05]  /*8aa0*/  @!P0 BRA `(.L_x_695) ;  /* 0x00000000001c8947 */ /* 0x000fea0003800000 */
[----:B------:R-:W-:-:S13]  /*8ab0*/  ISETP.NE.AND P0, PT, R0, 0x1, PT ;  /* 0x000000010000780c */ /* 0x000fda0003f05270 */
[----:B------:R-:W-:Y:S05]  /*8ac0*/  @P0 BRA `(.L_x_696) ;  /* 0x0000000c00380947 */ /* 0x000fea0003800000 */
[----:B------:R-:W-:Y:S02]  /*8ad0*/  IMAD.U32 R3, R3, 0x10000, RZ ;  /* 0x0001000003037824 */ /* 0x000fe400078e00ff */
[----:B------:R-:W-:-:S04]  /*8ae0*/  IMAD.MOV.U32 R25, RZ, RZ, R23 ;  /* 0x000000ffff197224 */ /* 0x000fc800078e0017 */
[----:B------:R-:W0:Y:S02]  /*8af0*/  F2I.FTZ.TRUNC.NTZ R3, R3 ;  /* 0x0000000300037305 */ /* 0x000e24000021f100 */
[----:B0-----:R0:W-:Y:S01]  /*8b00*/  STG.E.U8 desc[UR36][R8.64], R3 ;  /* 0x0000000308007986 */ /* 0x0011e2000c101124 */
[----:B------:R-:W-:Y:S05]  /*8b10*/  BRA `(.L_x_691) ;  /* 0x0000000c00d47947 */ /* 0x000fea0003800000 */
.L_x_695:
[----:B------:R-:W-:Y:S02]  /*8b20*/  IMAD.U32 R5, R3, 0x10000, RZ ;  /* 0x0001000003057824 */ /* 0x000fe400078e00ff */
[----:B------:R-:W-:-:S04]  /*8b30*/  IMAD.MOV.U32 R25, RZ, RZ, R23 ;  /* 0x000000ffff197224 */ /* 0x000fc800078e0017 */
[----:B------:R-:W0:Y:S02]  /*8b40*/  F2I.S64.TRUNC R4, R5 ;  /* 0x0000000500047311 */ /* 0x000e24000020d900 */
[----:B0-----:R0:W-:Y:S01]  /*8b50*/  STG.E.U8 desc[UR36][R8.64], R4 ;  /* 0x0000000408007986 */ /* 0x0011e2000c101124 */
[----:B------:R-:W-:Y:S05]  /*8b60*/  BRA `(.L_x_691) ;  /* 0x0000000c00c07947 */ /* 0x000fea0003800000 */
.L_x_694:
[----:B------:R-:W-:-:S13]  /*8b70*/  ISETP.NE.AND P0, PT, R0, 0x2, PT ;  /* 0x000000020000780c */ /* 0x000fda0003f05270 */
[----:B------:R-:W-:Y:S05]  /*8b80*/  @!P0 BRA `(.L_x_697) ;  /* 0x0000000000388947 */ /* 0x000fea0003800000 */
[----:B------:R-:W-:-:S13]  /*8b90*/  ISETP.NE.AND P0, PT, R0, 0x3, PT ;  /* 0x000000030000780c */ /* 0x000fda0003f05270 */
[----:B------:R-:W-:Y:S05]  /*8ba0*/  @!P0 BRA `(.L_x_698) ;  /* 0x00000000001c8947 */ /* 0x000fea0003800000 */
[----:B------:R-:W-:-:S13]  /*8bb0*/  ISETP.NE.AND P0, PT, R0, 0x4, PT ;  /* 0x000000040000780c */ /* 0x000fda0003f05270 */
[----:B------:R-:W-:Y:S05]  /*8bc0*/  @P0 BRA `(.L_x_696) ;  /* 0x0000000800f80947 */ /* 0x000fea0003800000 */
[----:B------:R-:W-:Y:S02]  /*8bd0*/  IMAD.U32 R4, R3, 0x10000, RZ ;  /* 0x0001000003047824 */ /* 0x000fe400078e00ff */
[----:B------:R-:W-:-:S04]  /*8be0*/  IMAD.MOV.U32 R25, RZ, RZ, R23 ;  /* 0x000000ffff197224 */ /* 0x000fc800078e0017 */
[----:B------:R-:W0:Y:S02]  /*8bf0*/  F2I.S64.TRUNC R4, R4 ;  /* 0x0000000400047311 */ /* 0x000e24000020d900 */
[----:B0-----:R0:W-:Y:S01]  /*8c00*/  STG.E.64 desc[UR36][R8.64], R4 ;  /* 0x0000000408007986 */ /* 0x0011e2000c101b24 */
[----:B------:R-:W-:Y:S05]  /*8c10*/  BRA `(.L_x_691) ;  /* 0x0000000c00947947 */ /* 0x000fea0003800000 */
.L_x_698:
[----:B------:R-:W-:Y:S02]  /*8c20*/  IMAD.U32 R3, R3, 0x10000, RZ ;  /* 0x0001000003037824 */ /* 0x000fe400078e00ff */
[----:B------:R-:W-:-:S04]  /*8c30*/  IMAD.MOV.U32 R25, RZ, RZ, R23 ;  /* 0x000000ffff197224 */ /* 0x000fc800078e0017 */
[----:B------:R-:W0:Y:S02]  /*8c40*/  F2I.FTZ.TRUNC.NTZ R3, R3 ;  /* 0x0000000300037305 */ /* 0x000e24000021f100 */
[----:B0-----:R0:W-:Y:S01]  /*8c50*/  STG.E desc[UR36][R8.64], R3 ;  /* 0x0000000308007986 */ /* 0x0011e2000c101924 */
[----:B------:R-:W-:Y:S05]  /*8c60*/  BRA `(.L_x_691) ;  /* 0x0000000c00807947 */ /* 0x000fea0003800000 */
.L_x_697:
[----:B------:R-:W-:Y:S02]  /*8c70*/  IMAD.U32 R3, R3, 0x10000, RZ ;  /* 0x0001000003037824 */ /* 0x000fe400078e00ff */
[----:B------:R-:W-:-:S04]  /*8c80*/  IMAD.MOV.U32 R25, RZ, RZ, R23 ;  /* 0x000000ffff197224 */ /* 0x000fc800078e0017 */
[----:B------:R-:W0:Y:S02]  /*8c90*/  F2I.FTZ.TRUNC.NTZ R3, R3 ;  /* 0x0000000300037305 */ /* 0x000e24000021f100 */
[----:B0-----:R0:W-:Y:S01]  /*8ca0*/  STG.E.U16 desc[UR36][R8.64], R3 ;  /* 0x0000000308007986 */ /* 0x0011e2000c101524 */
[----:B------:R-:W-:Y:S05]  /*8cb0*/  BRA `(.L_x_691) ;  /* 0x0000000c006c7947 */ /* 0x000fea0003800000 */
.L_x_693:
[----:B------:R-:W-:-:S13]  /*8cc0*/  ISETP.GT.AND P0, PT, R0, 0x6, PT ;  /* 0x000000060000780c */ /* 0x000fda0003f04270 */
[----:B------:R-:W-:Y:S05]  /*8cd0*/  @P0 BRA `(.L_x_699) ;  /* 0x0000000000340947 */ /* 0x000fea0003800000 */
[----:B------:R-:W-:-:S13]  /*8ce0*/  ISETP.NE.AND P0, PT, R0, 0x5, PT ;  /* 0x000000050000780c */ /* 0x000fda0003f05270 */
[----:B------:R-:W-:Y:S05]  /*8cf0*/  @!P0 BRA `(.L_x_700) ;  /* 0x0000000000188947 */ /* 0x000fea0003800000 */
[----:B------:R-:W-:-:S13]  /*8d00*/  ISETP.NE.AND P0, PT, R0, 0x6, PT ;  /* 0x000000060000780c */ /* 0x000fda0003f05270 */
[----:B------:R-:W-:Y:S05]  /*8d10*/  @P0 BRA `(.L_x_696) ;  /* 0x0000000800a40947 */ /* 0x000fea0003800000 */
[----:B------:R-:W-:Y:S02]  /*8d20*/  IMAD.U32 R3, R3, 0x10000, RZ ;  /* 0x0001000003037824 */ /* 0x000fe400078e00ff */
[----:B------:R-:W-:-:S03]  /*8d30*/  IMAD.MOV.U32 R25, RZ, RZ, R23 ;  /* 0x000000ffff197224 */ /* 0x000fc600078e0017 */
[----:B------:R2:W-:Y:S01]  /*8d40*/  STG.E desc[UR36][R8.64], R3 ;  /* 0x0000000308007986 */ /* 0x0005e2000c101924 */
[----:B------:R-:W-:Y:S05]  /*8d50*/  BRA `(.L_x_691) ;  /* 0x0000000c00447947 */ /* 0x000fea0003800000 */
.L_x_700:
[----:B------:R-:W-:Y:S02]  /*8d60*/  IMAD.U32 R0, R3, 0x10000, RZ ;  /* 0x0001000003007824 */ /* 0x000fe400078e00ff */
[----:B------:R-:W-:-:S03]  /*8d70*/  IMAD.MOV.U32 R25, RZ, RZ, R23 ;  /* 0x000000ffff197224 */ /* 0x000fc600078e0017 */
[----:B------:R-:W-:-:S05]  /*8d80*/  F2FP.F16.F32.PACK_AB R0, RZ, R0 ;  /* 0x00000000ff00723e */ /* 0x000fca00000000ff */
[----:B------:R0:W-:Y:S01]  /*8d90*/  STG.E.U16 desc[UR36][R8.64], R0 ;  /* 0x0000000008007986 */ /* 0x0001e2000c101524 */
[----:B------:R-:W-:Y:S05]  /*8da0*/  BRA `(.L_x_691) ;  /* 0x0000000c00307947 */ /* 0x000fea0003800000 */
.L_x_699:
[----:B------:R-:W-:-:S13]  /*8db0*/  ISETP.NE.AND P0, PT, R0, 0x7, PT ;  /* 0x000000070000780c */ /* 0x000fda0003f05270 */
[----:B------:R-:W-:Y:S05]  /*8dc0*/  @!P0 BRA `(.L_x_701) ;  /* 0x00000000003c8947 */ /* 0x000fea0003800000 */
[----:B------:R-:W-:-:S13]  /*8dd0*/  ISETP.NE.AND P0, PT, R0, 0x8, PT ;  /* 0x000000080000780c */ /* 0x000fda0003f05270 */
[----:B------:R-:W-:Y:S05]  /*8de0*/  @!P0 BRA `(.L_x_702) ;  /* 0x00000000001c8947 */ /* 0x000fea0003800000 */
[----:B------:R-:W-:-:S13]  /*8df0*/  ISETP.NE.AND P0, PT, R0, 0x9, PT ;  /* 0x000000090000780c */ /* 0x000fda0003f05270 */
[----:B------:R-:W-:Y:S05]  /*8e00*/  @P0 BRA `(.L_x_696) ;  /* 0x0000000800680947 */ /* 0x000fea0003800000 */
[----:B------:R-:W-:Y:S02]  /*8e10*/  IMAD.U32 R4, R3, 0x10000, RZ ;  /* 0x0001000003047824 */ /* 0x000fe400078e00ff */
[----:B------:R-:W-:Y:S02]  /*8e20*/  IMAD.MOV.U32 R5, RZ, RZ, RZ ;  /* 0x000000ffff057224 */ /* 0x000fe400078e00ff */
[----:B------:R-:W-:-:S03]  /*8e30*/  IMAD.MOV.U32 R25, RZ, RZ, R23 ;  /* 0x000000ffff197224 */ /* 0x000fc600078e0017 */
[----:B------:R0:W-:Y:S01]  /*8e40*/  STG.E.64 desc[UR36][R8.64], R4 ;  /* 0x0000000408007986 */ /* 0x0001e2000c101b24 */
[----:B------:R-:W-:Y:S05]  /*8e50*/  BRA `(.L_x_691) ;  /* 0x0000000c00047947 */ /* 0x000fea0003800000 */
.L_x_702:
[----:B------:R-:W-:Y:S02]  /*8e60*/  IMAD.U32 R3, R3, 0x10000, RZ ;  /* 0x0001000003037824 */ /* 0x000fe400078e00ff */
[----:B------:R-:W-:-:S03]  /*8e70*/  IMAD.MOV.U32 R25, RZ, RZ, R23 ;  /* 0x000000ffff197224 */ /* 0x000fc600078e0017 */
[----:B------:R-:W-:-:S04]  /*8e80*/  F2FP.F16.F32.PACK_AB R3, RZ, R3 ;  /* 0x00000003ff03723e */ /* 0x000fc800000000ff */
[----:B------:R-:W-:-:S05]  /*8e90*/  PRMT R3, R3, 0x5410, RZ ;  /* 0x0000541003037816 */ /* 0x000fca00000000ff */
[----:B------:R0:W-:Y:S01]  /*8ea0*/  STG.E desc[UR36][R8.64], R3 ;  /* 0x0000000308007986 */ /* 0x0001e2000c101924 */
[----:B------:R-:W-:Y:S05]  /*8eb0*/  BRA `(.L_x_691) ;  /* 0x0000000800ec7947 */ /* 0x000fea0003800000 */
.L_x_701:
[----:B------:R-:W-:Y:S02]  /*8ec0*/  IMAD.U32 R4, R3, 0x10000, RZ ;  /* 0x0001000003047824 */ /* 0x000fe400078e00ff */
[----:B------:R-:W-:Y:S02]  /*8ed0*/  IMAD.MOV.U32 R25, RZ, RZ, R23 ;  /* 0x000000ffff197224 */ /* 0x000fe400078e0017 */
[----:B------:R-:W-:-:S06]  /*8ee0*/  FMUL.FTZ R4, R4, 1 ;  /* 0x3f80000004047820 */ /* 0x000fcc0000410000 */
[----:B------:R-:W0:Y:S02]  /*8ef0*/  F2F.F64.F32 R4, R4 ;  /* 0x0000000400047310 */ /* 0x000e240000201800 */
[----:B0-----:R0:W-:Y:S01]  /*8f00*/  STG.E.64 desc[UR36][R8.64], R4 ;  /* 0x0000000408007986 */ /* 0x0011e2000c101b24 */
[----:B------:R-:W-:Y:S05]  /*8f10*/  BRA `(.L_x_691) ;  /* 0x0000000800d47947 */ /* 0x000fea0003800000 */
.L_x_692:
[----:B------:R-:W-:-:S13]  /*8f20*/  ISETP.GT.AND P0, PT, R0, 0x18, PT ;  /* 0x000000180000780c */ /* 0x000fda0003f04270 */
[----:B------:R-:W-:Y:S05]  /*8f30*/  @P0 BRA `(.L_x_703) ;  /* 0x0000000400080947 */ /* 0x000fea0003800000 */
        /* <DEDUP_REMOVED lines=8> */
[----:B------:R-:W-:-:S04]  /*8fc0*/  FSETP.NEU.FTZ.AND P0, PT, R3, RZ, PT ;  /* 0x000000ff0300720b */ /* 0x000fc80003f1d000 */
[----:B------:R-:W-:-:S05]  /*8fd0*/  SEL R3, RZ, 0x1, !P0 ;  /* 0x00000001ff037807 */ /* 0x000fca0004000000 */
[----:B------:R0:W-:Y:S01]  /*8fe0*/  STG.E.U8 desc[UR36][R8.64], R3 ;  /* 0x0000000308007986 */ /* 0x0001e2000c101124 */
[----:B------:R-:W-:Y:S05]  /*8ff0*/  BRA `(.L_x_691) ;  /* 0x00000008009c7947 */ /* 0x000fea0003800000 */
.L_x_705:
[----:B------:R-:W-:Y:S01]  /*9000*/  IMAD.U32 R3, R3, 0x10000, RZ ;  /* 0x0001000003037824 */ /* 0x000fe200078e00ff */
[----:B------:R-:W-:Y:S01]  /*9010*/  CS2R R6, SRZ ;  /* 0x0000000000067805 */ /* 0x000fe2000001ff00 */
[----:B------:R-:W-:Y:S02]  /*9020*/  IMAD.MOV.U32 R25, RZ, RZ, R23 ;  /* 0x000000ffff197224 */ /* 0x000fe400078e0017 */
[----:B------:R-:W-:-:S04]  /*9030*/  FMUL.FTZ R3, R3, 1 ;  /* 0x3f80000003037820 */ /* 0x000fc80000410000 */
[----:B------:R-:W0:Y:S02]  /*9040*/  F2F.F64.F32 R4, R3 ;  /* 0x0000000300047310 */ /* 0x000e240000201800 */
[----:B0-----:R0:W-:Y:S01]  /*9050*/  STG.E.128 desc[UR36][R8.64], R4 ;  /* 0x0000000408007986 */ /* 0x0011e2000c101d24 */
[----:B------:R-:W-:Y:S05]  /*9060*/  BRA `(.L_x_691) ;  /* 0x0000000800807947 */ /* 0x000fea0003800000 */
.L_x_704:
[----:B------:R-:W-:-:S13]  /*9070*/  ISETP.NE.AND P0, PT, R0, 0xf, PT ;  /* 0x0000000f0000780c */ /* 0x000fda0003f05270 */
[----:B------:R-:W-:Y:S05]  /*9080*/  @!P0 BRA `(.L_x_706) ;  /* 0x0000000000a88947 */ /* 0x000fea0003800000 */
[----:B------:R-:W-:-:S13]  /*9090*/  ISETP.NE.AND P0, PT, R0, 0x17, PT ;  /* 0x000000170000780c */ /* 0x000fda0003f05270 */
[----:B------:R-:W-:Y:S05]  /*90a0*/  @!P0 BRA `(.L_x_707) ;  /* 0x0000000000508947 */ /* 0x000fea0003800000 */
[----:B------:R-:W-:-:S13]  /*90b0*/  ISETP.NE.AND P0, PT, R0, 0x18, PT ;  /* 0x000000180000780c */ /* 0x000fda0003f05270 */
[----:B------:R-:W-:Y:S05]  /*90c0*/  @P0 BRA `(.L_x_696) ;  /* 0x0000000400b80947 */ /* 0x000fea0003800000 */
[----:B------:R-:W-:Y:S01]  /*90d0*/  IMAD.U32 R6, R3, 0x10000, RZ ;  /* 0x0001000003067824 */ /* 0x000fe200078e00ff */
        /* <DEDUP_REMOVED lines=8> */
[----:B------:R-:W-:Y:S01]  /*9160*/  @P0 LOP3.LUT R3, R0, 0x1, RZ, 0xc0, !PT ;  /* 0x0000000100030812 */ /* 0x000fe200078ec0ff */
[----:B------:R-:W-:-:S03]  /*9170*/  @!P0 FADD.FTZ R0, R4, 16384 ;  /* 0x4680000004008421 */ /* 0x000fc60000010000 */
[----:B------:R-:W-:-:S04]  /*9180*/  @P0 IADD3 R3, PT, PT, R6, 0x407ffff, R3 ;  /* 0x0407ffff06030810 */ /* 0x000fc80007ffe003 */
[----:B------:R-:W-:-:S07]  /*9190*/  @P0 SHF.R.U32.HI R0, RZ, 0x14, R3 ;  /* 0x00000014ff000819 */ /* 0x000fce0000011603 */
.L_x_709:
[----:B------:R-:W-:Y:S05]  /*91a0*/  BSYNC.RECONVERGENT B0 ;  /* 0x0000000000007941 */ /* 0x000fea0003800200 */
.L_x_708:
[----:B------:R-:W-:Y:S01]  /*91b0*/  LOP3.LUT R5, R0, 0x80, R5, 0xf8, !PT ;  /* 0x0000008000057812 */ /* 0x000fe200078ef805 */
[----:B------:R-:W-:-:S04]  /*91c0*/  IMAD.MOV.U32 R25, RZ, RZ, R23 ;  /* 0x000000ffff197224 */ /* 0x000fc800078e0017 */
[----:B------:R0:W-:Y:S01]  /*91d0*/  STG.E.U8 desc[UR36][R8.64], R5 ;  /* 0x0000000508007986 */ /* 0x0001e2000c101124 */
[----:B------:R-:W-:Y:S05]  /*91e0*/  BRA `(.L_x_691) ;  /* 0x0000000800207947 */ /* 0x000fea0003800000 */
.L_x_707:
[----:B------:R-:W-:Y:S01]  /*91f0*/  IMAD.U32 R6, R3, 0x10000, RZ ;  /* 0x0001000003067824 */ /* 0x000fe200078e00ff */
[----:B------:R-:W-:Y:S04]  /*9200*/  BSSY.RECONVERGENT B0, `(.L_x_710) ;  /* 0x000000e000007945 */ /* 0x000fe80003800200 */
[----:B------:R-:W-:Y:S02]  /*9210*/  LOP3.LUT R4, R6, 0x7fffffff, RZ, 0xc0, !PT ;  /* 0x7fffffff06047812 */ /* 0x000fe400078ec0ff */
[----:B------:R-:W-:Y:S02]  /*9220*/  SHF.R.U32.HI R5, RZ, 0x18, R6 ;  /* 0x00000018ff057819 */ /* 0x000fe40000011606 */
[----:B------:R-:W-:-:S13]  /*9230*/  ISETP.GE.U32.AND P1, PT, R4, 0x47800000, PT ;  /* 0x478000000400780c */ /* 0x000fda0003f26070 */
[----:B------:R-:W-:Y:S01]  /*9240*/  @P1 IMAD.MOV.U32 R0, RZ, RZ, 0x7f ;  /* 0x0000007fff001424 */ /* 0x000fe200078e00ff */
[----:B------:R-:W-:-:S04]  /*9250*/  @P1 ISETP.GT.U32.AND P0, PT, R4, 0x7f800000, PT ;  /* 0x7f8000000400180c */ /* 0x000fc80003f04070 */
[----:B------:R-:W-:Y:S01]  /*9260*/  @P1 SEL R0, R0, 0x7c, P0 ;  /* 0x0000007c00001807 */ /* 0x000fe20000000000 */
[----:B------:R-:W-:Y:S08]  /*9270*/  @P1 BRA `(.L_x_711) ;  /* 0x0000000000181947 */ /* 0x000ff00003800000 */
[----:B------:R-:W-:-:S13]  /*9280*/  ISETP.GT.U32.AND P0, PT, R4, 0x387fffff, PT ;  /* 0x387fffff0400780c */ /* 0x000fda0003f04070 */
[----:B------:R-:W-:-:S04]  /*9290*/  @P0 SHF.R.U32.HI R0, RZ, 0x15, R6 ;  /* 0x00000015ff000819 */ /* 0x000fc80000011606 */
[----:B------:R-:W-:Y:S01]  /*92a0*/  @P0 LOP3.LUT R3, R0, 0x1, RZ, 0xc0, !PT ;  /* 0x0000000100030812 */ /* 0x000fe200078ec0ff */
[----:B------:R-:W-:-:S03]  /*92b0*/  @!P0 FADD.FTZ R0, R4, 128 ;  /* 0x4300000004008421 */ /* 0x000fc60000010000 */
[----:B------:R-:W-:-:S04]  /*92c0*/  @P0 IADD3 R3, PT, PT, R6, 0x80fffff, R3 ;  /* 0x080fffff06030810 */ /* 0x000fc80007ffe003 */
[----:B------:R-:W-:-:S07]  /*92d0*/  @P0 SHF.R.U32.HI R0, RZ, 0x15, R3 ;  /* 0x00000015ff000819 */ /* 0x000fce0000011603 */
.L_x_711:
[----:B------:R-:W-:Y:S05]  /*92e0*/  BSYNC.RECONVERGENT B0 ;  /* 0x0000000000007941 */ /* 0x000fea0003800200 */
.L_x_710:
[----:B------:R-:W-:Y:S01]  /*92f0*/  LOP3.LUT R5, R0, 0x80, R5, 0xf8, !PT ;  /* 0x0000008000057812 */ /* 0x000fe200078ef805 */
[----:B------:R-:W-:-:S04]  /*9300*/  IMAD.MOV.U32 R25, RZ, RZ, R23 ;  /* 0x000000ffff197224 */ /* 0x000fc800078e0017 */
[----:B------:R0:W-:Y:S01]  /*9310*/  STG.E.U8 desc[UR36][R8.64], R5 ;  /* 0x0000000508007986 */ /* 0x0001e2000c101124 */
[----:B------:R-:W-:Y:S05]  /*9320*/  BRA `(.L_x_691) ;  /* 0x0000000400d07947 */ /* 0x000fea0003800000 */
.L_x_706:
[----:B------:R0:W-:Y:S01]  /*9330*/  STG.E.U16 desc[UR36][R8.64], R3 ;  /* 0x0000000308007986 */ /* 0x0001e2000c101524 */
[----:B------:R-:W-:Y:S01]  /*9340*/  IMAD.MOV.U32 R25, RZ, RZ, R23 ;  /* 0x000000ffff197224 */ /* 0x000fe200078e0017 */
[----:B------:R-:W-:Y:S06]  /*9350*/  BRA `(.L_x_691) ;  /* 0x0000000400c47947 */ /* 0x000fec0003800000 */
.L_x_703:
[----:B------:R-:W-:-:S13]  /*9360*/  ISETP.GT.AND P0, PT, R0, 0x1b, PT ;  /* 0x0000001b0000780c */ /* 0x000fda0003f04270 */
[----:B------:R-:W-:Y:S05]  /*9370*/  @P0 BRA `(.L_x_712) ;  /* 0x0000000000f40947 */ /* 0x000fea0003800000 */
        /* <DEDUP_REMOVED lines=8> */
[----:B------:R-:W0:Y:S02]  /*9400*/  F2I.FTZ.U32.TRUNC.NTZ R3, R3 ;  /* 0x0000000300037305 */ /* 0x000e24000021f000 */
[----:B0-----:R0:W-:Y:S01]  /*9410*/  STG.E.U16 desc[UR36][R8.64], R3 ;  /* 0x0000000308007986 */ /* 0x0011e2000c101524 */
[----:B------:R-:W-:Y:S05]  /*9420*/  BRA `(.L_x_691) ;  /* 0x0000000400907947 */ /* 0x000fea0003800000 */
.L_x_714:
[----:B------:R-:W-:Y:S01]  /*9430*/  IMAD.U32 R3, R3, 0x10000, RZ ;  /* 0x0001000003037824 */ /* 0x000fe200078e00ff */
[----:B------:R-:W-:Y:S01]  /*9440*/  BSSY.RECONVERGENT B0, `(.L_x_715) ;  /* 0x0000014000007945 */ /* 0x000fe20003800200 */
[----:B------:R-:W-:-:S03]  /*9450*/  IMAD.MOV.U32 R4, RZ, RZ, 0x80 ;  /* 0x00000080ff047424 */ /* 0x000fc600078e00ff */
[----:B------:R-:W-:-:S04]  /*9460*/  LOP3.LUT R0, R3, 0x7fffffff, RZ, 0xc0, !PT ;  /* 0x7fffffff03007812 */ /* 0x000fc800078ec0ff */
[----:B------:R-:W-:-:S13]  /*9470*/  ISETP.GT.U32.AND P0, PT, R0, 0x437fffff, PT ;  /* 0x437fffff0000780c */ /* 0x000fda0003f04070 */
[----:B------:R-:W-:Y:S05]  /*9480*/  @P0 BRA `(.L_x_716) ;  /* 0x00000000003c0947 */ /* 0x000fea0003800000 */
[----:B------:R-:W-:-:S13]  /*9490*/  ISETP.GT.U32.AND P0, PT, R0, 0x3bffffff, PT ;  /* 0x3bffffff0000780c */ /* 0x000fda0003f04070 */
[----:B------:R-:W-:Y:S05]  /*94a0*/  @P0 BRA `(.L_x_717) ;  /* 0x0000000000140947 */ /* 0x000fea0003800000 */
[----:B------:R-:W-:Y:S01]  /*94b0*/  FADD.FTZ R0, R0, 8192 ;  /* 0x4600000000007421 */ /* 0x000fe20000010000 */
[----:B------:R-:W-:-:S04]  /*94c0*/  PRMT R4, RZ, 0x7610, R4 ;  /* 0x00007610ff047816 */ /* 0x000fc80000000004 */
[----:B------:R-:W-:-:S13]  /*94d0*/  LOP3.LUT P0, R0, R0, 0xff, RZ, 0xc0, !PT ;  /* 0x000000ff00007812 */ /* 0x000fda000780c0ff */
[----:B------:R-:W-:Y:S05]  /*94e0*/  @!P0 BRA `(.L_x_716) ;  /* 0x0000000000248947 */ /* 0x000fea0003800000 */
[----:B------:R-:W-:Y:S05]  /*94f0*/  BRA `(.L_x_718) ;  /* 0x0000000000147947 */ /* 0x000fea0003800000 */
.L_x_717:
[----:B------:R-:W-:-:S04]  /*9500*/  SHF.R.U32.HI R0, RZ, 0x14, R3 ;  /* 0x00000014ff007819 */ /* 0x000fc80000011603 */
[----:B------:R-:W-:-:S04]  /*9510*/  LOP3.LUT R0, R0, 0x1, RZ, 0xc0, !PT ;  /* 0x0000000100007812 */ /* 0x000fc800078ec0ff */
[----:B------:R-:W-:-:S04]  /*9520*/  IADD3 R0, PT, PT, R3, 0x487ffff, R0 ;  /* 0x0487ffff03007810 */ /* 0x000fc80007ffe000 */
[----:B------:R-:W-:-:S04]  /*9530*/  SHF.R.U32.HI R0, RZ, 0x14, R0 ;  /* 0x00000014ff007819 */ /* 0x000fc80000011600 */
[----:B------:R-:W-:-:S07]  /*9540*/  LOP3.LUT R0, R0, 0xff, RZ, 0xc0, !PT ;  /* 0x000000ff00007812 */ /* 0x000fce00078ec0ff */
.L_x_718:
[----:B------:R-:W-:-:S04]  /*9550*/  SHF.R.U32.HI R3, RZ, 0x18, R3 ;  /* 0x00000018ff037819 */ /* 0x000fc80000011603 */
[----:B------:R-:W-:-:S04]  /*9560*/  LOP3.LUT R0, R0, 0x80, R3, 0xf8, !PT ;  /* 0x0000008000007812 */ /* 0x000fc800078ef803 */
[----:B------:R-:W-:-:S07]  /*9570*/  PRMT R4, R0, 0x7610, R4 ;  /* 0x0000761000047816 */ /* 0x000fce0000000004 */
.L_x_716:
[----:B------:R-:W-:Y:S05]  /*9580*/  BSYNC.RECONVERGENT B0 ;  /* 0x0000000000007941 */ /* 0x000fea0003800200 */
.L_x_715:
[----:B------:R0:W-:Y:S01]  /*9590*/  STG.E.U8 desc[UR36][R8.64], R4 ;  /* 0x0000000408007986 */ /* 0x0001e2000c101124 */
[----:B------:R-:W-:Y:S01]  /*95a0*/  IMAD.MOV.U32 R25, RZ, RZ, R23 ;  /* 0x000000ffff197224 */ /* 0x000fe200078e0017 */
[----:B------:R-:W-:Y:S06]  /*95b0*/  BRA `(.L_x_691) ;  /* 0x00000004002c7947 */ /* 0x000fec0003800000 */
.L_x_713:
        /* <DEDUP_REMOVED lines=13> */
.L_x_721:
[----:B------:R-:W-:-:S04]  /*9690*/  SHF.R.U32.HI R0, RZ, 0x15, R3 ;  /* 0x00000015ff007819 */ /* 0x000fc80000011603 */
[----:B------:R-:W-:-:S04]  /*96a0*/  LOP3.LUT R0, R0, 0x1, RZ, 0xc0, !PT ;  /* 0x0000000100007812 */ /* 0x000fc800078ec0ff */
[----:B------:R-:W-:-:S04]  /*96b0*/  IADD3 R0, PT, PT, R3, 0x88fffff, R0 ;  /* 0x088fffff03007810 */ /* 0x000fc80007ffe000 */
[----:B------:R-:W-:-:S04]  /*96c0*/  SHF.R.U32.HI R0, RZ, 0x15, R0 ;  /* 0x00000015ff007819 */ /* 0x000fc80000011600 */
[----:B------:R-:W-:-:S07]  /*96d0*/  LOP3.LUT R0, R0, 0xff, RZ, 0xc0, !PT ;  /* 0x000000ff00007812 */ /* 0x000fce00078ec0ff */
.L_x_722:
[----:B------:R-:W-:-:S04]  /*96e0*/  SHF.R.U32.HI R3, RZ, 0x18, R3 ;  /* 0x00000018ff037819 */ /* 0x000fc80000011603 */
[----:B------:R-:W-:-:S04]  /*96f0*/  LOP3.LUT R0, R0, 0x80, R3, 0xf8, !PT ;  /* 0x0000008000007812 */ /* 0x000fc800078ef803 */
[----:B------:R-:W-:-:S07]  /*9700*/  PRMT R4, R0, 0x7610, R4 ;  /* 0x0000761000047816 */ /* 0x000fce0000000004 */
.L_x_720:
[----:B------:R-:W-:Y:S05]  /*9710*/  BSYNC.RECONVERGENT B0 ;  /* 0x0000000000007941 */ /* 0x000fea0003800200 */
.L_x_719:
[----:B------:R0:W-:Y:S01]  /*9720*/  STG.E.U8 desc[UR36][R8.64], R4 ;  /* 0x0000000408007986 */ /* 0x0001e2000c101124 */
[----:B------:R-:W-:Y:S01]  /*9730*/  IMAD.MOV.U32 R25, RZ, RZ, R23 ;  /* 0x000000ffff197224 */ /* 0x000fe200078e0017 */
[----:B------:R-:W-:Y:S06]  /*9740*/  BRA `(.L_x_691) ;  /* 0x0000000000c87947 */ /* 0x000fec0003800000 */
.L_x_712:
[----:B------:R-:W-:-:S13]  /*9750*/  ISETP.NE.AND P0, PT, R0, 0x1c, PT ;  /* 0x0000001c0000780c */ /* 0x000fda0003f05270 */
[----:B------:R-:W-:Y:S05]  /*9760*/  @!P0 BRA `(.L_x_723) ;  /* 0x0000000000b08947 */ /* 0x000fea0003800000 */
[----:B------:R-:W-:-:S13]  /*9770*/  ISETP.NE.AND P0, PT, R0, 0x1d, PT ;  /* 0x0000001d0000780c */ /* 0x000fda0003f05270 */
[----:B------:R-:W-:Y:S05]  /*9780*/  @!P0 BRA `(.L_x_724) ;  /* 0x0000000000948947 */ /* 0x000fea0003800000 */
[----:B------:R-:W-:-:S13]  /*9790*/  ISETP.NE.AND P0, PT, R0, 0x2c, PT ;  /* 0x0000002c0000780c */ /* 0x000fda0003f05270 */
[----:B------:R-:W-:Y:S05]  /*97a0*/  @!P0 BRA `(.L_x_725) ;  /* 0x0000000000488947 */ /* 0x000fea0003800000 */
.L_x_696:
[----:B------:R-:W-:Y:S01]  /*97b0*/  MOV R14, 0x0 ;  /* 0x00000000000e7802 */ /* 0x000fe20000000f00 */
[----:B------:R-:W0:Y:S01]  /*97c0*/  LDCU.64 UR6, c[0x4][0x178] ;  /* 0x01002f00ff0677ac */ /* 0x000e220008000a00 */
[----:B------:R-:W-:Y:S02]  /*97d0*/  IMAD.MOV.U32 R8, RZ, RZ, 0x65 ;  /* 0x00000065ff087424 */ /* 0x000fe400078e00ff */
[----:B------:R-:W-:Y:S01]  /*97e0*/  IMAD.MOV.U32 R12, RZ, RZ, 0x1 ;  /* 0x00000001ff0c7424 */ /* 0x000fe200078e00ff */
[----:B------:R-:W1:Y:S01]  /*97f0*/  LDCU.64 UR8, c[0x4][0x180] ;  /* 0x01003000ff0877ac */ /* 0x000e620008000a00 */
[----:B------:R-:W2:Y:S01]  /*9800*/  LDC.64 R14, c[0x4][R14] ;  /* 0x010000000e0e7b82 */ /* 0x000ea20000000a00 */
[----:B------:R-:W-:Y:S01]  /*9810*/  IMAD.MOV.U32 R13, RZ, RZ, RZ ;  /* 0x000000ffff0d7224 */ /* 0x000fe200078e00ff */
[----:B------:R-:W5:Y:S01]  /*9820*/  LDCU.64 UR4, c[0x4][0x90] ;  /* 0x01001200ff0477ac */ /* 0x000f620008000a00 */
[----:B0-----:R-:W-:Y:S02]  /*9830*/  IMAD.U32 R4, RZ, RZ, UR6 ;  /* 0x00000006ff047e24 */ /* 0x001fe4000f8e00ff */
[----:B------:R-:W-:-:S02]  /*9840*/  IMAD.U32 R5, RZ, RZ, UR7 ;  /* 0x00000007ff057e24 */ /* 0x000fc4000f8e00ff */
[----:B-1----:R-:W-:Y:S02]  /*9850*/  IMAD.U32 R6, RZ, RZ, UR8 ;  /* 0x00000008ff067e24 */ /* 0x002fe4000f8e00ff */
[----:B------:R-:W-:Y:S02]  /*9860*/  IMAD.U32 R7, RZ, RZ, UR9 ;  /* 0x00000009ff077e24 */ /* 0x000fe4000f8e00ff */
[----:B-----5:R-:W-:Y:S02]  /*9870*/  IMAD.U32 R10, RZ, RZ, UR4 ;  /* 0x00000004ff0a7e24 */ /* 0x020fe4000f8e00ff */
[----:B------:R-:W-:-:S07]  /*9880*/  IMAD.U32 R11, RZ, RZ, UR5 ;  /* 0x00000005ff0b7e24 */ /* 0x000fce000f8e00ff */
[----:B------:R-:W-:-:S07]  /*9890*/  LEPC R20, `(.L_x_726) ;  /* 0x000000001014794e */ /* 0x000fce0000000000 */
[----:B--234-:R-:W-:Y:S05]  /*98a0*/  CALL.ABS.NOINC R14 ;  /* 0x000000000e007343 */ /* 0x01cfea0003c00000 */
.L_x_726:
[----:B------:R-:W-:Y:S01]  /*98b0*/  IMAD.MOV.U32 R25, RZ, RZ, R23 ;  /* 0x000000ffff197224 */ /* 0x000fe200078e0017 */
[----:B------:R-:W-:Y:S06]  /*98c0*/  BRA `(.L_x_691) ;  /* 0x0000000000687947 */ /* 0x000fec0003800000 */
.L_x_725:
[----:B------:R-:W-:Y:S02]  /*98d0*/  IMAD.U32 R4, R3, 0x10000, RZ ;  /* 0x0001000003047824 */ /* 0x000fe400078e00ff */
[----:B------:R-:W-:-:S03]  /*98e0*/  IMAD.MOV.U32 R25, RZ, RZ, R23 ;  /* 0x000000ffff197224 */ /* 0x000fc600078e0017 */
[----:B------:R-:W-:-:S04]  /*98f0*/  SHF.R.U32.HI R5, RZ, 0x17, R4 ;  /* 0x00000017ff057819 */ /* 0x000fc80000011604 */
[----:B------:R-:W-:-:S04]  /*9900*/  LOP3.LUT R3, R5, 0xff, RZ, 0xc0, !PT ;  /* 0x000000ff05037812 */ /* 0x000fc800078ec0ff */
        /* <DEDUP_REMOVED lines=13> */
.L_x_724:
[----:B------:R-:W-:Y:S02]  /*99e0*/  IMAD.U32 R4, R3, 0x10000, RZ ;  /* 0x0001000003047824 */ /* 0x000fe400078e00ff */
[----:B------:R-:W-:-:S04]  /*99f0*/  IMAD.MOV.U32 R25, RZ, RZ, R23 ;  /* 0x000000ffff197224 */ /* 0x000fc800078e0017 */
[----:B------:R-:W0:Y:S02]  /*9a00*/  F2I.U64.TRUNC R4, R4 ;  /* 0x0000000400047311 */ /* 0x000e24000020d800 */
[----:B0-----:R0:W-:Y:S01]  /*9a10*/  STG.E.64 desc[UR36][R8.64], R4 ;  /* 0x0000000408007986 */ /* 0x0011e2000c101b24 */
[----:B------:R-:W-:Y:S05]  /*9a20*/  BRA `(.L_x_691) ;  /* 0x0000000000107947 */ /* 0x000fea0003800000 */
.L_x_723:
[----:B------:R-:W-:Y:S02]  /*9a30*/  IMAD.U32 R3, R3, 0x10000, RZ ;  /* 0x0001000003037824 */ /* 0x000fe400078e00ff */
[----:B------:R-:W-:-:S04]  /*9a40*/  IMAD.MOV.U32 R25, RZ, RZ, R23 ;  /* 0x000000ffff197224 */ /* 0x000fc800078e0017 */
[----:B------:R-:W0:Y:S02]  /*9a50*/  F2I.FTZ.U32.TRUNC.NTZ R3, R3 ;  /* 0x0000000300037305 */ /* 0x000e24000021f000 */
[----:B0-----:R0:W-:Y:S02]  /*9a60*/  STG.E desc[UR36][R8.64], R3 ;  /* 0x0000000308007986 */ /* 0x0011e4000c101924 */
.L_x_691:
[----:B------:R-:W-:Y:S05]  /*9a70*/  BSYNC.RECONVERGENT B6 ;  /* 0x0000000000067941 */ /* 0x000fea0003800200 */
.L_x_690:
[----:B------:R-:W-:Y:S01]  /*9a80*/  ISETP.GE.AND P0, PT, R25, R16, PT ;  /* 0x000000101900720c */ /* 0x000fe20003f06270 */
[----:B------:R-:W-:-:S12]  /*9a90*/  BSSY.RECONVERGENT B6, `(.L_x_727) ;  /* 0x00001f0000067945 */ /* 0x000fd80003800200 */
[----:B------:R-:W-:Y:S05]  /*9aa0*/  @P0 BRA `(.L_x_728) ;  /* 0x0000001c00b80947 */ /* 0x000fea0003800000 */
[----:B------:R-:W5:Y:S01]  /*9ab0*/  LDCU UR4, c[0x0][0x3b4] ;  /* 0x00007680ff0477ac */ /* 0x000f620008000800 */
[----:B012---:R-:W0:Y:S01]  /*9ac0*/  LDC.64 R8, c[0x0][0x388] ;  /* 0x0000e200ff087b82 */ /* 0x007e220000000a00 */
[----:B------:R-:W-:Y:S01]  /*9ad0*/  IMAD R0, R2, 0x200, R25 ;  /* 0x0000020002007824 */ /* 0x000fe200078e0219 */
[----:B------:R-:W-:-:S03]  /*9ae0*/  PRMT R4, R17, 0x9910, RZ ;  /* 0x0000991011047816 */ /* 0x000fc600000000ff */
[----:B-----5:R-:W-:Y:S02]  /*9af0*/  IMAD R3, R0, UR4, RZ ;  /* 0x0000000400037c24 */ /* 0x020fe4000f8e02ff */
[----:B------:R-:W-:-:S05]  /*9b00*/  IMAD.MOV.U32 R0, RZ, RZ, R4 ;  /* 0x000000ffff007224 */ /* 0x000fca00078e0004 */
[----:B------:R-:W-:Y:S02]  /*9b10*/  ISETP.GT.AND P1, PT, R0, 0x9, PT ;  /* 0x000000090000780c */ /* 0x000fe40003f24270 */
[----:B0-----:R-:W-:-:S05]  /*9b20*/  IADD3 R8, P0, PT, R3, R8, RZ ;  /* 0x0000000803087210 */ /* 0x001fca0007f1e0ff */
        /* <DEDUP_REMOVED lines=10> */
[----:B------:R-:W-:-:S04]  /*9bd0*/  IMAD.U32 R22, R22, 0x10000, RZ ;  /* 0x0001000016167824 */ /* 0x000fc800078e00ff */
[----:B------:R-:W0:Y:S02]  /*9be0*/  F2I.FTZ.TRUNC.NTZ R3, R22 ;  /* 0x0000001600037305 */ /* 0x000e24000021f100 */
[----:B0-----:R0:W-:Y:S01]  /*9bf0*/  STG.E.U8 desc[UR36][R8.64], R3 ;  /* 0x0000000308007986 */ /* 0x0011e2000c101124 */
[----:B------:R-:W-:Y:S05]  /*9c00*/  BRA `(.L_x_734) ;  /* 0x0000000c007c7947 */ /* 0x000fea0003800000 */
.L_x_732:
[----:B------:R-:W-:-:S06]  /*9c10*/  IMAD.U32 R5, R22, 0x10000, RZ ;  /* 0x0001000016057824 */ /* 0x000fcc00078e00ff */
[----:B------:R-:W0:Y:S02]  /*9c20*/  F2I.S64.TRUNC R4, R5 ;  /* 0x0000000500047311 */ /* 0x000e24000020d900 */
[----:B0-----:R0:W-:Y:S01]  /*9c30*/  STG.E.U8 desc[UR36][R8.64], R4 ;  /* 0x0000000408007986 */ /* 0x0011e2000c101124 */
[----:B------:R-:W-:Y:S05]  /*9c40*/  BRA `(.L_x_734) ;  /* 0x0000000c006c7947 */ /* 0x000fea0003800000 */
.L_x_731:
[----:B------:R-:W-:-:S13]  /*9c50*/  ISETP.NE.AND P0, PT, R0, 0x2, PT ;  /* 0x000000020000780c */ /* 0x000fda0003f05270 */
[----:B------:R-:W-:Y:S05]  /*9c60*/  @!P0 BRA `(.L_x_735) ;  /* 0x0000000000308947 */ /* 0x000fea0003800000 */
[----:B------:R-:W-:-:S13]  /*9c70*/  ISETP.NE.AND P0, PT, R0, 0x3, PT ;  /* 0x000000030000780c */ /* 0x000fda0003f05270 */
[----:B------:R-:W-:Y:S05]  /*9c80*/  @!P0 BRA `(.L_x_736) ;  /* 0x0000000000188947 */ /* 0x000fea0003800000 */
[----:B------:R-:W-:-:S13]  /*9c90*/  ISETP.NE.AND P0, PT, R0, 0x4, PT ;  /* 0x000000040000780c */ /* 0x000fda0003f05270 */
[----:B------:R-:W-:Y:S05]  /*9ca0*/  @P0 BRA `(.L_x_733) ;  /* 0x0000000800780947 */ /* 0x000fea0003800000 */
[----:B------:R-:W-:-:S06]  /*9cb0*/  IMAD.U32 R4, R22, 0x10000, RZ ;  /* 0x0001000016047824 */ /* 0x000fcc00078e00ff */
[----:B------:R-:W0:Y:S02]  /*9cc0*/  F2I.S64.TRUNC R4, R4 ;  /* 0x0000000400047311 */ /* 0x000e24000020d900 */
[----:B0-----:R0:W-:Y:S01]  /*9cd0*/  STG.E.64 desc[UR36][R8.64], R4 ;  /* 0x0000000408007986 */ /* 0x0011e2000c101b24 */
[----:B------:R-:W-:Y:S05]  /*9ce0*/  BRA `(.L_x_734) ;  /* 0x0000000c00447947 */ /* 0x000fea0003800000 */
.L_x_736:
[----:B------:R-:W-:-:S04]  /*9cf0*/  IMAD.U32 R22, R22, 0x10000, RZ ;  /* 0x0001000016167824 */ /* 0x000fc800078e00ff */
[----:B------:R-:W0:Y:S02]  /*9d00*/  F2I.FTZ.TRUNC.NTZ R3, R22 ;  /* 0x0000001600037305 */ /* 0x000e24000021f100 */
[----:B0-----:R0:W-:Y:S01]  /*9d10*/  STG.E desc[UR36][R8.64], R3 ;  /* 0x0000000308007986 */ /* 0x0011e2000c101924 */
[----:B------:R-:W-:Y:S05]  /*9d20*/  BRA `(.L_x_734) ;  /* 0x0000000c00347947 */ /* 0x000fea0003800000 */
.L_x_735:
[----:B------:R-:W-:-:S04]  /*9d30*/  IMAD.U32 R22, R22, 0x10000, RZ ;  /* 0x0001000016167824 */ /* 0x000fc800078e00ff */
[----:B------:R-:W0:Y:S02]  /*9d40*/  F2I.FTZ.TRUNC.NTZ R3, R22 ;  /* 0x0000001600037305 */ /* 0x000e24000021f100 */
[----:B0-----:R0:W-:Y:S01]  /*9d50*/  STG.E.U16 desc[UR36][R8.64], R3 ;  /* 0x0000000308007986 */ /* 0x0011e2000c101524 */
[----:B------:R-:W-:Y:S05]  /*9d60*/  BRA `(.L_x_734) ;  /* 0x0000000c00247947 */ /* 0x000fea0003800000 */
.L_x_730:
[----:B------:R-:W-:-:S13]  /*9d70*/  ISETP.GT.AND P0, PT, R0, 0x6, PT ;  /* 0x000000060000780c */ /* 0x000fda0003f04270 */
[----:B------:R-:W-:Y:S05]  /*9d80*/  @P0 BRA `(.L_x_737) ;  /* 0x00000000002c0947 */ /* 0x000fea0003800000 */
[----:B------:R-:W-:-:S13]  /*9d90*/  ISETP.NE.AND P0, PT, R0, 0x5, PT ;  /* 0x000000050000780c */ /* 0x000fda0003f05270 */
[----:B------:R-:W-:Y:S05]  /*9da0*/  @!P0 BRA `(.L_x_738) ;  /* 0x0000000000148947 */ /* 0x000fea0003800000 */
[----:B------:R-:W-:-:S13]  /*9db0*/  ISETP.NE.AND P0, PT, R0, 0x6, PT ;  /* 0x000000060000780c */ /* 0x000fda0003f05270 */
[----:B------:R-:W-:Y:S05]  /*9dc0*/  @P0 BRA `(.L_x_733) ;  /* 0x0000000800300947 */ /* 0x000fea0003800000 */
[----:B------:R-:W-:-:S05]  /*9dd0*/  IMAD.U32 R3, R22, 0x10000, RZ ;  /* 0x0001000016037824 */ /* 0x000fca00078e00ff */
[----:B------:R1:W-:Y:S01]  /*9de0*/  STG.E desc[UR36][R8.64], R3 ;  /* 0x0000000308007986 */ /* 0x0003e2000c101924 */
[----:B------:R-:W-:Y:S05]  /*9df0*/  BRA `(.L_x_734) ;  /* 0x0000000c00007947 */ /* 0x000fea0003800000 */
.L_x_738:
[----:B------:R-:W-:-:S05]  /*9e00*/  IMAD.U32 R0, R22, 0x10000, RZ ;  /* 0x0001000016007824 */ /* 0x000fca00078e00ff */
[----:B------:R-:W-:-:S05]  /*9e10*/  F2FP.F16.F32.PACK_AB R0, RZ, R0 ;  /* 0x00000000ff00723e */ /* 0x000fca00000000ff */
[----:B------:R0:W-:Y:S01]  /*9e20*/  STG.E.U16 desc[UR36][R8.64], R0 ;  /* 0x0000000008007986 */ /* 0x0001e2000c101524 */
[----:B------:R-:W-:Y:S05]  /*9e30*/  BRA `(.L_x_734) ;  /* 0x0000000800f07947 */ /* 0x000fea0003800000 */
.L_x_737:
[----:B------:R-:W-:-:S13]  /*9e40*/  ISETP.NE.AND P0, PT, R0, 0x7, PT ;  /* 0x000000070000780c */ /* 0x000fda0003f05270 */
[----:B------:R-:W-:Y:S05]  /*9e50*/  @!P0 BRA `(.L_x_739) ;  /* 0x0000000000348947 */ /* 0x000fea0003800000 */
[----:B------:R-:W-:-:S13]  /*9e60*/  ISETP.NE.AND P0, PT, R0, 0x8, PT ;  /* 0x000000080000780c */ /* 0x000fda0003f05270 */
[----:B------:R-:W-:Y:S05]  /*9e70*/  @!P0 BRA `(.L_x_740) ;  /* 0x0000000000188947 */ /* 0x000fea0003800000 */
[----:B------:R-:W-:-:S13]  /*9e80*/  ISETP.NE.AND P0, PT, R0, 0x9, PT ;  /* 0x000000090000780c */ /* 0x000fda0003f05270 */
[----:B------:R-:W-:Y:S05]  /*9e90*/  @P0 BRA `(.L_x_733) ;  /* 0x0000000400fc0947 */ /* 0x000fea0003800000 */
[----:B------:R-:W-:Y:S02]  /*9ea0*/  IMAD.U32 R22, R22, 0x10000, RZ ;  /* 0x0001000016167824 */ /* 0x000fe400078e00ff */
[----:B------:R-:W-:-:S05]  /*9eb0*/  IMAD.MOV.U32 R23, RZ, RZ, RZ ;  /* 0x000000ffff177224 */ /* 0x000fca00078e00ff */
[----:B------:R0:W-:Y:S01]  /*9ec0*/  STG.E.64 desc[UR36][R8.64], R22 ;  /* 0x0000001608007986 */ /* 0x0001e2000c101b24 */
[----:B------:R-:W-:Y:S05]  /*9ed0*/  BRA `(.L_x_734) ;  /* 0x0000000800c87947 */ /* 0x000fea0003800000 */
.L_x_740:
[----:B------:R-:W-:-:S05]  /*9ee0*/  IMAD.U32 R22, R22, 0x10000, RZ ;  /* 0x0001000016167824 */ /* 0x000fca00078e00ff */
[----:B------:R-:W-:-:S04]  /*9ef0*/  F2FP.F16.F32.PACK_AB R3, RZ, R22 ;  /* 0x00000016ff03723e */ /* 0x000fc800000000ff */
[----:B------:R-:W-:-:S05]  /*9f00*/  PRMT R3, R3, 0x5410, RZ ;  /* 0x0000541003037816 */ /* 0x000fca00000000ff */
[----:B------:R2:W-:Y:S01]  /*9f10*/  STG.E desc[UR36][R8.64], R3 ;  /* 0x0000000308007986 */ /* 0x0005e2000c101924 */
[----:B------:R-:W-:Y:S05]  /*9f20*/  BRA `(.L_x_734) ;  /* 0x0000000800b47947 */ /* 0x000fea0003800000 */
.L_x_739:
[----:B------:R-:W-:-:S04]  /*9f30*/  IMAD.U32 R4, R22, 0x10000, RZ ;  /* 0x0001000016047824 */ /* 0x000fc800078e00ff */
[----:B------:R-:W-:-:S06]  /*9f40*/  FMUL.FTZ R4, R4, 1 ;  /* 0x3f80000004047820 */ /* 0x000fcc0000410000 */
[----:B------:R-:W0:Y:S02]  /*9f50*/  F2F.F64.F32 R4, R4 ;  /* 0x0000000400047310 */ /* 0x000e240000201800 */
[----:B0-----:R0:W-:Y:S01]  /*9f60*/  STG.E.64 desc[UR36][R8.64], R4 ;  /* 0x0000000408007986 */ /* 0x0011e2000c101b24 */
[----:B------:R-:W-:Y:S05]  /*9f70*/  BRA `(.L_x_734) ;  /* 0x0000000800a07947 */ /* 0x000fea0003800000 */
.L_x_729:
[----:B------:R-:W-:-:S13]  /*9f80*/  ISETP.GT.AND P0, PT, R0, 0x18, PT ;  /* 0x000000180000780c */ /* 0x000fda0003f04270 */
[----:B------:R-:W-:Y:S05]  /*9f90*/  @!P0 BRA `(.L_x_741) ;  /* 0x0000000400608947 */ /* 0x000fea0003800000 */
        /* <DEDUP_REMOVED lines=8> */
[----:B------:R-:W-:-:S06]  /*a020*/  IMAD.U32 R3, R22, 0x10000, RZ ;  /* 0x0001000016037824 */ /* 0x000fcc00078e00ff */
[----:B------:R-:W0:Y:S02]  /*a030*/  F2I.FTZ.U32.TRUNC.NTZ R3, R3 ;  /* 0x0000000300037305 */ /* 0x000e24000021f000 */
[----:B0-----:R0:W-:Y:S01]  /*a040*/  STG.E.U16 desc[UR36][R8.64], R3 ;  /* 0x0000000308007986 */ /* 0x0011e2000c101524 */
[----:B------:R-:W-:Y:S05]  /*a050*/  BRA `(.L_x_734) ;  /* 0x0000000800687947 */ /* 0x000fea0003800000 */
.L_x_744:
[----:B------:R-:W-:Y:S01]  /*a060*/  IMAD.U32 R5, R22, 0x10000, RZ ;  /* 0x0001000016057824 */ /* 0x000fe200078e00ff */
[----:B------:R-:W-:Y:S01]  /*a070*/  BSSY.RECONVERGENT B0, `(.L_x_745) ;  /* 0x0000013000007945 */ /* 0x000fe20003800200 */
[----:B------:R-:W-:-:S03]  /*a080*/  IMAD.MOV.U32 R4, RZ, RZ, 0x80 ;  /* 0x00000080ff047424 */ /* 0x000fc600078e00ff */
[----:B------:R-:W-:-:S04]  /*a090*/  LOP3.LUT R3, R5, 0x7fffffff, RZ, 0xc0, !PT ;  /* 0x7fffffff05037812 */ /* 0x000fc800078ec0ff */
        /* <DEDUP_REMOVED lines=13> */
.L_x_747:
[----:B------:R-:W-:-:S04]  /*a170*/  SHF.R.U32.HI R3, RZ, 0x18, R5 ;  /* 0x00000018ff037819 */ /* 0x000fc80000011605 */
[----:B------:R-:W-:-:S04]  /*a180*/  LOP3.LUT R0, R0, 0x80, R3, 0xf8, !PT ;  /* 0x0000008000007812 */ /* 0x000fc800078ef803 */
[----:B------:R-:W-:-:S07]  /*a190*/  PRMT R4, R0, 0x7610, R4 ;  /* 0x0000761000047816 */ /* 0x000fce0000000004 */
.L_x_746:
[----:B------:R-:W-:Y:S05]  /*a1a0*/  BSYNC.RECONVERGENT B0 ;  /* 0x0000000000007941 */ /* 0x000fea0003800200 */
.L_x_745:
[----:B------:R0:W-:Y:S01]  /*a1b0*/  STG.E.U8 desc[UR36][R8.64], R4 ;  /* 0x0000000408007986 */ /* 0x0001e2000c101124 */
[----:B------:R-:W-:Y:S05]  /*a1c0*/  BRA `(.L_x_734) ;  /* 0x00000008000c7947 */ /* 0x000fea0003800000 */
.L_x_743:
        /* <DEDUP_REMOVED lines=17> */
.L_x_750:
[----:B------:R-:W-:-:S04]  /*a2e0*/  SHF.R.U32.HI R3, RZ, 0x18, R5 ;  /* 0x00000018ff037819 */ /* 0x000fc80000011605 */
[----:B------:R-:W-:-:S04]  /*a2f0*/  LOP3.LUT R0, R0, 0x80, R3, 0xf8, !PT ;  /* 0x0000008000007812 */ /* 0x000fc800078ef803 */
[----:B------:R-:W-:-:S07]  /*a300*/  PRMT R4, R0, 0x7610, R4 ;  /* 0x0000761000047816 */ /* 0x000fce0000000004 */
.L_x_749:
[----:B------:R-:W-:Y:S05]  /*a310*/  BSYNC.RECONVERGENT B0 ;  /* 0x0000000000007941 */ /* 0x000fea0003800200 */
.L_x_748:
[----:B------:R0:W-:Y:S01]  /*a320*/  STG.E.U8 desc[UR36][R8.64], R4 ;  /* 0x0000000408007986 */ /* 0x0001e2000c101124 */
[----:B------:R-:W-:Y:S05]  /*a330*/  BRA `(.L_x_734) ;  /* 0x0000000400b07947 */ /* 0x000fea0003800000 */
.L_x_742:
[----:B------:R-:W-:-:S13]  /*a340*/  ISETP.NE.AND P0, PT, R0, 0x1c, PT ;  /* 0x0000001c0000780c */ /* 0x000fda0003f05270 */
[----:B------:R-:W-:Y:S05]  /*a350*/  @!P0 BRA `(.L_x_751) ;  /* 0x0000000000608947 */ /* 0x000fea0003800000 */
[----:B------:R-:W-:-:S13]  /*a360*/  ISETP.NE.AND P0, PT, R0, 0x1d, PT ;  /* 0x0000001d0000780c */ /* 0x000fda0003f05270 */
[----:B------:R-:W-:Y:S05]  /*a370*/  @!P0 BRA `(.L_x_752) ;  /* 0x0000000000488947 */ /* 0x000fea0003800000 */
[----:B------:R-:W-:-:S13]  /*a380*/  ISETP.NE.AND P0, PT, R0, 0x2c, PT ;  /* 0x0000002c0000780c */ /* 0x000fda0003f05270 */
[----:B------:R-:W-:Y:S05]  /*a390*/  @P0 BRA `(.L_x_733) ;  /* 0x0000000000bc0947 */ /* 0x000fea0003800000 */
[----:B------:R-:W-:-:S05]  /*a3a0*/  IMAD.U32 R22, R22, 0x10000, RZ ;  /* 0x0001000016167824 */ /* 0x000fca00078e00ff */
        /* <DEDUP_REMOVED lines=15> */
.L_x_752:
[----:B------:R-:W-:-:S06]  /*a4a0*/  IMAD.U32 R4, R22, 0x10000, RZ ;  /* 0x0001000016047824 */ /* 0x000fcc00078e00ff */
[----:B------:R-:W0:Y:S02]  /*a4b0*/  F2I.U64.TRUNC R4, R4 ;  /* 0x0000000400047311 */ /* 0x000e24000020d800 */
[----:B0-----:R0:W-:Y:S01]  /*a4c0*/  STG.E.64 desc[UR36][R8.64], R4 ;  /* 0x0000000408007986 */ /* 0x0011e2000c101b24 */
[----:B------:R-:W-:Y:S05]  /*a4d0*/  BRA `(.L_x_734) ;  /* 0x0000000400487947 */ /* 0x000fea0003800000 */
.L_x_751:
[----:B------:R-:W-:-:S04]  /*a4e0*/  IMAD.U32 R22, R22, 0x10000, RZ ;  /* 0x0001000016167824 */ /* 0x000fc800078e00ff */
[----:B------:R-:W0:Y:S02]  /*a4f0*/  F2I.FTZ.U32.TRUNC.NTZ R3, R22 ;  /* 0x0000001600037305 */ /* 0x000e24000021f000 */
[----:B0-----:R0:W-:Y:S01]  /*a500*/  STG.E desc[UR36][R8.64], R3 ;  /* 0x0000000308007986 */ /* 0x0011e2000c101924 */
[----:B------:R-:W-:Y:S05]  /*a510*/  BRA `(.L_x_734) ;  /* 0x0000000400387947 */ /* 0x000fea0003800000 */
.L_x_741:
[----:B------:R-:W-:-:S13]  /*a520*/  ISETP.GT.AND P0, PT, R0, 0xe, PT ;  /* 0x0000000e0000780c */ /* 0x000fda0003f04270 */
[----:B------:R-:W-:Y:S05]  /*a530*/  @P0 BRA `(.L_x_753) ;  /* 0x00000000003c0947 */ /* 0x000fea0003800000 */
[----:B------:R-:W-:-:S13]  /*a540*/  ISETP.NE.AND P0, PT, R0, 0xa, PT ;  /* 0x0000000a0000780c */ /* 0x000fda0003f05270 */
[----:B------:R-:W-:Y:S05]  /*a550*/  @!P0 BRA `(.L_x_754) ;  /* 0x00000000001c8947 */ /* 0x000fea0003800000 */
[----:B------:R-:W-:-:S13]  /*a560*/  ISETP.NE.AND P0, PT, R0, 0xb, PT ;  /* 0x0000000b0000780c */ /* 0x000fda0003f05270 */
[----:B------:R-:W-:Y:S05]  /*a570*/  @P0 BRA `(.L_x_733) ;  /* 0x0000000000440947 */ /* 0x000fea0003800000 */
[----:B------:R-:W-:-:S05]  /*a580*/  IMAD.U32 R22, R22, 0x10000, RZ ;  /* 0x0001000016167824 */ /* 0x000fca00078e00ff */
[----:B------:R-:W-:-:S04]  /*a590*/  FSETP.NEU.FTZ.AND P0, PT, R22, RZ, PT ;  /* 0x000000ff1600720b */ /* 0x000fc80003f1d000 */
[----:B------:R-:W-:-:S05]  /*a5a0*/  SEL R3, RZ, 0x1, !P0 ;  /* 0x00000001ff037807 */ /* 0x000fca0004000000 */
[----:B------:R0:W-:Y:S01]  /*a5b0*/  STG.E.U8 desc[UR36][R8.64], R3 ;  /* 0x0000000308007986 */ /* 0x0001e2000c101124 */
[----:B------:R-:W-:Y:S05]  /*a5c0*/  BRA `(.L_x_734) ;  /* 0x00000004000c7947 */ /* 0x000fea0003800000 */
.L_x_754:
[----:B------:R-:W-:Y:S01]  /*a5d0*/  IMAD.U32 R22, R22, 0x10000, RZ ;  /* 0x0001000016167824 */ /* 0x000fe200078e00ff */
[----:B------:R-:W-:-:S03]  /*a5e0*/  CS2R R6, SRZ ;  /* 0x0000000000067805 */ /* 0x000fc6000001ff00 */
[----:B------:R-:W-:-:S06]  /*a5f0*/  FMUL.FTZ R4, R22, 1 ;  /* 0x3f80000016047820 */ /* 0x000fcc0000410000 */
[----:B------:R-:W0:Y:S02]  /*a600*/  F2F.F64.F32 R4, R4 ;  /* 0x0000000400047310 */ /* 0x000e240000201800 */
[----:B0-----:R0:W-:Y:S01]  /*a610*/  STG.E.128 desc[UR36][R8.64], R4 ;  /* 0x0000000408007986 */ /* 0x0011e2000c101d24 */
[----:B------:R-:W-:Y:S05]  /*a620*/  BRA `(.L_x_734) ;  /* 0x0000000000f47947 */ /* 0x000fea0003800000 */
.L_x_753:
[----:B------:R-:W-:-:S13]  /*a630*/  ISETP.NE.AND P0, PT, R0, 0xf, PT ;  /* 0x0000000f0000780c */ /* 0x000fda0003f05270 */
[----:B------:R-:W-:Y:S05]  /*a640*/  @!P0 BRA `(.L_x_755) ;  /* 0x0000000000e88947 */ /* 0x000fea0003800000 */
[----:B------:R-:W-:-:S13]  /*a650*/  ISETP.NE.AND P0, PT, R0, 0x17, PT ;  /* 0x000000170000780c */ /* 0x000fda0003f05270 */
[----:B------:R-:W-:Y:S05]  /*a660*/  @!P0 BRA `(.L_x_756) ;  /* 0x0000000000908947 */ /* 0x000fea0003800000 */
[----:B------:R-:W-:-:S13]  /*a670*/  ISETP.NE.AND P0, PT, R0, 0x18, PT ;  /* 0x000000180000780c */ /* 0x000fda0003f05270 */
[----:B------:R-:W-:Y:S05]  /*a680*/  @!P0 BRA `(.L_x_757) ;  /* 0x0000000000448947 */ /* 0x000fea0003800000 */
.L_x_733:
        /* <DEDUP_REMOVED lines=16> */
.L_x_758:
[----:B------:R-:W-:Y:S05]  /*a790*/  BRA `(.L_x_734) ;  /* 0x0000000000987947 */ /* 0x000fea0003800000 */
.L_x_757:
[----:B------:R-:W-:Y:S01]  /*a7a0*/  IMAD.U32 R5, R22, 0x10000, RZ ;  /* 0x0001000016057824 */ /* 0x000fe200078e00ff */
[----:B------:R-:W-:Y:S01]  /*a7b0*/  BSSY.RECONVERGENT B0, `(.L_x_759) ;  /* 0x000000c000007945 */ /* 0x000fe20003800200 */
[----:B------:R-:W-:-:S03]  /*a7c0*/  IMAD.MOV.U32 R0, RZ, RZ, 0x7f ;  /* 0x0000007fff007424 */ /* 0x000fc600078e00ff */
[----:B------:R-:W-:Y:S02]  /*a7d0*/  LOP3.LUT R4, R5, 0x7fffffff, RZ, 0xc0, !PT ;  /* 0x7fffffff05047812 */ /* 0x000fe400078ec0ff */
        /* <DEDUP_REMOVED lines=9> */
.L_x_760:
[----:B------:R-:W-:Y:S05]  /*a870*/  BSYNC.RECONVERGENT B0 ;  /* 0x0000000000007941 */ /* 0x000fea0003800200 */
.L_x_759:
[----:B------:R-:W-:-:S05]  /*a880*/  LOP3.LUT R3, R0, 0x80, R3, 0xf8, !PT ;  /* 0x0000008000037812 */ /* 0x000fca00078ef803 */
[----:B------:R0:W-:Y:S01]  /*a890*/  STG.E.U8 desc[UR36][R8.64], R3 ;  /* 0x0000000308007986 */ /* 0x0001e2000c101124 */
[----:B------:R-:W-:Y:S05]  /*a8a0*/  BRA `(.L_x_734) ;  /* 0x0000000000547947 */ /* 0x000fea0003800000 */
.L_x_756:
[----:B------:R-:W-:Y:S01]  /*a8b0*/  IMAD.U32 R3, R22, 0x10000, RZ ;  /* 0x0001000016037824 */ /* 0x000fe200078e00ff */
[----:B------:R-:W-:Y:S04]  /*a8c0*/  BSSY.RECONVERGENT B0, `(.L_x_761) ;  /* 0x000000e000007945 */ /* 0x000fe80003800200 */
[----:B------:R-:W-:-:S04]  /*a8d0*/  LOP3.LUT R4, R3, 0x7fffffff, RZ, 0xc0, !PT ;  /* 0x7fffffff03047812 */ /* 0x000fc800078ec0ff */
        /* <DEDUP_REMOVED lines=9> */
.L_x_762:
[----:B------:R-:W-:Y:S01]  /*a970*/  IMAD.MOV.U32 R0, RZ, RZ, 0x7f ;  /* 0x0000007fff007424 */ /* 0x000fe200078e00ff */
[----:B------:R-:W-:-:S04]  /*a980*/  ISETP.GT.U32.AND P0, PT, R4, 0x7f800000, PT ;  /* 0x7f8000000400780c */ /* 0x000fc80003f04070 */
[----:B------:R-:W-:-:S09]  /*a990*/  SEL R0, R0, 0x7c, P0 ;  /* 0x0000007c00007807 */ /* 0x000fd20000000000 */
.L_x_763:
[----:B------:R-:W-:Y:S05]  /*a9a0*/  BSYNC.RECONVERGENT B0 ;  /* 0x0000000000007941 */ /* 0x000fea0003800200 */
.L_x_761:
[----:B------:R-:W-:-:S04]  /*a9b0*/  SHF.R.U32.HI R3, RZ, 0x18, R3 ;  /* 0x00000018ff037819 */ /* 0x000fc80000011603 */
[----:B------:R-:W-:-:S05]  /*a9c0*/  LOP3.LUT R3, R0, 0x80, R3, 0xf8, !PT ;  /* 0x0000008000037812 */ /* 0x000fca00078ef803 */
[----:B------:R0:W-:Y:S01]  /*a9d0*/  STG.E.U8 desc[UR36][R8.64], R3 ;  /* 0x0000000308007986 */ /* 0x0001e2000c101124 */
[----:B------:R-:W-:Y:S05]  /*a9e0*/  BRA `(.L_x_734) ;  /* 0x0000000000047947 */ /* 0x000fea0003800000 */
.L_x_755:
[----:B------:R0:W-:Y:S02]  /*a9f0*/  STG.E.U16 desc[UR36][R8.64], R22 ;  /* 0x0000001608007986 */ /* 0x0001e4000c101524 */
.L_x_734:
[----:B------:R-:W-:-:S05]  /*aa00*/  VIADD R25, R25, 0x80 ;  /* 0x0000008019197836 */ /* 0x000fca0000000000 */
[----:B------:R-:W-:-:S13]  /*aa10*/  ISETP.GE.AND P0, PT, R25, R16, PT ;  /* 0x000000101900720c */ /* 0x000fda0003f06270 */
        /* <DEDUP_REMOVED lines=19> */
[----:B---3--:R-:W-:-:S04]  /*ab50*/  IMAD.U32 R18, R18, 0x10000, RZ ;  /* 0x0001000012127824 */ /* 0x008fc800078e00ff */
[----:B------:R-:W0:Y:S02]  /*ab60*/  F2I.FTZ.TRUNC.NTZ R3, R18 ;  /* 0x0000001200037305 */ /* 0x000e24000021f100 */
[----:B0-----:R3:W-:Y:S01]  /*ab70*/  STG.E.U8 desc[UR36][R8.64], R3 ;  /* 0x0000000308007986 */ /* 0x0017e2000c101124 */
[----:B------:R-:W-:Y:S05]  /*ab80*/  BRA `(.L_x_769) ;  /* 0x0000000c007c7947 */ /* 0x000fea0003800000 */
.L_x_767:
[----:B---3--:R-:W-:-:S06]  /*ab90*/  IMAD.U32 R5, R18, 0x10000, RZ ;  /* 0x0001000012057824 */ /* 0x008fcc00078e00ff */
[----:B------:R-:W0:Y:S02]  /*aba0*/  F2I.S64.TRUNC R4, R5 ;  /* 0x0000000500047311 */ /* 0x000e24000020d900 */
[----:B0-----:R0:W-:Y:S01]  /*abb0*/  STG.E.U8 desc[UR36][R8.64], R4 ;  /* 0x0000000408007986 */ /* 0x0011e2000c101124 */
[----:B------:R-:W-:Y:S05]  /*abc0*/  BRA `(.L_x_769) ;  /* 0x0000000c006c7947 */ /* 0x000fea0003800000 */
.L_x_766:
[----:B------:R-:W-:-:S13]  /*abd0*/  ISETP.NE.AND P0, PT, R0, 0x2, PT ;  /* 0x000000020000780c */ /* 0x000fda0003f05270 */
[----:B------:R-:W-:Y:S05]  /*abe0*/  @!P0 BRA `(.L_x_770) ;  /* 0x0000000000308947 */ /* 0x000fea0003800000 */
[----:B------:R-:W-:-:S13]  /*abf0*/  ISETP.NE.AND P0, PT, R0, 0x3, PT ;  /* 0x000000030000780c */ /* 0x000fda0003f05270 */
[----:B------:R-:W-:Y:S05]  /*ac00*/  @!P0 BRA `(.L_x_771) ;  /* 0x0000000000188947 */ /* 0x000fea0003800000 */
[----:B------:R-:W-:-:S13]  /*ac10*/  ISETP.NE.AND P0, PT, R0, 0x4, PT ;  /* 0x000000040000780c */ /* 0x000fda0003f05270 */
[----:B------:R-:W-:Y:S05]  /*ac20*/  @P0 BRA `(.L_x_768) ;  /* 0x0000000800780947 */ /* 0x000fea0003800000 */
[----:B---3--:R-:W-:-:S06]  /*ac30*/  IMAD.U32 R4, R18, 0x10000, RZ ;  /* 0x0001000012047824 */ /* 0x008fcc00078e00ff */
[----:B------:R-:W0:Y:S02]  /*ac40*/  F2I.S64.TRUNC R4, R4 ;  /* 0x0000000400047311 */ /* 0x000e24000020d900 */
[----:B0-----:R1:W-:Y:S01]  /*ac50*/  STG.E.64 desc[UR36][R8.64], R4 ;  /* 0x0000000408007986 */ /* 0x0013e2000c101b24 */
[----:B------:R-:W-:Y:S05]  /*ac60*/  BRA `(.L_x_769) ;  /* 0x0000000c00447947 */ /* 0x000fea0003800000 */
.L_x_771:
[----:B---3--:R-:W-:-:S04]  /*ac70*/  IMAD.U32 R18, R18, 0x10000, RZ ;  /* 0x0001000012127824 */ /* 0x008fc800078e00ff */
[----:B------:R-:W0:Y:S02]  /*ac80*/  F2I.FTZ.TRUNC.NTZ R3, R18 ;  /* 0x0000001200037305 */ /* 0x000e24000021f100 */
[----:B0-----:R2:W-:Y:S01]  /*ac90*/  STG.E desc[UR36][R8.64], R3 ;  /* 0x0000000308007986 */ /* 0x0015e2000c101924 */
[----:B------:R-:W-:Y:S05]  /*aca0*/  BRA `(.L_x_769) ;  /* 0x0000000c00347947 */ /* 0x000fea0003800000 */
.L_x_770:
[----:B---3--:R-:W-:-:S04]  /*acb0*/  IMAD.U32 R18, R18, 0x10000, RZ ;  /* 0x0001000012127824 */ /* 0x008fc800078e00ff */
[----:B------:R-:W0:Y:S02]  /*acc0*/  F2I.FTZ.TRUNC.NTZ R3, R18 ;  /* 0x0000001200037305 */ /* 0x000e24000021f100 */
[----:B0-----:R0:W-:Y:S01]  /*acd0*/  STG.E.U16 desc[UR36][R8.64], R3 ;  /* 0x0000000308007986 */ /* 0x0011e2000c101524 */
[----:B------:R-:W-:Y:S05]  /*ace0*/  BRA `(.L_x_769) ;  /* 0x0000000c00247947 */ /* 0x000fea0003800000 */
.L_x_765:
[----:B------:R-:W-:-:S13]  /*acf0*/  ISETP.GT.AND P0, PT, R0, 0x6, PT ;  /* 0x000000060000780c */ /* 0x000fda0003f04270 */
[----:B------:R-:W-:Y:S05]  /*ad00*/  @P0 BRA `(.L_x_772) ;  /* 0x00000000002c0947 */ /* 0x000fea0003800000 */
[----:B------:R-:W-:-:S13]  /*ad10*/  ISETP.NE.AND P0, PT, R0, 0x5, PT ;  /* 0x000000050000780c */ /* 0x000fda0003f05270 */
[----:B------:R-:W-:Y:S05]  /*ad20*/  @!P0 BRA `(.L_x_773) ;  /* 0x0000000000148947 */ /* 0x000fea0003800000 */
[----:B------:R-:W-:-:S13]  /*ad30*/  ISETP.NE.AND P0, PT, R0, 0x6, PT ;  /* 0x000000060000780c */ /* 0x000fda0003f05270 */
[----:B------:R-:W-:Y:S05]  /*ad40*/  @P0 BRA `(.L_x_768) ;  /* 0x0000000800300947 */ /* 0x000fea0003800000 */
[----:B---3--:R-:W-:-:S05]  /*ad50*/  IMAD.U32 R3, R18, 0x10000, RZ ;  /* 0x0001000012037824 */ /* 0x008fca00078e00ff */
[----:B------:R0:W-:Y:S01]  /*ad60*/  STG.E desc[UR36][R8.64], R3 ;  /* 0x0000000308007986 */ /* 0x0001e2000c101924 */
[----:B------:R-:W-:Y:S05]  /*ad70*/  BRA `(.L_x_769) ;  /* 0x0000000c00007947 */ /* 0x000fea0003800000 */
.L_x_773:
[----:B---3--:R-:W-:-:S05]  /*ad80*/  IMAD.U32 R0, R18, 0x10000, RZ ;  /* 0x0001000012007824 */ /* 0x008fca00078e00ff */
[----:B------:R-:W-:-:S05]  /*ad90*/  F2FP.F16.F32.PACK_AB R0, RZ, R0 ;  /* 0x00000000ff00723e */ /* 0x000fca00000000ff */
[----:B------:R0:W-:Y:S01]  /*ada0*/  STG.E.U16 desc[UR36][R8.64], R0 ;  /* 0x0000000008007986 */ /* 0x0001e2000c101524 */
[----:B------:R-:W-:Y:S05]  /*adb0*/  BRA `(.L_x_769) ;  /* 0x0000000800f07947 */ /* 0x000fea0003800000 */
.L_x_772:
[----:B------:R-:W-:-:S13]  /*adc0*/  ISETP.NE.AND P0, PT, R0, 0x7, PT ;  /* 0x000000070000780c */ /* 0x000fda0003f05270 */
[----:B------:R-:W-:Y:S05]  /*add0*/  @!P0 BRA `(.L_x_774) ;  /* 0x0000000000348947 */ /* 0x000fea0003800000 */
[----:B------:R-:W-:-:S13]  /*ade0*/  ISETP.NE.AND P0, PT, R0, 0x8, PT ;  /* 0x000000080000780c */ /* 0x000fda0003f05270 */
[----:B------:R-:W-:Y:S05]  /*adf0*/  @!P0 BRA `(.L_x_775) ;  /* 0x0000000000188947 */ /* 0x000fea0003800000 */
[----:B------:R-:W-:-:S13]  /*ae00*/  ISETP.NE.AND P0, PT, R0, 0x9, PT ;  /* 0x000000090000780c */ /* 0x000fda0003f05270 */
[----:B------:R-:W-:Y:S05]  /*ae10*/  @P0 BRA `(.L_x_768) ;  /* 0x0000000400fc0947 */ /* 0x000fea0003800000 */
[----:B---3--:R-:W-:Y:S02]  /*ae20*/  IMAD.U32 R4, R18, 0x10000, RZ ;  /* 0x0001000012047824 */ /* 0x008fe400078e00ff */
[----:B------:R-:W-:-:S05]  /*ae30*/  IMAD.MOV.U32 R5, RZ, RZ, RZ ;  /* 0x000000ffff057224 */ /* 0x000fca00078e00ff */
[----:B------:R0:W-:Y:S01]  /*ae40*/  STG.E.64 desc[UR36][R8.64], R4 ;  /* 0x0000000408007986 */ /* 0x0001e2000c101b24 */
[----:B------:R-:W-:Y:S05]  /*ae50*/  BRA `(.L_x_769) ;  /* 0x0000000800c87947 */ /* 0x000fea0003800000 */
.L_x_775:
[----:B---3--:R-:W-:-:S05]  /*ae60*/  IMAD.U32 R18, R18, 0x10000, RZ ;  /* 0x0001000012127824 */ /* 0x008fca00078e00ff */
[----:B------:R-:W-:-:S04]  /*ae70*/  F2FP.F16.F32.PACK_AB R3, RZ, R18 ;  /* 0x00000012ff03723e */ /* 0x000fc800000000ff */
[----:B------:R-:W-:-:S05]  /*ae80*/  PRMT R3, R3, 0x5410, RZ ;  /* 0x0000541003037816 */ /* 0x000fca00000000ff */
[----:B------:R0:W-:Y:S01]  /*ae90*/  STG.E desc[UR36][R8.64], R3 ;  /* 0x0000000308007986 */ /* 0x0001e2000c101924 */
[----:B------:R-:W-:Y:S05]  /*aea0*/  BRA `(.L_x_769) ;  /* 0x0000000800b47947 */ /* 0x000fea0003800000 */
.L_x_774:
[----:B---3--:R-:W-:-:S04]  /*aeb0*/  IMAD.U32 R4, R18, 0x10000, RZ ;  /* 0x0001000012047824 */ /* 0x008fc800078e00ff */
[----:B------:R-:W-:-:S06]  /*aec0*/  FMUL.FTZ R4, R4, 1 ;  /* 0x3f80000004047820 */ /* 0x000fcc0000410000 */
[----:B------:R-:W0:Y:S02]  /*aed0*/  F2F.F64.F32 R4, R4 ;  /* 0x0000000400047310 */ /* 0x000e240000201800 */
[----:B0-----:R0:W-:Y:S01]  /*aee0*/  STG.E.64 desc[UR36][R8.64], R4 ;  /* 0x0000000408007986 */ /* 0x0011e2000c101b24 */
[----:B------:R-:W-:Y:S05]  /*aef0*/  BRA `(.L_x_769) ;  /* 0x0000000800a07947 */ /* 0x000fea0003800000 */
.L_x_764:
        /* <DEDUP_REMOVED lines=10> */
[----:B---3--:R-:W-:-:S06]  /*afa0*/  IMAD.U32 R3, R18, 0x10000, RZ ;  /* 0x0001000012037824 */ /* 0x008fcc00078e00ff */
[----:B------:R-:W0:Y:S02]  /*afb0*/  F2I.FTZ.U32.TRUNC.NTZ R3, R3 ;  /* 0x0000000300037305 */ /* 0x000e24000021f000 */
[----:B0-----:R0:W-:Y:S01]  /*afc0*/  STG.E.U16 desc[UR36][R8.64], R3 ;  /* 0x0000000308007986 */ /* 0x0011e2000c101524 */
[----:B------:R-:W-:Y:S05]  /*afd0*/  BRA `(.L_x_769) ;  /* 0x0000000800687947 */ /* 0x000fea0003800000 */
.L_x_779:
[----:B---3--:R-:W-:Y:S01]  /*afe0*/  IMAD.U32 R5, R18, 0x10000, RZ ;  /* 0x0001000012057824 */ /* 0x008fe200078e00ff */
        /* <DEDUP_REMOVED lines=16> */
.L_x_782:
[----:B------:R-:W-:-:S04]  /*b0f0*/  SHF.R.U32.HI R3, RZ, 0x18, R5 ;  /* 0x00000018ff037819 */ /* 0x000fc80000011605 */
[----:B------:R-:W-:-:S04]  /*b100*/  LOP3.LUT R0, R0, 0x80, R3, 0xf8, !PT ;  /* 0x0000008000007812 */ /* 0x000fc800078ef803 */
[----:B------:R-:W-:-:S07]  /*b110*/  PRMT R4, R0, 0x7610, R4 ;  /* 0x0000761000047816 */ /* 0x000fce0000000004 */
.L_x_781:
[----:B------:R-:W-:Y:S05]  /*b120*/  BSYNC.RECONVERGENT B0 ;  /* 0x0000000000007941 */ /* 0x000fea0003800200 */
.L_x_780:
[----:B------:R0:W-:Y:S01]  /*b130*/  STG.E.U8 desc[UR36][R8.64], R4 ;  /* 0x0000000408007986 */ /* 0x0001e2000c101124 */
[----:B------:R-:W-:Y:S05]  /*b140*/  BRA `(.L_x_769) ;  /* 0x00000008000c7947 */ /* 0x000fea0003800000 */
.L_x_778:
        /* <DEDUP_REMOVED lines=17> */
.L_x_785:
[----:B------:R-:W-:-:S04]  /*b260*/  SHF.R.U32.HI R3, RZ, 0x18, R5 ;  /* 0x00000018ff037819 */ /* 0x000fc80000011605 */
[----:B------:R-:W-:-:S04]  /*b270*/  LOP3.LUT R0, R0, 0x80, R3, 0xf8, !PT ;  /* 0x0000008000007812 */ /* 0x000fc800078ef803 */
[----:B------:R-:W-:-:S07]  /*b280*/  PRMT R4, R0, 0x7610, R4 ;  /* 0x0000761000047816 */ /* 0x000fce0000000004 */
.L_x_784:
[----:B------:R-:W-:Y:S05]  /*b290*/  BSYNC.RECONVERGENT B0 ;  /* 0x0000000000007941 */ /* 0x000fea0003800200 */
.L_x_783:
[----:B------:R0:W-:Y:S01]  /*b2a0*/  STG.E.U8 desc[UR36][R8.64], R4 ;  /* 0x0000000408007986 */ /* 0x0001e2000c101124 */
[----:B------:R-:W-:Y:S05]  /*b2b0*/  BRA `(.L_x_769) ;  /* 0x0000000400b07947 */ /* 0x000fea0003800000 */
.L_x_777:
[----:B------:R-:W-:-:S13]  /*b2c0*/  ISETP.NE.AND P0, PT, R0, 0x1c, PT ;  /* 0x0000001c0000780c */ /* 0x000fda0003f05270 */
[----:B------:R-:W-:Y:S05]  /*b2d0*/  @!P0 BRA `(.L_x_786) ;  /* 0x0000000000608947 */ /* 0x000fea0003800000 */
[----:B------:R-:W-:-:S13]  /*b2e0*/  ISETP.NE.AND P0, PT, R0, 0x1d, PT ;  /* 0x0000001d0000780c */ /* 0x000fda0003f05270 */
[----:B------:R-:W-:Y:S05]  /*b2f0*/  @!P0 BRA `(.L_x_787) ;  /* 0x0000000000488947 */ /* 0x000fea0003800000 */
[----:B------:R-:W-:-:S13]  /*b300*/  ISETP.NE.AND P0, PT, R0, 0x2c, PT ;  /* 0x0000002c0000780c */ /* 0x000fda0003f05270 */
[----:B------:R-:W-:Y:S05]  /*b310*/  @P0 BRA `(.L_x_768) ;  /* 0x0000000000bc0947 */ /* 0x000fea0003800000 */
[----:B---3--:R-:W-:-:S05]  /*b320*/  IMAD.U32 R18, R18, 0x10000, RZ ;  /* 0x0001000012127824 */ /* 0x008fca00078e00ff */
        /* <DEDUP_REMOVED lines=15> */
.L_x_787:
[----:B---3--:R-:W-:-:S06]  /*b420*/  IMAD.U32 R4, R18, 0x10000, RZ ;  /* 0x0001000012047824 */ /* 0x008fcc00078e00ff */
[----:B------:R-:W0:Y:S02]  /*b430*/  F2I.U64.TRUNC R4, R4 ;  /* 0x0000000400047311 */ /* 0x000e24000020d800 */
[----:B0-----:R0:W-:Y:S01]  /*b440*/  STG.E.64 desc[UR36][R8.64], R4 ;  /* 0x0000000408007986 */ /* 0x0011e2000c101b24 */
[----:B------:R-:W-:Y:S05]  /*b450*/  BRA `(.L_x_769) ;  /* 0x0000000400487947 */ /* 0x000fea0003800000 */
.L_x_786:
[----:B---3--:R-:W-:-:S04]  /*b460*/  IMAD.U32 R18, R18, 0x10000, RZ ;  /* 0x0001000012127824 */ /* 0x008fc800078e00ff */
[----:B------:R-:W0:Y:S02]  /*b470*/  F2I.FTZ.U32.TRUNC.NTZ R3, R18 ;  /* 0x0000001200037305 */ /* 0x000e24000021f000 */
[----:B0-----:R0:W-:Y:S01]  /*b480*/  STG.E desc[UR36][R8.64], R3 ;  /* 0x0000000308007986 */ /* 0x0011e2000c101924 */
[----:B------:R-:W-:Y:S05]  /*b490*/  BRA `(.L_x_769) ;  /* 0x0000000400387947 */ /* 0x000fea0003800000 */
.L_x_776:
[----:B------:R-:W-:-:S13]  /*b4a0*/  ISETP.GT.AND P0, PT, R0, 0xe, PT ;  /* 0x0000000e0000780c */ /* 0x000fda0003f04270 */
[----:B------:R-:W-:Y:S05]  /*b4b0*/  @P0 BRA `(.L_x_788) ;  /* 0x00000000003c0947 */ /* 0x000fea0003800000 */
[----:B------:R-:W-:-:S13]  /*b4c0*/  ISETP.NE.AND P0, PT, R0, 0xa, PT ;  /* 0x0000000a0000780c */ /* 0x000fda0003f05270 */
[----:B------:R-:W-:Y:S05]  /*b4d0*/  @!P0 BRA `(.L_x_789) ;  /* 0x00000000001c8947 */ /* 0x000fea0003800000 */
[----:B------:R-:W-:-:S13]  /*b4e0*/  ISETP.NE.AND P0, PT, R0, 0xb, PT ;  /* 0x0000000b0000780c */ /* 0x000fda0003f05270 */
[----:B------:R-:W-:Y:S05]  /*b4f0*/  @P0 BRA `(.L_x_768) ;  /* 0x0000000000440947 */ /* 0x000fea0003800000 */
[----:B---3--:R-:W-:-:S05]  /*b500*/  IMAD.U32 R18, R18, 0x10000, RZ ;  /* 0x0001000012127824 */ /* 0x008fca00078e00ff */
[----:B------:R-:W-:-:S04]  /*b510*/  FSETP.NEU.FTZ.AND P0, PT, R18, RZ, PT ;  /* 0x000000ff1200720b */ /* 0x000fc80003f1d000 */
[----:B------:R-:W-:-:S05]  /*b520*/  SEL R3, RZ, 0x1, !P0 ;  /* 0x00000001ff037807 */ /* 0x000fca0004000000 */
[----:B------:R0:W-:Y:S01]  /*b530*/  STG.E.U8 desc[UR36][R8.64], R3 ;  /* 0x0000000308007986 */ /* 0x0001e2000c101124 */
[----:B------:R-:W-:Y:S05]  /*b540*/  BRA `(.L_x_769) ;  /* 0x00000004000c7947 */ /* 0x000fea0003800000 */
.L_x_789:
[----:B---3--:R-:W-:Y:S01]  /*b550*/  IMAD.U32 R18, R18, 0x10000, RZ ;  /* 0x0001000012127824 */ /* 0x008fe200078e00ff */
[----:B------:R-:W-:-:S03]  /*b560*/  CS2R R6, SRZ ;  /* 0x0000000000067805 */ /* 0x000fc6000001ff00 */
[----:B------:R-:W-:-:S06]  /*b570*/  FMUL.FTZ R4, R18, 1 ;  /* 0x3f80000012047820 */ /* 0x000fcc0000410000 */
[----:B------:R-:W0:Y:S02]  /*b580*/  F2F.F64.F32 R4, R4 ;  /* 0x0000000400047310 */ /* 0x000e240000201800 */
[----:B0-----:R0:W-:Y:S01]  /*b590*/  STG.E.128 desc[UR36][R8.64], R4 ;  /* 0x0000000408007986 */ /* 0x0011e2000c101d24 */
[----:B------:R-:W-:Y:S05]  /*b5a0*/  BRA `(.L_x_769) ;  /* 0x0000000000f47947 */ /* 0x000fea0003800000 */
.L_x_788:
[----:B------:R-:W-:-:S13]  /*b5b0*/  ISETP.NE.AND P0, PT, R0, 0xf, PT ;  /* 0x0000000f0000780c */ /* 0x000fda0003f05270 */
[----:B------:R-:W-:Y:S05]  /*b5c0*/  @!P0 BRA `(.L_x_790) ;  /* 0x0000000000e88947 */ /* 0x000fea0003800000 */
[----:B------:R-:W-:-:S13]  /*b5d0*/  ISETP.NE.AND P0, PT, R0, 0x17, PT ;  /* 0x000000170000780c */ /* 0x000fda0003f05270 */
[----:B------:R-:W-:Y:S05]  /*b5e0*/  @!P0 BRA `(.L_x_791) ;  /* 0x0000000000908947 */ /* 0x000fea0003800000 */
[----:B------:R-:W-:-:S13]  /*b5f0*/  ISETP.NE.AND P0, PT, R0, 0x18, PT ;  /* 0x000000180000780c */ /* 0x000fda0003f05270 */
[----:B------:R-:W-:Y:S05]  /*b600*/  @!P0 BRA `(.L_x_792) ;  /* 0x0000000000448947 */ /* 0x000fea0003800000 */
.L_x_768:
        /* <DEDUP_REMOVED lines=16> */
.L_x_793:
[----:B------:R-:W-:Y:S05]  /*b710*/  BRA `(.L_x_769) ;  /* 0x0000000000987947 */ /* 0x000fea0003800000 */
.L_x_792:
[----:B---3--:R-:W-:Y:S01]  /*b720*/  IMAD.U32 R5, R18, 0x10000, RZ ;  /* 0x0001000012057824 */ /* 0x008fe200078e00ff */
        /* <DEDUP_REMOVED lines=12> */
.L_x_795:
[----:B------:R-:W-:Y:S05]  /*b7f0*/  BSYNC.RECONVERGENT B0 ;  /* 0x0000000000007941 */ /* 0x000fea0003800200 */
.L_x_794:
[----:B------:R-:W-:-:S05]  /*b800*/  LOP3.LUT R3, R0, 0x80, R3, 0xf8, !PT ;  /* 0x0000008000037812 */ /* 0x000fca00078ef803 */
[----:B------:R0:W-:Y:S01]  /*b810*/  STG.E.U8 desc[UR36][R8.64], R3 ;  /* 0x0000000308007986 */ /* 0x0001e2000c101124 */
[----:B------:R-:W-:Y:S05]  /*b820*/  BRA `(.L_x_769) ;  /* 0x0000000000547947 */ /* 0x000fea0003800000 */
.L_x_791:
[----:B---3--:R-:W-:Y:S01]  /*b830*/  IMAD.U32 R3, R18, 0x10000, RZ ;  /* 0x0001000012037824 */ /* 0x008fe200078e00ff */
        /* <DEDUP_REMOVED lines=11> */
.L_x_797:
[----:B------:R-:W-:Y:S01]  /*b8f0*/  IMAD.MOV.U32 R0, RZ, RZ, 0x7f ;  /* 0x0000007fff007424 */ /* 0x000fe200078e00ff */
[----:B------:R-:W-:-:S04]  /*b900*/  ISETP.GT.U32.AND P0, PT, R4, 0x7f800000, PT ;  /* 0x7f8000000400780c */ /* 0x000fc80003f04070 */
[----:B------:R-:W-:-:S09]  /*b910*/  SEL R0, R0, 0x7c, P0 ;  /* 0x0000007c00007807 */ /* 0x000fd20000000000 */
.L_x_798:
[----:B------:R-:W-:Y:S05]  /*b920*/  BSYNC.RECONVERGENT B0 ;  /* 0x0000000000007941 */ /* 0x000fea0003800200 */
.L_x_796:
[----:B------:R-:W-:-:S04]  /*b930*/  SHF.R.U32.HI R3, RZ, 0x18, R3 ;  /* 0x00000018ff037819 */ /* 0x000fc80000011603 */
[----:B------:R-:W-:-:S05]  /*b940*/  LOP3.LUT R3, R0, 0x80, R3, 0xf8, !PT ;  /* 0x0000008000037812 */ /* 0x000fca00078ef803 */
[----:B------:R0:W-:Y:S01]  /*b950*/  STG.E.U8 desc[UR36][R8.64], R3 ;  /* 0x0000000308007986 */ /* 0x0001e2000c101124 */
[----:B------:R-:W-:Y:S05]  /*b960*/  BRA `(.L_x_769) ;  /* 0x0000000000047947 */ /* 0x000fea0003800000 */
.L_x_790:
[----:B---3--:R0:W-:Y:S02]  /*b970*/  STG.E.U16 desc[UR36][R8.64], R18 ;  /* 0x0000001208007986 */ /* 0x0081e4000c101524 */
.L_x_769:
[----:B------:R-:W-:-:S07]  /*b980*/  VIADD R25, R25, 0x80 ;  /* 0x0000008019197836 */ /* 0x000fce0000000000 */
.L_x_728:
[----:B------:R-:W-:Y:S05]  /*b990*/  BSYNC.RECONVERGENT B6 ;  /* 0x0000000000067941 */ /* 0x000fea0003800200 */
.L_x_727:
[----:B------:R-:W-:-:S13]  /*b9a0*/  ISETP.GE.AND P0, PT, R25, R16, PT ;  /* 0x000000101900720c */ /* 0x000fda0003f06270 */
[----:B------:R-:W-:Y:S05]  /*b9b0*/  @P0 EXIT ;  /* 0x000000000000094d */ /* 0x000fea0003800000 */
[----:B01----:R-:W0:Y:S01]  /*b9c0*/  LDC.64 R4, c[0x0][0x388] ;  /* 0x0000e200ff047b82 */ /* 0x003e220000000a00 */
[----:B------:R-:W2:Y:S01]  /*b9d0*/  LDCU UR4, c[0x0][0x3b4] ;  /* 0x00007680ff0477ac */ /* 0x000ea20008000800 */
[----:B------:R-:W-:Y:S01]  /*b9e0*/  PRMT R0, R17, 0x9910, RZ ;  /* 0x0000991011007816 */ /* 0x000fe200000000ff */
[----:B------:R-:W-:-:S03]  /*b9f0*/  IMAD R2, R2, 0x200, R25 ;  /* 0x0000020002027824 */ /* 0x000fc600078e0219 */
[----:B------:R-:W-:Y:S01]  /*ba00*/  ISETP.GT.AND P1, PT, R0, 0x9, PT ;  /* 0x000000090000780c */ /* 0x000fe20003f24270 */
[----:B--23--:R-:W-:-:S05]  /*ba10*/  IMAD R3, R2, UR4, RZ ;  /* 0x0000000402037c24 */ /* 0x00cfca000f8e02ff */
[----:B0-----:R-:W-:-:S05]  /*ba20*/  IADD3 R2, P0, PT, R3, R4, RZ ;  /* 0x0000000403027210 */ /* 0x001fca0007f1e0ff */
[----:B------:R-:W-:Y:S02]  /*ba30*/  IMAD.X R3, RZ, RZ, R5, P0 ;  /* 0x000000ffff037224 */ /* 0x000fe400000e0605 */
[----:B------:R-:W-:Y:S06]  /*ba40*/  @P1 BRA `(.L_x_799) ;  /* 0x00000004000c1947 */ /* 0x000fec0003800000 */
        /* <DEDUP_REMOVED lines=8> */
[----:B----4-:R-:W-:-:S06]  /*bad0*/  IMAD.U32 R19, R19, 0x10000, RZ ;  /* 0x0001000013137824 */ /* 0x010fcc00078e00ff */
[----:B------:R-:W0:Y:S02]  /*bae0*/  F2I.FTZ.TRUNC.NTZ R19, R19 ;  /* 0x0000001300137305 */ /* 0x000e24000021f100 */
[----:B0-----:R-:W-:Y:S01]  /*baf0*/  STG.E.U8 desc[UR36][R2.64], R19 ;  /* 0x0000001302007986 */ /* 0x001fe2000c101124 */
[----:B------:R-:W-:Y:S05]  /*bb00*/  EXIT ;  /* 0x000000000000794d */ /* 0x000fea0003800000 */
.L_x_802:
[----:B----4-:R-:W-:-:S06]  /*bb10*/  IMAD.U32 R5, R19, 0x10000, RZ ;  /* 0x0001000013057824 */ /* 0x010fcc00078e00ff */
[----:B------:R-:W0:Y:S02]  /*bb20*/  F2I.S64.TRUNC R4, R5 ;  /* 0x0000000500047311 */ /* 0x000e24000020d900 */
[----:B0-----:R-:W-:Y:S01]  /*bb30*/  STG.E.U8 desc[UR36][R2.64], R4 ;  /* 0x0000000402007986 */ /* 0x001fe2000c101124 */
[----:B------:R-:W-:Y:S05]  /*bb40*/  EXIT ;  /* 0x000000000000794d */ /* 0x000fea0003800000 */
.L_x_801:
[----:B------:R-:W-:-:S13]  /*bb50*/  ISETP.NE.AND P0, PT, R0, 0x2, PT ;  /* 0x000000020000780c */ /* 0x000fda0003f05270 */
[----:B------:R-:W-:Y:S05]  /*bb60*/  @!P0 BRA `(.L_x_804) ;  /* 0x0000000000308947 */ /* 0x000fea0003800000 */
[----:B------:R-:W-:-:S13]  /*bb70*/  ISETP.NE.AND P0, PT, R0, 0x3, PT ;  /* 0x000000030000780c */ /* 0x000fda0003f05270 */
[----:B------:R-:W-:Y:S05]  /*bb80*/  @!P0 BRA `(.L_x_805) ;  /* 0x0000000000188947 */ /* 0x000fea0003800000 */
[----:B------:R-:W-:-:S13]  /*bb90*/  ISETP.NE.AND P0, PT, R0, 0x4, PT ;  /* 0x000000040000780c */ /* 0x000fda0003f05270 */
[----:B------:R-:W-:Y:S05]  /*bba0*/  @P0 BRA `(.L_x_803) ;  /* 0x0000000800780947 */ /* 0x000fea0003800000 */
[----:B----4-:R-:W-:-:S06]  /*bbb0*/  IMAD.U32 R4, R19, 0x10000, RZ ;  /* 0x0001000013047824 */ /* 0x010fcc00078e00ff */
[----:B------:R-:W0:Y:S02]  /*bbc0*/  F2I.S64.TRUNC R4, R4 ;  /* 0x0000000400047311 */ /* 0x000e24000020d900 */
[----:B0-----:R-:W-:Y:S01]  /*bbd0*/  STG.E.64 desc[UR36][R2.64], R4 ;  /* 0x0000000402007986 */ /* 0x001fe2000c101b24 */
[----:B------:R-:W-:Y:S05]  /*bbe0*/  EXIT ;  /* 0x000000000000794d */ /* 0x000fea0003800000 */
.L_x_805:
[----:B----4-:R-:W-:-:S06]  /*bbf0*/  IMAD.U32 R19, R19, 0x10000, RZ ;  /* 0x0001000013137824 */ /* 0x010fcc00078e00ff */
[----:B------:R-:W0:Y:S02]  /*bc00*/  F2I.FTZ.TRUNC.NTZ R19, R19 ;  /* 0x0000001300137305 */ /* 0x000e24000021f100 */
[----:B0-----:R-:W-:Y:S01]  /*bc10*/  STG.E desc[UR36][R2.64], R19 ;  /* 0x0000001302007986 */ /* 0x001fe2000c101924 */
[----:B------:R-:W-:Y:S05]  /*bc20*/  EXIT ;  /* 0x000000000000794d */ /* 0x000fea0003800000 */
.L_x_804:
[----:B----4-:R-:W-:-:S06]  /*bc30*/  IMAD.U32 R19, R19, 0x10000, RZ ;  /* 0x0001000013137824 */ /* 0x010fcc00078e00ff */
[----:B------:R-:W0:Y:S02]  /*bc40*/  F2I.FTZ.TRUNC.NTZ R19, R19 ;  /* 0x0000001300137305 */ /* 0x000e24000021f100 */
[----:B0-----:R-:W-:Y:S01]  /*bc50*/  STG.E.U16 desc[UR36][R2.64], R19 ;  /* 0x0000001302007986 */ /* 0x001fe2000c101524 */
[----:B------:R-:W-:Y:S05]  /*bc60*/  EXIT ;  /* 0x000000000000794d */ /* 0x000fea0003800000 */
.L_x_800:
[----:B------:R-:W-:-:S13]  /*bc70*/  ISETP.GT.AND P0, PT, R0, 0x6, PT ;  /* 0x000000060000780c */ /* 0x000fda0003f04270 */
[----:B------:R-:W-:Y:S05]  /*bc80*/  @P0 BRA `(.L_x_806) ;  /* 0x00000000002c0947 */ /* 0x000fea0003800000 */
[----:B------:R-:W-:-:S13]  /*bc90*/  ISETP.NE.AND P0, PT, R0, 0x5, PT ;  /* 0x000000050000780c */ /* 0x000fda0003f05270 */
[----:B------:R-:W-:Y:S05]  /*bca0*/  @!P0 BRA `(.L_x_807) ;  /* 0x0000000000148947 */ /* 0x000fea0003800000 */
[----:B------:R-:W-:-:S13]  /*bcb0*/  ISETP.NE.AND P0, PT, R0, 0x6, PT ;  /* 0x000000060000780c */ /* 0x000fda0003f05270 */
[----:B------:R-:W-:Y:S05]  /*bcc0*/  @P0 BRA `(.L_x_803) ;  /* 0x0000000800300947 */ /* 0x000fea0003800000 */
[----:B----4-:R-:W-:-:S05]  /*bcd0*/  IMAD.U32 R19, R19, 0x10000, RZ ;  /* 0x0001000013137824 */ /* 0x010fca00078e00ff */
[----:B------:R-:W-:Y:S01]  /*bce0*/  STG.E desc[UR36][R2.64], R19 ;  /* 0x0000001302007986 */ /* 0x000fe2000c101924 */
[----:B------:R-:W-:Y:S05]  /*bcf0*/  EXIT ;  /* 0x000000000000794d */ /* 0x000fea0003800000 */
.L_x_807:
[----:B----4-:R-:W-:-:S05]  /*bd00*/  IMAD.U32 R0, R19, 0x10000, RZ ;  /* 0x0001000013007824 */ /* 0x010fca00078e00ff */
[----:B------:R-:W-:-:S05]  /*bd10*/  F2FP.F16.F32.PACK_AB R0, RZ, R0 ;  /* 0x00000000ff00723e */ /* 0x000fca00000000ff */
[----:B------:R-:W-:Y:S01]  /*bd20*/  STG.E.U16 desc[UR36][R2.64], R0 ;  /* 0x0000000002007986 */ /* 0x000fe2000c101524 */
[----:B------:R-:W-:Y:S05]  /*bd30*/  EXIT ;  /* 0x000000000000794d */ /* 0x000fea0003800000 */
.L_x_806:
[----:B------:R-:W-:-:S13]  /*bd40*/  ISETP.NE.AND P0, PT, R0, 0x7, PT ;  /* 0x000000070000780c */ /* 0x000fda0003f05270 */
[----:B------:R-:W-:Y:S05]  /*bd50*/  @!P0 BRA `(.L_x_808) ;  /* 0x0000000000348947 */ /* 0x000fea0003800000 */
[----:B------:R-:W-:-:S13]  /*bd60*/  ISETP.NE.AND P0, PT, R0, 0x8, PT ;  /* 0x000000080000780c */ /* 0x000fda0003f05270 */
[----:B------:R-:W-:Y:S05]  /*bd70*/  @!P0 BRA `(.L_x_809) ;  /* 0x0000000000188947 */ /* 0x000fea0003800000 */
[----:B------:R-:W-:-:S13]  /*bd80*/  ISETP.NE.AND P0, PT, R0, 0x9, PT ;  /* 0x000000090000780c */ /* 0x000fda0003f05270 */
[----:B------:R-:W-:Y:S05]  /*bd90*/  @P0 BRA `(.L_x_803) ;  /* 0x0000000400fc0947 */ /* 0x000fea0003800000 */
[----:B----4-:R-:W-:Y:S02]  /*bda0*/  IMAD.U32 R4, R19, 0x10000, RZ ;  /* 0x0001000013047824 */ /* 0x010fe400078e00ff */
[----:B------:R-:W-:-:S05]  /*bdb0*/  IMAD.MOV.U32 R5, RZ, RZ, RZ ;  /* 0x000000ffff057224 */ /* 0x000fca00078e00ff */
[----:B------:R-:W-:Y:S01]  /*bdc0*/  STG.E.64 desc[UR36][R2.64], R4 ;  /* 0x0000000402007986 */ /* 0x000fe2000c101b24 */
[----:B------:R-:W-:Y:S05]  /*bdd0*/  EXIT ;  /* 0x000000000000794d */ /* 0x000fea0003800000 */
.L_x_809:
[----:B----4-:R-:W-:-:S05]  /*bde0*/  IMAD.U32 R19, R19, 0x10000, RZ ;  /* 0x0001000013137824 */ /* 0x010fca00078e00ff */
[----:B------:R-:W-:-:S04]  /*bdf0*/  F2FP.F16.F32.PACK_AB R5, RZ, R19 ;  /* 0x00000013ff05723e */ /* 0x000fc800000000ff */
[----:B------:R-:W-:-:S05]  /*be00*/  PRMT R5, R5, 0x5410, RZ ;  /* 0x0000541005057816 */ /* 0x000fca00000000ff */
[----:B------:R-:W-:Y:S01]  /*be10*/  STG.E desc[UR36][R2.64], R5 ;  /* 0x0000000502007986 */ /* 0x000fe2000c101924 */
[----:B------:R-:W-:Y:S05]  /*be20*/  EXIT ;  /* 0x000000000000794d */ /* 0x000fea0003800000 */
.L_x_808:
[----:B----4-:R-:W-:-:S04]  /*be30*/  IMAD.U32 R4, R19, 0x10000, RZ ;  /* 0x0001000013047824 */ /* 0x010fc800078e00ff */
[----:B------:R-:W-:-:S06]  /*be40*/  FMUL.FTZ R4, R4, 1 ;  /* 0x3f80000004047820 */ /* 0x000fcc0000410000 */
[----:B------:R-:W0:Y:S02]  /*be50*/  F2F.F64.F32 R4, R4 ;  /* 0x0000000400047310 */ /* 0x000e240000201800 */
[----:B0-----:R-:W-:Y:S01]  /*be60*/  STG.E.64 desc[UR36][R2.64], R4 ;  /* 0x0000000402007986 */ /* 0x001fe2000c101b24 */
[----:B------:R-:W-:Y:S05]  /*be70*/  EXIT ;  /* 0x000000000000794d */ /* 0x000fea0003800000 */
.L_x_799:
        /* <DEDUP_REMOVED lines=10> */
[----:B----4-:R-:W-:-:S06]  /*bf20*/  IMAD.U32 R5, R19, 0x10000, RZ ;  /* 0x0001000013057824 */ /* 0x010fcc00078e00ff */
[----:B------:R-:W0:Y:S02]  /*bf30*/  F2I.FTZ.U32.TRUNC.NTZ R5, R5 ;  /* 0x0000000500057305 */ /* 0x000e24000021f000 */
[----:B0-----:R-:W-:Y:S01]  /*bf40*/  STG.E.U16 desc[UR36][R2.64], R5 ;  /* 0x0000000502007986 */ /* 0x001fe2000c101524 */
[----:B------:R-:W-:Y:S05]  /*bf50*/  EXIT ;  /* 0x000000000000794d */ /* 0x000fea0003800000 */
.L_x_813:
[----:B----4-:R-:W-:Y:S01]  /*bf60*/  IMAD.U32 R5, R19, 0x10000, RZ ;  /* 0x0001000013057824 */ /* 0x010fe200078e00ff */
        /* <DEDUP_REMOVED lines=17> */
.L_x_816:
[----:B------:R-:W-:-:S04]  /*c080*/  SHF.R.U32.HI R5, RZ, 0x18, R5 ;  /* 0x00000018ff057819 */ /* 0x000fc80000011605 */
[----:B------:R-:W-:-:S07]  /*c090*/  LOP3.LUT R0, R0, 0x80, R5, 0xf8, !PT ;  /* 0x0000008000007812 */ /* 0x000fce00078ef805 */
.L_x_815:
[----:B------:R-:W-:Y:S05]  /*c0a0*/  BSYNC.RECONVERGENT B0 ;  /* 0x0000000000007941 */ /* 0x000fea0003800200 */
.L_x_814:
[----:B------:R-:W-:Y:S01]  /*c0b0*/  STG.E.U8 desc[UR36][R2.64], R0 ;  /* 0x0000000002007986 */ /* 0x000fe2000c101124 */
[----:B------:R-:W-:Y:S05]  /*c0c0*/  EXIT ;  /* 0x000000000000794d */ /* 0x000fea0003800000 */
.L_x_812:
        /* <DEDUP_REMOVED lines=18> */
.L_x_819:
[----:B------:R-:W-:-:S04]  /*c1f0*/  SHF.R.U32.HI R5, RZ, 0x18, R5 ;  /* 0x00000018ff057819 */ /* 0x000fc80000011605 */
[----:B------:R-:W-:-:S07]  /*c200*/  LOP3.LUT R0, R0, 0x80, R5, 0xf8, !PT ;  /* 0x0000008000007812 */ /* 0x000fce00078ef805 */
.L_x_818:
[----:B------:R-:W-:Y:S05]  /*c210*/  BSYNC.RECONVERGENT B0 ;  /* 0x0000000000007941 */ /* 0x000fea0003800200 */
.L_x_817:
[----:B------:R-:W-:Y:S01]  /*c220*/  STG.E.U8 desc[UR36][R2.64], R0 ;  /* 0x0000000002007986 */ /* 0x000fe2000c101124 */
[----:B------:R-:W-:Y:S05]  /*c230*/  EXIT ;  /* 0x000000000000794d */ /* 0x000fea0003800000 */
.L_x_811:
[----:B------:R-:W-:-:S13]  /*c240*/  ISETP.NE.AND P0, PT, R0, 0x1c, PT ;  /* 0x0000001c0000780c */ /* 0x000fda0003f05270 */
[----:B------:R-:W-:Y:S05]  /*c250*/  @!P0 BRA `(.L_x_820) ;  /* 0x0000000000608947 */ /* 0x000fea0003800000 */
[----:B------:R-:W-:-:S13]  /*c260*/  ISETP.NE.AND P0, PT, R0, 0x1d, PT ;  /* 0x0000001d0000780c */ /* 0x000fda0003f05270 */
[----:B------:R-:W-:Y:S05]  /*c270*/  @!P0 BRA `(.L_x_821) ;  /* 0x0000000000488947 */ /* 0x000fea0003800000 */
[----:B------:R-:W-:-:S13]  /*c280*/  ISETP.NE.AND P0, PT, R0, 0x2c, PT ;  /* 0x0000002c0000780c */ /* 0x000fda0003f05270 */
[----:B------:R-:W-:Y:S05]  /*c290*/  @P0 BRA `(.L_x_803) ;  /* 0x0000000000bc0947 */ /* 0x000fea0003800000 */
[----:B----4-:R-:W-:Y:S02]  /*c2a0*/  IMAD.U32 R19, R19, 0x10000, RZ ;  /* 0x0001000013137824 */ /* 0x010fe400078e00ff */
[----:B------:R-:W-:-:S03]  /*c2b0*/  IMAD.MOV.U32 R5, RZ, RZ, 0xff ;  /* 0x000000ffff057424 */ /* 0x000fc600078e00ff */
[----:B------:R-:W-:-:S04]  /*c2c0*/  SHF.R.U32.HI R6, RZ, 0x17, R19 ;  /* 0x00000017ff067819 */ /* 0x000fc80000011613 */
[----:B------:R-:W-:-:S04]  /*c2d0*/  LOP3.LUT R4, R6, 0xff, RZ, 0xc0, !PT ;  /* 0x000000ff06047812 */ /* 0x000fc800078ec0ff */
[----:B------:R-:W-:-:S13]  /*c2e0*/  ISETP.NE.AND P2, PT, R4, 0xff, PT ;  /* 0x000000ff0400780c */ /* 0x000fda0003f45270 */
[--C-:B------:R-:W-:Y:S02]  /*c2f0*/  @P2 SHF.R.U32.HI R0, RZ, 0x16, R19.reuse ;  /* 0x00000016ff002819 */ /* 0x100fe40000011613 */
[----:B------:R-:W-:Y:S02]  /*c300*/  @P2 LOP3.LUT P0, RZ, R4, 0x3fffff, R19, 0xf8, !PT ;  /* 0x003fffff04ff2812 */ /* 0x000fe4000780f813 */
[----:B------:R-:W-:-:S04]  /*c310*/  @P2 LOP3.LUT R0, R0, 0x1, RZ, 0xc0, !PT ;  /* 0x0000000100002812 */ /* 0x000fc800078ec0ff */
[----:B------:R-:W-:Y:S01]  /*c320*/  @P2 ISETP.EQ.U32.AND P1, PT, R0, 0x1, P0 ;  /* 0x000000010000280c */ /* 0x000fe20000722070 */
[----:B------:R-:W-:Y:S01]  /*c330*/  @P2 VIADD R0, R6, 0x1 ;  /* 0x0000000106002836 */ /* 0x000fe20000000000 */
[----:B------:R-:W-:Y:S02]  /*c340*/  PLOP3.LUT P0, PT, PT, PT, PT, 0x80, 0x8 ;  /* 0x000000000008781c */ /* 0x000fe40003f0f070 */
[----:B------:R-:W-:-:S13]  /*c350*/  @P2 PLOP3.LUT P0, PT, P1, PT, PT, 0x80, 0x8 ;  /* 0x000000000008281c */ /* 0x000fda0000f0f070 */
[----:B------:R-:W-:-:S04]  /*c360*/  @!P0 IMAD.MOV R0, RZ, RZ, R6 ;  /* 0x000000ffff008224 */ /* 0x000fc800078e0206 */
[----:B------:R-:W-:-:S05]  /*c370*/  @P2 IMAD.MOV.U32 R5, RZ, RZ, R0 ;  /* 0x000000ffff052224 */ /* 0x000fca00078e0000 */
[----:B------:R-:W-:Y:S01]  /*c380*/  STG.E.U8 desc[UR36][R2.64], R5 ;  /* 0x0000000502007986 */ /* 0x000fe2000c101124 */
[----:B------:R-:W-:Y:S05]  /*c390*/  EXIT ;  /* 0x000000000000794d */ /* 0x000fea0003800000 */
.L_x_821:
[----:B----4-:R-:W-:-:S06]  /*c3a0*/  IMAD.U32 R4, R19, 0x10000, RZ ;  /* 0x0001000013047824 */ /* 0x010fcc00078e00ff */
[----:B------:R-:W0:Y:S02]  /*c3b0*/  F2I.U64.TRUNC R4, R4 ;  /* 0x0000000400047311 */ /* 0x000e24000020d800 */
[----:B0-----:R-:W-:Y:S01]  /*c3c0*/  STG.E.64 desc[UR36][R2.64], R4 ;  /* 0x0000000402007986 */ /* 0x001fe2000c101b24 */
[----:B------:R-:W-:Y:S05]  /*c3d0*/  EXIT ;  /* 0x000000000000794d */ /* 0x000fea0003800000 */
.L_x_820:
[----:B----4-:R-:W-:-:S06]  /*c3e0*/  IMAD.U32 R19, R19, 0x10000, RZ ;  /* 0x0001000013137824 */ /* 0x010fcc00078e00ff */
[----:B------:R-:W0:Y:S02]  /*c3f0*/  F2I.FTZ.U32.TRUNC.NTZ R19, R19 ;  /* 0x0000001300137305 */ /* 0x000e24000021f000 */
[----:B0-----:R-:W-:Y:S01]  /*c400*/  STG.E desc[UR36][R2.64], R19 ;  /* 0x0000001302007986 */ /* 0x001fe2000c101924 */
[----:B------:R-:W-:Y:S05]  /*c410*/  EXIT ;  /* 0x000000000000794d */ /* 0x000fea0003800000 */
.L_x_810:
[----:B------:R-:W-:-:S13]  /*c420*/  ISETP.GT.AND P0, PT, R0, 0xe, PT ;  /* 0x0000000e0000780c */ /* 0x000fda0003f04270 */
[----:B------:R-:W-:Y:S05]  /*c430*/  @P0 BRA `(.L_x_822) ;  /* 0x00000000003c0947 */ /* 0x000fea0003800000 */
[----:B------:R-:W-:-:S13]  /*c440*/  ISETP.NE.AND P0, PT, R0, 0xa, PT ;  /* 0x0000000a0000780c */ /* 0x000fda0003f05270 */
[----:B------:R-:W-:Y:S05]  /*c450*/  @!P0 BRA `(.L_x_823) ;  /* 0x00000000001c8947 */ /* 0x000fea0003800000 */
[----:B------:R-:W-:-:S13]  /*c460*/  ISETP.NE.AND P0, PT, R0, 0xb, PT ;  /* 0x0000000b0000780c */ /* 0x000fda0003f05270 */
[----:B------:R-:W-:Y:S05]  /*c470*/  @P0 BRA `(.L_x_803) ;  /* 0x0000000000440947 */ /* 0x000fea0003800000 */
[----:B----4-:R-:W-:-:S05]  /*c480*/  IMAD.U32 R19, R19, 0x10000, RZ ;  /* 0x0001000013137824 */ /* 0x010fca00078e00ff */
[----:B------:R-:W-:-:S04]  /*c490*/  FSETP.NEU.FTZ.AND P0, PT, R19, RZ, PT ;  /* 0x000000ff1300720b */ /* 0x000fc80003f1d000 */
[----:B------:R-:W-:-:S05]  /*c4a0*/  SEL R5, RZ, 0x1, !P0 ;  /* 0x00000001ff057807 */ /* 0x000fca0004000000 */
[----:B------:R-:W-:Y:S01]  /*c4b0*/  STG.E.U8 desc[UR36][R2.64], R5 ;  /* 0x0000000502007986 */ /* 0x000fe2000c101124 */
[----:B------:R-:W-:Y:S05]  /*c4c0*/  EXIT ;  /* 0x000000000000794d */ /* 0x000fea0003800000 */
.L_x_823:
[----:B----4-:R-:W-:Y:S01]  /*c4d0*/  IMAD.U32 R19, R19, 0x10000, RZ ;  /* 0x0001000013137824 */ /* 0x010fe200078e00ff */
[----:B------:R-:W-:-:S03]  /*c4e0*/  CS2R R6, SRZ ;  /* 0x0000000000067805 */ /* 0x000fc6000001ff00 */
[----:B------:R-:W-:-:S06]  /*c4f0*/  FMUL.FTZ R4, R19, 1 ;  /* 0x3f80000013047820 */ /* 0x000fcc0000410000 */
[----:B------:R-:W0:Y:S02]  /*c500*/  F2F.F64.F32 R4, R4 ;  /* 0x0000000400047310 */ /* 0x000e240000201800 */
[----:B0-----:R-:W-:Y:S01]  /*c510*/  STG.E.128 desc[UR36][R2.64], R4 ;  /* 0x0000000402007986 */ /* 0x001fe2000c101d24 */
[----:B------:R-:W-:Y:S05]  /*c520*/  EXIT ;  /* 0x000000000000794d */ /* 0x000fea0003800000 */
.L_x_822:
[----:B------:R-:W-:-:S13]  /*c530*/  ISETP.NE.AND P0, PT, R0, 0xf, PT ;  /* 0x0000000f0000780c */ /* 0x000fda0003f05270 */
[----:B------:R-:W-:Y:S05]  /*c540*/  @!P0 BRA `(.L_x_824) ;  /* 0x0000000000e88947 */ /* 0x000fea0003800000 */
[----:B------:R-:W-:-:S13]  /*c550*/  ISETP.NE.AND P0, PT, R0, 0x17, PT ;  /* 0x000000170000780c */ /* 0x000fda0003f05270 */
[----:B------:R-:W-:Y:S05]  /*c560*/  @!P0 BRA `(.L_x_825) ;  /* 0x0000000000908947 */ /* 0x000fea0003800000 */
[----:B------:R-:W-:-:S13]  /*c570*/  ISETP.NE.AND P0, PT, R0, 0x18, PT ;  /* 0x000000180000780c */ /* 0x000fda0003f05270 */
[----:B------:R-:W-:Y:S05]  /*c580*/  @!P0 BRA `(.L_x_826) ;  /* 0x0000000000448947 */ /* 0x000fea0003800000 */
.L_x_803:
[----:B------:R-:W-:Y:S01]  /*c590*/  MOV R0, 0x0 ;  /* 0x0000000000007802 */ /* 0x000fe20000000f00 */
[----:B------:R-:W0:Y:S01]  /*c5a0*/  LDCU.64 UR4, c[0x4][0x178] ;  /* 0x01002f00ff0477ac */ /* 0x000e220008000a00 */
[----:B------:R-:W-:Y:S02]  /*c5b0*/  IMAD.MOV.U32 R8, RZ, RZ, 0x65 ;  /* 0x00000065ff087424 */ /* 0x000fe400078e00ff */
[----:B------:R1:W2:Y:S01]  /*c5c0*/  LDC.64 R2, c[0x4][R0] ;  /* 0x0100000000027b82 */ /* 0x0002a20000000a00 */
[----:B------:R-:W3:Y:S01]  /*c5d0*/  LDCU.64 UR6, c[0x4][0x180] ;  /* 0x01003000ff0677ac */ /* 0x000ee20008000a00 */
[----:B------:R-:W-:Y:S02]  /*c5e0*/  IMAD.MOV.U32 R12, RZ, RZ, 0x1 ;  /* 0x00000001ff0c7424 */ /* 0x000fe400078e00ff */
[----:B------:R-:W-:Y:S01]  /*c5f0*/  IMAD.MOV.U32 R13, RZ, RZ, RZ ;  /* 0x000000ffff0d7224 */ /* 0x000fe200078e00ff */
[----:B------:R-:W5:Y:S01]  /*c600*/  LDCU.64 UR8, c[0x4][0x90] ;  /* 0x01001200ff0877ac */ /* 0x000f620008000a00 */
[----:B0-----:R-:W-:-:S02]  /*c610*/  IMAD.U32 R4, RZ, RZ, UR4 ;  /* 0x00000004ff047e24 */ /* 0x001fc4000f8e00ff */
[----:B------:R-:W-:Y:S02]  /*c620*/  IMAD.U32 R5, RZ, RZ, UR5 ;  /* 0x00000005ff057e24 */ /* 0x000fe4000f8e00ff */
[----:B---3--:R-:W-:Y:S02]  /*c630*/  IMAD.U32 R6, RZ, RZ, UR6 ;  /* 0x00000006ff067e24 */ /* 0x008fe4000f8e00ff */
[----:B------:R-:W-:Y:S02]  /*c640*/  IMAD.U32 R7, RZ, RZ, UR7 ;  /* 0x00000007ff077e24 */ /* 0x000fe4000f8e00ff */
[----:B-----5:R-:W-:Y:S02]  /*c650*/  IMAD.U32 R10, RZ, RZ, UR8 ;  /* 0x00000008ff0a7e24 */ /* 0x020fe4000f8e00ff */
[----:B-1----:R-:W-:-:S07]  /*c660*/  IMAD.U32 R11, RZ, RZ, UR9 ;  /* 0x00000009ff0b7e24 */ /* 0x002fce000f8e00ff */
[----:B------:R-:W-:-:S07]  /*c670*/  LEPC R20, `(.L_x_827) ;  /* 0x000000001014794e */ /* 0x000fce0000000000 */
[----:B--2-4-:R-:W-:Y:S05]  /*c680*/  CALL.ABS.NOINC R2 ;  /* 0x0000000002007343 */ /* 0x014fea0003c00000 */
.L_x_827:
[----:B------:R-:W-:Y:S05]  /*c690*/  EXIT ;  /* 0x000000000000794d */ /* 0x000fea0003800000 */
.L_x_826:
[----:B----4-:R-:W-:Y:S01]  /*c6a0*/  IMAD.U32 R19, R19, 0x10000, RZ ;  /* 0x0001000013137824 */ /* 0x010fe200078e00ff */
        /* <DEDUP_REMOVED lines=12> */
.L_x_829:
[----:B------:R-:W-:Y:S05]  /*c770*/  BSYNC.RECONVERGENT B0 ;  /* 0x0000000000007941 */ /* 0x000fea0003800200 */
.L_x_828:
[----:B------:R-:W-:-:S05]  /*c780*/  LOP3.LUT R5, R0, 0x80, R5, 0xf8, !PT ;  /* 0x0000008000057812 */ /* 0x000fca00078ef805 */
[----:B------:R-:W-:Y:S01]  /*c790*/  STG.E.U8 desc[UR36][R2.64], R5 ;  /* 0x0000000502007986 */ /* 0x000fe2000c101124 */
[----:B------:R-:W-:Y:S05]  /*c7a0*/  EXIT ;  /* 0x000000000000794d */ /* 0x000fea0003800000 */
.L_x_825:
[----:B----4-:R-:W-:Y:S01]  /*c7b0*/  IMAD.U32 R5, R19, 0x10000, RZ ;  /* 0x0001000013057824 */ /* 0x010fe200078e00ff */
        /* <DEDUP_REMOVED lines=11> */
.L_x_831:
[----:B------:R-:W-:Y:S01]  /*c870*/  IMAD.MOV.U32 R0, RZ, RZ, 0x7f ;  /* 0x0000007fff007424 */ /* 0x000fe200078e00ff */
[----:B------:R-:W-:-:S04]  /*c880*/  ISETP.GT.U32.AND P0, PT, R4, 0x7f800000, PT ;  /* 0x7f8000000400780c */ /* 0x000fc80003f04070 */
[----:B------:R-:W-:-:S09]  /*c890*/  SEL R0, R0, 0x7c, P0 ;  /* 0x0000007c00007807 */ /* 0x000fd20000000000 */
.L_x_832:
[----:B------:R-:W-:Y:S05]  /*c8a0*/  BSYNC.RECONVERGENT B0 ;  /* 0x0000000000007941 */ /* 0x000fea0003800200 */
.L_x_830:
[----:B------:R-:W-:-:S04]  /*c8b0*/  SHF.R.U32.HI R5, RZ, 0x18, R5 ;  /* 0x00000018ff057819 */ /* 0x000fc80000011605 */
[----:B------:R-:W-:-:S05]  /*c8c0*/  LOP3.LUT R5, R0, 0x80, R5, 0xf8, !PT ;  /* 0x0000008000057812 */ /* 0x000fca00078ef805 */
[----:B------:R-:W-:Y:S01]  /*c8d0*/  STG.E.U8 desc[UR36][R2.64], R5 ;  /* 0x0000000502007986 */ /* 0x000fe2000c101124 */
[----:B------:R-:W-:Y:S05]  /*c8e0*/  EXIT ;  /* 0x000000000000794d */ /* 0x000fea0003800000 */
.L_x_824:
[----:B----4-:R-:W-:Y:S01]  /*c8f0*/  STG.E.U16 desc[UR36][R2.64], R19 ;  /* 0x0000001302007986 */ /* 0x010fe2000c101524 */
[----:B------:R-:W-:Y:S05]  /*c900*/  EXIT ;  /* 0x000000000000794d */ /* 0x000fea0003800000 */
.L_x_833:
        /* <DEDUP_REMOVED lines=15> */
.L_x_23114:


//--------------------- .text._ZN2at6native18elementwise_kernelILi128ELi4EZNS0_22gpu_kernel_impl_nocastINS0_13BinaryFunctorIN3c108BFloat16ES5_S5_ZZZNS0_15binary_internal21div_trunc_kernel_cudaERNS_18TensorIteratorBaseEENKUlvE1_clEvENKUlvE2_clEvEUlS5_S5_E_EEEEvS8_RKT_EUliE_EEviT1_ --------------------------
	.section	.text._ZN2at6native18elementwise_kernelILi128ELi4EZNS0_22gpu_kernel_impl_nocastINS0_13BinaryFunctorIN3c108BFloat16ES5_S5_ZZZNS0_15binary_internal21div_trunc_kernel_cudaERNS_18TensorIteratorBaseEENKUlvE1_clEvENKUlvE2_clEvEUlS5_S5_E_EEEEvS8_RKT_EUliE_EEviT1_,"ax",@progbits
	.align	128
        .global         _ZN2at6native18elementwise_kernelILi128ELi4EZNS0_22gpu_kernel_impl_nocastINS0_13BinaryFunctorIN3c108BFloat16ES5_S5_ZZZNS0_15binary_internal21div_trunc_kernel_cudaERNS_18TensorIteratorBaseEENKUlvE1_clEvENKUlvE2_clEvEUlS5_S5_E_EEEEvS8_RKT_EUliE_EEviT1_
        .type           _ZN2at6native18elementwise_kernelILi128ELi4EZNS0_22gpu_kernel_impl_nocastINS0_13BinaryFunctorIN3c108BFloat16ES5_S5_ZZZNS0_15binary_internal21div_trunc_kernel_cudaERNS_18TensorIteratorBaseEENKUlvE1_clEvENKUlvE2_clEvEUlS5_S5_E_EEEEvS8_RKT_EUliE_EEviT1_,@function
        .size           _ZN2at6native18elementwise_kernelILi128ELi4EZNS0_22gpu_kernel_impl_nocastINS0_13BinaryFunctorIN3c108BFloat16ES5_S5_ZZZNS0_15binary_internal21div_trunc_kernel_cudaERNS_18TensorIteratorBaseEENKUlvE1_clEvENKUlvE2_clEvEUlS5_S5_E_EEEEvS8_RKT_EUliE_EEviT1_,(.L_x_23115 - _ZN2at6native18elementwise_kernelILi128ELi4EZNS0_22gpu_kernel_impl_nocastINS0_13BinaryFunctorIN3c108BFloat16ES5_S5_ZZZNS0_15binary_internal21div_trunc_kernel_cudaERNS_18TensorIteratorBaseEENKUlvE1_clEvENKUlvE2_clEvEUlS5_S5_E_EEEEvS8_RKT_EUliE_EEviT1_)
        .other          _ZN2at6native18elementwise_kernelILi128ELi4EZNS0_22gpu_kernel_impl_nocastINS0_13BinaryFunctorIN3c108BFloat16ES5_S5_ZZZNS0_15binary_internal21div_trunc_kernel_cudaERNS_18TensorIteratorBaseEENKUlvE1_clEvENKUlvE2_clEvEUlS5_S5_E_EEEEvS8_RKT_EUliE_EEviT1_,@"STO_CUDA_ENTRY STV_DEFAULT"
_ZN2at6native18elementwise_kernelILi128ELi4EZNS0_22gpu_kernel_impl_nocastINS0_13BinaryFunctorIN3c108BFloat16ES5_S5_ZZZNS0_15binary_internal21div_trunc_kernel_cudaERNS_18TensorIteratorBaseEENKUlvE1_clEvENKUlvE2_clEvEUlS5_S5_E_EEEEvS8_RKT_EUliE_EEviT1_:
.text._ZN2at6native18elementwise_kernelILi128ELi4EZNS0_22gpu_kernel_impl_nocastINS0_13BinaryFunctorIN3c108BFloat16ES5_S5_ZZZNS0_15binary_internal21div_trunc_kernel_cudaERNS_18TensorIteratorBaseEENKUlvE1_clEvENKUlvE2_clEvEUlS5_S5_E_EEEEvS8_RKT_EUliE_EEviT1_:
[----:B------:R-:W-:Y:S08]  /*0000*/  LDC R1, c[0x0][0x37c] ;  /* 0x0000df00ff017b82 */ /* 0x000ff00000000800 */
[----:B------:R-:W0:Y:S01]  /*0010*/  LDC R2, c[0x0][0x388] ;  /* 0x0000e200ff027b82 */ /* 0x000e220000000800 */
[----:B------:R-:W1:Y:S01]  /*0020*/  S2R R3, SR_TID.X ;  /* 0x0000000000037919 */ /* 0x000e620000002100 */
[----:B------:R-:W2:Y:S06]  /*0030*/  LDCU.64 UR6, c[0x0][0x358] ;  /* 0x00006b00ff0677ac */ /* 0x000eac0008000a00 */
[----:B------:R-:W3:Y:S01]  /*0040*/  S2UR UR4, SR_CTAID.X ;  /* 0x00000000000479c3 */ /* 0x000ee20000002500 */
[----:B0-----:R-:W-:Y:S01]  /*0050*/  ISETP.NE.AND P0, PT, R2, RZ, PT ;  /* 0x000000ff0200720c */ /* 0x001fe20003f05270 */
[----:B---3--:R-:W-:-:S06]  /*0060*/  USHF.L.U32 UR4, UR4, 0x9, URZ ;  /* 0x0000000904047899 */ /* 0x008fcc00080006ff */
[----:B-1----:R-:W-:-:S06]  /*0070*/  LOP3.LUT R3, R3, UR4, RZ, 0xfc, !PT ;  /* 0x0000000403037c12 */ /* 0x002fcc000f8efcff */
[----:B--2---:R-:W-:Y:S05]  /*0080*/  @P0 BRA `(.L_x_834) ;  /* 0x0000000400300947 */ /* 0x004fea0003800000 */
[----:B------:R-:W0:Y:S01]  /*0090*/  LDCU UR4, c[0x0][0x380] ;  /* 0x00007000ff0477ac */ /* 0x000e220008000800 */
[----:B------:R-:W-:Y:S04]  /*00a0*/  BSSY.RECONVERGENT B0, `(.L_x_835) ;  /* 0x0000038000007945 */ /* 0x000fe80003800200 */
[----:B------:R-:W-:Y:S01]  /*00b0*/  BSSY.RELIABLE B1, `(.L_x_836) ;  /* 0x0000027000017945 */ /* 0x000fe20003800100 */
[----:B0-----:R-:W-:-:S13]  /*00c0*/  ISETP.GE.AND P0, PT, R3, UR4, PT ;  /* 0x0000000403007c0c */ /* 0x001fda000bf06270 */
[----:B------:R-:W-:Y:S05]  /*00d0*/  @P0 BRA `(.L_x_837) ;  /* 0x0000000000840947 */ /* 0x000fea0003800000 */
[----:B------:R-:W0:Y:S08]  /*00e0*/  LDC.64 R6, c[0x0][0x5f8] ;  /* 0x00017e00ff067b82 */ /* 0x000e300000000a00 */
[----:B------:R-:W1:Y:S01]  /*00f0*/  LDC.64 R4, c[0x0][0x5f0] ;  /* 0x00017c00ff047b82 */ /* 0x000e620000000a00 */
[----:B0-----:R-:W2:Y:S04]  /*0100*/  LDG.E.U16 R6, desc[UR6][R6.64] ;  /* 0x0000000606067981 */ /* 0x001ea8000c1e1500 */
[----:B-1----:R-:W3:Y:S01]  /*0110*/  LDG.E.U16 R4, desc[UR6][R4.64] ;  /* 0x0000000604047981 */ /* 0x002ee2000c1e1500 */
[----:B------:R-:W-:-:S04]  /*0120*/  IADD3 R3, PT, PT, R3, 0x80, RZ ;  /* 0x0000008003037810 */ /* 0x000fc80007ffe0ff */
[----:B------:R-:W-:-:S13]  /*0130*/  ISETP.GE.AND P0, PT, R3, UR4, PT ;  /* 0x0000000403007c0c */ /* 0x000fda000bf06270 */
[----:B------:R-:W-:Y:S05]  /*0140*/  @P0 BREAK.RELIABLE B1 ;  /* 0x0000000000010942 */ /* 0x000fea0003800100 */
[----:B--2---:R-:W-:-:S04]  /*0150*/  SHF.L.U32 R2, R6, 0x10, RZ ;  /* 0x0000001006027819 */ /* 0x004fc800000006ff */
[----:B------:R-:W0:Y:S01]  /*0160*/  MUFU.RCP R9, R2 ;  /* 0x0000000200097308 */ /* 0x000e220000001000 */
[----:B---3--:R-:W-:-:S05]  /*0170*/  SHF.L.U32 R0, R4, 0x10, RZ ;  /* 0x0000001004007819 */ /* 0x008fca00000006ff */
[----:B0-----:R-:W-:Y:S02]  /*0180*/  FMUL.FTZ R0, R0, R9 ;  /* 0x0000000900007220 */ /* 0x001fe40000410000 */
[----:B------:R-:W0:Y:S04]  /*0190*/  LDC.64 R8, c[0x0][0x5e8] ;  /* 0x00017a00ff087b82 */ /* 0x000e280000000a00 */
[----:B------:R-:W1:Y:S02]  /*01a0*/  F2F.BF16.F32 R0, R0 ;  /* 0x0000000000007304 */ /* 0x000e640000202000 */
[----:B-1----:R-:W-:-:S06]  /*01b0*/  SHF.L.U32 R10, R0, 0x10, RZ ;  /* 0x00000010000a7819 */ /* 0x002fcc00000006ff */
[----:B------:R-:W1:Y:S02]  /*01c0*/  FRND.TRUNC R10, R10 ;  /* 0x0000000a000a7307 */ /* 0x000e64000020d000 */
[----:B-1----:R-:W-:-:S05]  /*01d0*/  F2FP.BF16.F32.PACK_AB R5, RZ, R10 ;  /* 0x0000000aff05723e */ /* 0x002fca00000010ff */
[----:B0-----:R0:W-:Y:S01]  /*01e0*/  STG.E.U16 desc[UR6][R8.64], R5 ;  /* 0x0000000508007986 */ /* 0x0011e2000c101506 */
[----:B------:R-:W-:Y:S05]  /*01f0*/  @P0 BRA `(.L_x_838) ;  /* 0x0000000000880947 */ /* 0x000fea0003800000 */
[----:B------:R-:W1:Y:S08]  /*0200*/  LDC.64 R6, c[0x0][0x5f8] ;  /* 0x00017e00ff067b82 */ /* 0x000e700000000a00 */
[----:B0-----:R-:W0:Y:S01]  /*0210*/  LDC.64 R4, c[0x0][0x5f0] ;  /* 0x00017c00ff047b82 */ /* 0x001e220000000a00 */
[----:B-1----:R-:W2:Y:S04]  /*0220*/  LDG.E.U16 R6, desc[UR6][R6.64] ;  /* 0x0000000606067981 */ /* 0x002ea8000c1e1500 */
[----:B0-----:R-:W3:Y:S01]  /*0230*/  LDG.E.U16 R4, desc[UR6][R4.64] ;  /* 0x0000000604047981 */ /* 0x001ee2000c1e1500 */
[----:B------:R-:W-:-:S02]  /*0240*/  IADD3 R3, PT, PT, R3, 0x80, RZ ;  /* 0x0000008003037810 */ /* 0x000fc40007ffe0ff */
        /* <DEDUP_REMOVED lines=9> */
[----:B0-----:R0:W-:Y:S02]  /*02e0*/  STG.E.U16 desc[UR6][R8.64], R5 ;  /* 0x0000000508007986 */ /* 0x0011e4000c101506 */
.L_x_837:
[----:B------:R-:W-:-:S13]  /*02f0*/  ISETP.GE.AND P0, PT, R3, UR4, PT ;  /* 0x0000000403007c0c */ /* 0x000fda000bf06270 */
[----:B------:R-:W-:Y:S05]  /*0300*/  @P0 BREAK.RELIABLE B1 ;  /* 0x0000000000010942 */ /* 0x000fea0003800100 */
[----:B------:R-:W-:Y:S05]  /*0310*/  @P0 BRA `(.L_x_838) ;  /* 0x0000000000400947 */ /* 0x000fea0003800000 */
[----:B------:R-:W-:Y:S05]  /*0320*/  BSYNC.RELIABLE B1 ;  /* 0x0000000000017941 */ /* 0x000fea0003800100 */
.L_x_836:
        /* <DEDUP_REMOVED lines=15> */
.L_x_838:
[----:B------:R-:W-:Y:S05]  /*0420*/  BSYNC.RECONVERGENT B0 ;  /* 0x0000000000007941 */ /* 0x000fea0003800200 */
.L_x_835:
[----:B------:R-:W-:Y:S05]  /*0430*/  WARPSYNC.ALL ;  /* 0x0000000000007948 */ /* 0x000fea0003800000 */
[----:B------:R-:W-:-:S13]  /*0440*/  ISETP.GE.AND P0, PT, R3, UR4, PT ;  /* 0x0000000403007c0c */ /* 0x000fda000bf06270 */
[----:B------:R-:W-:Y:S05]  /*0450*/  @P0 EXIT ;  /* 0x000000000000094d */ /* 0x000fea0003800000 */
[----:B01----:R-:W0:Y:S08]  /*0460*/  LDC.64 R4, c[0x0][0x5f8] ;  /* 0x00017e00ff047b82 */ /* 0x003e300000000a00 */
[----:B------:R-:W1:Y:S01]  /*0470*/  LDC.64 R2, c[0x0][0x5f0] ;  /* 0x00017c00ff027b82 */ /* 0x000e620000000a00 */
[----:B0-----:R-:W2:Y:S04]  /*0480*/  LDG.E.U16 R4, desc[UR6][R4.64] ;  /* 0x0000000604047981 */ /* 0x001ea8000c1e1500 */
[----:B-1----:R-:W3:Y:S01]  /*0490*/  LDG.E.U16 R2, desc[UR6][R2.64] ;  /* 0x0000000602027981 */ /* 0x002ee2000c1e1500 */
        /* <DEDUP_REMOVED lines=9> */
[----:B0-----:R-:W-:Y:S01]  /*0530*/  STG.E.U16 desc[UR6][R6.64], R3 ;  /* 0x0000000306007986 */ /* 0x001fe2000c101506 */
[----:B------:R-:W-:Y:S05]  /*0540*/  EXIT ;  /* 0x000000000000794d */ /* 0x000fea0003800000 */
.L_x_834:
[----:B------:R-:W0:Y:S01]  /*0550*/  LDCU UR4, c[0x0][0x380] ;  /* 0x00007000ff0477ac */ /* 0x000e220008000800 */
[----:B------:R-:W-:Y:S01]  /*0560*/  IADD3 R2, PT, PT, R2, -0x1, RZ ;  /* 0xffffffff02027810 */ /* 0x000fe20007ffe0ff */
[----:B------:R-:W-:Y:S04]  /*0570*/  BSSY.RECONVERGENT B0, `(.L_x_839) ;  /* 0x000045d000007945 */ /* 0x000fe80003800200 */
[----:B------:R-:W-:Y:S01]  /*0580*/  BSSY.RELIABLE B1, `(.L_x_840) ;  /* 0x00002eb000017945 */ /* 0x000fe20003800100 */
[----:B------:R-:W-:-:S04]  /*0590*/  VIMNMX.U32 R0, PT, PT, R2, 0x18, PT ;  /* 0x0000001802007848 */ /* 0x000fc80003fe0000 */
[----:B------:R-:W-:Y:S02]  /*05a0*/  IADD3 R0, PT, PT, R0, 0x1, RZ ;  /* 0x0000000100007810 */ /* 0x000fe40007ffe0ff */
[----:B0-----:R-:W-:-:S13]  /*05b0*/  ISETP.GE.AND P0, PT, R3, UR4, PT ;  /* 0x0000000403007c0c */ /* 0x001fda000bf06270 */
[----:B------:R-:W-:Y:S05]  /*05c0*/  @P0 BRA `(.L_x_841) ;  /* 0x0000002c008c0947 */ /* 0x000fea0003800000 */
[----:B------:R-:W0:Y:S01]  /*05d0*/  LDCU.64 UR8, c[0x0][0x390] ;  /* 0x00007200ff0877ac */ /* 0x000e220008000a00 */
[----:B------:R-:W-:Y:S01]  /*05e0*/  HFMA2 R4, -RZ, RZ, 0, 0 ;  /* 0x00000000ff047431 */ /* 0x000fe200000001ff */
[----:B------:R-:W-:Y:S01]  /*05f0*/  MOV R5, R3 ;  /* 0x0000000300057202 */ /* 0x000fe20000000f00 */
[----:B------:R-:W1:Y:S01]  /*0600*/  LDCU UR5, c[0x0][0x38c] ;  /* 0x00007180ff0577ac */ /* 0x000e620008000800 */
[----:B------:R-:W-:Y:S01]  /*0610*/  ISETP.NE.AND P0, PT, R2, RZ, PT ;  /* 0x000000ff0200720c */ /* 0x000fe20003f05270 */
[----:B------:R-:W2:Y:S01]  /*0620*/  LDCU.64 UR10, c[0x0][0x4b8] ;  /* 0x00009700ff0a77ac */ /* 0x000ea20008000a00 */
[----:B0-----:R-:W-:Y:S01]  /*0630*/  IMAD.HI.U32 R8, R3, UR8, R4 ;  /* 0x0000000803087c27 */ /* 0x001fe2000f8e0004 */
[----:B------:R-:W0:Y:S04]  /*0640*/  LDCU UR8, c[0x0][0x4c0] ;  /* 0x00009800ff0877ac */ /* 0x000e280008000800 */
[----:B------:R-:W-:-:S04]  /*0650*/  SHF.R.U32.HI R9, RZ, UR9, R8 ;  /* 0x00000009ff097c19 */ /* 0x000fc80008011608 */
[----:B------:R-:W-:-:S05]  /*0660*/  IADD3 R6, PT, PT, -R9, RZ, RZ ;  /* 0x000000ff09067210 */ /* 0x000fca0007ffe1ff */
[----:B-1----:R-:W-:-:S04]  /*0670*/  IMAD R6, R6, UR5, R3 ;  /* 0x0000000506067c24 */ /* 0x002fc8000f8e0203 */
[C---:B--2---:R-:W-:Y:S02]  /*0680*/  IMAD R5, R6.reuse, UR10, RZ ;  /* 0x0000000a06057c24 */ /* 0x044fe4000f8e02ff */
[C---:B------:R-:W-:Y:S02]  /*0690*/  IMAD R4, R6.reuse, UR11, RZ ;  /* 0x0000000b06047c24 */ /* 0x040fe4000f8e02ff */
[----:B0-----:R-:W-:Y:S01]  /*06a0*/  IMAD R6, R6, UR8, RZ ;  /* 0x0000000806067c24 */ /* 0x001fe2000f8e02ff */
[----:B------:R-:W-:Y:S06]  /*06b0*/  @!P0 BRA `(.L_x_842) ;  /* 0x0000001400348947 */ /* 0x000fec0003800000 */
[----:B------:R-:W0:Y:S01]  /*06c0*/  LDCU.64 UR8, c[0x0][0x398] ;  /* 0x00007300ff0877ac */ /* 0x000e220008000a00 */
[----:B------:R-:W-:Y:S02]  /*06d0*/  MOV R8, RZ ;  /* 0x000000ff00087202 */ /* 0x000fe40000000f00 */
[----:B------:R-:W-:Y:S01]  /*06e0*/  ISETP.NE.AND P0, PT, R0, 0x2, PT ;  /* 0x000000020000780c */ /* 0x000fe20003f05270 */
[----:B------:R-:W1:Y:S01]  /*06f0*/  LDCU UR5, c[0x0][0x3a0] ;  /* 0x00007400ff0577ac */ /* 0x000e620008000800 */
[----:B------:R-:W2:Y:S01]  /*0700*/  LDCU UR10, c[0x0][0x4c4] ;  /* 0x00009880ff0a77ac */ /* 0x000ea20008000800 */
[----:B------:R-:W3:Y:S01]  /*0710*/  LDCU.64 UR12, c[0x0][0x4c8] ;  /* 0x00009900ff0c77ac */ /* 0x000ee20008000a00 */
[----:B0-----:R-:W-:-:S05]  /*0720*/  IMAD.HI.U32 R10, R9, UR9, R8 ;  /* 0x00000009090a7c27 */ /* 0x001fca000f8e0008 */
[----:B-1----:R-:W-:-:S04]  /*0730*/  SHF.R.U32.HI R11, RZ, UR5, R10 ;  /* 0x00000005ff0b7c19 */ /* 0x002fc8000801160a */
[----:B------:R-:W-:-:S05]  /*0740*/  IADD3 R7, PT, PT, -R11, RZ, RZ ;  /* 0x000000ff0b077210 */ /* 0x000fca0007ffe1ff */
[----:B------:R-:W-:-:S04]  /*0750*/  IMAD R9, R7, UR8, R9 ;  /* 0x0000000807097c24 */ /* 0x000fc8000f8e0209 */
[C---:B--2---:R-:W-:Y:S02]  /*0760*/  IMAD R5, R9.reuse, UR10, R5 ;  /* 0x0000000a09057c24 */ /* 0x044fe4000f8e0205 */
[C---:B---3--:R-:W-:Y:S02]  /*0770*/  IMAD R4, R9.reuse, UR12, R4 ;  /* 0x0000000c09047c24 */ /* 0x048fe4000f8e0204 */
[----:B------:R-:W-:Y:S01]  /*0780*/  IMAD R6, R9, UR13, R6 ;  /* 0x0000000d09067c24 */ /* 0x000fe2000f8e0206 */
[----:B------:R-:W-:Y:S06]  /*0790*/  @!P0 BRA `(.L_x_842) ;  /* 0x0000001000fc8947 */ /* 0x000fec0003800000 */
[----:B------:R-:W0:Y:S01]  /*07a0*/  LDCU.64 UR8, c[0x0][0x3a8] ;  /* 0x00007500ff0877ac */ /* 0x000e220008000a00 */
[----:B------:R-:W-:Y:S01]  /*07b0*/  HFMA2 R10, -RZ, RZ, 0, 0 ;  /* 0x00000000ff0a7431 */ /* 0x000fe200000001ff */
[----:B------:R-:W-:Y:S01]  /*07c0*/  ISETP.NE.AND P0, PT, R0, 0x3, PT ;  /* 0x000000030000780c */ /* 0x000fe20003f05270 */
[----:B------:R-:W1:Y:S01]  /*07d0*/  LDCU UR5, c[0x0][0x3a4] ;  /* 0x00007480ff0577ac */ /* 0x000e620008000800 */
[----:B------:R-:W2:Y:S02]  /*07e0*/  LDCU.64 UR10, c[0x0][0x4d0] ;  /* 0x00009a00ff0a77ac */ /* 0x000ea40008000a00 */
[----:B0-----:R-:W-:Y:S01]  /*07f0*/  IMAD.HI.U32 R8, R11, UR8, R10 ;  /* 0x000000080b087c27 */ /* 0x001fe2000f8e000a */
[----:B------:R-:W0:Y:S04]  /*0800*/  LDCU UR8, c[0x0][0x4d8] ;  /* 0x00009b00ff0877ac */ /* 0x000e280008000800 */
[----:B------:R-:W-:-:S04]  /*0810*/  SHF.R.U32.HI R9, RZ, UR9, R8 ;  /* 0x00000009ff097c19 */ /* 0x000fc80008011608 */
[----:B------:R-:W-:-:S05]  /*0820*/  IADD3 R7, PT, PT, -R9, RZ, RZ ;  /* 0x000000ff09077210 */ /* 0x000fca0007ffe1ff */
[----:B-1----:R-:W-:-:S04]  /*0830*/  IMAD R11, R7, UR5, R11 ;  /* 0x00000005070b7c24 */ /* 0x002fc8000f8e020b */
[C---:B--2---:R-:W-:Y:S02]  /*0840*/  IMAD R5, R11.reuse, UR10, R5 ;  /* 0x0000000a0b057c24 */ /* 0x044fe4000f8e0205 */
[C---:B------:R-:W-:Y:S02]  /*0850*/  IMAD R4, R11.reuse, UR11, R4 ;  /* 0x0000000b0b047c24 */ /* 0x040fe4000f8e0204 */
[----:B0-----:R-:W-:Y:S01]  /*0860*/  IMAD R6, R11, UR8, R6 ;  /* 0x000000080b067c24 */ /* 0x001fe2000f8e0206 */
        /* <DEDUP_REMOVED lines=16> */
[----:B------:R-:W-:Y:S02]  /*0970*/  MOV R10, RZ ;  /* 0x000000ff000a7202 */ /* 0x000fe40000000f00 */
[----:B------:R-:W-:Y:S01]  /*0980*/  ISETP.NE.AND P0, PT, R0, 0x5, PT ;  /* 0x000000050000780c */ /* 0x000fe20003f05270 */
[----:B------:R-:W1:Y:S01]  /*0990*/  LDCU UR5, c[0x0][0x3bc] ;  /* 0x00007780ff0577ac */ /* 0x000e620008000800 */
[----:B------:R-:W2:Y:S01]  /*09a0*/  LDCU.64 UR10, c[0x0][0x4e8] ;  /* 0x00009d00ff0a77ac */ /* 0x000ea20008000a00 */
        /* <DEDUP_REMOVED lines=10> */
[----:B------:R-:W-:Y:S01]  /*0a50*/  HFMA2 R8, -RZ, RZ, 0, 0 ;  /* 0x00000000ff087431 */ /* 0x000fe200000001ff */
        /* <DEDUP_REMOVED lines=250> */
[----:B------:R-:W-:Y:S01]  /*1a00*/  ISETP.NE.AND P0, PT, R0, 0x18, PT ;  /* 0x000000180000780c */ /* 0x000fe20003f05270 */
[----:B------:R-:W0:Y:S01]  /*1a10*/  LDCU.64 UR8, c[0x0][0x4a0] ;  /* 0x00009400ff0877ac */ /* 0x000e220008000a00 */
[----:B------:R-:W-:Y:S01]  /*1a20*/  HFMA2 R8, -RZ, RZ, 0, 0 ;  /* 0x00000000ff087431 */ /* 0x000fe200000001ff */
[----:B------:R-:W1:Y:S01]  /*1a30*/  LDCU UR5, c[0x0][0x4a8] ;  /* 0x00009500ff0577ac */ /* 0x000e620008000800 */
[----:B------:R-:W2:Y:S09]  /*1a40*/  LDCU.64 UR10, c[0x0][0x5d0] ;  /* 0x0000ba00ff0a77ac */ /* 0x000eb20008000a00 */
[----:B------:R-:W3:Y:S01]  /*1a50*/  @P0 LDC.64 R14, c[0x0][0x4b0] ;  /* 0x00012c00ff0e0b82 */ /* 0x000ee20000000a00 */
[----:B0-----:R-:W-:Y:S01]  /*1a60*/  IMAD.HI.U32 R12, R9, UR9, R8 ;  /* 0x00000009090c7c27 */ /* 0x001fe2000f8e0008 */
[----:B------:R-:W0:Y:S06]  /*1a70*/  LDCU UR9, c[0x0][0x5cc] ;  /* 0x0000b980ff0977ac */ /* 0x000e2c0008000800 */
[----:B------:R-:W4:Y:S01]  /*1a80*/  @P0 LDC R17, c[0x0][0x4ac] ;  /* 0x00012b00ff110b82 */ /* 0x000f220000000800 */
[----:B-1----:R-:W-:-:S02]  /*1a90*/  SHF.R.U32.HI R13, RZ, UR5, R12 ;  /* 0x00000005ff0d7c19 */ /* 0x002fc4000801160c */
[----:B------:R-:W-:Y:S02]  /*1aa0*/  @P0 MOV R12, RZ ;  /* 0x000000ff000c0202 */ /* 0x000fe40000000f00 */
[----:B------:R-:W-:-:S03]  /*1ab0*/  IADD3 R7, PT, PT, -R13, RZ, RZ ;  /* 0x000000ff0d077210 */ /* 0x000fc60007ffe1ff */
[----:B------:R-:W1:Y:S02]  /*1ac0*/  @P0 LDC.64 R10, c[0x0][0x5d8] ;  /* 0x00017600ff0a0b82 */ /* 0x000e640000000a00 */
[----:B------:R-:W-:-:S06]  /*1ad0*/  IMAD R9, R7, UR8, R9 ;  /* 0x0000000807097c24 */ /* 0x000fcc000f8e0209 */
[----:B------:R-:W5:Y:S01]  /*1ae0*/  @P0 LDC R16, c[0x0][0x5e0] ;  /* 0x00017800ff100b82 */ /* 0x000f620000000800 */
[----:B---3--:R-:W-:-:S04]  /*1af0*/  @P0 IMAD.HI.U32 R8, R13, R14, R12 ;  /* 0x0000000e0d080227 */ /* 0x008fc800078e000c */
[C---:B0-----:R-:W-:Y:S01]  /*1b00*/  IMAD R5, R9.reuse, UR9, R5 ;  /* 0x0000000909057c24 */ /* 0x041fe2000f8e0205 */
[----:B------:R-:W-:Y:S01]  /*1b10*/  @P0 SHF.R.U32.HI R8, RZ, R15, R8 ;  /* 0x0000000fff080219 */ /* 0x000fe20000011608 */
[C---:B--2---:R-:W-:Y:S02]  /*1b20*/  IMAD R4, R9.reuse, UR10, R4 ;  /* 0x0000000a09047c24 */ /* 0x044fe4000f8e0204 */
[----:B------:R-:W-:Y:S01]  /*1b30*/  IMAD R6, R9, UR11, R6 ;  /* 0x0000000b09067c24 */ /* 0x000fe2000f8e0206 */
[----:B------:R-:W-:-:S05]  /*1b40*/  @P0 IADD3 R12, PT, PT, -R8, RZ, RZ ;  /* 0x000000ff080c0210 */ /* 0x000fca0007ffe1ff */
[----:B----4-:R-:W-:-:S04]  /*1b50*/  @P0 IMAD R13, R12, R17, R13 ;  /* 0x000000110c0d0224 */ /* 0x010fc800078e020d */
[C---:B-1----:R-:W-:Y:S02]  /*1b60*/  @P0 IMAD R5, R13.reuse, R10, R5 ;  /* 0x0000000a0d050224 */ /* 0x042fe400078e0205 */
[C---:B------:R-:W-:Y:S02]  /*1b70*/  @P0 IMAD R4, R13.reuse, R11, R4 ;  /* 0x0000000b0d040224 */ /* 0x040fe400078e0204 */
[----:B-----5:R-:W-:-:S07]  /*1b80*/  @P0 IMAD R6, R13, R16, R6 ;  /* 0x000000100d060224 */ /* 0x020fce00078e0206 */
.L_x_842:
[----:B------:R-:W0:Y:S02]  /*1b90*/  LDCU.128 UR8, c[0x0][0x5f0] ;  /* 0x0000be00ff0877ac */ /* 0x000e240008000c00 */
[----:B0-----:R-:W-:-:S04]  /*1ba0*/  IADD3 R8, P0, PT, R6, UR10, RZ ;  /* 0x0000000a06087c10 */ /* 0x001fc8000ff1e0ff */
[----:B------:R-:W-:-:S05]  /*1bb0*/  IADD3.X R9, PT, PT, RZ, UR11, RZ, P0, !PT ;  /* 0x0000000bff097c10 */ /* 0x000fca00087fe4ff */
[----:B------:R-:W2:Y:S01]  /*1bc0*/  LDG.E.U16 R8, desc[UR6][R8.64] ;  /* 0x0000000608087981 */ /* 0x000ea2000c1e1500 */
[----:B------:R-:W-:-:S04]  /*1bd0*/  IADD3 R6, P0, PT, R4, UR8, RZ ;  /* 0x0000000804067c10 */ /* 0x000fc8000ff1e0ff */
[----:B------:R-:W-:Y:S01]  /*1be0*/  IADD3.X R7, PT, PT, RZ, UR9, RZ, P0, !PT ;  /* 0x00000009ff077c10 */ /* 0x000fe200087fe4ff */
[----:B------:R-:W0:Y:S04]  /*1bf0*/  LDCU.64 UR8, c[0x0][0x5e8] ;  /* 0x0000bd00ff0877ac */ /* 0x000e280008000a00 */
[----:B------:R-:W3:Y:S01]  /*1c00*/  LDG.E.U16 R6, desc[UR6][R6.64] ;  /* 0x0000000606067981 */ /* 0x000ee2000c1e1500 */
[----:B------:R-:W-:Y:S02]  /*1c10*/  IADD3 R3, PT, PT, R3, 0x80, RZ ;  /* 0x0000008003037810 */ /* 0x000fe40007ffe0ff */
[----:B--2---:R-:W-:-:S04]  /*1c20*/  SHF.L.U32 R10, R8, 0x10, RZ ;  /* 0x00000010080a7819 */ /* 0x004fc800000006ff */
[----:B------:R-:W1:Y:S01]  /*1c30*/  MUFU.RCP R11, R10 ;  /* 0x0000000a000b7308 */ /* 0x000e620000001000 */
[----:B---3--:R-:W-:-:S05]  /*1c40*/  SHF.L.U32 R4, R6, 0x10, RZ ;  /* 0x0000001006047819 */ /* 0x008fca00000006ff */
[----:B-1----:R-:W-:Y:S01]  /*1c50*/  FMUL.FTZ R11, R4, R11 ;  /* 0x0000000b040b7220 */ /* 0x002fe20000410000 */
[----:B0-----:R-:W-:-:S04]  /*1c60*/  IADD3 R4, P0, PT, R5, UR8, RZ ;  /* 0x0000000805047c10 */ /* 0x001fc8000ff1e0ff */
[----:B------:R-:W-:Y:S01]  /*1c70*/  IADD3.X R5, PT, PT, RZ, UR9, RZ, P0, !PT ;  /* 0x00000009ff057c10 */ /* 0x000fe200087fe4ff */
[----:B------:R-:W0:Y:S01]  /*1c80*/  F2F.BF16.F32 R11, R11 ;  /* 0x0000000b000b7304 */ /* 0x000e220000202000 */
[----:B------:R-:W-:-:S13]  /*1c90*/  ISETP.GE.AND P0, PT, R3, UR4, PT ;  /* 0x0000000403007c0c */ /* 0x000fda000bf06270 */
[----:B------:R-:W-:Y:S05]  /*1ca0*/  @P0 BREAK.RELIABLE B1 ;  /* 0x0000000000010942 */ /* 0x000fea0003800100 */
[----:B0-----:R-:W-:-:S06]  /*1cb0*/  SHF.L.U32 R12, R11, 0x10, RZ ;  /* 0x000000100b0c7819 */ /* 0x001fcc00000006ff */
[----:B------:R-:W0:Y:S02]  /*1cc0*/  FRND.TRUNC R12, R12 ;  /* 0x0000000c000c7307 */ /* 0x000e24000020d000 */
[----:B0-----:R-:W-:-:S05]  /*1cd0*/  F2FP.BF16.F32.PACK_AB R7, RZ, R12 ;  /* 0x0000000cff07723e */ /* 0x001fca00000010ff */
[----:B------:R0:W-:Y:S01]  /*1ce0*/  STG.E.U16 desc[UR6][R4.64], R7 ;  /* 0x0000000704007986 */ /* 0x0001e2000c101506 */
[----:B------:R-:W-:Y:S05]  /*1cf0*/  @P0 BRA `(.L_x_843) ;  /* 0x0000002c00900947 */ /* 0x000fea0003800000 */
[----:B------:R-:W1:Y:S01]  /*1d00*/  LDCU.64 UR8, c[0x0][0x390] ;  /* 0x00007200ff0877ac */ /* 0x000e620008000a00 */
[----:B0-----:R-:W-:Y:S01]  /*1d10*/  HFMA2 R4, -RZ, RZ, 0, 0 ;  /* 0x00000000ff047431 */ /* 0x001fe200000001ff */
[----:B------:R-:W-:Y:S01]  /*1d20*/  MOV R5, R3 ;  /* 0x0000000300057202 */ /* 0x000fe20000000f00 */
[----:B------:R-:W0:Y:S01]  /*1d30*/  LDCU UR5, c[0x0][0x38c] ;  /* 0x00007180ff0577ac */ /* 0x000e220008000800 */
[----:B------:R-:W-:Y:S01]  /*1d40*/  ISETP.NE.AND P0, PT, R2, RZ, PT ;  /* 0x000000ff0200720c */ /* 0x000fe20003f05270 */
[----:B------:R-:W2:Y:S01]  /*1d50*/  LDCU.64 UR10, c[0x0][0x4b8] ;  /* 0x00009700ff0a77ac */ /* 0x000ea20008000a00 */
[----:B-1----:R-:W-:Y:S01]  /*1d60*/  IMAD.HI.U32 R8, R3, UR8, R4 ;  /* 0x0000000803087c27 */ /* 0x002fe2000f8e0004 */
[----:B------:R-:W1:Y:S04]  /*1d70*/  LDCU UR8, c[0x0][0x4c0] ;  /* 0x00009800ff0877ac */ /* 0x000e680008000800 */
[----:B------:R-:W-:-:S04]  /*1d80*/  SHF.R.U32.HI R9, RZ, UR9, R8 ;  /* 0x00000009ff097c19 */ /* 0x000fc80008011608 */
[----:B------:R-:W-:-:S05]  /*1d90*/  IADD3 R6, PT, PT, -R9, RZ, RZ ;  /* 0x000000ff09067210 */ /* 0x000fca0007ffe1ff */
[----:B0-----:R-:W-:-:S04]  /*1da0*/  IMAD R6, R6, UR5, R3 ;  /* 0x0000000506067c24 */ /* 0x001fc8000f8e0203 */
[C---:B--2---:R-:W-:Y:S02]  /*1db0*/  IMAD R5, R6.reuse, UR10, RZ ;  /* 0x0000000a06057c24 */ /* 0x044fe4000f8e02ff */
[C---:B------:R-:W-:Y:S02]  /*1dc0*/  IMAD R4, R6.reuse, UR11, RZ ;  /* 0x0000000b06047c24 */ /* 0x040fe4000f8e02ff */
[----:B-1----:R-:W-:Y:S01]  /*1dd0*/  IMAD R6, R6, UR8, RZ ;  /* 0x0000000806067c24 */ /* 0x002fe2000f8e02ff */
        /* <DEDUP_REMOVED lines=334> */
.L_x_844:
        /* <DEDUP_REMOVED lines=15> */
[----:B------:R-:W0:Y:S02]  /*33b0*/  F2F.BF16.F32 R11, R11 ;  /* 0x0000000b000b7304 */ /* 0x000e240000202000 */
[----:B0-----:R-:W-:-:S06]  /*33c0*/  SHF.L.U32 R12, R11, 0x10, RZ ;  /* 0x000000100b0c7819 */ /* 0x001fcc00000006ff */
[----:B------:R-:W0:Y:S02]  /*33d0*/  FRND.TRUNC R12, R12 ;  /* 0x0000000c000c7307 */ /* 0x000e24000020d000 */
[----:B0-----:R-:W-:-:S05]  /*33e0*/  F2FP.BF16.F32.PACK_AB R7, RZ, R12 ;  /* 0x0000000cff07723e */ /* 0x001fca00000010ff */
[----:B------:R0:W-:Y:S02]  /*33f0*/  STG.E.U16 desc[UR6][R4.64], R7 ;  /* 0x0000000704007986 */ /* 0x0001e4000c101506 */
.L_x_841:
[----:B------:R-:W-:-:S13]  /*3400*/  ISETP.GE.AND P0, PT, R3, UR4, PT ;  /* 0x0000000403007c0c */ /* 0x000fda000bf06270 */
[----:B------:R-:W-:Y:S05]  /*3410*/  @P0 BREAK.RELIABLE B1 ;  /* 0x0000000000010942 */ /* 0x000fea0003800100 */
[----:B------:R-:W-:Y:S05]  /*3420*/  @P0 BRA `(.L_x_843) ;  /* 0x0000001400c40947 */ /* 0x000fea0003800000 */
[----:B------:R-:W-:Y:S05]  /*3430*/  BSYNC.RELIABLE B1 ;  /* 0x0000000000017941 */ /* 0x000fea0003800100 */
.L_x_840:
        /* <DEDUP_REMOVED lines=348> */
.L_x_845:
        /* <DEDUP_REMOVED lines=20> */
.L_x_843:
[----:B------:R-:W-:Y:S05]  /*4b40*/  BSYNC.RECONVERGENT B0 ;  /* 0x0000000000007941 */ /* 0x000fea0003800200 */
.L_x_839:
[----:B------:R-:W-:Y:S05]  /*4b50*/  WARPSYNC.ALL ;  /* 0x0000000000007948 */ /* 0x000fea0003800000 */
[----:B------:R-:W-:-:S13]  /*4b60*/  ISETP.GE.AND P0, PT, R3, UR4, PT ;  /* 0x0000000403007c0c */ /* 0x000fda000bf06270 */
[----:B------:R-:W-:Y:S05]  /*4b70*/  @P0 EXIT ;  /* 0x000000000000094d */ /* 0x000fea0003800000 */
[----:B------:R-:W2:Y:S01]  /*4b80*/  LDCU.64 UR4, c[0x0][0x390] ;  /* 0x00007200ff0477ac */ /* 0x000ea20008000a00 */
[----:B01----:R-:W-:Y:S01]  /*4b90*/  HFMA2 R4, -RZ, RZ, 0, 0 ;  /* 0x00000000ff047431 */ /* 0x003fe200000001ff */
[----:B------:R-:W-:Y:S01]  /*4ba0*/  MOV R5, R3 ;  /* 0x0000000300057202 */ /* 0x000fe20000000f00 */
[----:B------:R-:W0:Y:S01]  /*4bb0*/  LDCU UR8, c[0x0][0x38c] ;  /* 0x00007180ff0877ac */ /* 0x000e220008000800 */
[----:B------:R-:W-:Y:S01]  /*4bc0*/  ISETP.NE.AND P0, PT, R2, RZ, PT ;  /* 0x000000ff0200720c */ /* 0x000fe20003f05270 */
[----:B------:R-:W1:Y:S01]  /*4bd0*/  LDCU.64 UR10, c[0x0][0x4b8] ;  /* 0x00009700ff0a77ac */ /* 0x000e620008000a00 */
[----:B--2---:R-:W-:Y:S01]  /*4be0*/  IMAD.HI.U32 R6, R3, UR4, R4 ;  /* 0x0000000403067c27 */ /* 0x004fe2000f8e0004 */
[----:B------:R-:W2:Y:S04]  /*4bf0*/  LDCU UR4, c[0x0][0x4c0] ;  /* 0x00009800ff0477ac */ /* 0x000ea80008000800 */
[----:B------:R-:W-:-:S04]  /*4c00*/  SHF.R.U32.HI R7, RZ, UR5, R6 ;  /* 0x00000005ff077c19 */ /* 0x000fc80008011606 */
[----:B------:R-:W-:-:S05]  /*4c10*/  IADD3 R4, PT, PT, -R7, RZ, RZ ;  /* 0x000000ff07047210 */ /* 0x000fca0007ffe1ff */
[----:B0-----:R-:W-:-:S04]  /*4c20*/  IMAD R4, R4, UR8, R3 ;  /* 0x0000000804047c24 */ /* 0x001fc8000f8e0203 */
[C---:B-1----:R-:W-:Y:S02]  /*4c30*/  IMAD R3, R4.reuse, UR10, RZ ;  /* 0x0000000a04037c24 */ /* 0x042fe4000f8e02ff */
[C---:B------:R-:W-:Y:S02]  /*4c40*/  IMAD R2, R4.reuse, UR11, RZ ;  /* 0x0000000b04027c24 */ /* 0x040fe4000f8e02ff */
[----:B--2---:R-:W-:Y:S01]  /*4c50*/  IMAD R4, R4, UR4, RZ ;  /* 0x0000000404047c24 */ /* 0x004fe2000f8e02ff */
        /* <DEDUP_REMOVED lines=313> */
[----:B------:R-:W2:Y:S09]  /*5ff0*/  LDCU UR5, c[0x0][0x5cc] ;  /* 0x0000b980ff0577ac */ /* 0x000eb20008000800 */
[----:B------:R-:W3:Y:S01]  /*6000*/  @P0 LDC.64 R12, c[0x0][0x4b0] ;  /* 0x00012c00ff0c0b82 */ /* 0x000ee20000000a00 */
[----:B------:R-:W4:Y:S01]  /*6010*/  LDCU.64 UR10, c[0x0][0x5d0] ;  /* 0x0000ba00ff0a77ac */ /* 0x000f220008000a00 */
[----:B0-----:R-:W-:-:S06]  /*6020*/  IMAD.HI.U32 R10, R7, UR9, R6 ;  /* 0x00000009070a7c27 */ /* 0x001fcc000f8e0006 */
[----:B------:R-:W0:Y:S01]  /*6030*/  @P0 LDC R15, c[0x0][0x4ac] ;  /* 0x00012b00ff0f0b82 */ /* 0x000e220000000800 */
[----:B-1----:R-:W-:Y:S02]  /*6040*/  SHF.R.U32.HI R11, RZ, UR4, R10 ;  /* 0x00000004ff0b7c19 */ /* 0x002fe4000801160a */
[----:B------:R-:W-:Y:S02]  /*6050*/  @P0 MOV R10, RZ ;  /* 0x000000ff000a0202 */ /* 0x000fe40000000f00 */
[----:B------:R-:W-:-:S03]  /*6060*/  IADD3 R5, PT, PT, -R11, RZ, RZ ;  /* 0x000000ff0b057210 */ /* 0x000fc60007ffe1ff */
[----:B------:R-:W1:Y:S02]  /*6070*/  @P0 LDC.64 R8, c[0x0][0x5d8] ;  /* 0x00017600ff080b82 */ /* 0x000e640000000a00 */
[----:B------:R-:W-:-:S06]  /*6080*/  IMAD R7, R5, UR8, R7 ;  /* 0x0000000805077c24 */ /* 0x000fcc000f8e0207 */
[----:B------:R-:W5:Y:S01]  /*6090*/  @P0 LDC R6, c[0x0][0x5e0] ;  /* 0x00017800ff060b82 */ /* 0x000f620000000800 */
[----:B---3--:R-:W-:-:S04]  /*60a0*/  @P0 IMAD.HI.U32 R0, R11, R12, R10 ;  /* 0x0000000c0b000227 */ /* 0x008fc800078e000a */
[C---:B--2---:R-:W-:Y:S01]  /*60b0*/  IMAD R3, R7.reuse, UR5, R3 ;  /* 0x0000000507037c24 */ /* 0x044fe2000f8e0203 */
[----:B------:R-:W-:Y:S01]  /*60c0*/  @P0 SHF.R.U32.HI R0, RZ, R13, R0 ;  /* 0x0000000dff000219 */ /* 0x000fe20000011600 */
[C---:B----4-:R-:W-:Y:S02]  /*60d0*/  IMAD R2, R7.reuse, UR10, R2 ;  /* 0x0000000a07027c24 */ /* 0x050fe4000f8e0202 */
[----:B------:R-:W-:Y:S01]  /*60e0*/  IMAD R4, R7, UR11, R4 ;  /* 0x0000000b07047c24 */ /* 0x000fe2000f8e0204 */
[----:B------:R-:W-:-:S05]  /*60f0*/  @P0 IADD3 R10, PT, PT, -R0, RZ, RZ ;  /* 0x000000ff000a0210 */ /* 0x000fca0007ffe1ff */
[----:B0-----:R-:W-:-:S04]  /*6100*/  @P0 IMAD R11, R15, R10, R11 ;  /* 0x0000000a0f0b0224 */ /* 0x001fc800078e020b */
[C---:B-1----:R-:W-:Y:S02]  /*6110*/  @P0 IMAD R3, R11.reuse, R8, R3 ;  /* 0x000000080b030224 */ /* 0x042fe400078e0203 */
[C---:B------:R-:W-:Y:S02]  /*6120*/  @P0 IMAD R2, R11.reuse, R9, R2 ;  /* 0x000000090b020224 */ /* 0x040fe400078e0202 */
[----:B-----5:R-:W-:-:S07]  /*6130*/  @P0 IMAD R4, R11, R6, R4 ;  /* 0x000000060b040224 */ /* 0x020fce00078e0204 */
.L_x_846:
[----:B------:R-:W0:Y:S01]  /*6140*/  LDCU.128 UR8, c[0x0][0x5f0] ;  /* 0x0000be00ff0877ac */ /* 0x000e220008000c00 */
[----:B------:R-:W1:Y:S01]  /*6150*/  LDCU.64 UR4, c[0x0][0x5e8] ;  /* 0x0000bd00ff0477ac */ /* 0x000e620008000a00 */
[----:B0-----:R-:W-:-:S04]  /*6160*/  IADD3 R6, P0, PT, R4, UR10, RZ ;  /* 0x0000000a04067c10 */ /* 0x001fc8000ff1e0ff */
[----:B------:R-:W-:-:S05]  /*6170*/  IADD3.X R7, PT, PT, RZ, UR11, RZ, P0, !PT ;  /* 0x0000000bff077c10 */ /* 0x000fca00087fe4ff */
[----:B------:R-:W2:Y:S01]  /*6180*/  LDG.E.U16 R6, desc[UR6][R6.64] ;  /* 0x0000000606067981 */ /* 0x000ea2000c1e1500 */
[----:B------:R-:W-:-:S04]  /*6190*/  IADD3 R4, P0, PT, R2, UR8, RZ ;  /* 0x0000000802047c10 */ /* 0x000fc8000ff1e0ff */
[----:B------:R-:W-:-:S05]  /*61a0*/  IADD3.X R5, PT, PT, RZ, UR9, RZ, P0, !PT ;  /* 0x00000009ff057c10 */ /* 0x000fca00087fe4ff */
[----:B------:R-:W3:Y:S01]  /*61b0*/  LDG.E.U16 R4, desc[UR6][R4.64] ;  /* 0x0000000604047981 */ /* 0x000ee2000c1e1500 */
[----:B-1----:R-:W-:-:S04]  /*61c0*/  IADD3 R2, P0, PT, R3, UR4, RZ ;  /* 0x0000000403027c10 */ /* 0x002fc8000ff1e0ff */
[----:B------:R-:W-:Y:S02]  /*61d0*/  IADD3.X R3, PT, PT, RZ, UR5, RZ, P0, !PT ;  /* 0x00000005ff037c10 */ /* 0x000fe400087fe4ff */
[----:B--2---:R-:W-:-:S04]  /*61e0*/  SHF.L.U32 R8, R6, 0x10, RZ ;  /* 0x0000001006087819 */ /* 0x004fc800000006ff */
[----:B------:R-:W0:Y:S01]  /*61f0*/  MUFU.RCP R9, R8 ;  /* 0x0000000800097308 */ /* 0x000e220000001000 */
[----:B---3--:R-:W-:-:S05]  /*6200*/  SHF.L.U32 R0, R4, 0x10, RZ ;  /* 0x0000001004007819 */ /* 0x008fca00000006ff */
[----:B0-----:R-:W-:-:S06]  /*6210*/  FMUL.FTZ R0, R0, R9 ;  /* 0x0000000900007220 */ /* 0x001fcc0000410000 */
[----:B------:R-:W0:Y:S02]  /*6220*/  F2F.BF16.F32 R0, R0 ;  /* 0x0000000000007304 */ /* 0x000e240000202000 */
[----:B0-----:R-:W-:-:S06]  /*6230*/  SHF.L.U32 R9, R0, 0x10, RZ ;  /* 0x0000001000097819 */ /* 0x001fcc00000006ff */
[----:B------:R-:W0:Y:S02]  /*6240*/  FRND.TRUNC R9, R9 ;  /* 0x0000000900097307 */ /* 0x000e24000020d000 */
[----:B0-----:R-:W-:-:S05]  /*6250*/  F2FP.BF16.F32.PACK_AB R5, RZ, R9 ;  /* 0x00000009ff05723e */ /* 0x001fca00000010ff */
[----:B------:R-:W-:Y:S01]  /*6260*/  STG.E.U16 desc[UR6][R2.64], R5 ;  /* 0x0000000502007986 */ /* 0x000fe2000c101506 */
[----:B------:R-:W-:Y:S05]  /*6270*/  EXIT ;  /* 0x000000000000794d */ /* 0x000fea0003800000 */
.L_x_847:
        /* <DEDUP_REMOVED lines=16> */
.L_x_23115:


//--------------------- .text._ZN2at6native27unrolled_elementwise_kernelINS0_13BinaryFunctorIN3c108BFloat16ES4_S4_ZZZNS0_15binary_internal21div_trunc_kernel_cudaERNS_18TensorIteratorBaseEENKUlvE1_clEvENKUlvE2_clEvEUlS4_S4_E_EESt5arrayIPcLm3EELi4E23TrivialOffsetCalculatorILi2EjESF_ILi1EjENS0_6memory15LoadWithoutCastENSI_16StoreWithoutCastEEEviT_T0_T2_T3_T4_T5_ --------------------------
	.section	.text._ZN2at6native27unrolled_elementwise_kernelINS0_13BinaryFunctorIN3c108BFloat16ES4_S4_ZZZNS0_15binary_internal21div_trunc_kernel_cudaERNS_18TensorIteratorBaseEENKUlvE1_clEvENKUlvE2_clEvEUlS4_S4_E_EESt5arrayIPcLm3EELi4E23TrivialOffsetCalculatorILi2EjESF_ILi1EjENS0_6memory15LoadWithoutCastENSI_16StoreWithoutCastEEEviT_T0_T2_T3_T4_T5_,"ax",@progbits
	.align	128
        .global         _ZN2at6native27unrolled_elementwise_kernelINS0_13BinaryFunctorIN3c108BFloat16ES4_S4_ZZZNS0_15binary_internal21div_trunc_kernel_cudaERNS_18TensorIteratorBaseEENKUlvE1_clEvENKUlvE2_clEvEUlS4_S4_E_EESt5arrayIPcLm3EELi4E23TrivialOffsetCalculatorILi2EjESF_ILi1EjENS0_6memory15LoadWithoutCastENSI_16StoreWithoutCastEEEviT_T0_T2_T3_T4_T5_
        .type           _ZN2at6native27unrolled_elementwise_kernelINS0_13BinaryFunctorIN3c108BFloat16ES4_S4_ZZZNS0_15binary_internal21div_trunc_kernel_cudaERNS_18TensorIteratorBaseEENKUlvE1_clEvENKUlvE2_clEvEUlS4_S4_E_EESt5arrayIPcLm3EELi4E23TrivialOffsetCalculatorILi2EjESF_ILi1EjENS0_6memory15LoadWithoutCastENSI_16StoreWithoutCastEEEviT_T0_T2_T3_T4_T5_,@function
        .size           _ZN2at6native27unrolled_elementwise_kernelINS0_13BinaryFunctorIN3c108BFloat16ES4_S4_ZZZNS0_15binary_internal21div_trunc_kernel_cudaERNS_18TensorIteratorBaseEENKUlvE1_clEvENKUlvE2_clEvEUlS4_S4_E_EESt5arrayIPcLm3EELi4E23TrivialOffsetCalculatorILi2EjESF_ILi1EjENS0_6memory15LoadWithoutCastENSI_16StoreWithoutCastEEEviT_T0_T2_T3_T4_T5_,(.L_x_23116 - _ZN2at6native27unrolled_elementwise_kernelINS0_13BinaryFunctorIN3c108BFloat16ES4_S4_ZZZNS0_15binary_internal21div_trunc_kernel_cudaERNS_18TensorIteratorBaseEENKUlvE1_clEvENKUlvE2_clEvEUlS4_S4_E_EESt5arrayIPcLm3EELi4E23TrivialOffsetCalculatorILi2EjESF_ILi1EjENS0_6memory15LoadWithoutCastENSI_16StoreWithoutCastEEEviT_T0_T2_T3_T4_T5_)
        .other          _ZN2at6native27unrolled_elementwise_kernelINS0_13BinaryFunctorIN3c108BFloat16ES4_S4_ZZZNS0_15binary_internal21div_trunc_kernel_cudaERNS_18TensorIteratorBaseEENKUlvE1_clEvENKUlvE2_clEvEUlS4_S4_E_EESt5arrayIPcLm3EELi4E23TrivialOffsetCalculatorILi2EjESF_ILi1EjENS0_6memory15LoadWithoutCastENSI_16StoreWithoutCastEEEviT_T0_T2_T3_T4_T5_,@"STO_CUDA_ENTRY STV_DEFAULT"
_ZN2at6native27unrolled_elementwise_kernelINS0_13BinaryFunctorIN3c108BFloat16ES4_S4_ZZZNS0_15binary_internal21div_trunc_kernel_cudaERNS_18TensorIteratorBaseEENKUlvE1_clEvENKUlvE2_clEvEUlS4_S4_E_EESt5arrayIPcLm3EELi4E23TrivialOffsetCalculatorILi2EjESF_ILi1EjENS0_6memory15LoadWithoutCastENSI_16StoreWithoutCastEEEviT_T0_T2_T3_T4_T5_:
.text._ZN2at6native27unrolled_elementwise_kernelINS0_13BinaryFunctorIN3c108BFloat16ES4_S4_ZZZNS0_15binary_internal21div_trunc_kernel_cudaERNS_18TensorIteratorBaseEENKUlvE1_clEvENKUlvE2_clEvEUlS4_S4_E_EESt5arrayIPcLm3EELi4E23TrivialOffsetCalculatorILi2EjESF_ILi1EjENS0_6memory15LoadWithoutCastENSI_16StoreWithoutCastEEEviT_T0_T2_T3_T4_T5_:
[----:B------:R-:W-:Y:S01]  /*0000*/  LDC R1, c[0x0][0x37c] ;  /* 0x0000df00ff017b82 */ /* 0x000fe20000000800 */
[----:B------:R-:W0:Y:S07]  /*0010*/  S2R R0, SR_CTAID.X ;  /* 0x0000000000007919 */ /* 0x000e2e0000002500 */
[----:B------:R-:W0:Y:S01]  /*0020*/  LDC R3, c[0x0][0x380] ;  /* 0x0000e000ff037b82 */ /* 0x000e220000000800 */
[----:B------:R-:W1:Y:S01]  /*0030*/  LDCU.64 UR4, c[0x0][0x358] ;  /* 0x00006b00ff0477ac */ /* 0x000e620008000a00 */
[----:B------:R-:W-:Y:S01]  /*0040*/  PRMT R19, RZ, 0x7610, R19 ;  /* 0x00007610ff137816 */ /* 0x000fe20000000013 */
[----:B------:R-:W2:Y:S05]  /*0050*/  S2R R21, SR_TID.X ;  /* 0x0000000000157919 */ /* 0x000eaa0000002100 */
[----:B------:R-:W3:Y:S08]  /*0060*/  LDC.64 R4, c[0x0][0x398] ;  /* 0x0000e600ff047b82 */ /* 0x000ef00000000a00 */
[----:B------:R-:W4:Y:S08]  /*0070*/  LDC.64 R8, c[0x0][0x390] ;  /* 0x0000e400ff087b82 */ /* 0x000f300000000a00 */
[----:B------:R-:W5:Y:S01]  /*0080*/  LDC.64 R10, c[0x0][0x398] ;  /* 0x0000e600ff0a7b82 */ /* 0x000f620000000a00 */
[----:B0-----:R-:W-:-:S07]  /*0090*/  IMAD R14, R0, -0x200, R3 ;  /* 0xfffffe00000e7824 */ /* 0x001fce00078e0203 */
[----:B------:R-:W0:Y:S01]  /*00a0*/  LDC.64 R6, c[0x0][0x398] ;  /* 0x0000e600ff067b82 */ /* 0x000e220000000a00 */
[----:B--2---:R-:W-:Y:S01]  /*00b0*/  IMAD.MOV.U32 R15, RZ, RZ, R21 ;  /* 0x000000ffff0f7224 */ /* 0x004fe200078e0015 */
[----:B------:R-:W-:Y:S02]  /*00c0*/  ISETP.GE.AND P0, PT, R21, R14, PT ;  /* 0x0000000e1500720c */ /* 0x000fe40003f06270 */
[----:B------:R-:W-:-:S04]  /*00d0*/  PRMT R22, RZ, 0x7610, R22 ;  /* 0x00007610ff167816 */ /* 0x000fc80000000016 */
[----:B------:R-:W2:Y:S07]  /*00e0*/  LDC.64 R2, c[0x0][0x390] ;  /* 0x0000e400ff027b82 */ /* 0x000eae0000000a00 */
[----:B------:R-:W-:Y:S02]  /*00f0*/  @!P0 VIADD R21, R15, 0x80 ;  /* 0x000000800f158836 */ /* 0x000fe40000000000 */
[----:B------:R-:W-:-:S03]  /*0100*/  @!P0 IMAD R13, R0, 0x200, R15 ;  /* 0x00000200000d8824 */ /* 0x000fc600078e020f */
[----:B------:R-:W-:Y:S01]  /*0110*/  ISETP.GE.AND P1, PT, R21, R14, PT ;  /* 0x0000000e1500720c */ /* 0x000fe20003f26270 */
[----:B---3--:R-:W-:Y:S02]  /*0120*/  @!P0 IMAD.WIDE.U32 R26, R13, 0x2, R4 ;  /* 0x000000020d1a8825 */ /* 0x008fe400078e0004 */
[----:B------:R-:W3:Y:S03]  /*0130*/  LDC.64 R4, c[0x0][0x390] ;  /* 0x0000e400ff047b82 */ /* 0x000ee60000000a00 */
[----:B-1----:R-:W3:Y:S07]  /*0140*/  @!P0 LDG.E.U16 R19, desc[UR4][R26.64] ;  /* 0x000000041a138981 */ /* 0x002eee000c1e1500 */
[----:B------:R-:W-:Y:S01]  /*0150*/  @!P1 LEA R25, R0, R21, 0x9 ;  /* 0x0000001500199211 */ /* 0x000fe200078e48ff */
[----:B------:R-:W-:-:S05]  /*0160*/  @!P1 VIADD R21, R21, 0x80 ;  /* 0x0000008015159836 */ /* 0x000fca0000000000 */
[----:B------:R-:W-:Y:S01]  /*0170*/  ISETP.GE.AND P2, PT, R21, R14, PT ;  /* 0x0000000e1500720c */ /* 0x000fe20003f46270 */
[----:B----4-:R-:W-:Y:S01]  /*0180*/  @!P0 IMAD.WIDE.U32 R8, R13, 0x2, R8 ;  /* 0x000000020d088825 */ /* 0x010fe200078e0008 */
[----:B------:R-:W-:Y:S01]  /*0190*/  PRMT R20, RZ, 0x7610, R20 ;  /* 0x00007610ff147816 */ /* 0x000fe20000000014 */
[----:B------:R-:W1:Y:S01]  /*01a0*/  LDC.64 R12, c[0x0][0x398] ;  /* 0x0000e600ff0c7b82 */ /* 0x000e620000000a00 */
[----:B------:R-:W-:Y:S02]  /*01b0*/  PRMT R24, RZ, 0x7610, R24 ;  /* 0x00007610ff187816 */ /* 0x000fe40000000018 */
[----:B------:R-:W4:Y:S01]  /*01c0*/  @!P0 LDG.E.U16 R22, desc[UR4][R8.64] ;  /* 0x0000000408168981 */ /* 0x000f22000c1e1500 */
[----:B-----5:R-:W-:-:S05]  /*01d0*/  @!P1 IMAD.WIDE.U32 R10, R25, 0x2, R10 ;  /* 0x00000002190a9825 */ /* 0x020fca00078e000a */
[----:B------:R3:W5:Y:S01]  /*01e0*/  @!P1 LDG.E.U16 R20, desc[UR4][R10.64] ;  /* 0x000000040a149981 */ /* 0x000762000c1e1500 */
[----:B------:R-:W-:Y:S01]  /*01f0*/  @!P2 LEA R23, R0, R21, 0x9 ;  /* 0x000000150017a211 */ /* 0x000fe200078e48ff */
[----:B------:R-:W-:-:S04]  /*0200*/  @!P2 VIADD R21, R21, 0x80 ;  /* 0x000000801515a836 */ /* 0x000fc80000000000 */
[----:B0-----:R-:W-:Y:S01]  /*0210*/  @!P2 IMAD.WIDE.U32 R6, R23, 0x2, R6 ;  /* 0x000000021706a825 */ /* 0x001fe200078e0006 */
[----:B------:R-:W-:-:S04]  /*0220*/  ISETP.GE.AND P0, PT, R21, R14, PT ;  /* 0x0000000e1500720c */ /* 0x000fc80003f06270 */
[----:B------:R0:W5:Y:S01]  /*0230*/  @!P2 LDG.E.U16 R24, desc[UR4][R6.64] ;  /* 0x000000040618a981 */ /* 0x000162000c1e1500 */
[----:B--2---:R-:W-:Y:S01]  /*0240*/  @!P1 IMAD.WIDE.U32 R2, R25, 0x2, R2 ;  /* 0x0000000219029825 */ /* 0x004fe200078e0002 */
[----:B------:R-:W-:-:S03]  /*0250*/  PRMT R25, RZ, 0x7610, R25 ;  /* 0x00007610ff197816 */ /* 0x000fc60000000019 */
[----:B---3--:R-:W-:Y:S01]  /*0260*/  @!P2 IMAD.WIDE.U32 R10, R23, 0x2, R4 ;  /* 0x00000002170aa825 */ /* 0x008fe200078e0004 */
[----:B------:R-:W-:Y:S01]  /*0270*/  PRMT R23, RZ, 0x7610, R23 ;  /* 0x00007610ff177816 */ /* 0x000fe20000000017 */
[----:B------:R-:W2:Y:S01]  /*0280*/  LDC.64 R4, c[0x0][0x390] ;  /* 0x0000e400ff047b82 */ /* 0x000ea20000000a00 */
[----:B------:R3:W5:Y:S01]  /*0290*/  @!P1 LDG.E.U16 R25, desc[UR4][R2.64] ;  /* 0x0000000402199981 */ /* 0x000762000c1e1500 */
[----:B------:R-:W-:Y:S01]  /*02a0*/  @!P0 IMAD R9, R0, 0x200, R21 ;  /* 0x0000020000098824 */ /* 0x000fe200078e0215 */
[----:B------:R-:W-:Y:S02]  /*02b0*/  PRMT R8, RZ, 0x7610, R8 ;  /* 0x00007610ff087816 */ /* 0x000fe40000000008 */
[----:B------:R3:W5:Y:S01]  /*02c0*/  @!P2 LDG.E.U16 R23, desc[UR4][R10.64] ;  /* 0x000000040a17a981 */ /* 0x000762000c1e1500 */
[----:B-1----:R-:W-:-:S05]  /*02d0*/  @!P0 IMAD.WIDE.U32 R12, R9, 0x2, R12 ;  /* 0x00000002090c8825 */ /* 0x002fca00078e000c */
[----:B------:R-:W5:Y:S01]  /*02e0*/  @!P0 LDG.E.U16 R8, desc[UR4][R12.64] ;  /* 0x000000040c088981 */ /* 0x000f62000c1e1500 */
[----:B0-----:R-:W-:Y:S01]  /*02f0*/  PRMT R6, RZ, 0x7610, R6 ;  /* 0x00007610ff067816 */ /* 0x001fe20000000006 */
[----:B--2---:R-:W-:-:S05]  /*0300*/  @!P0 IMAD.WIDE.U32 R4, R9, 0x2, R4 ;  /* 0x0000000209048825 */ /* 0x004fca00078e0004 */
[----:B------:R0:W2:Y:S01]  /*0310*/  @!P0 LDG.E.U16 R6, desc[UR4][R4.64] ;  /* 0x0000000404068981 */ /* 0x0000a2000c1e1500 */
[C---:B------:R-:W-:Y:S01]  /*0320*/  ISETP.GE.AND P1, PT, R15.reuse, R14, PT ;  /* 0x0000000e0f00720c */ /* 0x040fe20003f26270 */
[C---:B---3--:R-:W-:Y:S01]  /*0330*/  VIADD R3, R15.reuse, 0x100 ;  /* 0x000001000f037836 */ /* 0x048fe20000000000 */
[----:B------:R-:W-:-:S04]  /*0340*/  IADD3 R7, PT, PT, R15, 0x80, RZ ;  /* 0x000000800f077810 */ /* 0x000fc80007ffe0ff */
[-C--:B------:R-:W-:Y:S02]  /*0350*/  ISETP.GE.AND P2, PT, R7, R14.reuse, PT ;  /* 0x0000000e0700720c */ /* 0x080fe40003f46270 */
[----:B------:R-:W-:Y:S01]  /*0360*/  ISETP.GE.AND P3, PT, R3, R14, PT ;  /* 0x0000000e0300720c */ /* 0x000fe20003f66270 */
[----:B------:R-:W-:-:S05]  /*0370*/  VIADD R3, R15, 0x180 ;  /* 0x000001800f037836 */ /* 0x000fca0000000000 */
[----:B------:R-:W-:Y:S02]  /*0380*/  ISETP.GE.AND P0, PT, R3, R14, PT ;  /* 0x0000000e0300720c */ /* 0x000fe40003f06270 */
[----:B------:R-:W1:Y:S01]  /*0390*/  @!P1 LDC.64 R2, c[0x0][0x388] ;  /* 0x0000e200ff029b82 */ /* 0x000e620000000a00 */
[----:B------:R-:W-:Y:S01]  /*03a0*/  @!P1 IMAD R11, R0, 0x200, R15 ;  /* 0x00000200000b9824 */ /* 0x000fe200078e020f */
[----:B------:R-:W-:-:S04]  /*03b0*/  @!P1 MOV R15, R7 ;  /* 0x00000007000f9202 */ /* 0x000fc80000000f00 */
[----:B------:R-:W-:Y:S01]  /*03c0*/  ISETP.GE.AND P4, PT, R15, R14, PT ;  /* 0x0000000e0f00720c */ /* 0x000fe20003f86270 */
[----:B-1----:R-:W-:Y:S01]  /*03d0*/  @!P1 IMAD.WIDE.U32 R2, R11, 0x2, R2 ;  /* 0x000000020b029825 */ /* 0x002fe200078e0002 */
[----:B------:R-:W-:Y:S03]  /*03e0*/  BSSY.RECONVERGENT B0, `(.L_x_848) ;  /* 0x000002a000007945 */ /* 0x000fe60003800200 */
[----:B------:R-:W-:-:S06]  /*03f0*/  @!P1 IMAD.U32 R19, R19, 0x10000, RZ ;  /* 0x0001000013139824 */ /* 0x000fcc00078e00ff */
[----:B------:R-:W1:Y:S01]  /*0400*/  @!P1 MUFU.RCP R19, R19 ;  /* 0x0000001300139308 */ /* 0x000e620000001000 */
[----:B----4-:R-:W-:-:S05]  /*0410*/  @!P1 SHF.L.U32 R22, R22, 0x10, RZ ;  /* 0x0000001016169819 */ /* 0x010fca00000006ff */
[----:B-1----:R-:W-:Y:S01]  /*0420*/  @!P1 FMUL.FTZ R22, R22, R19 ;  /* 0x0000001316169220 */ /* 0x002fe20000410000 */
[----:B-----5:R-:W-:-:S05]  /*0430*/  @!P2 SHF.L.U32 R20, R20, 0x10, RZ ;  /* 0x000000101414a819 */ /* 0x020fca00000006ff */
[----:B------:R-:W0:Y:S01]  /*0440*/  @!P1 F2F.BF16.F32 R22, R22 ;  /* 0x0000001600169304 */ /* 0x000e220000202000 */
[----:B------:R-:W-:-:S07]  /*0450*/  @!P3 IMAD.U32 R24, R24, 0x10000, RZ ;  /* 0x000100001818b824 */ /* 0x000fce00078e00ff */
[----:B------:R-:W1:Y:S08]  /*0460*/  @!P2 MUFU.RCP R20, R20 ;  /* 0x000000140014a308 */ /* 0x000e700000001000 */
[----:B------:R-:W3:Y:S01]  /*0470*/  @!P3 MUFU.RCP R24, R24 ;  /* 0x000000180018b308 */ /* 0x000ee20000001000 */
[----:B------:R-:W-:Y:S01]  /*0480*/  @!P2 SHF.L.U32 R25, R25, 0x10, RZ ;  /* 0x000000101919a819 */ /* 0x000fe200000006ff */
[----:B------:R-:W-:-:S02]  /*0490*/  @!P3 IMAD.U32 R23, R23, 0x10000, RZ ;  /* 0x000100001717b824 */ /* 0x000fc400078e00ff */
[----:B0-----:R-:W-:Y:S01]  /*04a0*/  @!P1 IMAD.U32 R4, R22, 0x10000, RZ ;  /* 0x0001000016049824 */ /* 0x001fe200078e00ff */
[----:B------:R-:W-:Y:S01]  /*04b0*/  @!P0 SHF.L.U32 R9, R8, 0x10, RZ ;  /* 0x0000001008098819 */ /* 0x000fe200000006ff */
[----:B-1----:R-:W-:-:S04]  /*04c0*/  @!P2 FMUL.FTZ R25, R25, R20 ;  /* 0x000000141919a220 */ /* 0x002fc80000410000 */
[----:B------:R-:W0:Y:S01]  /*04d0*/  @!P1 FRND.TRUNC R4, R4 ;  /* 0x0000000400049307 */ /* 0x000e22000020d000 */
[----:B---3--:R-:W-:-:S07]  /*04e0*/  @!P3 FMUL.FTZ R23, R23, R24 ;  /* 0x000000181717b220 */ /* 0x008fce0000410000 */
[----:B------:R-:W1:Y:S08]  /*04f0*/  @!P2 F2F.BF16.F32 R25, R25 ;  /* 0x000000190019a304 */ /* 0x000e700000202000 */
[----:B------:R-:W3:Y:S08]  /*0500*/  @!P3 F2F.BF16.F32 R23, R23 ;  /* 0x000000170017b304 */ /* 0x000ef00000202000 */
[----:B------:R-:W4:Y:S01]  /*0510*/  @!P0 MUFU.RCP R9, R9 ;  /* 0x0000000900098308 */ /* 0x000f220000001000 */
[----:B0-----:R-:W-:-:S02]  /*0520*/  @!P1 F2FP.BF16.F32.PACK_AB R16, RZ, R4 ;  /* 0x00000004ff10923e */ /* 0x001fc400000010ff */
[----:B--2---:R-:W-:Y:S02]  /*0530*/  @!P0 SHF.L.U32 R6, R6, 0x10, RZ ;  /* 0x0000001006068819 */ /* 0x004fe400000006ff */
[----:B-1----:R-:W-:Y:S01]  /*0540*/  @!P2 SHF.L.U32 R5, R25, 0x10, RZ ;  /* 0x000000101905a819 */ /* 0x002fe200000006ff */
[----:B------:R0:W-:Y:S01]  /*0550*/  @!P1 STG.E.U16 desc[UR4][R2.64], R16 ;  /* 0x0000001002009986 */ /* 0x0001e2000c101504 */
[----:B---3--:R-:W-:-:S04]  /*0560*/  @!P3 IMAD.U32 R8, R23, 0x10000, RZ ;  /* 0x000100001708b824 */ /* 0x008fc800078e00ff */
[----:B------:R-:W1:Y:S01]  /*0570*/  @!P2 FRND.TRUNC R5, R5 ;  /* 0x000000050005a307 */ /* 0x000e62000020d000 */
[----:B----4-:R-:W-:-:S07]  /*0580*/  @!P0 FMUL.FTZ R6, R6, R9 ;  /* 0x0000000906068220 */ /* 0x010fce0000410000 */
[----:B------:R-:W2:Y:S08]  /*0590*/  @!P3 FRND.TRUNC R8, R8 ;  /* 0x000000080008b307 */ /* 0x000eb0000020d000 */
[----:B------:R-:W3:Y:S01]  /*05a0*/  @!P0 F2F.BF16.F32 R6, R6 ;  /* 0x0000000600068304 */ /* 0x000ee20000202000 */
[----:B-1----:R-:W-:Y:S02]  /*05b0*/  @!P2 F2FP.BF16.F32.PACK_AB R17, RZ, R5 ;  /* 0x00000005ff11a23e */ /* 0x002fe400000010ff */
[----:B--2---:R-:W-:Y:S01]  /*05c0*/  @!P3 F2FP.BF16.F32.PACK_AB R18, RZ, R8 ;  /* 0x00000008ff12b23e */ /* 0x004fe200000010ff */
[----:B0-----:R-:W-:Y:S06]  /*05d0*/  @P4 BRA `(.L_x_849) ;  /* 0x0000000000284947 */ /* 0x001fec0003800000 */
[----:B------:R-:W0:Y:S01]  /*05e0*/  LDC.64 R2, c[0x0][0x388] ;  /* 0x0000e200ff027b82 */ /* 0x000e220000000a00 */
[----:B------:R-:W-:Y:S01]  /*05f0*/  IMAD R5, R0, 0x200, R15 ;  /* 0x0000020000057824 */ /* 0x000fe200078e020f */
[----:B------:R-:W-:-:S04]  /*0600*/  IADD3 R15, PT, PT, R15, 0x80, RZ ;  /* 0x000000800f0f7810 */ /* 0x000fc80007ffe0ff */
[----:B------:R-:W-:-:S13]  /*0610*/  ISETP.GE.AND P1, PT, R15, R14, PT ;  /* 0x0000000e0f00720c */ /* 0x000fda0003f26270 */
[----:B------:R-:W-:Y:S01]  /*0620*/  @!P1 IMAD R7, R0, 0x200, R15 ;  /* 0x0000020000079824 */ /* 0x000fe200078e020f */
[----:B------:R-:W-:Y:S01]  /*0630*/  @!P1 IADD3 R15, PT, PT, R15, 0x80, RZ ;  /* 0x000000800f0f9810 */ /* 0x000fe20007ffe0ff */
[----:B0-----:R-:W-:-:S04]  /*0640*/  IMAD.WIDE.U32 R4, R5, 0x2, R2 ;  /* 0x0000000205047825 */ /* 0x001fc800078e0002 */
[----:B------:R-:W-:Y:S01]  /*0650*/  @!P1 IMAD.WIDE.U32 R2, R7, 0x2, R2 ;  /* 0x0000000207029825 */ /* 0x000fe200078e0002 */
[----:B------:R0:W-:Y:S04]  /*0660*/  STG.E.U16 desc[UR4][R4.64], R17 ;  /* 0x0000001104007986 */ /* 0x0001e8000c101504 */
[----:B------:R0:W-:Y:S02]  /*0670*/  @!P1 STG.E.U16 desc[UR4][R2.64], R18 ;  /* 0x0000001202009986 */ /* 0x0001e4000c101504 */
.L_x_849:
[----:B------:R-:W-:Y:S05]  /*0680*/  BSYNC.RECONVERGENT B0 ;  /* 0x0000000000007941 */ /* 0x000fea0003800200 */
.L_x_848:
[----:B------:R-:W-:Y:S01]  /*0690*/  ISETP.GE.AND P1, PT, R15, R14, PT ;  /* 0x0000000e0f00720c */ /* 0x000fe20003f26270 */
[----:B---3--:R-:W-:-:S12]  /*06a0*/  @!P0 IMAD.U32 R6, R6, 0x10000, RZ ;  /* 0x0001000006068824 */ /* 0x008fd800078e00ff */
[----:B------:R-:W-:Y:S05]  /*06b0*/  @P1 EXIT ;  /* 0x000000000000194d */ /* 0x000fea0003800000 */
[----:B0-----:R-:W0:Y:S01]  /*06c0*/  LDC.64 R2, c[0x0][0x388] ;  /* 0x0000e200ff027b82 */ /* 0x001e220000000a00 */
[----:B------:R-:W1:Y:S01]  /*06d0*/  @!P0 FRND.TRUNC R6, R6 ;  /* 0x0000000600068307 */ /* 0x000e62000020d000 */
[----:B------:R-:W-:Y:S02]  /*06e0*/  LEA R15, R0, R15, 0x9 ;  /* 0x0000000f000f7211 */ /* 0x000fe400078e48ff */
[----:B-1----:R-:W-:-:S03]  /*06f0*/  @!P0 F2FP.BF16.F32.PACK_AB R4, RZ, R6 ;  /* 0x00000006ff04823e */ /* 0x002fc600000010ff */
[----:B0-----:R-:W-:-:S05]  /*0700*/  IMAD.WIDE.U32 R2, R15, 0x2, R2 ;  /* 0x000000020f027825 */ /* 0x001fca00078e0002 */
[----:B------:R-:W-:Y:S01]  /*0710*/  STG.E.U16 desc[UR4][R2.64], R4 ;  /* 0x0000000402007986 */ /* 0x000fe2000c101504 */
[----:B------:R-:W-:Y:S05]  /*0720*/  EXIT ;  /* 0x000000000000794d */ /* 0x000fea0003800000 */
.L_x_850:
        /* <DEDUP_REMOVED lines=13> */
.L_x_23116:


//--------------------- .text._ZN2at6native29vectorized_elementwise_kernelILi2ENS0_13BinaryFunctorIN3c108BFloat16ES4_S4_ZZZNS0_15binary_internal21div_trunc_kernel_cudaERNS_18TensorIteratorBaseEENKUlvE1_clEvENKUlvE2_clEvEUlS4_S4_E_EESt5arrayIPcLm3EEEEviT0_T1_ --------------------------
	.section	.text._ZN2at6native29vectorized_elementwise_kernelILi2ENS0_13BinaryFunctorIN3c108BFloat16ES4_S4_ZZZNS0_15binary_internal21div_trunc_kernel_cudaERNS_18TensorIteratorBaseEENKUlvE1_clEvENKUlvE2_clEvEUlS4_S4_E_EESt5arrayIPcLm3EEEEviT0_T1_,"ax",@progbits
	.align	128
        .global         _ZN2at6native29vectorized_elementwise_kernelILi2ENS0_13BinaryFunctorIN3c108BFloat16ES4_S4_ZZZNS0_15binary_internal21div_trunc_kernel_cudaERNS_18TensorIteratorBaseEENKUlvE1_clEvENKUlvE2_clEvEUlS4_S4_E_EESt5arrayIPcLm3EEEEviT0_T1_
        .type           _ZN2at6native29vectorized_elementwise_kernelILi2ENS0_13BinaryFunctorIN3c108BFloat16ES4_S4_ZZZNS0_15binary_internal21div_trunc_kernel_cudaERNS_18TensorIteratorBaseEENKUlvE1_clEvENKUlvE2_clEvEUlS4_S4_E_EESt5arrayIPcLm3EEEEviT0_T1_,@function
        .size           _ZN2at6native29vectorized_elementwise_kernelILi2ENS0_13BinaryFunctorIN3c108BFloat16ES4_S4_ZZZNS0_15binary_internal21div_trunc_kernel_cudaERNS_18TensorIteratorBaseEENKUlvE1_clEvENKUlvE2_clEvEUlS4_S4_E_EESt5arrayIPcLm3EEEEviT0_T1_,(.L_x_23117 - _ZN2at6native29vectorized_elementwise_kernelILi2ENS0_13BinaryFunctorIN3c108BFloat16ES4_S4_ZZZNS0_15binary_internal21div_trunc_kernel_cudaERNS_18TensorIteratorBaseEENKUlvE1_clEvENKUlvE2_clEvEUlS4_S4_E_EESt5arrayIPcLm3EEEEviT0_T1_)
        .other          _ZN2at6native29vectorized_elementwise_kernelILi2ENS0_13BinaryFunctorIN3c108BFloat16ES4_S4_ZZZNS0_15binary_internal21div_trunc_kernel_cudaERNS_18TensorIteratorBaseEENKUlvE1_clEvENKUlvE2_clEvEUlS4_S4_E_EESt5arrayIPcLm3EEEEviT0_T1_,@"STO_CUDA_ENTRY STV_DEFAULT"
_ZN2at6native29vectorized_elementwise_kernelILi2ENS0_13BinaryFunctorIN3c108BFloat16ES4_S4_ZZZNS0_15binary_internal21div_trunc_kernel_cudaERNS_18TensorIteratorBaseEENKUlvE1_clEvENKUlvE2_clEvEUlS4_S4_E_EESt5arrayIPcLm3EEEEviT0_T1_:
.text._ZN2at6native29vectorized_elementwise_kernelILi2ENS0_13BinaryFunctorIN3c108BFloat16ES4_S4_ZZZNS0_15binary_internal21div_trunc_kernel_cudaERNS_18TensorIteratorBaseEENKUlvE1_clEvENKUlvE2_clEvEUlS4_S4_E_EESt5arrayIPcLm3EEEEviT0_T1_:
[----:B------:R-:W-:Y:S01]  /*0000*/  LDC R1, c[0x0][0x37c] ;  /* 0x0000df00ff017b82 */ /* 0x000fe20000000800 */
[----:B------:R-:W0:Y:S01]  /*0010*/  S2R R0, SR_CTAID.X ;  /* 0x0000000000007919 */ /* 0x000e220000002500 */
[----:B------:R-:W1:Y:S01]  /*0020*/  LDCU UR6, c[0x0][0x380] ;  /* 0x00007000ff0677ac */ /* 0x000e620008000800 */
[----:B------:R-:W2:Y:S01]  /*0030*/  LDCU.64 UR4, c[0x0][0x358] ;  /* 0x00006b00ff0477ac */ /* 0x000ea20008000a00 */
[----:B0-----:R-:W-:-:S05]  /*0040*/  IMAD.SHL.U32 R0, R0, 0x400, RZ ;  /* 0x0000040000007824 */ /* 0x001fca00078e00ff */
[----:B-1----:R-:W-:-:S04]  /*0050*/  IADD3 R2, PT, PT, -R0, UR6, RZ ;  /* 0x0000000600027c10 */ /* 0x002fc8000fffe1ff */
[----:B------:R-:W-:-:S13]  /*0060*/  ISETP.GT.U32.AND P0, PT, R2, 0x3ff, PT ;  /* 0x000003ff0200780c */ /* 0x000fda0003f04070 */
[----:B--2---:R-:W-:Y:S05]  /*0070*/  @P0 BRA `(.L_x_851) ;  /* 0x0000000c008c0947 */ /* 0x004fea0003800000 */
[----:B------:R-:W0:Y:S01]  /*0080*/  S2R R27, SR_TID.X ;  /* 0x00000000001b7919 */ /* 0x000e220000002100 */
[----:B------:R-:W1:Y:S01]  /*0090*/  LDC.64 R28, c[0x0][0x390] ;  /* 0x0000e400ff1c7b82 */ /* 0x000e620000000a00 */
[----:B------:R-:W-:Y:S02]  /*00a0*/  PRMT R13, RZ, 0x7610, R13 ;  /* 0x00007610ff0d7816 */ /* 0x000fe4000000000d */
[----:B------:R-:W-:-:S05]  /*00b0*/  PRMT R26, RZ, 0x7610, R26 ;  /* 0x00007610ff1a7816 */ /* 0x000fca000000001a */
[----:B------:R-:W2:Y:S08]  /*00c0*/  LDC.64 R16, c[0x0][0x398] ;  /* 0x0000e600ff107b82 */ /* 0x000eb00000000a00 */
[----:B------:R-:W3:Y:S08]  /*00d0*/  LDC.64 R24, c[0x0][0x390] ;  /* 0x0000e400ff187b82 */ /* 0x000ef00000000a00 */
[----:B------:R-:W4:Y:S01]  /*00e0*/  LDC.64 R36, c[0x0][0x398] ;  /* 0x0000e600ff247b82 */ /* 0x000f220000000a00 */
[----:B0-----:R-:W-:Y:S01]  /*00f0*/  ISETP.GE.U32.AND P0, PT, R27, R2, PT ;  /* 0x000000021b00720c */ /* 0x001fe20003f06070 */
[----:B------:R-:W-:-:S06]  /*0100*/  IMAD.MOV.U32 R3, RZ, RZ, R27 ;  /* 0x000000ffff037224 */ /* 0x000fcc00078e001b */
[----:B------:R-:W0:Y:S01]  /*0110*/  LDC.64 R14, c[0x0][0x390] ;  /* 0x0000e400ff0e7b82 */ /* 0x000e220000000a00 */
[----:B------:R-:W-:-:S07]  /*0120*/  PRMT R18, RZ, 0x7610, R18 ;  /* 0x00007610ff127816 */ /* 0x000fce0000000012 */
[----:B------:R-:W5:Y:S01]  /*0130*/  LDC.64 R32, c[0x0][0x398] ;  /* 0x0000e600ff207b82 */ /* 0x000f620000000a00 */
[----:B------:R-:W-:Y:S02]  /*0140*/  @!P0 IADD3 R27, PT, PT, R3, 0x80, RZ ;  /* 0x00000080031b8810 */ /* 0x000fe40007ffe0ff */
[----:B------:R-:W-:Y:S02]  /*0150*/  @!P0 IADD3 R11, PT, PT, R0, R3, RZ ;  /* 0x00000003000b8210 */ /* 0x000fe40007ffe0ff */
[----:B------:R-:W-:-:S03]  /*0160*/  ISETP.GE.U32.AND P1, PT, R27, R2, PT ;  /* 0x000000021b00720c */ /* 0x000fc60003f26070 */
[----:B------:R-:W5:Y:S01]  /*0170*/  LDC.64 R34, c[0x0][0x390] ;  /* 0x0000e400ff227b82 */ /* 0x000f620000000a00 */
[----:B-1----:R-:W-:-:S04]  /*0180*/  @!P0 IMAD.WIDE.U32 R28, R11, 0x2, R28 ;  /* 0x000000020b1c8825 */ /* 0x002fc800078e001c */
[----:B--2---:R-:W-:Y:S01]  /*0190*/  @!P0 IMAD.WIDE.U32 R16, R11, 0x2, R16 ;  /* 0x000000020b108825 */ /* 0x004fe200078e0010 */
[----:B------:R-:W-:Y:S02]  /*01a0*/  PRMT R11, RZ, 0x7610, R11 ;  /* 0x00007610ff0b7816 */ /* 0x000fe4000000000b */
[----:B------:R-:W1:Y:S02]  /*01b0*/  LDC.64 R22, c[0x0][0x398] ;  /* 0x0000e600ff167b82 */ /* 0x000e640000000a00 */
[----:B------:R-:W2:Y:S01]  /*01c0*/  @!P0 LDG.E.U16 R13, desc[UR4][R16.64] ;  /* 0x00000004100d8981 */ /* 0x000ea2000c1e1500 */
[C---:B------:R-:W-:Y:S02]  /*01d0*/  @!P1 IMAD.IADD R21, R0.reuse, 0x1, R27 ;  /* 0x0000000100159824 */ /* 0x040fe400078e021b */
[----:B------:R-:W-:Y:S01]  /*01e0*/  @!P1 VIADD R27, R27, 0x80 ;  /* 0x000000801b1b9836 */ /* 0x000fe20000000000 */
[----:B------:R4:W2:Y:S01]  /*01f0*/  @!P0 LDG.E.U16 R11, desc[UR4][R28.64] ;  /* 0x000000041c0b8981 */ /* 0x0008a2000c1e1500 */
[----:B---3--:R-:W-:Y:S01]  /*0200*/  @!P1 IMAD.WIDE.U32 R24, R21, 0x2, R24 ;  /* 0x0000000215189825 */ /* 0x008fe200078e0018 */
[----:B------:R-:W3:Y:S02]  /*0210*/  LDC.64 R30, c[0x0][0x390] ;  /* 0x0000e400ff1e7b82 */ /* 0x000ee40000000a00 */
[----:B------:R-:W-:Y:S01]  /*0220*/  ISETP.GE.U32.AND P2, PT, R27, R2, PT ;  /* 0x000000021b00720c */ /* 0x000fe20003f46070 */
[----:B----4-:R-:W-:Y:S01]  /*0230*/  @!P1 IMAD.WIDE.U32 R36, R21, 0x2, R36 ;  /* 0x0000000215249825 */ /* 0x010fe200078e0024 */
[----:B------:R4:W2:Y:S04]  /*0240*/  @!P1 LDG.E.U16 R26, desc[UR4][R24.64] ;  /* 0x00000004181a9981 */ /* 0x0008a8000c1e1500 */
[----:B------:R0:W2:Y:S01]  /*0250*/  @!P1 LDG.E.U16 R18, desc[UR4][R36.64] ;  /* 0x0000000424129981 */ /* 0x0000a2000c1e1500 */
[----:B------:R-:W3:Y:S06]  /*0260*/  LDC.64 R28, c[0x0][0x398] ;  /* 0x0000e600ff1c7b82 */ /* 0x000eec0000000a00 */
[----:B------:R-:W-:-:S02]  /*0270*/  @!P2 IMAD.IADD R19, R0, 0x1, R27 ;  /* 0x000000010013a824 */ /* 0x000fc400078e021b */
[----:B------:R-:W-:Y:S01]  /*0280*/  @!P2 VIADD R27, R27, 0x80 ;  /* 0x000000801b1ba836 */ /* 0x000fe20000000000 */
[----:B----4-:R-:W-:Y:S01]  /*0290*/  PRMT R24, RZ, 0x7610, R24 ;  /* 0x00007610ff187816 */ /* 0x010fe20000000018 */
[----:B0-----:R-:W0:Y:S03]  /*02a0*/  LDC.64 R36, c[0x0][0x390] ;  /* 0x0000e400ff247b82 */ /* 0x001e260000000a00 */
[----:B------:R-:W-:-:S13]  /*02b0*/  ISETP.GE.U32.AND P0, PT, R27, R2, PT ;  /* 0x000000021b00720c */ /* 0x000fda0003f06070 */
[----:B------:R-:W-:Y:S01]  /*02c0*/  @!P0 IADD3 R17, PT, PT, R0, R27, RZ ;  /* 0x0000001b00118210 */ /* 0x000fe20007ffe0ff */
[----:B------:R-:W-:-:S05]  /*02d0*/  @!P0 VIADD R27, R27, 0x80 ;  /* 0x000000801b1b8836 */ /* 0x000fca0000000000 */
[----:B------:R-:W-:Y:S01]  /*02e0*/  ISETP.GE.U32.AND P1, PT, R27, R2, PT ;  /* 0x000000021b00720c */ /* 0x000fe20003f26070 */
[----:B------:R-:W-:Y:S01]  /*02f0*/  @!P0 IMAD.WIDE.U32 R14, R17, 0x2, R14 ;  /* 0x00000002110e8825 */ /* 0x000fe200078e000e */
[----:B------:R-:W-:-:S03]  /*0300*/  PRMT R16, RZ, 0x7610, R16 ;  /* 0x00007610ff107816 */ /* 0x000fc60000000010 */
[----:B-----5:R-:W-:Y:S01]  /*0310*/  @!P0 IMAD.WIDE.U32 R32, R17, 0x2, R32 ;  /* 0x0000000211208825 */ /* 0x020fe200078e0020 */
[----:B------:R4:W5:Y:S01]  /*0320*/  @!P0 LDG.E.U16 R24, desc[UR4][R14.64] ;  /* 0x000000040e188981 */ /* 0x000962000c1e1500 */
[----:B------:R-:W-:Y:S02]  /*0330*/  PRMT R20, RZ, 0x7610, R20 ;  /* 0x00007610ff147816 */ /* 0x000fe40000000014 */
[C---:B------:R-:W-:Y:S01]  /*0340*/  @!P2 IMAD.WIDE.U32 R34, R19.reuse, 0x2, R34 ;  /* 0x000000021322a825 */ /* 0x040fe200078e0022 */
[----:B------:R3:W5:Y:S01]  /*0350*/  @!P0 LDG.E.U16 R16, desc[UR4][R32.64] ;  /* 0x0000000420108981 */ /* 0x000762000c1e1500 */
[----:B------:R-:W-:Y:S02]  /*0360*/  PRMT R25, RZ, 0x7610, R25 ;  /* 0x00007610ff197816 */ /* 0x000fe40000000019 */
[----:B-1----:R-:W-:Y:S01]  /*0370*/  @!P2 IMAD.WIDE.U32 R22, R19, 0x2, R22 ;  /* 0x000000021316a825 */ /* 0x002fe200078e0016 */
[----:B------:R1:W5:Y:S03]  /*0380*/  @!P2 LDG.E.U16 R20, desc[UR4][R34.64] ;  /* 0x000000042214a981 */ /* 0x000366000c1e1500 */
[----:B----4-:R-:W-:Y:S01]  /*0390*/  @!P1 IMAD.IADD R15, R0, 0x1, R27 ;  /* 0x00000001000f9824 */ /* 0x010fe200078e021b */
[----:B------:R-:W-:Y:S01]  /*03a0*/  @!P1 IADD3 R27, PT, PT, R27, 0x80, RZ ;  /* 0x000000801b1b9810 */ /* 0x000fe20007ffe0ff */
[----:B------:R4:W5:Y:S01]  /*03b0*/  @!P2 LDG.E.U16 R25, desc[UR4][R22.64] ;  /* 0x000000041619a981 */ /* 0x000962000c1e1500 */
[----:B------:R-:W-:Y:S01]  /*03c0*/  PRMT R17, RZ, 0x7610, R17 ;  /* 0x00007610ff117816 */ /* 0x000fe20000000011 */
[----:B---3--:R-:W3:Y:S01]  /*03d0*/  LDC.64 R32, c[0x0][0x390] ;  /* 0x0000e400ff207b82 */ /* 0x008ee20000000a00 */
[----:B------:R-:W-:Y:S01]  /*03e0*/  ISETP.GE.U32.AND P0, PT, R27, R2, PT ;  /* 0x000000021b00720c */ /* 0x000fe20003f06070 */
[----:B------:R-:W-:-:S06]  /*03f0*/  @!P1 IMAD.WIDE.U32 R30, R15, 0x2, R30 ;  /* 0x000000020f1e9825 */ /* 0x000fcc00078e001e */
[----:B-1----:R-:W1:Y:S01]  /*0400*/  LDC.64 R34, c[0x0][0x398] ;  /* 0x0000e600ff227b82 */ /* 0x002e620000000a00 */
[----:B------:R-:W-:Y:S01]  /*0410*/  @!P1 IMAD.WIDE.U32 R28, R15, 0x2, R28 ;  /* 0x000000020f1c9825 */ /* 0x000fe200078e001c */
[----:B----4-:R-:W-:-:S04]  /*0420*/  PRMT R23, RZ, 0x7610, R23 ;  /* 0x00007610ff177816 */ /* 0x010fc80000000017 */
[----:B------:R-:W-:Y:S01]  /*0430*/  @!P0 IMAD.IADD R15, R0, 0x1, R27 ;  /* 0x00000001000f8824 */ /* 0x000fe200078e021b */
[----:B------:R4:W5:Y:S01]  /*0440*/  @!P1 LDG.E.U16 R17, desc[UR4][R28.64] ;  /* 0x000000041c119981 */ /* 0x000962000c1e1500 */
[----:B------:R-:W-:-:S03]  /*0450*/  @!P0 VIADD R27, R27, 0x80 ;  /* 0x000000801b1b8836 */ /* 0x000fc60000000000 */
[----:B------:R1:W5:Y:S02]  /*0460*/  @!P1 LDG.E.U16 R23, desc[UR4][R30.64] ;  /* 0x000000041e179981 */ /* 0x000364000c1e1500 */
[----:B------:R-:W-:Y:S01]  /*0470*/  ISETP.GE.U32.AND P1, PT, R27, R2, PT ;  /* 0x000000021b00720c */ /* 0x000fe20003f26070 */
[C---:B0-----:R-:W-:Y:S01]  /*0480*/  @!P0 IMAD.WIDE.U32 R36, R15.reuse, 0x2, R36 ;  /* 0x000000020f248825 */ /* 0x041fe200078e0024 */
[----:B------:R-:W-:Y:S02]  /*0490*/  PRMT R21, RZ, 0x7610, R21 ;  /* 0x00007610ff157816 */ /* 0x000fe40000000015 */
[----:B------:R-:W-:Y:S01]  /*04a0*/  PRMT R22, RZ, 0x7610, R22 ;  /* 0x00007610ff167816 */ /* 0x000fe20000000016 */
[----:B----4-:R-:W0:Y:S03]  /*04b0*/  LDC.64 R28, c[0x0][0x398] ;  /* 0x0000e600ff1c7b82 */ /* 0x010e260000000a00 */
[----:B------:R-:W4:Y:S01]  /*04c0*/  @!P0 LDG.E.U16 R21, desc[UR4][R36.64] ;  /* 0x0000000424158981 */ /* 0x000f22000c1e1500 */
[----:B-1----:R-:W-:-:S04]  /*04d0*/  @!P0 IMAD.WIDE.U32 R34, R15, 0x2, R34 ;  /* 0x000000020f228825 */ /* 0x002fc800078e0022 */
[----:B------:R-:W1:Y:S01]  /*04e0*/  LDC.64 R14, c[0x0][0x390] ;  /* 0x0000e400ff0e7b82 */ /* 0x000e620000000a00 */
[----:B------:R-:W-:Y:S01]  /*04f0*/  @!P1 IADD3 R30, PT, PT, R0, R27, RZ ;  /* 0x0000001b001e9210 */ /* 0x000fe20007ffe0ff */
[----:B------:R-:W-:Y:S01]  /*0500*/  @!P1 VIADD R27, R27, 0x80 ;  /* 0x000000801b1b9836 */ /* 0x000fe20000000000 */
[----:B------:R1:W4:Y:S04]  /*0510*/  @!P0 LDG.E.U16 R22, desc[UR4][R34.64] ;  /* 0x0000000422168981 */ /* 0x000328000c1e1500 */
[----:B------:R-:W-:-:S13]  /*0520*/  ISETP.GE.U32.AND P0, PT, R27, R2, PT ;  /* 0x000000021b00720c */ /* 0x000fda0003f06070 */
[----:B------:R-:W-:-:S04]  /*0530*/  @!P0 IMAD.IADD R27, R0, 0x1, R27 ;  /* 0x00000001001b8824 */ /* 0x000fc800078e021b */
[----:B-1----:R-:W-:Y:S02]  /*0540*/  @!P0 IMAD.WIDE.U32 R34, R27, 0x2, R14 ;  /* 0x000000021b228825 */ /* 0x002fe400078e000e */
[----:B------:R-:W1:Y:S02]  /*0550*/  LDC.64 R14, c[0x0][0x398] ;  /* 0x0000e600ff0e7b82 */ /* 0x000e640000000a00 */
[----:B---3--:R-:W-:-:S04]  /*0560*/  @!P1 IMAD.WIDE.U32 R32, R30, 0x2, R32 ;  /* 0x000000021e209825 */ /* 0x008fc800078e0020 */
[----:B0-----:R-:W-:Y:S01]  /*0570*/  @!P1 IMAD.WIDE.U32 R30, R30, 0x2, R28 ;  /* 0x000000021e1e9825 */ /* 0x001fe200078e001c */
[----:B------:R-:W-:-:S06]  /*0580*/  PRMT R28, RZ, 0x7610, R28 ;  /* 0x00007610ff1c7816 */ /* 0x000fcc000000001c */
[----:B------:R-:W3:Y:S01]  /*0590*/  @!P1 LDG.E.U16 R28, desc[UR4][R30.64] ;  /* 0x000000041e1c9981 */ /* 0x000ee2000c1e1500 */
[----:B-1----:R-:W-:Y:S01]  /*05a0*/  @!P0 IMAD.WIDE.U32 R14, R27, 0x2, R14 ;  /* 0x000000021b0e8825 */ /* 0x002fe200078e000e */
[----:B------:R-:W-:-:S06]  /*05b0*/  PRMT R27, RZ, 0x7610, R27 ;  /* 0x00007610ff1b7816 */ /* 0x000fcc000000001b */
[----:B------:R0:W3:Y:S01]  /*05c0*/  @!P0 LDG.E.U16 R27, desc[UR4][R14.64] ;  /* 0x000000040e1b8981 */ /* 0x0000e2000c1e1500 */
[----:B------:R-:W-:Y:S02]  /*05d0*/  PRMT R29, RZ, 0x7610, R29 ;  /* 0x00007610ff1d7816 */ /* 0x000fe4000000001d */
[----:B------:R-:W-:-:S04]  /*05e0*/  PRMT R19, RZ, 0x7610, R19 ;  /* 0x00007610ff137816 */ /* 0x000fc80000000013 */
[----:B------:R-:W3:Y:S04]  /*05f0*/  @!P0 LDG.E.U16 R29, desc[UR4][R34.64] ;  /* 0x00000004221d8981 */ /* 0x000ee8000c1e1500 */
[----:B------:R2:W3:Y:S01]  /*0600*/  @!P1 LDG.E.U16 R19, desc[UR4][R32.64] ;  /* 0x0000000420139981 */ /* 0x0004e2000c1e1500 */
[C---:B------:R-:W-:Y:S01]  /*0610*/  ISETP.GE.U32.AND P0, PT, R3.reuse, R2, PT ;  /* 0x000000020300720c */ /* 0x040fe20003f06070 */
[----:B0-----:R-:W-:-:S05]  /*0620*/  VIADD R15, R3, 0x100 ;  /* 0x00000100030f7836 */ /* 0x001fca0000000000 */
[----:B------:R-:W-:Y:S01]  /*0630*/  ISETP.GE.U32.AND P1, PT, R15, R2, PT ;  /* 0x000000020f00720c */ /* 0x000fe20003f26070 */
[----:B------:R-:W-:-:S05]  /*0640*/  VIADD R15, R3, 0x180 ;  /* 0x00000180030f7836 */ /* 0x000fca0000000000 */
[----:B------:R-:W-:Y:S02]  /*0650*/  ISETP.GE.U32.AND P2, PT, R15, R2, PT ;  /* 0x000000020f00720c */ /* 0x000fe40003f46070 */
[----:B--2---:R-:W-:Y:S01]  /*0660*/  @!P0 SHF.L.U32 R32, R13, 0x10, RZ ;  /* 0x000000100d208819 */ /* 0x004fe200000006ff */
[----:B------:R-:W-:-:S05]  /*0670*/  VIADD R13, R3, 0x80 ;  /* 0x00000080030d7836 */ /* 0x000fca0000000000 */
[----:B------:R-:W-:-:S13]  /*0680*/  ISETP.GE.U32.AND P5, PT, R13, R2, PT ;  /* 0x000000020d00720c */ /* 0x000fda0003fa6070 */
[----:B------:R-:W-:-:S06]  /*0690*/  @!P5 SHF.L.U32 R18, R18, 0x10, RZ ;  /* 0x000000101212d819 */ /* 0x000fcc00000006ff */
[----:B------:R-:W0:Y:S01]  /*06a0*/  @!P5 MUFU.RCP R18, R18 ;  /* 0x000000120012d308 */ /* 0x000e220000001000 */
[----:B------:R-:W-:-:S04]  /*06b0*/  @!P5 IMAD.U32 R31, R26, 0x10000, RZ ;  /* 0x000100001a1fd824 */ /* 0x000fc800078e00ff */
[----:B0-----:R-:W-:-:S04]  /*06c0*/  @!P5 FMUL.FTZ R31, R31, R18 ;  /* 0x000000121f1fd220 */ /* 0x001fc80000410000 */
[----:B------:R-:W0:Y:S01]  /*06d0*/  @!P5 F2F.BF16.F32 R14, R31 ;  /* 0x0000001f000ed304 */ /* 0x000e220000202000 */
[----:B-----5:R-:W-:Y:S02]  /*06e0*/  @!P1 IMAD.U32 R26, R25, 0x10000, RZ ;  /* 0x00010000191a9824 */ /* 0x020fe400078e00ff */
[----:B------:R-:W-:-:S05]  /*06f0*/  VIADD R25, R3, 0x200 ;  /* 0x0000020003197836 */ /* 0x000fca0000000000 */
[----:B------:R-:W-:Y:S01]  /*0700*/  ISETP.GE.U32.AND P3, PT, R25, R2, PT ;  /* 0x000000021900720c */ /* 0x000fe20003f66070 */
[----:B------:R-:W1:Y:S01]  /*0710*/  @!P1 MUFU.RCP R18, R26 ;  /* 0x0000001a00129308 */ /* 0x000e620000001000 */
[----:B0-----:R-:W-:-:S11]  /*0720*/  @!P5 SHF.L.U32 R14, R14, 0x10, RZ ;  /* 0x000000100e0ed819 */ /* 0x001fd600000006ff */
[----:B------:R-:W-:-:S06]  /*0730*/  @!P3 IMAD.U32 R17, R17, 0x10000, RZ ;  /* 0x000100001111b824 */ /* 0x000fcc00078e00ff */
[----:B------:R-:W0:Y:S01]  /*0740*/  @!P3 MUFU.RCP R17, R17 ;  /* 0x000000110011b308 */ /* 0x000e220000001000 */
[----:B------:R-:W-:Y:S01]  /*0750*/  @!P2 SHF.L.U32 R15, R16, 0x10, RZ ;  /* 0x00000010100fa819 */ /* 0x000fe200000006ff */
[----:B------:R-:W-:Y:S02]  /*0760*/  @!P1 IMAD.U32 R25, R20, 0x10000, RZ ;  /* 0x0001000014199824 */ /* 0x000fe400078e00ff */
[----:B------:R-:W-:-:S04]  /*0770*/  @!P3 IMAD.U32 R20, R23, 0x10000, RZ ;  /* 0x000100001714b824 */ /* 0x000fc800078e00ff */
[----:B------:R-:W2:Y:S01]  /*0780*/  @!P5 FRND.TRUNC R14, R14 ;  /* 0x0000000e000ed307 */ /* 0x000ea2000020d000 */
[----:B------:R-:W-:Y:S02]  /*0790*/  VIADD R23, R3, 0x300 ;  /* 0x0000030003177836 */ /* 0x000fe40000000000 */
[----:B-1----:R-:W-:Y:S01]  /*07a0*/  @!P1 FMUL.FTZ R18, R25, R18 ;  /* 0x0000001219129220 */ /* 0x002fe20000410000 */
[----:B------:R-:W-:-:S04]  /*07b0*/  IADD3 R25, PT, PT, R3, 0x280, RZ ;  /* 0x0000028003197810 */ /* 0x000fc80007ffe0ff */
[----:B------:R-:W1:Y:S01]  /*07c0*/  @!P2 MUFU.RCP R15, R15 ;  /* 0x0000000f000fa308 */ /* 0x000e620000001000 */
[----:B0-----:R-:W-:Y:S01]  /*07d0*/  @!P3 FMUL.FTZ R20, R20, R17 ;  /* 0x000000111414b220 */ /* 0x001fe20000410000 */
[-C--:B------:R-:W-:Y:S02]  /*07e0*/  ISETP.GE.U32.AND P6, PT, R23, R2.reuse, PT ;  /* 0x000000021700720c */ /* 0x080fe40003fc6070 */
[----:B------:R-:W-:Y:S02]  /*07f0*/  ISETP.GE.U32.AND P4, PT, R25, R2, PT ;  /* 0x000000021900720c */ /* 0x000fe40003f86070 */
[----:B------:R-:W-:Y:S02]  /*0800*/  IADD3 R23, PT, PT, R3, 0x380, RZ ;  /* 0x0000038003177810 */ /* 0x000fe40007ffe0ff */
[----:B------:R-:W0:Y:S01]  /*0810*/  @!P3 F2F.BF16.F32 R20, R20 ;  /* 0x000000140014b304 */ /* 0x000e220000202000 */
[----:B--2---:R-:W-:Y:S02]  /*0820*/  @!P5 F2FP.BF16.F32.PACK_AB R4, RZ, R14 ;  /* 0x0000000eff04d23e */ /* 0x004fe400000010ff */
[----:B------:R-:W-:-:S05]  /*0830*/  ISETP.GE.U32.AND P5, PT, R23, R2, PT ;  /* 0x000000021700720c */ /* 0x000fca0003fa6070 */
[----:B------:R-:W2:Y:S01]  /*0840*/  @!P0 MUFU.RCP R32, R32 ;  /* 0x0000002000208308 */ /* 0x000ea20000001000 */
[----:B------:R-:W-:Y:S02]  /*0850*/  @!P2 IMAD.U32 R24, R24, 0x10000, RZ ;  /* 0x000100001818a824 */ /* 0x000fe400078e00ff */
[----:B----4-:R-:W-:Y:S02]  /*0860*/  @!P4 IMAD.U32 R14, R22, 0x10000, RZ ;  /* 0x00010000160ec824 */ /* 0x010fe400078e00ff */
[----:B-1----:R-:W-:Y:S01]  /*0870*/  @!P2 FMUL.FTZ R24, R24, R15 ;  /* 0x0000000f1818a220 */ /* 0x002fe20000410000 */
[----:B------:R-:W-:Y:S02]  /*0880*/  @!P0 IMAD.U32 R11, R11, 0x10000, RZ ;  /* 0x000100000b0b8824 */ /* 0x000fe400078e00ff */
[----:B------:R0:W-:Y:S08]  /*0890*/  @!P1 F2F.BF16.F32 R16, R18 ;  /* 0x0000001200109304 */ /* 0x0001f00000202000 */
[----:B------:R-:W1:Y:S01]  /*08a0*/  @!P2 F2F.BF16.F32 R15, R24 ;  /* 0x00000018000fa304 */ /* 0x000e620000202000 */
[----:B0-----:R-:W-:Y:S01]  /*08b0*/  @!P3 IMAD.U32 R18, R20, 0x10000, RZ ;  /* 0x000100001412b824 */ /* 0x001fe200078e00ff */
[----:B---3--:R-:W-:Y:S01]  /*08c0*/  @!P6 SHF.L.U32 R22, R28, 0x10, RZ ;  /* 0x000000101c16e819 */ /* 0x008fe200000006ff */
[----:B--2---:R-:W-:-:S05]  /*08d0*/  @!P0 FMUL.FTZ R30, R11, R32 ;  /* 0x000000200b1e8220 */ /* 0x004fca0000410000 */
[----:B------:R-:W0:Y:S01]  /*08e0*/  @!P4 MUFU.RCP R14, R14 ;  /* 0x0000000e000ec308 */ /* 0x000e220000001000 */
[----:B------:R-:W-:-:S07]  /*08f0*/  @!P5 IMAD.U32 R20, R27, 0x10000, RZ ;  /* 0x000100001b14d824 */ /* 0x000fce00078e00ff */
[----:B------:R-:W2:Y:S08]  /*0900*/  @!P6 MUFU.RCP R22, R22 ;  /* 0x000000160016e308 */ /* 0x000eb00000001000 */
[----:B------:R-:W3:Y:S01]  /*0910*/  @!P5 MUFU.RCP R20, R20 ;  /* 0x000000140014d308 */ /* 0x000ee20000001000 */
[----:B-1----:R-:W-:-:S07]  /*0920*/  @!P2 SHF.L.U32 R15, R15, 0x10, RZ ;  /* 0x000000100f0fa819 */ /* 0x002fce00000006ff */
[----:B------:R-:W1:Y:S01]  /*0930*/  @!P0 F2F.BF16.F32 R11, R30 ;  /* 0x0000001e000b8304 */ /* 0x000e620000202000 */
[----:B------:R-:W-:Y:S01]  /*0940*/  @!P4 SHF.L.U32 R21, R21, 0x10, RZ ;  /* 0x000000101515c819 */ /* 0x000fe200000006ff */
[----:B------:R-:W-:Y:S01]  /*0950*/  @!P6 IMAD.U32 R19, R19, 0x10000, RZ ;  /* 0x000100001313e824 */ /* 0x000fe200078e00ff */
[----:B------:R-:W-:-:S03]  /*0960*/  @!P5 SHF.L.U32 R29, R29, 0x10, RZ ;  /* 0x000000101d1dd819 */ /* 0x000fc600000006ff */
[----:B0-----:R-:W-:Y:S02]  /*0970*/  @!P4 FMUL.FTZ R21, R21, R14 ;  /* 0x0000000e1515c220 */ /* 0x001fe40000410000 */
[----:B------:R0:W-:Y:S01]  /*0980*/  @!P2 FRND.TRUNC R17, R15 ;  /* 0x0000000f0011a307 */ /* 0x0001e2000020d000 */
[----:B--2---:R-:W-:Y:S01]  /*0990*/  @!P6 FMUL.FTZ R23, R19, R22 ;  /* 0x000000161317e220 */ /* 0x004fe20000410000 */
[----:B---3--:R-:W-:Y:S01]  /*09a0*/  @!P5 FMUL.FTZ R29, R29, R20 ;  /* 0x000000141d1dd220 */ /* 0x008fe20000410000 */
[----:B-1----:R-:W-:Y:S01]  /*09b0*/  @!P0 SHF.L.U32 R11, R11, 0x10, RZ ;  /* 0x000000100b0b8819 */ /* 0x002fe200000006ff */
[----:B0-----:R-:W0:Y:S04]  /*09c0*/  @!P0 LDC.64 R14, c[0x0][0x388] ;  /* 0x0000e200ff0e8b82 */ /* 0x001e280000000a00 */
[----:B------:R-:W-:Y:S08]  /*09d0*/  @!P4 F2F.BF16.F32 R21, R21 ;  /* 0x000000150015c304 */ /* 0x000ff00000202000 */
[----:B------:R-:W1:Y:S08]  /*09e0*/  @!P0 FRND.TRUNC R11, R11 ;  /* 0x0000000b000b8307 */ /* 0x000e70000020d000 */
[----:B------:R-:W2:Y:S08]  /*09f0*/  @!P6 F2F.BF16.F32 R23, R23 ;  /* 0x000000170017e304 */ /* 0x000eb00000202000 */
[----:B------:R-:W3:Y:S01]  /*0a00*/  @!P5 F2F.BF16.F32 R29, R29 ;  /* 0x0000001d001dd304 */ /* 0x000ee20000202000 */
[----:B------:R-:W-:Y:S01]  /*0a10*/  @!P0 IADD3 R25, PT, PT, R0, R3, RZ ;  /* 0x0000000300198210 */ /* 0x000fe20007ffe0ff */
[----:B------:R-:W-:Y:S01]  /*0a20*/  @!P1 IMAD.U32 R16, R16, 0x10000, RZ ;  /* 0x0001000010109824 */ /* 0x000fe200078e00ff */
[----:B-1----:R-:W-:Y:S01]  /*0a30*/  @!P0 F2FP.BF16.F32.PACK_AB R12, RZ, R11 ;  /* 0x0000000bff0c823e */ /* 0x002fe200000010ff */
[----:B------:R-:W-:-:S02]  /*0a40*/  @!P4 IMAD.U32 R19, R21, 0x10000, RZ ;  /* 0x000100001513c824 */ /* 0x000fc400078e00ff */
[----:B0-----:R-:W-:-:S04]  /*0a50*/  @!P0 IMAD.WIDE.U32 R14, R25, 0x2, R14 ;  /* 0x00000002190e8825 */ /* 0x001fc800078e000e */
[----:B--2---:R-:W-:Y:S02]  /*0a60*/  @!P6 IMAD.U32 R20, R23, 0x10000, RZ ;  /* 0x000100001714e824 */ /* 0x004fe400078e00ff */
[----:B------:R-:W-:Y:S01]  /*0a70*/  @!P0 IMAD.MOV.U32 R3, RZ, RZ, R13 ;  /* 0x000000ffff038224 */ /* 0x000fe200078e000d */
[----:B---3--:R-:W-:Y:S01]  /*0a80*/  @!P5 SHF.L.U32 R11, R29, 0x10, RZ ;  /* 0x000000101d0bd819 */ /* 0x008fe200000006ff */
[----:B------:R0:W-:Y:S01]  /*0a90*/  @!P0 STG.E.U16 desc[UR4][R14.64], R12 ;  /* 0x0000000c0e008986 */ /* 0x0001e2000c101504 */
[----:B------:R-:W1:Y:S02]  /*0aa0*/  @!P1 FRND.TRUNC R16, R16 ;  /* 0x0000001000109307 */ /* 0x000e64000020d000 */
[----:B------:R-:W-:-:S06]  /*0ab0*/  ISETP.GE.U32.AND P0, PT, R3, R2, PT ;  /* 0x000000020300720c */ /* 0x000fcc0003f06070 */
[----:B------:R-:W2:Y:S08]  /*0ac0*/  @!P3 FRND.TRUNC R18, R18 ;  /* 0x000000120012b307 */ /* 0x000eb0000020d000 */
[----:B------:R-:W3:Y:S08]  /*0ad0*/  @!P4 FRND.TRUNC R19, R19 ;  /* 0x000000130013c307 */ /* 0x000ef0000020d000 */
[----:B------:R-:W4:Y:S08]  /*0ae0*/  @!P6 FRND.TRUNC R20, R20 ;  /* 0x000000140014e307 */ /* 0x000f30000020d000 */
[----:B------:R-:W5:Y:S01]  /*0af0*/  @!P5 FRND.TRUNC R11, R11 ;  /* 0x0000000b000bd307 */ /* 0x000f62000020d000 */
[----:B------:R-:W-:Y:S04]  /*0b00*/  BSSY.RECONVERGENT B0, `(.L_x_852) ;  /* 0x0000032000007945 */ /* 0x000fe80003800200 */
[----:B------:R-:W-:Y:S01]  /*0b10*/  BSSY.RELIABLE B1, `(.L_x_853) ;  /* 0x000002a000017945 */ /* 0x000fe20003800100 */
[----:B-1----:R-:W-:-:S02]  /*0b20*/  @!P1 F2FP.BF16.F32.PACK_AB R5, RZ, R16 ;  /* 0x00000010ff05923e */ /* 0x002fc400000010ff */
[----:B------:R-:W-:Y:S02]  /*0b30*/  @!P2 F2FP.BF16.F32.PACK_AB R6, RZ, R17 ;  /* 0x00000011ff06a23e */ /* 0x000fe400000010ff */
[----:B--2---:R-:W-:Y:S02]  /*0b40*/  @!P3 F2FP.BF16.F32.PACK_AB R7, RZ, R18 ;  /* 0x00000012ff07b23e */ /* 0x004fe400000010ff */
[----:B---3--:R-:W-:Y:S02]  /*0b50*/  @!P4 F2FP.BF16.F32.PACK_AB R8, RZ, R19 ;  /* 0x00000013ff08c23e */ /* 0x008fe400000010ff */
[----:B----4-:R-:W-:Y:S02]  /*0b60*/  @!P6 F2FP.BF16.F32.PACK_AB R9, RZ, R20 ;  /* 0x00000014ff09e23e */ /* 0x010fe400000010ff */
[----:B-----5:R-:W-:Y:S01]  /*0b70*/  @!P5 F2FP.BF16.F32.PACK_AB R10, RZ, R11 ;  /* 0x0000000bff0ad23e */ /* 0x020fe200000010ff */
[----:B0-----:R-:W-:Y:S06]  /*0b80*/  @P0 BRA `(.L_x_854) ;  /* 0x0000000000300947 */ /* 0x001fec0003800000 */
[----:B------:R-:W0:Y:S01]  /*0b90*/  LDC.64 R12, c[0x0][0x388] ;  /* 0x0000e200ff0c7b82 */ /* 0x000e220000000a00 */
[----:B------:R-:W-:Y:S01]  /*0ba0*/  IADD3 R11, PT, PT, R0, R3, RZ ;  /* 0x00000003000b7210 */ /* 0x000fe20007ffe0ff */
[----:B------:R-:W-:-:S05]  /*0bb0*/  VIADD R3, R3, 0x80 ;  /* 0x0000008003037836 */ /* 0x000fca0000000000 */
[----:B------:R-:W-:Y:S01]  /*0bc0*/  ISETP.GE.U32.AND P0, PT, R3, R2, PT ;  /* 0x000000020300720c */ /* 0x000fe20003f06070 */
[----:B0-----:R-:W-:-:S05]  /*0bd0*/  IMAD.WIDE.U32 R12, R11, 0x2, R12 ;  /* 0x000000020b0c7825 */ /* 0x001fca00078e000c */
[----:B------:R0:W-:Y:S07]  /*0be0*/  STG.E.U16 desc[UR4][R12.64], R4 ;  /* 0x000000040c007986 */ /* 0x0001ee000c101504 */
[----:B------:R-:W-:Y:S05]  /*0bf0*/  @P0 BRA `(.L_x_855) ;  /* 0x0000000000300947 */ /* 0x000fea0003800000 */
[----:B0-----:R-:W0:Y:S01]  /*0c00*/  LDC.64 R12, c[0x0][0x388] ;  /* 0x0000e200ff0c7b82 */ /* 0x001e220000000a00 */
[----:B------:R-:W-:Y:S01]  /*0c10*/  IADD3 R11, PT, PT, R0, R3, RZ ;  /* 0x00000003000b7210 */ /* 0x000fe20007ffe0ff */
[----:B------:R-:W-:-:S04]  /*0c20*/  VIADD R3, R3, 0x80 ;  /* 0x0000008003037836 */ /* 0x000fc80000000000 */
[----:B0-----:R-:W-:-:S05]  /*0c30*/  IMAD.WIDE.U32 R12, R11, 0x2, R12 ;  /* 0x000000020b0c7825 */ /* 0x001fca00078e000c */
[----:B------:R0:W-:Y:S02]  /*0c40*/  STG.E.U16 desc[UR4][R12.64], R5 ;  /* 0x000000050c007986 */ /* 0x0001e4000c101504 */
.L_x_854:
[----:B------:R-:W-:-:S13]  /*0c50*/  ISETP.GE.U32.AND P0, PT, R3, R2, PT ;  /* 0x000000020300720c */ /* 0x000fda0003f06070 */
[----:B------:R-:W-:Y:S05]  /*0c60*/  @P0 BRA `(.L_x_856) ;  /* 0x0000000000300947 */ /* 0x000fea0003800000 */
[----:B0-----:R-:W0:Y:S01]  /*0c70*/  LDC.64 R4, c[0x0][0x388] ;  /* 0x0000e200ff047b82 */ /* 0x001e220000000a00 */
[----:B------:R-:W-:Y:S01]  /*0c80*/  IADD3 R11, PT, PT, R0, R3, RZ ;  /* 0x00000003000b7210 */ /* 0x000fe20007ffe0ff */
[----:B------:R-:W-:-:S04]  /*0c90*/  VIADD R3, R3, 0x80 ;  /* 0x0000008003037836 */ /* 0x000fc80000000000 */
[----:B0-----:R-:W-:-:S05]  /*0ca0*/  IMAD.WIDE.U32 R4, R11, 0x2, R4 ;  /* 0x000000020b047825 */ /* 0x001fca00078e0004 */
[----:B------:R1:W-:Y:S02]  /*0cb0*/  STG.E.U16 desc[UR4][R4.64], R6 ;  /* 0x0000000604007986 */ /* 0x0003e4000c101504 */
.L_x_855:
[----:B------:R-:W-:-:S13]  /*0cc0*/  ISETP.GE.U32.AND P0, PT, R3, R2, PT ;  /* 0x000000020300720c */ /* 0x000fda0003f06070 */
[----:B------:R-:W-:Y:S05]  /*0cd0*/  @P0 BRA `(.L_x_857) ;  /* 0x0000000000340947 */ /* 0x000fea0003800000 */
[----:B01----:R-:W0:Y:S01]  /*0ce0*/  LDC.64 R4, c[0x0][0x388] ;  /* 0x0000e200ff047b82 */ /* 0x003e220000000a00 */
[----:B------:R-:W-:Y:S01]  /*0cf0*/  IADD3 R11, PT, PT, R0, R3, RZ ;  /* 0x00000003000b7210 */ /* 0x000fe20007ffe0ff */
[----:B------:R-:W-:-:S04]  /*0d00*/  VIADD R3, R3, 0x80 ;  /* 0x0000008003037836 */ /* 0x000fc80000000000 */
[----:B0-----:R-:W-:-:S05]  /*0d10*/  IMAD.WIDE.U32 R4, R11, 0x2, R4 ;  /* 0x000000020b047825 */ /* 0x001fca00078e0004 */
[----:B------:R1:W-:Y:S02]  /*0d20*/  STG.E.U16 desc[UR4][R4.64], R7 ;  /* 0x0000000704007986 */ /* 0x0003e4000c101504 */
.L_x_856:
[----:B------:R-:W-:-:S13]  /*0d30*/  ISETP.GE.U32.AND P0, PT, R3, R2, PT ;  /* 0x000000020300720c */ /* 0x000fda0003f06070 */
[----:B------:R-:W-:Y:S05]  /*0d40*/  @P0 BREAK.RELIABLE B1 ;  /* 0x0000000000010942 */ /* 0x000fea0003800100 */
[----:B------:R-:W-:Y:S05]  /*0d50*/  @P0 BRA `(.L_x_858) ;  /* 0x0000000000300947 */ /* 0x000fea0003800000 */
[----:B01----:R-:W0:Y:S01]  /*0d60*/  LDC.64 R4, c[0x0][0x388] ;  /* 0x0000e200ff047b82 */ /* 0x003e220000000a00 */
[----:B------:R-:W-:Y:S01]  /*0d70*/  IADD3 R7, PT, PT, R0, R3, RZ ;  /* 0x0000000300077210 */ /* 0x000fe20007ffe0ff */
[----:B------:R-:W-:-:S04]  /*0d80*/  VIADD R3, R3, 0x80 ;  /* 0x0000008003037836 */ /* 0x000fc80000000000 */
[----:B0-----:R-:W-:-:S05]  /*0d90*/  IMAD.WIDE.U32 R4, R7, 0x2, R4 ;  /* 0x0000000207047825 */ /* 0x001fca00078e0004 */
[----:B------:R2:W-:Y:S02]  /*0da0*/  STG.E.U16 desc[UR4][R4.64], R8 ;  /* 0x0000000804007986 */ /* 0x0005e4000c101504 */
.L_x_857:
[----:B------:R-:W-:Y:S05]  /*0db0*/  BSYNC.RELIABLE B1 ;  /* 0x0000000000017941 */ /* 0x000fea0003800100 */
.L_x_853:
[----:B------:R-:W-:-:S13]  /*0dc0*/  ISETP.GE.U32.AND P0, PT, R3, R2, PT ;  /* 0x000000020300720c */ /* 0x000fda0003f06070 */
[----:B012---:R-:W0:Y:S01]  /*0dd0*/  @!P0 LDC.64 R4, c[0x0][0x388] ;  /* 0x0000e200ff048b82 */ /* 0x007e220000000a00 */
[----:B------:R-:W-:Y:S01]  /*0de0*/  @!P0 IADD3 R7, PT, PT, R0, R3, RZ ;  /* 0x0000000300078210 */ /* 0x000fe20007ffe0ff */
[----:B------:R-:W-:-:S04]  /*0df0*/  @!P0 VIADD R3, R3, 0x80 ;  /* 0x0000008003038836 */ /* 0x000fc80000000000 */
[----:B0-----:R-:W-:-:S05]  /*0e00*/  @!P0 IMAD.WIDE.U32 R4, R7, 0x2, R4 ;  /* 0x0000000207048825 */ /* 0x001fca00078e0004 */
[----:B------:R2:W-:Y:S02]  /*0e10*/  @!P0 STG.E.U16 desc[UR4][R4.64], R9 ;  /* 0x0000000904008986 */ /* 0x0005e4000c101504 */
.L_x_858:
[----:B------:R-:W-:Y:S05]  /*0e20*/  BSYNC.RECONVERGENT B0 ;  /* 0x0000000000007941 */ /* 0x000fea0003800200 */
.L_x_852:
[----:B------:R-:W-:Y:S05]  /*0e30*/  WARPSYNC.ALL ;  /* 0x0000000000007948 */ /* 0x000fea0003800000 */
[----:B------:R-:W-:-:S13]  /*0e40*/  ISETP.GE.U32.AND P0, PT, R3, R2, PT ;  /* 0x000000020300720c */ /* 0x000fda0003f06070 */
[----:B------:R-:W-:Y:S05]  /*0e50*/  @P0 EXIT ;  /* 0x000000000000094d */ /* 0x000fea0003800000 */
[----:B012---:R-:W0:Y:S01]  /*0e60*/  LDC.64 R4, c[0x0][0x388] ;  /* 0x0000e200ff047b82 */ /* 0x007e220000000a00 */
[----:B------:R-:W-:-:S05]  /*0e70*/  IADD3 R3, PT, PT, R0, R3, RZ ;  /* 0x0000000300037210 */ /* 0x000fca0007ffe0ff */
[----:B0-----:R-:W-:-:S05]  /*0e80*/  IMAD.WIDE.U32 R2, R3, 0x2, R4 ;  /* 0x0000000203027825 */ /* 0x001fca00078e0004 */
[----:B------:R-:W-:Y:S01]  /*0e90*/  STG.E.U16 desc[UR4][R2.64], R10 ;  /* 0x0000000a02007986 */ /* 0x000fe2000c101504 */
[----:B------:R-:W-:Y:S05]  /*0ea0*/  EXIT ;  /* 0x000000000000794d */ /* 0x000fea0003800000 */
.L_x_851:
[----:B------:R-:W0:Y:S01]  /*0eb0*/  S2R R2, SR_TID.X ;  /* 0x0000000000027919 */ /* 0x000e220000002100 */
[----:B------:R-:W1:Y:S02]  /*0ec0*/  LDC.64 R4, c[0x0][0x398] ;  /* 0x0000e600ff047b82 */ /* 0x000e640000000a00 */
[----:B-1----:R-:W-:-:S04]  /*0ed0*/  IMAD.WIDE.U32 R4, R0, 0x2, R4 ;  /* 0x0000000200047825 */ /* 0x002fc800078e0004 */
[----:B0-----:R-:W-:Y:S02]  /*0ee0*/  IMAD.WIDE.U32 R10, R2, 0x4, R4 ;  /* 0x00000004020a7825 */ /* 0x001fe400078e0004 */
[----:B------:R-:W0:Y:S03]  /*0ef0*/  LDC.64 R4, c[0x0][0x390] ;  /* 0x0000e400ff047b82 */ /* 0x000e260000000a00 */
[----:B------:R-:W2:Y:S04]  /*0f00*/  LDG.E R15, desc[UR4][R10.64+0x200] ;  /* 0x000200040a0f7981 */ /* 0x000ea8000c1e1900 */
[----:B------:R-:W3:Y:S04]  /*0f10*/  LDG.E R16, desc[UR4][R10.64+0x400] ;  /* 0x000400040a107981 */ /* 0x000ee8000c1e1900 */
[----:B------:R-:W4:Y:S04]  /*0f20*/  LDG.E R7, desc[UR4][R10.64] ;  /* 0x000000040a077981 */ /* 0x000f28000c1e1900 */
[----:B------:R-:W5:Y:S01]  /*0f30*/  LDG.E R17, desc[UR4][R10.64+0x600] ;  /* 0x000600040a117981 */ /* 0x000f62000c1e1900 */
[----:B0-----:R-:W-:-:S04]  /*0f40*/  IMAD.WIDE.U32 R4, R0, 0x2, R4 ;  /* 0x0000000200047825 */ /* 0x001fc800078e0004 */
[----:B------:R-:W-:-:S05]  /*0f50*/  IMAD.WIDE.U32 R8, R2, 0x4, R4 ;  /* 0x0000000402087825 */ /* 0x000fca00078e0004 */
[----:B------:R-:W5:Y:S04]  /*0f60*/  LDG.E R5, desc[UR4][R8.64+0x200] ;  /* 0x0002000408057981 */ /* 0x000f68000c1e1900 */
[----:B------:R-:W5:Y:S04]  /*0f70*/  LDG.E R3, desc[UR4][R8.64+0x400] ;  /* 0x0004000408037981 */ /* 0x000f68000c1e1900 */
[----:B------:R-:W5:Y:S04]  /*0f80*/  LDG.E R6, desc[UR4][R8.64] ;  /* 0x0000000408067981 */ /* 0x000f68000c1e1900 */
[----:B------:R0:W5:Y:S01]  /*0f90*/  LDG.E R4, desc[UR4][R8.64+0x600] ;  /* 0x0006000408047981 */ /* 0x000162000c1e1900 */
[----:B--2---:R-:W-:Y:S01]  /*0fa0*/  SHF.L.U32 R14, R15, 0x10, RZ ;  /* 0x000000100f0e7819 */ /* 0x004fe200000006ff */
[----:B---3--:R-:W-:-:S05]  /*0fb0*/  IMAD.U32 R12, R16, 0x10000, RZ ;  /* 0x00010000100c7824 */ /* 0x008fca00078e00ff */
[----:B------:R-:W1:Y:S01]  /*0fc0*/  MUFU.RCP R14, R14 ;  /* 0x0000000e000e7308 */ /* 0x000e620000001000 */
[C---:B----4-:R-:W-:Y:S01]  /*0fd0*/  IMAD.U32 R13, R7.reuse, 0x10000, RZ ;  /* 0x00010000070d7824 */ /* 0x050fe200078e00ff */
[----:B------:R-:W-:Y:S02]  /*0fe0*/  PRMT R7, R7, 0x7632, R7 ;  /* 0x0000763207077816 */ /* 0x000fe40000000007 */
[----:B-----5:R-:W-:-:S04]  /*0ff0*/  SHF.L.U32 R10, R17, 0x10, RZ ;  /* 0x00000010110a7819 */ /* 0x020fc800000006ff */
[----:B------:R-:W2:Y:S01]  /*1000*/  MUFU.RCP R12, R12 ;  /* 0x0000000c000c7308 */ /* 0x000ea20000001000 */
[----:B------:R-:W-:Y:S01]  /*1010*/  PRMT R15, R15, 0x7632, R15 ;  /* 0x000076320f0f7816 */ /* 0x000fe2000000000f */
[----:B------:R-:W-:-:S03]  /*1020*/  IMAD.U32 R18, R7, 0x10000, RZ ;  /* 0x0001000007127824 */ /* 0x000fc600078e00ff */
[----:B------:R-:W-:-:S03]  /*1030*/  SHF.L.U32 R7, R15, 0x10, RZ ;  /* 0x000000100f077819 */ /* 0x000fc600000006ff */
[----:B------:R-:W3:Y:S01]  /*1040*/  MUFU.RCP R13, R13 ;  /* 0x0000000d000d7308 */ /* 0x000ee20000001000 */
[----:B------:R-:W-:-:S07]  /*1050*/  PRMT R16, R16, 0x7632, R16 ;  /* 0x0000763210107816 */ /* 0x000fce0000000010 */
[----:B------:R-:W4:Y:S01]  /*1060*/  MUFU.RCP R10, R10 ;  /* 0x0000000a000a7308 */ /* 0x000f220000001000 */
[----:B------:R-:W-:Y:S01]  /*1070*/  SHF.L.U32 R15, R5, 0x10, RZ ;  /* 0x00000010050f7819 */ /* 0x000fe200000006ff */
[----:B0-----:R-:W-:-:S04]  /*1080*/  IMAD.U32 R8, R16, 0x10000, RZ ;  /* 0x0001000010087824 */ /* 0x001fc800078e00ff */
[----:B-1----:R-:W-:Y:S01]  /*1090*/  FMUL.FTZ R14, R15, R14 ;  /* 0x0000000e0f0e7220 */ /* 0x002fe20000410000 */
[----:B------:R-:W-:Y:S01]  /*10a0*/  IMAD.U32 R15, R3, 0x10000, RZ ;  /* 0x00010000030f7824 */ /* 0x000fe200078e00ff */
[----:B------:R-:W-:Y:S02]  /*10b0*/  PRMT R17, R17, 0x7632, R17 ;  /* 0x0000763211117816 */ /* 0x000fe40000000011 */
[----:B------:R-:W-:Y:S01]  /*10c0*/  SHF.L.U32 R16, R6, 0x10, RZ ;  /* 0x0000001006107819 */ /* 0x000fe200000006ff */
[----:B--2---:R-:W-:Y:S01]  /*10d0*/  FMUL.FTZ R12, R15, R12 ;  /* 0x0000000c0f0c7220 */ /* 0x004fe20000410000 */
[----:B------:R-:W0:Y:S01]  /*10e0*/  MUFU.RCP R9, R18 ;  /* 0x0000001200097308 */ /* 0x000e220000001000 */
[----:B------:R-:W-:Y:S02]  /*10f0*/  SHF.L.U32 R15, R4, 0x10, RZ ;  /* 0x00000010040f7819 */ /* 0x000fe400000006ff */
[----:B------:R-:W-:Y:S01]  /*1100*/  PRMT R3, R6, 0x7632, R3 ;  /* 0x0000763206037816 */ /* 0x000fe20000000003 */
[----:B------:R-:W-:-:S02]  /*1110*/  IMAD.U32 R11, R17, 0x10000, RZ ;  /* 0x00010000110b7824 */ /* 0x000fc400078e00ff */
[----:B---3--:R-:W-:Y:S01]  /*1120*/  FMUL.FTZ R13, R16, R13 ;  /* 0x0000000d100d7220 */ /* 0x008fe20000410000 */
[----:B----4-:R-:W-:Y:S01]  /*1130*/  FMUL.FTZ R16, R15, R10 ;  /* 0x0000000a0f107220 */ /* 0x010fe20000410000 */
[----:B------:R-:W-:Y:S01]  /*1140*/  IMAD.U32 R10, R3, 0x10000, RZ ;  /* 0x00010000030a7824 */ /* 0x000fe200078e00ff */
[----:B------:R-:W1:Y:S01]  /*1150*/  MUFU.RCP R7, R7 ;  /* 0x0000000700077308 */ /* 0x000e620000001000 */
[----:B------:R-:W-:-:S07]  /*1160*/  PRMT R3, R5, 0x7632, R3 ;  /* 0x0000763205037816 */ /* 0x000fce0000000003 */
[----:B------:R-:W2:Y:S01]  /*1170*/  MUFU.RCP R8, R8 ;  /* 0x0000000800087308 */ /* 0x000ea20000001000 */
[----:B------:R-:W-:-:S07]  /*1180*/  PRMT R4, R3, 0x7632, R4 ;  /* 0x0000763203047816 */ /* 0x000fce0000000004 */
[----:B------:R-:W3:Y:S01]  /*1190*/  MUFU.RCP R11, R11 ;  /* 0x0000000b000b7308 */ /* 0x000ee20000001000 */
[C---:B------:R-:W-:Y:S01]  /*11a0*/  IMAD.U32 R15, R4.reuse, 0x10000, RZ ;  /* 0x00010000040f7824 */ /* 0x040fe200078e00ff */
[----:B------:R-:W-:Y:S01]  /*11b0*/  PRMT R4, R4, 0x7632, R4 ;  /* 0x0000763204047816 */ /* 0x000fe20000000004 */
[----:B0-----:R-:W-:Y:S01]  /*11c0*/  FMUL.FTZ R9, R10, R9 ;  /* 0x000000090a097220 */ /* 0x001fe20000410000 */
[----:B------:R-:W-:Y:S02]  /*11d0*/  SHF.L.U32 R10, R3, 0x10, RZ ;  /* 0x00000010030a7819 */ /* 0x000fe400000006ff */
[----:B------:R-:W-:Y:S02]  /*11e0*/  SHF.L.U32 R4, R4, 0x10, RZ ;  /* 0x0000001004047819 */ /* 0x000fe400000006ff */
[----:B------:R-:W0:Y:S01]  /*11f0*/  F2F.BF16.F32 R5, R16 ;  /* 0x0000001000057304 */ /* 0x000e220000202000 */
[----:B-1----:R-:W-:Y:S01]  /*1200*/  FMUL.FTZ R7, R10, R7 ;  /* 0x000000070a077220 */ /* 0x002fe20000410000 */
[----:B--2---:R-:W-:Y:S01]  /*1210*/  FMUL.FTZ R15, R15, R8 ;  /* 0x000000080f0f7220 */ /* 0x004fe20000410000 */
[----:B---3--:R-:W-:-:S05]  /*1220*/  FMUL.FTZ R11, R4, R11 ;  /* 0x0000000b040b7220 */ /* 0x008fca0000410000 */
[----:B------:R-:W1:Y:S08]  /*1230*/  F2F.BF16.F32 R13, R13 ;  /* 0x0000000d000d7304 */ /* 0x000e700000202000 */
[----:B------:R-:W2:Y:S08]  /*1240*/  F2F.BF16.F32 R14, R14 ;  /* 0x0000000e000e7304 */ /* 0x000eb00000202000 */
[----:B------:R-:W3:Y:S08]  /*1250*/  F2F.BF16.F32 R6, R12 ;  /* 0x0000000c00067304 */ /* 0x000ef00000202000 */
[----:B------:R-:W4:Y:S08]  /*1260*/  F2F.BF16.F32 R7, R7 ;  /* 0x0000000700077304 */ /* 0x000f300000202000 */
[----:B------:R-:W5:Y:S08]  /*1270*/  F2F.BF16.F32 R15, R15 ;  /* 0x0000000f000f7304 */ /* 0x000f700000202000 */
[----:B------:R0:W5:Y:S08]  /*1280*/  F2F.BF16.F32 R3, R9 ;  /* 0x0000000900037304 */ /* 0x0001700000202000 */
[----:B------:R-:W5:Y:S01]  /*1290*/  F2F.BF16.F32 R11, R11 ;  /* 0x0000000b000b7304 */ /* 0x000f620000202000 */
[----:B0-----:R-:W-:-:S02]  /*12a0*/  SHF.L.U32 R9, R5, 0x10, RZ ;  /* 0x0000001005097819 */ /* 0x001fc400000006ff */
[----:B------:R-:W0:Y:S01]  /*12b0*/  LDC.64 R4, c[0x0][0x388] ;  /* 0x0000e200ff047b82 */ /* 0x000e220000000a00 */
[----:B-1----:R-:W-:Y:S01]  /*12c0*/  IMAD.U32 R13, R13, 0x10000, RZ ;  /* 0x000100000d0d7824 */ /* 0x002fe200078e00ff */
[----:B--2---:R-:W-:Y:S01]  /*12d0*/  SHF.L.U32 R14, R14, 0x10, RZ ;  /* 0x000000100e0e7819 */ /* 0x004fe200000006ff */
[----:B---3--:R-:W-:Y:S01]  /*12e0*/  IMAD.U32 R8, R6, 0x10000, RZ ;  /* 0x0001000006087824 */ /* 0x008fe200078e00ff */
[----:B----4-:R-:W-:Y:S01]  /*12f0*/  SHF.L.U32 R7, R7, 0x10, RZ ;  /* 0x0000001007077819 */ /* 0x010fe200000006ff */
[----:B-----5:R-:W-:Y:S02]  /*1300*/  IMAD.U32 R15, R15, 0x10000, RZ ;  /* 0x000100000f0f7824 */ /* 0x020fe400078e00ff */
[----:B------:R-:W-:Y:S01]  /*1310*/  IMAD.U32 R3, R3, 0x10000, RZ ;  /* 0x0001000003037824 */ /* 0x000fe200078e00ff */
[----:B------:R-:W-:Y:S01]  /*1320*/  FRND.TRUNC R13, R13 ;  /* 0x0000000d000d7307 */ /* 0x000fe2000020d000 */
[----:B------:R-:W-:-:S07]  /*1330*/  SHF.L.U32 R11, R11, 0x10, RZ ;  /* 0x000000100b0b7819 */ /* 0x000fce00000006ff */
[----:B------:R-:W-:Y:S08]  /*1340*/  FRND.TRUNC R14, R14 ;  /* 0x0000000e000e7307 */ /* 0x000ff0000020d000 */
[----:B------:R-:W-:Y:S08]  /*1350*/  FRND.TRUNC R8, R8 ;  /* 0x0000000800087307 */ /* 0x000ff0000020d000 */
[----:B------:R-:W-:Y:S08]  /*1360*/  FRND.TRUNC R9, R9 ;  /* 0x0000000900097307 */ /* 0x000ff0000020d000 */
[----:B------:R-:W1:Y:S08]  /*1370*/  FRND.TRUNC R6, R3 ;  /* 0x0000000300067307 */ /* 0x000e70000020d000 */
[----:B------:R-:W2:Y:S08]  /*1380*/  FRND.TRUNC R7, R7 ;  /* 0x0000000700077307 */ /* 0x000eb0000020d000 */
[----:B------:R-:W3:Y:S08]  /*1390*/  FRND.TRUNC R15, R15 ;  /* 0x0000000f000f7307 */ /* 0x000ef0000020d000 */
[----:B------:R-:W4:Y:S01]  /*13a0*/  FRND.TRUNC R10, R11 ;  /* 0x0000000b000a7307 */ /* 0x000f22000020d000 */
[----:B0-----:R-:W-:Y:S01]  /*13b0*/  IMAD.WIDE.U32 R4, R0, 0x2, R4 ;  /* 0x0000000200047825 */ /* 0x001fe200078e0004 */
[----:B-1----:R-:W-:-:S02]  /*13c0*/  F2FP.BF16.F32.PACK_AB R13, R6, R13 ;  /* 0x0000000d060d723e */ /* 0x002fc400000010ff */
[----:B--2---:R-:W-:Y:S01]  /*13d0*/  F2FP.BF16.F32.PACK_AB R17, R7, R14 ;  /* 0x0000000e0711723e */ /* 0x004fe200000010ff */
[----:B------:R-:W-:Y:S01]  /*13e0*/  IMAD.WIDE.U32 R4, R2, 0x4, R4 ;  /* 0x0000000402047825 */ /* 0x000fe200078e0004 */
[----:B---3--:R-:W-:Y:S02]  /*13f0*/  F2FP.BF16.F32.PACK_AB R3, R15, R8 ;  /* 0x000000080f03723e */ /* 0x008fe400000010ff */
[----:B----4-:R-:W-:Y:S02]  /*1400*/  F2FP.BF16.F32.PACK_AB R9, R10, R9 ;  /* 0x000000090a09723e */ /* 0x010fe400000010ff */
[----:B------:R-:W-:Y:S04]  /*1410*/  STG.E desc[UR4][R4.64], R13 ;  /* 0x0000000d04007986 */ /* 0x000fe8000c101904 */
[----:B------:R-:W-:Y:S04]  /*1420*/  STG.E desc[UR4][R4.64+0x200], R17 ;  /* 0x0002001104007986 */ /* 0x000fe8000c101904 */
[----:B------:R-:W-:Y:S04]  /*1430*/  STG.E desc[UR4][R4.64+0x400], R3 ;  /* 0x0004000304007986 */ /* 0x000fe8000c101904 */
[----:B------:R-:W-:Y:S01]  /*1440*/  STG.E desc[UR4][R4.64+0x600], R9 ;  /* 0x0006000904007986 */ /* 0x000fe2000c101904 */
[----:B------:R-:W-:Y:S05]  /*1450*/  EXIT ;  /* 0x000000000000794d */ /* 0x000fea0003800000 */
.L_x_859:
        /* <DEDUP_REMOVED lines=10> */
.L_x_23117:


//--------------------- .text._ZN2at6native29vectorized_elementwise_kernelILi4ENS0_13BinaryFunctorIN3c108BFloat16ES4_S4_ZZZNS0_15binary_internal21div_trunc_kernel_cudaERNS_18TensorIteratorBaseEENKUlvE1_clEvENKUlvE2_clEvEUlS4_S4_E_EESt5arrayIPcLm3EEEEviT0_T1_ --------------------------
	.section	.text._ZN2at6native29vectorized_elementwise_kernelILi4ENS0_13BinaryFunctorIN3c108BFloat16ES4_S4_ZZZNS0_15binary_internal21div_trunc_kernel_cudaERNS_18TensorIteratorBaseEENKUlvE1_clEvENKUlvE2_clEvEUlS4_S4_E_EESt5arrayIPcLm3EEEEviT0_T1_,"ax",@progbits
	.align	128
        .global         _ZN2at6native29vectorized_elementwise_kernelILi4ENS0_13BinaryFunctorIN3c108BFloat16ES4_S4_ZZZNS0_15binary_internal21div_trunc_kernel_cudaERNS_18TensorIteratorBaseEENKUlvE1_clEvENKUlvE2_clEvEUlS4_S4_E_EESt5arrayIPcLm3EEEEviT0_T1_
        .type           _ZN2at6native29vectorized_elementwise_kernelILi4ENS0_13BinaryFunctorIN3c108BFloat16ES4_S4_ZZZNS0_15binary_internal21div_trunc_kernel_cudaERNS_18TensorIteratorBaseEENKUlvE1_clEvENKUlvE2_clEvEUlS4_S4_E_EESt5arrayIPcLm3EEEEviT0_T1_,@function
        .size           _ZN2at6native29vectorized_elementwise_kernelILi4ENS0_13BinaryFunctorIN3c108BFloat16ES4_S4_ZZZNS0_15binary_internal21div_trunc_kernel_cudaERNS_18TensorIteratorBaseEENKUlvE1_clEvENKUlvE2_clEvEUlS4_S4_E_EESt5arrayIPcLm3EEEEviT0_T1_,(.L_x_23118 - _ZN2at6native29vectorized_elementwise_kernelILi4ENS0_13BinaryFunctorIN3c108BFloat16ES4_S4_ZZZNS0_15binary_internal21div_trunc_kernel_cudaERNS_18TensorIteratorBaseEENKUlvE1_clEvENKUlvE2_clEvEUlS4_S4_E_EESt5arrayIPcLm3EEEEviT0_T1_)
        .other          _ZN2at6native29vectorized_elementwise_kernelILi4ENS0_13BinaryFunctorIN3c108BFloat16ES4_S4_ZZZNS0_15binary_internal21div_trunc_kernel_cudaERNS_18TensorIteratorBaseEENKUlvE1_clEvENKUlvE2_clEvEUlS4_S4_E_EESt5arrayIPcLm3EEEEviT0_T1_,@"STO_CUDA_ENTRY STV_DEFAULT"
_ZN2at6native29vectorized_elementwise_kernelILi4ENS0_13BinaryFunctorIN3c108BFloat16ES4_S4_ZZZNS0_15binary_internal21div_trunc_kernel_cudaERNS_18TensorIteratorBaseEENKUlvE1_clEvENKUlvE2_clEvEUlS4_S4_E_EESt5arrayIPcLm3EEEEviT0_T1_:
.text._ZN2at6native29vectorized_elementwise_kernelILi4ENS0_13BinaryFunctorIN3c108BFloat16ES4_S4_ZZZNS0_15binary_internal21div_trunc_kernel_cudaERNS_18TensorIteratorBaseEENKUlvE1_clEvENKUlvE2_clEvEUlS4_S4_E_EESt5arrayIPcLm3EEEEviT0_T1_:
        /* <DEDUP_REMOVED lines=197> */
.L_x_863:
[----:B------:R-:W-:-:S13]  /*0c50*/  ISETP.GE.U32.AND P0, PT, R3, R2, PT ;  /* 0x000000020300720c */ /* 0x000fda0003f06070 */
[----:B------:R-:W-:Y:S05]  /*0c60*/  @P0 BRA `(.L_x_865) ;  /* 0x0000000000300947 */ /* 0x000fea0003800000 */
[----:B0-----:R-:W0:Y:S01]  /*0c70*/  LDC.64 R4, c[0x0][0x388] ;  /* 0x0000e200ff047b82 */ /* 0x001e220000000a00 */
[----:B------:R-:W-:Y:S01]  /*0c80*/  IADD3 R11, PT, PT, R0, R3, RZ ;  /* 0x00000003000b7210 */ /* 0x000fe20007ffe0ff */
[----:B------:R-:W-:-:S04]  /*0c90*/  VIADD R3, R3, 0x80 ;  /* 0x0000008003037836 */ /* 0x000fc80000000000 */
[----:B0-----:R-:W-:-:S05]  /*0ca0*/  IMAD.WIDE.U32 R4, R11, 0x2, R4 ;  /* 0x000000020b047825 */ /* 0x001fca00078e0004 */
[----:B------:R1:W-:Y:S02]  /*0cb0*/  STG.E.U16 desc[UR4][R4.64], R6 ;  /* 0x0000000604007986 */ /* 0x0003e4000c101504 */
.L_x_864:
[----:B------:R-:W-:-:S13]  /*0cc0*/  ISETP.GE.U32.AND P0, PT, R3, R2, PT ;  /* 0x000000020300720c */ /* 0x000fda0003f06070 */
[----:B------:R-:W-:Y:S05]  /*0cd0*/  @P0 BRA `(.L_x_866) ;  /* 0x0000000000340947 */ /* 0x000fea0003800000 */
[----:B01----:R-:W0:Y:S01]  /*0ce0*/  LDC.64 R4, c[0x0][0x388] ;  /* 0x0000e200ff047b82 */ /* 0x003e220000000a00 */
[----:B------:R-:W-:Y:S01]  /*0cf0*/  IADD3 R11, PT, PT, R0, R3, RZ ;  /* 0x00000003000b7210 */ /* 0x000fe20007ffe0ff */
[----:B------:R-:W-:-:S04]  /*0d00*/  VIADD R3, R3, 0x80 ;  /* 0x0000008003037836 */ /* 0x000fc80000000000 */
[----:B0-----:R-:W-:-:S05]  /*0d10*/  IMAD.WIDE.U32 R4, R11, 0x2, R4 ;  /* 0x000000020b047825 */ /* 0x001fca00078e0004 */
[----:B------:R1:W-:Y:S02]  /*0d20*/  STG.E.U16 desc[UR4][R4.64], R7 ;  /* 0x0000000704007986 */ /* 0x0003e4000c101504 */
.L_x_865:
        /* <DEDUP_REMOVED lines=8> */
.L_x_866:
[----:B------:R-:W-:Y:S05]  /*0db0*/  BSYNC.RELIABLE B1 ;  /* 0x0000000000017941 */ /* 0x000fea0003800100 */
.L_x_862:
[----:B------:R-:W-:-:S13]  /*0dc0*/  ISETP.GE.U32.AND P0, PT, R3, R2, PT ;  /* 0x000000020300720c */ /* 0x000fda0003f06070 */
[----:B012---:R-:W0:Y:S01]  /*0dd0*/  @!P0 LDC.64 R4, c[0x0][0x388] ;  /* 0x0000e200ff048b82 */ /* 0x007e220000000a00 */
[----:B------:R-:W-:Y:S01]  /*0de0*/  @!P0 IADD3 R7, PT, PT, R0, R3, RZ ;  /* 0x0000000300078210 */ /* 0x000fe20007ffe0ff */
[----:B------:R-:W-:-:S04]  /*0df0*/  @!P0 VIADD R3, R3, 0x80 ;  /* 0x0000008003038836 */ /* 0x000fc80000000000 */
[----:B0-----:R-:W-:-:S05]  /*0e00*/  @!P0 IMAD.WIDE.U32 R4, R7, 0x2, R4 ;  /* 0x0000000207048825 */ /* 0x001fca00078e0004 */
[----:B------:R2:W-:Y:S02]  /*0e10*/  @!P0 STG.E.U16 desc[UR4][R4.64], R9 ;  /* 0x0000000904008986 */ /* 0x0005e4000c101504 */
.L_x_867:
[----:B------:R-:W-:Y:S05]  /*0e20*/  BSYNC.RECONVERGENT B0 ;  /* 0x0000000000007941 */ /* 0x000fea0003800200 */
.L_x_861:
        /* <DEDUP_REMOVED lines=8> */
.L_x_860:
[----:B------:R-:W0:Y:S01]  /*0eb0*/  S2R R6, SR_TID.X ;  /* 0x0000000000067919 */ /* 0x000e220000002100 */
[----:B------:R-:W1:Y:S02]  /*0ec0*/  LDC.64 R2, c[0x0][0x398] ;  /* 0x0000e600ff027b82 */ /* 0x000e640000000a00 */
[----:B-1----:R-:W-:-:S04]  /*0ed0*/  IMAD.WIDE.U32 R2, R0, 0x2, R2 ;  /* 0x0000000200027825 */ /* 0x002fc800078e0002 */
[----:B0-----:R-:W-:Y:S02]  /*0ee0*/  IMAD.WIDE.U32 R18, R6, 0x8, R2 ;  /* 0x0000000806127825 */ /* 0x001fe400078e0002 */
[----:B------:R-:W0:Y:S03]  /*0ef0*/  LDC.64 R2, c[0x0][0x390] ;  /* 0x0000e400ff027b82 */ /* 0x000e260000000a00 */
[----:B------:R-:W2:Y:S04]  /*0f00*/  LDG.E.64 R10, desc[UR4][R18.64] ;  /* 0x00000004120a7981 */ /* 0x000ea8000c1e1b00 */
[----:B------:R-:W3:Y:S01]  /*0f10*/  LDG.E.64 R8, desc[UR4][R18.64+0x400] ;  /* 0x0004000412087981 */ /* 0x000ee2000c1e1b00 */
[----:B0-----:R-:W-:-:S04]  /*0f20*/  IMAD.WIDE.U32 R2, R0, 0x2, R2 ;  /* 0x0000000200027825 */ /* 0x001fc800078e0002 */
[----:B------:R-:W-:-:S05]  /*0f30*/  IMAD.WIDE.U32 R16, R6, 0x8, R2 ;  /* 0x0000000806107825 */ /* 0x000fca00078e0002 */
[----:B------:R-:W4:Y:S04]  /*0f40*/  LDG.E.64 R2, desc[UR4][R16.64] ;  /* 0x0000000410027981 */ /* 0x000f28000c1e1b00 */
[----:B------:R4:W5:Y:S01]  /*0f50*/  LDG.E.64 R4, desc[UR4][R16.64+0x400] ;  /* 0x0004000410047981 */ /* 0x000962000c1e1b00 */
[C---:B--2---:R-:W-:Y:S01]  /*0f60*/  IMAD.U32 R15, R10.reuse, 0x10000, RZ ;  /* 0x000100000a0f7824 */ /* 0x044fe200078e00ff */
[----:B------:R-:W-:Y:S02]  /*0f70*/  SHF.L.U32 R14, R11, 0x10, RZ ;  /* 0x000000100b0e7819 */ /* 0x000fe400000006ff */
[----:B------:R-:W-:Y:S01]  /*0f80*/  PRMT R10, R10, 0x7632, R10 ;  /* 0x000076320a0a7816 */ /* 0x000fe2000000000a */
[C---:B---3--:R-:W-:Y:S01]  /*0f90*/  IMAD.U32 R13, R8.reuse, 0x10000, RZ ;  /* 0x00010000080d7824 */ /* 0x048fe200078e00ff */
[----:B------:R-:W-:Y:S01]  /*0fa0*/  SHF.L.U32 R12, R9, 0x10, RZ ;  /* 0x00000010090c7819 */ /* 0x000fe200000006ff */
[----:B------:R-:W0:Y:S01]  /*0fb0*/  MUFU.RCP R15, R15 ;  /* 0x0000000f000f7308 */ /* 0x000e220000001000 */
[----:B------:R-:W-:Y:S01]  /*0fc0*/  PRMT R8, R8, 0x7632, R8 ;  /* 0x0000763208087816 */ /* 0x000fe20000000008 */
[----:B------:R-:W-:Y:S01]  /*0fd0*/  IMAD.U32 R10, R10, 0x10000, RZ ;  /* 0x000100000a0a7824 */ /* 0x000fe200078e00ff */
[----:B------:R-:W-:-:S02]  /*0fe0*/  PRMT R11, R11, 0x7632, R11 ;  /* 0x000076320b0b7816 */ /* 0x000fc4000000000b */
[----:B------:R-:W-:Y:S01]  /*0ff0*/  PRMT R9, R9, 0x7632, R9 ;  /* 0x0000763209097816 */ /* 0x000fe20000000009 */
[----:B------:R-:W-:Y:S01]  /*1000*/  IMAD.U32 R8, R8, 0x10000, RZ ;  /* 0x0001000008087824 */ /* 0x000fe200078e00ff */
[----:B------:R-:W-:Y:S01]  /*1010*/  SHF.L.U32 R7, R11, 0x10, RZ ;  /* 0x000000100b077819 */ /* 0x000fe200000006ff */
[----:B------:R-:W1:Y:S02]  /*1020*/  MUFU.RCP R13, R13 ;  /* 0x0000000d000d7308 */ /* 0x000e640000001000 */
[----:B------:R-:W-:-:S06]  /*1030*/  IMAD.U32 R9, R9, 0x10000, RZ ;  /* 0x0001000009097824 */ /* 0x000fcc00078e00ff */
[----:B------:R-:W2:Y:S08]  /*1040*/  MUFU.RCP R14, R14 ;  /* 0x0000000e000e7308 */ /* 0x000eb00000001000 */
[----:B------:R-:W3:Y:S01]  /*1050*/  MUFU.RCP R12, R12 ;  /* 0x0000000c000c7308 */ /* 0x000ee20000001000 */
[----:B----4-:R-:W-:-:S05]  /*1060*/  SHF.L.U32 R16, R2, 0x10, RZ ;  /* 0x0000001002107819 */ /* 0x010fca00000006ff */
[----:B0-----:R-:W-:Y:S02]  /*1070*/  FMUL.FTZ R11, R16, R15 ;  /* 0x0000000f100b7220 */ /* 0x001fe40000410000 */
[----:B------:R-:W0:Y:S01]  /*1080*/  MUFU.RCP R10, R10 ;  /* 0x0000000a000a7308 */ /* 0x000e220000001000 */
[----:B-----5:R-:W-:Y:S01]  /*1090*/  IMAD.U32 R16, R4, 0x10000, RZ ;  /* 0x0001000004107824 */ /* 0x020fe200078e00ff */
[----:B------:R-:W-:Y:S02]  /*10a0*/  SHF.L.U32 R15, R3, 0x10, RZ ;  /* 0x00000010030f7819 */ /* 0x000fe400000006ff */
[----:B------:R-:W-:Y:S01]  /*10b0*/  PRMT R3, R2, 0x7632, R3 ;  /* 0x0000763202037816 */ /* 0x000fe20000000003 */
[----:B-1----:R-:W-:Y:S01]  /*10c0*/  FMUL.FTZ R16, R16, R13 ;  /* 0x0000000d10107220 */ /* 0x002fe20000410000 */
[----:B------:R-:W-:Y:S01]  /*10d0*/  SHF.L.U32 R13, R5, 0x10, RZ ;  /* 0x00000010050d7819 */ /* 0x000fe200000006ff */
[----:B--2---:R-:W-:Y:S01]  /*10e0*/  FMUL.FTZ R14, R15, R14 ;  /* 0x0000000e0f0e7220 */ /* 0x004fe20000410000 */
[----:B------:R-:W1:Y:S01]  /*10f0*/  MUFU.RCP R8, R8 ;  /* 0x0000000800087308 */ /* 0x000e620000001000 */
[----:B------:R-:W-:-:S02]  /*1100*/  PRMT R4, R3, 0x7632, R4 ;  /* 0x0000763203047816 */ /* 0x000fc40000000004 */
[----:B---3--:R-:W-:Y:S01]  /*1110*/  FMUL.FTZ R15, R13, R12 ;  /* 0x0000000c0d0f7220 */ /* 0x008fe20000410000 */
[----:B------:R-:W-:Y:S01]  /*1120*/  IMAD.U32 R13, R3, 0x10000, RZ ;  /* 0x00010000030d7824 */ /* 0x000fe200078e00ff */
[C---:B------:R-:W-:Y:S02]  /*1130*/  PRMT R5, R4.reuse, 0x7632, R5 ;  /* 0x0000763204057816 */ /* 0x040fe40000000005 */
[----:B------:R-:W-:Y:S01]  /*1140*/  SHF.L.U32 R12, R4, 0x10, RZ ;  /* 0x00000010040c7819 */ /* 0x000fe200000006ff */
[----:B------:R-:W2:Y:S01]  /*1150*/  MUFU.RCP R7, R7 ;  /* 0x0000000700077308 */ /* 0x000ea20000001000 */
[----:B0-----:R-:W-:Y:S01]  /*1160*/  FMUL.FTZ R10, R13, R10 ;  /* 0x0000000a0d0a7220 */ /* 0x001fe20000410000 */
[C---:B------:R-:W-:Y:S01]  /*1170*/  IMAD.U32 R13, R5.reuse, 0x10000, RZ ;  /* 0x00010000050d7824 */ /* 0x040fe200078e00ff */
[----:B------:R-:W-:-:S05]  /*1180*/  PRMT R5, R5, 0x7632, R5 ;  /* 0x0000763205057816 */ /* 0x000fca0000000005 */
[----:B------:R-:W0:Y:S01]  /*1190*/  MUFU.RCP R9, R9 ;  /* 0x0000000900097308 */ /* 0x000e220000001000 */
[----:B-1----:R-:W-:Y:S01]  /*11a0*/  FMUL.FTZ R13, R13, R8 ;  /* 0x000000080d0d7220 */ /* 0x002fe20000410000 */
[----:B------:R-:W-:-:S06]  /*11b0*/  SHF.L.U32 R8, R5, 0x10, RZ ;  /* 0x0000001005087819 */ /* 0x000fcc00000006ff */
[----:B------:R-:W1:Y:S01]  /*11c0*/  F2F.BF16.F32 R2, R16 ;  /* 0x0000001000027304 */ /* 0x000e620000202000 */
[----:B--2---:R-:W-:-:S07]  /*11d0*/  FMUL.FTZ R7, R12, R7 ;  /* 0x000000070c077220 */ /* 0x004fce0000410000 */
[----:B------:R-:W2:Y:S01]  /*11e0*/  F2F.BF16.F32 R3, R15 ;  /* 0x0000000f00037304 */ /* 0x000ea20000202000 */
[----:B0-----:R-:W-:Y:S01]  /*11f0*/  FMUL.FTZ R12, R8, R9 ;  /* 0x00000009080c7220 */ /* 0x001fe20000410000 */
[----:B-1----:R-:W-:-:S06]  /*1200*/  IMAD.U32 R8, R2, 0x10000, RZ ;  /* 0x0001000002087824 */ /* 0x002fcc00078e00ff */
[----:B------:R-:W0:Y:S01]  /*1210*/  F2F.BF16.F32 R11, R11 ;  /* 0x0000000b000b7304 */ /* 0x000e220000202000 */
[----:B--2---:R-:W-:-:S07]  /*1220*/  SHF.L.U32 R9, R3, 0x10, RZ ;  /* 0x0000001003097819 */ /* 0x004fce00000006ff */
[----:B------:R-:W1:Y:S01]  /*1230*/  F2F.BF16.F32 R14, R14 ;  /* 0x0000000e000e7304 */ /* 0x000e620000202000 */
[----:B------:R-:W2:Y:S01]  /*1240*/  LDC.64 R2, c[0x0][0x388] ;  /* 0x0000e200ff027b82 */ /* 0x000ea20000000a00 */
[----:B0-----:R-:W-:-:S06]  /*1250*/  IMAD.U32 R5, R11, 0x10000, RZ ;  /* 0x000100000b057824 */ /* 0x001fcc00078e00ff */
[----:B------:R-:W0:Y:S01]  /*1260*/  F2F.BF16.F32 R4, R10 ;  /* 0x0000000a00047304 */ /* 0x000e220000202000 */
[----:B-1----:R-:W-:-:S07]  /*1270*/  SHF.L.U32 R14, R14, 0x10, RZ ;  /* 0x000000100e0e7819 */ /* 0x002fce00000006ff */
[----:B------:R-:W1:Y:S01]  /*1280*/  F2F.BF16.F32 R7, R7 ;  /* 0x0000000700077304 */ /* 0x000e620000202000 */
[----:B0-----:R-:W-:-:S07]  /*1290*/  IMAD.U32 R4, R4, 0x10000, RZ ;  /* 0x0001000004047824 */ /* 0x001fce00078e00ff */
[----:B------:R-:W0:Y:S01]  /*12a0*/  F2F.BF16.F32 R13, R13 ;  /* 0x0000000d000d7304 */ /* 0x000e220000202000 */
[----:B--2---:R-:W-:Y:S01]  /*12b0*/  IMAD.WIDE.U32 R2, R0, 0x2, R2 ;  /* 0x0000000200027825 */ /* 0x004fe200078e0002 */
[----:B-1----:R-:W-:-:S06]  /*12c0*/  SHF.L.U32 R7, R7, 0x10, RZ ;  /* 0x0000001007077819 */ /* 0x002fcc00000006ff */
[----:B------:R-:W1:Y:S01]  /*12d0*/  F2F.BF16.F32 R12, R12 ;  /* 0x0000000c000c7304 */ /* 0x000e620000202000 */
[----:B------:R-:W-:-:S04]  /*12e0*/  IMAD.WIDE.U32 R2, R6, 0x8, R2 ;  /* 0x0000000806027825 */ /* 0x000fc800078e0002 */
[----:B0-----:R-:W-:-:S03]  /*12f0*/  IMAD.U32 R13, R13, 0x10000, RZ ;  /* 0x000100000d0d7824 */ /* 0x001fc600078e00ff */
[----:B------:R-:W-:Y:S01]  /*1300*/  FRND.TRUNC R5, R5 ;  /* 0x0000000500057307 */ /* 0x000fe2000020d000 */
[----:B-1----:R-:W-:-:S07]  /*1310*/  SHF.L.U32 R12, R12, 0x10, RZ ;  /* 0x000000100c0c7819 */ /* 0x002fce00000006ff */
[----:B------:R-:W-:Y:S08]  /*1320*/  FRND.TRUNC R14, R14 ;  /* 0x0000000e000e7307 */ /* 0x000ff0000020d000 */
[----:B------:R-:W-:Y:S08]  /*1330*/  FRND.TRUNC R8, R8 ;  /* 0x0000000800087307 */ /* 0x000ff0000020d000 */
[----:B------:R-:W-:Y:S08]  /*1340*/  FRND.TRUNC R9, R9 ;  /* 0x0000000900097307 */ /* 0x000ff0000020d000 */
[----:B------:R-:W0:Y:S08]  /*1350*/  FRND.TRUNC R4, R4 ;  /* 0x0000000400047307 */ /* 0x000e30000020d000 */
[----:B------:R-:W1:Y:S01]  /*1360*/  FRND.TRUNC R7, R7 ;  /* 0x0000000700077307 */ /* 0x000e62000020d000 */
[----:B0-----:R-:W-:-:S07]  /*1370*/  F2FP.BF16.F32.PACK_AB R10, R4, R5 ;  /* 0x00000005040a723e */ /* 0x001fce00000010ff */
[----:B------:R-:W0:Y:S01]  /*1380*/  FRND.TRUNC R13, R13 ;  /* 0x0000000d000d7307 */ /* 0x000e22000020d000 */
[----:B-1----:R-:W-:-:S07]  /*1390*/  F2FP.BF16.F32.PACK_AB R11, R7, R14 ;  /* 0x0000000e070b723e */ /* 0x002fce00000010ff */
[----:B------:R-:W1:Y:S01]  /*13a0*/  FRND.TRUNC R12, R12 ;  /* 0x0000000c000c7307 */ /* 0x000e62000020d000 */
[----:B------:R-:W-:Y:S01]  /*13b0*/  STG.E.64 desc[UR4][R2.64], R10 ;  /* 0x0000000a02007986 */ /* 0x000fe2000c101b04 */
[----:B0-----:R-:W-:Y:S02]  /*13c0*/  F2FP.BF16.F32.PACK_AB R8, R13, R8 ;  /* 0x000000080d08723e */ /* 0x001fe400000010ff */
[----:B-1----:R-:W-:-:S05]  /*13d0*/  F2FP.BF16.F32.PACK_AB R9, R12, R9 ;  /* 0x000000090c09723e */ /* 0x002fca00000010ff */
[----:B------:R-:W-:Y:S01]  /*13e0*/  STG.E.64 desc[UR4][R2.64+0x400], R8 ;  /* 0x0004000802007986 */ /* 0x000fe2000c101b04 */
[----:B------:R-:W-:Y:S05]  /*13f0*/  EXIT ;  /* 0x000000000000794d */ /* 0x000fea0003800000 */
.L_x_868:
        /* <DEDUP_REMOVED lines=16> */
.L_x_23118:


//--------------------- .text._ZN2at6native29vectorized_elementwise_kernelILi8ENS0_13BinaryFunctorIN3c108BFloat16ES4_S4_ZZZNS0_15binary_internal21div_trunc_kernel_cudaERNS_18TensorIteratorBaseEENKUlvE1_clEvENKUlvE2_clEvEUlS4_S4_E_EESt5arrayIPcLm3EEEEviT0_T1_ --------------------------
	.section	.text._ZN2at6native29vectorized_elementwise_kernelILi8ENS0_13BinaryFunctorIN3c108BFloat16ES4_S4_ZZZNS0_15binary_internal21div_trunc_kernel_cudaERNS_18TensorIteratorBaseEENKUlvE1_clEvENKUlvE2_clEvEUlS4_S4_E_EESt5arrayIPcLm3EEEEviT0_T1_,"ax",@progbits
	.align	128
        .global         _ZN2at6native29vectorized_elementwise_kernelILi8ENS0_13BinaryFunctorIN3c108BFloat16ES4_S4_ZZZNS0_15binary_internal21div_trunc_kernel_cudaERNS_18TensorIteratorBaseEENKUlvE1_clEvENKUlvE2_clEvEUlS4_S4_E_EESt5arrayIPcLm3EEEEviT0_T1_
        .type           _ZN2at6native29vectorized_elementwise_kernelILi8ENS0_13BinaryFunctorIN3c108BFloat16ES4_S4_ZZZNS0_15binary_internal21div_trunc_kernel_cudaERNS_18TensorIteratorBaseEENKUlvE1_clEvENKUlvE2_clEvEUlS4_S4_E_EESt5arrayIPcLm3EEEEviT0_T1_,@function
        .size           _ZN2at6native29vectorized_elementwise_kernelILi8ENS0_13BinaryFunctorIN3c108BFloat16ES4_S4_ZZZNS0_15binary_internal21div_trunc_kernel_cudaERNS_18TensorIteratorBaseEENKUlvE1_clEvENKUlvE2_clEvEUlS4_S4_E_EESt5arrayIPcLm3EEEEviT0_T1_,(.L_x_23119 - _ZN2at6native29vectorized_elementwise_kernelILi8ENS0_13BinaryFunctorIN3c108BFloat16ES4_S4_ZZZNS0_15binary_internal21div_trunc_kernel_cudaERNS_18TensorIteratorBaseEENKUlvE1_clEvENKUlvE2_clEvEUlS4_S4_E_EESt5arrayIPcLm3EEEEviT0_T1_)
        .other          _ZN2at6native29vectorized_elementwise_kernelILi8ENS0_13BinaryFunctorIN3c108BFloat16ES4_S4_ZZZNS0_15binary_internal21div_trunc_kernel_cudaERNS_18TensorIteratorBaseEENKUlvE1_clEvENKUlvE2_clEvEUlS4_S4_E_EESt5arrayIPcLm3EEEEviT0_T1_,@"STO_CUDA_ENTRY STV_DEFAULT"
_ZN2at6native29vectorized_elementwise_kernelILi8ENS0_13BinaryFunctorIN3c108BFloat16ES4_S4_ZZZNS0_15binary_internal21div_trunc_kernel_cudaERNS_18TensorIteratorBaseEENKUlvE1_clEvENKUlvE2_clEvEUlS4_S4_E_EESt5arrayIPcLm3EEEEviT0_T1_:
.text._ZN2at6native29vectorized_elementwise_kernelILi8ENS0_13BinaryFunctorIN3c108BFloat16ES4_S4_ZZZNS0_15binary_internal21div_trunc_kernel_cudaERNS_18TensorIteratorBaseEENKUlvE1_clEvENKUlvE2_clEvEUlS4_S4_E_EESt5arrayIPcLm3EEEEviT0_T1_:
        /* <DEDUP_REMOVED lines=197> */
.L_x_872:
[----:B------:R-:W-:-:S13]  /*0c50*/  ISETP.GE.U32.AND P0, PT, R3, R2, PT ;  /* 0x000000020300720c */ /* 0x000fda0003f06070 */
[----:B------:R-:W-:Y:S05]  /*0c60*/  @P0 BRA `(.L_x_874) ;  /* 0x0000000000300947 */ /* 0x000fea0003800000 */
[----:B0-----:R-:W0:Y:S01]  /*0c70*/  LDC.64 R4, c[0x0][0x388] ;  /* 0x0000e200ff047b82 */ /* 0x001e220000000a00 */
[----:B------:R-:W-:Y:S01]  /*0c80*/  IADD3 R11, PT, PT, R0, R3, RZ ;  /* 0x00000003000b7210 */ /* 0x000fe20007ffe0ff */
[----:B------:R-:W-:-:S04]  /*0c90*/  VIADD R3, R3, 0x80 ;  /* 0x0000008003037836 */ /* 0x000fc80000000000 */
[----:B0-----:R-:W-:-:S05]  /*0ca0*/  IMAD.WIDE.U32 R4, R11, 0x2, R4 ;  /* 0x000000020b047825 */ /* 0x001fca00078e0004 */
[----:B------:R1:W-:Y:S02]  /*0cb0*/  STG.E.U16 desc[UR4][R4.64], R6 ;  /* 0x0000000604007986 */ /* 0x0003e4000c101504 */
.L_x_873:
[----:B------:R-:W-:-:S13]  /*0cc0*/  ISETP.GE.U32.AND P0, PT, R3, R2, PT ;  /* 0x000000020300720c */ /* 0x000fda0003f06070 */
[----:B------:R-:W-:Y:S05]  /*0cd0*/  @P0 BRA `(.L_x_875) ;  /* 0x0000000000340947 */ /* 0x000fea0003800000 */
[----:B01----:R-:W0:Y:S01]  /*0ce0*/  LDC.64 R4, c[0x0][0x388] ;  /* 0x0000e200ff047b82 */ /* 0x003e220000000a00 */
[----:B------:R-:W-:Y:S01]  /*0cf0*/  IADD3 R11, PT, PT, R0, R3, RZ ;  /* 0x00000003000b7210 */ /* 0x000fe20007ffe0ff */
[----:B------:R-:W-:-:S04]  /*0d00*/  VIADD R3, R3, 0x80 ;  /* 0x0000008003037836 */ /* 0x000fc80000000000 */
[----:B0-----:R-:W-:-:S05]  /*0d10*/  IMAD.WIDE.U32 R4, R11, 0x2, R4 ;  /* 0x000000020b047825 */ /* 0x001fca00078e0004 */
[----:B------:R1:W-:Y:S02]  /*0d20*/  STG.E.U16 desc[UR4][R4.64], R7 ;  /* 0x0000000704007986 */ /* 0x0003e4000c101504 */
.L_x_874:
        /* <DEDUP_REMOVED lines=8> */
.L_x_875:
[----:B------:R-:W-:Y:S05]  /*0db0*/  BSYNC.RELIABLE B1 ;  /* 0x0000000000017941 */ /* 0x000fea0003800100 */
.L_x_871:
[----:B------:R-:W-:-:S13]  /*0dc0*/  ISETP.GE.U32.AND P0, PT, R3, R2, PT ;  /* 0x000000020300720c */ /* 0x000fda0003f06070 */
[----:B012---:R-:W0:Y:S01]  /*0dd0*/  @!P0 LDC.64 R4, c[0x0][0x388] ;  /* 0x0000e200ff048b82 */ /* 0x007e220000000a00 */
[----:B------:R-:W-:Y:S01]  /*0de0*/  @!P0 IADD3 R7, PT, PT, R0, R3, RZ ;  /* 0x0000000300078210 */ /* 0x000fe20007ffe0ff */
[----:B------:R-:W-:-:S04]  /*0df0*/  @!P0 VIADD R3, R3, 0x80 ;  /* 0x0000008003038836 */ /* 0x000fc80000000000 */
[----:B0-----:R-:W-:-:S05]  /*0e00*/  @!P0 IMAD.WIDE.U32 R4, R7, 0x2, R4 ;  /* 0x0000000207048825 */ /* 0x001fca00078e0004 */
[----:B------:R2:W-:Y:S02]  /*0e10*/  @!P0 STG.E.U16 desc[UR4][R4.64], R9 ;  /* 0x0000000904008986 */ /* 0x0005e4000c101504 */
.L_x_876:
[----:B------:R-:W-:Y:S05]  /*0e20*/  BSYNC.RECONVERGENT B0 ;  /* 0x0000000000007941 */ /* 0x000fea0003800200 */
.L_x_870:
        /* <DEDUP_REMOVED lines=8> */
.L_x_869:
[----:B------:R-:W0:Y:S01]  /*0eb0*/  S2R R2, SR_TID.X ;  /* 0x0000000000027919 */ /* 0x000e220000002100 */
[----:B------:R-:W1:Y:S02]  /*0ec0*/  LDC.64 R4, c[0x0][0x398] ;  /* 0x0000e600ff047b82 */ /* 0x000e640000000a00 */
[----:B-1----:R-:W-:-:S04]  /*0ed0*/  IMAD.WIDE.U32 R4, R0, 0x2, R4 ;  /* 0x0000000200047825 */ /* 0x002fc800078e0004 */
[----:B0-----:R-:W-:Y:S02]  /*0ee0*/  IMAD.WIDE.U32 R8, R2, 0x10, R4 ;  /* 0x0000001002087825 */ /* 0x001fe400078e0004 */
[----:B------:R-:W0:Y:S04]  /*0ef0*/  LDC.64 R4, c[0x0][0x390] ;  /* 0x0000e400ff047b82 */ /* 0x000e280000000a00 */
[----:B------:R-:W2:Y:S01]  /*0f00*/  LDG.E.128 R8, desc[UR4][R8.64] ;  /* 0x0000000408087981 */ /* 0x000ea2000c1e1d00 */
[----:B0-----:R-:W-:-:S04]  /*0f10*/  IMAD.WIDE.U32 R4, R0, 0x2, R4 ;  /* 0x0000000200047825 */ /* 0x001fc800078e0004 */
[----:B------:R-:W-:-:S06]  /*0f20*/  IMAD.WIDE.U32 R4, R2, 0x10, R4 ;  /* 0x0000001002047825 */ /* 0x000fcc00078e0004 */
[----:B------:R-:W3:Y:S01]  /*0f30*/  LDG.E.128 R4, desc[UR4][R4.64] ;  /* 0x0000000404047981 */ /* 0x000ee2000c1e1d00 */
[----:B--2---:R-:W-:Y:S01]  /*0f40*/  IMAD.U32 R16, R11, 0x10000, RZ ;  /* 0x000100000b107824 */ /* 0x004fe200078e00ff */
[----:B------:R-:W-:Y:S01]  /*0f50*/  SHF.L.U32 R15, R10, 0x10, RZ ;  /* 0x000000100a0f7819 */ /* 0x000fe200000006ff */
[C---:B------:R-:W-:Y:S01]  /*0f60*/  IMAD.U32 R14, R9.reuse, 0x10000, RZ ;  /* 0x00010000090e7824 */ /* 0x040fe200078e00ff */
[----:B------:R-:W-:Y:S02]  /*0f70*/  PRMT R9, R9, 0x7632, R9 ;  /* 0x0000763209097816 */ /* 0x000fe40000000009 */
[----:B------:R-:W-:Y:S01]  /*0f80*/  PRMT R11, R11, 0x7632, R11 ;  /* 0x000076320b0b7816 */ /* 0x000fe2000000000b */
[----:B------:R-:W0:Y:S01]  /*0f90*/  MUFU.RCP R16, R16 ;  /* 0x0000001000107308 */ /* 0x000e220000001000 */
[C---:B------:R-:W-:Y:S01]  /*0fa0*/  SHF.L.U32 R12, R8.reuse, 0x10, RZ ;  /* 0x00000010080c7819 */ /* 0x040fe200000006ff */
[----:B------:R-:W-:Y:S01]  /*0fb0*/  IMAD.U32 R17, R9, 0x10000, RZ ;  /* 0x0001000009117824 */ /* 0x000fe200078e00ff */
[----:B------:R-:W-:Y:S01]  /*0fc0*/  PRMT R9, R8, 0x7632, R9 ;  /* 0x0000763208097816 */ /* 0x000fe20000000009 */
[----:B------:R-:W-:Y:S01]  /*0fd0*/  IMAD.U32 R18, R11, 0x10000, RZ ;  /* 0x000100000b127824 */ /* 0x000fe200078e00ff */
[----:B------:R-:W-:-:S03]  /*0fe0*/  PRMT R3, R10, 0x7632, R3 ;  /* 0x000076320a037816 */ /* 0x000fc60000000003 */
[----:B------:R-:W1:Y:S01]  /*0ff0*/  MUFU.RCP R15, R15 ;  /* 0x0000000f000f7308 */ /* 0x000e620000001000 */
[----:B------:R-:W-:Y:S01]  /*1000*/  IMAD.U32 R13, R9, 0x10000, RZ ;  /* 0x00010000090d7824 */ /* 0x000fe200078e00ff */
[----:B------:R-:W-:-:S06]  /*1010*/  SHF.L.U32 R3, R3, 0x10, RZ ;  /* 0x0000001003037819 */ /* 0x000fcc00000006ff */
[----:B------:R-:W2:Y:S08]  /*1020*/  MUFU.RCP R14, R14 ;  /* 0x0000000e000e7308 */ /* 0x000eb00000001000 */
[----:B------:R-:W4:Y:S01]  /*1030*/  MUFU.RCP R12, R12 ;  /* 0x0000000c000c7308 */ /* 0x000f220000001000 */
[----:B---3--:R-:W-:-:S05]  /*1040*/  SHF.L.U32 R11, R7, 0x10, RZ ;  /* 0x00000010070b7819 */ /* 0x008fca00000006ff */
[----:B0-----:R-:W-:Y:S01]  /*1050*/  FMUL.FTZ R9, R11, R16 ;  /* 0x000000100b097220 */ /* 0x001fe20000410000 */
[----:B------:R-:W-:Y:S01]  /*1060*/  SHF.L.U32 R16, R6, 0x10, RZ ;  /* 0x0000001006107819 */ /* 0x000fe200000006ff */
[----:B------:R-:W0:Y:S04]  /*1070*/  MUFU.RCP R10, R18 ;  /* 0x00000012000a7308 */ /* 0x000e280000001000 */
[----:B-1----:R-:W-:Y:S01]  /*1080*/  FMUL.FTZ R11, R16, R15 ;  /* 0x0000000f100b7220 */ /* 0x002fe20000410000 */
[----:B------:R-:W-:-:S03]  /*1090*/  IMAD.U32 R15, R5, 0x10000, RZ ;  /* 0x00010000050f7824 */ /* 0x000fc600078e00ff */
[----:B------:R-:W1:Y:S01]  /*10a0*/  MUFU.RCP R3, R3 ;  /* 0x0000000300037308 */ /* 0x000e620000001000 */
[----:B--2---:R-:W-:Y:S01]  /*10b0*/  FMUL.FTZ R14, R15, R14 ;  /* 0x0000000e0f0e7220 */ /* 0x004fe20000410000 */
[----:B------:R-:W-:Y:S02]  /*10c0*/  SHF.L.U32 R15, R4, 0x10, RZ ;  /* 0x00000010040f7819 */ /* 0x000fe400000006ff */
[----:B------:R-:W-:-:S03]  /*10d0*/  PRMT R4, R7, 0x7632, R4 ;  /* 0x0000763207047816 */ /* 0x000fc60000000004 */
[----:B----4-:R-:W-:Y:S01]  /*10e0*/  FMUL.FTZ R12, R15, R12 ;  /* 0x0000000c0f0c7220 */ /* 0x010fe20000410000 */
[----:B------:R-:W2:Y:S01]  /*10f0*/  MUFU.RCP R13, R13 ;  /* 0x0000000d000d7308 */ /* 0x000ea20000001000 */
[----:B------:R-:W-:Y:S01]  /*1100*/  IMAD.U32 R15, R4, 0x10000, RZ ;  /* 0x00010000040f7824 */ /* 0x000fe200078e00ff */
[----:B------:R-:W-:-:S03]  /*1110*/  PRMT R4, R6, 0x7632, R4 ;  /* 0x0000763206047816 */ /* 0x000fc60000000004 */
[----:B0-----:R-:W-:Y:S01]  /*1120*/  FMUL.FTZ R16, R15, R10 ;  /* 0x0000000a0f107220 */ /* 0x001fe20000410000 */
[----:B------:R-:W-:Y:S02]  /*1130*/  SHF.L.U32 R10, R4, 0x10, RZ ;  /* 0x00000010040a7819 */ /* 0x000fe400000006ff */
[----:B------:R-:W0:Y:S01]  /*1140*/  MUFU.RCP R8, R17 ;  /* 0x0000001100087308 */ /* 0x000e220000001000 */
[----:B------:R-:W-:Y:S02]  /*1150*/  PRMT R4, R5, 0x7632, R4 ;  /* 0x0000763205047816 */ /* 0x000fe40000000004 */
[----:B-1----:R-:W-:-:S03]  /*1160*/  FMUL.FTZ R10, R10, R3 ;  /* 0x000000030a0a7220 */ /* 0x002fc60000410000 */
[C---:B------:R-:W-:Y:S01]  /*1170*/  IMAD.U32 R3, R4.reuse, 0x10000, RZ ;  /* 0x0001000004037824 */ /* 0x040fe200078e00ff */
[----:B------:R-:W-:Y:S01]  /*1180*/  PRMT R4, R4, 0x7632, R4 ;  /* 0x0000763204047816 */ /* 0x000fe20000000004 */
[----:B------:R0:W1:Y:S03]  /*1190*/  F2F.BF16.F32 R7, R14 ;  /* 0x0000000e00077304 */ /* 0x0000660000202000 */
[----:B------:R-:W-:-:S05]  /*11a0*/  SHF.L.U32 R4, R4, 0x10, RZ ;  /* 0x0000001004047819 */ /* 0x000fca00000006ff */
[----:B------:R-:W3:Y:S01]  /*11b0*/  F2F.BF16.F32 R6, R12 ;  /* 0x0000000c00067304 */ /* 0x000ee20000202000 */
[----:B--2---:R-:W-:Y:S01]  /*11c0*/  FMUL.FTZ R13, R4, R13 ;  /* 0x0000000d040d7220 */ /* 0x004fe20000410000 */
[----:B0-----:R-:W-:Y:S01]  /*11d0*/  FMUL.FTZ R14, R3, R8 ;  /* 0x00000008030e7220 */ /* 0x001fe20000410000 */
[----:B-1----:R-:W-:-:S05]  /*11e0*/  IMAD.U32 R8, R7, 0x10000, RZ ;  /* 0x0001000007087824 */ /* 0x002fca00078e00ff */
[----:B------:R-:W0:Y:S01]  /*11f0*/  F2F.BF16.F32 R9, R9 ;  /* 0x0000000900097304 */ /* 0x000e220000202000 */
[----:B---3--:R-:W-:-:S07]  /*1200*/  SHF.L.U32 R4, R6, 0x10, RZ ;  /* 0x0000001006047819 */ /* 0x008fce00000006ff */
        /* <DEDUP_REMOVED lines=11> */
[----:B0-----:R-:W-:-:S07]  /*12c0*/  SHF.L.U32 R15, R15, 0x10, RZ ;  /* 0x000000100f0f7819 */ /* 0x001fce00000006ff */
[----:B------:R-:W-:Y:S01]  /*12d0*/  FRND.TRUNC R3, R3 ;  /* 0x0000000300037307 */ /* 0x000fe2000020d000 */
[----:B-1----:R-:W-:-:S07]  /*12e0*/  IMAD.U32 R14, R14, 0x10000, RZ ;  /* 0x000100000e0e7824 */ /* 0x002fce00078e00ff */
[----:B------:R-:W-:Y:S08]  /*12f0*/  FRND.TRUNC R11, R11 ;  /* 0x0000000b000b7307 */ /* 0x000ff0000020d000 */
[----:B------:R0:W-:Y:S08]  /*1300*/  FRND.TRUNC R10, R8 ;  /* 0x00000008000a7307 */ /* 0x0001f0000020d000 */
[----:B------:R-:W-:Y:S01]  /*1310*/  FRND.TRUNC R4, R4 ;  /* 0x0000000400047307 */ /* 0x000fe2000020d000 */
[----:B0-----:R-:W-:-:S07]  /*1320*/  IMAD.WIDE.U32 R8, R2, 0x10, R6 ;  /* 0x0000001002087825 */ /* 0x001fce00078e0006 */
[----:B------:R-:W0:Y:S08]  /*1330*/  FRND.TRUNC R16, R16 ;  /* 0x0000001000107307 */ /* 0x000e30000020d000 */
[----:B------:R-:W1:Y:S01]  /*1340*/  FRND.TRUNC R12, R15 ;  /* 0x0000000f000c7307 */ /* 0x000e62000020d000 */
[----:B0-----:R-:W-:-:S07]  /*1350*/  F2FP.BF16.F32.PACK_AB R7, R16, R3 ;  /* 0x000000031007723e */ /* 0x001fce00000010ff */
[----:B------:R-:W0:Y:S01]  /*1360*/  FRND.TRUNC R5, R14 ;  /* 0x0000000e00057307 */ /* 0x000e22000020d000 */
[----:B-1----:R-:W-:-:S07]  /*1370*/  F2FP.BF16.F32.PACK_AB R6, R12, R11 ;  /* 0x0000000b0c06723e */ /* 0x002fce00000010ff */
[----:B------:R-:W1:Y:S01]  /*1380*/  FRND.TRUNC R13, R13 ;  /* 0x0000000d000d7307 */ /* 0x000e62000020d000 */
[----:B0-----:R-:W-:Y:S02]  /*1390*/  F2FP.BF16.F32.PACK_AB R5, R5, R10 ;  /* 0x0000000a0505723e */ /* 0x001fe400000010ff */
[----:B-1----:R-:W-:-:S05]  /*13a0*/  F2FP.BF16.F32.PACK_AB R4, R13, R4 ;  /* 0x000000040d04723e */ /* 0x002fca00000010ff */
[----:B------:R-:W-:Y:S01]  /*13b0*/  STG.E.128 desc[UR4][R8.64], R4 ;  /* 0x0000000408007986 */ /* 0x000fe2000c101d04 */
[----:B------:R-:W-:Y:S05]  /*13c0*/  EXIT ;  /* 0x000000000000794d */ /* 0x000fea0003800000 */
.L_x_877:
        /* <DEDUP_REMOVED lines=11> */
.L_x_23119:


//--------------------- .text._ZN2at6native18elementwise_kernelILi128ELi4EZNS0_15gpu_kernel_implINS0_13BUnaryFunctorIN3c108BFloat16ES5_S5_ZZZNS0_15binary_internal21div_trunc_kernel_cudaERNS_18TensorIteratorBaseEENKUlvE1_clEvENKUlvE2_clEvEUlS5_S5_E_EEEEvS8_RKT_EUliE_EEviT1_ --------------------------
	.section	.text._ZN2at6native18elementwise_kernelILi128ELi4EZNS0_15gpu_kernel_implINS0_13BUnaryFunctorIN3c108BFloat16ES5_S5_ZZZNS0_15binary_internal21div_trunc_kernel_cudaERNS_18TensorIteratorBaseEENKUlvE1_clEvENKUlvE2_clEvEUlS5_S5_E_EEEEvS8_RKT_EUliE_EEviT1_,"ax",@progbits
	.align	128
        .global         _ZN2at6native18elementwise_kernelILi128ELi4EZNS0_15gpu_kernel_implINS0_13BUnaryFunctorIN3c108BFloat16ES5_S5_ZZZNS0_15binary_internal21div_trunc_kernel_cudaERNS_18TensorIteratorBaseEENKUlvE1_clEvENKUlvE2_clEvEUlS5_S5_E_EEEEvS8_RKT_EUliE_EEviT1_
        .type           _ZN2at6native18elementwise_kernelILi128ELi4EZNS0_15gpu_kernel_implINS0_13BUnaryFunctorIN3c108BFloat16ES5_S5_ZZZNS0_15binary_internal21div_trunc_kernel_cudaERNS_18TensorIteratorBaseEENKUlvE1_clEvENKUlvE2_clEvEUlS5_S5_E_EEEEvS8_RKT_EUliE_EEviT1_,@function
        .size           _ZN2at6native18elementwise_kernelILi128ELi4EZNS0_15gpu_kernel_implINS0_13BUnaryFunctorIN3c108BFloat16ES5_S5_ZZZNS0_15binary_internal21div_trunc_kernel_cudaERNS_18TensorIteratorBaseEENKUlvE1_clEvENKUlvE2_clEvEUlS5_S5_E_EEEEvS8_RKT_EUliE_EEviT1_,(.L_x_23120 - _ZN2at6native18elementwise_kernelILi128ELi4EZNS0_15gpu_kernel_implINS0_13BUnaryFunctorIN3c108BFloat16ES5_S5_ZZZNS0_15binary_internal21div_trunc_kernel_cudaERNS_18TensorIteratorBaseEENKUlvE1_clEvENKUlvE2_clEvEUlS5_S5_E_EEEEvS8_RKT_EUliE_EEviT1_)
        .other          _ZN2at6native18elementwise_kernelILi128ELi4EZNS0_15gpu_kernel_implINS0_13BUnaryFunctorIN3c108BFloat16ES5_S5_ZZZNS0_15binary_internal21div_trunc_kernel_cudaERNS_18TensorIteratorBaseEENKUlvE1_clEvENKUlvE2_clEvEUlS5_S5_E_EEEEvS8_RKT_EUliE_EEviT1_,@"STO_CUDA_ENTRY STV_DEFAULT"
_ZN2at6native18elementwise_kernelILi128ELi4EZNS0_15gpu_kernel_implINS0_13BUnaryFunctorIN3c108BFloat16ES5_S5_ZZZNS0_15binary_internal21div_trunc_kernel_cudaERNS_18TensorIteratorBaseEENKUlvE1_clEvENKUlvE2_clEvEUlS5_S5_E_EEEEvS8_RKT_EUliE_EEviT1_:
.text._ZN2at6native18elementwise_kernelILi128ELi4EZNS0_15gpu_kernel_implINS0_13BUnaryFunctorIN3c108BFloat16ES5_S5_ZZZNS0_15binary_internal21div_trunc_kernel_cudaERNS_18TensorIteratorBaseEENKUlvE1_clEvENKUlvE2_clEvEUlS5_S5_E_EEEEvS8_RKT_EUliE_EEviT1_:
        /* <DEDUP_REMOVED lines=10> */
[----:B------:R-:W3:Y:S01]  /*00a0*/  LDCU.U16 UR43, c[0x0][0x592] ;  /* 0x0000b240ff2b77ac */ /* 0x000ee20008000400 */
        /* <DEDUP_REMOVED lines=9> */
[----:B------:R-:W-:-:S06]  /*0140*/  IMAD.MOV.U32 R16, RZ, RZ, RZ ;  /* 0x000000ffff107224 */ /* 0x000fcc00078e00ff */
[----:B------:R-:W-:Y:S05]  /*0150*/  BRA.U !UP0, `(.L_x_880) ;  /* 0x0000001108a87547 */ /* 0x000fea000b800000 */
[----:B------:R-:W0:Y:S01]  /*0160*/  LDCU.64 UR4, c[0x0][0x390] ;  /* 0x00007200ff0477ac */ /* 0x000e220008000a00 */
[----:B------:R-:W-:Y:S01]  /*0170*/  IMAD.MOV.U32 R16, RZ, RZ, RZ ;  /* 0x000000ffff107224 */ /* 0x000fe200078e00ff */
[----:B------:R-:W1:Y:S01]  /*0180*/  LDCU UR6, c[0x0][0x38c] ;  /* 0x00007180ff0677ac */ /* 0x000e620008000800 */
[----:B------:R-:W2:Y:S01]  /*0190*/  LDCU.64 UR8, c[0x0][0x4b8] ;  /* 0x00009700ff0877ac */ /* 0x000ea20008000a00 */
[----:B------:R-:W-:Y:S01]  /*01a0*/  UISETP.NE.AND UP0, UPT, UR41, URZ, UPT ;  /* 0x000000ff2900728c */ /* 0x000fe2000bf05270 */
[----:B0-----:R-:W-:-:S05]  /*01b0*/  IMAD.HI.U32 R2, R17, UR4, R16 ;  /* 0x0000000411027c27 */ /* 0x001fca000f8e0010 */
[----:B------:R-:W-:-:S04]  /*01c0*/  SHF.R.U32.HI R3, RZ, UR5, R2 ;  /* 0x00000005ff037c19 */ /* 0x000fc80008011602 */
[----:B------:R-:W-:-:S05]  /*01d0*/  IADD3 R0, PT, PT, -R3, RZ, RZ ;  /* 0x000000ff03007210 */ /* 0x000fca0007ffe1ff */
[----:B-1----:R-:W-:-:S04]  /*01e0*/  IMAD R0, R0, UR6, R17 ;  /* 0x0000000600007c24 */ /* 0x002fc8000f8e0211 */
[C---:B--2---:R-:W-:Y:S02]  /*01f0*/  IMAD R16, R0.reuse, UR8, RZ ;  /* 0x0000000800107c24 */ /* 0x044fe4000f8e02ff */
[----:B------:R-:W-:Y:S01]  /*0200*/  IMAD R0, R0, UR9, RZ ;  /* 0x0000000900007c24 */ /* 0x000fe2000f8e02ff */
[----:B------:R-:W-:Y:S06]  /*0210*/  BRA.U !UP0, `(.L_x_880) ;  /* 0x0000001108787547 */ /* 0x000fec000b800000 */
[----:B------:R-:W0:Y:S01]  /*0220*/  LDCU.64 UR6, c[0x0][0x398] ;  /* 0x00007300ff0677ac */ /* 0x000e220008000a00 */
[----:B------:R-:W-:Y:S01]  /*0230*/  IMAD.MOV.U32 R2, RZ, RZ, RZ ;  /* 0x000000ffff027224 */ /* 0x000fe200078e00ff */
[----:B------:R-:W1:Y:S01]  /*0240*/  LDCU UR4, c[0x0][0x3a0] ;  /* 0x00007400ff0477ac */ /* 0x000e620008000800 */
[----:B------:R-:W2:Y:S01]  /*0250*/  LDCU.64 UR8, c[0x0][0x4c0] ;  /* 0x00009800ff0877ac */ /* 0x000ea20008000a00 */
[----:B------:R-:W-:Y:S01]  /*0260*/  UISETP.NE.AND UP0, UPT, UR38, 0x2, UPT ;  /* 0x000000022600788c */ /* 0x000fe2000bf05270 */
[----:B0-----:R-:W-:-:S05]  /*0270*/  IMAD.HI.U32 R4, R3, UR7, R2 ;  /* 0x0000000703047c27 */ /* 0x001fca000f8e0002 */
[----:B-1----:R-:W-:-:S05]  /*0280*/  SHF.R.U32.HI R5, RZ, UR4, R4 ;  /* 0x00000004ff057c19 */ /* 0x002fca0008011604 */
[----:B------:R-:W-:-:S04]  /*0290*/  IMAD.MOV R2, RZ, RZ, -R5 ;  /* 0x000000ffff027224 */ /* 0x000fc800078e0a05 */
[----:B------:R-:W-:-:S04]  /*02a0*/  IMAD R3, R2, UR6, R3 ;  /* 0x0000000602037c24 */ /* 0x000fc8000f8e0203 */
[C---:B--2---:R-:W-:Y:S02]  /*02b0*/  IMAD R16, R3.reuse, UR8, R16 ;  /* 0x0000000803107c24 */ /* 0x044fe4000f8e0210 */
[----:B------:R-:W-:Y:S01]  /*02c0*/  IMAD R0, R3, UR9, R0 ;  /* 0x0000000903007c24 */ /* 0x000fe2000f8e0200 */
[----:B------:R-:W-:Y:S06]  /*02d0*/  BRA.U !UP0, `(.L_x_880) ;  /* 0x0000001108487547 */ /* 0x000fec000b800000 */
[----:B------:R-:W0:Y:S01]  /*02e0*/  LDCU.64 UR4, c[0x0][0x3a8] ;  /* 0x00007500ff0477ac */ /* 0x000e220008000a00 */
[----:B------:R-:W-:Y:S01]  /*02f0*/  IMAD.MOV.U32 R4, RZ, RZ, RZ ;  /* 0x000000ffff047224 */ /* 0x000fe200078e00ff */
[----:B------:R-:W1:Y:S01]  /*0300*/  LDCU UR6, c[0x0][0x3a4] ;  /* 0x00007480ff0677ac */ /* 0x000e620008000800 */
[----:B------:R-:W2:Y:S01]  /*0310*/  LDCU.64 UR8, c[0x0][0x4c8] ;  /* 0x00009900ff0877ac */ /* 0x000ea20008000a00 */
[----:B------:R-:W-:Y:S01]  /*0320*/  UISETP.NE.AND UP0, UPT, UR38, 0x3, UPT ;  /* 0x000000032600788c */ /* 0x000fe2000bf05270 */
[----:B0-----:R-:W-:-:S05]  /*0330*/  IMAD.HI.U32 R2, R5, UR4, R4 ;  /* 0x0000000405027c27 */ /* 0x001fca000f8e0004 */
[----:B------:R-:W-:-:S04]  /*0340*/  SHF.R.U32.HI R3, RZ, UR5, R2 ;  /* 0x00000005ff037c19 */ /* 0x000fc80008011602 */
[----:B------:R-:W-:-:S05]  /*0350*/  IADD3 R4, PT, PT, -R3, RZ, RZ ;  /* 0x000000ff03047210 */ /* 0x000fca0007ffe1ff */
[----:B-1----:R-:W-:-:S04]  /*0360*/  IMAD R5, R4, UR6, R5 ;  /* 0x0000000604057c24 */ /* 0x002fc8000f8e0205 */
        /* <DEDUP_REMOVED lines=258> */
[----:B------:R-:W2:Y:S02]  /*1390*/  LDCU.64 UR8, c[0x0][0x578] ;  /* 0x0000af00ff0877ac */ /* 0x000ea40008000a00 */
[----:B0-----:R-:W-:-:S05]  /*13a0*/  IMAD.HI.U32 R2, R5, UR4, R4 ;  /* 0x0000000405027c27 */ /* 0x001fca000f8e0004 */
[----:B------:R-:W-:-:S04]  /*13b0*/  SHF.R.U32.HI R2, RZ, UR5, R2 ;  /* 0x00000005ff027c19 */ /* 0x000fc80008011602 */
[----:B------:R-:W-:-:S05]  /*13c0*/  IADD3 R3, PT, PT, -R2, RZ, RZ ;  /* 0x000000ff02037210 */ /* 0x000fca0007ffe1ff */
[----:B-1----:R-:W-:-:S04]  /*13d0*/  IMAD R5, R3, UR6, R5 ;  /* 0x0000000603057c24 */ /* 0x002fc8000f8e0205 */
[C---:B--2---:R-:W-:Y:S02]  /*13e0*/  IMAD R16, R5.reuse, UR8, R16 ;  /* 0x0000000805107c24 */ /* 0x044fe4000f8e0210 */
[----:B------:R-:W-:-:S07]  /*13f0*/  IMAD R0, R5, UR9, R0 ;  /* 0x0000000905007c24 */ /* 0x000fce000f8e0200 */
.L_x_880:
        /* <DEDUP_REMOVED lines=18> */
.L_x_884:
[----:B------:R-:W2:Y:S02]  /*1520*/  LDG.E.U8 R2, desc[UR36][R2.64] ;  /* 0x0000002402027981 */ /* 0x000ea4000c1e1100 */
[----:B--2---:R-:W-:-:S04]  /*1530*/  I2FP.F32.U32 R0, R2 ;  /* 0x0000000200007245 */ /* 0x004fc80000201000 */
[----:B------:R-:W-:Y:S01]  /*1540*/  F2FP.BF16.F32.PACK_AB R0, RZ, R0 ;  /* 0x00000000ff00723e */ /* 0x000fe200000010ff */
[----:B------:R-:W-:Y:S06]  /*1550*/  BRA `(.L_x_886) ;  /* 0x0000000c00847947 */ /* 0x000fec0003800000 */
.L_x_883:
        /* <DEDUP_REMOVED lines=10> */
.L_x_888:
[----:B------:R-:W2:Y:S02]  /*1600*/  LDG.E R2, desc[UR36][R2.64] ;  /* 0x0000002402027981 */ /* 0x000ea4000c1e1900 */
[----:B--2---:R-:W-:-:S04]  /*1610*/  I2FP.F32.S32 R0, R2 ;  /* 0x0000000200007245 */ /* 0x004fc80000201400 */
[----:B------:R-:W-:Y:S01]  /*1620*/  F2FP.BF16.F32.PACK_AB R0, RZ, R0 ;  /* 0x00000000ff00723e */ /* 0x000fe200000010ff */
[----:B------:R-:W-:Y:S06]  /*1630*/  BRA `(.L_x_886) ;  /* 0x0000000c004c7947 */ /* 0x000fec0003800000 */
.L_x_887:
[----:B------:R-:W2:Y:S02]  /*1640*/  LDG.E.U16 R2, desc[UR36][R2.64] ;  /* 0x0000002402027981 */ /* 0x000ea4000c1e1500 */
[----:B--2---:R-:W0:Y:S02]  /*1650*/  I2F.S16 R0, R2 ;  /* 0x0000000200007306 */ /* 0x004e240000101400 */
[----:B0-----:R-:W-:Y:S01]  /*1660*/  F2FP.BF16.F32.PACK_AB R0, RZ, R0 ;  /* 0x00000000ff00723e */ /* 0x001fe200000010ff */
[----:B------:R-:W-:Y:S06]  /*1670*/  BRA `(.L_x_886) ;  /* 0x0000000c003c7947 */ /* 0x000fec0003800000 */
.L_x_882:
        /* <DEDUP_REMOVED lines=9> */
.L_x_890:
[----:B------:R-:W2:Y:S02]  /*1710*/  LDG.E.U16 R0, desc[UR36][R2.64] ;  /* 0x0000002402007981 */ /* 0x000ea4000c1e1500 */
[----:B--2---:R-:W-:-:S05]  /*1720*/  HADD2.F32 R0, -RZ, R0.H0_H0 ;  /* 0x20000000ff007230 */ /* 0x004fca0000004100 */
[----:B------:R-:W-:Y:S01]  /*1730*/  F2FP.BF16.F32.PACK_AB R0, RZ, R0 ;  /* 0x00000000ff00723e */ /* 0x000fe200000010ff */
[----:B------:R-:W-:Y:S06]  /*1740*/  BRA `(.L_x_886) ;  /* 0x0000000c00087947 */ /* 0x000fec0003800000 */
.L_x_889:
        /* <DEDUP_REMOVED lines=9> */
.L_x_892:
[----:B------:R-:W2:Y:S02]  /*17e0*/  LDG.E.U16 R2, desc[UR36][R2.64] ;  /* 0x0000002402027981 */ /* 0x000ea4000c1e1500 */
[----:B--2---:R-:W-:-:S05]  /*17f0*/  HADD2.F32 R0, -RZ, R2.H0_H0 ;  /* 0x20000002ff007230 */ /* 0x004fca0000004100 */
[----:B------:R-:W-:Y:S01]  /*1800*/  F2FP.BF16.F32.PACK_AB R0, RZ, R0 ;  /* 0x00000000ff00723e */ /* 0x000fe200000010ff */
[----:B------:R-:W-:Y:S06]  /*1810*/  BRA `(.L_x_886) ;  /* 0x0000000800d47947 */ /* 0x000fec0003800000 */
.L_x_891:
        /* <DEDUP_REMOVED lines=8> */
.L_x_881:
        /* <DEDUP_REMOVED lines=13> */
.L_x_895:
        /* <DEDUP_REMOVED lines=8> */
.L_x_894:
        /* <DEDUP_REMOVED lines=12> */
[----:B0-----:R-:W-:-:S04]  /*1ab0*/  IADD3 R5, PT, PT, -R5, RZ, RZ ;  /* 0x000000ff05057210 */ /* 0x001fc80007ffe1ff */
[----:B------:R-:W-:-:S05]  /*1ac0*/  VIADDMNMX.U32 R5, R5, R6, 0x4, !PT ;  /* 0x0000000405057446 */ /* 0x000fca0007800006 */
[----:B------:R-:W-:-:S04]  /*1ad0*/  VIADD R5, R5, 0xfffffffc ;  /* 0xfffffffc05057836 */ /* 0x000fc80000000000 */
[----:B------:R-:W-:Y:S01]  /*1ae0*/  IMAD.SHL.U32 R7, R5, 0x800000, RZ ;  /* 0x0080000005077824 */ /* 0x000fe200078e00ff */
[C---:B------:R-:W-:Y:S01]  /*1af0*/  SHF.L.U32 R6, R4.reuse, R5, RZ ;  /* 0x0000000504067219 */ /* 0x040fe200000006ff */
[----:B------:R-:W-:-:S03]  /*1b00*/  VIADD R5, R4, 0x1000000 ;  /* 0x0100000004057836 */ /* 0x000fc60000000000 */
[----:B------:R-:W-:Y:S02]  /*1b10*/  LEA.HI R6, R6, -R7, RZ, 0x1c ;  /* 0x8000000706067211 */ /* 0x000fe400078fe0ff */
[----:B------:R-:W-:Y:S02]  /*1b20*/  SHF.R.S32.HI R5, RZ, 0x8, R5 ;  /* 0x00000008ff057819 */ /* 0x000fe40000011405 */
[----:B------:R-:W-:-:S04]  /*1b30*/  IADD3 R6, PT, PT, R6, 0x3c000000, RZ ;  /* 0x3c00000006067810 */ /* 0x000fc80007ffe0ff */
[----:B------:R-:W-:-:S04]  /*1b40*/  LOP3.LUT R5, R6, 0x7f800000, R5, 0xf8, !PT ;  /* 0x7f80000006057812 */ /* 0x000fc800078ef805 */
[----:B------:R-:W-:-:S04]  /*1b50*/  SEL R5, R5, RZ, P0 ;  /* 0x000000ff05057207 */ /* 0x000fc80000000000 */
[----:B------:R-:W-:-:S04]  /*1b60*/  LOP3.LUT R5, R5, 0x80000000, R0, 0xf8, !PT ;  /* 0x8000000005057812 */ /* 0x000fc800078ef800 */
[----:B------:R-:W-:-:S04]  /*1b70*/  F2FP.BF16.F32.PACK_AB R5, RZ, R5 ;  /* 0x00000005ff05723e */ /* 0x000fc800000010ff */
[----:B------:R-:W-:Y:S01]  /*1b80*/  PRMT R0, R5, 0x7610, R0 ;  /* 0x0000761005007816 */ /* 0x000fe20000000000 */
[----:B------:R-:W-:Y:S06]  /*1b90*/  BRA `(.L_x_886) ;  /* 0x0000000400f47947 */ /* 0x000fec0003800000 */
.L_x_897:
        /* <DEDUP_REMOVED lines=13> */
.L_x_896:
[----:B------:R0:W5:Y:S01]  /*1c70*/  LDG.E.U16 R0, desc[UR36][R2.64] ;  /* 0x0000002402007981 */ /* 0x000162000c1e1500 */
[----:B------:R-:W-:Y:S05]  /*1c80*/  BRA `(.L_x_886) ;  /* 0x0000000400b87947 */ /* 0x000fea0003800000 */
.L_x_893:
        /* <DEDUP_REMOVED lines=12> */
.L_x_900:
        /* <DEDUP_REMOVED lines=21> */
.L_x_904:
[----:B------:R-:W-:Y:S05]  /*1ea0*/  BSYNC.RECONVERGENT B1 ;  /* 0x0000000000017941 */ /* 0x000fea0003800200 */
.L_x_903:
[----:B------:R-:W-:Y:S01]  /*1eb0*/  IMAD.SHL.U32 R0, R0, 0x100000, RZ ;  /* 0x0010000000007824 */ /* 0x000fe200078e00ff */
[----:B------:R-:W-:-:S04]  /*1ec0*/  LEA R2, R2, 0x3b800000, 0x17 ;  /* 0x3b80000002027811 */ /* 0x000fc800078eb8ff */
[----:B------:R-:W-:-:S07]  /*1ed0*/  LOP3.LUT R0, R2, R0, R7, 0xfe, !PT ;  /* 0x0000000002007212 */ /* 0x000fce00078efe07 */
.L_x_902:
[----:B------:R-:W-:Y:S05]  /*1ee0*/  BSYNC.RECONVERGENT B0 ;  /* 0x0000000000007941 */ /* 0x000fea0003800200 */
.L_x_901:
[----:B------:R-:W-:Y:S01]  /*1ef0*/  F2FP.BF16.F32.PACK_AB R0, RZ, R0 ;  /* 0x00000000ff00723e */ /* 0x000fe200000010ff */
[----:B------:R-:W-:Y:S06]  /*1f00*/  BRA `(.L_x_886) ;  /* 0x0000000400187947 */ /* 0x000fec0003800000 */
.L_x_899:
[----:B------:R-:W2:Y:S01]  /*1f10*/  LDG.E.U8 R3, desc[UR36][R2.64] ;  /* 0x0000002402037981 */ /* 0x000ea2000c1e1100 */
[----:B------:R-:W-:Y:S01]  /*1f20*/  BSSY.RECONVERGENT B0, `(.L_x_905) ;  /* 0x0000018000007945 */ /* 0x000fe20003800200 */
[----:B------:R-:W-:Y:S01]  /*1f30*/  HFMA2 R0, -RZ, RZ, 0, 0 ;  /* 0x00000000ff007431 */ /* 0x000fe200000001ff */
        /* <DEDUP_REMOVED lines=18> */
.L_x_908:
[----:B------:R-:W-:Y:S05]  /*2060*/  BSYNC.RECONVERGENT B1 ;  /* 0x0000000000017941 */ /* 0x000fea0003800200 */
.L_x_907:
[----:B------:R-:W-:Y:S02]  /*2070*/  SHF.L.U32 R0, R0, 0x15, RZ ;  /* 0x0000001500007819 */ /* 0x000fe400000006ff */
[----:B------:R-:W-:-:S04]  /*2080*/  LEA R2, R2, 0x37800000, 0x17 ;  /* 0x3780000002027811 */ /* 0x000fc800078eb8ff */
[----:B------:R-:W-:-:S07]  /*2090*/  LOP3.LUT R0, R2, R0, R7, 0xfe, !PT ;  /* 0x0000000002007212 */ /* 0x000fce00078efe07 */
.L_x_906:
[----:B------:R-:W-:Y:S05]  /*20a0*/  BSYNC.RECONVERGENT B0 ;  /* 0x0000000000007941 */ /* 0x000fea0003800200 */
.L_x_905:
[----:B------:R-:W-:Y:S01]  /*20b0*/  F2FP.BF16.F32.PACK_AB R0, RZ, R0 ;  /* 0x00000000ff00723e */ /* 0x000fe200000010ff */
[----:B------:R-:W-:Y:S06]  /*20c0*/  BRA `(.L_x_886) ;  /* 0x0000000000a87947 */ /* 0x000fec0003800000 */
.L_x_898:
[----:B------:R-:W-:-:S09]  /*20d0*/  UISETP.NE.AND UP0, UPT, UR4, 0x1c, UPT ;  /* 0x0000001c0400788c */ /* 0x000fd2000bf05270 */
[----:B------:R-:W-:Y:S05]  /*20e0*/  BRA.U !UP0, `(.L_x_909) ;  /* 0x0000000108947547 */ /* 0x000fea000b800000 */
[----:B------:R-:W-:-:S09]  /*20f0*/  UISETP.NE.AND UP0, UPT, UR4, 0x1d, UPT ;  /* 0x0000001d0400788c */ /* 0x000fd2000bf05270 */
[----:B------:R-:W-:Y:S05]  /*2100*/  BRA.U !UP0, `(.L_x_910) ;  /* 0x00000001087c7547 */ /* 0x000fea000b800000 */
[----:B------:R-:W-:-:S09]  /*2110*/  UISETP.NE.AND UP0, UPT, UR4, 0x2c, UPT ;  /* 0x0000002c0400788c */ /* 0x000fd2000bf05270 */
[----:B------:R-:W-:Y:S05]  /*2120*/  BRA.U !UP0, `(.L_x_911) ;  /* 0x0000000108487547 */ /* 0x000fea000b800000 */
.L_x_885:
        /* <DEDUP_REMOVED lines=16> */
.L_x_912:
[----:B------:R-:W-:Y:S01]  /*2230*/  PRMT R0, RZ, 0x7610, R0 ;  /* 0x00007610ff007816 */ /* 0x000fe20000000000 */
[----:B------:R-:W-:Y:S06]  /*2240*/  BRA `(.L_x_886) ;  /* 0x0000000000487947 */ /* 0x000fec0003800000 */
.L_x_911:
[----:B------:R-:W2:Y:S01]  /*2250*/  LDG.E.U8 R2, desc[UR36][R2.64] ;  /* 0x0000002402027981 */ /* 0x000ea2000c1e1100 */
[----:B------:R-:W-:Y:S01]  /*2260*/  BSSY.RECONVERGENT B0, `(.L_x_913) ;  /* 0x0000007000007945 */ /* 0x000fe20003800200 */
[----:B------:R-:W-:Y:S01]  /*2270*/  IMAD.MOV.U32 R0, RZ, RZ, 0x400000 ;  /* 0x00400000ff007424 */ /* 0x000fe200078e00ff */
[----:B--2---:R-:W-:-:S13]  /*2280*/  ISETP.NE.AND P0, PT, R2, RZ, PT ;  /* 0x000000ff0200720c */ /* 0x004fda0003f05270 */
[----:B------:R-:W-:Y:S05]  /*2290*/  @!P0 BRA `(.L_x_914) ;  /* 0x00000000000c8947 */ /* 0x000fea0003800000 */
[----:B------:R-:W-:-:S13]  /*22a0*/  ISETP.NE.AND P0, PT, R2, 0xff, PT ;  /* 0x000000ff0200780c */ /* 0x000fda0003f05270 */
[----:B------:R-:W-:Y:S01]  /*22b0*/  @!P0 IMAD.MOV.U32 R0, RZ, RZ, 0x7f800001 ;  /* 0x7f800001ff008424 */ /* 0x000fe200078e00ff */
[----:B------:R-:W-:-:S07]  /*22c0*/  @P0 SHF.L.U32 R0, R2, 0x17, RZ ;  /* 0x0000001702000819 */ /* 0x000fce00000006ff */
.L_x_914:
[----:B------:R-:W-:Y:S05]  /*22d0*/  BSYNC.RECONVERGENT B0 ;  /* 0x0000000000007941 */ /* 0x000fea0003800200 */
.L_x_913:
[----:B------:R-:W-:Y:S01]  /*22e0*/  F2FP.BF16.F32.PACK_AB R0, RZ, R0 ;  /* 0x00000000ff00723e */ /* 0x000fe200000010ff */
[----:B------:R-:W-:Y:S06]  /*22f0*/  BRA `(.L_x_886) ;  /* 0x00000000001c7947 */ /* 0x000fec0003800000 */
.L_x_910:
[----:B------:R-:W2:Y:S02]  /*2300*/  LDG.E.64 R2, desc[UR36][R2.64] ;  /* 0x0000002402027981 */ /* 0x000ea4000c1e1b00 */
[----:B--2---:R-:W0:Y:S02]  /*2310*/  I2F.U64 R0, R2 ;  /* 0x0000000200007312 */ /* 0x004e240000301000 */
[----:B0-----:R-:W-:Y:S01]  /*2320*/  F2FP.BF16.F32.PACK_AB R0, RZ, R0 ;  /* 0x00000000ff00723e */ /* 0x001fe200000010ff */
[----:B------:R-:W-:Y:S06]  /*2330*/  BRA `(.L_x_886) ;  /* 0x00000000000c7947 */ /* 0x000fec0003800000 */
.L_x_909:
[----:B------:R-:W2:Y:S02]  /*2340*/  LDG.E R2, desc[UR36][R2.64] ;  /* 0x0000002402027981 */ /* 0x000ea4000c1e1900 */
[----:B--2---:R-:W-:-:S04]  /*2350*/  I2FP.F32.U32 R0, R2 ;  /* 0x0000000200007245 */ /* 0x004fc80000201000 */
[----:B------:R-:W-:-:S07]  /*2360*/  F2FP.BF16.F32.PACK_AB R0, RZ, R0 ;  /* 0x00000000ff00723e */ /* 0x000fce00000010ff */
.L_x_886:
[----:B------:R-:W-:Y:S01]  /*2370*/  USHF.L.U32 UR4, UR43, 0x10, URZ ;  /* 0x000000102b047899 */ /* 0x000fe200080006ff */
[----:B-----5:R-:W-:Y:S01]  /*2380*/  IMAD.U32 R0, R0, 0x10000, RZ ;  /* 0x0001000000007824 */ /* 0x020fe200078e00ff */
[----:B------:R-:W1:Y:S07]  /*2390*/  LDCU.64 UR6, c[0x0][0x580] ;  /* 0x0000b000ff0677ac */ /* 0x000e6e0008000a00 */
[----:B0-----:R-:W0:Y:S01]  /*23a0*/  MUFU.RCP R3, UR4 ;  /* 0x0000000400037d08 */ /* 0x001e220008001000 */
[----:B------:R-:W-:-:S04]  /*23b0*/  UPRMT UR4, UR39, 0x9910, URZ ;  /* 0x0000991027047896 */ /* 0x000fc800080000ff */
[----:B------:R-:W-:Y:S01]  /*23c0*/  UISETP.GT.AND UP0, UPT, UR4, 0x9, UPT ;  /* 0x000000090400788c */ /* 0x000fe2000bf04270 */
[----:B-1----:R-:W-:Y:S01]  /*23d0*/  IADD3 R2, P0, PT, R16, UR6, RZ ;  /* 0x0000000610027c10 */ /* 0x002fe2000ff1e0ff */
[----:B0-----:R-:W-:-:S04]  /*23e0*/  FMUL.FTZ R0, R0, R3 ;  /* 0x0000000300007220 */ /* 0x001fc80000410000 */
        /* <DEDUP_REMOVED lines=18> */
.L_x_918:
[----:B-1----:R-:W-:-:S06]  /*2510*/  IMAD.U32 R5, R5, 0x10000, RZ ;  /* 0x0001000005057824 */ /* 0x002fcc00078e00ff */
[----:B0-----:R-:W0:Y:S02]  /*2520*/  F2I.S64.TRUNC R4, R5 ;  /* 0x0000000500047311 */ /* 0x001e24000020d900 */
[----:B0-----:R3:W-:Y:S01]  /*2530*/  STG.E.U8 desc[UR36][R2.64], R4 ;  /* 0x0000000402007986 */ /* 0x0017e2000c101124 */
[----:B------:R-:W-:Y:S05]  /*2540*/  BRA `(.L_x_920) ;  /* 0x0000000c00707947 */ /* 0x000fea0003800000 */
.L_x_917:
        /* <DEDUP_REMOVED lines=10> */
.L_x_922:
[----:B-1----:R-:W-:-:S06]  /*25f0*/  IMAD.U32 R5, R5, 0x10000, RZ ;  /* 0x0001000005057824 */ /* 0x002fcc00078e00ff */
[----:B------:R-:W1:Y:S02]  /*2600*/  F2I.FTZ.TRUNC.NTZ R5, R5 ;  /* 0x0000000500057305 */ /* 0x000e64000021f100 */
[----:B-1----:R1:W-:Y:S01]  /*2610*/  STG.E desc[UR36][R2.64], R5 ;  /* 0x0000000502007986 */ /* 0x0023e2000c101924 */
[----:B------:R-:W-:Y:S05]  /*2620*/  BRA `(.L_x_920) ;  /* 0x0000000c00387947 */ /* 0x000fea0003800000 */
.L_x_921:
[----:B-1----:R-:W-:-:S06]  /*2630*/  SHF.L.U32 R5, R5, 0x10, RZ ;  /* 0x0000001005057819 */ /* 0x002fcc00000006ff */
[----:B------:R-:W1:Y:S02]  /*2640*/  F2I.FTZ.TRUNC.NTZ R5, R5 ;  /* 0x0000000500057305 */ /* 0x000e64000021f100 */
[----:B-1----:R2:W-:Y:S01]  /*2650*/  STG.E.U16 desc[UR36][R2.64], R5 ;  /* 0x0000000502007986 */ /* 0x0025e2000c101524 */
[----:B------:R-:W-:Y:S05]  /*2660*/  BRA `(.L_x_920) ;  /* 0x0000000c00287947 */ /* 0x000fea0003800000 */
.L_x_916:
        /* <DEDUP_REMOVED lines=9> */
.L_x_924:
[----:B-1----:R-:W-:-:S05]  /*2700*/  IMAD.U32 R0, R5, 0x10000, RZ ;  /* 0x0001000005007824 */ /* 0x002fca00078e00ff */
[----:B------:R-:W-:-:S05]  /*2710*/  F2FP.F16.F32.PACK_AB R0, RZ, R0 ;  /* 0x00000000ff00723e */ /* 0x000fca00000000ff */
[----:B------:R1:W-:Y:S01]  /*2720*/  STG.E.U16 desc[UR36][R2.64], R0 ;  /* 0x0000000002007986 */ /* 0x0003e2000c101524 */
[----:B------:R-:W-:Y:S05]  /*2730*/  BRA `(.L_x_920) ;  /* 0x0000000800f47947 */ /* 0x000fea0003800000 */
.L_x_923:
[----:B------:R-:W-:-:S09]  /*2740*/  UISETP.NE.AND UP0, UPT, UR4, 0x7, UPT ;  /* 0x000000070400788c */ /* 0x000fd2000bf05270 */
[----:B------:R-:W-:Y:S05]  /*2750*/  BRA.U !UP0, `(.L_x_925) ;  /* 0x0000000108347547 */ /* 0x000fea000b800000 */
[----:B------:R-:W-:-:S09]  /*2760*/  UISETP.NE.AND UP0, UPT, UR4, 0x8, UPT ;  /* 0x000000080400788c */ /* 0x000fd2000bf05270 */
[----:B------:R-:W-:Y:S05]  /*2770*/  BRA.U !UP0, `(.L_x_926) ;  /* 0x0000000108187547 */ /* 0x000fea000b800000 */
[----:B------:R-:W-:-:S09]  /*2780*/  UISETP.NE.AND UP0, UPT, UR4, 0x9, UPT ;  /* 0x000000090400788c */ /* 0x000fd2000bf05270 */
[----:B------:R-:W-:Y:S05]  /*2790*/  BRA.U UP0, `(.L_x_919) ;  /* 0x00000009003c7547 */ /* 0x000fea000b800000 */
[----:B01----:R-:W-:Y:S01]  /*27a0*/  IMAD.U32 R4, R5, 0x10000, RZ ;  /* 0x0001000005047824 */ /* 0x003fe200078e00ff */
[----:B------:R-:W-:-:S05]  /*27b0*/  MOV R5, RZ ;  /* 0x000000ff00057202 */ /* 0x000fca0000000f00 */
[----:B------:R0:W-:Y:S01]  /*27c0*/  STG.E.64 desc[UR36][R2.64], R4 ;  /* 0x0000000402007986 */ /* 0x0001e2000c101b24 */
[----:B------:R-:W-:Y:S05]  /*27d0*/  BRA `(.L_x_920) ;  /* 0x0000000800cc7947 */ /* 0x000fea0003800000 */
.L_x_926:
[----:B-1----:R-:W-:-:S05]  /*27e0*/  IMAD.U32 R5, R5, 0x10000, RZ ;  /* 0x0001000005057824 */ /* 0x002fca00078e00ff */
[----:B------:R-:W-:-:S04]  /*27f0*/  F2FP.F16.F32.PACK_AB R5, RZ, R5 ;  /* 0x00000005ff05723e */ /* 0x000fc800000000ff */
[----:B------:R-:W-:-:S05]  /*2800*/  PRMT R5, R5, 0x5410, RZ ;  /* 0x0000541005057816 */ /* 0x000fca00000000ff */
[----:B------:R1:W-:Y:S01]  /*2810*/  STG.E desc[UR36][R2.64], R5 ;  /* 0x0000000502007986 */ /* 0x0003e2000c101924 */
[----:B------:R-:W-:Y:S05]  /*2820*/  BRA `(.L_x_920) ;  /* 0x0000000800b87947 */ /* 0x000fea0003800000 */
.L_x_925:
[----:B01----:R-:W-:-:S04]  /*2830*/  IMAD.U32 R4, R5, 0x10000, RZ ;  /* 0x0001000005047824 */ /* 0x003fc800078e00ff */
[----:B------:R-:W-:-:S06]  /*2840*/  FMUL.FTZ R4, R4, 1 ;  /* 0x3f80000004047820 */ /* 0x000fcc0000410000 */
[----:B------:R-:W0:Y:S02]  /*2850*/  F2F.F64.F32 R4, R4 ;  /* 0x0000000400047310 */ /* 0x000e240000201800 */
[----:B0-----:R0:W-:Y:S01]  /*2860*/  STG.E.64 desc[UR36][R2.64], R4 ;  /* 0x0000000402007986 */ /* 0x0011e2000c101b24 */
[----:B------:R-:W-:Y:S05]  /*2870*/  BRA `(.L_x_920) ;  /* 0x0000000800a47947 */ /* 0x000fea0003800000 */
.L_x_915:
        /* <DEDUP_REMOVED lines=13> */
.L_x_929:
[----:B-1----:R-:W-:Y:S02]  /*2950*/  SHF.L.U32 R5, R5, 0x10, RZ ;  /* 0x0000001005057819 */ /* 0x002fe400000006ff */
[----:B------:R-:W-:-:S03]  /*2960*/  CS2R R6, SRZ ;  /* 0x0000000000067805 */ /* 0x000fc6000001ff00 */
[----:B------:R-:W-:-:S06]  /*2970*/  FMUL.FTZ R5, R5, 1 ;  /* 0x3f80000005057820 */ /* 0x000fcc0000410000 */
[----:B0-----:R-:W0:Y:S02]  /*2980*/  F2F.F64.F32 R4, R5 ;  /* 0x0000000500047310 */ /* 0x001e240000201800 */
[----:B0-----:R0:W-:Y:S01]  /*2990*/  STG.E.128 desc[UR36][R2.64], R4 ;  /* 0x0000000402007986 */ /* 0x0011e2000c101d24 */
[----:B------:R-:W-:Y:S05]  /*29a0*/  BRA `(.L_x_920) ;  /* 0x0000000800587947 */ /* 0x000fea0003800000 */
.L_x_928:
        /* <DEDUP_REMOVED lines=19> */
.L_x_933:
[----:B------:R-:W-:Y:S05]  /*2ae0*/  BSYNC.RECONVERGENT B0 ;  /* 0x0000000000007941 */ /* 0x000fea0003800200 */
.L_x_932:
[----:B------:R-:W-:-:S05]  /*2af0*/  LOP3.LUT R5, R0, 0x80, R5, 0xf8, !PT ;  /* 0x0000008000057812 */ /* 0x000fca00078ef805 */
[----:B------:R1:W-:Y:S01]  /*2b00*/  STG.E.U8 desc[UR36][R2.64], R5 ;  /* 0x0000000502007986 */ /* 0x0003e2000c101124 */
[----:B------:R-:W-:Y:S05]  /*2b10*/  BRA `(.L_x_920) ;  /* 0x0000000400fc7947 */ /* 0x000fea0003800000 */
.L_x_931:
        /* <DEDUP_REMOVED lines=15> */
.L_x_935:
[----:B------:R-:W-:Y:S05]  /*2c10*/  BSYNC.RECONVERGENT B0 ;  /* 0x0000000000007941 */ /* 0x000fea0003800200 */
.L_x_934:
[----:B------:R-:W-:-:S05]  /*2c20*/  LOP3.LUT R5, R0, 0x80, R5, 0xf8, !PT ;  /* 0x0000008000057812 */ /* 0x000fca00078ef805 */
[----:B------:R1:W-:Y:S01]  /*2c30*/  STG.E.U8 desc[UR36][R2.64], R5 ;  /* 0x0000000502007986 */ /* 0x0003e2000c101124 */
[----:B------:R-:W-:Y:S05]  /*2c40*/  BRA `(.L_x_920) ;  /* 0x0000000400b07947 */ /* 0x000fea0003800000 */
.L_x_930:
[----:B-1----:R1:W-:Y:S01]  /*2c50*/  STG.E.U16 desc[UR36][R2.64], R5 ;  /* 0x0000000502007986 */ /* 0x0023e2000c101524 */
[----:B------:R-:W-:Y:S05]  /*2c60*/  BRA `(.L_x_920) ;  /* 0x0000000400a87947 */ /* 0x000fea0003800000 */
.L_x_927:
        /* <DEDUP_REMOVED lines=12> */
.L_x_938:
        /* <DEDUP_REMOVED lines=13> */
.L_x_941:
[----:B------:R-:W-:-:S04]  /*2e00*/  SHF.R.U32.HI R0, RZ, 0x14, R5 ;  /* 0x00000014ff007819 */ /* 0x000fc80000011605 */
[----:B------:R-:W-:-:S04]  /*2e10*/  LOP3.LUT R0, R0, 0x1, RZ, 0xc0, !PT ;  /* 0x0000000100007812 */ /* 0x000fc800078ec0ff */
[----:B------:R-:W-:-:S04]  /*2e20*/  IADD3 R0, PT, PT, R5, 0x487ffff, R0 ;  /* 0x0487ffff05007810 */ /* 0x000fc80007ffe000 */
[----:B------:R-:W-:-:S04]  /*2e30*/  SHF.R.U32.HI R0, RZ, 0x14, R0 ;  /* 0x00000014ff007819 */ /* 0x000fc80000011600 */
[----:B------:R-:W-:-:S07]  /*2e40*/  LOP3.LUT R4, R0, 0xff, RZ, 0xc0, !PT ;  /* 0x000000ff00047812 */ /* 0x000fce00078ec0ff */
.L_x_942:
[----:B------:R-:W-:-:S04]  /*2e50*/  SHF.R.U32.HI R5, RZ, 0x18, R5 ;  /* 0x00000018ff057819 */ /* 0x000fc80000011605 */
[----:B------:R-:W-:-:S04]  /*2e60*/  LOP3.LUT R4, R4, 0x80, R5, 0xf8, !PT ;  /* 0x0000008004047812 */ /* 0x000fc800078ef805 */
[----:B------:R-:W-:-:S07]  /*2e70*/  PRMT R0, R4, 0x7610, R0 ;  /* 0x0000761004007816 */ /* 0x000fce0000000000 */
.L_x_940:
[----:B------:R-:W-:Y:S05]  /*2e80*/  BSYNC.RECONVERGENT B0 ;  /* 0x0000000000007941 */ /* 0x000fea0003800200 */
.L_x_939:
[----:B------:R0:W-:Y:S01]  /*2e90*/  STG.E.U8 desc[UR36][R2.64], R0 ;  /* 0x0000000002007986 */ /* 0x0001e2000c101124 */
[----:B------:R-:W-:Y:S05]  /*2ea0*/  BRA `(.L_x_920) ;  /* 0x0000000400187947 */ /* 0x000fea0003800000 */
.L_x_937:
[----:B-1----:R-:W-:Y:S01]  /*2eb0*/  SHF.L.U32 R5, R5, 0x10, RZ ;  /* 0x0000001005057819 */ /* 0x002fe200000006ff */
[----:B------:R-:W-:Y:S01]  /*2ec0*/  BSSY.RECONVERGENT B0, `(.L_x_943) ;  /* 0x0000014000007945 */ /* 0x000fe20003800200 */
[----:B------:R-:W-:Y:S02]  /*2ed0*/  IMAD.MOV.U32 R0, RZ, RZ, 0x80 ;  /* 0x00000080ff007424 */ /* 0x000fe400078e00ff */
        /* <DEDUP_REMOVED lines=10> */
.L_x_945:
[----:B------:R-:W-:-:S04]  /*2f80*/  SHF.R.U32.HI R0, RZ, 0x15, R5 ;  /* 0x00000015ff007819 */ /* 0x000fc80000011605 */
[----:B------:R-:W-:-:S04]  /*2f90*/  LOP3.LUT R0, R0, 0x1, RZ, 0xc0, !PT ;  /* 0x0000000100007812 */ /* 0x000fc800078ec0ff */
[----:B------:R-:W-:-:S04]  /*2fa0*/  IADD3 R0, PT, PT, R5, 0x88fffff, R0 ;  /* 0x088fffff05007810 */ /* 0x000fc80007ffe000 */
[----:B------:R-:W-:-:S04]  /*2fb0*/  SHF.R.U32.HI R0, RZ, 0x15, R0 ;  /* 0x00000015ff007819 */ /* 0x000fc80000011600 */
[----:B------:R-:W-:-:S07]  /*2fc0*/  LOP3.LUT R4, R0, 0xff, RZ, 0xc0, !PT ;  /* 0x000000ff00047812 */ /* 0x000fce00078ec0ff */
.L_x_946:
[----:B------:R-:W-:-:S04]  /*2fd0*/  SHF.R.U32.HI R5, RZ, 0x18, R5 ;  /* 0x00000018ff057819 */ /* 0x000fc80000011605 */
[----:B------:R-:W-:-:S04]  /*2fe0*/  LOP3.LUT R4, R4, 0x80, R5, 0xf8, !PT ;  /* 0x0000008004047812 */ /* 0x000fc800078ef805 */
[----:B------:R-:W-:-:S07]  /*2ff0*/  PRMT R0, R4, 0x7610, R0 ;  /* 0x0000761004007816 */ /* 0x000fce0000000000 */
.L_x_944:
[----:B------:R-:W-:Y:S05]  /*3000*/  BSYNC.RECONVERGENT B0 ;  /* 0x0000000000007941 */ /* 0x000fea0003800200 */
.L_x_943:
[----:B------:R0:W-:Y:S01]  /*3010*/  STG.E.U8 desc[UR36][R2.64], R0 ;  /* 0x0000000002007986 */ /* 0x0001e2000c101124 */
[----:B------:R-:W-:Y:S05]  /*3020*/  BRA `(.L_x_920) ;  /* 0x0000000000b87947 */ /* 0x000fea0003800000 */
.L_x_936:
[----:B------:R-:W-:-:S09]  /*3030*/  UISETP.NE.AND UP0, UPT, UR4, 0x1c, UPT ;  /* 0x0000001c0400788c */ /* 0x000fd2000bf05270 */
[----:B------:R-:W-:Y:S05]  /*3040*/  BRA.U !UP0, `(.L_x_947) ;  /* 0x0000000108a47547 */ /* 0x000fea000b800000 */
[----:B------:R-:W-:-:S09]  /*3050*/  UISETP.NE.AND UP0, UPT, UR4, 0x1d, UPT ;  /* 0x0000001d0400788c */ /* 0x000fd2000bf05270 */
[----:B------:R-:W-:Y:S05]  /*3060*/  BRA.U !UP0, `(.L_x_948) ;  /* 0x00000001088c7547 */ /* 0x000fea000b800000 */
[----:B------:R-:W-:-:S09]  /*3070*/  UISETP.NE.AND UP0, UPT, UR4, 0x2c, UPT ;  /* 0x0000002c0400788c */ /* 0x000fd2000bf05270 */
[----:B------:R-:W-:Y:S05]  /*3080*/  BRA.U !UP0, `(.L_x_949) ;  /* 0x0000000108447547 */ /* 0x000fea000b800000 */
.L_x_919:
        /* <DEDUP_REMOVED lines=8> */
[----:B0-----:R-:W-:Y:S02]  /*3110*/  IMAD.U32 R4, RZ, RZ, UR6 ;  /* 0x00000006ff047e24 */ /* 0x001fe4000f8e00ff */
[----:B-1----:R-:W-:Y:S01]  /*3120*/  IMAD.U32 R5, RZ, RZ, UR7 ;  /* 0x00000007ff057e24 */ /* 0x002fe2000f8e00ff */
[----:B----4-:R-:W-:Y:S01]  /*3130*/  MOV R6, UR8 ;  /* 0x0000000800067c02 */ /* 0x010fe20008000f00 */
[----:B------:R-:W-:-:S02]  /*3140*/  IMAD.U32 R7, RZ, RZ, UR9 ;  /* 0x00000009ff077e24 */ /* 0x000fc4000f8e00ff */
[----:B-----5:R-:W-:Y:S02]  /*3150*/  IMAD.U32 R10, RZ, RZ, UR4 ;  /* 0x00000004ff0a7e24 */ /* 0x020fe4000f8e00ff */
[----:B--2---:R-:W-:-:S07]  /*3160*/  IMAD.U32 R11, RZ, RZ, UR5 ;  /* 0x00000005ff0b7e24 */ /* 0x004fce000f8e00ff */
[----:B------:R-:W-:-:S07]  /*3170*/  LEPC R20, `(.L_x_950) ;  /* 0x000000001014794e */ /* 0x000fce0000000000 */
[----:B---3--:R-:W-:Y:S05]  /*3180*/  CALL.ABS.NOINC R2 ;  /* 0x0000000002007343 */ /* 0x008fea0003c00000 */
.L_x_950:
[----:B------:R-:W-:Y:S05]  /*3190*/  BRA `(.L_x_920) ;  /* 0x00000000005c7947 */ /* 0x000fea0003800000 */
.L_x_949:
[----:B-1----:R-:W-:-:S05]  /*31a0*/  IMAD.U32 R5, R5, 0x10000, RZ ;  /* 0x0001000005057824 */ /* 0x002fca00078e00ff */
[----:B------:R-:W-:-:S04]  /*31b0*/  SHF.R.U32.HI R6, RZ, 0x17, R5 ;  /* 0x00000017ff067819 */ /* 0x000fc80000011605 */
[----:B0-----:R-:W-:-:S04]  /*31c0*/  LOP3.LUT R4, R6, 0xff, RZ, 0xc0, !PT ;  /* 0x000000ff06047812 */ /* 0x001fc800078ec0ff */
[----:B------:R-:W-:-:S13]  /*31d0*/  ISETP.NE.AND P1, PT, R4, 0xff, PT ;  /* 0x000000ff0400780c */ /* 0x000fda0003f25270 */
[--C-:B------:R-:W-:Y:S02]  /*31e0*/  @P1 SHF.R.U32.HI R0, RZ, 0x16, R5.reuse ;  /* 0x00000016ff001819 */ /* 0x100fe40000011605 */
[----:B------:R-:W-:Y:S01]  /*31f0*/  @P1 LOP3.LUT P0, RZ, R4, 0x3fffff, R5, 0xf8, !PT ;  /* 0x003fffff04ff1812 */ /* 0x000fe2000780f805 */
[----:B------:R-:W-:Y:S01]  /*3200*/  HFMA2 R5, -RZ, RZ, 0, 1.5199184417724609375e-05 ;  /* 0x000000ffff057431 */ /* 0x000fe200000001ff */
        /* <DEDUP_REMOVED lines=9> */
.L_x_948:
[----:B-1----:R-:W-:-:S06]  /*32a0*/  SHF.L.U32 R5, R5, 0x10, RZ ;  /* 0x0000001005057819 */ /* 0x002fcc00000006ff */
[----:B0-----:R-:W0:Y:S02]  /*32b0*/  F2I.U64.TRUNC R4, R5 ;  /* 0x0000000500047311 */ /* 0x001e24000020d800 */
[----:B0-----:R0:W-:Y:S01]  /*32c0*/  STG.E.64 desc[UR36][R2.64], R4 ;  /* 0x0000000402007986 */ /* 0x0011e2000c101b24 */
[----:B------:R-:W-:Y:S05]  /*32d0*/  BRA `(.L_x_920) ;  /* 0x00000000000c7947 */ /* 0x000fea0003800000 */
.L_x_947:
[----:B-1----:R-:W-:-:S06]  /*32e0*/  IMAD.U32 R5, R5, 0x10000, RZ ;  /* 0x0001000005057824 */ /* 0x002fcc00078e00ff */
[----:B------:R-:W1:Y:S02]  /*32f0*/  F2I.FTZ.U32.TRUNC.NTZ R5, R5 ;  /* 0x0000000500057305 */ /* 0x000e64000021f000 */
[----:B-1----:R1:W-:Y:S02]  /*3300*/  STG.E desc[UR36][R2.64], R5 ;  /* 0x0000000502007986 */ /* 0x0023e4000c101924 */
.L_x_920:
[----:B------:R-:W-:-:S07]  /*3310*/  VIADD R17, R17, 0x80 ;  /* 0x0000008011117836 */ /* 0x000fce0000000000 */
.L_x_879:
[----:B------:R-:W-:Y:S05]  /*3320*/  BSYNC.RECONVERGENT B6 ;  /* 0x0000000000067941 */ /* 0x000fea0003800200 */
.L_x_878:
[----:B------:R-:W5:Y:S01]  /*3330*/  LDCU UR4, c[0x0][0x380] ;  /* 0x00007000ff0477ac */ /* 0x000f620008000800 */
[----:B------:R-:W-:Y:S01]  /*3340*/  BSSY.RECONVERGENT B6, `(.L_x_951) ;  /* 0x0000323000067945 */ /* 0x000fe20003800200 */
[----:B-----5:R-:W-:-:S13]  /*3350*/  ISETP.GE.AND P0, PT, R17, UR4, PT ;  /* 0x0000000411007c0c */ /* 0x020fda000bf06270 */
[----:B------:R-:W-:Y:S05]  /*3360*/  @P0 BRA `(.L_x_952) ;  /* 0x0000003000800947 */ /* 0x000fea0003800000 */
[----:B------:R-:W5:Y:S01]  /*3370*/  LDCU UR4, c[0x0][0x388] ;  /* 0x00007100ff0477ac */ /* 0x000f620008000800 */
[----:B01----:R-:W-:Y:S01]  /*3380*/  IMAD.MOV.U32 R0, RZ, RZ, RZ ;  /* 0x000000ffff007224 */ /* 0x003fe200078e00ff */
[----:B------:R-:W-:Y:S01]  /*3390*/  MOV R16, RZ ;  /* 0x000000ff00107202 */ /* 0x000fe20000000f00 */
[----:B-----5:R-:W-:-:S09]  /*33a0*/  UISETP.NE.AND UP0, UPT, UR4, URZ, UPT ;  /* 0x000000ff0400728c */ /* 0x020fd2000bf05270 */
[----:B------:R-:W-:Y:S05]  /*33b0*/  BRA.U !UP0, `(.L_x_953) ;  /* 0x0000001108a87547 */ /* 0x000fea000b800000 */
[----:B------:R-:W2:Y:S01]  /*33c0*/  LDCU.64 UR4, c[0x0][0x390] ;  /* 0x00007200ff0477ac */ /* 0x000ea20008000a00 */
[----:B------:R-:W-:Y:S01]  /*33d0*/  IMAD.MOV.U32 R16, RZ, RZ, RZ ;  /* 0x000000ffff107224 */ /* 0x000fe200078e00ff */
[----:B------:R-:W0:Y:S01]  /*33e0*/  LDCU UR6, c[0x0][0x38c] ;  /* 0x00007180ff0677ac */ /* 0x000e220008000800 */
[----:B------:R-:W1:Y:S01]  /*33f0*/  LDCU.64 UR8, c[0x0][0x4b8] ;  /* 0x00009700ff0877ac */ /* 0x000e620008000a00 */
[----:B------:R-:W-:Y:S01]  /*3400*/  UISETP.NE.AND UP0, UPT, UR41, URZ, UPT ;  /* 0x000000ff2900728c */ /* 0x000fe2000bf05270 */
[----:B--234-:R-:W-:-:S05]  /*3410*/  IMAD.HI.U32 R2, R17, UR4, R16 ;  /* 0x0000000411027c27 */ /* 0x01cfca000f8e0010 */
[----:B------:R-:W-:-:S05]  /*3420*/  SHF.R.U32.HI R3, RZ, UR5, R2 ;  /* 0x00000005ff037c19 */ /* 0x000fca0008011602 */
[----:B------:R-:W-:-:S04]  /*3430*/  IMAD.MOV R0, RZ, RZ, -R3 ;  /* 0x000000ffff007224 */ /* 0x000fc800078e0a03 */
[----:B0-----:R-:W-:-:S04]  /*3440*/  IMAD R0, R0, UR6, R17 ;  /* 0x0000000600007c24 */ /* 0x001fc8000f8e0211 */
[C---:B-1----:R-:W-:Y:S02]  /*3450*/  IMAD R16, R0.reuse, UR8, RZ ;  /* 0x0000000800107c24 */ /* 0x042fe4000f8e02ff */
[----:B------:R-:W-:Y:S01]  /*3460*/  IMAD R0, R0, UR9, RZ ;  /* 0x0000000900007c24 */ /* 0x000fe2000f8e02ff */
[----:B------:R-:W-:Y:S06]  /*3470*/  BRA.U !UP0, `(.L_x_953) ;  /* 0x0000001108787547 */ /* 0x000fec000b800000 */
[----:B------:R-:W0:Y:S01]  /*3480*/  LDCU.64 UR6, c[0x0][0x398] ;  /* 0x00007300ff0677ac */ /* 0x000e220008000a00 */
[----:B------:R-:W-:Y:S01]  /*3490*/  HFMA2 R2, -RZ, RZ, 0, 0 ;  /* 0x00000000ff027431 */ /* 0x000fe200000001ff */
[----:B------:R-:W1:Y:S01]  /*34a0*/  LDCU UR4, c[0x0][0x3a0] ;  /* 0x00007400ff0477ac */ /* 0x000e620008000800 */
[----:B------:R-:W2:Y:S01]  /*34b0*/  LDCU.64 UR8, c[0x0][0x4c0] ;  /* 0x00009800ff0877ac */ /* 0x000ea20008000a00 */
[----:B------:R-:W-:Y:S02]  /*34c0*/  UISETP.NE.AND UP0, UPT, UR38, 0x2, UPT ;  /* 0x000000022600788c */ /* 0x000fe4000bf05270 */
        /* <DEDUP_REMOVED lines=32> */
[----:B------:R-:W-:Y:S01]  /*36d0*/  MOV R4, RZ ;  /* 0x000000ff00047202 */ /* 0x000fe20000000f00 */
[----:B------:R-:W1:Y:S01]  /*36e0*/  LDCU UR6, c[0x0][0x3bc] ;  /* 0x00007780ff0677ac */ /* 0x000e620008000800 */
[----:B------:R-:W2:Y:S01]  /*36f0*/  LDCU.64 UR8, c[0x0][0x4d8] ;  /* 0x00009b00ff0877ac */ /* 0x000ea20008000a00 */
[----:B------:R-:W-:Y:S02]  /*3700*/  UISETP.NE.AND UP0, UPT, UR38, 0x5, UPT ;  /* 0x000000052600788c */ /* 0x000fe4000bf05270 */
[----:B0-----:R-:W-:-:S05]  /*3710*/  IMAD.HI.U32 R2, R5, UR4, R4 ;  /* 0x0000000405027c27 */ /* 0x001fca000f8e0004 */
[----:B------:R-:W-:-:S05]  /*3720*/  SHF.R.U32.HI R3, RZ, UR5, R2 ;  /* 0x00000005ff037c19 */ /* 0x000fca0008011602 */
[----:B------:R-:W-:-:S04]  /*3730*/  IMAD.MOV R4, RZ, RZ, -R3 ;  /* 0x000000ffff047224 */ /* 0x000fc800078e0a03 */
        /* <DEDUP_REMOVED lines=10> */
[----:B-1----:R-:W-:-:S04]  /*37e0*/  SHF.R.U32.HI R5, RZ, UR4, R4 ;  /* 0x00000004ff057c19 */ /* 0x002fc80008011604 */
[----:B------:R-:W-:-:S05]  /*37f0*/  IADD3 R2, PT, PT, -R5, RZ, RZ ;  /* 0x000000ff05027210 */ /* 0x000fca0007ffe1ff */
        /* <DEDUP_REMOVED lines=225> */
[----:B------:R-:W-:-:S05]  /*4610*/  SHF.R.U32.HI R2, RZ, UR5, R2 ;  /* 0x00000005ff027c19 */ /* 0x000fca0008011602 */
[----:B------:R-:W-:-:S04]  /*4620*/  IMAD.MOV R3, RZ, RZ, -R2 ;  /* 0x000000ffff037224 */ /* 0x000fc800078e0a02 */
[----:B-1----:R-:W-:-:S04]  /*4630*/  IMAD R5, R3, UR6, R5 ;  /* 0x0000000603057c24 */ /* 0x002fc8000f8e0205 */
[C---:B--2---:R-:W-:Y:S02]  /*4640*/  IMAD R16, R5.reuse, UR8, R16 ;  /* 0x0000000805107c24 */ /* 0x044fe4000f8e0210 */
[----:B------:R-:W-:-:S07]  /*4650*/  IMAD R0, R5, UR9, R0 ;  /* 0x0000000905007c24 */ /* 0x000fce000f8e0200 */
.L_x_953:
[----:B------:R-:W2:Y:S01]  /*4660*/  LDCU.64 UR6, c[0x0][0x588] ;  /* 0x0000b100ff0677ac */ /* 0x000ea20008000a00 */
[----:B------:R-:W-:-:S04]  /*4670*/  UPRMT UR4, UR42, 0x9910, URZ ;  /* 0x000099102a047896 */ /* 0x000fc800080000ff */
[----:B------:R-:W-:Y:S01]  /*4680*/  UISETP.GT.AND UP0, UPT, UR4, 0x9, UPT ;  /* 0x000000090400788c */ /* 0x000fe2000bf04270 */
[----:B--234-:R-:W-:-:S04]  /*4690*/  IADD3 R2, P0, PT, R0, UR6, RZ ;  /* 0x0000000600027c10 */ /* 0x01cfc8000ff1e0ff */
        /* <DEDUP_REMOVED lines=14> */
.L_x_957:
[----:B------:R-:W2:Y:S02]  /*4780*/  LDG.E.U8 R2, desc[UR36][R2.64] ;  /* 0x0000002402027981 */ /* 0x000ea4000c1e1100 */
[----:B--2---:R-:W-:-:S04]  /*4790*/  I2FP.F32.U32 R0, R2 ;  /* 0x0000000200007245 */ /* 0x004fc80000201000 */
[----:B------:R-:W-:Y:S01]  /*47a0*/  F2FP.BF16.F32.PACK_AB R0, RZ, R0 ;  /* 0x00000000ff00723e */ /* 0x000fe200000010ff */
[----:B------:R-:W-:Y:S06]  /*47b0*/  BRA `(.L_x_959) ;  /* 0x0000000c00847947 */ /* 0x000fec0003800000 */
.L_x_956:
        /* <DEDUP_REMOVED lines=10> */
.L_x_961:
[----:B------:R-:W2:Y:S02]  /*4860*/  LDG.E R2, desc[UR36][R2.64] ;  /* 0x0000002402027981 */ /* 0x000ea4000c1e1900 */
[----:B--2---:R-:W-:-:S04]  /*4870*/  I2FP.F32.S32 R0, R2 ;  /* 0x0000000200007245 */ /* 0x004fc80000201400 */
[----:B------:R-:W-:Y:S01]  /*4880*/  F2FP.BF16.F32.PACK_AB R0, RZ, R0 ;  /* 0x00000000ff00723e */ /* 0x000fe200000010ff */
[----:B------:R-:W-:Y:S06]  /*4890*/  BRA `(.L_x_959) ;  /* 0x0000000c004c7947 */ /* 0x000fec0003800000 */
.L_x_960:
[----:B------:R-:W2:Y:S02]  /*48a0*/  LDG.E.U16 R2, desc[UR36][R2.64] ;  /* 0x0000002402027981 */ /* 0x000ea4000c1e1500 */
[----:B--2---:R-:W0:Y:S02]  /*48b0*/  I2F.S16 R0, R2 ;  /* 0x0000000200007306 */ /* 0x004e240000101400 */
[----:B0-----:R-:W-:Y:S01]  /*48c0*/  F2FP.BF16.F32.PACK_AB R0, RZ, R0 ;  /* 0x00000000ff00723e */ /* 0x001fe200000010ff */
[----:B------:R-:W-:Y:S06]  /*48d0*/  BRA `(.L_x_959) ;  /* 0x0000000c003c7947 */ /* 0x000fec0003800000 */
.L_x_955:
        /* <DEDUP_REMOVED lines=9> */
.L_x_963:
[----:B------:R-:W2:Y:S02]  /*4970*/  LDG.E.U16 R0, desc[UR36][R2.64] ;  /* 0x0000002402007981 */ /* 0x000ea4000c1e1500 */
[----:B--2---:R-:W-:-:S05]  /*4980*/  HADD2.F32 R0, -RZ, R0.H0_H0 ;  /* 0x20000000ff007230 */ /* 0x004fca0000004100 */
[----:B------:R-:W-:Y:S01]  /*4990*/  F2FP.BF16.F32.PACK_AB R0, RZ, R0 ;  /* 0x00000000ff00723e */ /* 0x000fe200000010ff */
[----:B------:R-:W-:Y:S06]  /*49a0*/  BRA `(.L_x_959) ;  /* 0x0000000c00087947 */ /* 0x000fec0003800000 */
.L_x_962:
        /* <DEDUP_REMOVED lines=9> */
.L_x_965:
[----:B------:R-:W2:Y:S02]  /*4a40*/  LDG.E.U16 R2, desc[UR36][R2.64] ;  /* 0x0000002402027981 */ /* 0x000ea4000c1e1500 */
[----:B--2---:R-:W-:-:S05]  /*4a50*/  HADD2.F32 R0, -RZ, R2.H0_H0 ;  /* 0x20000002ff007230 */ /* 0x004fca0000004100 */
[----:B------:R-:W-:Y:S01]  /*4a60*/  F2FP.BF16.F32.PACK_AB R0, RZ, R0 ;  /* 0x00000000ff00723e */ /* 0x000fe200000010ff */
[----:B------:R-:W-:Y:S06]  /*4a70*/  BRA `(.L_x_959) ;  /* 0x0000000800d47947 */ /* 0x000fec0003800000 */
.L_x_964:
        /* <DEDUP_REMOVED lines=8> */
.L_x_954:
        /* <DEDUP_REMOVED lines=13> */
.L_x_968:
        /* <DEDUP_REMOVED lines=8> */
.L_x_967:
        /* <DEDUP_REMOVED lines=27> */
.L_x_970:
        /* <DEDUP_REMOVED lines=13> */
.L_x_969:
[----:B------:R0:W5:Y:S01]  /*4ed0*/  LDG.E.U16 R0, desc[UR36][R2.64] ;  /* 0x0000002402007981 */ /* 0x000162000c1e1500 */
[----:B------:R-:W-:Y:S05]  /*4ee0*/  BRA `(.L_x_959) ;  /* 0x0000000400b87947 */ /* 0x000fea0003800000 */
.L_x_966:
        /* <DEDUP_REMOVED lines=12> */
.L_x_973:
        /* <DEDUP_REMOVED lines=21> */
.L_x_977:
[----:B------:R-:W-:Y:S05]  /*5100*/  BSYNC.RECONVERGENT B1 ;  /* 0x0000000000017941 */ /* 0x000fea0003800200 */
.L_x_976:
[----:B------:R-:W-:Y:S01]  /*5110*/  IMAD.SHL.U32 R0, R0, 0x100000, RZ ;  /* 0x0010000000007824 */ /* 0x000fe200078e00ff */
[----:B------:R-:W-:-:S04]  /*5120*/  LEA R2, R2, 0x3b800000, 0x17 ;  /* 0x3b80000002027811 */ /* 0x000fc800078eb8ff */
[----:B------:R-:W-:-:S07]  /*5130*/  LOP3.LUT R0, R2, R0, R7, 0xfe, !PT ;  /* 0x0000000002007212 */ /* 0x000fce00078efe07 */
.L_x_975:
[----:B------:R-:W-:Y:S05]  /*5140*/  BSYNC.RECONVERGENT B0 ;  /* 0x0000000000007941 */ /* 0x000fea0003800200 */
.L_x_974:
[----:B------:R-:W-:Y:S01]  /*5150*/  F2FP.BF16.F32.PACK_AB R0, RZ, R0 ;  /* 0x00000000ff00723e */ /* 0x000fe200000010ff */
[----:B------:R-:W-:Y:S06]  /*5160*/  BRA `(.L_x_959) ;  /* 0x0000000400187947 */ /* 0x000fec0003800000 */
.L_x_972:
        /* <DEDUP_REMOVED lines=21> */
.L_x_981:
[----:B------:R-:W-:Y:S05]  /*52c0*/  BSYNC.RECONVERGENT B1 ;  /* 0x0000000000017941 */ /* 0x000fea0003800200 */
.L_x_980:
[----:B------:R-:W-:Y:S01]  /*52d0*/  IMAD.SHL.U32 R0, R0, 0x200000, RZ ;  /* 0x0020000000007824 */ /* 0x000fe200078e00ff */
[----:B------:R-:W-:-:S04]  /*52e0*/  LEA R2, R2, 0x37800000, 0x17 ;  /* 0x3780000002027811 */ /* 0x000fc800078eb8ff */
[----:B------:R-:W-:-:S07]  /*52f0*/  LOP3.LUT R0, R2, R0, R7, 0xfe, !PT ;  /* 0x0000000002007212 */ /* 0x000fce00078efe07 */
.L_x_979:
[----:B------:R-:W-:Y:S05]  /*5300*/  BSYNC.RECONVERGENT B0 ;  /* 0x0000000000007941 */ /* 0x000fea0003800200 */
.L_x_978:
[----:B------:R-:W-:Y:S01]  /*5310*/  F2FP.BF16.F32.PACK_AB R0, RZ, R0 ;  /* 0x00000000ff00723e */ /* 0x000fe200000010ff */
[----:B------:R-:W-:Y:S06]  /*5320*/  BRA `(.L_x_959) ;  /* 0x0000000000a87947 */ /* 0x000fec0003800000 */
.L_x_971:
        /* <DEDUP_REMOVED lines=14> */
.L_x_985:
[----:B------:R-:W-:Y:S05]  /*5410*/  BSYNC.RECONVERGENT B0 ;  /* 0x0000000000007941 */ /* 0x000fea0003800200 */
.L_x_984:
[----:B------:R-:W-:Y:S01]  /*5420*/  F2FP.BF16.F32.PACK_AB R0, RZ, R0 ;  /* 0x00000000ff00723e */ /* 0x000fe200000010ff */
[----:B------:R-:W-:Y:S06]  /*5430*/  BRA `(.L_x_959) ;  /* 0x0000000000647947 */ /* 0x000fec0003800000 */
.L_x_958:
        /* <DEDUP_REMOVED lines=11> */
[----:B------:R-:W-:Y:S01]  /*54f0*/  IMAD.U32 R7, RZ, RZ, UR7 ;  /* 0x00000007ff077e24 */ /* 0x000fe2000f8e00ff */
[----:B---3--:R-:W-:Y:S01]  /*5500*/  MOV R10, UR8 ;  /* 0x00000008000a7c02 */ /* 0x008fe20008000f00 */
[----:B------:R-:W-:-:S07]  /*5510*/  IMAD.U32 R11, RZ, RZ, UR9 ;  /* 0x00000009ff0b7e24 */ /* 0x000fce000f8e00ff */
[----:B------:R-:W-:-:S07]  /*5520*/  LEPC R20, `(.L_x_986) ;  /* 0x000000001014794e */ /* 0x000fce0000000000 */
[----:B--2---:R-:W-:Y:S05]  /*5530*/  CALL.ABS.NOINC R2 ;  /* 0x0000000002007343 */ /* 0x004fea0003c00000 */
.L_x_986:
[----:B------:R-:W-:Y:S01]  /*5540*/  PRMT R0, RZ, 0x7610, R0 ;  /* 0x00007610ff007816 */ /* 0x000fe20000000000 */
[----:B------:R-:W-:Y:S06]  /*5550*/  BRA `(.L_x_959) ;  /* 0x00000000001c7947 */ /* 0x000fec0003800000 */
.L_x_983:
[----:B------:R-:W2:Y:S02]  /*5560*/  LDG.E.64 R2, desc[UR36][R2.64] ;  /* 0x0000002402027981 */ /* 0x000ea4000c1e1b00 */
[----:B--2---:R-:W0:Y:S02]  /*5570*/  I2F.U64 R0, R2 ;  /* 0x0000000200007312 */ /* 0x004e240000301000 */
[----:B0-----:R-:W-:Y:S01]  /*5580*/  F2FP.BF16.F32.PACK_AB R0, RZ, R0 ;  /* 0x00000000ff00723e */ /* 0x001fe200000010ff */
[----:B------:R-:W-:Y:S06]  /*5590*/  BRA `(.L_x_959) ;  /* 0x00000000000c7947 */ /* 0x000fec0003800000 */
.L_x_982:
[----:B------:R-:W2:Y:S02]  /*55a0*/  LDG.E R2, desc[UR36][R2.64] ;  /* 0x0000002402027981 */ /* 0x000ea4000c1e1900 */
[----:B--2---:R-:W-:-:S04]  /*55b0*/  I2FP.F32.U32 R0, R2 ;  /* 0x0000000200007245 */ /* 0x004fc80000201000 */
[----:B------:R-:W-:-:S07]  /*55c0*/  F2FP.BF16.F32.PACK_AB R0, RZ, R0 ;  /* 0x00000000ff00723e */ /* 0x000fce00000010ff */
.L_x_959:
        /* <DEDUP_REMOVED lines=26> */
.L_x_990:
[----:B-1----:R-:W-:-:S06]  /*5770*/  SHF.L.U32 R5, R5, 0x10, RZ ;  /* 0x0000001005057819 */ /* 0x002fcc00000006ff */
[----:B0-----:R-:W0:Y:S02]  /*5780*/  F2I.S64.TRUNC R4, R5 ;  /* 0x0000000500047311 */ /* 0x001e24000020d900 */
[----:B0-----:R0:W-:Y:S01]  /*5790*/  STG.E.U8 desc[UR36][R2.64], R4 ;  /* 0x0000000402007986 */ /* 0x0011e2000c101124 */
[----:B------:R-:W-:Y:S05]  /*57a0*/  BRA `(.L_x_992) ;  /* 0x0000000c006c7947 */ /* 0x000fea0003800000 */
.L_x_989:
        /* <DEDUP_REMOVED lines=10> */
.L_x_994:
[----:B-1----:R-:W-:-:S06]  /*5850*/  IMAD.U32 R5, R5, 0x10000, RZ ;  /* 0x0001000005057824 */ /* 0x002fcc00078e00ff */
[----:B------:R-:W1:Y:S02]  /*5860*/  F2I.FTZ.TRUNC.NTZ R5, R5 ;  /* 0x0000000500057305 */ /* 0x000e64000021f100 */
[----:B-1----:R1:W-:Y:S01]  /*5870*/  STG.E desc[UR36][R2.64], R5 ;  /* 0x0000000502007986 */ /* 0x0023e2000c101924 */
[----:B------:R-:W-:Y:S05]  /*5880*/  BRA `(.L_x_992) ;  /* 0x0000000c00347947 */ /* 0x000fea0003800000 */
.L_x_993:
[----:B-1----:R-:W-:-:S06]  /*5890*/  SHF.L.U32 R5, R5, 0x10, RZ ;  /* 0x0000001005057819 */ /* 0x002fcc00000006ff */
[----:B------:R-:W1:Y:S02]  /*58a0*/  F2I.FTZ.TRUNC.NTZ R5, R5 ;  /* 0x0000000500057305 */ /* 0x000e64000021f100 */
[----:B-1----:R1:W-:Y:S01]  /*58b0*/  STG.E.U16 desc[UR36][R2.64], R5 ;  /* 0x0000000502007986 */ /* 0x0023e2000c101524 */
[----:B------:R-:W-:Y:S05]  /*58c0*/  BRA `(.L_x_992) ;  /* 0x0000000c00247947 */ /* 0x000fea0003800000 */
.L_x_988:
        /* <DEDUP_REMOVED lines=9> */
.L_x_996:
[----:B-1----:R-:W-:-:S05]  /*5960*/  IMAD.U32 R0, R5, 0x10000, RZ ;  /* 0x0001000005007824 */ /* 0x002fca00078e00ff */
[----:B------:R-:W-:-:S05]  /*5970*/  F2FP.F16.F32.PACK_AB R0, RZ, R0 ;  /* 0x00000000ff00723e */ /* 0x000fca00000000ff */
[----:B------:R1:W-:Y:S01]  /*5980*/  STG.E.U16 desc[UR36][R2.64], R0 ;  /* 0x0000000002007986 */ /* 0x0003e2000c101524 */
[----:B------:R-:W-:Y:S05]  /*5990*/  BRA `(.L_x_992) ;  /* 0x0000000800f07947 */ /* 0x000fea0003800000 */
.L_x_995:
[----:B------:R-:W-:-:S09]  /*59a0*/  UISETP.NE.AND UP0, UPT, UR4, 0x7, UPT ;  /* 0x000000070400788c */ /* 0x000fd2000bf05270 */
[----:B------:R-:W-:Y:S05]  /*59b0*/  BRA.U !UP0, `(.L_x_997) ;  /* 0x0000000108347547 */ /* 0x000fea000b800000 */
[----:B------:R-:W-:-:S09]  /*59c0*/  UISETP.NE.AND UP0, UPT, UR4, 0x8, UPT ;  /* 0x000000080400788c */ /* 0x000fd2000bf05270 */
[----:B------:R-:W-:Y:S05]  /*59d0*/  BRA.U !UP0, `(.L_x_998) ;  /* 0x0000000108187547 */ /* 0x000fea000b800000 */
[----:B------:R-:W-:-:S09]  /*59e0*/  UISETP.NE.AND UP0, UPT, UR4, 0x9, UPT ;  /* 0x000000090400788c */ /* 0x000fd2000bf05270 */
[----:B------:R-:W-:Y:S05]  /*59f0*/  BRA.U UP0, `(.L_x_991) ;  /* 0x0000000500fc7547 */ /* 0x000fea000b800000 */
[----:B01----:R-:W-:Y:S01]  /*5a00*/  SHF.L.U32 R4, R5, 0x10, RZ ;  /* 0x0000001005047819 */ /* 0x003fe200000006ff */
[----:B------:R-:W-:-:S05]  /*5a10*/  IMAD.MOV.U32 R5, RZ, RZ, RZ ;  /* 0x000000ffff057224 */ /* 0x000fca00078e00ff */
[----:B------:R0:W-:Y:S01]  /*5a20*/  STG.E.64 desc[UR36][R2.64], R4 ;  /* 0x0000000402007986 */ /* 0x0001e2000c101b24 */
[----:B------:R-:W-:Y:S05]  /*5a30*/  BRA `(.L_x_992) ;  /* 0x0000000800c87947 */ /* 0x000fea0003800000 */
.L_x_998:
[----:B-1----:R-:W-:-:S05]  /*5a40*/  IMAD.U32 R5, R5, 0x10000, RZ ;  /* 0x0001000005057824 */ /* 0x002fca00078e00ff */
[----:B------:R-:W-:-:S04]  /*5a50*/  F2FP.F16.F32.PACK_AB R5, RZ, R5 ;  /* 0x00000005ff05723e */ /* 0x000fc800000000ff */
[----:B------:R-:W-:-:S05]  /*5a60*/  PRMT R5, R5, 0x5410, RZ ;  /* 0x0000541005057816 */ /* 0x000fca00000000ff */
[----:B------:R1:W-:Y:S01]  /*5a70*/  STG.E desc[UR36][R2.64], R5 ;  /* 0x0000000502007986 */ /* 0x0003e2000c101924 */
[----:B------:R-:W-:Y:S05]  /*5a80*/  BRA `(.L_x_992) ;  /* 0x0000000800b47947 */ /* 0x000fea0003800000 */
.L_x_997:
[----:B01----:R-:W-:-:S05]  /*5a90*/  SHF.L.U32 R4, R5, 0x10, RZ ;  /* 0x0000001005047819 */ /* 0x003fca00000006ff */
[----:B------:R-:W-:-:S06]  /*5aa0*/  FMUL.FTZ R4, R4, 1 ;  /* 0x3f80000004047820 */ /* 0x000fcc0000410000 */
[----:B------:R-:W0:Y:S02]  /*5ab0*/  F2F.F64.F32 R4, R4 ;  /* 0x0000000400047310 */ /* 0x000e240000201800 */
[----:B0-----:R0:W-:Y:S01]  /*5ac0*/  STG.E.64 desc[UR36][R2.64], R4 ;  /* 0x0000000402007986 */ /* 0x0011e2000c101b24 */
[----:B------:R-:W-:Y:S05]  /*5ad0*/  BRA `(.L_x_992) ;  /* 0x0000000800a07947 */ /* 0x000fea0003800000 */
.L_x_987:
        /* <DEDUP_REMOVED lines=14> */
.L_x_1002:
[----:B-1----:R-:W-:Y:S01]  /*5bc0*/  IMAD.U32 R5, R5, 0x10000, RZ ;  /* 0x0001000005057824 */ /* 0x002fe200078e00ff */
[----:B------:R-:W-:Y:S01]  /*5bd0*/  BSSY.RECONVERGENT B0, `(.L_x_1003) ;  /* 0x0000013000007945 */ /* 0x000fe20003800200 */
[----:B------:R-:W-:-:S03]  /*5be0*/  MOV R0, 0x80 ;  /* 0x0000008000007802 */ /* 0x000fc60000000f00 */
        /* <DEDUP_REMOVED lines=15> */
.L_x_1005:
[----:B------:R-:W-:-:S04]  /*5ce0*/  SHF.R.U32.HI R5, RZ, 0x18, R5 ;  /* 0x00000018ff057819 */ /* 0x000fc80000011605 */
[----:B------:R-:W-:-:S07]  /*5cf0*/  LOP3.LUT R0, R0, 0x80, R5, 0xf8, !PT ;  /* 0x0000008000007812 */ /* 0x000fce00078ef805 */
.L_x_1004:
[----:B------:R-:W-:Y:S05]  /*5d00*/  BSYNC.RECONVERGENT B0 ;  /* 0x0000000000007941 */ /* 0x000fea0003800200 */
.L_x_1003:
[----:B------:R0:W-:Y:S01]  /*5d10*/  STG.E.U8 desc[UR36][R2.64], R0 ;  /* 0x0000000002007986 */ /* 0x0001e2000c101124 */
[----:B------:R-:W-:Y:S05]  /*5d20*/  BRA `(.L_x_992) ;  /* 0x00000008000c7947 */ /* 0x000fea0003800000 */
.L_x_1001:
[----:B-1----:R-:W-:Y:S01]  /*5d30*/  IMAD.U32 R5, R5, 0x10000, RZ ;  /* 0x0001000005057824 */ /* 0x002fe200078e00ff */
[----:B------:R-:W-:Y:S01]  /*5d40*/  BSSY.RECONVERGENT B0, `(.L_x_1006) ;  /* 0x0000013000007945 */ /* 0x000fe20003800200 */
[----:B------:R-:W-:-:S03]  /*5d50*/  HFMA2 R0, -RZ, RZ, 0, 7.62939453125e-06 ;  /* 0x00000080ff007431 */ /* 0x000fc600000001ff */
        /* <DEDUP_REMOVED lines=15> */
.L_x_1008:
[----:B------:R-:W-:-:S04]  /*5e50*/  SHF.R.U32.HI R5, RZ, 0x18, R5 ;  /* 0x00000018ff057819 */ /* 0x000fc80000011605 */
[----:B------:R-:W-:-:S07]  /*5e60*/  LOP3.LUT R0, R0, 0x80, R5, 0xf8, !PT ;  /* 0x0000008000007812 */ /* 0x000fce00078ef805 */
.L_x_1007:
[----:B------:R-:W-:Y:S05]  /*5e70*/  BSYNC.RECONVERGENT B0 ;  /* 0x0000000000007941 */ /* 0x000fea0003800200 */
.L_x_1006:
[----:B------:R0:W-:Y:S01]  /*5e80*/  STG.E.U8 desc[UR36][R2.64], R0 ;  /* 0x0000000002007986 */ /* 0x0001e2000c101124 */
[----:B------:R-:W-:Y:S05]  /*5e90*/  BRA `(.L_x_992) ;  /* 0x0000000400b07947 */ /* 0x000fea0003800000 */
.L_x_1000:
        /* <DEDUP_REMOVED lines=18> */
[----:B------:R-:W-:-:S05]  /*5fc0*/  @!P0 IMAD.MOV R0, RZ, RZ, R6 ;  /* 0x000000ffff008224 */ /* 0x000fca00078e0206 */
[----:B------:R-:W-:-:S05]  /*5fd0*/  @P1 MOV R5, R0 ;  /* 0x0000000000051202 */ /* 0x000fca0000000f00 */
[----:B------:R0:W-:Y:S01]  /*5fe0*/  STG.E.U8 desc[UR36][R2.64], R5 ;  /* 0x0000000502007986 */ /* 0x0001e2000c101124 */
[----:B------:R-:W-:Y:S05]  /*5ff0*/  BRA `(.L_x_992) ;  /* 0x0000000400587947 */ /* 0x000fea0003800000 */
.L_x_1010:
[----:B-1----:R-:W-:-:S06]  /*6000*/  IMAD.U32 R5, R5, 0x10000, RZ ;  /* 0x0001000005057824 */ /* 0x002fcc00078e00ff */
[----:B0-----:R-:W0:Y:S02]  /*6010*/  F2I.U64.TRUNC R4, R5 ;  /* 0x0000000500047311 */ /* 0x001e24000020d800 */
[----:B0-----:R0:W-:Y:S01]  /*6020*/  STG.E.64 desc[UR36][R2.64], R4 ;  /* 0x0000000402007986 */ /* 0x0011e2000c101b24 */
[----:B------:R-:W-:Y:S05]  /*6030*/  BRA `(.L_x_992) ;  /* 0x0000000400487947 */ /* 0x000fea0003800000 */
.L_x_1009:
[----:B-1----:R-:W-:-:S06]  /*6040*/  IMAD.U32 R5, R5, 0x10000, RZ ;  /* 0x0001000005057824 */ /* 0x002fcc00078e00ff */
[----:B------:R-:W1:Y:S02]  /*6050*/  F2I.FTZ.U32.TRUNC.NTZ R5, R5 ;  /* 0x0000000500057305 */ /* 0x000e64000021f000 */
[----:B-1----:R1:W-:Y:S01]  /*6060*/  STG.E desc[UR36][R2.64], R5 ;  /* 0x0000000502007986 */ /* 0x0023e2000c101924 */
[----:B------:R-:W-:Y:S05]  /*6070*/  BRA `(.L_x_992) ;  /* 0x0000000400387947 */ /* 0x000fea0003800000 */
.L_x_999:
[----:B------:R-:W-:-:S09]  /*6080*/  UISETP.GT.AND UP0, UPT, UR4, 0xe, UPT ;  /* 0x0000000e0400788c */ /* 0x000fd2000bf04270 */
[----:B------:R-:W-:Y:S05]  /*6090*/  BRA.U UP0, `(.L_x_1011) ;  /* 0x00000001003c7547 */ /* 0x000fea000b800000 */
[----:B------:R-:W-:-:S09]  /*60a0*/  UISETP.NE.AND UP0, UPT, UR4, 0xa, UPT ;  /* 0x0000000a0400788c */ /* 0x000fd2000bf05270 */
[----:B------:R-:W-:Y:S05]  /*60b0*/  BRA.U !UP0, `(.L_x_1012) ;  /* 0x00000001081c7547 */ /* 0x000fea000b800000 */
[----:B------:R-:W-:-:S09]  /*60c0*/  UISETP.NE.AND UP0, UPT, UR4, 0xb, UPT ;  /* 0x0000000b0400788c */ /* 0x000fd2000bf05270 */
[----:B------:R-:W-:Y:S05]  /*60d0*/  BRA.U UP0, `(.L_x_991) ;  /* 0x0000000100447547 */ /* 0x000fea000b800000 */
[----:B-1----:R-:W-:-:S04]  /*60e0*/  SHF.L.U32 R5, R5, 0x10, RZ ;  /* 0x0000001005057819 */ /* 0x002fc800000006ff */
[----:B------:R-:W-:-:S04]  /*60f0*/  FSETP.NEU.FTZ.AND P0, PT, R5, RZ, PT ;  /* 0x000000ff0500720b */ /* 0x000fc80003f1d000 */
[----:B------:R-:W-:-:S05]  /*6100*/  SEL R5, RZ, 0x1, !P0 ;  /* 0x00000001ff057807 */ /* 0x000fca0004000000 */
[----:B------:R4:W-:Y:S01]  /*6110*/  STG.E.U8 desc[UR36][R2.64], R5 ;  /* 0x0000000502007986 */ /* 0x0009e2000c101124 */
[----:B------:R-:W-:Y:S05]  /*6120*/  BRA `(.L_x_992) ;  /* 0x00000004000c7947 */ /* 0x000fea0003800000 */
.L_x_1012:
[----:B-1----:R-:W-:Y:S01]  /*6130*/  IMAD.U32 R5, R5, 0x10000, RZ ;  /* 0x0001000005057824 */ /* 0x002fe200078e00ff */
[----:B------:R-:W-:-:S03]  /*6140*/  CS2R R6, SRZ ;  /* 0x0000000000067805 */ /* 0x000fc6000001ff00 */
[----:B------:R-:W-:-:S06]  /*6150*/  FMUL.FTZ R5, R5, 1 ;  /* 0x3f80000005057820 */ /* 0x000fcc0000410000 */
[----:B0-----:R-:W0:Y:S02]  /*6160*/  F2F.F64.F32 R4, R5 ;  /* 0x0000000500047310 */ /* 0x001e240000201800 */
[----:B0-----:R0:W-:Y:S01]  /*6170*/  STG.E.128 desc[UR36][R2.64], R4 ;  /* 0x0000000402007986 */ /* 0x0011e2000c101d24 */
[----:B------:R-:W-:Y:S05]  /*6180*/  BRA `(.L_x_992) ;  /* 0x0000000000f47947 */ /* 0x000fea0003800000 */
.L_x_1011:
[----:B------:R-:W-:-:S09]  /*6190*/  UISETP.NE.AND UP0, UPT, UR4, 0xf, UPT ;  /* 0x0000000f0400788c */ /* 0x000fd2000bf05270 */
[----:B------:R-:W-:Y:S05]  /*61a0*/  BRA.U !UP0, `(.L_x_1013) ;  /* 0x0000000108e87547 */ /* 0x000fea000b800000 */
[----:B------:R-:W-:-:S09]  /*61b0*/  UISETP.NE.AND UP0, UPT, UR4, 0x17, UPT ;  /* 0x000000170400788c */ /* 0x000fd2000bf05270 */
[----:B------:R-:W-:Y:S05]  /*61c0*/  BRA.U !UP0, `(.L_x_1014) ;  /* 0x0000000108907547 */ /* 0x000fea000b800000 */
[----:B------:R-:W-:-:S09]  /*61d0*/  UISETP.NE.AND UP0, UPT, UR4, 0x18, UPT ;  /* 0x000000180400788c */ /* 0x000fd2000bf05270 */
[----:B------:R-:W-:Y:S05]  /*61e0*/  BRA.U !UP0, `(.L_x_1015) ;  /* 0x0000000108447547 */ /* 0x000fea000b800000 */
.L_x_991:
[----:B------:R-:W-:Y:S01]  /*61f0*/  MOV R0, 0x0 ;  /* 0x0000000000007802 */ /* 0x000fe20000000f00 */
[----:B------:R-:W0:Y:S01]  /*6200*/  LDCU.64 UR4, c[0x4][0x178] ;  /* 0x01002f00ff0477ac */ /* 0x000e220008000a00 */
[----:B------:R-:W-:Y:S02]  /*6210*/  HFMA2 R12, -RZ, RZ, 0, 5.9604644775390625e-08 ;  /* 0x00000001ff0c7431 */ /* 0x000fe400000001ff */
[----:B------:R-:W-:Y:S01]  /*6220*/  IMAD.MOV.U32 R8, RZ, RZ, 0x65 ;  /* 0x00000065ff087424 */ /* 0x000fe200078e00ff */
[----:B------:R2:W3:Y:S01]  /*6230*/  LDC.64 R2, c[0x4][R0] ;  /* 0x0100000000027b82 */ /* 0x0004e20000000a00 */
[----:B------:R-:W4:Y:S01]  /*6240*/  LDCU.64 UR6, c[0x4][0x180] ;  /* 0x01003000ff0677ac */ /* 0x000f220008000a00 */
[----:B------:R-:W-:Y:S01]  /*6250*/  IMAD.MOV.U32 R13, RZ, RZ, RZ ;  /* 0x000000ffff0d7224 */ /* 0x000fe200078e00ff */
[----:B------:R-:W5:Y:S01]  /*6260*/  LDCU.64 UR8, c[0x4][0x90] ;  /* 0x01001200ff0877ac */ /* 0x000f620008000a00 */
[----:B0-----:R-:W-:Y:S01]  /*6270*/  IMAD.U32 R4, RZ, RZ, UR4 ;  /* 0x00000004ff047e24 */ /* 0x001fe2000f8e00ff */
[----:B-1----:R-:W-:Y:S01]  /*6280*/  MOV R5, UR5 ;  /* 0x0000000500057c02 */ /* 0x002fe20008000f00 */
[----:B----4-:R-:W-:-:S02]  /*6290*/  IMAD.U32 R6, RZ, RZ, UR6 ;  /* 0x00000006ff067e24 */ /* 0x010fc4000f8e00ff */
[----:B------:R-:W-:Y:S01]  /*62a0*/  IMAD.U32 R7, RZ, RZ, UR7 ;  /* 0x00000007ff077e24 */ /* 0x000fe2000f8e00ff */
[----:B-----5:R-:W-:Y:S01]  /*62b0*/  MOV R10, UR8 ;  /* 0x00000008000a7c02 */ /* 0x020fe20008000f00 */
[----:B--2---:R-:W-:-:S07]  /*62c0*/  IMAD.U32 R11, RZ, RZ, UR9 ;  /* 0x00000009ff0b7e24 */ /* 0x004fce000f8e00ff */
[----:B------:R-:W-:-:S07]  /*62d0*/  LEPC R20, `(.L_x_1016) ;  /* 0x000000001014794e */ /* 0x000fce0000000000 */
[----:B---3--:R-:W-:Y:S05]  /*62e0*/  CALL.ABS.NOINC R2 ;  /* 0x0000000002007343 */ /* 0x008fea0003c00000 */
.L_x_1016:
[----:B------:R-:W-:Y:S05]  /*62f0*/  BRA `(.L_x_992) ;  /* 0x0000000000987947 */ /* 0x000fea0003800000 */
.L_x_1015:
[----:B-1----:R-:W-:Y:S01]  /*6300*/  IMAD.U32 R7, R5, 0x10000, RZ ;  /* 0x0001000005077824 */ /* 0x002fe200078e00ff */
[----:B------:R-:W-:Y:S01]  /*6310*/  BSSY.RECONVERGENT B0, `(.L_x_1017) ;  /* 0x000000c000007945 */ /* 0x000fe20003800200 */
[----:B------:R-:W-:-:S03]  /*6320*/  MOV R0, 0x7f ;  /* 0x0000007f00007802 */ /* 0x000fc60000000f00 */
        /* <DEDUP_REMOVED lines=10> */
.L_x_1018:
[----:B------:R-:W-:Y:S05]  /*63d0*/  BSYNC.RECONVERGENT B0 ;  /* 0x0000000000007941 */ /* 0x000fea0003800200 */
.L_x_1017:
[----:B------:R-:W-:-:S05]  /*63e0*/  LOP3.LUT R5, R0, 0x80, R5, 0xf8, !PT ;  /* 0x0000008000057812 */ /* 0x000fca00078ef805 */
[----:B------:R3:W-:Y:S01]  /*63f0*/  STG.E.U8 desc[UR36][R2.64], R5 ;  /* 0x0000000502007986 */ /* 0x0007e2000c101124 */
[----:B------:R-:W-:Y:S05]  /*6400*/  BRA `(.L_x_992) ;  /* 0x0000000000547947 */ /* 0x000fea0003800000 */
.L_x_1014:
        /* <DEDUP_REMOVED lines=12> */
.L_x_1020:
[----:B------:R-:W-:Y:S01]  /*64d0*/  IMAD.MOV.U32 R0, RZ, RZ, 0x7f ;  /* 0x0000007fff007424 */ /* 0x000fe200078e00ff */
[----:B------:R-:W-:-:S04]  /*64e0*/  ISETP.GT.U32.AND P0, PT, R4, 0x7f800000, PT ;  /* 0x7f8000000400780c */ /* 0x000fc80003f04070 */
[----:B------:R-:W-:-:S09]  /*64f0*/  SEL R0, R0, 0x7c, P0 ;  /* 0x0000007c00007807 */ /* 0x000fd20000000000 */
.L_x_1021:
[----:B------:R-:W-:Y:S05]  /*6500*/  BSYNC.RECONVERGENT B0 ;  /* 0x0000000000007941 */ /* 0x000fea0003800200 */
.L_x_1019:
[----:B------:R-:W-:-:S04]  /*6510*/  SHF.R.U32.HI R5, RZ, 0x18, R5 ;  /* 0x00000018ff057819 */ /* 0x000fc80000011605 */
[----:B------:R-:W-:-:S05]  /*6520*/  LOP3.LUT R5, R0, 0x80, R5, 0xf8, !PT ;  /* 0x0000008000057812 */ /* 0x000fca00078ef805 */
[----:B------:R2:W-:Y:S01]  /*6530*/  STG.E.U8 desc[UR36][R2.64], R5 ;  /* 0x0000000502007986 */ /* 0x0005e2000c101124 */
[----:B------:R-:W-:Y:S05]  /*6540*/  BRA `(.L_x_992) ;  /* 0x0000000000047947 */ /* 0x000fea0003800000 */
.L_x_1013:
[----:B-1----:R1:W-:Y:S02]  /*6550*/  STG.E.U16 desc[UR36][R2.64], R5 ;  /* 0x0000000502007986 */ /* 0x0023e4000c101524 */
.L_x_992:
[----:B------:R-:W-:-:S07]  /*6560*/  IADD3 R17, PT, PT, R17, 0x80, RZ ;  /* 0x0000008011117810 */ /* 0x000fce0007ffe0ff */
.L_x_952:
[----:B------:R-:W-:Y:S05]  /*6570*/  BSYNC.RECONVERGENT B6 ;  /* 0x0000000000067941 */ /* 0x000fea0003800200 */
.L_x_951:
[----:B------:R-:W5:Y:S01]  /*6580*/  LDCU UR4, c[0x0][0x380] ;  /* 0x00007000ff0477ac */ /* 0x000f620008000800 */
[----:B------:R-:W-:Y:S01]  /*6590*/  BSSY.RECONVERGENT B6, `(.L_x_1022) ;  /* 0x0000323000067945 */ /* 0x000fe20003800200 */
[----:B-----5:R-:W-:-:S13]  /*65a0*/  ISETP.GE.AND P0, PT, R17, UR4, PT ;  /* 0x0000000411007c0c */ /* 0x020fda000bf06270 */
[----:B------:R-:W-:Y:S05]  /*65b0*/  @P0 BRA `(.L_x_1023) ;  /* 0x0000003000800947 */ /* 0x000fea0003800000 */
[----:B------:R-:W5:Y:S01]  /*65c0*/  LDCU UR4, c[0x0][0x388] ;  /* 0x00007100ff0477ac */ /* 0x000f620008000800 */
[----:B01----:R-:W-:Y:S02]  /*65d0*/  IMAD.MOV.U32 R0, RZ, RZ, RZ ;  /* 0x000000ffff007224 */ /* 0x003fe400078e00ff */
[----:B------:R-:W-:Y:S01]  /*65e0*/  IMAD.MOV.U32 R16, RZ, RZ, RZ ;  /* 0x000000ffff107224 */ /* 0x000fe200078e00ff */
[----:B-----5:R-:W-:-:S09]  /*65f0*/  UISETP.NE.AND UP0, UPT, UR4, URZ, UPT ;  /* 0x000000ff0400728c */ /* 0x020fd2000bf05270 */
[----:B------:R-:W-:Y:S05]  /*6600*/  BRA.U !UP0, `(.L_x_1024) ;  /* 0x0000001108a87547 */ /* 0x000fea000b800000 */
[----:B------:R-:W2:Y:S01]  /*6610*/  LDCU.64 UR4, c[0x0][0x390] ;  /* 0x00007200ff0477ac */ /* 0x000ea20008000a00 */
[----:B------:R-:W-:Y:S01]  /*6620*/  HFMA2 R16, -RZ, RZ, 0, 0 ;  /* 0x00000000ff107431 */ /* 0x000fe200000001ff */
[----:B------:R-:W0:Y:S01]  /*6630*/  LDCU UR6, c[0x0][0x38c] ;  /* 0x00007180ff0677ac */ /* 0x000e220008000800 */
[----:B------:R-:W1:Y:S01]  /*6640*/  LDCU.64 UR8, c[0x0][0x4b8] ;  /* 0x00009700ff0877ac */ /* 0x000e620008000a00 */
[----:B------:R-:W-:Y:S02]  /*6650*/  UISETP.NE.AND UP0, UPT, UR41, URZ, UPT ;  /* 0x000000ff2900728c */ /* 0x000fe4000bf05270 */
        /* <DEDUP_REMOVED lines=286> */
[----:B------:R-:W2:Y:S03]  /*7840*/  LDCU.64 UR8, c[0x0][0x578] ;  /* 0x0000af00ff0877ac */ /* 0x000ea60008000a00 */
[----:B0-----:R-:W-:-:S05]  /*7850*/  IMAD.HI.U32 R2, R5, UR4, R4 ;  /* 0x0000000405027c27 */ /* 0x001fca000f8e0004 */
[----:B------:R-:W-:-:S05]  /*7860*/  SHF.R.U32.HI R2, RZ, UR5, R2 ;  /* 0x00000005ff027c19 */ /* 0x000fca0008011602 */
[----:B------:R-:W-:-:S04]  /*7870*/  IMAD.MOV R3, RZ, RZ, -R2 ;  /* 0x000000ffff037224 */ /* 0x000fc800078e0a02 */
[----:B-1----:R-:W-:-:S04]  /*7880*/  IMAD R5, R3, UR6, R5 ;  /* 0x0000000603057c24 */ /* 0x002fc8000f8e0205 */
[C---:B--2---:R-:W-:Y:S02]  /*7890*/  IMAD R16, R5.reuse, UR8, R16 ;  /* 0x0000000805107c24 */ /* 0x044fe4000f8e0210 */
[----:B------:R-:W-:-:S07]  /*78a0*/  IMAD R0, R5, UR9, R0 ;  /* 0x0000000905007c24 */ /* 0x000fce000f8e0200 */
.L_x_1024:
        /* <DEDUP_REMOVED lines=18> */
.L_x_1028:
[----:B------:R-:W2:Y:S02]  /*79d0*/  LDG.E.U8 R2, desc[UR36][R2.64] ;  /* 0x0000002402027981 */ /* 0x000ea4000c1e1100 */
[----:B--2---:R-:W-:-:S04]  /*79e0*/  I2FP.F32.U32 R0, R2 ;  /* 0x0000000200007245 */ /* 0x004fc80000201000 */
[----:B------:R-:W-:Y:S01]  /*79f0*/  F2FP.BF16.F32.PACK_AB R0, RZ, R0 ;  /* 0x00000000ff00723e */ /* 0x000fe200000010ff */
[----:B------:R-:W-:Y:S06]  /*7a00*/  BRA `(.L_x_1030) ;  /* 0x0000000c00847947 */ /* 0x000fec0003800000 */
.L_x_1027:
        /* <DEDUP_REMOVED lines=10> */
.L_x_1032:
[----:B------:R-:W2:Y:S02]  /*7ab0*/  LDG.E R2, desc[UR36][R2.64] ;  /* 0x0000002402027981 */ /* 0x000ea4000c1e1900 */
[----:B--2---:R-:W-:-:S04]  /*7ac0*/  I2FP.F32.S32 R0, R2 ;  /* 0x0000000200007245 */ /* 0x004fc80000201400 */
[----:B------:R-:W-:Y:S01]  /*7ad0*/  F2FP.BF16.F32.PACK_AB R0, RZ, R0 ;  /* 0x00000000ff00723e */ /* 0x000fe200000010ff */
[----:B------:R-:W-:Y:S06]  /*7ae0*/  BRA `(.L_x_1030) ;  /* 0x0000000c004c7947 */ /* 0x000fec0003800000 */
.L_x_1031:
[----:B------:R-:W2:Y:S02]  /*7af0*/  LDG.E.U16 R2, desc[UR36][R2.64] ;  /* 0x0000002402027981 */ /* 0x000ea4000c1e1500 */
[----:B--2---:R-:W0:Y:S02]  /*7b00*/  I2F.S16 R0, R2 ;  /* 0x0000000200007306 */ /* 0x004e240000101400 */
[----:B0-----:R-:W-:Y:S01]  /*7b10*/  F2FP.BF16.F32.PACK_AB R0, RZ, R0 ;  /* 0x00000000ff00723e */ /* 0x001fe200000010ff */
[----:B------:R-:W-:Y:S06]  /*7b20*/  BRA `(.L_x_1030) ;  /* 0x0000000c003c7947 */ /* 0x000fec0003800000 */
.L_x_1026:
        /* <DEDUP_REMOVED lines=9> */
.L_x_1034:
[----:B------:R-:W2:Y:S02]  /*7bc0*/  LDG.E.U16 R0, desc[UR36][R2.64] ;  /* 0x0000002402007981 */ /* 0x000ea4000c1e1500 */
[----:B--2---:R-:W-:-:S05]  /*7bd0*/  HADD2.F32 R0, -RZ, R0.H0_H0 ;  /* 0x20000000ff007230 */ /* 0x004fca0000004100 */
[----:B------:R-:W-:Y:S01]  /*7be0*/  F2FP.BF16.F32.PACK_AB R0, RZ, R0 ;  /* 0x00000000ff00723e */ /* 0x000fe200000010ff */
[----:B------:R-:W-:Y:S06]  /*7bf0*/  BRA `(.L_x_1030) ;  /* 0x0000000c00087947 */ /* 0x000fec0003800000 */
.L_x_1033:
        /* <DEDUP_REMOVED lines=9> */
.L_x_1036:
[----:B------:R-:W2:Y:S02]  /*7c90*/  LDG.E.U16 R2, desc[UR36][R2.64] ;  /* 0x0000002402027981 */ /* 0x000ea4000c1e1500 */
[----:B--2---:R-:W-:-:S05]  /*7ca0*/  HADD2.F32 R0, -RZ, R2.H0_H0 ;  /* 0x20000002ff007230 */ /* 0x004fca0000004100 */
[----:B------:R-:W-:Y:S01]  /*7cb0*/  F2FP.BF16.F32.PACK_AB R0, RZ, R0 ;  /* 0x00000000ff00723e */ /* 0x000fe200000010ff */
[----:B------:R-:W-:Y:S06]  /*7cc0*/  BRA `(.L_x_1030) ;  /* 0x0000000800d47947 */ /* 0x000fec0003800000 */
.L_x_1035:
        /* <DEDUP_REMOVED lines=8> */
.L_x_1025:
        /* <DEDUP_REMOVED lines=13> */
.L_x_1039:
        /* <DEDUP_REMOVED lines=8> */
.L_x_1038:
        /* <DEDUP_REMOVED lines=27> */
.L_x_1041:
        /* <DEDUP_REMOVED lines=13> */
.L_x_1040:
[----:B------:R0:W5:Y:S01]  /*8120*/  LDG.E.U16 R0, desc[UR36][R2.64] ;  /* 0x0000002402007981 */ /* 0x000162000c1e1500 */
[----:B------:R-:W-:Y:S05]  /*8130*/  BRA `(.L_x_1030) ;  /* 0x0000000400b87947 */ /* 0x000fea0003800000 */
.L_x_1037:
        /* <DEDUP_REMOVED lines=12> */
.L_x_1044:
        /* <DEDUP_REMOVED lines=21> */
.L_x_1048:
[----:B------:R-:W-:Y:S05]  /*8350*/  BSYNC.RECONVERGENT B1 ;  /* 0x0000000000017941 */ /* 0x000fea0003800200 */
.L_x_1047:
[----:B------:R-:W-:Y:S01]  /*8360*/  IMAD.SHL.U32 R0, R0, 0x100000, RZ ;  /* 0x0010000000007824 */ /* 0x000fe200078e00ff */
[----:B------:R-:W-:-:S04]  /*8370*/  LEA R2, R2, 0x3b800000, 0x17 ;  /* 0x3b80000002027811 */ /* 0x000fc800078eb8ff */
[----:B------:R-:W-:-:S07]  /*8380*/  LOP3.LUT R0, R2, R0, R7, 0xfe, !PT ;  /* 0x0000000002007212 */ /* 0x000fce00078efe07 */
.L_x_1046:
[----:B------:R-:W-:Y:S05]  /*8390*/  BSYNC.RECONVERGENT B0 ;  /* 0x0000000000007941 */ /* 0x000fea0003800200 */
.L_x_1045:
[----:B------:R-:W-:Y:S01]  /*83a0*/  F2FP.BF16.F32.PACK_AB R0, RZ, R0 ;  /* 0x00000000ff00723e */ /* 0x000fe200000010ff */
[----:B------:R-:W-:Y:S06]  /*83b0*/  BRA `(.L_x_1030) ;  /* 0x0000000400187947 */ /* 0x000fec0003800000 */
.L_x_1043:
        /* <DEDUP_REMOVED lines=21> */
.L_x_1052:
[----:B------:R-:W-:Y:S05]  /*8510*/  BSYNC.RECONVERGENT B1 ;  /* 0x0000000000017941 */ /* 0x000fea0003800200 */
.L_x_1051:
[----:B------:R-:W-:Y:S02]  /*8520*/  SHF.L.U32 R0, R0, 0x15, RZ ;  /* 0x0000001500007819 */ /* 0x000fe400000006ff */
[----:B------:R-:W-:-:S04]  /*8530*/  LEA R2, R2, 0x37800000, 0x17 ;  /* 0x3780000002027811 */ /* 0x000fc800078eb8ff */
[----:B------:R-:W-:-:S07]  /*8540*/  LOP3.LUT R0, R2, R0, R7, 0xfe, !PT ;  /* 0x0000000002007212 */ /* 0x000fce00078efe07 */
.L_x_1050:
[----:B------:R-:W-:Y:S05]  /*8550*/  BSYNC.RECONVERGENT B0 ;  /* 0x0000000000007941 */ /* 0x000fea0003800200 */
.L_x_1049:
[----:B------:R-:W-:Y:S01]  /*8560*/  F2FP.BF16.F32.PACK_AB R0, RZ, R0 ;  /* 0x00000000ff00723e */ /* 0x000fe200000010ff */
[----:B------:R-:W-:Y:S06]  /*8570*/  BRA `(.L_x_1030) ;  /* 0x0000000000a87947 */ /* 0x000fec0003800000 */
.L_x_1042:
        /* <DEDUP_REMOVED lines=14> */
.L_x_1056:
[----:B------:R-:W-:Y:S05]  /*8660*/  BSYNC.RECONVERGENT B0 ;  /* 0x0000000000007941 */ /* 0x000fea0003800200 */
.L_x_1055:
[----:B------:R-:W-:Y:S01]  /*8670*/  F2FP.BF16.F32.PACK_AB R0, RZ, R0 ;  /* 0x00000000ff00723e */ /* 0x000fe200000010ff */
[----:B------:R-:W-:Y:S06]  /*8680*/  BRA `(.L_x_1030) ;  /* 0x0000000000647947 */ /* 0x000fec0003800000 */
.L_x_1029:
        /* <DEDUP_REMOVED lines=12> */
[----:B---3--:R-:W-:Y:S01]  /*8750*/  IMAD.U32 R10, RZ, RZ, UR8 ;  /* 0x00000008ff0a7e24 */ /* 0x008fe2000f8e00ff */
[----:B------:R-:W-:-:S07]  /*8760*/  MOV R11, UR9 ;  /* 0x00000009000b7c02 */ /* 0x000fce0008000f00 */
[----:B------:R-:W-:-:S07]  /*8770*/  LEPC R20, `(.L_x_1057) ;  /* 0x000000001014794e */ /* 0x000fce0000000000 */
[----:B--2---:R-:W-:Y:S05]  /*8780*/  CALL.ABS.NOINC R2 ;  /* 0x0000000002007343 */ /* 0x004fea0003c00000 */
.L_x_1057:
[----:B------:R-:W-:Y:S01]  /*8790*/  PRMT R0, RZ, 0x7610, R0 ;  /* 0x00007610ff007816 */ /* 0x000fe20000000000 */
[----:B------:R-:W-:Y:S06]  /*87a0*/  BRA `(.L_x_1030) ;  /* 0x00000000001c7947 */ /* 0x000fec0003800000 */
.L_x_1054:
[----:B------:R-:W2:Y:S02]  /*87b0*/  LDG.E.64 R2, desc[UR36][R2.64] ;  /* 0x0000002402027981 */ /* 0x000ea4000c1e1b00 */
[----:B--2---:R-:W0:Y:S02]  /*87c0*/  I2F.U64 R0, R2 ;  /* 0x0000000200007312 */ /* 0x004e240000301000 */
[----:B0-----:R-:W-:Y:S01]  /*87d0*/  F2FP.BF16.F32.PACK_AB R0, RZ, R0 ;  /* 0x00000000ff00723e */ /* 0x001fe200000010ff */
[----:B------:R-:W-:Y:S06]  /*87e0*/  BRA `(.L_x_1030) ;  /* 0x00000000000c7947 */ /* 0x000fec0003800000 */
.L_x_1053:
[----:B------:R-:W2:Y:S02]  /*87f0*/  LDG.E R2, desc[UR36][R2.64] ;  /* 0x0000002402027981 */ /* 0x000ea4000c1e1900 */
[----:B--2---:R-:W-:-:S04]  /*8800*/  I2FP.F32.U32 R0, R2 ;  /* 0x0000000200007245 */ /* 0x004fc80000201000 */
[----:B------:R-:W-:-:S07]  /*8810*/  F2FP.BF16.F32.PACK_AB R0, RZ, R0 ;  /* 0x00000000ff00723e */ /* 0x000fce00000010ff */
.L_x_1030:
[----:B------:R-:W-:Y:S01]  /*8820*/  USHF.L.U32 UR4, UR43, 0x10, URZ ;  /* 0x000000102b047899 */ /* 0x000fe200080006ff */
[----:B-----5:R-:W-:Y:S01]  /*8830*/  IMAD.U32 R0, R0, 0x10000, RZ ;  /* 0x0001000000007824 */ /* 0x020fe200078e00ff */
[----:B------:R-:W1:Y:S07]  /*8840*/  LDCU.64 UR6, c[0x0][0x580] ;  /* 0x0000b000ff0677ac */ /* 0x000e6e0008000a00 */
[----:B0-----:R-:W0:Y:S01]  /*8850*/  MUFU.RCP R3, UR4 ;  /* 0x0000000400037d08 */ /* 0x001e220008001000 */
[----:B------:R-:W-:-:S04]  /*8860*/  UPRMT UR4, UR39, 0x9910, URZ ;  /* 0x0000991027047896 */ /* 0x000fc800080000ff */
[----:B------:R-:W-:Y:S01]  /*8870*/  UISETP.GT.AND UP0, UPT, UR4, 0x9, UPT ;  /* 0x000000090400788c */ /* 0x000fe2000bf04270 */
[----:B-1----:R-:W-:Y:S01]  /*8880*/  IADD3 R2, P0, PT, R16, UR6, RZ ;  /* 0x0000000610027c10 */ /* 0x002fe2000ff1e0ff */
[----:B0-----:R-:W-:-:S03]  /*8890*/  FMUL.FTZ R0, R0, R3 ;  /* 0x0000000300007220 */ /* 0x001fc60000410000 */
[----:B------:R-:W-:-:S03]  /*88a0*/  IADD3.X R3, PT, PT, RZ, UR7, RZ, P0, !PT ;  /* 0x00000007ff037c10 */ /* 0x000fc600087fe4ff */
        /* <DEDUP_REMOVED lines=17> */
.L_x_1061:
[----:B-1----:R-:W-:-:S06]  /*89c0*/  IMAD.U32 R5, R5, 0x10000, RZ ;  /* 0x0001000005057824 */ /* 0x002fcc00078e00ff */
[----:B0-----:R-:W0:Y:S02]  /*89d0*/  F2I.S64.TRUNC R4, R5 ;  /* 0x0000000500047311 */ /* 0x001e24000020d900 */
[----:B0-----:R0:W-:Y:S01]  /*89e0*/  STG.E.U8 desc[UR36][R2.64], R4 ;  /* 0x0000000402007986 */ /* 0x0011e2000c101124 */
[----:B------:R-:W-:Y:S05]  /*89f0*/  BRA `(.L_x_1063) ;  /* 0x0000000c006c7947 */ /* 0x000fea0003800000 */
.L_x_1060:
[----:B------:R-:W-:-:S09]  /*8a00*/  UISETP.NE.AND UP0, UPT, UR4, 0x2, UPT ;  /* 0x000000020400788c */ /* 0x000fd2000bf05270 */
[----:B------:R-:W-:Y:S05]  /*8a10*/  BRA.U !UP0, `(.L_x_1064) ;  /* 0x0000000108307547 */ /* 0x000fea000b800000 */
[----:B------:R-:W-:-:S09]  /*8a20*/  UISETP.NE.AND UP0, UPT, UR4, 0x3, UPT ;  /* 0x000000030400788c */ /* 0x000fd2000bf05270 */
[----:B------:R-:W-:Y:S05]  /*8a30*/  BRA.U !UP0, `(.L_x_1065) ;  /* 0x0000000108187547 */ /* 0x000fea000b800000 */
[----:B------:R-:W-:-:S09]  /*8a40*/  UISETP.NE.AND UP0, UPT, UR4, 0x4, UPT ;  /* 0x000000040400788c */ /* 0x000fd2000bf05270 */
[----:B------:R-:W-:Y:S05]  /*8a50*/  BRA.U UP0, `(.L_x_1062) ;  /* 0x0000000900787547 */ /* 0x000fea000b800000 */
[----:B-1----:R-:W-:-:S06]  /*8a60*/  SHF.L.U32 R5, R5, 0x10, RZ ;  /* 0x0000001005057819 */ /* 0x002fcc00000006ff */
[----:B0-----:R-:W0:Y:S02]  /*8a70*/  F2I.S64.TRUNC R4, R5 ;  /* 0x0000000500047311 */ /* 0x001e24000020d900 */
[----:B0-----:R2:W-:Y:S01]  /*8a80*/  STG.E.64 desc[UR36][R2.64], R4 ;  /* 0x0000000402007986 */ /* 0x0015e2000c101b24 */
[----:B------:R-:W-:Y:S05]  /*8a90*/  BRA `(.L_x_1063) ;  /* 0x0000000c00447947 */ /* 0x000fea0003800000 */
.L_x_1065:
[----:B-1----:R-:W-:-:S06]  /*8aa0*/  IMAD.U32 R5, R5, 0x10000, RZ ;  /* 0x0001000005057824 */ /* 0x002fcc00078e00ff */
[----:B------:R-:W1:Y:S02]  /*8ab0*/  F2I.FTZ.TRUNC.NTZ R5, R5 ;  /* 0x0000000500057305 */ /* 0x000e64000021f100 */
[----:B-1----:R3:W-:Y:S01]  /*8ac0*/  STG.E desc[UR36][R2.64], R5 ;  /* 0x0000000502007986 */ /* 0x0027e2000c101924 */
[----:B------:R-:W-:Y:S05]  /*8ad0*/  BRA `(.L_x_1063) ;  /* 0x0000000c00347947 */ /* 0x000fea0003800000 */
.L_x_1064:
[----:B-1----:R-:W-:-:S06]  /*8ae0*/  IMAD.U32 R5, R5, 0x10000, RZ ;  /* 0x0001000005057824 */ /* 0x002fcc00078e00ff */
[----:B------:R-:W1:Y:S02]  /*8af0*/  F2I.FTZ.TRUNC.NTZ R5, R5 ;  /* 0x0000000500057305 */ /* 0x000e64000021f100 */
[----:B-1----:R1:W-:Y:S01]  /*8b00*/  STG.E.U16 desc[UR36][R2.64], R5 ;  /* 0x0000000502007986 */ /* 0x0023e2000c101524 */
[----:B------:R-:W-:Y:S05]  /*8b10*/  BRA `(.L_x_1063) ;  /* 0x0000000c00247947 */ /* 0x000fea0003800000 */
.L_x_1059:
[----:B------:R-:W-:-:S09]  /*8b20*/  UISETP.GT.AND UP0, UPT, UR4, 0x6, UPT ;  /* 0x000000060400788c */ /* 0x000fd2000bf04270 */
[----:B------:R-:W-:Y:S05]  /*8b30*/  BRA.U UP0, `(.L_x_1066) ;  /* 0x00000001002c7547 */ /* 0x000fea000b800000 */
[----:B------:R-:W-:-:S09]  /*8b40*/  UISETP.NE.AND UP0, UPT, UR4, 0x5, UPT ;  /* 0x000000050400788c */ /* 0x000fd2000bf05270 */
[----:B------:R-:W-:Y:S05]  /*8b50*/  BRA.U !UP0, `(.L_x_1067) ;  /* 0x0000000108147547 */ /* 0x000fea000b800000 */
[----:B------:R-:W-:-:S09]  /*8b60*/  UISETP.NE.AND UP0, UPT, UR4, 0x6, UPT ;  /* 0x000000060400788c */ /* 0x000fd2000bf05270 */
[----:B------:R-:W-:Y:S05]  /*8b70*/  BRA.U UP0, `(.L_x_1062) ;  /* 0x0000000900307547 */ /* 0x000fea000b800000 */
[----:B-1----:R-:W-:-:S05]  /*8b80*/  SHF.L.U32 R5, R5, 0x10, RZ ;  /* 0x0000001005057819 */ /* 0x002fca00000006ff */
[----:B------:R1:W-:Y:S01]  /*8b90*/  STG.E desc[UR36][R2.64], R5 ;  /* 0x0000000502007986 */ /* 0x0003e2000c101924 */
[----:B------:R-:W-:Y:S05]  /*8ba0*/  BRA `(.L_x_1063) ;  /* 0x0000000c00007947 */ /* 0x000fea0003800000 */
.L_x_1067:
[----:B-1----:R-:W-:-:S05]  /*8bb0*/  IMAD.U32 R0, R5, 0x10000, RZ ;  /* 0x0001000005007824 */ /* 0x002fca00078e00ff */
[----:B------:R-:W-:-:S05]  /*8bc0*/  F2FP.F16.F32.PACK_AB R0, RZ, R0 ;  /* 0x00000000ff00723e */ /* 0x000fca00000000ff */
[----:B------:R1:W-:Y:S01]  /*8bd0*/  STG.E.U16 desc[UR36][R2.64], R0 ;  /* 0x0000000002007986 */ /* 0x0003e2000c101524 */
[----:B------:R-:W-:Y:S05]  /*8be0*/  BRA `(.L_x_1063) ;  /* 0x0000000800f07947 */ /* 0x000fea0003800000 */
.L_x_1066:
        /* <DEDUP_REMOVED lines=10> */
.L_x_1069:
[----:B-1----:R-:W-:-:S05]  /*8c90*/  IMAD.U32 R5, R5, 0x10000, RZ ;  /* 0x0001000005057824 */ /* 0x002fca00078e00ff */
[----:B------:R-:W-:-:S04]  /*8ca0*/  F2FP.F16.F32.PACK_AB R5, RZ, R5 ;  /* 0x00000005ff05723e */ /* 0x000fc800000000ff */
[----:B------:R-:W-:-:S05]  /*8cb0*/  PRMT R5, R5, 0x5410, RZ ;  /* 0x0000541005057816 */ /* 0x000fca00000000ff */
[----:B------:R1:W-:Y:S01]  /*8cc0*/  STG.E desc[UR36][R2.64], R5 ;  /* 0x0000000502007986 */ /* 0x0003e2000c101924 */
[----:B------:R-:W-:Y:S05]  /*8cd0*/  BRA `(.L_x_1063) ;  /* 0x0000000800b47947 */ /* 0x000fea0003800000 */
.L_x_1068:
[----:B01----:R-:W-:-:S04]  /*8ce0*/  IMAD.U32 R4, R5, 0x10000, RZ ;  /* 0x0001000005047824 */ /* 0x003fc800078e00ff */
[----:B------:R-:W-:-:S06]  /*8cf0*/  FMUL.FTZ R4, R4, 1 ;  /* 0x3f80000004047820 */ /* 0x000fcc0000410000 */
[----:B------:R-:W0:Y:S02]  /*8d00*/  F2F.F64.F32 R4, R4 ;  /* 0x0000000400047310 */ /* 0x000e240000201800 */
[----:B0-----:R0:W-:Y:S01]  /*8d10*/  STG.E.64 desc[UR36][R2.64], R4 ;  /* 0x0000000402007986 */ /* 0x0011e2000c101b24 */
[----:B------:R-:W-:Y:S05]  /*8d20*/  BRA `(.L_x_1063) ;  /* 0x0000000800a07947 */ /* 0x000fea0003800000 */
.L_x_1058:
        /* <DEDUP_REMOVED lines=10> */
[----:B-1----:R-:W-:-:S06]  /*8dd0*/  SHF.L.U32 R5, R5, 0x10, RZ ;  /* 0x0000001005057819 */ /* 0x002fcc00000006ff */
[----:B------:R-:W1:Y:S02]  /*8de0*/  F2I.FTZ.U32.TRUNC.NTZ R5, R5 ;  /* 0x0000000500057305 */ /* 0x000e64000021f000 */
[----:B-1----:R1:W-:Y:S01]  /*8df0*/  STG.E.U16 desc[UR36][R2.64], R5 ;  /* 0x0000000502007986 */ /* 0x0023e2000c101524 */
[----:B------:R-:W-:Y:S05]  /*8e00*/  BRA `(.L_x_1063) ;  /* 0x0000000800687947 */ /* 0x000fea0003800000 */
.L_x_1073:
        /* <DEDUP_REMOVED lines=17> */
[----:B------:R-:W-:-:S07]  /*8f20*/  MOV R0, R4 ;  /* 0x0000000400007202 */ /* 0x000fce0000000f00 */
.L_x_1076:
[----:B------:R-:W-:-:S04]  /*8f30*/  SHF.R.U32.HI R5, RZ, 0x18, R5 ;  /* 0x00000018ff057819 */ /* 0x000fc80000011605 */
[----:B------:R-:W-:-:S07]  /*8f40*/  LOP3.LUT R0, R0, 0x80, R5, 0xf8, !PT ;  /* 0x0000008000007812 */ /* 0x000fce00078ef805 */
.L_x_1075:
[----:B------:R-:W-:Y:S05]  /*8f50*/  BSYNC.RECONVERGENT B0 ;  /* 0x0000000000007941 */ /* 0x000fea0003800200 */
.L_x_1074:
[----:B------:R0:W-:Y:S01]  /*8f60*/  STG.E.U8 desc[UR36][R2.64], R0 ;  /* 0x0000000002007986 */ /* 0x0001e2000c101124 */
[----:B------:R-:W-:Y:S05]  /*8f70*/  BRA `(.L_x_1063) ;  /* 0x00000008000c7947 */ /* 0x000fea0003800000 */
.L_x_1072:
        /* <DEDUP_REMOVED lines=18> */
.L_x_1079:
[----:B------:R-:W-:-:S04]  /*90a0*/  SHF.R.U32.HI R5, RZ, 0x18, R5 ;  /* 0x00000018ff057819 */ /* 0x000fc80000011605 */
[----:B------:R-:W-:-:S07]  /*90b0*/  LOP3.LUT R0, R0, 0x80, R5, 0xf8, !PT ;  /* 0x0000008000007812 */ /* 0x000fce00078ef805 */
.L_x_1078:
[----:B------:R-:W-:Y:S05]  /*90c0*/  BSYNC.RECONVERGENT B0 ;  /* 0x0000000000007941 */ /* 0x000fea0003800200 */
.L_x_1077:
[----:B------:R0:W-:Y:S01]  /*90d0*/  STG.E.U8 desc[UR36][R2.64], R0 ;  /* 0x0000000002007986 */ /* 0x0001e2000c101124 */
[----:B------:R-:W-:Y:S05]  /*90e0*/  BRA `(.L_x_1063) ;  /* 0x0000000400b07947 */ /* 0x000fea0003800000 */
.L_x_1071:
        /* <DEDUP_REMOVED lines=14> */
[----:B------:R-:W-:Y:S02]  /*91d0*/  @P1 ISETP.EQ.U32.AND P2, PT, R0, 0x1, P0 ;  /* 0x000000010000180c */ /* 0x000fe40000742070 */
[----:B------:R-:W-:Y:S02]  /*91e0*/  PLOP3.LUT P0, PT, PT, PT, PT, 0x80, 0x8 ;  /* 0x000000000008781c */ /* 0x000fe40003f0f070 */
[----:B------:R-:W-:Y:S02]  /*91f0*/  @P1 PLOP3.LUT P0, PT, P2, PT, PT, 0x80, 0x8 ;  /* 0x000000000008181c */ /* 0x000fe4000170f070 */
[----:B------:R-:W-:-:S11]  /*9200*/  @P1 IADD3 R0, PT, PT, R6, 0x1, RZ ;  /* 0x0000000106001810 */ /* 0x000fd60007ffe0ff */
[----:B------:R-:W-:-:S04]  /*9210*/  @!P0 IMAD.MOV R0, RZ, RZ, R6 ;  /* 0x000000ffff008224 */ /* 0x000fc800078e0206 */
[----:B------:R-:W-:-:S05]  /*9220*/  @P1 IMAD.MOV.U32 R5, RZ, RZ, R0 ;  /* 0x000000ffff051224 */ /* 0x000fca00078e0000 */
[----:B------:R0:W-:Y:S01]  /*9230*/  STG.E.U8 desc[UR36][R2.64], R5 ;  /* 0x0000000502007986 */ /* 0x0001e2000c101124 */
[----:B------:R-:W-:Y:S05]  /*9240*/  BRA `(.L_x_1063) ;  /* 0x0000000400587947 */ /* 0x000fea0003800000 */
.L_x_1081:
[----:B-1----:R-:W-:-:S06]  /*9250*/  SHF.L.U32 R5, R5, 0x10, RZ ;  /* 0x0000001005057819 */ /* 0x002fcc00000006ff */
[----:B0-----:R-:W0:Y:S02]  /*9260*/  F2I.U64.TRUNC R4, R5 ;  /* 0x0000000500047311 */ /* 0x001e24000020d800 */
[----:B0-----:R0:W-:Y:S01]  /*9270*/  STG.E.64 desc[UR36][R2.64], R4 ;  /* 0x0000000402007986 */ /* 0x0011e2000c101b24 */
[----:B------:R-:W-:Y:S05]  /*9280*/  BRA `(.L_x_1063) ;  /* 0x0000000400487947 */ /* 0x000fea0003800000 */
.L_x_1080:
[----:B-1----:R-:W-:-:S06]  /*9290*/  IMAD.U32 R5, R5, 0x10000, RZ ;  /* 0x0001000005057824 */ /* 0x002fcc00078e00ff */
[----:B------:R-:W1:Y:S02]  /*92a0*/  F2I.FTZ.U32.TRUNC.NTZ R5, R5 ;  /* 0x0000000500057305 */ /* 0x000e64000021f000 */
[----:B-1----:R1:W-:Y:S01]  /*92b0*/  STG.E desc[UR36][R2.64], R5 ;  /* 0x0000000502007986 */ /* 0x0023e2000c101924 */
[----:B------:R-:W-:Y:S05]  /*92c0*/  BRA `(.L_x_1063) ;  /* 0x0000000400387947 */ /* 0x000fea0003800000 */
.L_x_1070:
        /* <DEDUP_REMOVED lines=11> */
.L_x_1083:
[----:B-1----:R-:W-:Y:S02]  /*9380*/  SHF.L.U32 R5, R5, 0x10, RZ ;  /* 0x0000001005057819 */ /* 0x002fe400000006ff */
[----:B------:R-:W-:-:S03]  /*9390*/  CS2R R6, SRZ ;  /* 0x0000000000067805 */ /* 0x000fc6000001ff00 */
[----:B------:R-:W-:-:S06]  /*93a0*/  FMUL.FTZ R5, R5, 1 ;  /* 0x3f80000005057820 */ /* 0x000fcc0000410000 */
[----:B0-----:R-:W0:Y:S02]  /*93b0*/  F2F.F64.F32 R4, R5 ;  /* 0x0000000500047310 */ /* 0x001e240000201800 */
[----:B0-----:R0:W-:Y:S01]  /*93c0*/  STG.E.128 desc[UR36][R2.64], R4 ;  /* 0x0000000402007986 */ /* 0x0011e2000c101d24 */
[----:B------:R-:W-:Y:S05]  /*93d0*/  BRA `(.L_x_1063) ;  /* 0x0000000000f47947 */ /* 0x000fea0003800000 */
.L_x_1082:
[----:B------:R-:W-:-:S09]  /*93e0*/  UISETP.NE.AND UP0, UPT, UR4, 0xf, UPT ;  /* 0x0000000f0400788c */ /* 0x000fd2000bf05270 */
[----:B------:R-:W-:Y:S05]  /*93f0*/  BRA.U !UP0, `(.L_x_1084) ;  /* 0x0000000108e87547 */ /* 0x000fea000b800000 */
[----:B------:R-:W-:-:S09]  /*9400*/  UISETP.NE.AND UP0, UPT, UR4, 0x17, UPT ;  /* 0x000000170400788c */ /* 0x000fd2000bf05270 */
[----:B------:R-:W-:Y:S05]  /*9410*/  BRA.U !UP0, `(.L_x_1085) ;  /* 0x0000000108907547 */ /* 0x000fea000b800000 */
[----:B------:R-:W-:-:S09]  /*9420*/  UISETP.NE.AND UP0, UPT, UR4, 0x18, UPT ;  /* 0x000000180400788c */ /* 0x000fd2000bf05270 */
[----:B------:R-:W-:Y:S05]  /*9430*/  BRA.U !UP0, `(.L_x_1086) ;  /* 0x0000000108447547 */ /* 0x000fea000b800000 */
.L_x_1062:
[----:B------:R-:W-:Y:S01]  /*9440*/  MOV R0, 0x0 ;  /* 0x0000000000007802 */ /* 0x000fe20000000f00 */
[----:B------:R-:W0:Y:S01]  /*9450*/  LDCU.64 UR4, c[0x4][0x178] ;  /* 0x01002f00ff0477ac */ /* 0x000e220008000a00 */
[----:B------:R-:W-:Y:S02]  /*9460*/  HFMA2 R13, -RZ, RZ, 0, 0 ;  /* 0x00000000ff0d7431 */ /* 0x000fe400000001ff */
[----:B------:R-:W-:Y:S01]  /*9470*/  IMAD.MOV.U32 R8, RZ, RZ, 0x65 ;  /* 0x00000065ff087424 */ /* 0x000fe200078e00ff */
[----:B------:R2:W3:Y:S01]  /*9480*/  LDC.64 R2, c[0x4][R0] ;  /* 0x0100000000027b82 */ /* 0x0004e20000000a00 */
[----:B------:R-:W4:Y:S01]  /*9490*/  LDCU.64 UR6, c[0x4][0x180] ;  /* 0x01003000ff0677ac */ /* 0x000f220008000a00 */
[----:B------:R-:W-:Y:S01]  /*94a0*/  IMAD.MOV.U32 R12, RZ, RZ, 0x1 ;  /* 0x00000001ff0c7424 */ /* 0x000fe200078e00ff */
[----:B------:R-:W5:Y:S01]  /*94b0*/  LDCU.64 UR8, c[0x4][0x90] ;  /* 0x01001200ff0877ac */ /* 0x000f620008000a00 */
[----:B0-----:R-:W-:Y:S02]  /*94c0*/  IMAD.U32 R4, RZ, RZ, UR4 ;  /* 0x00000004ff047e24 */ /* 0x001fe4000f8e00ff */
[----:B-1----:R-:W-:Y:S01]  /*94d0*/  IMAD.U32 R5, RZ, RZ, UR5 ;  /* 0x00000005ff057e24 */ /* 0x002fe2000f8e00ff */
[----:B----4-:R-:W-:Y:S01]  /*94e0*/  MOV R6, UR6 ;  /* 0x0000000600067c02 */ /* 0x010fe20008000f00 */
[----:B------:R-:W-:-:S02]  /*94f0*/  IMAD.U32 R7, RZ, RZ, UR7 ;  /* 0x00000007ff077e24 */ /* 0x000fc4000f8e00ff */
[----:B-----5:R-:W-:Y:S01]  /*9500*/  IMAD.U32 R10, RZ, RZ, UR8 ;  /* 0x00000008ff0a7e24 */ /* 0x020fe2000f8e00ff */
[----:B--2---:R-:W-:-:S07]  /*9510*/  MOV R11, UR9 ;  /* 0x00000009000b7c02 */ /* 0x004fce0008000f00 */
[----:B------:R-:W-:-:S07]  /*9520*/  LEPC R20, `(.L_x_1087) ;  /* 0x000000001014794e */ /* 0x000fce0000000000 */
[----:B---3--:R-:W-:Y:S05]  /*9530*/  CALL.ABS.NOINC R2 ;  /* 0x0000000002007343 */ /* 0x008fea0003c00000 */
.L_x_1087:
[----:B------:R-:W-:Y:S05]  /*9540*/  BRA `(.L_x_1063) ;  /* 0x0000000000987947 */ /* 0x000fea0003800000 */
.L_x_1086:
[----:B-1----:R-:W-:Y:S01]  /*9550*/  IMAD.U32 R7, R5, 0x10000, RZ ;  /* 0x0001000005077824 */ /* 0x002fe200078e00ff */
[----:B------:R-:W-:Y:S01]  /*9560*/  BSSY.RECONVERGENT B0, `(.L_x_1088) ;  /* 0x000000c000007945 */ /* 0x000fe20003800200 */
[----:B------:R-:W-:-:S03]  /*9570*/  IMAD.MOV.U32 R0, RZ, RZ, 0x7f ;  /* 0x0000007fff007424 */ /* 0x000fc600078e00ff */
        /* <DEDUP_REMOVED lines=10> */
.L_x_1089:
[----:B------:R-:W-:Y:S05]  /*9620*/  BSYNC.RECONVERGENT B0 ;  /* 0x0000000000007941 */ /* 0x000fea0003800200 */
.L_x_1088:
[----:B------:R-:W-:-:S05]  /*9630*/  LOP3.LUT R5, R0, 0x80, R5, 0xf8, !PT ;  /* 0x0000008000057812 */ /* 0x000fca00078ef805 */
[----:B------:R0:W-:Y:S01]  /*9640*/  STG.E.U8 desc[UR36][R2.64], R5 ;  /* 0x0000000502007986 */ /* 0x0001e2000c101124 */
[----:B------:R-:W-:Y:S05]  /*9650*/  BRA `(.L_x_1063) ;  /* 0x0000000000547947 */ /* 0x000fea0003800000 */
.L_x_1085:
[----:B-1----:R-:W-:Y:S01]  /*9660*/  SHF.L.U32 R5, R5, 0x10, RZ ;  /* 0x0000001005057819 */ /* 0x002fe200000006ff */
[----:B------:R-:W-:Y:S03]  /*9670*/  BSSY.RECONVERGENT B0, `(.L_x_1090) ;  /* 0x000000e000007945 */ /* 0x000fe60003800200 */
        /* <DEDUP_REMOVED lines=10> */
.L_x_1091:
[----:B------:R-:W-:Y:S01]  /*9720*/  IMAD.MOV.U32 R0, RZ, RZ, 0x7f ;  /* 0x0000007fff007424 */ /* 0x000fe200078e00ff */
[----:B------:R-:W-:-:S04]  /*9730*/  ISETP.GT.U32.AND P0, PT, R4, 0x7f800000, PT ;  /* 0x7f8000000400780c */ /* 0x000fc80003f04070 */
[----:B------:R-:W-:-:S09]  /*9740*/  SEL R0, R0, 0x7c, P0 ;  /* 0x0000007c00007807 */ /* 0x000fd20000000000 */
.L_x_1092:
[----:B------:R-:W-:Y:S05]  /*9750*/  BSYNC.RECONVERGENT B0 ;  /* 0x0000000000007941 */ /* 0x000fea0003800200 */
.L_x_1090:
[----:B------:R-:W-:-:S04]  /*9760*/  SHF.R.U32.HI R5, RZ, 0x18, R5 ;  /* 0x00000018ff057819 */ /* 0x000fc80000011605 */
[----:B------:R-:W-:-:S05]  /*9770*/  LOP3.LUT R5, R0, 0x80, R5, 0xf8, !PT ;  /* 0x0000008000057812 */ /* 0x000fca00078ef805 */
[----:B------:R0:W-:Y:S01]  /*9780*/  STG.E.U8 desc[UR36][R2.64], R5 ;  /* 0x0000000502007986 */ /* 0x0001e2000c101124 */
[----:B------:R-:W-:Y:S05]  /*9790*/  BRA `(.L_x_1063) ;  /* 0x0000000000047947 */ /* 0x000fea0003800000 */
.L_x_1084:
[----:B-1----:R1:W-:Y:S02]  /*97a0*/  STG.E.U16 desc[UR36][R2.64], R5 ;  /* 0x0000000502007986 */ /* 0x0023e4000c101524 */
.L_x_1063:
[----:B------:R-:W-:-:S07]  /*97b0*/  VIADD R17, R17, 0x80 ;  /* 0x0000008011117836 */ /* 0x000fce0000000000 */
.L_x_1023:
[----:B------:R-:W-:Y:S05]  /*97c0*/  BSYNC.RECONVERGENT B6 ;  /* 0x0000000000067941 */ /* 0x000fea0003800200 */
.L_x_1022:
[----:B------:R-:W5:Y:S02]  /*97d0*/  LDCU UR4, c[0x0][0x380] ;  /* 0x00007000ff0477ac */ /* 0x000f640008000800 */
[----:B-----5:R-:W-:-:S13]  /*97e0*/  ISETP.GE.AND P0, PT, R17, UR4, PT ;  /* 0x0000000411007c0c */ /* 0x020fda000bf06270 */
[----:B------:R-:W-:Y:S05]  /*97f0*/  @P0 EXIT ;  /* 0x000000000000094d */ /* 0x000fea0003800000 */
[----:B------:R-:W5:Y:S01]  /*9800*/  LDCU UR4, c[0x0][0x388] ;  /* 0x00007100ff0477ac */ /* 0x000f620008000800 */
[----:B01----:R-:W-:Y:S01]  /*9810*/  MOV R0, RZ ;  /* 0x000000ff00007202 */ /* 0x003fe20000000f00 */
        /* <DEDUP_REMOVED lines=9> */
[----:B------:R-:W-:-:S04]  /*98b0*/  SHF.R.U32.HI R3, RZ, UR5, R2 ;  /* 0x00000005ff037c19 */ /* 0x000fc80008011602 */
[----:B------:R-:W-:-:S05]  /*98c0*/  IADD3 R0, PT, PT, -R3, RZ, RZ ;  /* 0x000000ff03007210 */ /* 0x000fca0007ffe1ff */
        /* <DEDUP_REMOVED lines=290> */
.L_x_1093:
[----:B------:R-:W0:Y:S01]  /*aaf0*/  LDCU.128 UR8, c[0x0][0x580] ;  /* 0x0000b000ff0877ac */ /* 0x000e220008000c00 */
[----:B------:R-:W-:-:S04]  /*ab00*/  UPRMT UR4, UR42, 0x9910, URZ ;  /* 0x000099102a047896 */ /* 0x000fc800080000ff */
[----:B------:R-:W-:Y:S01]  /*ab10*/  UISETP.GT.AND UP0, UPT, UR4, 0x9, UPT ;  /* 0x000000090400788c */ /* 0x000fe2000bf04270 */
[----:B0-----:R-:W-:Y:S02]  /*ab20*/  IADD3 R16, P0, PT, R16, UR8, RZ ;  /* 0x0000000810107c10 */ /* 0x001fe4000ff1e0ff */
[----:B--234-:R-:W-:-:S03]  /*ab30*/  IADD3 R2, P1, PT, R0, UR10, RZ ;  /* 0x0000000a00027c10 */ /* 0x01cfc6000ff3e0ff */
        /* <DEDUP_REMOVED lines=15> */
.L_x_1097:
[----:B------:R-:W2:Y:S02]  /*ac30*/  LDG.E.U8 R2, desc[UR36][R2.64] ;  /* 0x0000002402027981 */ /* 0x000ea4000c1e1100 */
[----:B--2---:R-:W-:-:S04]  /*ac40*/  I2FP.F32.U32 R0, R2 ;  /* 0x0000000200007245 */ /* 0x004fc80000201000 */
[----:B------:R-:W-:Y:S01]  /*ac50*/  F2FP.BF16.F32.PACK_AB R0, RZ, R0 ;  /* 0x00000000ff00723e */ /* 0x000fe200000010ff */
[----:B------:R-:W-:Y:S06]  /*ac60*/  BRA `(.L_x_1099) ;  /* 0x0000000c00847947 */ /* 0x000fec0003800000 */
.L_x_1096:
        /* <DEDUP_REMOVED lines=10> */
.L_x_1101:
[----:B------:R-:W2:Y:S02]  /*ad10*/  LDG.E R2, desc[UR36][R2.64] ;  /* 0x0000002402027981 */ /* 0x000ea4000c1e1900 */
[----:B--2---:R-:W-:-:S04]  /*ad20*/  I2FP.F32.S32 R0, R2 ;  /* 0x0000000200007245 */ /* 0x004fc80000201400 */
[----:B------:R-:W-:Y:S01]  /*ad30*/  F2FP.BF16.F32.PACK_AB R0, RZ, R0 ;  /* 0x00000000ff00723e */ /* 0x000fe200000010ff */
[----:B------:R-:W-:Y:S06]  /*ad40*/  BRA `(.L_x_1099) ;  /* 0x0000000c004c7947 */ /* 0x000fec0003800000 */
.L_x_1100:
[----:B------:R-:W2:Y:S02]  /*ad50*/  LDG.E.U16 R2, desc[UR36][R2.64] ;  /* 0x0000002402027981 */ /* 0x000ea4000c1e1500 */
[----:B--2---:R-:W0:Y:S02]  /*ad60*/  I2F.S16 R0, R2 ;  /* 0x0000000200007306 */ /* 0x004e240000101400 */
[----:B0-----:R-:W-:Y:S01]  /*ad70*/  F2FP.BF16.F32.PACK_AB R0, RZ, R0 ;  /* 0x00000000ff00723e */ /* 0x001fe200000010ff */
[----:B------:R-:W-:Y:S06]  /*ad80*/  BRA `(.L_x_1099) ;  /* 0x0000000c003c7947 */ /* 0x000fec0003800000 */
.L_x_1095:
        /* <DEDUP_REMOVED lines=9> */
.L_x_1103:
[----:B------:R-:W2:Y:S02]  /*ae20*/  LDG.E.U16 R0, desc[UR36][R2.64] ;  /* 0x0000002402007981 */ /* 0x000ea4000c1e1500 */
[----:B--2---:R-:W-:-:S05]  /*ae30*/  HADD2.F32 R0, -RZ, R0.H0_H0 ;  /* 0x20000000ff007230 */ /* 0x004fca0000004100 */
[----:B------:R-:W-:Y:S01]  /*ae40*/  F2FP.BF16.F32.PACK_AB R0, RZ, R0 ;  /* 0x00000000ff00723e */ /* 0x000fe200000010ff */
[----:B------:R-:W-:Y:S06]  /*ae50*/  BRA `(.L_x_1099) ;  /* 0x0000000c00087947 */ /* 0x000fec0003800000 */
.L_x_1102:
        /* <DEDUP_REMOVED lines=9> */
.L_x_1105:
[----:B------:R-:W2:Y:S02]  /*aef0*/  LDG.E.U16 R2, desc[UR36][R2.64] ;  /* 0x0000002402027981 */ /* 0x000ea4000c1e1500 */
[----:B--2---:R-:W-:-:S05]  /*af00*/  HADD2.F32 R0, -RZ, R2.H0_H0 ;  /* 0x20000002ff007230 */ /* 0x004fca0000004100 */
[----:B------:R-:W-:Y:S01]  /*af10*/  F2FP.BF16.F32.PACK_AB R0, RZ, R0 ;  /* 0x00000000ff00723e */ /* 0x000fe200000010ff */
[----:B------:R-:W-:Y:S06]  /*af20*/  BRA `(.L_x_1099) ;  /* 0x0000000800d47947 */ /* 0x000fec0003800000 */
.L_x_1104:
        /* <DEDUP_REMOVED lines=8> */
.L_x_1094:
        /* <DEDUP_REMOVED lines=13> */
.L_x_1108:
        /* <DEDUP_REMOVED lines=8> */
.L_x_1107:
        /* <DEDUP_REMOVED lines=27> */
.L_x_1110:
        /* <DEDUP_REMOVED lines=13> */
.L_x_1109:
[----:B------:R0:W5:Y:S01]  /*b380*/  LDG.E.U16 R0, desc[UR36][R2.64] ;  /* 0x0000002402007981 */ /* 0x000162000c1e1500 */
[----:B------:R-:W-:Y:S05]  /*b390*/  BRA `(.L_x_1099) ;  /* 0x0000000400b87947 */ /* 0x000fea0003800000 */
.L_x_1106:
        /* <DEDUP_REMOVED lines=12> */
.L_x_1113:
        /* <DEDUP_REMOVED lines=21> */
.L_x_1117:
[----:B------:R-:W-:Y:S05]  /*b5b0*/  BSYNC.RECONVERGENT B1 ;  /* 0x0000000000017941 */ /* 0x000fea0003800200 */
.L_x_1116:
[----:B------:R-:W-:Y:S01]  /*b5c0*/  IMAD.SHL.U32 R0, R0, 0x100000, RZ ;  /* 0x0010000000007824 */ /* 0x000fe200078e00ff */
[----:B------:R-:W-:-:S04]  /*b5d0*/  LEA R2, R2, 0x3b800000, 0x17 ;  /* 0x3b80000002027811 */ /* 0x000fc800078eb8ff */
[----:B------:R-:W-:-:S07]  /*b5e0*/  LOP3.LUT R0, R2, R0, R7, 0xfe, !PT ;  /* 0x0000000002007212 */ /* 0x000fce00078efe07 */
.L_x_1115:
[----:B------:R-:W-:Y:S05]  /*b5f0*/  BSYNC.RECONVERGENT B0 ;  /* 0x0000000000007941 */ /* 0x000fea0003800200 */
.L_x_1114:
[----:B------:R-:W-:Y:S01]  /*b600*/  F2FP.BF16.F32.PACK_AB R0, RZ, R0 ;  /* 0x00000000ff00723e */ /* 0x000fe200000010ff */
[----:B------:R-:W-:Y:S06]  /*b610*/  BRA `(.L_x_1099) ;  /* 0x0000000400187947 */ /* 0x000fec0003800000 */
.L_x_1112:
        /* <DEDUP_REMOVED lines=21> */
.L_x_1121:
[----:B------:R-:W-:Y:S05]  /*b770*/  BSYNC.RECONVERGENT B1 ;  /* 0x0000000000017941 */ /* 0x000fea0003800200 */
.L_x_1120:
[----:B------:R-:W-:Y:S02]  /*b780*/  SHF.L.U32 R0, R0, 0x15, RZ ;  /* 0x0000001500007819 */ /* 0x000fe400000006ff */
[----:B------:R-:W-:-:S04]  /*b790*/  LEA R2, R2, 0x37800000, 0x17 ;  /* 0x3780000002027811 */ /* 0x000fc800078eb8ff */
[----:B------:R-:W-:-:S07]  /*b7a0*/  LOP3.LUT R0, R2, R0, R7, 0xfe, !PT ;  /* 0x0000000002007212 */ /* 0x000fce00078efe07 */
.L_x_1119:
[----:B------:R-:W-:Y:S05]  /*b7b0*/  BSYNC.RECONVERGENT B0 ;  /* 0x0000000000007941 */ /* 0x000fea0003800200 */
.L_x_1118:
[----:B------:R-:W-:Y:S01]  /*b7c0*/  F2FP.BF16.F32.PACK_AB R0, RZ, R0 ;  /* 0x00000000ff00723e */ /* 0x000fe200000010ff */
[----:B------:R-:W-:Y:S06]  /*b7d0*/  BRA `(.L_x_1099) ;  /* 0x0000000000a87947 */ /* 0x000fec0003800000 */
.L_x_1111:
        /* <DEDUP_REMOVED lines=14> */
.L_x_1125:
[----:B------:R-:W-:Y:S05]  /*b8c0*/  BSYNC.RECONVERGENT B0 ;  /* 0x0000000000007941 */ /* 0x000fea0003800200 */
.L_x_1124:
[----:B------:R-:W-:Y:S01]  /*b8d0*/  F2FP.BF16.F32.PACK_AB R0, RZ, R0 ;  /* 0x00000000ff00723e */ /* 0x000fe200000010ff */
[----:B------:R-:W-:Y:S06]  /*b8e0*/  BRA `(.L_x_1099) ;  /* 0x0000000000647947 */ /* 0x000fec0003800000 */
.L_x_1098:
[----:B------:R-:W-:Y:S01]  /*b8f0*/  MOV R0, 0x0 ;  /* 0x0000000000007802 */ /* 0x000fe20000000f00 */
[----:B------:R-:W0:Y:S01]  /*b900*/  LDCU.64 UR4, c[0x4][0x178] ;  /* 0x01002f00ff0477ac */ /* 0x000e220008000a00 */
[----:B------:R-:W-:Y:S02]  /*b910*/  HFMA2 R13, -RZ, RZ, 0, 0 ;  /* 0x00000000ff0d7431 */ /* 0x000fe400000001ff */
[----:B------:R-:W-:Y:S01]  /*b920*/  IMAD.MOV.U32 R8, RZ, RZ, 0x4e ;  /* 0x0000004eff087424 */ /* 0x000fe200078e00ff */
[----:B------:R1:W2:Y:S01]  /*b930*/  LDC.64 R2, c[0x4][R0] ;  /* 0x0100000000027b82 */ /* 0x0002a20000000a00 */
[----:B------:R-:W3:Y:S01]  /*b940*/  LDCU.64 UR6, c[0x4][0x180] ;  /* 0x01003000ff0677ac */ /* 0x000ee20008000a00 */
[----:B------:R-:W-:Y:S01]  /*b950*/  IMAD.MOV.U32 R12, RZ, RZ, 0x1 ;  /* 0x00000001ff0c7424 */ /* 0x000fe200078e00ff */
[----:B------:R-:W4:Y:S01]  /*b960*/  LDCU.64 UR8, c[0x4][0x88] ;  /* 0x01001100ff0877ac */ /* 0x000f220008000a00 */
[----:B0-----:R-:W-:Y:S02]  /*b970*/  IMAD.U32 R4, RZ, RZ, UR4 ;  /* 0x00000004ff047e24 */ /* 0x001fe4000f8e00ff */
[----:B------:R-:W-:Y:S01]  /*b980*/  IMAD.U32 R5, RZ, RZ, UR5 ;  /* 0x00000005ff057e24 */ /* 0x000fe2000f8e00ff */
[----:B---3--:R-:W-:Y:S01]  /*b990*/  MOV R6, UR6 ;  /* 0x0000000600067c02 */ /* 0x008fe20008000f00 */
[----:B------:R-:W-:-:S02]  /*b9a0*/  IMAD.U32 R7, RZ, RZ, UR7 ;  /* 0x00000007ff077e24 */ /* 0x000fc4000f8e00ff */
[----:B----4-:R-:W-:Y:S01]  /*b9b0*/  IMAD.U32 R10, RZ, RZ, UR8 ;  /* 0x00000008ff0a7e24 */ /* 0x010fe2000f8e00ff */
[----:B-1----:R-:W-:-:S07]  /*b9c0*/  MOV R11, UR9 ;  /* 0x00000009000b7c02 */ /* 0x002fce0008000f00 */
[----:B------:R-:W-:-:S07]  /*b9d0*/  LEPC R20, `(.L_x_1126) ;  /* 0x000000001014794e */ /* 0x000fce0000000000 */
[----:B--2---:R-:W-:Y:S05]  /*b9e0*/  CALL.ABS.NOINC R2 ;  /* 0x0000000002007343 */ /* 0x004fea0003c00000 */
.L_x_1126:
[----:B------:R-:W-:Y:S01]  /*b9f0*/  PRMT R0, RZ, 0x7610, R0 ;  /* 0x00007610ff007816 */ /* 0x000fe20000000000 */
[----:B------:R-:W-:Y:S06]  /*ba00*/  BRA `(.L_x_1099) ;  /* 0x00000000001c7947 */ /* 0x000fec0003800000 */
.L_x_1123:
[----:B------:R-:W2:Y:S02]  /*ba10*/  LDG.E.64 R2, desc[UR36][R2.64] ;  /* 0x0000002402027981 */ /* 0x000ea4000c1e1b00 */
[----:B--2---:R-:W0:Y:S02]  /*ba20*/  I2F.U64 R0, R2 ;  /* 0x0000000200007312 */ /* 0x004e240000301000 */
[----:B0-----:R-:W-:Y:S01]  /*ba30*/  F2FP.BF16.F32.PACK_AB R0, RZ, R0 ;  /* 0x00000000ff00723e */ /* 0x001fe200000010ff */
[----:B------:R-:W-:Y:S06]  /*ba40*/  BRA `(.L_x_1099) ;  /* 0x00000000000c7947 */ /* 0x000fec0003800000 */
.L_x_1122:
[----:B------:R-:W2:Y:S02]  /*ba50*/  LDG.E R2, desc[UR36][R2.64] ;  /* 0x0000002402027981 */ /* 0x000ea4000c1e1900 */
[----:B--2---:R-:W-:-:S04]  /*ba60*/  I2FP.F32.U32 R0, R2 ;  /* 0x0000000200007245 */ /* 0x004fc80000201000 */
[----:B------:R-:W-:-:S07]  /*ba70*/  F2FP.BF16.F32.PACK_AB R0, RZ, R0 ;  /* 0x00000000ff00723e */ /* 0x000fce00000010ff */
.L_x_1099:
[----:B------:R-:W-:Y:S01]  /*ba80*/  USHF.L.U32 UR4, UR43, 0x10, URZ ;  /* 0x000000102b047899 */ /* 0x000fe200080006ff */
[----:B-----5:R-:W-:-:S08]  /*ba90*/  IMAD.U32 R0, R0, 0x10000, RZ ;  /* 0x0001000000007824 */ /* 0x020fd000078e00ff */
[----:B0-----:R-:W0:Y:S01]  /*baa0*/  MUFU.RCP R3, UR4 ;  /* 0x0000000400037d08 */ /* 0x001e220008001000 */
[----:B------:R-:W-:-:S04]  /*bab0*/  UPRMT UR4, UR39, 0x9910, URZ ;  /* 0x0000991027047896 */ /* 0x000fc800080000ff */
[----:B------:R-:W-:Y:S01]  /*bac0*/  UISETP.GT.AND UP0, UPT, UR4, 0x9, UPT ;  /* 0x000000090400788c */ /* 0x000fe2000bf04270 */
[----:B0-----:R-:W-:-:S06]  /*bad0*/  FMUL.FTZ R0, R0, R3 ;  /* 0x0000000300007220 */ /* 0x001fcc0000410000 */
        /* <DEDUP_REMOVED lines=15> */
[----:B-1----:R-:W-:Y:S01]  /*bbd0*/  STG.E.U8 desc[UR36][R16.64], R3 ;  /* 0x0000000310007986 */ /* 0x002fe2000c101124 */
[----:B------:R-:W-:Y:S05]  /*bbe0*/  EXIT ;  /* 0x000000000000794d */ /* 0x000fea0003800000 */
.L_x_1130:
[----:B-1----:R-:W-:-:S06]  /*bbf0*/  IMAD.U32 R3, R3, 0x10000, RZ ;  /* 0x0001000003037824 */ /* 0x002fcc00078e00ff */
[----:B0-----:R-:W0:Y:S02]  /*bc00*/  F2I.S64.TRUNC R2, R3 ;  /* 0x0000000300027311 */ /* 0x001e24000020d900 */
[----:B0-----:R-:W-:Y:S01]  /*bc10*/  STG.E.U8 desc[UR36][R16.64], R2 ;  /* 0x0000000210007986 */ /* 0x001fe2000c101124 */
[----:B------:R-:W-:Y:S05]  /*bc20*/  EXIT ;  /* 0x000000000000794d */ /* 0x000fea0003800000 */
.L_x_1129:
        /* <DEDUP_REMOVED lines=10> */
.L_x_1133:
[----:B-1----:R-:W-:-:S06]  /*bcd0*/  SHF.L.U32 R3, R3, 0x10, RZ ;  /* 0x0000001003037819 */ /* 0x002fcc00000006ff */
[----:B------:R-:W1:Y:S02]  /*bce0*/  F2I.FTZ.TRUNC.NTZ R3, R3 ;  /* 0x0000000300037305 */ /* 0x000e64000021f100 */
[----:B-1----:R-:W-:Y:S01]  /*bcf0*/  STG.E desc[UR36][R16.64], R3 ;  /* 0x0000000310007986 */ /* 0x002fe2000c101924 */
[----:B------:R-:W-:Y:S05]  /*bd00*/  EXIT ;  /* 0x000000000000794d */ /* 0x000fea0003800000 */
.L_x_1132:
[----:B-1----:R-:W-:-:S06]  /*bd10*/  IMAD.U32 R3, R3, 0x10000, RZ ;  /* 0x0001000003037824 */ /* 0x002fcc00078e00ff */
[----:B------:R-:W1:Y:S02]  /*bd20*/  F2I.FTZ.TRUNC.NTZ R3, R3 ;  /* 0x0000000300037305 */ /* 0x000e64000021f100 */
[----:B-1----:R-:W-:Y:S01]  /*bd30*/  STG.E.U16 desc[UR36][R16.64], R3 ;  /* 0x0000000310007986 */ /* 0x002fe2000c101524 */
[----:B------:R-:W-:Y:S05]  /*bd40*/  EXIT ;  /* 0x000000000000794d */ /* 0x000fea0003800000 */
.L_x_1128:
        /* <DEDUP_REMOVED lines=9> */
.L_x_1135:
[----:B-1----:R-:W-:-:S04]  /*bde0*/  SHF.L.U32 R0, R3, 0x10, RZ ;  /* 0x0000001003007819 */ /* 0x002fc800000006ff */
[----:B------:R-:W-:-:S05]  /*bdf0*/  F2FP.F16.F32.PACK_AB R0, RZ, R0 ;  /* 0x00000000ff00723e */ /* 0x000fca00000000ff */
[----:B------:R-:W-:Y:S01]  /*be00*/  STG.E.U16 desc[UR36][R16.64], R0 ;  /* 0x0000000010007986 */ /* 0x000fe2000c101524 */
[----:B------:R-:W-:Y:S05]  /*be10*/  EXIT ;  /* 0x000000000000794d */ /* 0x000fea0003800000 */
.L_x_1134:
        /* <DEDUP_REMOVED lines=10> */
.L_x_1137:
[----:B-1----:R-:W-:-:S04]  /*bec0*/  SHF.L.U32 R3, R3, 0x10, RZ ;  /* 0x0000001003037819 */ /* 0x002fc800000006ff */
[----:B------:R-:W-:-:S04]  /*bed0*/  F2FP.F16.F32.PACK_AB R3, RZ, R3 ;  /* 0x00000003ff03723e */ /* 0x000fc800000000ff */
[----:B------:R-:W-:-:S05]  /*bee0*/  PRMT R3, R3, 0x5410, RZ ;  /* 0x0000541003037816 */ /* 0x000fca00000000ff */
[----:B------:R-:W-:Y:S01]  /*bef0*/  STG.E desc[UR36][R16.64], R3 ;  /* 0x0000000310007986 */ /* 0x000fe2000c101924 */
[----:B------:R-:W-:Y:S05]  /*bf00*/  EXIT ;  /* 0x000000000000794d */ /* 0x000fea0003800000 */
.L_x_1136:
[----:B01----:R-:W-:-:S04]  /*bf10*/  IMAD.U32 R2, R3, 0x10000, RZ ;  /* 0x0001000003027824 */ /* 0x003fc800078e00ff */
[----:B------:R-:W-:-:S06]  /*bf20*/  FMUL.FTZ R2, R2, 1 ;  /* 0x3f80000002027820 */ /* 0x000fcc0000410000 */
[----:B------:R-:W0:Y:S02]  /*bf30*/  F2F.F64.F32 R2, R2 ;  /* 0x0000000200027310 */ /* 0x000e240000201800 */
[----:B0-----:R-:W-:Y:S01]  /*bf40*/  STG.E.64 desc[UR36][R16.64], R2 ;  /* 0x0000000210007986 */ /* 0x001fe2000c101b24 */
[----:B------:R-:W-:Y:S05]  /*bf50*/  EXIT ;  /* 0x000000000000794d */ /* 0x000fea0003800000 */
.L_x_1127:
        /* <DEDUP_REMOVED lines=14> */
.L_x_1141:
        /* <DEDUP_REMOVED lines=17> */
.L_x_1144:
[----:B------:R-:W-:-:S04]  /*c150*/  SHF.R.U32.HI R3, RZ, 0x18, R3 ;  /* 0x00000018ff037819 */ /* 0x000fc80000011603 */
[----:B------:R-:W-:-:S04]  /*c160*/  LOP3.LUT R0, R0, 0x80, R3, 0xf8, !PT ;  /* 0x0000008000007812 */ /* 0x000fc800078ef803 */
[----:B------:R-:W-:-:S07]  /*c170*/  PRMT R8, R0, 0x7610, R8 ;  /* 0x0000761000087816 */ /* 0x000fce0000000008 */
.L_x_1143:
[----:B------:R-:W-:Y:S05]  /*c180*/  BSYNC.RECONVERGENT B0 ;  /* 0x0000000000007941 */ /* 0x000fea0003800200 */
.L_x_1142:
[----:B------:R-:W-:Y:S01]  /*c190*/  STG.E.U8 desc[UR36][R16.64], R8 ;  /* 0x0000000810007986 */ /* 0x000fe2000c101124 */
[----:B------:R-:W-:Y:S05]  /*c1a0*/  EXIT ;  /* 0x000000000000794d */ /* 0x000fea0003800000 */
.L_x_1140:
        /* <DEDUP_REMOVED lines=17> */
.L_x_1147:
[----:B------:R-:W-:-:S04]  /*c2c0*/  SHF.R.U32.HI R3, RZ, 0x18, R3 ;  /* 0x00000018ff037819 */ /* 0x000fc80000011603 */
[----:B------:R-:W-:-:S04]  /*c2d0*/  LOP3.LUT R0, R0, 0x80, R3, 0xf8, !PT ;  /* 0x0000008000007812 */ /* 0x000fc800078ef803 */
[----:B------:R-:W-:-:S07]  /*c2e0*/  PRMT R8, R0, 0x7610, R8 ;  /* 0x0000761000087816 */ /* 0x000fce0000000008 */
.L_x_1146:
[----:B------:R-:W-:Y:S05]  /*c2f0*/  BSYNC.RECONVERGENT B0 ;  /* 0x0000000000007941 */ /* 0x000fea0003800200 */
.L_x_1145:
[----:B------:R-:W-:Y:S01]  /*c300*/  STG.E.U8 desc[UR36][R16.64], R8 ;  /* 0x0000000810007986 */ /* 0x000fe2000c101124 */
[----:B------:R-:W-:Y:S05]  /*c310*/  EXIT ;  /* 0x000000000000794d */ /* 0x000fea0003800000 */
.L_x_1139:
        /* <DEDUP_REMOVED lines=20> */
[----:B------:R-:W-:Y:S01]  /*c460*/  STG.E.U8 desc[UR36][R16.64], R3 ;  /* 0x0000000310007986 */ /* 0x000fe2000c101124 */
[----:B------:R-:W-:Y:S05]  /*c470*/  EXIT ;  /* 0x000000000000794d */ /* 0x000fea0003800000 */
.L_x_1149:
[----:B-1----:R-:W-:-:S06]  /*c480*/  SHF.L.U32 R3, R3, 0x10, RZ ;  /* 0x0000001003037819 */ /* 0x002fcc00000006ff */
[----:B0-----:R-:W0:Y:S02]  /*c490*/  F2I.U64.TRUNC R2, R3 ;  /* 0x0000000300027311 */ /* 0x001e24000020d800 */
[----:B0-----:R-:W-:Y:S01]  /*c4a0*/  STG.E.64 desc[UR36][R16.64], R2 ;  /* 0x0000000210007986 */ /* 0x001fe2000c101b24 */
[----:B------:R-:W-:Y:S05]  /*c4b0*/  EXIT ;  /* 0x000000000000794d */ /* 0x000fea0003800000 */
.L_x_1148:
[----:B-1----:R-:W-:-:S06]  /*c4c0*/  IMAD.U32 R3, R3, 0x10000, RZ ;  /* 0x0001000003037824 */ /* 0x002fcc00078e00ff */
[----:B------:R-:W1:Y:S02]  /*c4d0*/  F2I.FTZ.U32.TRUNC.NTZ R3, R3 ;  /* 0x0000000300037305 */ /* 0x000e64000021f000 */
[----:B-1----:R-:W-:Y:S01]  /*c4e0*/  STG.E desc[UR36][R16.64], R3 ;  /* 0x0000000310007986 */ /* 0x002fe2000c101924 */
[----:B------:R-:W-:Y:S05]  /*c4f0*/  EXIT ;  /* 0x000000000000794d */ /* 0x000fea0003800000 */
.L_x_1138:
        /* <DEDUP_REMOVED lines=11> */
.L_x_1151:
[----:B-1----:R-:W-:Y:S02]  /*c5b0*/  SHF.L.U32 R3, R3, 0x10, RZ ;  /* 0x0000001003037819 */ /* 0x002fe400000006ff */
[----:B------:R-:W-:-:S03]  /*c5c0*/  CS2R R6, SRZ ;  /* 0x0000000000067805 */ /* 0x000fc6000001ff00 */
[----:B------:R-:W-:-:S04]  /*c5d0*/  FMUL.FTZ R3, R3, 1 ;  /* 0x3f80000003037820 */ /* 0x000fc80000410000 */
[----:B------:R-:W1:Y:S02]  /*c5e0*/  F2F.F64.F32 R4, R3 ;  /* 0x0000000300047310 */ /* 0x000e640000201800 */
[----:B-1----:R-:W-:Y:S01]  /*c5f0*/  STG.E.128 desc[UR36][R16.64], R4 ;  /* 0x0000000410007986 */ /* 0x002fe2000c101d24 */
[----:B------:R-:W-:Y:S05]  /*c600*/  EXIT ;  /* 0x000000000000794d */ /* 0x000fea0003800000 */
.L_x_1150:
[----:B------:R-:W-:-:S09]  /*c610*/  UISETP.NE.AND UP0, UPT, UR4, 0xf, UPT ;  /* 0x0000000f0400788c */ /* 0x000fd2000bf05270 */
[----:B------:R-:W-:Y:S05]  /*c620*/  BRA.U !UP0, `(.L_x_1152) ;  /* 0x0000000108e87547 */ /* 0x000fea000b800000 */
[----:B------:R-:W-:-:S09]  /*c630*/  UISETP.NE.AND UP0, UPT, UR4, 0x17, UPT ;  /* 0x000000170400788c */ /* 0x000fd2000bf05270 */
[----:B------:R-:W-:Y:S05]  /*c640*/  BRA.U !UP0, `(.L_x_1153) ;  /* 0x0000000108907547 */ /* 0x000fea000b800000 */
[----:B------:R-:W-:-:S09]  /*c650*/  UISETP.NE.AND UP0, UPT, UR4, 0x18, UPT ;  /* 0x000000180400788c */ /* 0x000fd2000bf05270 */
[----:B------:R-:W-:Y:S05]  /*c660*/  BRA.U !UP0, `(.L_x_1154) ;  /* 0x0000000108447547 */ /* 0x000fea000b800000 */
.L_x_1131:
[----:B------:R-:W-:Y:S01]  /*c670*/  MOV R0, 0x0 ;  /* 0x0000000000007802 */ /* 0x000fe20000000f00 */
[----:B------:R-:W2:Y:S01]  /*c680*/  LDCU.64 UR4, c[0x4][0x178] ;  /* 0x01002f00ff0477ac */ /* 0x000ea20008000a00 */
[----:B------:R-:W-:Y:S02]  /*c690*/  HFMA2 R13, -RZ, RZ, 0, 0 ;  /* 0x00000000ff0d7431 */ /* 0x000fe400000001ff */
[----:B------:R-:W-:Y:S01]  /*c6a0*/  IMAD.MOV.U32 R8, RZ, RZ, 0x65 ;  /* 0x00000065ff087424 */ /* 0x000fe200078e00ff */
[----:B01----:R0:W1:Y:S01]  /*c6b0*/  LDC.64 R2, c[0x4][R0] ;  /* 0x0100000000027b82 */ /* 0x0030620000000a00 */
[----:B------:R-:W3:Y:S01]  /*c6c0*/  LDCU.64 UR6, c[0x4][0x180] ;  /* 0x01003000ff0677ac */ /* 0x000ee20008000a00 */
[----:B------:R-:W-:Y:S01]  /*c6d0*/  IMAD.MOV.U32 R12, RZ, RZ, 0x1 ;  /* 0x00000001ff0c7424 */ /* 0x000fe200078e00ff */
[----:B------:R-:W4:Y:S01]  /*c6e0*/  LDCU.64 UR8, c[0x4][0x90] ;  /* 0x01001200ff0877ac */ /* 0x000f220008000a00 */
[----:B--2---:R-:W-:Y:S02]  /*c6f0*/  IMAD.U32 R4, RZ, RZ, UR4 ;  /* 0x00000004ff047e24 */ /* 0x004fe4000f8e00ff */
[----:B------:R-:W-:Y:S01]  /*c700*/  IMAD.U32 R5, RZ, RZ, UR5 ;  /* 0x00000005ff057e24 */ /* 0x000fe2000f8e00ff */
[----:B---3--:R-:W-:Y:S01]  /*c710*/  MOV R6, UR6 ;  /* 0x0000000600067c02 */ /* 0x008fe20008000f00 */
[----:B------:R-:W-:-:S02]  /*c720*/  IMAD.U32 R7, RZ, RZ, UR7 ;  /* 0x00000007ff077e24 */ /* 0x000fc4000f8e00ff */
[----:B----4-:R-:W-:Y:S01]  /*c730*/  IMAD.U32 R10, RZ, RZ, UR8 ;  /* 0x00000008ff0a7e24 */ /* 0x010fe2000f8e00ff */
[----:B0-----:R-:W-:-:S07]  /*c740*/  MOV R11, UR9 ;  /* 0x00000009000b7c02 */ /* 0x001fce0008000f00 */
[----:B------:R-:W-:-:S07]  /*c750*/  LEPC R20, `(.L_x_1155) ;  /* 0x000000001014794e */ /* 0x000fce0000000000 */
[----:B-1----:R-:W-:Y:S05]  /*c760*/  CALL.ABS.NOINC R2 ;  /* 0x0000000002007343 */ /* 0x002fea0003c00000 */
.L_x_1155:
[----:B------:R-:W-:Y:S05]  /*c770*/  EXIT ;  /* 0x000000000000794d */ /* 0x000fea0003800000 */
.L_x_1154:
        /* <DEDUP_REMOVED lines=13> */
.L_x_1157:
[----:B------:R-:W-:Y:S05]  /*c850*/  BSYNC.RECONVERGENT B0 ;  /* 0x0000000000007941 */ /* 0x000fea0003800200 */
.L_x_1156:
[----:B------:R-:W-:-:S05]  /*c860*/  LOP3.LUT R3, R0, 0x80, R3, 0xf8, !PT ;  /* 0x0000008000037812 */ /* 0x000fca00078ef803 */
[----:B------:R-:W-:Y:S01]  /*c870*/  STG.E.U8 desc[UR36][R16.64], R3 ;  /* 0x0000000310007986 */ /* 0x000fe2000c101124 */
[----:B------:R-:W-:Y:S05]  /*c880*/  EXIT ;  /* 0x000000000000794d */ /* 0x000fea0003800000 */
.L_x_1153:
        /* <DEDUP_REMOVED lines=12> */
.L_x_1159:
[----:B------:R-:W-:Y:S01]  /*c950*/  IMAD.MOV.U32 R0, RZ, RZ, 0x7f ;  /* 0x0000007fff007424 */ /* 0x000fe200078e00ff */
[----:B------:R-:W-:-:S04]  /*c960*/  ISETP.GT.U32.AND P0, PT, R2, 0x7f800000, PT ;  /* 0x7f8000000200780c */ /* 0x000fc80003f04070 */
[----:B------:R-:W-:-:S09]  /*c970*/  SEL R0, R0, 0x7c, P0 ;  /* 0x0000007c00007807 */ /* 0x000fd20000000000 */
.L_x_1160:
[----:B------:R-:W-:Y:S05]  /*c980*/  BSYNC.RECONVERGENT B0 ;  /* 0x0000000000007941 */ /* 0x000fea0003800200 */
.L_x_1158:
[----:B------:R-:W-:-:S04]  /*c990*/  SHF.R.U32.HI R3, RZ, 0x18, R3 ;  /* 0x00000018ff037819 */ /* 0x000fc80000011603 */
[----:B------:R-:W-:-:S05]  /*c9a0*/  LOP3.LUT R3, R0, 0x80, R3, 0xf8, !PT ;  /* 0x0000008000037812 */ /* 0x000fca00078ef803 */
[----:B------:R-:W-:Y:S01]  /*c9b0*/  STG.E.U8 desc[UR36][R16.64], R3 ;  /* 0x0000000310007986 */ /* 0x000fe2000c101124 */
[----:B------:R-:W-:Y:S05]  /*c9c0*/  EXIT ;  /* 0x000000000000794d */ /* 0x000fea0003800000 */
.L_x_1152:
[----:B-1----:R-:W-:Y:S01]  /*c9d0*/  STG.E.U16 desc[UR36][R16.64], R3 ;  /* 0x0000000310007986 */ /* 0x002fe2000c101524 */
[----:B------:R-:W-:Y:S05]  /*c9e0*/  EXIT ;  /* 0x000000000000794d */ /* 0x000fea0003800000 */
.L_x_1161:
        /* <DEDUP_REMOVED lines=9> */
.L_x_23120:


//--------------------- .text._ZN2at6native27unrolled_elementwise_kernelINS0_13BUnaryFunctorIN3c108BFloat16ES4_S4_ZZZNS0_15binary_internal21div_trunc_kernel_cudaERNS_18TensorIteratorBaseEENKUlvE1_clEvENKUlvE2_clEvEUlS4_S4_E_EESt5arrayIPcLm2EELi4E23TrivialOffsetCalculatorILi1EjESG_NS0_6memory12LoadWithCastILi1EEENSH_13StoreWithCastILi1EEEEEviT_T0_T2_T3_T4_T5_ --------------------------
	.section	.text._ZN2at6native27unrolled_elementwise_kernelINS0_13BUnaryFunctorIN3c108BFloat16ES4_S4_ZZZNS0_15binary_internal21div_trunc_kernel_cudaERNS_18TensorIteratorBaseEENKUlvE1_clEvENKUlvE2_clEvEUlS4_S4_E_EESt5arrayIPcLm2EELi4E23TrivialOffsetCalculatorILi1EjESG_NS0_6memory12LoadWithCastILi1EEENSH_13StoreWithCastILi1EEEEEviT_T0_T2_T3_T4_T5_,"ax",@progbits
	.align	128
        .global         _ZN2at6native27unrolled_elementwise_kernelINS0_13BUnaryFunctorIN3c108BFloat16ES4_S4_ZZZNS0_15binary_internal21div_trunc_kernel_cudaERNS_18TensorIteratorBaseEENKUlvE1_clEvENKUlvE2_clEvEUlS4_S4_E_EESt5arrayIPcLm2EELi4E23TrivialOffsetCalculatorILi1EjESG_NS0_6memory12LoadWithCastILi1EEENSH_13StoreWithCastILi1EEEEEviT_T0_T2_T3_T4_T5_
        .type           _ZN2at6native27unrolled_elementwise_kernelINS0_13BUnaryFunctorIN3c108BFloat16ES4_S4_ZZZNS0_15binary_internal21div_trunc_kernel_cudaERNS_18TensorIteratorBaseEENKUlvE1_clEvENKUlvE2_clEvEUlS4_S4_E_EESt5arrayIPcLm2EELi4E23TrivialOffsetCalculatorILi1EjESG_NS0_6memory12LoadWithCastILi1EEENSH_13StoreWithCastILi1EEEEEviT_T0_T2_T3_T4_T5_,@function
        .size           _ZN2at6native27unrolled_elementwise_kernelINS0_13BUnaryFunctorIN3c108BFloat16ES4_S4_ZZZNS0_15binary_internal21div_trunc_kernel_cudaERNS_18TensorIteratorBaseEENKUlvE1_clEvENKUlvE2_clEvEUlS4_S4_E_EESt5arrayIPcLm2EELi4E23TrivialOffsetCalculatorILi1EjESG_NS0_6memory12LoadWithCastILi1EEENSH_13StoreWithCastILi1EEEEEviT_T0_T2_T3_T4_T5_,(.L_x_23121 - _ZN2at6native27unrolled_elementwise_kernelINS0_13BUnaryFunctorIN3c108BFloat16ES4_S4_ZZZNS0_15binary_internal21div_trunc_kernel_cudaERNS_18TensorIteratorBaseEENKUlvE1_clEvENKUlvE2_clEvEUlS4_S4_E_EESt5arrayIPcLm2EELi4E23TrivialOffsetCalculatorILi1EjESG_NS0_6memory12LoadWithCastILi1EEENSH_13StoreWithCastILi1EEEEEviT_T0_T2_T3_T4_T5_)
        .other          _ZN2at6native27unrolled_elementwise_kernelINS0_13BUnaryFunctorIN3c108BFloat16ES4_S4_ZZZNS0_15binary_internal21div_trunc_kernel_cudaERNS_18TensorIteratorBaseEENKUlvE1_clEvENKUlvE2_clEvEUlS4_S4_E_EESt5arrayIPcLm2EELi4E23TrivialOffsetCalculatorILi1EjESG_NS0_6memory12LoadWithCastILi1EEENSH_13StoreWithCastILi1EEEEEviT_T0_T2_T3_T4_T5_,@"STO_CUDA_ENTRY STV_DEFAULT"
_ZN2at6native27unrolled_elementwise_kernelINS0_13BUnaryFunctorIN3c108BFloat16ES4_S4_ZZZNS0_15binary_internal21div_trunc_kernel_cudaERNS_18TensorIteratorBaseEENKUlvE1_clEvENKUlvE2_clEvEUlS4_S4_E_EESt5arrayIPcLm2EELi4E23TrivialOffsetCalculatorILi1EjESG_NS0_6memory12LoadWithCastILi1EEENSH_13StoreWithCastILi1EEEEEviT_T0_T2_T3_T4_T5_:
.text._ZN2at6native27unrolled_elementwise_kernelINS0_13BUnaryFunctorIN3c108BFloat16ES4_S4_ZZZNS0_15binary_internal21div_trunc_kernel_cudaERNS_18TensorIteratorBaseEENKUlvE1_clEvENKUlvE2_clEvEUlS4_S4_E_EESt5arrayIPcLm2EELi4E23TrivialOffsetCalculatorILi1EjESG_NS0_6memory12LoadWithCastILi1EEENSH_13StoreWithCastILi1EEEEEviT_T0_T2_T3_T4_T5_:
        /* <DEDUP_REMOVED lines=34> */
.L_x_1167:
[----:B------:R-:W2:Y:S02]  /*0220*/  LDG.E.U8 R4, desc[UR36][R4.64] ;  /* 0x0000002404047981 */ /* 0x000ea4000c1e1100 */
[----:B--2---:R-:W-:-:S04]  /*0230*/  I2FP.F32.U32 R0, R4 ;  /* 0x0000000400007245 */ /* 0x004fc80000201000 */
[----:B------:R-:W-:-:S04]  /*0240*/  F2FP.BF16.F32.PACK_AB R0, RZ, R0 ;  /* 0x00000000ff00723e */ /* 0x000fc800000010ff */
[----:B------:R-:W-:Y:S01]  /*0250*/  PRMT R17, R0, 0x7610, R17 ;  /* 0x0000761000117816 */ /* 0x000fe20000000011 */
[----:B------:R-:W-:Y:S06]  /*0260*/  BRA `(.L_x_1169) ;  /* 0x0000000c00c47947 */ /* 0x000fec0003800000 */
.L_x_1166:
        /* <DEDUP_REMOVED lines=11> */
.L_x_1171:
[----:B------:R-:W2:Y:S02]  /*0320*/  LDG.E R4, desc[UR36][R4.64] ;  /* 0x0000002404047981 */ /* 0x000ea4000c1e1900 */
[----:B--2---:R-:W-:-:S04]  /*0330*/  I2FP.F32.S32 R0, R4 ;  /* 0x0000000400007245 */ /* 0x004fc80000201400 */
[----:B------:R-:W-:-:S04]  /*0340*/  F2FP.BF16.F32.PACK_AB R0, RZ, R0 ;  /* 0x00000000ff00723e */ /* 0x000fc800000010ff */
[----:B------:R-:W-:Y:S01]  /*0350*/  PRMT R17, R0, 0x7610, R17 ;  /* 0x0000761000117816 */ /* 0x000fe20000000011 */
[----:B------:R-:W-:Y:S06]  /*0360*/  BRA `(.L_x_1169) ;  /* 0x0000000c00847947 */ /* 0x000fec0003800000 */
.L_x_1170:
[----:B------:R-:W2:Y:S02]  /*0370*/  LDG.E.U16 R4, desc[UR36][R4.64] ;  /* 0x0000002404047981 */ /* 0x000ea4000c1e1500 */
[----:B--2---:R-:W0:Y:S02]  /*0380*/  I2F.S16 R0, R4 ;  /* 0x0000000400007306 */ /* 0x004e240000101400 */
[----:B0-----:R-:W-:-:S04]  /*0390*/  F2FP.BF16.F32.PACK_AB R0, RZ, R0 ;  /* 0x00000000ff00723e */ /* 0x001fc800000010ff */
[----:B------:R-:W-:Y:S01]  /*03a0*/  PRMT R17, R0, 0x7610, R17 ;  /* 0x0000761000117816 */ /* 0x000fe20000000011 */
[----:B------:R-:W-:Y:S06]  /*03b0*/  BRA `(.L_x_1169) ;  /* 0x0000000c00707947 */ /* 0x000fec0003800000 */
.L_x_1165:
        /* <DEDUP_REMOVED lines=9> */
.L_x_1173:
[----:B------:R-:W2:Y:S02]  /*0450*/  LDG.E.U16 R0, desc[UR36][R4.64] ;  /* 0x0000002404007981 */ /* 0x000ea4000c1e1500 */
[----:B--2---:R-:W-:-:S05]  /*0460*/  HADD2.F32 R0, -RZ, R0.H0_H0 ;  /* 0x20000000ff007230 */ /* 0x004fca0000004100 */
[----:B------:R-:W-:-:S04]  /*0470*/  F2FP.BF16.F32.PACK_AB R0, RZ, R0 ;  /* 0x00000000ff00723e */ /* 0x000fc800000010ff */
[----:B------:R-:W-:Y:S01]  /*0480*/  PRMT R17, R0, 0x7610, R17 ;  /* 0x0000761000117816 */ /* 0x000fe20000000011 */
[----:B------:R-:W-:Y:S06]  /*0490*/  BRA `(.L_x_1169) ;  /* 0x0000000c00387947 */ /* 0x000fec0003800000 */
.L_x_1172:
        /* <DEDUP_REMOVED lines=9> */
.L_x_1175:
[----:B------:R-:W2:Y:S02]  /*0530*/  LDG.E.U16 R4, desc[UR36][R4.64] ;  /* 0x0000002404047981 */ /* 0x000ea4000c1e1500 */
[----:B--2---:R-:W-:-:S05]  /*0540*/  HADD2.F32 R0, -RZ, R4.H0_H0 ;  /* 0x20000004ff007230 */ /* 0x004fca0000004100 */
[----:B------:R-:W-:-:S04]  /*0550*/  F2FP.BF16.F32.PACK_AB R0, RZ, R0 ;  /* 0x00000000ff00723e */ /* 0x000fc800000010ff */
[----:B------:R-:W-:Y:S01]  /*0560*/  PRMT R17, R0, 0x7610, R17 ;  /* 0x0000761000117816 */ /* 0x000fe20000000011 */
[----:B------:R-:W-:Y:S06]  /*0570*/  BRA `(.L_x_1169) ;  /* 0x0000000c00007947 */ /* 0x000fec0003800000 */
.L_x_1174:
        /* <DEDUP_REMOVED lines=9> */
.L_x_1164:
        /* <DEDUP_REMOVED lines=14> */
.L_x_1178:
        /* <DEDUP_REMOVED lines=9> */
.L_x_1177:
        /* <DEDUP_REMOVED lines=27> */
.L_x_1180:
        /* <DEDUP_REMOVED lines=15> */
.L_x_1179:
[----:B------:R0:W5:Y:S01]  /*0a20*/  LDG.E.U16 R17, desc[UR36][R4.64] ;  /* 0x0000002404117981 */ /* 0x000162000c1e1500 */
[----:B------:R-:W-:Y:S05]  /*0a30*/  BRA `(.L_x_1169) ;  /* 0x0000000400d07947 */ /* 0x000fea0003800000 */
.L_x_1176:
        /* <DEDUP_REMOVED lines=13> */
.L_x_1183:
        /* <DEDUP_REMOVED lines=21> */
.L_x_1187:
[----:B------:R-:W-:Y:S05]  /*0c60*/  BSYNC.RECONVERGENT B1 ;  /* 0x0000000000017941 */ /* 0x000fea0003800200 */
.L_x_1186:
[----:B------:R-:W-:Y:S01]  /*0c70*/  IMAD.SHL.U32 R0, R0, 0x100000, RZ ;  /* 0x0010000000007824 */ /* 0x000fe200078e00ff */
[----:B------:R-:W-:-:S04]  /*0c80*/  LEA R3, R3, 0x3b800000, 0x17 ;  /* 0x3b80000003037811 */ /* 0x000fc800078eb8ff */
[----:B------:R-:W-:-:S07]  /*0c90*/  LOP3.LUT R0, R3, R0, R7, 0xfe, !PT ;  /* 0x0000000003007212 */ /* 0x000fce00078efe07 */
.L_x_1185:
[----:B------:R-:W-:Y:S05]  /*0ca0*/  BSYNC.RECONVERGENT B0 ;  /* 0x0000000000007941 */ /* 0x000fea0003800200 */
.L_x_1184:
[----:B------:R-:W-:-:S04]  /*0cb0*/  F2FP.BF16.F32.PACK_AB R0, RZ, R0 ;  /* 0x00000000ff00723e */ /* 0x000fc800000010ff */
[----:B------:R-:W-:Y:S01]  /*0cc0*/  PRMT R17, R0, 0x7610, R17 ;  /* 0x0000761000117816 */ /* 0x000fe20000000011 */
[----:B------:R-:W-:Y:S06]  /*0cd0*/  BRA `(.L_x_1169) ;  /* 0x0000000400287947 */ /* 0x000fec0003800000 */
.L_x_1182:
        /* <DEDUP_REMOVED lines=21> */
.L_x_1191:
[----:B------:R-:W-:Y:S05]  /*0e30*/  BSYNC.RECONVERGENT B1 ;  /* 0x0000000000017941 */ /* 0x000fea0003800200 */
.L_x_1190:
[----:B------:R-:W-:Y:S01]  /*0e40*/  IMAD.SHL.U32 R0, R0, 0x200000, RZ ;  /* 0x0020000000007824 */ /* 0x000fe200078e00ff */
[----:B------:R-:W-:-:S04]  /*0e50*/  LEA R3, R3, 0x37800000, 0x17 ;  /* 0x3780000003037811 */ /* 0x000fc800078eb8ff */
[----:B------:R-:W-:-:S07]  /*0e60*/  LOP3.LUT R0, R3, R0, R7, 0xfe, !PT ;  /* 0x0000000003007212 */ /* 0x000fce00078efe07 */
.L_x_1189:
[----:B------:R-:W-:Y:S05]  /*0e70*/  BSYNC.RECONVERGENT B0 ;  /* 0x0000000000007941 */ /* 0x000fea0003800200 */
.L_x_1188:
[----:B------:R-:W-:-:S04]  /*0e80*/  F2FP.BF16.F32.PACK_AB R0, RZ, R0 ;  /* 0x00000000ff00723e */ /* 0x000fc800000010ff */
[----:B------:R-:W-:Y:S01]  /*0e90*/  PRMT R17, R0, 0x7610, R17 ;  /* 0x0000761000117816 */ /* 0x000fe20000000011 */
[----:B------:R-:W-:Y:S06]  /*0ea0*/  BRA `(.L_x_1169) ;  /* 0x0000000000b47947 */ /* 0x000fec0003800000 */
.L_x_1181:
[----:B------:R-:W-:-:S09]  /*0eb0*/  UISETP.NE.AND UP0, UPT, UR4, 0x1c, UPT ;  /* 0x0000001c0400788c */ /* 0x000fd2000bf05270 */
[----:B------:R-:W-:Y:S05]  /*0ec0*/  BRA.U !UP0, `(.L_x_1192) ;  /* 0x00000001089c7547 */ /* 0x000fea000b800000 */
[----:B------:R-:W-:-:S09]  /*0ed0*/  UISETP.NE.AND UP0, UPT, UR4, 0x1d, UPT ;  /* 0x0000001d0400788c */ /* 0x000fd2000bf05270 */
[----:B------:R-:W-:Y:S05]  /*0ee0*/  BRA.U !UP0, `(.L_x_1193) ;  /* 0x0000000108807547 */ /* 0x000fea000b800000 */
[----:B------:R-:W-:-:S09]  /*0ef0*/  UISETP.NE.AND UP0, UPT, UR4, 0x2c, UPT ;  /* 0x0000002c0400788c */ /* 0x000fd2000bf05270 */
[----:B------:R-:W-:Y:S05]  /*0f00*/  BRA.U !UP0, `(.L_x_1194) ;  /* 0x0000000108487547 */ /* 0x000fea000b800000 */
.L_x_1168:
        /* <DEDUP_REMOVED lines=16> */
.L_x_1195:
[----:B------:R-:W-:Y:S01]  /*1010*/  PRMT R17, RZ, 0x7610, R17 ;  /* 0x00007610ff117816 */ /* 0x000fe20000000011 */
[----:B------:R-:W-:Y:S06]  /*1020*/  BRA `(.L_x_1169) ;  /* 0x0000000000547947 */ /* 0x000fec0003800000 */
.L_x_1194:
        /* <DEDUP_REMOVED lines=8> */
.L_x_1197:
[----:B------:R-:W-:Y:S05]  /*10b0*/  BSYNC.RECONVERGENT B0 ;  /* 0x0000000000007941 */ /* 0x000fea0003800200 */
.L_x_1196:
[----:B------:R-:W-:-:S04]  /*10c0*/  F2FP.BF16.F32.PACK_AB R0, RZ, R0 ;  /* 0x00000000ff00723e */ /* 0x000fc800000010ff */
[----:B------:R-:W-:Y:S01]  /*10d0*/  PRMT R17, R0, 0x7610, R17 ;  /* 0x0000761000117816 */ /* 0x000fe20000000011 */
[----:B------:R-:W-:Y:S06]  /*10e0*/  BRA `(.L_x_1169) ;  /* 0x0000000000247947 */ /* 0x000fec0003800000 */
.L_x_1193:
[----:B------:R-:W2:Y:S02]  /*10f0*/  LDG.E.64 R4, desc[UR36][R4.64] ;  /* 0x0000002404047981 */ /* 0x000ea4000c1e1b00 */
[----:B--2---:R-:W0:Y:S02]  /*1100*/  I2F.U64 R0, R4 ;  /* 0x0000000400007312 */ /* 0x004e240000301000 */
[----:B0-----:R-:W-:-:S04]  /*1110*/  F2FP.BF16.F32.PACK_AB R0, RZ, R0 ;  /* 0x00000000ff00723e */ /* 0x001fc800000010ff */
[----:B------:R-:W-:Y:S01]  /*1120*/  PRMT R17, R0, 0x7610, R17 ;  /* 0x0000761000117816 */ /* 0x000fe20000000011 */
[----:B------:R-:W-:Y:S06]  /*1130*/  BRA `(.L_x_1169) ;  /* 0x0000000000107947 */ /* 0x000fec0003800000 */
.L_x_1192:
[----:B------:R-:W2:Y:S02]  /*1140*/  LDG.E R4, desc[UR36][R4.64] ;  /* 0x0000002404047981 */ /* 0x000ea4000c1e1900 */
[----:B--2---:R-:W-:-:S04]  /*1150*/  I2FP.F32.U32 R0, R4 ;  /* 0x0000000400007245 */ /* 0x004fc80000201000 */
[----:B------:R-:W-:-:S04]  /*1160*/  F2FP.BF16.F32.PACK_AB R0, RZ, R0 ;  /* 0x00000000ff00723e */ /* 0x000fc800000010ff */
[----:B------:R-:W-:-:S07]  /*1170*/  PRMT R17, R0, 0x7610, R17 ;  /* 0x0000761000117816 */ /* 0x000fce0000000011 */
.L_x_1169:
[----:B------:R-:W-:-:S07]  /*1180*/  VIADD R23, R25, 0x80 ;  /* 0x0000008019177836 */ /* 0x000fce0000000000 */
.L_x_1163:
[----:B------:R-:W-:Y:S05]  /*1190*/  BSYNC.RECONVERGENT B6 ;  /* 0x0000000000067941 */ /* 0x000fea0003800200 */
.L_x_1162:
[----:B------:R-:W-:Y:S01]  /*11a0*/  ISETP.GE.AND P0, PT, R23, R16, PT ;  /* 0x000000101700720c */ /* 0x000fe20003f06270 */
[----:B------:R-:W-:Y:S01]  /*11b0*/  BSSY.RECONVERGENT B6, `(.L_x_1198) ;  /* 0x0000110000067945 */ /* 0x000fe20003800200 */
[----:B------:R-:W-:-:S11]  /*11c0*/  PRMT R18, RZ, 0x7610, R18 ;  /* 0x00007610ff127816 */ /* 0x000fd60000000012 */
        /* <DEDUP_REMOVED lines=23> */
.L_x_1203:
[----:B------:R-:W2:Y:S02]  /*1340*/  LDG.E.U8 R4, desc[UR36][R4.64] ;  /* 0x0000002404047981 */ /* 0x000ea4000c1e1100 */
[----:B--2---:R-:W-:-:S04]  /*1350*/  I2FP.F32.U32 R0, R4 ;  /* 0x0000000400007245 */ /* 0x004fc80000201000 */
[----:B------:R-:W-:-:S04]  /*1360*/  F2FP.BF16.F32.PACK_AB R0, RZ, R0 ;  /* 0x00000000ff00723e */ /* 0x000fc800000010ff */
[----:B------:R-:W-:Y:S01]  /*1370*/  PRMT R18, R0, 0x7610, R18 ;  /* 0x0000761000127816 */ /* 0x000fe20000000012 */
[----:B------:R-:W-:Y:S06]  /*1380*/  BRA `(.L_x_1205) ;  /* 0x0000000c00c47947 */ /* 0x000fec0003800000 */
.L_x_1202:
        /* <DEDUP_REMOVED lines=11> */
.L_x_1207:
[----:B------:R-:W2:Y:S02]  /*1440*/  LDG.E R4, desc[UR36][R4.64] ;  /* 0x0000002404047981 */ /* 0x000ea4000c1e1900 */
[----:B--2---:R-:W-:-:S04]  /*1450*/  I2FP.F32.S32 R0, R4 ;  /* 0x0000000400007245 */ /* 0x004fc80000201400 */
[----:B------:R-:W-:-:S04]  /*1460*/  F2FP.BF16.F32.PACK_AB R0, RZ, R0 ;  /* 0x00000000ff00723e */ /* 0x000fc800000010ff */
[----:B------:R-:W-:Y:S01]  /*1470*/  PRMT R18, R0, 0x7610, R18 ;  /* 0x0000761000127816 */ /* 0x000fe20000000012 */
[----:B------:R-:W-:Y:S06]  /*1480*/  BRA `(.L_x_1205) ;  /* 0x0000000c00847947 */ /* 0x000fec0003800000 */
.L_x_1206:
[----:B------:R-:W2:Y:S02]  /*1490*/  LDG.E.U16 R4, desc[UR36][R4.64] ;  /* 0x0000002404047981 */ /* 0x000ea4000c1e1500 */
[----:B--2---:R-:W0:Y:S02]  /*14a0*/  I2F.S16 R0, R4 ;  /* 0x0000000400007306 */ /* 0x004e240000101400 */
[----:B0-----:R-:W-:-:S04]  /*14b0*/  F2FP.BF16.F32.PACK_AB R0, RZ, R0 ;  /* 0x00000000ff00723e */ /* 0x001fc800000010ff */
[----:B------:R-:W-:Y:S01]  /*14c0*/  PRMT R18, R0, 0x7610, R18 ;  /* 0x0000761000127816 */ /* 0x000fe20000000012 */
[----:B------:R-:W-:Y:S06]  /*14d0*/  BRA `(.L_x_1205) ;  /* 0x0000000c00707947 */ /* 0x000fec0003800000 */
.L_x_1201:
        /* <DEDUP_REMOVED lines=9> */
.L_x_1209:
[----:B------:R-:W2:Y:S02]  /*1570*/  LDG.E.U16 R0, desc[UR36][R4.64] ;  /* 0x0000002404007981 */ /* 0x000ea4000c1e1500 */
[----:B--2---:R-:W-:-:S05]  /*1580*/  HADD2.F32 R0, -RZ, R0.H0_H0 ;  /* 0x20000000ff007230 */ /* 0x004fca0000004100 */
[----:B------:R-:W-:-:S04]  /*1590*/  F2FP.BF16.F32.PACK_AB R0, RZ, R0 ;  /* 0x00000000ff00723e */ /* 0x000fc800000010ff */
[----:B------:R-:W-:Y:S01]  /*15a0*/  PRMT R18, R0, 0x7610, R18 ;  /* 0x0000761000127816 */ /* 0x000fe20000000012 */
[----:B------:R-:W-:Y:S06]  /*15b0*/  BRA `(.L_x_1205) ;  /* 0x0000000c00387947 */ /* 0x000fec0003800000 */
.L_x_1208:
        /* <DEDUP_REMOVED lines=9> */
.L_x_1211:
[----:B------:R-:W2:Y:S02]  /*1650*/  LDG.E.U16 R4, desc[UR36][R4.64] ;  /* 0x0000002404047981 */ /* 0x000ea4000c1e1500 */
[----:B--2---:R-:W-:-:S05]  /*1660*/  HADD2.F32 R0, -RZ, R4.H0_H0 ;  /* 0x20000004ff007230 */ /* 0x004fca0000004100 */
[----:B------:R-:W-:-:S04]  /*1670*/  F2FP.BF16.F32.PACK_AB R0, RZ, R0 ;  /* 0x00000000ff00723e */ /* 0x000fc800000010ff */
[----:B------:R-:W-:Y:S01]  /*1680*/  PRMT R18, R0, 0x7610, R18 ;  /* 0x0000761000127816 */ /* 0x000fe20000000012 */
[----:B------:R-:W-:Y:S06]  /*1690*/  BRA `(.L_x_1205) ;  /* 0x0000000c00007947 */ /* 0x000fec0003800000 */
.L_x_1210:
        /* <DEDUP_REMOVED lines=9> */
.L_x_1200:
        /* <DEDUP_REMOVED lines=14> */
.L_x_1214:
        /* <DEDUP_REMOVED lines=9> */
.L_x_1213:
        /* <DEDUP_REMOVED lines=27> */
.L_x_1216:
        /* <DEDUP_REMOVED lines=15> */
.L_x_1215:
[----:B------:R0:W5:Y:S01]  /*1b40*/  LDG.E.U16 R18, desc[UR36][R4.64] ;  /* 0x0000002404127981 */ /* 0x000162000c1e1500 */
[----:B------:R-:W-:Y:S05]  /*1b50*/  BRA `(.L_x_1205) ;  /* 0x0000000400d07947 */ /* 0x000fea0003800000 */
.L_x_1212:
        /* <DEDUP_REMOVED lines=13> */
.L_x_1219:
        /* <DEDUP_REMOVED lines=21> */
.L_x_1223:
[----:B------:R-:W-:Y:S05]  /*1d80*/  BSYNC.RECONVERGENT B1 ;  /* 0x0000000000017941 */ /* 0x000fea0003800200 */
.L_x_1222:
[----:B------:R-:W-:Y:S01]  /*1d90*/  IMAD.SHL.U32 R0, R0, 0x100000, RZ ;  /* 0x0010000000007824 */ /* 0x000fe200078e00ff */
[----:B------:R-:W-:-:S04]  /*1da0*/  LEA R3, R3, 0x3b800000, 0x17 ;  /* 0x3b80000003037811 */ /* 0x000fc800078eb8ff */
[----:B------:R-:W-:-:S07]  /*1db0*/  LOP3.LUT R0, R3, R0, R7, 0xfe, !PT ;  /* 0x0000000003007212 */ /* 0x000fce00078efe07 */
.L_x_1221:
[----:B------:R-:W-:Y:S05]  /*1dc0*/  BSYNC.RECONVERGENT B0 ;  /* 0x0000000000007941 */ /* 0x000fea0003800200 */
.L_x_1220:
[----:B------:R-:W-:-:S04]  /*1dd0*/  F2FP.BF16.F32.PACK_AB R0, RZ, R0 ;  /* 0x00000000ff00723e */ /* 0x000fc800000010ff */
[----:B------:R-:W-:Y:S01]  /*1de0*/  PRMT R18, R0, 0x7610, R18 ;  /* 0x0000761000127816 */ /* 0x000fe20000000012 */
[----:B------:R-:W-:Y:S06]  /*1df0*/  BRA `(.L_x_1205) ;  /* 0x0000000400287947 */ /* 0x000fec0003800000 */
.L_x_1218:
        /* <DEDUP_REMOVED lines=21> */
.L_x_1227:
[----:B------:R-:W-:Y:S05]  /*1f50*/  BSYNC.RECONVERGENT B1 ;  /* 0x0000000000017941 */ /* 0x000fea0003800200 */
.L_x_1226:
[----:B------:R-:W-:Y:S01]  /*1f60*/  IMAD.SHL.U32 R0, R0, 0x200000, RZ ;  /* 0x0020000000007824 */ /* 0x000fe200078e00ff */
[----:B------:R-:W-:-:S04]  /*1f70*/  LEA R3, R3, 0x37800000, 0x17 ;  /* 0x3780000003037811 */ /* 0x000fc800078eb8ff */
[----:B------:R-:W-:-:S07]  /*1f80*/  LOP3.LUT R0, R3, R0, R7, 0xfe, !PT ;  /* 0x0000000003007212 */ /* 0x000fce00078efe07 */
.L_x_1225:
[----:B------:R-:W-:Y:S05]  /*1f90*/  BSYNC.RECONVERGENT B0 ;  /* 0x0000000000007941 */ /* 0x000fea0003800200 */
.L_x_1224:
[----:B------:R-:W-:-:S04]  /*1fa0*/  F2FP.BF16.F32.PACK_AB R0, RZ, R0 ;  /* 0x00000000ff00723e */ /* 0x000fc800000010ff */
[----:B------:R-:W-:Y:S01]  /*1fb0*/  PRMT R18, R0, 0x7610, R18 ;  /* 0x0000761000127816 */ /* 0x000fe20000000012 */
[----:B------:R-:W-:Y:S06]  /*1fc0*/  BRA `(.L_x_1205) ;  /* 0x0000000000b47947 */ /* 0x000fec0003800000 */
.L_x_1217:
        /* <DEDUP_REMOVED lines=14> */
.L_x_1231:
[----:B------:R-:W-:Y:S05]  /*20b0*/  BSYNC.RECONVERGENT B0 ;  /* 0x0000000000007941 */ /* 0x000fea0003800200 */
.L_x_1230:
[----:B------:R-:W-:-:S04]  /*20c0*/  F2FP.BF16.F32.PACK_AB R0, RZ, R0 ;  /* 0x00000000ff00723e */ /* 0x000fc800000010ff */
[----:B------:R-:W-:Y:S01]  /*20d0*/  PRMT R18, R0, 0x7610, R18 ;  /* 0x0000761000127816 */ /* 0x000fe20000000012 */
[----:B------:R-:W-:Y:S06]  /*20e0*/  BRA `(.L_x_1205) ;  /* 0x00000000006c7947 */ /* 0x000fec0003800000 */
.L_x_1204:
        /* <DEDUP_REMOVED lines=16> */
.L_x_1232:
[----:B------:R-:W-:Y:S01]  /*21f0*/  PRMT R18, RZ, 0x7610, R18 ;  /* 0x00007610ff127816 */ /* 0x000fe20000000012 */
[----:B------:R-:W-:Y:S06]  /*2200*/  BRA `(.L_x_1205) ;  /* 0x0000000000247947 */ /* 0x000fec0003800000 */
.L_x_1229:
[----:B------:R-:W2:Y:S02]  /*2210*/  LDG.E.64 R4, desc[UR36][R4.64] ;  /* 0x0000002404047981 */ /* 0x000ea4000c1e1b00 */
[----:B--2---:R-:W0:Y:S02]  /*2220*/  I2F.U64 R0, R4 ;  /* 0x0000000400007312 */ /* 0x004e240000301000 */
[----:B0-----:R-:W-:-:S04]  /*2230*/  F2FP.BF16.F32.PACK_AB R0, RZ, R0 ;  /* 0x00000000ff00723e */ /* 0x001fc800000010ff */
[----:B------:R-:W-:Y:S01]  /*2240*/  PRMT R18, R0, 0x7610, R18 ;  /* 0x0000761000127816 */ /* 0x000fe20000000012 */
[----:B------:R-:W-:Y:S06]  /*2250*/  BRA `(.L_x_1205) ;  /* 0x0000000000107947 */ /* 0x000fec0003800000 */
.L_x_1228:
[----:B------:R-:W2:Y:S02]  /*2260*/  LDG.E R4, desc[UR36][R4.64] ;  /* 0x0000002404047981 */ /* 0x000ea4000c1e1900 */
[----:B--2---:R-:W-:-:S04]  /*2270*/  I2FP.F32.U32 R0, R4 ;  /* 0x0000000400007245 */ /* 0x004fc80000201000 */
[----:B------:R-:W-:-:S04]  /*2280*/  F2FP.BF16.F32.PACK_AB R0, RZ, R0 ;  /* 0x00000000ff00723e */ /* 0x000fc800000010ff */
[----:B------:R-:W-:-:S07]  /*2290*/  PRMT R18, R0, 0x7610, R18 ;  /* 0x0000761000127816 */ /* 0x000fce0000000012 */
.L_x_1205:
[----:B------:R-:W-:-:S07]  /*22a0*/  VIADD R23, R23, 0x80 ;  /* 0x0000008017177836 */ /* 0x000fce0000000000 */
.L_x_1199:
[----:B------:R-:W-:Y:S05]  /*22b0*/  BSYNC.RECONVERGENT B6 ;  /* 0x0000000000067941 */ /* 0x000fea0003800200 */
.L_x_1198:
        /* <DEDUP_REMOVED lines=26> */
.L_x_1238:
[----:B------:R-:W2:Y:S02]  /*2460*/  LDG.E.U8 R4, desc[UR36][R4.64] ;  /* 0x0000002404047981 */ /* 0x000ea4000c1e1100 */
[----:B--2---:R-:W-:-:S04]  /*2470*/  I2FP.F32.U32 R0, R4 ;  /* 0x0000000400007245 */ /* 0x004fc80000201000 */
[----:B------:R-:W-:-:S04]  /*2480*/  F2FP.BF16.F32.PACK_AB R0, RZ, R0 ;  /* 0x00000000ff00723e */ /* 0x000fc800000010ff */
[----:B------:R-:W-:Y:S01]  /*2490*/  PRMT R19, R0, 0x7610, R19 ;  /* 0x0000761000137816 */ /* 0x000fe20000000013 */
[----:B------:R-:W-:Y:S06]  /*24a0*/  BRA `(.L_x_1240) ;  /* 0x0000000c00c47947 */ /* 0x000fec0003800000 */
.L_x_1237:
        /* <DEDUP_REMOVED lines=11> */
.L_x_1242:
[----:B------:R-:W2:Y:S02]  /*2560*/  LDG.E R4, desc[UR36][R4.64] ;  /* 0x0000002404047981 */ /* 0x000ea4000c1e1900 */
[----:B--2---:R-:W-:-:S04]  /*2570*/  I2FP.F32.S32 R0, R4 ;  /* 0x0000000400007245 */ /* 0x004fc80000201400 */
[----:B------:R-:W-:-:S04]  /*2580*/  F2FP.BF16.F32.PACK_AB R0, RZ, R0 ;  /* 0x00000000ff00723e */ /* 0x000fc800000010ff */
[----:B------:R-:W-:Y:S01]  /*2590*/  PRMT R19, R0, 0x7610, R19 ;  /* 0x0000761000137816 */ /* 0x000fe20000000013 */
[----:B------:R-:W-:Y:S06]  /*25a0*/  BRA `(.L_x_1240) ;  /* 0x0000000c00847947 */ /* 0x000fec0003800000 */
.L_x_1241:
[----:B------:R-:W2:Y:S02]  /*25b0*/  LDG.E.U16 R4, desc[UR36][R4.64] ;  /* 0x0000002404047981 */ /* 0x000ea4000c1e1500 */
[----:B--2---:R-:W0:Y:S02]  /*25c0*/  I2F.S16 R0, R4 ;  /* 0x0000000400007306 */ /* 0x004e240000101400 */
[----:B0-----:R-:W-:-:S04]  /*25d0*/  F2FP.BF16.F32.PACK_AB R0, RZ, R0 ;  /* 0x00000000ff00723e */ /* 0x001fc800000010ff */
[----:B------:R-:W-:Y:S01]  /*25e0*/  PRMT R19, R0, 0x7610, R19 ;  /* 0x0000761000137816 */ /* 0x000fe20000000013 */
[----:B------:R-:W-:Y:S06]  /*25f0*/  BRA `(.L_x_1240) ;  /* 0x0000000c00707947 */ /* 0x000fec0003800000 */
.L_x_1236:
        /* <DEDUP_REMOVED lines=9> */
.L_x_1244:
[----:B------:R-:W2:Y:S02]  /*2690*/  LDG.E.U16 R0, desc[UR36][R4.64] ;  /* 0x0000002404007981 */ /* 0x000ea4000c1e1500 */
[----:B--2---:R-:W-:-:S05]  /*26a0*/  HADD2.F32 R0, -RZ, R0.H0_H0 ;  /* 0x20000000ff007230 */ /* 0x004fca0000004100 */
[----:B------:R-:W-:-:S04]  /*26b0*/  F2FP.BF16.F32.PACK_AB R0, RZ, R0 ;  /* 0x00000000ff00723e */ /* 0x000fc800000010ff */
[----:B------:R-:W-:Y:S01]  /*26c0*/  PRMT R19, R0, 0x7610, R19 ;  /* 0x0000761000137816 */ /* 0x000fe20000000013 */
[----:B------:R-:W-:Y:S06]  /*26d0*/  BRA `(.L_x_1240) ;  /* 0x0000000c00387947 */ /* 0x000fec0003800000 */
.L_x_1243:
        /* <DEDUP_REMOVED lines=9> */
.L_x_1246:
[----:B------:R-:W2:Y:S02]  /*2770*/  LDG.E.U16 R4, desc[UR36][R4.64] ;  /* 0x0000002404047981 */ /* 0x000ea4000c1e1500 */
[----:B--2---:R-:W-:-:S05]  /*2780*/  HADD2.F32 R0, -RZ, R4.H0_H0 ;  /* 0x20000004ff007230 */ /* 0x004fca0000004100 */
[----:B------:R-:W-:-:S04]  /*2790*/  F2FP.BF16.F32.PACK_AB R0, RZ, R0 ;  /* 0x00000000ff00723e */ /* 0x000fc800000010ff */
[----:B------:R-:W-:Y:S01]  /*27a0*/  PRMT R19, R0, 0x7610, R19 ;  /* 0x0000761000137816 */ /* 0x000fe20000000013 */
[----:B------:R-:W-:Y:S06]  /*27b0*/  BRA `(.L_x_1240) ;  /* 0x0000000c00007947 */ /* 0x000fec0003800000 */
.L_x_1245:
        /* <DEDUP_REMOVED lines=9> */
.L_x_1235:
        /* <DEDUP_REMOVED lines=14> */
.L_x_1249:
        /* <DEDUP_REMOVED lines=9> */
.L_x_1248:
        /* <DEDUP_REMOVED lines=27> */
.L_x_1251:
        /* <DEDUP_REMOVED lines=15> */
.L_x_1250:
[----:B------:R0:W5:Y:S01]  /*2c60*/  LDG.E.U16 R19, desc[UR36][R4.64] ;  /* 0x0000002404137981 */ /* 0x000162000c1e1500 */
[----:B------:R-:W-:Y:S05]  /*2c70*/  BRA `(.L_x_1240) ;  /* 0x0000000400d07947 */ /* 0x000fea0003800000 */
.L_x_1247:
        /* <DEDUP_REMOVED lines=13> */
.L_x_1254:
        /* <DEDUP_REMOVED lines=21> */
.L_x_1258:
[----:B------:R-:W-:Y:S05]  /*2ea0*/  BSYNC.RECONVERGENT B1 ;  /* 0x0000000000017941 */ /* 0x000fea0003800200 */
.L_x_1257:
[----:B------:R-:W-:Y:S01]  /*2eb0*/  IMAD.SHL.U32 R0, R0, 0x100000, RZ ;  /* 0x0010000000007824 */ /* 0x000fe200078e00ff */
[----:B------:R-:W-:-:S04]  /*2ec0*/  LEA R3, R3, 0x3b800000, 0x17 ;  /* 0x3b80000003037811 */ /* 0x000fc800078eb8ff */
[----:B------:R-:W-:-:S07]  /*2ed0*/  LOP3.LUT R0, R3, R0, R7, 0xfe, !PT ;  /* 0x0000000003007212 */ /* 0x000fce00078efe07 */
.L_x_1256:
[----:B------:R-:W-:Y:S05]  /*2ee0*/  BSYNC.RECONVERGENT B0 ;  /* 0x0000000000007941 */ /* 0x000fea0003800200 */
.L_x_1255:
[----:B------:R-:W-:-:S04]  /*2ef0*/  F2FP.BF16.F32.PACK_AB R0, RZ, R0 ;  /* 0x00000000ff00723e */ /* 0x000fc800000010ff */
[----:B------:R-:W-:Y:S01]  /*2f00*/  PRMT R19, R0, 0x7610, R19 ;  /* 0x0000761000137816 */ /* 0x000fe20000000013 */
[----:B------:R-:W-:Y:S06]  /*2f10*/  BRA `(.L_x_1240) ;  /* 0x0000000400287947 */ /* 0x000fec0003800000 */
.L_x_1253:
        /* <DEDUP_REMOVED lines=21> */
.L_x_1262:
[----:B------:R-:W-:Y:S05]  /*3070*/  BSYNC.RECONVERGENT B1 ;  /* 0x0000000000017941 */ /* 0x000fea0003800200 */
.L_x_1261:
[----:B------:R-:W-:Y:S01]  /*3080*/  IMAD.SHL.U32 R0, R0, 0x200000, RZ ;  /* 0x0020000000007824 */ /* 0x000fe200078e00ff */
[----:B------:R-:W-:-:S04]  /*3090*/  LEA R3, R3, 0x37800000, 0x17 ;  /* 0x3780000003037811 */ /* 0x000fc800078eb8ff */
[----:B------:R-:W-:-:S07]  /*30a0*/  LOP3.LUT R0, R3, R0, R7, 0xfe, !PT ;  /* 0x0000000003007212 */ /* 0x000fce00078efe07 */
.L_x_1260:
[----:B------:R-:W-:Y:S05]  /*30b0*/  BSYNC.RECONVERGENT B0 ;  /* 0x0000000000007941 */ /* 0x000fea0003800200 */
.L_x_1259:
[----:B------:R-:W-:-:S04]  /*30c0*/  F2FP.BF16.F32.PACK_AB R0, RZ, R0 ;  /* 0x00000000ff00723e */ /* 0x000fc800000010ff */
[----:B------:R-:W-:Y:S01]  /*30d0*/  PRMT R19, R0, 0x7610, R19 ;  /* 0x0000761000137816 */ /* 0x000fe20000000013 */
[----:B------:R-:W-:Y:S06]  /*30e0*/  BRA `(.L_x_1240) ;  /* 0x0000000000b47947 */ /* 0x000fec0003800000 */
.L_x_1252:
        /* <DEDUP_REMOVED lines=14> */
.L_x_1266:
[----:B------:R-:W-:Y:S05]  /*31d0*/  BSYNC.RECONVERGENT B0 ;  /* 0x0000000000007941 */ /* 0x000fea0003800200 */
.L_x_1265:
[----:B------:R-:W-:-:S04]  /*31e0*/  F2FP.BF16.F32.PACK_AB R0, RZ, R0 ;  /* 0x00000000ff00723e */ /* 0x000fc800000010ff */
[----:B------:R-:W-:Y:S01]  /*31f0*/  PRMT R19, R0, 0x7610, R19 ;  /* 0x0000761000137816 */ /* 0x000fe20000000013 */
[----:B------:R-:W-:Y:S06]  /*3200*/  BRA `(.L_x_1240) ;  /* 0x00000000006c7947 */ /* 0x000fec0003800000 */
.L_x_1239:
        /* <DEDUP_REMOVED lines=16> */
.L_x_1267:
[----:B------:R-:W-:Y:S01]  /*3310*/  PRMT R19, RZ, 0x7610, R19 ;  /* 0x00007610ff137816 */ /* 0x000fe20000000013 */
[----:B------:R-:W-:Y:S06]  /*3320*/  BRA `(.L_x_1240) ;  /* 0x0000000000247947 */ /* 0x000fec0003800000 */
.L_x_1264:
[----:B------:R-:W2:Y:S02]  /*3330*/  LDG.E.64 R4, desc[UR36][R4.64] ;  /* 0x0000002404047981 */ /* 0x000ea4000c1e1b00 */
[----:B--2---:R-:W0:Y:S02]  /*3340*/  I2F.U64 R0, R4 ;  /* 0x0000000400007312 */ /* 0x004e240000301000 */
[----:B0-----:R-:W-:-:S04]  /*3350*/  F2FP.BF16.F32.PACK_AB R0, RZ, R0 ;  /* 0x00000000ff00723e */ /* 0x001fc800000010ff */
[----:B------:R-:W-:Y:S01]  /*3360*/  PRMT R19, R0, 0x7610, R19 ;  /* 0x0000761000137816 */ /* 0x000fe20000000013 */
[----:B------:R-:W-:Y:S06]  /*3370*/  BRA `(.L_x_1240) ;  /* 0x0000000000107947 */ /* 0x000fec0003800000 */
.L_x_1263:
[----:B------:R-:W2:Y:S02]  /*3380*/  LDG.E R4, desc[UR36][R4.64] ;  /* 0x0000002404047981 */ /* 0x000ea4000c1e1900 */
[----:B--2---:R-:W-:-:S04]  /*3390*/  I2FP.F32.U32 R0, R4 ;  /* 0x0000000400007245 */ /* 0x004fc80000201000 */
[----:B------:R-:W-:-:S04]  /*33a0*/  F2FP.BF16.F32.PACK_AB R0, RZ, R0 ;  /* 0x00000000ff00723e */ /* 0x000fc800000010ff */
[----:B------:R-:W-:-:S07]  /*33b0*/  PRMT R19, R0, 0x7610, R19 ;  /* 0x0000761000137816 */ /* 0x000fce0000000013 */
.L_x_1240:
[----:B------:R-:W-:-:S07]  /*33c0*/  VIADD R23, R23, 0x80 ;  /* 0x0000008017177836 */ /* 0x000fce0000000000 */
.L_x_1234:
[----:B------:R-:W-:Y:S05]  /*33d0*/  BSYNC.RECONVERGENT B6 ;  /* 0x0000000000067941 */ /* 0x000fea0003800200 */
.L_x_1233:
        /* <DEDUP_REMOVED lines=25> */
.L_x_1273:
[----:B------:R-:W2:Y:S02]  /*3570*/  LDG.E.U8 R4, desc[UR36][R4.64] ;  /* 0x0000002404047981 */ /* 0x000ea4000c1e1100 */
[----:B--2---:R-:W-:-:S04]  /*3580*/  I2FP.F32.U32 R0, R4 ;  /* 0x0000000400007245 */ /* 0x004fc80000201000 */
[----:B------:R-:W-:Y:S01]  /*3590*/  F2FP.BF16.F32.PACK_AB R0, RZ, R0 ;  /* 0x00000000ff00723e */ /* 0x000fe200000010ff */
[----:B------:R-:W-:Y:S06]  /*35a0*/  BRA `(.L_x_1269) ;  /* 0x0000000c00887947 */ /* 0x000fec0003800000 */
.L_x_1272:
        /* <DEDUP_REMOVED lines=10> */
.L_x_1276:
[----:B------:R-:W2:Y:S02]  /*3650*/  LDG.E R4, desc[UR36][R4.64] ;  /* 0x0000002404047981 */ /* 0x000ea4000c1e1900 */
[----:B--2---:R-:W-:-:S04]  /*3660*/  I2FP.F32.S32 R0, R4 ;  /* 0x0000000400007245 */ /* 0x004fc80000201400 */
[----:B------:R-:W-:Y:S01]  /*3670*/  F2FP.BF16.F32.PACK_AB R0, RZ, R0 ;  /* 0x00000000ff00723e */ /* 0x000fe200000010ff */
[----:B------:R-:W-:Y:S06]  /*3680*/  BRA `(.L_x_1269) ;  /* 0x0000000c00507947 */ /* 0x000fec0003800000 */
.L_x_1275:
[----:B------:R-:W2:Y:S02]  /*3690*/  LDG.E.U16 R4, desc[UR36][R4.64] ;  /* 0x0000002404047981 */ /* 0x000ea4000c1e1500 */
[----:B--2---:R-:W0:Y:S02]  /*36a0*/  I2F.S16 R0, R4 ;  /* 0x0000000400007306 */ /* 0x004e240000101400 */
[----:B0-----:R-:W-:Y:S01]  /*36b0*/  F2FP.BF16.F32.PACK_AB R0, RZ, R0 ;  /* 0x00000000ff00723e */ /* 0x001fe200000010ff */
[----:B------:R-:W-:Y:S06]  /*36c0*/  BRA `(.L_x_1269) ;  /* 0x0000000c00407947 */ /* 0x000fec0003800000 */
.L_x_1271:
        /* <DEDUP_REMOVED lines=9> */
.L_x_1278:
[----:B------:R-:W2:Y:S02]  /*3760*/  LDG.E.U16 R0, desc[UR36][R4.64] ;  /* 0x0000002404007981 */ /* 0x000ea4000c1e1500 */
[----:B--2---:R-:W-:-:S05]  /*3770*/  HADD2.F32 R0, -RZ, R0.H0_H0 ;  /* 0x20000000ff007230 */ /* 0x004fca0000004100 */
[----:B------:R-:W-:Y:S01]  /*3780*/  F2FP.BF16.F32.PACK_AB R0, RZ, R0 ;  /* 0x00000000ff00723e */ /* 0x000fe200000010ff */
[----:B------:R-:W-:Y:S06]  /*3790*/  BRA `(.L_x_1269) ;  /* 0x0000000c000c7947 */ /* 0x000fec0003800000 */
.L_x_1277:
        /* <DEDUP_REMOVED lines=9> */
.L_x_1280:
[----:B------:R-:W2:Y:S02]  /*3830*/  LDG.E.U16 R4, desc[UR36][R4.64] ;  /* 0x0000002404047981 */ /* 0x000ea4000c1e1500 */
[----:B--2---:R-:W-:-:S05]  /*3840*/  HADD2.F32 R0, -RZ, R4.H0_H0 ;  /* 0x20000004ff007230 */ /* 0x004fca0000004100 */
[----:B------:R-:W-:Y:S01]  /*3850*/  F2FP.BF16.F32.PACK_AB R0, RZ, R0 ;  /* 0x00000000ff00723e */ /* 0x000fe200000010ff */
[----:B------:R-:W-:Y:S06]  /*3860*/  BRA `(.L_x_1269) ;  /* 0x0000000800d87947 */ /* 0x000fec0003800000 */
.L_x_1279:
        /* <DEDUP_REMOVED lines=8> */
.L_x_1270:
        /* <DEDUP_REMOVED lines=13> */
.L_x_1283:
        /* <DEDUP_REMOVED lines=8> */
.L_x_1282:
        /* <DEDUP_REMOVED lines=27> */
.L_x_1285:
        /* <DEDUP_REMOVED lines=14> */
.L_x_1284:
[----:B------:R1:W5:Y:S01]  /*3cd0*/  LDG.E.U16 R0, desc[UR36][R4.64] ;  /* 0x0000002404007981 */ /* 0x000362000c1e1500 */
[----:B------:R-:W-:Y:S05]  /*3ce0*/  BRA `(.L_x_1269) ;  /* 0x0000000400b87947 */ /* 0x000fea0003800000 */
.L_x_1281:
        /* <DEDUP_REMOVED lines=12> */
.L_x_1288:
        /* <DEDUP_REMOVED lines=21> */
.L_x_1292:
[----:B------:R-:W-:Y:S05]  /*3f00*/  BSYNC.RECONVERGENT B1 ;  /* 0x0000000000017941 */ /* 0x000fea0003800200 */
.L_x_1291:
[----:B------:R-:W-:Y:S01]  /*3f10*/  IMAD.SHL.U32 R0, R0, 0x100000, RZ ;  /* 0x0010000000007824 */ /* 0x000fe200078e00ff */
[----:B------:R-:W-:-:S04]  /*3f20*/  LEA R3, R3, 0x3b800000, 0x17 ;  /* 0x3b80000003037811 */ /* 0x000fc800078eb8ff */
[----:B------:R-:W-:-:S07]  /*3f30*/  LOP3.LUT R0, R3, R0, R7, 0xfe, !PT ;  /* 0x0000000003007212 */ /* 0x000fce00078efe07 */
.L_x_1290:
[----:B------:R-:W-:Y:S05]  /*3f40*/  BSYNC.RECONVERGENT B0 ;  /* 0x0000000000007941 */ /* 0x000fea0003800200 */
.L_x_1289:
[----:B------:R-:W-:Y:S01]  /*3f50*/  F2FP.BF16.F32.PACK_AB R0, RZ, R0 ;  /* 0x00000000ff00723e */ /* 0x000fe200000010ff */
[----:B------:R-:W-:Y:S06]  /*3f60*/  BRA `(.L_x_1269) ;  /* 0x0000000400187947 */ /* 0x000fec0003800000 */
.L_x_1287:
        /* <DEDUP_REMOVED lines=21> */
.L_x_1296:
[----:B------:R-:W-:Y:S05]  /*40c0*/  BSYNC.RECONVERGENT B1 ;  /* 0x0000000000017941 */ /* 0x000fea0003800200 */
.L_x_1295:
[----:B------:R-:W-:Y:S01]  /*40d0*/  IMAD.SHL.U32 R0, R0, 0x200000, RZ ;  /* 0x0020000000007824 */ /* 0x000fe200078e00ff */
[----:B------:R-:W-:-:S04]  /*40e0*/  LEA R3, R3, 0x37800000, 0x17 ;  /* 0x3780000003037811 */ /* 0x000fc800078eb8ff */
[----:B------:R-:W-:-:S07]  /*40f0*/  LOP3.LUT R0, R3, R0, R7, 0xfe, !PT ;  /* 0x0000000003007212 */ /* 0x000fce00078efe07 */
.L_x_1294:
[----:B------:R-:W-:Y:S05]  /*4100*/  BSYNC.RECONVERGENT B0 ;  /* 0x0000000000007941 */ /* 0x000fea0003800200 */
.L_x_1293:
[----:B------:R-:W-:Y:S01]  /*4110*/  F2FP.BF16.F32.PACK_AB R0, RZ, R0 ;  /* 0x00000000ff00723e */ /* 0x000fe200000010ff */
[----:B------:R-:W-:Y:S06]  /*4120*/  BRA `(.L_x_1269) ;  /* 0x0000000000a87947 */ /* 0x000fec0003800000 */
.L_x_1286:
        /* <DEDUP_REMOVED lines=14> */
.L_x_1300:
[----:B------:R-:W-:Y:S05]  /*4210*/  BSYNC.RECONVERGENT B0 ;  /* 0x0000000000007941 */ /* 0x000fea0003800200 */
.L_x_1299:
[----:B------:R-:W-:Y:S01]  /*4220*/  F2FP.BF16.F32.PACK_AB R0, RZ, R0 ;  /* 0x00000000ff00723e */ /* 0x000fe200000010ff */
[----:B------:R-:W-:Y:S06]  /*4230*/  BRA `(.L_x_1269) ;  /* 0x0000000000647947 */ /* 0x000fec0003800000 */
.L_x_1274:
        /* <DEDUP_REMOVED lines=16> */
.L_x_1301:
[----:B------:R-:W-:Y:S01]  /*4340*/  PRMT R0, RZ, 0x7610, R0 ;  /* 0x00007610ff007816 */ /* 0x000fe20000000000 */
[----:B------:R-:W-:Y:S06]  /*4350*/  BRA `(.L_x_1269) ;  /* 0x00000000001c7947 */ /* 0x000fec0003800000 */
.L_x_1298:
[----:B------:R-:W2:Y:S02]  /*4360*/  LDG.E.64 R4, desc[UR36][R4.64] ;  /* 0x0000002404047981 */ /* 0x000ea4000c1e1b00 */
[----:B--2---:R-:W0:Y:S02]  /*4370*/  I2F.U64 R0, R4 ;  /* 0x0000000400007312 */ /* 0x004e240000301000 */
[----:B0-----:R-:W-:Y:S01]  /*4380*/  F2FP.BF16.F32.PACK_AB R0, RZ, R0 ;  /* 0x00000000ff00723e */ /* 0x001fe200000010ff */
[----:B------:R-:W-:Y:S06]  /*4390*/  BRA `(.L_x_1269) ;  /* 0x00000000000c7947 */ /* 0x000fec0003800000 */
.L_x_1297:
[----:B------:R-:W2:Y:S02]  /*43a0*/  LDG.E R4, desc[UR36][R4.64] ;  /* 0x0000002404047981 */ /* 0x000ea4000c1e1900 */
[----:B--2---:R-:W-:-:S04]  /*43b0*/  I2FP.F32.U32 R0, R4 ;  /* 0x0000000400007245 */ /* 0x004fc80000201000 */
[----:B------:R-:W-:-:S07]  /*43c0*/  F2FP.BF16.F32.PACK_AB R0, RZ, R0 ;  /* 0x00000000ff00723e */ /* 0x000fce00000010ff */
.L_x_1269:
[----:B------:R-:W-:Y:S05]  /*43d0*/  BSYNC.RECONVERGENT B6 ;  /* 0x0000000000067941 */ /* 0x000fea0003800200 */
.L_x_1268:
[----:B------:R-:W2:Y:S01]  /*43e0*/  LDC.U16 R8, c[0x0][0x386] ;  /* 0x0000e180ff087b82 */ /* 0x000ea20000000400 */
[C---:B01----:R-:W-:Y:S01]  /*43f0*/  VIADD R5, R25.reuse, 0x100 ;  /* 0x0000010019057836 */ /* 0x043fe20000000000 */
[CC--:B------:R-:W-:Y:S01]  /*4400*/  ISETP.GE.AND P0, PT, R25.reuse, R16.reuse, PT ;  /* 0x000000101900720c */ /* 0x0c0fe20003f06270 */
[C---:B------:R-:W-:Y:S01]  /*4410*/  VIADD R23, R25.reuse, 0x80 ;  /* 0x0000008019177836 */ /* 0x040fe20000000000 */
[----:B------:R-:W-:Y:S01]  /*4420*/  BSSY.RECONVERGENT B6, `(.L_x_1302) ;  /* 0x0000133000067945 */ /* 0x000fe20003800200 */
[----:B------:R-:W-:Y:S01]  /*4430*/  VIADD R7, R25, 0x180 ;  /* 0x0000018019077836 */ /* 0x000fe20000000000 */
[-C--:B------:R-:W-:Y:S02]  /*4440*/  ISETP.GE.AND P2, PT, R5, R16.reuse, PT ;  /* 0x000000100500720c */ /* 0x080fe40003f46270 */
[-C--:B------:R-:W-:Y:S02]  /*4450*/  ISETP.GE.AND P1, PT, R23, R16.reuse, PT ;  /* 0x000000101700720c */ /* 0x080fe40003f26270 */
[----:B------:R-:W-:-:S05]  /*4460*/  ISETP.GE.AND P3, PT, R7, R16, PT ;  /* 0x000000100700720c */ /* 0x000fca0003f66270 */
[----:B-----5:R-:W-:-:S04]  /*4470*/  @!P0 IMAD.U32 R4, R17, 0x10000, RZ ;  /* 0x0001000011048824 */ /* 0x020fc800078e00ff */
[----:B------:R-:W-:Y:S02]  /*4480*/  @!P2 IMAD.U32 R6, R19, 0x10000, RZ ;  /* 0x000100001306a824 */ /* 0x000fe400078e00ff */
[----:B------:R-:W-:Y:S02]  /*4490*/  @!P1 IMAD.U32 R18, R18, 0x10000, RZ ;  /* 0x0001000012129824 */ /* 0x000fe400078e00ff */
[----:B------:R-:W-:Y:S02]  /*44a0*/  @!P3 IMAD.U32 R0, R0, 0x10000, RZ ;  /* 0x000100000000b824 */ /* 0x000fe400078e00ff */
[C---:B--2---:R-:W-:Y:S02]  /*44b0*/  @!P0 IMAD.U32 R5, R8.reuse, 0x10000, RZ ;  /* 0x0001000008058824 */ /* 0x044fe400078e00ff */
[C---:B------:R-:W-:Y:S02]  /*44c0*/  @!P2 IMAD.U32 R9, R8.reuse, 0x10000, RZ ;  /* 0x000100000809a824 */ /* 0x040fe400078e00ff */
[----:B------:R-:W-:-:S02]  /*44d0*/  @!P1 IMAD.U32 R7, R8, 0x10000, RZ ;  /* 0x0001000008079824 */ /* 0x000fc400078e00ff */
[----:B------:R-:W-:Y:S01]  /*44e0*/  @!P3 IMAD.U32 R8, R8, 0x10000, RZ ;  /* 0x000100000808b824 */ /* 0x000fe200078e00ff */
[----:B------:R-:W0:Y:S08]  /*44f0*/  @!P0 MUFU.RCP R5, R5 ;  /* 0x0000000500058308 */ /* 0x000e300000001000 */
[----:B------:R-:W1:Y:S08]  /*4500*/  @!P2 MUFU.RCP R9, R9 ;  /* 0x000000090009a308 */ /* 0x000e700000001000 */
[----:B------:R-:W2:Y:S01]  /*4510*/  @!P1 MUFU.RCP R7, R7 ;  /* 0x0000000700079308 */ /* 0x000ea20000001000 */
[----:B0-----:R-:W-:-:S07]  /*4520*/  @!P0 FMUL.FTZ R4, R4, R5 ;  /* 0x0000000504048220 */ /* 0x001fce0000410000 */
[----:B------:R-:W0:Y:S01]  /*4530*/  @!P3 MUFU.RCP R11, R8 ;  /* 0x00000008000bb308 */ /* 0x000e220000001000 */
[----:B-1----:R-:W-:-:S07]  /*4540*/  @!P2 FMUL.FTZ R6, R6, R9 ;  /* 0x000000090606a220 */ /* 0x002fce0000410000 */
[----:B------:R-:W1:Y:S01]  /*4550*/  @!P0 F2F.BF16.F32 R4, R4 ;  /* 0x0000000400048304 */ /* 0x000e620000202000 */
[----:B--2---:R-:W-:-:S07]  /*4560*/  @!P1 FMUL.FTZ R18, R18, R7 ;  /* 0x0000000712129220 */ /* 0x004fce0000410000 */
[----:B------:R-:W2:Y:S01]  /*4570*/  @!P2 F2F.BF16.F32 R6, R6 ;  /* 0x000000060006a304 */ /* 0x000ea20000202000 */
[----:B0-----:R-:W-:Y:S01]  /*4580*/  @!P3 FMUL.FTZ R7, R0, R11 ;  /* 0x0000000b0007b220 */ /* 0x001fe20000410000 */
[----:B-1----:R-:W-:-:S06]  /*4590*/  @!P0 IMAD.U32 R5, R4, 0x10000, RZ ;  /* 0x0001000004058824 */ /* 0x002fcc00078e00ff */
[----:B------:R-:W0:Y:S01]  /*45a0*/  @!P1 F2F.BF16.F32 R18, R18 ;  /* 0x0000001200129304 */ /* 0x000e220000202000 */
[----:B--2---:R-:W-:-:S07]  /*45b0*/  @!P2 IMAD.U32 R4, R6, 0x10000, RZ ;  /* 0x000100000604a824 */ /* 0x004fce00078e00ff */
[----:B------:R-:W1:Y:S01]  /*45c0*/  @!P3 F2F.BF16.F32 R7, R7 ;  /* 0x000000070007b304 */ /* 0x000e620000202000 */
[----:B0-----:R-:W-:-:S07]  /*45d0*/  @!P1 IMAD.U32 R0, R18, 0x10000, RZ ;  /* 0x0001000012009824 */ /* 0x001fce00078e00ff */
[----:B------:R-:W0:Y:S01]  /*45e0*/  @!P0 FRND.TRUNC R5, R5 ;  /* 0x0000000500058307 */ /* 0x000e22000020d000 */
[----:B------:R-:W2:Y:S01]  /*45f0*/  LDC.U8 R18, c[0x0][0x3a4] ;  /* 0x0000e900ff127b82 */ /* 0x000ea20000000000 */
[----:B-1----:R-:W-:-:S06]  /*4600*/  @!P3 IMAD.U32 R6, R7, 0x10000, RZ ;  /* 0x000100000706b824 */ /* 0x002fcc00078e00ff */
[----:B------:R-:W1:Y:S08]  /*4610*/  @!P2 FRND.TRUNC R4, R4 ;  /* 0x000000040004a307 */ /* 0x000e70000020d000 */
[----:B------:R-:W3:Y:S08]  /*4620*/  @!P1 FRND.TRUNC R0, R0 ;  /* 0x0000000000009307 */ /* 0x000ef0000020d000 */
[----:B------:R-:W4:Y:S08]  /*4630*/  @!P3 FRND.TRUNC R6, R6 ;  /* 0x000000060006b307 */ /* 0x000f30000020d000 */
[----:B0-----:R0:W0:Y:S08]  /*4640*/  @!P0 F2F.BF16.F32 R3, R5 ;  /* 0x0000000500038304 */ /* 0x0010300000202000 */
[----:B-1----:R1:W0:Y:S08]  /*4650*/  @!P2 F2F.BF16.F32 R17, R4 ;  /* 0x000000040011a304 */ /* 0x0022300000202000 */
[----:B---3--:R1:W3:Y:S08]  /*4660*/  @!P1 F2F.BF16.F32 R22, R0 ;  /* 0x0000000000169304 */ /* 0x0082f00000202000 */
[----:B----4-:R1:W4:Y:S01]  /*4670*/  @!P3 F2F.BF16.F32 R19, R6 ;  /* 0x000000060013b304 */ /* 0x0103220000202000 */
[----:B0-2---:R-:W-:Y:S05]  /*4680*/  @P0 BRA `(.L_x_1303) ;  /* 0x0000001000300947 */ /* 0x005fea0003800000 */
[----:B------:R-:W0:Y:S01]  /*4690*/  LDCU UR4, c[0x0][0x3a8] ;  /* 0x00007500ff0477ac */ /* 0x000e220008000800 */
[----:B------:R-:W2:Y:S01]  /*46a0*/  LDC.64 R8, c[0x0][0x388] ;  /* 0x0000e200ff087b82 */ /* 0x000ea20000000a00 */
[----:B-1----:R-:W-:Y:S01]  /*46b0*/  IMAD R0, R2, 0x200, R25 ;  /* 0x0000020002007824 */ /* 0x002fe200078e0219 */
[----:B------:R-:W-:-:S03]  /*46c0*/  PRMT R4, R18, 0x9910, RZ ;  /* 0x0000991012047816 */ /* 0x000fc600000000ff */
[----:B0-----:R-:W-:Y:S02]  /*46d0*/  IMAD R5, R0, UR4, RZ ;  /* 0x0000000400057c24 */ /* 0x001fe4000f8e02ff */
[----:B------:R-:W-:-:S05]  /*46e0*/  IMAD.MOV.U32 R0, RZ, RZ, R4 ;  /* 0x000000ffff007224 */ /* 0x000fca00078e0004 */
[----:B------:R-:W-:Y:S02]  /*46f0*/  ISETP.GT.AND P0, PT, R0, 0x9, PT ;  /* 0x000000090000780c */ /* 0x000fe40003f04270 */
[----:B--2---:R-:W-:-:S05]  /*4700*/  IADD3 R8, P1, PT, R5, R8, RZ ;  /* 0x0000000805087210 */ /* 0x004fca0007f3e0ff */
        /* <DEDUP_REMOVED lines=15> */
.L_x_1307:
[----:B------:R-:W-:Y:S02]  /*4800*/  IMAD.U32 R5, R3, 0x10000, RZ ;  /* 0x0001000003057824 */ /* 0x000fe400078e00ff */
[----:B------:R-:W-:-:S04]  /*4810*/  IMAD.MOV.U32 R25, RZ, RZ, R23 ;  /* 0x000000ffff197224 */ /* 0x000fc800078e0017 */
[----:B------:R-:W0:Y:S02]  /*4820*/  F2I.S64.TRUNC R4, R5 ;  /* 0x0000000500047311 */ /* 0x000e24000020d900 */
[----:B0-----:R0:W-:Y:S01]  /*4830*/  STG.E.U8 desc[UR36][R8.64], R4 ;  /* 0x0000000408007986 */ /* 0x0011e2000c101124 */
[----:B------:R-:W-:Y:S05]  /*4840*/  BRA `(.L_x_1303) ;  /* 0x0000000c00c07947 */ /* 0x000fea0003800000 */
.L_x_1306:
        /* <DEDUP_REMOVED lines=11> */
.L_x_1310:
[----:B------:R-:W-:Y:S02]  /*4900*/  IMAD.U32 R3, R3, 0x10000, RZ ;  /* 0x0001000003037824 */ /* 0x000fe400078e00ff */
[----:B------:R-:W-:-:S04]  /*4910*/  IMAD.MOV.U32 R25, RZ, RZ, R23 ;  /* 0x000000ffff197224 */ /* 0x000fc800078e0017 */
[----:B------:R-:W0:Y:S02]  /*4920*/  F2I.FTZ.TRUNC.NTZ R3, R3 ;  /* 0x0000000300037305 */ /* 0x000e24000021f100 */
[----:B0-----:R0:W-:Y:S01]  /*4930*/  STG.E desc[UR36][R8.64], R3 ;  /* 0x0000000308007986 */ /* 0x0011e2000c101924 */
[----:B------:R-:W-:Y:S05]  /*4940*/  BRA `(.L_x_1303) ;  /* 0x0000000c00807947 */ /* 0x000fea0003800000 */
.L_x_1309:
[----:B------:R-:W-:Y:S02]  /*4950*/  IMAD.U32 R3, R3, 0x10000, RZ ;  /* 0x0001000003037824 */ /* 0x000fe400078e00ff */
[----:B------:R-:W-:-:S04]  /*4960*/  IMAD.MOV.U32 R25, RZ, RZ, R23 ;  /* 0x000000ffff197224 */ /* 0x000fc800078e0017 */
[----:B------:R-:W0:Y:S02]  /*4970*/  F2I.FTZ.TRUNC.NTZ R3, R3 ;  /* 0x0000000300037305 */ /* 0x000e24000021f100 */
[----:B0-----:R0:W-:Y:S01]  /*4980*/  STG.E.U16 desc[UR36][R8.64], R3 ;  /* 0x0000000308007986 */ /* 0x0011e2000c101524 */
[----:B------:R-:W-:Y:S05]  /*4990*/  BRA `(.L_x_1303) ;  /* 0x0000000c006c7947 */ /* 0x000fea0003800000 */
.L_x_1305:
        /* <DEDUP_REMOVED lines=10> */
.L_x_1312:
[----:B------:R-:W-:Y:S02]  /*4a40*/  IMAD.U32 R0, R3, 0x10000, RZ ;  /* 0x0001000003007824 */ /* 0x000fe400078e00ff */
[----:B------:R-:W-:-:S03]  /*4a50*/  IMAD.MOV.U32 R25, RZ, RZ, R23 ;  /* 0x000000ffff197224 */ /* 0x000fc600078e0017 */
[----:B------:R-:W-:-:S05]  /*4a60*/  F2FP.F16.F32.PACK_AB R0, RZ, R0 ;  /* 0x00000000ff00723e */ /* 0x000fca00000000ff */
[----:B------:R0:W-:Y:S01]  /*4a70*/  STG.E.U16 desc[UR36][R8.64], R0 ;  /* 0x0000000008007986 */ /* 0x0001e2000c101524 */
[----:B------:R-:W-:Y:S05]  /*4a80*/  BRA `(.L_x_1303) ;  /* 0x0000000c00307947 */ /* 0x000fea0003800000 */
.L_x_1311:
        /* <DEDUP_REMOVED lines=11> */
.L_x_1314:
[----:B------:R-:W-:Y:S02]  /*4b40*/  IMAD.U32 R3, R3, 0x10000, RZ ;  /* 0x0001000003037824 */ /* 0x000fe400078e00ff */
[----:B------:R-:W-:-:S03]  /*4b50*/  IMAD.MOV.U32 R25, RZ, RZ, R23 ;  /* 0x000000ffff197224 */ /* 0x000fc600078e0017 */
[----:B------:R-:W-:-:S04]  /*4b60*/  F2FP.F16.F32.PACK_AB R3, RZ, R3 ;  /* 0x00000003ff03723e */ /* 0x000fc800000000ff */
[----:B------:R-:W-:-:S05]  /*4b70*/  PRMT R3, R3, 0x5410, RZ ;  /* 0x0000541003037816 */ /* 0x000fca00000000ff */
[----:B------:R0:W-:Y:S01]  /*4b80*/  STG.E desc[UR36][R8.64], R3 ;  /* 0x0000000308007986 */ /* 0x0001e2000c101924 */
[----:B------:R-:W-:Y:S05]  /*4b90*/  BRA `(.L_x_1303) ;  /* 0x0000000800ec7947 */ /* 0x000fea0003800000 */
.L_x_1313:
[----:B------:R-:W-:Y:S02]  /*4ba0*/  IMAD.U32 R4, R3, 0x10000, RZ ;  /* 0x0001000003047824 */ /* 0x000fe400078e00ff */
[----:B------:R-:W-:Y:S02]  /*4bb0*/  IMAD.MOV.U32 R25, RZ, RZ, R23 ;  /* 0x000000ffff197224 */ /* 0x000fe400078e0017 */
[----:B------:R-:W-:-:S06]  /*4bc0*/  FMUL.FTZ R4, R4, 1 ;  /* 0x3f80000004047820 */ /* 0x000fcc0000410000 */
[----:B------:R-:W0:Y:S02]  /*4bd0*/  F2F.F64.F32 R4, R4 ;  /* 0x0000000400047310 */ /* 0x000e240000201800 */
[----:B0-----:R0:W-:Y:S01]  /*4be0*/  STG.E.64 desc[UR36][R8.64], R4 ;  /* 0x0000000408007986 */ /* 0x0011e2000c101b24 */
[----:B------:R-:W-:Y:S05]  /*4bf0*/  BRA `(.L_x_1303) ;  /* 0x0000000800d47947 */ /* 0x000fea0003800000 */
.L_x_1304:
        /* <DEDUP_REMOVED lines=14> */
.L_x_1317:
[----:B------:R-:W-:Y:S01]  /*4ce0*/  IMAD.U32 R3, R3, 0x10000, RZ ;  /* 0x0001000003037824 */ /* 0x000fe200078e00ff */
[----:B------:R-:W-:Y:S01]  /*4cf0*/  CS2R R6, SRZ ;  /* 0x0000000000067805 */ /* 0x000fe2000001ff00 */
[----:B------:R-:W-:Y:S02]  /*4d00*/  IMAD.MOV.U32 R25, RZ, RZ, R23 ;  /* 0x000000ffff197224 */ /* 0x000fe400078e0017 */
[----:B------:R-:W-:-:S04]  /*4d10*/  FMUL.FTZ R3, R3, 1 ;  /* 0x3f80000003037820 */ /* 0x000fc80000410000 */
[----:B------:R-:W0:Y:S02]  /*4d20*/  F2F.F64.F32 R4, R3 ;  /* 0x0000000300047310 */ /* 0x000e240000201800 */
[----:B0-----:R0:W-:Y:S01]  /*4d30*/  STG.E.128 desc[UR36][R8.64], R4 ;  /* 0x0000000408007986 */ /* 0x0011e2000c101d24 */
[----:B------:R-:W-:Y:S05]  /*4d40*/  BRA `(.L_x_1303) ;  /* 0x0000000800807947 */ /* 0x000fea0003800000 */
.L_x_1316:
        /* <DEDUP_REMOVED lines=19> */
.L_x_1321:
[----:B------:R-:W-:Y:S05]  /*4e80*/  BSYNC.RECONVERGENT B0 ;  /* 0x0000000000007941 */ /* 0x000fea0003800200 */
.L_x_1320:
[----:B------:R-:W-:Y:S01]  /*4e90*/  LOP3.LUT R5, R0, 0x80, R5, 0xf8, !PT ;  /* 0x0000008000057812 */ /* 0x000fe200078ef805 */
[----:B------:R-:W-:-:S04]  /*4ea0*/  IMAD.MOV.U32 R25, RZ, RZ, R23 ;  /* 0x000000ffff197224 */ /* 0x000fc800078e0017 */
[----:B------:R0:W-:Y:S01]  /*4eb0*/  STG.E.U8 desc[UR36][R8.64], R5 ;  /* 0x0000000508007986 */ /* 0x0001e2000c101124 */
[----:B------:R-:W-:Y:S05]  /*4ec0*/  BRA `(.L_x_1303) ;  /* 0x0000000800207947 */ /* 0x000fea0003800000 */
.L_x_1319:
        /* <DEDUP_REMOVED lines=15> */
.L_x_1323:
[----:B------:R-:W-:Y:S05]  /*4fc0*/  BSYNC.RECONVERGENT B0 ;  /* 0x0000000000007941 */ /* 0x000fea0003800200 */
.L_x_1322:
[----:B------:R-:W-:Y:S01]  /*4fd0*/  LOP3.LUT R5, R0, 0x80, R5, 0xf8, !PT ;  /* 0x0000008000057812 */ /* 0x000fe200078ef805 */
[----:B------:R-:W-:-:S04]  /*4fe0*/  IMAD.MOV.U32 R25, RZ, RZ, R23 ;  /* 0x000000ffff197224 */ /* 0x000fc800078e0017 */
[----:B------:R2:W-:Y:S01]  /*4ff0*/  STG.E.U8 desc[UR36][R8.64], R5 ;  /* 0x0000000508007986 */ /* 0x0005e2000c101124 */
[----:B------:R-:W-:Y:S05]  /*5000*/  BRA `(.L_x_1303) ;  /* 0x0000000400d07947 */ /* 0x000fea0003800000 */
.L_x_1318:
[----:B------:R0:W-:Y:S01]  /*5010*/  STG.E.U16 desc[UR36][R8.64], R3 ;  /* 0x0000000308007986 */ /* 0x0001e2000c101524 */
[----:B------:R-:W-:Y:S01]  /*5020*/  IMAD.MOV.U32 R25, RZ, RZ, R23 ;  /* 0x000000ffff197224 */ /* 0x000fe200078e0017 */
[----:B------:R-:W-:Y:S06]  /*5030*/  BRA `(.L_x_1303) ;  /* 0x0000000400c47947 */ /* 0x000fec0003800000 */
.L_x_1315:
        /* <DEDUP_REMOVED lines=13> */
.L_x_1326:
        /* <DEDUP_REMOVED lines=13> */
.L_x_1329:
[----:B------:R-:W-:-:S04]  /*51e0*/  SHF.R.U32.HI R0, RZ, 0x14, R3 ;  /* 0x00000014ff007819 */ /* 0x000fc80000011603 */
[----:B------:R-:W-:-:S04]  /*51f0*/  LOP3.LUT R0, R0, 0x1, RZ, 0xc0, !PT ;  /* 0x0000000100007812 */ /* 0x000fc800078ec0ff */
[----:B------:R-:W-:-:S04]  /*5200*/  IADD3 R0, PT, PT, R3, 0x487ffff, R0 ;  /* 0x0487ffff03007810 */ /* 0x000fc80007ffe000 */
[----:B------:R-:W-:-:S04]  /*5210*/  SHF.R.U32.HI R0, RZ, 0x14, R0 ;  /* 0x00000014ff007819 */ /* 0x000fc80000011600 */
[----:B------:R-:W-:-:S07]  /*5220*/  LOP3.LUT R0, R0, 0xff, RZ, 0xc0, !PT ;  /* 0x000000ff00007812 */ /* 0x000fce00078ec0ff */
.L_x_1330:
[----:B------:R-:W-:-:S04]  /*5230*/  SHF.R.U32.HI R3, RZ, 0x18, R3 ;  /* 0x00000018ff037819 */ /* 0x000fc80000011603 */
[----:B------:R-:W-:-:S04]  /*5240*/  LOP3.LUT R0, R0, 0x80, R3, 0xf8, !PT ;  /* 0x0000008000007812 */ /* 0x000fc800078ef803 */
[----:B------:R-:W-:-:S07]  /*5250*/  PRMT R4, R0, 0x7610, R4 ;  /* 0x0000761000047816 */ /* 0x000fce0000000004 */
.L_x_1328:
[----:B------:R-:W-:Y:S05]  /*5260*/  BSYNC.RECONVERGENT B0 ;  /* 0x0000000000007941 */ /* 0x000fea0003800200 */
.L_x_1327:
[----:B------:R0:W-:Y:S01]  /*5270*/  STG.E.U8 desc[UR36][R8.64], R4 ;  /* 0x0000000408007986 */ /* 0x0001e2000c101124 */
[----:B------:R-:W-:Y:S01]  /*5280*/  IMAD.MOV.U32 R25, RZ, RZ, R23 ;  /* 0x000000ffff197224 */ /* 0x000fe200078e0017 */
[----:B------:R-:W-:Y:S06]  /*5290*/  BRA `(.L_x_1303) ;  /* 0x00000004002c7947 */ /* 0x000fec0003800000 */
.L_x_1325:
        /* <DEDUP_REMOVED lines=13> */
.L_x_1333:
[----:B------:R-:W-:-:S04]  /*5370*/  SHF.R.U32.HI R0, RZ, 0x15, R3 ;  /* 0x00000015ff007819 */ /* 0x000fc80000011603 */
[----:B------:R-:W-:-:S04]  /*5380*/  LOP3.LUT R0, R0, 0x1, RZ, 0xc0, !PT ;  /* 0x0000000100007812 */ /* 0x000fc800078ec0ff */
[----:B------:R-:W-:-:S04]  /*5390*/  IADD3 R0, PT, PT, R3, 0x88fffff, R0 ;  /* 0x088fffff03007810 */ /* 0x000fc80007ffe000 */
[----:B------:R-:W-:-:S04]  /*53a0*/  SHF.R.U32.HI R0, RZ, 0x15, R0 ;  /* 0x00000015ff007819 */ /* 0x000fc80000011600 */
[----:B------:R-:W-:-:S07]  /*53b0*/  LOP3.LUT R0, R0, 0xff, RZ, 0xc0, !PT ;  /* 0x000000ff00007812 */ /* 0x000fce00078ec0ff */
.L_x_1334:
[----:B------:R-:W-:-:S04]  /*53c0*/  SHF.R.U32.HI R3, RZ, 0x18, R3 ;  /* 0x00000018ff037819 */ /* 0x000fc80000011603 */
[----:B------:R-:W-:-:S04]  /*53d0*/  LOP3.LUT R0, R0, 0x80, R3, 0xf8, !PT ;  /* 0x0000008000007812 */ /* 0x000fc800078ef803 */
[----:B------:R-:W-:-:S07]  /*53e0*/  PRMT R4, R0, 0x7610, R4 ;  /* 0x0000761000047816 */ /* 0x000fce0000000004 */
.L_x_1332:
[----:B------:R-:W-:Y:S05]  /*53f0*/  BSYNC.RECONVERGENT B0 ;  /* 0x0000000000007941 */ /* 0x000fea0003800200 */
.L_x_1331:
[----:B------:R0:W-:Y:S01]  /*5400*/  STG.E.U8 desc[UR36][R8.64], R4 ;  /* 0x0000000408007986 */ /* 0x0001e2000c101124 */
[----:B------:R-:W-:Y:S01]  /*5410*/  IMAD.MOV.U32 R25, RZ, RZ, R23 ;  /* 0x000000ffff197224 */ /* 0x000fe200078e0017 */
[----:B------:R-:W-:Y:S06]  /*5420*/  BRA `(.L_x_1303) ;  /* 0x0000000000c87947 */ /* 0x000fec0003800000 */
.L_x_1324:
[----:B------:R-:W-:-:S13]  /*5430*/  ISETP.NE.AND P0, PT, R0, 0x1c, PT ;  /* 0x0000001c0000780c */ /* 0x000fda0003f05270 */
[----:B------:R-:W-:Y:S05]  /*5440*/  @!P0 BRA `(.L_x_1335) ;  /* 0x0000000000b08947 */ /* 0x000fea0003800000 */
[----:B------:R-:W-:-:S13]  /*5450*/  ISETP.NE.AND P0, PT, R0, 0x1d, PT ;  /* 0x0000001d0000780c */ /* 0x000fda0003f05270 */
[----:B------:R-:W-:Y:S05]  /*5460*/  @!P0 BRA `(.L_x_1336) ;  /* 0x0000000000948947 */ /* 0x000fea0003800000 */
[----:B------:R-:W-:-:S13]  /*5470*/  ISETP.NE.AND P0, PT, R0, 0x2c, PT ;  /* 0x0000002c0000780c */ /* 0x000fda0003f05270 */
[----:B------:R-:W-:Y:S05]  /*5480*/  @!P0 BRA `(.L_x_1337) ;  /* 0x0000000000488947 */ /* 0x000fea0003800000 */
.L_x_1308:
        /* <DEDUP_REMOVED lines=16> */
.L_x_1338:
[----:B------:R-:W-:Y:S01]  /*5590*/  IMAD.MOV.U32 R25, RZ, RZ, R23 ;  /* 0x000000ffff197224 */ /* 0x000fe200078e0017 */
[----:B------:R-:W-:Y:S06]  /*55a0*/  BRA `(.L_x_1303) ;  /* 0x0000000000687947 */ /* 0x000fec0003800000 */
.L_x_1337:
        /* <DEDUP_REMOVED lines=17> */
.L_x_1336:
[----:B------:R-:W-:Y:S02]  /*56c0*/  IMAD.U32 R4, R3, 0x10000, RZ ;  /* 0x0001000003047824 */ /* 0x000fe400078e00ff */
[----:B------:R-:W-:-:S04]  /*56d0*/  IMAD.MOV.U32 R25, RZ, RZ, R23 ;  /* 0x000000ffff197224 */ /* 0x000fc800078e0017 */
[----:B------:R-:W0:Y:S02]  /*56e0*/  F2I.U64.TRUNC R4, R4 ;  /* 0x0000000400047311 */ /* 0x000e24000020d800 */
[----:B0-----:R0:W-:Y:S01]  /*56f0*/  STG.E.64 desc[UR36][R8.64], R4 ;  /* 0x0000000408007986 */ /* 0x0011e2000c101b24 */
[----:B------:R-:W-:Y:S05]  /*5700*/  BRA `(.L_x_1303) ;  /* 0x0000000000107947 */ /* 0x000fea0003800000 */
.L_x_1335:
[----:B------:R-:W-:Y:S02]  /*5710*/  IMAD.U32 R3, R3, 0x10000, RZ ;  /* 0x0001000003037824 */ /* 0x000fe400078e00ff */
[----:B------:R-:W-:-:S04]  /*5720*/  IMAD.MOV.U32 R25, RZ, RZ, R23 ;  /* 0x000000ffff197224 */ /* 0x000fc800078e0017 */
[----:B------:R-:W0:Y:S02]  /*5730*/  F2I.FTZ.U32.TRUNC.NTZ R3, R3 ;  /* 0x0000000300037305 */ /* 0x000e24000021f000 */
[----:B0-----:R0:W-:Y:S02]  /*5740*/  STG.E desc[UR36][R8.64], R3 ;  /* 0x0000000308007986 */ /* 0x0011e4000c101924 */
.L_x_1303:
[----:B------:R-:W-:Y:S05]  /*5750*/  BSYNC.RECONVERGENT B6 ;  /* 0x0000000000067941 */ /* 0x000fea0003800200 */
.L_x_1302:
[----:B------:R-:W-:Y:S01]  /*5760*/  ISETP.GE.AND P0, PT, R25, R16, PT ;  /* 0x000000101900720c */ /* 0x000fe20003f06270 */
[----:B------:R-:W-:-:S12]  /*5770*/  BSSY.RECONVERGENT B6, `(.L_x_1339) ;  /* 0x00001f0000067945 */ /* 0x000fd80003800200 */
[----:B------:R-:W-:Y:S05]  /*5780*/  @P0 BRA `(.L_x_1340) ;  /* 0x0000001c00b80947 */ /* 0x000fea0003800000 */
[----:B------:R-:W5:Y:S01]  /*5790*/  LDCU UR4, c[0x0][0x3a8] ;  /* 0x00007500ff0477ac */ /* 0x000f620008000800 */
[----:B0-2---:R-:W0:Y:S01]  /*57a0*/  LDC.64 R8, c[0x0][0x388] ;  /* 0x0000e200ff087b82 */ /* 0x005e220000000a00 */
[----:B-1----:R-:W-:Y:S01]  /*57b0*/  IMAD R0, R2, 0x200, R25 ;  /* 0x0000020002007824 */ /* 0x002fe200078e0219 */
        /* <DEDUP_REMOVED lines=19> */
.L_x_1344:
[----:B---3--:R-:W-:-:S06]  /*58f0*/  IMAD.U32 R5, R22, 0x10000, RZ ;  /* 0x0001000016057824 */ /* 0x008fcc00078e00ff */
[----:B------:R-:W0:Y:S02]  /*5900*/  F2I.S64.TRUNC R4, R5 ;  /* 0x0000000500047311 */ /* 0x000e24000020d900 */
[----:B0-----:R0:W-:Y:S01]  /*5910*/  STG.E.U8 desc[UR36][R8.64], R4 ;  /* 0x0000000408007986 */ /* 0x0011e2000c101124 */
[----:B------:R-:W-:Y:S05]  /*5920*/  BRA `(.L_x_1346) ;  /* 0x0000000c006c7947 */ /* 0x000fea0003800000 */
.L_x_1343:
        /* <DEDUP_REMOVED lines=10> */
.L_x_1348:
[----:B---3--:R-:W-:-:S04]  /*59d0*/  IMAD.U32 R22, R22, 0x10000, RZ ;  /* 0x0001000016167824 */ /* 0x008fc800078e00ff */
[----:B------:R-:W0:Y:S02]  /*59e0*/  F2I.FTZ.TRUNC.NTZ R3, R22 ;  /* 0x0000001600037305 */ /* 0x000e24000021f100 */
[----:B0-----:R0:W-:Y:S01]  /*59f0*/  STG.E desc[UR36][R8.64], R3 ;  /* 0x0000000308007986 */ /* 0x0011e2000c101924 */
[----:B------:R-:W-:Y:S05]  /*5a00*/  BRA `(.L_x_1346) ;  /* 0x0000000c00347947 */ /* 0x000fea0003800000 */
.L_x_1347:
[----:B---3--:R-:W-:-:S04]  /*5a10*/  IMAD.U32 R22, R22, 0x10000, RZ ;  /* 0x0001000016167824 */ /* 0x008fc800078e00ff */
[----:B------:R-:W0:Y:S02]  /*5a20*/  F2I.FTZ.TRUNC.NTZ R3, R22 ;  /* 0x0000001600037305 */ /* 0x000e24000021f100 */
[----:B0-----:R0:W-:Y:S01]  /*5a30*/  STG.E.U16 desc[UR36][R8.64], R3 ;  /* 0x0000000308007986 */ /* 0x0011e2000c101524 */
[----:B------:R-:W-:Y:S05]  /*5a40*/  BRA `(.L_x_1346) ;  /* 0x0000000c00247947 */ /* 0x000fea0003800000 */
.L_x_1342:
        /* <DEDUP_REMOVED lines=9> */
.L_x_1350:
[----:B---3--:R-:W-:-:S05]  /*5ae0*/  IMAD.U32 R0, R22, 0x10000, RZ ;  /* 0x0001000016007824 */ /* 0x008fca00078e00ff */
[----:B------:R-:W-:-:S05]  /*5af0*/  F2FP.F16.F32.PACK_AB R0, RZ, R0 ;  /* 0x00000000ff00723e */ /* 0x000fca00000000ff */
[----:B------:R0:W-:Y:S01]  /*5b00*/  STG.E.U16 desc[UR36][R8.64], R0 ;  /* 0x0000000008007986 */ /* 0x0001e2000c101524 */
[----:B------:R-:W-:Y:S05]  /*5b10*/  BRA `(.L_x_1346) ;  /* 0x0000000800f07947 */ /* 0x000fea0003800000 */
.L_x_1349:
        /* <DEDUP_REMOVED lines=10> */
.L_x_1352:
[----:B---3--:R-:W-:-:S05]  /*5bc0*/  IMAD.U32 R22, R22, 0x10000, RZ ;  /* 0x0001000016167824 */ /* 0x008fca00078e00ff */
[----:B------:R-:W-:-:S04]  /*5bd0*/  F2FP.F16.F32.PACK_AB R3, RZ, R22 ;  /* 0x00000016ff03723e */ /* 0x000fc800000000ff */
[----:B------:R-:W-:-:S05]  /*5be0*/  PRMT R3, R3, 0x5410, RZ ;  /* 0x0000541003037816 */ /* 0x000fca00000000ff */
[----:B------:R0:W-:Y:S01]  /*5bf0*/  STG.E desc[UR36][R8.64], R3 ;  /* 0x0000000308007986 */ /* 0x0001e2000c101924 */
[----:B------:R-:W-:Y:S05]  /*5c00*/  BRA `(.L_x_1346) ;  /* 0x0000000800b47947 */ /* 0x000fea0003800000 */
.L_x_1351:
[----:B---3--:R-:W-:-:S04]  /*5c10*/  IMAD.U32 R4, R22, 0x10000, RZ ;  /* 0x0001000016047824 */ /* 0x008fc800078e00ff */
[----:B------:R-:W-:-:S06]  /*5c20*/  FMUL.FTZ R4, R4, 1 ;  /* 0x3f80000004047820 */ /* 0x000fcc0000410000 */
[----:B------:R-:W0:Y:S02]  /*5c30*/  F2F.F64.F32 R4, R4 ;  /* 0x0000000400047310 */ /* 0x000e240000201800 */
[----:B0-----:R0:W-:Y:S01]  /*5c40*/  STG.E.64 desc[UR36][R8.64], R4 ;  /* 0x0000000408007986 */ /* 0x0011e2000c101b24 */
[----:B------:R-:W-:Y:S05]  /*5c50*/  BRA `(.L_x_1346) ;  /* 0x0000000800a07947 */ /* 0x000fea0003800000 */
.L_x_1341:
        /* <DEDUP_REMOVED lines=14> */
.L_x_1356:
        /* <DEDUP_REMOVED lines=17> */
.L_x_1359:
[----:B------:R-:W-:-:S04]  /*5e50*/  SHF.R.U32.HI R3, RZ, 0x18, R5 ;  /* 0x00000018ff037819 */ /* 0x000fc80000011605 */
[----:B------:R-:W-:-:S04]  /*5e60*/  LOP3.LUT R0, R0, 0x80, R3, 0xf8, !PT ;  /* 0x0000008000007812 */ /* 0x000fc800078ef803 */
[----:B------:R-:W-:-:S07]  /*5e70*/  PRMT R4, R0, 0x7610, R4 ;  /* 0x0000761000047816 */ /* 0x000fce0000000004 */
.L_x_1358:
[----:B------:R-:W-:Y:S05]  /*5e80*/  BSYNC.RECONVERGENT B0 ;  /* 0x0000000000007941 */ /* 0x000fea0003800200 */
.L_x_1357:
[----:B------:R0:W-:Y:S01]  /*5e90*/  STG.E.U8 desc[UR36][R8.64], R4 ;  /* 0x0000000408007986 */ /* 0x0001e2000c101124 */
[----:B------:R-:W-:Y:S05]  /*5ea0*/  BRA `(.L_x_1346) ;  /* 0x00000008000c7947 */ /* 0x000fea0003800000 */
.L_x_1355:
        /* <DEDUP_REMOVED lines=17> */
.L_x_1362:
[----:B------:R-:W-:-:S04]  /*5fc0*/  SHF.R.U32.HI R3, RZ, 0x18, R5 ;  /* 0x00000018ff037819 */ /* 0x000fc80000011605 */
[----:B------:R-:W-:-:S04]  /*5fd0*/  LOP3.LUT R0, R0, 0x80, R3, 0xf8, !PT ;  /* 0x0000008000007812 */ /* 0x000fc800078ef803 */
[----:B------:R-:W-:-:S07]  /*5fe0*/  PRMT R4, R0, 0x7610, R4 ;  /* 0x0000761000047816 */ /* 0x000fce0000000004 */
.L_x_1361:
[----:B------:R-:W-:Y:S05]  /*5ff0*/  BSYNC.RECONVERGENT B0 ;  /* 0x0000000000007941 */ /* 0x000fea0003800200 */
.L_x_1360:
[----:B------:R0:W-:Y:S01]  /*6000*/  STG.E.U8 desc[UR36][R8.64], R4 ;  /* 0x0000000408007986 */ /* 0x0001e2000c101124 */
[----:B------:R-:W-:Y:S05]  /*6010*/  BRA `(.L_x_1346) ;  /* 0x0000000400b07947 */ /* 0x000fea0003800000 */
.L_x_1354:
        /* <DEDUP_REMOVED lines=22> */
.L_x_1364:
[----:B---3--:R-:W-:-:S06]  /*6180*/  IMAD.U32 R4, R22, 0x10000, RZ ;  /* 0x0001000016047824 */ /* 0x008fcc00078e00ff */
[----:B------:R-:W0:Y:S02]  /*6190*/  F2I.U64.TRUNC R4, R4 ;  /* 0x0000000400047311 */ /* 0x000e24000020d800 */
[----:B0-----:R0:W-:Y:S01]  /*61a0*/  STG.E.64 desc[UR36][R8.64], R4 ;  /* 0x0000000408007986 */ /* 0x0011e2000c101b24 */
[----:B------:R-:W-:Y:S05]  /*61b0*/  BRA `(.L_x_1346) ;  /* 0x0000000400487947 */ /* 0x000fea0003800000 */
.L_x_1363:
[----:B---3--:R-:W-:-:S04]  /*61c0*/  IMAD.U32 R22, R22, 0x10000, RZ ;  /* 0x0001000016167824 */ /* 0x008fc800078e00ff */
[----:B------:R-:W0:Y:S02]  /*61d0*/  F2I.FTZ.U32.TRUNC.NTZ R3, R22 ;  /* 0x0000001600037305 */ /* 0x000e24000021f000 */
[----:B0-----:R0:W-:Y:S01]  /*61e0*/  STG.E desc[UR36][R8.64], R3 ;  /* 0x0000000308007986 */ /* 0x0011e2000c101924 */
[----:B------:R-:W-:Y:S05]  /*61f0*/  BRA `(.L_x_1346) ;  /* 0x0000000400387947 */ /* 0x000fea0003800000 */
.L_x_1353:
        /* <DEDUP_REMOVED lines=11> */
.L_x_1366:
[----:B---3--:R-:W-:Y:S01]  /*62b0*/  IMAD.U32 R22, R22, 0x10000, RZ ;  /* 0x0001000016167824 */ /* 0x008fe200078e00ff */
[----:B------:R-:W-:-:S03]  /*62c0*/  CS2R R6, SRZ ;  /* 0x0000000000067805 */ /* 0x000fc6000001ff00 */
[----:B------:R-:W-:-:S06]  /*62d0*/  FMUL.FTZ R4, R22, 1 ;  /* 0x3f80000016047820 */ /* 0x000fcc0000410000 */
[----:B------:R-:W0:Y:S02]  /*62e0*/  F2F.F64.F32 R4, R4 ;  /* 0x0000000400047310 */ /* 0x000e240000201800 */
[----:B0-----:R0:W-:Y:S01]  /*62f0*/  STG.E.128 desc[UR36][R8.64], R4 ;  /* 0x0000000408007986 */ /* 0x0011e2000c101d24 */
[----:B------:R-:W-:Y:S05]  /*6300*/  BRA `(.L_x_1346) ;  /* 0x0000000000f47947 */ /* 0x000fea0003800000 */
.L_x_1365:
[----:B------:R-:W-:-:S13]  /*6310*/  ISETP.NE.AND P0, PT, R0, 0xf, PT ;  /* 0x0000000f0000780c */ /* 0x000fda0003f05270 */
[----:B------:R-:W-:Y:S05]  /*6320*/  @!P0 BRA `(.L_x_1367) ;  /* 0x0000000000e88947 */ /* 0x000fea0003800000 */
[----:B------:R-:W-:-:S13]  /*6330*/  ISETP.NE.AND P0, PT, R0, 0x17, PT ;  /* 0x000000170000780c */ /* 0x000fda0003f05270 */
[----:B------:R-:W-:Y:S05]  /*6340*/  @!P0 BRA `(.L_x_1368) ;  /* 0x0000000000908947 */ /* 0x000fea0003800000 */
[----:B------:R-:W-:-:S13]  /*6350*/  ISETP.NE.AND P0, PT, R0, 0x18, PT ;  /* 0x000000180000780c */ /* 0x000fda0003f05270 */
[----:B------:R-:W-:Y:S05]  /*6360*/  @!P0 BRA `(.L_x_1369) ;  /* 0x0000000000448947 */ /* 0x000fea0003800000 */
.L_x_1345:
        /* <DEDUP_REMOVED lines=16> */
.L_x_1370:
[----:B------:R-:W-:Y:S05]  /*6470*/  BRA `(.L_x_1346) ;  /* 0x0000000000987947 */ /* 0x000fea0003800000 */
.L_x_1369:
        /* <DEDUP_REMOVED lines=13> */
.L_x_1372:
[----:B------:R-:W-:Y:S05]  /*6550*/  BSYNC.RECONVERGENT B0 ;  /* 0x0000000000007941 */ /* 0x000fea0003800200 */
.L_x_1371:
[----:B------:R-:W-:-:S05]  /*6560*/  LOP3.LUT R3, R0, 0x80, R3, 0xf8, !PT ;  /* 0x0000008000037812 */ /* 0x000fca00078ef803 */
[----:B------:R2:W-:Y:S01]  /*6570*/  STG.E.U8 desc[UR36][R8.64], R3 ;  /* 0x0000000308007986 */ /* 0x0005e2000c101124 */
[----:B------:R-:W-:Y:S05]  /*6580*/  BRA `(.L_x_1346) ;  /* 0x0000000000547947 */ /* 0x000fea0003800000 */
.L_x_1368:
        /* <DEDUP_REMOVED lines=12> */
.L_x_1374:
[----:B------:R-:W-:Y:S01]  /*6650*/  IMAD.MOV.U32 R0, RZ, RZ, 0x7f ;  /* 0x0000007fff007424 */ /* 0x000fe200078e00ff */
[----:B------:R-:W-:-:S04]  /*6660*/  ISETP.GT.U32.AND P0, PT, R4, 0x7f800000, PT ;  /* 0x7f8000000400780c */ /* 0x000fc80003f04070 */
[----:B------:R-:W-:-:S09]  /*6670*/  SEL R0, R0, 0x7c, P0 ;  /* 0x0000007c00007807 */ /* 0x000fd20000000000 */
.L_x_1375:
[----:B------:R-:W-:Y:S05]  /*6680*/  BSYNC.RECONVERGENT B0 ;  /* 0x0000000000007941 */ /* 0x000fea0003800200 */
.L_x_1373:
[----:B------:R-:W-:-:S04]  /*6690*/  SHF.R.U32.HI R3, RZ, 0x18, R3 ;  /* 0x00000018ff037819 */ /* 0x000fc80000011603 */
[----:B------:R-:W-:-:S05]  /*66a0*/  LOP3.LUT R3, R0, 0x80, R3, 0xf8, !PT ;  /* 0x0000008000037812 */ /* 0x000fca00078ef803 */
[----:B------:R1:W-:Y:S01]  /*66b0*/  STG.E.U8 desc[UR36][R8.64], R3 ;  /* 0x0000000308007986 */ /* 0x0003e2000c101124 */
[----:B------:R-:W-:Y:S05]  /*66c0*/  BRA `(.L_x_1346) ;  /* 0x0000000000047947 */ /* 0x000fea0003800000 */
.L_x_1367:
[----:B---3--:R0:W-:Y:S02]  /*66d0*/  STG.E.U16 desc[UR36][R8.64], R22 ;  /* 0x0000001608007986 */ /* 0x0081e4000c101524 */
.L_x_1346:
[----:B------:R-:W-:-:S05]  /*66e0*/  VIADD R25, R25, 0x80 ;  /* 0x0000008019197836 */ /* 0x000fca0000000000 */
[----:B------:R-:W-:-:S13]  /*66f0*/  ISETP.GE.AND P0, PT, R25, R16, PT ;  /* 0x000000101900720c */ /* 0x000fda0003f06270 */
[----:B------:R-:W-:Y:S05]  /*6700*/  @P0 BRA `(.L_x_1340) ;  /* 0x0000000c00d80947 */ /* 0x000fea0003800000 */
[----:B------:R-:W5:Y:S01]  /*6710*/  LDCU UR4, c[0x0][0x3a8] ;  /* 0x00007500ff0477ac */ /* 0x000f620008000800 */
[----:B0123--:R-:W0:Y:S01]  /*6720*/  LDC.64 R8, c[0x0][0x388] ;  /* 0x0000e200ff087b82 */ /* 0x00fe220000000a00 */
        /* <DEDUP_REMOVED lines=16> */
[----:B------:R-:W-:-:S06]  /*6830*/  IMAD.U32 R17, R17, 0x10000, RZ ;  /* 0x0001000011117824 */ /* 0x000fcc00078e00ff */
[----:B------:R-:W0:Y:S02]  /*6840*/  F2I.FTZ.TRUNC.NTZ R17, R17 ;  /* 0x0000001100117305 */ /* 0x000e24000021f100 */
[----:B0-----:R1:W-:Y:S01]  /*6850*/  STG.E.U8 desc[UR36][R8.64], R17 ;  /* 0x0000001108007986 */ /* 0x0013e2000c101124 */
[----:B------:R-:W-:Y:S05]  /*6860*/  BRA `(.L_x_1381) ;  /* 0x0000000c007c7947 */ /* 0x000fea0003800000 */
.L_x_1379:
[----:B------:R-:W-:-:S06]  /*6870*/  IMAD.U32 R5, R17, 0x10000, RZ ;  /* 0x0001000011057824 */ /* 0x000fcc00078e00ff */
[----:B------:R-:W0:Y:S02]  /*6880*/  F2I.S64.TRUNC R4, R5 ;  /* 0x0000000500047311 */ /* 0x000e24000020d900 */
[----:B0-----:R0:W-:Y:S01]  /*6890*/  STG.E.U8 desc[UR36][R8.64], R4 ;  /* 0x0000000408007986 */ /* 0x0011e2000c101124 */
[----:B------:R-:W-:Y:S05]  /*68a0*/  BRA `(.L_x_1381) ;  /* 0x0000000c006c7947 */ /* 0x000fea0003800000 */
.L_x_1378:
        /* <DEDUP_REMOVED lines=10> */
.L_x_1383:
[----:B------:R-:W-:-:S06]  /*6950*/  IMAD.U32 R17, R17, 0x10000, RZ ;  /* 0x0001000011117824 */ /* 0x000fcc00078e00ff */
[----:B------:R-:W0:Y:S02]  /*6960*/  F2I.FTZ.TRUNC.NTZ R17, R17 ;  /* 0x0000001100117305 */ /* 0x000e24000021f100 */
[----:B0-----:R3:W-:Y:S01]  /*6970*/  STG.E desc[UR36][R8.64], R17 ;  /* 0x0000001108007986 */ /* 0x0017e2000c101924 */
[----:B------:R-:W-:Y:S05]  /*6980*/  BRA `(.L_x_1381) ;  /* 0x0000000c00347947 */ /* 0x000fea0003800000 */
.L_x_1382:
[----:B------:R-:W-:-:S06]  /*6990*/  IMAD.U32 R17, R17, 0x10000, RZ ;  /* 0x0001000011117824 */ /* 0x000fcc00078e00ff */
[----:B------:R-:W0:Y:S02]  /*69a0*/  F2I.FTZ.TRUNC.NTZ R17, R17 ;  /* 0x0000001100117305 */ /* 0x000e24000021f100 */
[----:B0-----:R2:W-:Y:S01]  /*69b0*/  STG.E.U16 desc[UR36][R8.64], R17 ;  /* 0x0000001108007986 */ /* 0x0015e2000c101524 */
[----:B------:R-:W-:Y:S05]  /*69c0*/  BRA `(.L_x_1381) ;  /* 0x0000000c00247947 */ /* 0x000fea0003800000 */
.L_x_1377:
        /* <DEDUP_REMOVED lines=9> */
.L_x_1385:
[----:B------:R-:W-:-:S05]  /*6a60*/  IMAD.U32 R0, R17, 0x10000, RZ ;  /* 0x0001000011007824 */ /* 0x000fca00078e00ff */
[----:B------:R-:W-:-:S05]  /*6a70*/  F2FP.F16.F32.PACK_AB R0, RZ, R0 ;  /* 0x00000000ff00723e */ /* 0x000fca00000000ff */
[----:B------:R0:W-:Y:S01]  /*6a80*/  STG.E.U16 desc[UR36][R8.64], R0 ;  /* 0x0000000008007986 */ /* 0x0001e2000c101524 */
[----:B------:R-:W-:Y:S05]  /*6a90*/  BRA `(.L_x_1381) ;  /* 0x0000000800f07947 */ /* 0x000fea0003800000 */
.L_x_1384:
        /* <DEDUP_REMOVED lines=10> */
.L_x_1387:
[----:B------:R-:W-:-:S05]  /*6b40*/  IMAD.U32 R17, R17, 0x10000, RZ ;  /* 0x0001000011117824 */ /* 0x000fca00078e00ff */
[----:B------:R-:W-:-:S04]  /*6b50*/  F2FP.F16.F32.PACK_AB R3, RZ, R17 ;  /* 0x00000011ff03723e */ /* 0x000fc800000000ff */
[----:B------:R-:W-:-:S05]  /*6b60*/  PRMT R3, R3, 0x5410, RZ ;  /* 0x0000541003037816 */ /* 0x000fca00000000ff */
[----:B------:R0:W-:Y:S01]  /*6b70*/  STG.E desc[UR36][R8.64], R3 ;  /* 0x0000000308007986 */ /* 0x0001e2000c101924 */
[----:B------:R-:W-:Y:S05]  /*6b80*/  BRA `(.L_x_1381) ;  /* 0x0000000800b47947 */ /* 0x000fea0003800000 */
.L_x_1386:
[----:B------:R-:W-:-:S04]  /*6b90*/  IMAD.U32 R4, R17, 0x10000, RZ ;  /* 0x0001000011047824 */ /* 0x000fc800078e00ff */
[----:B------:R-:W-:-:S06]  /*6ba0*/  FMUL.FTZ R4, R4, 1 ;  /* 0x3f80000004047820 */ /* 0x000fcc0000410000 */
[----:B------:R-:W0:Y:S02]  /*6bb0*/  F2F.F64.F32 R4, R4 ;  /* 0x0000000400047310 */ /* 0x000e240000201800 */
[----:B0-----:R0:W-:Y:S01]  /*6bc0*/  STG.E.64 desc[UR36][R8.64], R4 ;  /* 0x0000000408007986 */ /* 0x0011e2000c101b24 */
[----:B------:R-:W-:Y:S05]  /*6bd0*/  BRA `(.L_x_1381) ;  /* 0x0000000800a07947 */ /* 0x000fea0003800000 */
.L_x_1376:
        /* <DEDUP_REMOVED lines=14> */
.L_x_1391:
        /* <DEDUP_REMOVED lines=17> */
.L_x_1394:
[----:B------:R-:W-:-:S04]  /*6dd0*/  SHF.R.U32.HI R3, RZ, 0x18, R17 ;  /* 0x00000018ff037819 */ /* 0x000fc80000011611 */
[----:B------:R-:W-:-:S04]  /*6de0*/  LOP3.LUT R0, R0, 0x80, R3, 0xf8, !PT ;  /* 0x0000008000007812 */ /* 0x000fc800078ef803 */
[----:B------:R-:W-:-:S07]  /*6df0*/  PRMT R4, R0, 0x7610, R4 ;  /* 0x0000761000047816 */ /* 0x000fce0000000004 */
.L_x_1393:
[----:B------:R-:W-:Y:S05]  /*6e00*/  BSYNC.RECONVERGENT B0 ;  /* 0x0000000000007941 */ /* 0x000fea0003800200 */
.L_x_1392:
[----:B------:R0:W-:Y:S01]  /*6e10*/  STG.E.U8 desc[UR36][R8.64], R4 ;  /* 0x0000000408007986 */ /* 0x0001e2000c101124 */
[----:B------:R-:W-:Y:S05]  /*6e20*/  BRA `(.L_x_1381) ;  /* 0x00000008000c7947 */ /* 0x000fea0003800000 */
.L_x_1390:
        /* <DEDUP_REMOVED lines=17> */
.L_x_1397:
[----:B------:R-:W-:-:S04]  /*6f40*/  SHF.R.U32.HI R3, RZ, 0x18, R17 ;  /* 0x00000018ff037819 */ /* 0x000fc80000011611 */
[----:B------:R-:W-:-:S04]  /*6f50*/  LOP3.LUT R0, R0, 0x80, R3, 0xf8, !PT ;  /* 0x0000008000007812 */ /* 0x000fc800078ef803 */
[----:B------:R-:W-:-:S07]  /*6f60*/  PRMT R4, R0, 0x7610, R4 ;  /* 0x0000761000047816 */ /* 0x000fce0000000004 */
.L_x_1396:
[----:B------:R-:W-:Y:S05]  /*6f70*/  BSYNC.RECONVERGENT B0 ;  /* 0x0000000000007941 */ /* 0x000fea0003800200 */
.L_x_1395:
[----:B------:R0:W-:Y:S01]  /*6f80*/  STG.E.U8 desc[UR36][R8.64], R4 ;  /* 0x0000000408007986 */ /* 0x0001e2000c101124 */
[----:B------:R-:W-:Y:S05]  /*6f90*/  BRA `(.L_x_1381) ;  /* 0x0000000400b07947 */ /* 0x000fea0003800000 */
.L_x_1389:
        /* <DEDUP_REMOVED lines=22> */
.L_x_1399:
[----:B------:R-:W-:-:S06]  /*7100*/  IMAD.U32 R4, R17, 0x10000, RZ ;  /* 0x0001000011047824 */ /* 0x000fcc00078e00ff */
[----:B------:R-:W0:Y:S02]  /*7110*/  F2I.U64.TRUNC R4, R4 ;  /* 0x0000000400047311 */ /* 0x000e24000020d800 */
[----:B0-----:R0:W-:Y:S01]  /*7120*/  STG.E.64 desc[UR36][R8.64], R4 ;  /* 0x0000000408007986 */ /* 0x0011e2000c101b24 */
[----:B------:R-:W-:Y:S05]  /*7130*/  BRA `(.L_x_1381) ;  /* 0x0000000400487947 */ /* 0x000fea0003800000 */
.L_x_1398:
[----:B------:R-:W-:-:S06]  /*7140*/  IMAD.U32 R17, R17, 0x10000, RZ ;  /* 0x0001000011117824 */ /* 0x000fcc00078e00ff */
[----:B------:R-:W0:Y:S02]  /*7150*/  F2I.FTZ.U32.TRUNC.NTZ R17, R17 ;  /* 0x0000001100117305 */ /* 0x000e24000021f000 */
[----:B0-----:R0:W-:Y:S01]  /*7160*/  STG.E desc[UR36][R8.64], R17 ;  /* 0x0000001108007986 */ /* 0x0011e2000c101924 */
[----:B------:R-:W-:Y:S05]  /*7170*/  BRA `(.L_x_1381) ;  /* 0x0000000400387947 */ /* 0x000fea0003800000 */
.L_x_1388:
        /* <DEDUP_REMOVED lines=11> */
.L_x_1401:
[----:B------:R-:W-:Y:S01]  /*7230*/  IMAD.U32 R17, R17, 0x10000, RZ ;  /* 0x0001000011117824 */ /* 0x000fe200078e00ff */
[----:B------:R-:W-:-:S03]  /*7240*/  CS2R R6, SRZ ;  /* 0x0000000000067805 */ /* 0x000fc6000001ff00 */
[----:B------:R-:W-:-:S06]  /*7250*/  FMUL.FTZ R4, R17, 1 ;  /* 0x3f80000011047820 */ /* 0x000fcc0000410000 */
[----:B------:R-:W0:Y:S02]  /*7260*/  F2F.F64.F32 R4, R4 ;  /* 0x0000000400047310 */ /* 0x000e240000201800 */
[----:B0-----:R0:W-:Y:S01]  /*7270*/  STG.E.128 desc[UR36][R8.64], R4 ;  /* 0x0000000408007986 */ /* 0x0011e2000c101d24 */
[----:B------:R-:W-:Y:S05]  /*7280*/  BRA `(.L_x_1381) ;  /* 0x0000000000f47947 */ /* 0x000fea0003800000 */
.L_x_1400:
[----:B------:R-:W-:-:S13]  /*7290*/  ISETP.NE.AND P0, PT, R0, 0xf, PT ;  /* 0x0000000f0000780c */ /* 0x000fda0003f05270 */
[----:B------:R-:W-:Y:S05]  /*72a0*/  @!P0 BRA `(.L_x_1402) ;  /* 0x0000000000e88947 */ /* 0x000fea0003800000 */
[----:B------:R-:W-:-:S13]  /*72b0*/  ISETP.NE.AND P0, PT, R0, 0x17, PT ;  /* 0x000000170000780c */ /* 0x000fda0003f05270 */
[----:B------:R-:W-:Y:S05]  /*72c0*/  @!P0 BRA `(.L_x_1403) ;  /* 0x0000000000908947 */ /* 0x000fea0003800000 */
[----:B------:R-:W-:-:S13]  /*72d0*/  ISETP.NE.AND P0, PT, R0, 0x18, PT ;  /* 0x000000180000780c */ /* 0x000fda0003f05270 */
[----:B------:R-:W-:Y:S05]  /*72e0*/  @!P0 BRA `(.L_x_1404) ;  /* 0x0000000000448947 */ /* 0x000fea0003800000 */
.L_x_1380:
        /* <DEDUP_REMOVED lines=15> */
[----:B--2-4-:R-:W-:Y:S05]  /*73e0*/  CALL.ABS.NOINC R14 ;  /* 0x000000000e007343 */ /* 0x014fea0003c00000 */
.L_x_1405:
[----:B------:R-:W-:Y:S05]  /*73f0*/  BRA `(.L_x_1381) ;  /* 0x0000000000987947 */ /* 0x000fea0003800000 */
.L_x_1404:
        /* <DEDUP_REMOVED lines=13> */
.L_x_1407:
[----:B------:R-:W-:Y:S05]  /*74d0*/  BSYNC.RECONVERGENT B0 ;  /* 0x0000000000007941 */ /* 0x000fea0003800200 */
.L_x_1406:
[----:B------:R-:W-:-:S05]  /*74e0*/  LOP3.LUT R3, R0, 0x80, R3, 0xf8, !PT ;  /* 0x0000008000037812 */ /* 0x000fca00078ef803 */
[----:B------:R0:W-:Y:S01]  /*74f0*/  STG.E.U8 desc[UR36][R8.64], R3 ;  /* 0x0000000308007986 */ /* 0x0001e2000c101124 */
[----:B------:R-:W-:Y:S05]  /*7500*/  BRA `(.L_x_1381) ;  /* 0x0000000000547947 */ /* 0x000fea0003800000 */
.L_x_1403:
        /* <DEDUP_REMOVED lines=12> */
.L_x_1409:
[----:B------:R-:W-:Y:S01]  /*75d0*/  IMAD.MOV.U32 R0, RZ, RZ, 0x7f ;  /* 0x0000007fff007424 */ /* 0x000fe200078e00ff */
[----:B------:R-:W-:-:S04]  /*75e0*/  ISETP.GT.U32.AND P0, PT, R4, 0x7f800000, PT ;  /* 0x7f8000000400780c */ /* 0x000fc80003f04070 */
[----:B------:R-:W-:-:S09]  /*75f0*/  SEL R0, R0, 0x7c, P0 ;  /* 0x0000007c00007807 */ /* 0x000fd20000000000 */
.L_x_1410:
[----:B------:R-:W-:Y:S05]  /*7600*/  BSYNC.RECONVERGENT B0 ;  /* 0x0000000000007941 */ /* 0x000fea0003800200 */
.L_x_1408:
[----:B------:R-:W-:-:S04]  /*7610*/  SHF.R.U32.HI R3, RZ, 0x18, R3 ;  /* 0x00000018ff037819 */ /* 0x000fc80000011603 */
[----:B------:R-:W-:-:S05]  /*7620*/  LOP3.LUT R3, R0, 0x80, R3, 0xf8, !PT ;  /* 0x0000008000037812 */ /* 0x000fca00078ef803 */
[----:B------:R0:W-:Y:S01]  /*7630*/  STG.E.U8 desc[UR36][R8.64], R3 ;  /* 0x0000000308007986 */ /* 0x0001e2000c101124 */
[----:B------:R-:W-:Y:S05]  /*7640*/  BRA `(.L_x_1381) ;  /* 0x0000000000047947 */ /* 0x000fea0003800000 */
.L_x_1402:
[----:B------:R0:W-:Y:S02]  /*7650*/  STG.E.U16 desc[UR36][R8.64], R17 ;  /* 0x0000001108007986 */ /* 0x0001e4000c101524 */
.L_x_1381:
[----:B------:R-:W-:-:S07]  /*7660*/  VIADD R25, R25, 0x80 ;  /* 0x0000008019197836 */ /* 0x000fce0000000000 */
.L_x_1340:
[----:B------:R-:W-:Y:S05]  /*7670*/  BSYNC.RECONVERGENT B6 ;  /* 0x0000000000067941 */ /* 0x000fea0003800200 */
.L_x_1339:
[----:B------:R-:W-:-:S13]  /*7680*/  ISETP.GE.AND P0, PT, R25, R16, PT ;  /* 0x000000101900720c */ /* 0x000fda0003f06270 */
[----:B------:R-:W-:Y:S05]  /*7690*/  @P0 EXIT ;  /* 0x000000000000094d */ /* 0x000fea0003800000 */
[----:B012---:R-:W0:Y:S01]  /*76a0*/  LDC.64 R4, c[0x0][0x388] ;  /* 0x0000e200ff047b82 */ /* 0x007e220000000a00 */
[----:B------:R-:W3:Y:S01]  /*76b0*/  LDCU UR4, c[0x0][0x3a8] ;  /* 0x00007500ff0477ac */ /* 0x000ee20008000800 */
[----:B------:R-:W-:Y:S01]  /*76c0*/  PRMT R0, R18, 0x9910, RZ ;  /* 0x0000991012007816 */ /* 0x000fe200000000ff */
[----:B------:R-:W-:-:S03]  /*76d0*/  IMAD R2, R2, 0x200, R25 ;  /* 0x0000020002027824 */ /* 0x000fc600078e0219 */
[----:B------:R-:W-:Y:S01]  /*76e0*/  ISETP.GT.AND P1, PT, R0, 0x9, PT ;  /* 0x000000090000780c */ /* 0x000fe20003f24270 */
[----:B---3--:R-:W-:-:S05]  /*76f0*/  IMAD R3, R2, UR4, RZ ;  /* 0x0000000402037c24 */ /* 0x008fca000f8e02ff */
        /* <DEDUP_REMOVED lines=15> */
.L_x_1414:
[----:B----4-:R-:W-:-:S06]  /*77f0*/  IMAD.U32 R5, R19, 0x10000, RZ ;  /* 0x0001000013057824 */ /* 0x010fcc00078e00ff */
[----:B------:R-:W0:Y:S02]  /*7800*/  F2I.S64.TRUNC R4, R5 ;  /* 0x0000000500047311 */ /* 0x000e24000020d900 */
[----:B0-----:R-:W-:Y:S01]  /*7810*/  STG.E.U8 desc[UR36][R2.64], R4 ;  /* 0x0000000402007986 */ /* 0x001fe2000c101124 */
[----:B------:R-:W-:Y:S05]  /*7820*/  EXIT ;  /* 0x000000000000794d */ /* 0x000fea0003800000 */
.L_x_1413:
        /* <DEDUP_REMOVED lines=10> */
.L_x_1417:
[----:B----4-:R-:W-:-:S06]  /*78d0*/  IMAD.U32 R19, R19, 0x10000, RZ ;  /* 0x0001000013137824 */ /* 0x010fcc00078e00ff */
[----:B------:R-:W0:Y:S02]  /*78e0*/  F2I.FTZ.TRUNC.NTZ R19, R19 ;  /* 0x0000001300137305 */ /* 0x000e24000021f100 */
[----:B0-----:R-:W-:Y:S01]  /*78f0*/  STG.E desc[UR36][R2.64], R19 ;  /* 0x0000001302007986 */ /* 0x001fe2000c101924 */
[----:B------:R-:W-:Y:S05]  /*7900*/  EXIT ;  /* 0x000000000000794d */ /* 0x000fea0003800000 */
.L_x_1416:
[----:B----4-:R-:W-:-:S06]  /*7910*/  IMAD.U32 R19, R19, 0x10000, RZ ;  /* 0x0001000013137824 */ /* 0x010fcc00078e00ff */
[----:B------:R-:W0:Y:S02]  /*7920*/  F2I.FTZ.TRUNC.NTZ R19, R19 ;  /* 0x0000001300137305 */ /* 0x000e24000021f100 */
[----:B0-----:R-:W-:Y:S01]  /*7930*/  STG.E.U16 desc[UR36][R2.64], R19 ;  /* 0x0000001302007986 */ /* 0x001fe2000c101524 */
[----:B------:R-:W-:Y:S05]  /*7940*/  EXIT ;  /* 0x000000000000794d */ /* 0x000fea0003800000 */
.L_x_1412:
        /* <DEDUP_REMOVED lines=9> */
.L_x_1419:
[----:B----4-:R-:W-:-:S05]  /*79e0*/  IMAD.U32 R0, R19, 0x10000, RZ ;  /* 0x0001000013007824 */ /* 0x010fca00078e00ff */
[----:B------:R-:W-:-:S05]  /*79f0*/  F2FP.F16.F32.PACK_AB R0, RZ, R0 ;  /* 0x00000000ff00723e */ /* 0x000fca00000000ff */
[----:B------:R-:W-:Y:S01]  /*7a00*/  STG.E.U16 desc[UR36][R2.64], R0 ;  /* 0x0000000002007986 */ /* 0x000fe2000c101524 */
[----:B------:R-:W-:Y:S05]  /*7a10*/  EXIT ;  /* 0x000000000000794d */ /* 0x000fea0003800000 */
.L_x_1418:
        /* <DEDUP_REMOVED lines=10> */
.L_x_1421:
[----:B----4-:R-:W-:-:S05]  /*7ac0*/  IMAD.U32 R19, R19, 0x10000, RZ ;  /* 0x0001000013137824 */ /* 0x010fca00078e00ff */
[----:B------:R-:W-:-:S04]  /*7ad0*/  F2FP.F16.F32.PACK_AB R5, RZ, R19 ;  /* 0x00000013ff05723e */ /* 0x000fc800000000ff */
[----:B------:R-:W-:-:S05]  /*7ae0*/  PRMT R5, R5, 0x5410, RZ ;  /* 0x0000541005057816 */ /* 0x000fca00000000ff */
[----:B------:R-:W-:Y:S01]  /*7af0*/  STG.E desc[UR36][R2.64], R5 ;  /* 0x0000000502007986 */ /* 0x000fe2000c101924 */
[----:B------:R-:W-:Y:S05]  /*7b00*/  EXIT ;  /* 0x000000000000794d */ /* 0x000fea0003800000 */
.L_x_1420:
[----:B----4-:R-:W-:-:S04]  /*7b10*/  IMAD.U32 R4, R19, 0x10000, RZ ;  /* 0x0001000013047824 */ /* 0x010fc800078e00ff */
[----:B------:R-:W-:-:S06]  /*7b20*/  FMUL.FTZ R4, R4, 1 ;  /* 0x3f80000004047820 */ /* 0x000fcc0000410000 */
[----:B------:R-:W0:Y:S02]  /*7b30*/  F2F.F64.F32 R4, R4 ;  /* 0x0000000400047310 */ /* 0x000e240000201800 */
[----:B0-----:R-:W-:Y:S01]  /*7b40*/  STG.E.64 desc[UR36][R2.64], R4 ;  /* 0x0000000402007986 */ /* 0x001fe2000c101b24 */
[----:B------:R-:W-:Y:S05]  /*7b50*/  EXIT ;  /* 0x000000000000794d */ /* 0x000fea0003800000 */
.L_x_1411:
        /* <DEDUP_REMOVED lines=14> */
.L_x_1425:
        /* <DEDUP_REMOVED lines=18> */
.L_x_1428:
[----:B------:R-:W-:-:S04]  /*7d60*/  SHF.R.U32.HI R5, RZ, 0x18, R5 ;  /* 0x00000018ff057819 */ /* 0x000fc80000011605 */
[----:B------:R-:W-:-:S07]  /*7d70*/  LOP3.LUT R0, R0, 0x80, R5, 0xf8, !PT ;  /* 0x0000008000007812 */ /* 0x000fce00078ef805 */
.L_x_1427:
[----:B------:R-:W-:Y:S05]  /*7d80*/  BSYNC.RECONVERGENT B0 ;  /* 0x0000000000007941 */ /* 0x000fea0003800200 */
.L_x_1426:
[----:B------:R-:W-:Y:S01]  /*7d90*/  STG.E.U8 desc[UR36][R2.64], R0 ;  /* 0x0000000002007986 */ /* 0x000fe2000c101124 */
[----:B------:R-:W-:Y:S05]  /*7da0*/  EXIT ;  /* 0x000000000000794d */ /* 0x000fea0003800000 */
.L_x_1424:
        /* <DEDUP_REMOVED lines=18> */
.L_x_1431:
[----:B------:R-:W-:-:S04]  /*7ed0*/  SHF.R.U32.HI R5, RZ, 0x18, R5 ;  /* 0x00000018ff057819 */ /* 0x000fc80000011605 */
[----:B------:R-:W-:-:S07]  /*7ee0*/  LOP3.LUT R0, R0, 0x80, R5, 0xf8, !PT ;  /* 0x0000008000007812 */ /* 0x000fce00078ef805 */
.L_x_1430:
[----:B------:R-:W-:Y:S05]  /*7ef0*/  BSYNC.RECONVERGENT B0 ;  /* 0x0000000000007941 */ /* 0x000fea0003800200 */
.L_x_1429:
[----:B------:R-:W-:Y:S01]  /*7f00*/  STG.E.U8 desc[UR36][R2.64], R0 ;  /* 0x0000000002007986 */ /* 0x000fe2000c101124 */
[----:B------:R-:W-:Y:S05]  /*7f10*/  EXIT ;  /* 0x000000000000794d */ /* 0x000fea0003800000 */
.L_x_1423:
        /* <DEDUP_REMOVED lines=22> */
.L_x_1433:
[----:B----4-:R-:W-:-:S06]  /*8080*/  IMAD.U32 R4, R19, 0x10000, RZ ;  /* 0x0001000013047824 */ /* 0x010fcc00078e00ff */
[----:B------:R-:W0:Y:S02]  /*8090*/  F2I.U64.TRUNC R4, R4 ;  /* 0x0000000400047311 */ /* 0x000e24000020d800 */
[----:B0-----:R-:W-:Y:S01]  /*80a0*/  STG.E.64 desc[UR36][R2.64], R4 ;  /* 0x0000000402007986 */ /* 0x001fe2000c101b24 */
[----:B------:R-:W-:Y:S05]  /*80b0*/  EXIT ;  /* 0x000000000000794d */ /* 0x000fea0003800000 */
.L_x_1432:
[----:B----4-:R-:W-:-:S06]  /*80c0*/  IMAD.U32 R19, R19, 0x10000, RZ ;  /* 0x0001000013137824 */ /* 0x010fcc00078e00ff */
[----:B------:R-:W0:Y:S02]  /*80d0*/  F2I.FTZ.U32.TRUNC.NTZ R19, R19 ;  /* 0x0000001300137305 */ /* 0x000e24000021f000 */
[----:B0-----:R-:W-:Y:S01]  /*80e0*/  STG.E desc[UR36][R2.64], R19 ;  /* 0x0000001302007986 */ /* 0x001fe2000c101924 */
[----:B------:R-:W-:Y:S05]  /*80f0*/  EXIT ;  /* 0x000000000000794d */ /* 0x000fea0003800000 */
.L_x_1422:
        /* <DEDUP_REMOVED lines=11> */
.L_x_1435:
[----:B----4-:R-:W-:Y:S01]  /*81b0*/  IMAD.U32 R19, R19, 0x10000, RZ ;  /* 0x0001000013137824 */ /* 0x010fe200078e00ff */
[----:B------:R-:W-:-:S03]  /*81c0*/  CS2R R6, SRZ ;  /* 0x0000000000067805 */ /* 0x000fc6000001ff00 */
[----:B------:R-:W-:-:S06]  /*81d0*/  FMUL.FTZ R4, R19, 1 ;  /* 0x3f80000013047820 */ /* 0x000fcc0000410000 */
[----:B------:R-:W0:Y:S02]  /*81e0*/  F2F.F64.F32 R4, R4 ;  /* 0x0000000400047310 */ /* 0x000e240000201800 */
[----:B0-----:R-:W-:Y:S01]  /*81f0*/  STG.E.128 desc[UR36][R2.64], R4 ;  /* 0x0000000402007986 */ /* 0x001fe2000c101d24 */
[----:B------:R-:W-:Y:S05]  /*8200*/  EXIT ;  /* 0x000000000000794d */ /* 0x000fea0003800000 */
.L_x_1434:
[----:B------:R-:W-:-:S13]  /*8210*/  ISETP.NE.AND P0, PT, R0, 0xf, PT ;  /* 0x0000000f0000780c */ /* 0x000fda0003f05270 */
[----:B------:R-:W-:Y:S05]  /*8220*/  @!P0 BRA `(.L_x_1436) ;  /* 0x0000000000e88947 */ /* 0x000fea0003800000 */
[----:B------:R-:W-:-:S13]  /*8230*/  ISETP.NE.AND P0, PT, R0, 0x17, PT ;  /* 0x000000170000780c */ /* 0x000fda0003f05270 */
[----:B------:R-:W-:Y:S05]  /*8240*/  @!P0 BRA `(.L_x_1437) ;  /* 0x0000000000908947 */ /* 0x000fea0003800000 */
[----:B------:R-:W-:-:S13]  /*8250*/  ISETP.NE.AND P0, PT, R0, 0x18, PT ;  /* 0x000000180000780c */ /* 0x000fda0003f05270 */
[----:B------:R-:W-:Y:S05]  /*8260*/  @!P0 BRA `(.L_x_1438) ;  /* 0x0000000000448947 */ /* 0x000fea0003800000 */
.L_x_1415:
        /* <DEDUP_REMOVED lines=16> */
.L_x_1439:
[----:B------:R-:W-:Y:S05]  /*8370*/  EXIT ;  /* 0x000000000000794d */ /* 0x000fea0003800000 */
.L_x_1438:
        /* <DEDUP_REMOVED lines=13> */
.L_x_1441:
[----:B------:R-:W-:Y:S05]  /*8450*/  BSYNC.RECONVERGENT B0 ;  /* 0x0000000000007941 */ /* 0x000fea0003800200 */
.L_x_1440:
[----:B------:R-:W-:-:S05]  /*8460*/  LOP3.LUT R5, R0, 0x80, R5, 0xf8, !PT ;  /* 0x0000008000057812 */ /* 0x000fca00078ef805 */
[----:B------:R-:W-:Y:S01]  /*8470*/  STG.E.U8 desc[UR36][R2.64], R5 ;  /* 0x0000000502007986 */ /* 0x000fe2000c101124 */
[----:B------:R-:W-:Y:S05]  /*8480*/  EXIT ;  /* 0x000000000000794d */ /* 0x000fea0003800000 */
.L_x_1437:
        /* <DEDUP_REMOVED lines=12> */
.L_x_1443:
[----:B------:R-:W-:Y:S01]  /*8550*/  IMAD.MOV.U32 R0, RZ, RZ, 0x7f ;  /* 0x0000007fff007424 */ /* 0x000fe200078e00ff */
[----:B------:R-:W-:-:S04]  /*8560*/  ISETP.GT.U32.AND P0, PT, R4, 0x7f800000, PT ;  /* 0x7f8000000400780c */ /* 0x000fc80003f04070 */
[----:B------:R-:W-:-:S09]  /*8570*/  SEL R0, R0, 0x7c, P0 ;  /* 0x0000007c00007807 */ /* 0x000fd20000000000 */
.L_x_1444:
[----:B------:R-:W-:Y:S05]  /*8580*/  BSYNC.RECONVERGENT B0 ;  /* 0x0000000000007941 */ /* 0x000fea0003800200 */
.L_x_1442:
[----:B------:R-:W-:-:S04]  /*8590*/  SHF.R.U32.HI R5, RZ, 0x18, R5 ;  /* 0x00000018ff057819 */ /* 0x000fc80000011605 */
[----:B------:R-:W-:-:S05]  /*85a0*/  LOP3.LUT R5, R0, 0x80, R5, 0xf8, !PT ;  /* 0x0000008000057812 */ /* 0x000fca00078ef805 */
[----:B------:R-:W-:Y:S01]  /*85b0*/  STG.E.U8 desc[UR36][R2.64], R5 ;  /* 0x0000000502007986 */ /* 0x000fe2000c101124 */
[----:B------:R-:W-:Y:S05]  /*85c0*/  EXIT ;  /* 0x000000000000794d */ /* 0x000fea0003800000 */
.L_x_1436:
[----:B----4-:R-:W-:Y:S01]  /*85d0*/  STG.E.U16 desc[UR36][R2.64], R19 ;  /* 0x0000001302007986 */ /* 0x010fe2000c101524 */
[----:B------:R-:W-:Y:S05]  /*85e0*/  EXIT ;  /* 0x000000000000794d */ /* 0x000fea0003800000 */
.L_x_1445:
        /* <DEDUP_REMOVED lines=9> */
.L_x_23121:


//--------------------- .text._ZN2at6native18elementwise_kernelILi128ELi4EZNS0_22gpu_kernel_impl_nocastINS0_13BUnaryFunctorIN3c108BFloat16ES5_S5_ZZZNS0_15binary_internal21div_trunc_kernel_cudaERNS_18TensorIteratorBaseEENKUlvE1_clEvENKUlvE2_clEvEUlS5_S5_E_EEEEvS8_RKT_EUliE_EEviT1_ --------------------------
	.section	.text._ZN2at6native18elementwise_kernelILi128ELi4EZNS0_22gpu_kernel_impl_nocastINS0_13BUnaryFunctorIN3c108BFloat16ES5_S5_ZZZNS0_15binary_internal21div_trunc_kernel_cudaERNS_18TensorIteratorBaseEENKUlvE1_clEvENKUlvE2_clEvEUlS5_S5_E_EEEEvS8_RKT_EUliE_EEviT1_,"ax",@progbits
	.align	128
        .global         _ZN2at6native18elementwise_kernelILi128ELi4EZNS0_22gpu_kernel_impl_nocastINS0_13BUnaryFunctorIN3c108BFloat16ES5_S5_ZZZNS0_15binary_internal21div_trunc_kernel_cudaERNS_18TensorIteratorBaseEENKUlvE1_clEvENKUlvE2_clEvEUlS5_S5_E_EEEEvS8_RKT_EUliE_EEviT1_
        .type           _ZN2at6native18elementwise_kernelILi128ELi4EZNS0_22gpu_kernel_impl_nocastINS0_13BUnaryFunctorIN3c108BFloat16ES5_S5_ZZZNS0_15binary_internal21div_trunc_kernel_cudaERNS_18TensorIteratorBaseEENKUlvE1_clEvENKUlvE2_clEvEUlS5_S5_E_EEEEvS8_RKT_EUliE_EEviT1_,@function
        .size           _ZN2at6native18elementwise_kernelILi128ELi4EZNS0_22gpu_kernel_impl_nocastINS0_13BUnaryFunctorIN3c108BFloat16ES5_S5_ZZZNS0_15binary_internal21div_trunc_kernel_cudaERNS_18TensorIteratorBaseEENKUlvE1_clEvENKUlvE2_clEvEUlS5_S5_E_EEEEvS8_RKT_EUliE_EEviT1_,(.L_x_23122 - _ZN2at6native18elementwise_kernelILi128ELi4EZNS0_22gpu_kernel_impl_nocastINS0_13BUnaryFunctorIN3c108BFloat16ES5_S5_ZZZNS0_15binary_internal21div_trunc_kernel_cudaERNS_18TensorIteratorBaseEENKUlvE1_clEvENKUlvE2_clEvEUlS5_S5_E_EEEEvS8_RKT_EUliE_EEviT1_)
        .other          _ZN2at6native18elementwise_kernelILi128ELi4EZNS0_22gpu_kernel_impl_nocastINS0_13BUnaryFunctorIN3c108BFloat16ES5_S5_ZZZNS0_15binary_internal21div_trunc_kernel_cudaERNS_18TensorIteratorBaseEENKUlvE1_clEvENKUlvE2_clEvEUlS5_S5_E_EEEEvS8_RKT_EUliE_EEviT1_,@"STO_CUDA_ENTRY STV_DEFAULT"
_ZN2at6native18elementwise_kernelILi128ELi4EZNS0_22gpu_kernel_impl_nocastINS0_13BUnaryFunctorIN3c108BFloat16ES5_S5_ZZZNS0_15binary_internal21div_trunc_kernel_cudaERNS_18TensorIteratorBaseEENKUlvE1_clEvENKUlvE2_clEvEUlS5_S5_E_EEEEvS8_RKT_EUliE_EEviT1_:
.text._ZN2at6native18elementwise_kernelILi128ELi4EZNS0_22gpu_kernel_impl_nocastINS0_13BUnaryFunctorIN3c108BFloat16ES5_S5_ZZZNS0_15binary_internal21div_trunc_kernel_cudaERNS_18TensorIteratorBaseEENKUlvE1_clEvENKUlvE2_clEvEUlS5_S5_E_EEEEvS8_RKT_EUliE_EEviT1_:
[----:B------:R-:W-:Y:S08]  /*0000*/  LDC R1, c[0x0][0x37c] ;  /* 0x0000df00ff017b82 */ /* 0x000ff00000000800 */
[----:B------:R-:W0:Y:S01]  /*0010*/  LDC R2, c[0x0][0x388] ;  /* 0x0000e200ff027b82 */ /* 0x000e220000000800 */
[----:B------:R-:W1:Y:S01]  /*0020*/  S2R R3, SR_TID.X ;  /* 0x0000000000037919 */ /* 0x000e620000002100 */
[----:B------:R-:W2:Y:S01]  /*0030*/  LDCU.64 UR6, c[0x0][0x358] ;  /* 0x00006b00ff0677ac */ /* 0x000ea20008000a00 */
[----:B------:R-:W3:Y:S05]  /*0040*/  LDCU.U16 UR5, c[0x0][0x592] ;  /* 0x0000b240ff0577ac */ /* 0x000eea0008000400 */
[----:B------:R-:W4:Y:S01]  /*0050*/  S2UR UR4, SR_CTAID.X ;  /* 0x00000000000479c3 */ /* 0x000f220000002500 */
[----:B0-----:R-:W-:Y:S01]  /*0060*/  ISETP.NE.AND P0, PT, R2, RZ, PT ;  /* 0x000000ff0200720c */ /* 0x001fe20003f05270 */
[----:B----4-:R-:W-:-:S06]  /*0070*/  USHF.L.U32 UR4, UR4, 0x9, URZ ;  /* 0x0000000904047899 */ /* 0x010fcc00080006ff */
[----:B-1----:R-:W-:-:S06]  /*0080*/  LOP3.LUT R3, R3, UR4, RZ, 0xfc, !PT ;  /* 0x0000000403037c12 */ /* 0x002fcc000f8efcff */
[----:B--23--:R-:W-:Y:S05]  /*0090*/  @P0 BRA `(.L_x_1446) ;  /* 0x0000000400100947 */ /* 0x00cfea0003800000 */
[----:B------:R-:W0:Y:S01]  /*00a0*/  LDCU UR8, c[0x0][0x380] ;  /* 0x00007000ff0877ac */ /* 0x000e220008000800 */
[----:B------:R-:W-:Y:S04]  /*00b0*/  BSSY.RECONVERGENT B0, `(.L_x_1447) ;  /* 0x0000032000007945 */ /* 0x000fe80003800200 */
[----:B------:R-:W-:Y:S01]  /*00c0*/  BSSY.RELIABLE B1, `(.L_x_1448) ;  /* 0x0000023000017945 */ /* 0x000fe20003800100 */
[----:B0-----:R-:W-:-:S13]  /*00d0*/  ISETP.GE.AND P0, PT, R3, UR8, PT ;  /* 0x0000000803007c0c */ /* 0x001fda000bf06270 */
[----:B------:R-:W-:Y:S05]  /*00e0*/  @P0 BRA `(.L_x_1449) ;  /* 0x0000000000740947 */ /* 0x000fea0003800000 */
[----:B------:R-:W0:Y:S02]  /*00f0*/  LDC.64 R4, c[0x0][0x588] ;  /* 0x00016200ff047b82 */ /* 0x000e240000000a00 */
[----:B0-----:R-:W2:Y:S01]  /*0100*/  LDG.E.U16 R4, desc[UR6][R4.64] ;  /* 0x0000000604047981 */ /* 0x001ea2000c1e1500 */
[----:B------:R-:W-:Y:S01]  /*0110*/  USHF.L.U32 UR4, UR5, 0x10, URZ ;  /* 0x0000001005047899 */ /* 0x000fe200080006ff */
[----:B------:R-:W-:-:S04]  /*0120*/  IADD3 R3, PT, PT, R3, 0x80, RZ ;  /* 0x0000008003037810 */ /* 0x000fc80007ffe0ff */
[----:B------:R-:W-:-:S04]  /*0130*/  ISETP.GE.AND P0, PT, R3, UR8, PT ;  /* 0x0000000803007c0c */ /* 0x000fc8000bf06270 */
[----:B------:R-:W0:Y:S09]  /*0140*/  MUFU.RCP R7, UR4 ;  /* 0x0000000400077d08 */ /* 0x000e320008001000 */
[----:B------:R-:W-:Y:S05]  /*0150*/  @P0 BREAK.RELIABLE B1 ;  /* 0x0000000000010942 */ /* 0x000fea0003800100 */
[----:B--2---:R-:W-:-:S05]  /*0160*/  SHF.L.U32 R0, R4, 0x10, RZ ;  /* 0x0000001004007819 */ /* 0x004fca00000006ff */
        /* <DEDUP_REMOVED lines=8> */
[----:B0-----:R-:W0:Y:S02]  /*01f0*/  LDC.64 R4, c[0x0][0x588] ;  /* 0x00016200ff047b82 */ /* 0x001e240000000a00 */
[----:B0-----:R-:W2:Y:S01]  /*0200*/  LDG.E.U16 R4, desc[UR6][R4.64] ;  /* 0x0000000604047981 */ /* 0x001ea2000c1e1500 */
[----:B------:R-:W-:Y:S01]  /*0210*/  USHF.L.U32 UR4, UR5, 0x10, URZ ;  /* 0x0000001005047899 */ /* 0x000fe200080006ff */
[----:B------:R-:W-:-:S08]  /*0220*/  IADD3 R3, PT, PT, R3, 0x80, RZ ;  /* 0x0000008003037810 */ /* 0x000fd00007ffe0ff */
[----:B------:R-:W0:Y:S01]  /*0230*/  MUFU.RCP R7, UR4 ;  /* 0x0000000400077d08 */ /* 0x000e220008001000 */
[----:B--2---:R-:W-:-:S05]  /*0240*/  SHF.L.U32 R0, R4, 0x10, RZ ;  /* 0x0000001004007819 */ /* 0x004fca00000006ff */
[----:B0-----:R-:W-:Y:S02]  /*0250*/  FMUL.FTZ R0, R0, R7 ;  /* 0x0000000700007220 */ /* 0x001fe40000410000 */
[----:B------:R-:W0:Y:S04]  /*0260*/  LDC.64 R6, c[0x0][0x580] ;  /* 0x00016000ff067b82 */ /* 0x000e280000000a00 */
[----:B------:R-:W1:Y:S02]  /*0270*/  F2F.BF16.F32 R0, R0 ;  /* 0x0000000000007304 */ /* 0x000e640000202000 */
[----:B-1----:R-:W-:-:S06]  /*0280*/  SHF.L.U32 R2, R0, 0x10, RZ ;  /* 0x0000001000027819 */ /* 0x002fcc00000006ff */
[----:B------:R-:W1:Y:S02]  /*0290*/  FRND.TRUNC R2, R2 ;  /* 0x0000000200027307 */ /* 0x000e64000020d000 */
[----:B-1----:R-:W-:-:S05]  /*02a0*/  F2FP.BF16.F32.PACK_AB R5, RZ, R2 ;  /* 0x00000002ff05723e */ /* 0x002fca00000010ff */
[----:B0-----:R0:W-:Y:S02]  /*02b0*/  STG.E.U16 desc[UR6][R6.64], R5 ;  /* 0x0000000506007986 */ /* 0x0011e4000c101506 */
.L_x_1449:
[----:B------:R-:W-:-:S13]  /*02c0*/  ISETP.GE.AND P0, PT, R3, UR8, PT ;  /* 0x0000000803007c0c */ /* 0x000fda000bf06270 */
[----:B------:R-:W-:Y:S05]  /*02d0*/  @P0 BREAK.RELIABLE B1 ;  /* 0x0000000000010942 */ /* 0x000fea0003800100 */
[----:B------:R-:W-:Y:S05]  /*02e0*/  @P0 BRA `(.L_x_1450) ;  /* 0x0000000000380947 */ /* 0x000fea0003800000 */
[----:B------:R-:W-:Y:S05]  /*02f0*/  BSYNC.RELIABLE B1 ;  /* 0x0000000000017941 */ /* 0x000fea0003800100 */
.L_x_1448:
[----:B0-----:R-:W0:Y:S02]  /*0300*/  LDC.64 R4, c[0x0][0x588] ;  /* 0x00016200ff047b82 */ /* 0x001e240000000a00 */
[----:B0-----:R-:W2:Y:S01]  /*0310*/  LDG.E.U16 R4, desc[UR6][R4.64] ;  /* 0x0000000604047981 */ /* 0x001ea2000c1e1500 */
[----:B------:R-:W-:Y:S01]  /*0320*/  USHF.L.U32 UR4, UR5, 0x10, URZ ;  /* 0x0000001005047899 */ /* 0x000fe200080006ff */
[----:B------:R-:W-:-:S08]  /*0330*/  VIADD R3, R3, 0x80 ;  /* 0x0000008003037836 */ /* 0x000fd00000000000 */
        /* <DEDUP_REMOVED lines=9> */
.L_x_1450:
[----:B------:R-:W-:Y:S05]  /*03d0*/  BSYNC.RECONVERGENT B0 ;  /* 0x0000000000007941 */ /* 0x000fea0003800200 */
.L_x_1447:
[----:B------:R-:W-:Y:S05]  /*03e0*/  WARPSYNC.ALL ;  /* 0x0000000000007948 */ /* 0x000fea0003800000 */
[----:B------:R-:W-:-:S13]  /*03f0*/  ISETP.GE.AND P0, PT, R3, UR8, PT ;  /* 0x0000000803007c0c */ /* 0x000fda000bf06270 */
[----:B------:R-:W-:Y:S05]  /*0400*/  @P0 EXIT ;  /* 0x000000000000094d */ /* 0x000fea0003800000 */
[----:B------:R-:W2:Y:S02]  /*0410*/  LDC.64 R2, c[0x0][0x588] ;  /* 0x00016200ff027b82 */ /* 0x000ea40000000a00 */
[----:B--2---:R-:W2:Y:S01]  /*0420*/  LDG.E.U16 R2, desc[UR6][R2.64] ;  /* 0x0000000602027981 */ /* 0x004ea2000c1e1500 */
[----:B------:R-:W-:-:S09]  /*0430*/  USHF.L.U32 UR4, UR5, 0x10, URZ ;  /* 0x0000001005047899 */ /* 0x000fd200080006ff */
[----:B01----:R-:W0:Y:S01]  /*0440*/  MUFU.RCP R5, UR4 ;  /* 0x0000000400057d08 */ /* 0x003e220008001000 */
[----:B--2---:R-:W-:-:S05]  /*0450*/  SHF.L.U32 R0, R2, 0x10, RZ ;  /* 0x0000001002007819 */ /* 0x004fca00000006ff */
        /* <DEDUP_REMOVED lines=8> */
.L_x_1446:
        /* <DEDUP_REMOVED lines=14> */
[----:B0-----:R-:W-:-:S05]  /*05c0*/  IMAD.HI.U32 R6, R3, UR8, R4 ;  /* 0x0000000803067c27 */ /* 0x001fca000f8e0004 */
[----:B------:R-:W-:-:S04]  /*05d0*/  SHF.R.U32.HI R7, RZ, UR9, R6 ;  /* 0x00000009ff077c19 */ /* 0x000fc80008011606 */
[----:B------:R-:W-:-:S05]  /*05e0*/  IADD3 R4, PT, PT, -R7, RZ, RZ ;  /* 0x000000ff07047210 */ /* 0x000fca0007ffe1ff */
[----:B-1----:R-:W-:-:S04]  /*05f0*/  IMAD R4, R4, UR10, R3 ;  /* 0x0000000a04047c24 */ /* 0x002fc8000f8e0203 */
[C---:B--2---:R-:W-:Y:S02]  /*0600*/  IMAD R5, R4.reuse, UR12, RZ ;  /* 0x0000000c04057c24 */ /* 0x044fe4000f8e02ff */
[----:B------:R-:W-:Y:S01]  /*0610*/  IMAD R4, R4, UR13, RZ ;  /* 0x0000000d04047c24 */ /* 0x000fe2000f8e02ff */
[----:B------:R-:W-:Y:S06]  /*0620*/  @!P0 BRA `(.L_x_1454) ;  /* 0x0000001000748947 */ /* 0x000fec0003800000 */
[----:B------:R-:W0:Y:S01]  /*0630*/  LDCU.64 UR10, c[0x0][0x398] ;  /* 0x00007300ff0a77ac */ /* 0x000e220008000a00 */
[----:B------:R-:W-:Y:S02]  /*0640*/  MOV R6, RZ ;  /* 0x000000ff00067202 */ /* 0x000fe40000000f00 */
[----:B------:R-:W-:Y:S01]  /*0650*/  ISETP.NE.AND P0, PT, R0, 0x2, PT ;  /* 0x000000020000780c */ /* 0x000fe20003f05270 */
[----:B------:R-:W1:Y:S01]  /*0660*/  LDCU UR8, c[0x0][0x3a0] ;  /* 0x00007400ff0877ac */ /* 0x000e620008000800 */
[----:B------:R-:W2:Y:S01]  /*0670*/  LDCU.64 UR12, c[0x0][0x4c0] ;  /* 0x00009800ff0c77ac */ /* 0x000ea20008000a00 */
[----:B0-----:R-:W-:-:S05]  /*0680*/  IMAD.HI.U32 R8, R7, UR11, R6 ;  /* 0x0000000b07087c27 */ /* 0x001fca000f8e0006 */
[----:B-1----:R-:W-:-:S05]  /*0690*/  SHF.R.U32.HI R9, RZ, UR8, R8 ;  /* 0x00000008ff097c19 */ /* 0x002fca0008011608 */
[----:B------:R-:W-:-:S04]  /*06a0*/  IMAD.MOV R6, RZ, RZ, -R9 ;  /* 0x000000ffff067224 */ /* 0x000fc800078e0a09 */
[----:B------:R-:W-:-:S04]  /*06b0*/  IMAD R6, R6, UR10, R7 ;  /* 0x0000000a06067c24 */ /* 0x000fc8000f8e0207 */
[C---:B--2---:R-:W-:Y:S02]  /*06c0*/  IMAD R5, R6.reuse, UR12, R5 ;  /* 0x0000000c06057c24 */ /* 0x044fe4000f8e0205 */
[----:B------:R-:W-:Y:S01]  /*06d0*/  IMAD R4, R6, UR13, R4 ;  /* 0x0000000d06047c24 */ /* 0x000fe2000f8e0204 */
[----:B------:R-:W-:Y:S06]  /*06e0*/  @!P0 BRA `(.L_x_1454) ;  /* 0x0000001000448947 */ /* 0x000fec0003800000 */
[----:B------:R-:W0:Y:S01]  /*06f0*/  LDCU.64 UR8, c[0x0][0x3a8] ;  /* 0x00007500ff0877ac */ /* 0x000e220008000a00 */
[----:B------:R-:W-:Y:S01]  /*0700*/  HFMA2 R8, -RZ, RZ, 0, 0 ;  /* 0x00000000ff087431 */ /* 0x000fe200000001ff */
[----:B------:R-:W-:Y:S01]  /*0710*/  ISETP.NE.AND P0, PT, R0, 0x3, PT ;  /* 0x000000030000780c */ /* 0x000fe20003f05270 */
[----:B------:R-:W1:Y:S01]  /*0720*/  LDCU UR10, c[0x0][0x3a4] ;  /* 0x00007480ff0a77ac */ /* 0x000e620008000800 */
[----:B------:R-:W2:Y:S02]  /*0730*/  LDCU.64 UR12, c[0x0][0x4c8] ;  /* 0x00009900ff0c77ac */ /* 0x000ea40008000a00 */
[----:B0-----:R-:W-:-:S05]  /*0740*/  IMAD.HI.U32 R6, R9, UR8, R8 ;  /* 0x0000000809067c27 */ /* 0x001fca000f8e0008 */
[----:B------:R-:W-:-:S04]  /*0750*/  SHF.R.U32.HI R7, RZ, UR9, R6 ;  /* 0x00000009ff077c19 */ /* 0x000fc80008011606 */
[----:B------:R-:W-:-:S05]  /*0760*/  IADD3 R8, PT, PT, -R7, RZ, RZ ;  /* 0x000000ff07087210 */ /* 0x000fca0007ffe1ff */
[----:B-1----:R-:W-:-:S04]  /*0770*/  IMAD R8, R8, UR10, R9 ;  /* 0x0000000a08087c24 */ /* 0x002fc8000f8e0209 */
[C---:B--2---:R-:W-:Y:S02]  /*0780*/  IMAD R5, R8.reuse, UR12, R5 ;  /* 0x0000000c08057c24 */ /* 0x044fe4000f8e0205 */
[----:B------:R-:W-:Y:S01]  /*0790*/  IMAD R4, R8, UR13, R4 ;  /* 0x0000000d08047c24 */ /* 0x000fe2000f8e0204 */
[----:B------:R-:W-:Y:S06]  /*07a0*/  @!P0 BRA `(.L_x_1454) ;  /* 0x0000001000148947 */ /* 0x000fec0003800000 */
[----:B------:R-:W0:Y:S01]  /*07b0*/  LDCU.64 UR10, c[0x0][0x3b0] ;  /* 0x00007600ff0a77ac */ /* 0x000e220008000a00 */
[----:B------:R-:W-:Y:S02]  /*07c0*/  MOV R6, RZ ;  /* 0x000000ff00067202 */ /* 0x000fe40000000f00 */
[----:B------:R-:W-:Y:S01]  /*07d0*/  ISETP.NE.AND P0, PT, R0, 0x4, PT ;  /* 0x000000040000780c */ /* 0x000fe20003f05270 */
[----:B------:R-:W1:Y:S01]  /*07e0*/  LDCU UR8, c[0x0][0x3b8] ;  /* 0x00007700ff0877ac */ /* 0x000e620008000800 */
[----:B------:R-:W2:Y:S01]  /*07f0*/  LDCU.64 UR12, c[0x0][0x4d0] ;  /* 0x00009a00ff0c77ac */ /* 0x000ea20008000a00 */
[----:B0-----:R-:W-:-:S05]  /*0800*/  IMAD.HI.U32 R8, R7, UR11, R6 ;  /* 0x0000000b07087c27 */ /* 0x001fca000f8e0006 */
[----:B-1----:R-:W-:-:S04]  /*0810*/  SHF.R.U32.HI R9, RZ, UR8, R8 ;  /* 0x00000008ff097c19 */ /* 0x002fc80008011608 */
[----:B------:R-:W-:-:S05]  /*0820*/  IADD3 R6, PT, PT, -R9, RZ, RZ ;  /* 0x000000ff09067210 */ /* 0x000fca0007ffe1ff */
[----:B------:R-:W-:-:S04]  /*0830*/  IMAD R6, R6, UR10, R7 ;  /* 0x0000000a06067c24 */ /* 0x000fc8000f8e0207 */
        /* <DEDUP_REMOVED lines=28> */
[----:B------:R-:W-:Y:S01]  /*0a00*/  IMAD.MOV.U32 R8, RZ, RZ, RZ ;  /* 0x000000ffff087224 */ /* 0x000fe200078e00ff */
        /* <DEDUP_REMOVED lines=52> */
[----:B------:R-:W-:-:S05]  /*0d50*/  SHF.R.U32.HI R7, RZ, UR9, R6 ;  /* 0x00000009ff077c19 */ /* 0x000fca0008011606 */
[----:B------:R-:W-:-:S04]  /*0d60*/  IMAD.MOV R8, RZ, RZ, -R7 ;  /* 0x000000ffff087224 */ /* 0x000fc800078e0a07 */
        /* <DEDUP_REMOVED lines=148> */
[----:B------:R-:W-:Y:S01]  /*16b0*/  ISETP.NE.AND P0, PT, R0, 0x18, PT ;  /* 0x000000180000780c */ /* 0x000fe20003f05270 */
[----:B------:R-:W0:Y:S01]  /*16c0*/  LDCU.64 UR10, c[0x0][0x4a0] ;  /* 0x00009400ff0a77ac */ /* 0x000e220008000a00 */
[----:B------:R-:W-:Y:S01]  /*16d0*/  HFMA2 R6, -RZ, RZ, 0, 0 ;  /* 0x00000000ff067431 */ /* 0x000fe200000001ff */
[----:B------:R-:W1:Y:S10]  /*16e0*/  LDCU UR8, c[0x0][0x4a8] ;  /* 0x00009500ff0877ac */ /* 0x000e740008000800 */
[----:B------:R-:W2:Y:S01]  /*16f0*/  @P0 LDC.64 R14, c[0x0][0x4b0] ;  /* 0x00012c00ff0e0b82 */ /* 0x000ea20000000a00 */
[----:B0-----:R-:W-:-:S07]  /*1700*/  IMAD.HI.U32 R10, R7, UR11, R6 ;  /* 0x0000000b070a7c27 */ /* 0x001fce000f8e0006 */
[----:B------:R-:W0:Y:S01]  /*1710*/  @P0 LDC R17, c[0x0][0x4ac] ;  /* 0x00012b00ff110b82 */ /* 0x000e220000000800 */
[----:B-1----:R-:W-:Y:S01]  /*1720*/  SHF.R.U32.HI R11, RZ, UR8, R10 ;  /* 0x00000008ff0b7c19 */ /* 0x002fe2000801160a */
[----:B------:R-:W1:Y:S01]  /*1730*/  LDCU.64 UR8, c[0x0][0x570] ;  /* 0x0000ae00ff0877ac */ /* 0x000e620008000a00 */
[----:B------:R-:W-:-:S05]  /*1740*/  @P0 MOV R10, RZ ;  /* 0x000000ff000a0202 */ /* 0x000fca0000000f00 */
[----:B------:R-:W3:Y:S01]  /*1750*/  @P0 LDC.64 R8, c[0x0][0x578] ;  /* 0x00015e00ff080b82 */ /* 0x000ee20000000a00 */
[--C-:B------:R-:W-:Y:S02]  /*1760*/  IMAD.MOV R13, RZ, RZ, -R11.reuse ;  /* 0x000000ffff0d7224 */ /* 0x100fe400078e0a0b */
[----:B--2---:R-:W-:-:S05]  /*1770*/  @P0 IMAD.HI.U32 R6, R11, R14, R10 ;  /* 0x0000000e0b060227 */ /* 0x004fca00078e000a */
[----:B------:R-:W-:Y:S01]  /*1780*/  @P0 SHF.R.U32.HI R10, RZ, R15, R6 ;  /* 0x0000000fff0a0219 */ /* 0x000fe20000011606 */
[----:B------:R-:W-:-:S03]  /*1790*/  IMAD R6, R13, UR10, R7 ;  /* 0x0000000a0d067c24 */ /* 0x000fc6000f8e0207 */
[----:B------:R-:W-:Y:S01]  /*17a0*/  @P0 IADD3 R10, PT, PT, -R10, RZ, RZ ;  /* 0x000000ff0a0a0210 */ /* 0x000fe20007ffe1ff */
[C---:B-1----:R-:W-:Y:S02]  /*17b0*/  IMAD R5, R6.reuse, UR8, R5 ;  /* 0x0000000806057c24 */ /* 0x042fe4000f8e0205 */
[----:B------:R-:W-:Y:S02]  /*17c0*/  IMAD R4, R6, UR9, R4 ;  /* 0x0000000906047c24 */ /* 0x000fe4000f8e0204 */
[----:B0-----:R-:W-:-:S04]  /*17d0*/  @P0 IMAD R10, R10, R17, R11 ;  /* 0x000000110a0a0224 */ /* 0x001fc800078e020b */
[C---:B---3--:R-:W-:Y:S02]  /*17e0*/  @P0 IMAD R5, R10.reuse, R8, R5 ;  /* 0x000000080a050224 */ /* 0x048fe400078e0205 */
[----:B------:R-:W-:-:S07]  /*17f0*/  @P0 IMAD R4, R10, R9, R4 ;  /* 0x000000090a040224 */ /* 0x000fce00078e0204 */
.L_x_1454:
[----:B------:R-:W0:Y:S02]  /*1800*/  LDCU.128 UR8, c[0x0][0x580] ;  /* 0x0000b000ff0877ac */ /* 0x000e240008000c00 */
[----:B0-----:R-:W-:-:S04]  /*1810*/  IADD3 R6, P0, PT, R4, UR10, RZ ;  /* 0x0000000a04067c10 */ /* 0x001fc8000ff1e0ff */
[----:B------:R-:W-:-:S05]  /*1820*/  IADD3.X R7, PT, PT, RZ, UR11, RZ, P0, !PT ;  /* 0x0000000bff077c10 */ /* 0x000fca00087fe4ff */
[----:B------:R-:W2:Y:S01]  /*1830*/  LDG.E.U16 R6, desc[UR6][R6.64] ;  /* 0x0000000606067981 */ /* 0x000ea2000c1e1500 */
[----:B------:R-:W-:Y:S01]  /*1840*/  USHF.L.U32 UR10, UR5, 0x10, URZ ;  /* 0x00000010050a7899 */ /* 0x000fe200080006ff */
[----:B------:R-:W-:-:S08]  /*1850*/  IADD3 R3, PT, PT, R3, 0x80, RZ ;  /* 0x0000008003037810 */ /* 0x000fd00007ffe0ff */
[----:B------:R-:W0:Y:S01]  /*1860*/  MUFU.RCP R9, UR10 ;  /* 0x0000000a00097d08 */ /* 0x000e220008001000 */
[----:B--2---:R-:W-:-:S05]  /*1870*/  SHF.L.U32 R4, R6, 0x10, RZ ;  /* 0x0000001006047819 */ /* 0x004fca00000006ff */
[----:B0-----:R-:W-:Y:S01]  /*1880*/  FMUL.FTZ R8, R4, R9 ;  /* 0x0000000904087220 */ /* 0x001fe20000410000 */
[----:B------:R-:W-:-:S04]  /*1890*/  IADD3 R4, P0, PT, R5, UR8, RZ ;  /* 0x0000000805047c10 */ /* 0x000fc8000ff1e0ff */
        /* <DEDUP_REMOVED lines=15> */
[----:B-1----:R-:W-:-:S05]  /*1990*/  IMAD.HI.U32 R6, R3, UR8, R4 ;  /* 0x0000000803067c27 */ /* 0x002fca000f8e0004 */
[----:B------:R-:W-:-:S05]  /*19a0*/  SHF.R.U32.HI R7, RZ, UR9, R6 ;  /* 0x00000009ff077c19 */ /* 0x000fca0008011606 */
[----:B------:R-:W-:-:S04]  /*19b0*/  IMAD.MOV R4, RZ, RZ, -R7 ;  /* 0x000000ffff047224 */ /* 0x000fc800078e0a07 */
[----:B0-----:R-:W-:-:S04]  /*19c0*/  IMAD R4, R4, UR10, R3 ;  /* 0x0000000a04047c24 */ /* 0x001fc8000f8e0203 */
        /* <DEDUP_REMOVED lines=269> */
[----:B------:R-:W-:Y:S01]  /*2aa0*/  IMAD.MOV.U32 R6, RZ, RZ, RZ ;  /* 0x000000ffff067224 */ /* 0x000fe200078e00ff */
[----:B------:R-:W1:Y:S10]  /*2ab0*/  LDCU UR8, c[0x0][0x4a8] ;  /* 0x00009500ff0877ac */ /* 0x000e740008000800 */
[----:B------:R-:W2:Y:S01]  /*2ac0*/  @P0 LDC.64 R14, c[0x0][0x4b0] ;  /* 0x00012c00ff0e0b82 */ /* 0x000ea20000000a00 */
[----:B0-----:R-:W-:-:S07]  /*2ad0*/  IMAD.HI.U32 R10, R7, UR11, R6 ;  /* 0x0000000b070a7c27 */ /* 0x001fce000f8e0006 */
[----:B------:R-:W0:Y:S01]  /*2ae0*/  @P0 LDC R17, c[0x0][0x4ac] ;  /* 0x00012b00ff110b82 */ /* 0x000e220000000800 */
[----:B-1----:R-:W-:Y:S01]  /*2af0*/  SHF.R.U32.HI R11, RZ, UR8, R10 ;  /* 0x00000008ff0b7c19 */ /* 0x002fe2000801160a */
[----:B------:R-:W1:Y:S01]  /*2b00*/  LDCU.64 UR8, c[0x0][0x570] ;  /* 0x0000ae00ff0877ac */ /* 0x000e620008000a00 */
[----:B------:R-:W-:Y:S02]  /*2b10*/  @P0 MOV R10, RZ ;  /* 0x000000ff000a0202 */ /* 0x000fe40000000f00 */
[----:B------:R-:W-:-:S03]  /*2b20*/  IADD3 R13, PT, PT, -R11, RZ, RZ ;  /* 0x000000ff0b0d7210 */ /* 0x000fc60007ffe1ff */
[----:B------:R-:W3:Y:S01]  /*2b30*/  @P0 LDC.64 R8, c[0x0][0x578] ;  /* 0x00015e00ff080b82 */ /* 0x000ee20000000a00 */
        /* <DEDUP_REMOVED lines=9> */
.L_x_1456:
        /* <DEDUP_REMOVED lines=11> */
[----:B------:R-:W0:Y:S02]  /*2c80*/  F2F.BF16.F32 R8, R8 ;  /* 0x0000000800087304 */ /* 0x000e240000202000 */
[----:B0-----:R-:W-:-:S06]  /*2c90*/  SHF.L.U32 R9, R8, 0x10, RZ ;  /* 0x0000001008097819 */ /* 0x001fcc00000006ff */
[----:B------:R-:W0:Y:S02]  /*2ca0*/  FRND.TRUNC R9, R9 ;  /* 0x0000000900097307 */ /* 0x000e24000020d000 */
[----:B0-----:R-:W-:-:S05]  /*2cb0*/  F2FP.BF16.F32.PACK_AB R7, RZ, R9 ;  /* 0x00000009ff07723e */ /* 0x001fca00000010ff */
[----:B------:R0:W-:Y:S02]  /*2cc0*/  STG.E.U16 desc[UR6][R4.64], R7 ;  /* 0x0000000704007986 */ /* 0x0001e4000c101506 */
.L_x_1453:
[----:B------:R-:W-:-:S13]  /*2cd0*/  ISETP.GE.AND P0, PT, R3, UR4, PT ;  /* 0x0000000403007c0c */ /* 0x000fda000bf06270 */
[----:B------:R-:W-:Y:S05]  /*2ce0*/  @P0 BREAK.RELIABLE B1 ;  /* 0x0000000000010942 */ /* 0x000fea0003800100 */
[----:B------:R-:W-:Y:S05]  /*2cf0*/  @P0 BRA `(.L_x_1455) ;  /* 0x0000001000ec0947 */ /* 0x000fea0003800000 */
[----:B------:R-:W-:Y:S05]  /*2d00*/  BSYNC.RELIABLE B1 ;  /* 0x0000000000017941 */ /* 0x000fea0003800100 */
.L_x_1452:
[----:B------:R-:W1:Y:S01]  /*2d10*/  LDCU.64 UR8, c[0x0][0x390] ;  /* 0x00007200ff0877ac */ /* 0x000e620008000a00 */
[----:B0-----:R-:W-:Y:S01]  /*2d20*/  MOV R5, R3 ;  /* 0x0000000300057202 */ /* 0x001fe20000000f00 */
[----:B------:R-:W-:Y:S01]  /*2d30*/  IMAD.MOV.U32 R4, RZ, RZ, RZ ;  /* 0x000000ffff047224 */ /* 0x000fe200078e00ff */
[----:B------:R-:W-:Y:S01]  /*2d40*/  ISETP.NE.AND P0, PT, R2, RZ, PT ;  /* 0x000000ff0200720c */ /* 0x000fe20003f05270 */
[----:B------:R-:W0:Y:S01]  /*2d50*/  LDCU UR10, c[0x0][0x38c] ;  /* 0x00007180ff0a77ac */ /* 0x000e220008000800 */
[----:B------:R-:W2:Y:S01]  /*2d60*/  LDCU.64 UR12, c[0x0][0x4b8] ;  /* 0x00009700ff0c77ac */ /* 0x000ea20008000a00 */
[----:B-1----:R-:W-:-:S05]  /*2d70*/  IMAD.HI.U32 R6, R3, UR8, R4 ;  /* 0x0000000803067c27 */ /* 0x002fca000f8e0004 */
[----:B------:R-:W-:-:S04]  /*2d80*/  SHF.R.U32.HI R7, RZ, UR9, R6 ;  /* 0x00000009ff077c19 */ /* 0x000fc80008011606 */
[----:B------:R-:W-:-:S05]  /*2d90*/  IADD3 R4, PT, PT, -R7, RZ, RZ ;  /* 0x000000ff07047210 */ /* 0x000fca0007ffe1ff */
[----:B0-----:R-:W-:-:S04]  /*2da0*/  IMAD R4, R4, UR10, R3 ;  /* 0x0000000a04047c24 */ /* 0x001fc8000f8e0203 */
[C---:B--2---:R-:W-:Y:S02]  /*2db0*/  IMAD R5, R4.reuse, UR12, RZ ;  /* 0x0000000c04057c24 */ /* 0x044fe4000f8e02ff */
[----:B------:R-:W-:Y:S01]  /*2dc0*/  IMAD R4, R4, UR13, RZ ;  /* 0x0000000d04047c24 */ /* 0x000fe2000f8e02ff */
        /* <DEDUP_REMOVED lines=267> */
[----:B------:R-:W-:Y:S01]  /*3e80*/  MOV R6, RZ ;  /* 0x000000ff00067202 */ /* 0x000fe20000000f00 */
        /* <DEDUP_REMOVED lines=18> */
.L_x_1457:
        /* <DEDUP_REMOVED lines=9> */
[----:B------:R-:W-:-:S05]  /*4040*/  IADD3 R4, P0, PT, R5, UR8, RZ ;  /* 0x0000000805047c10 */ /* 0x000fca000ff1e0ff */
[----:B------:R-:W0:Y:S01]  /*4050*/  F2F.BF16.F32 R8, R8 ;  /* 0x0000000800087304 */ /* 0x000e220000202000 */
[----:B------:R-:W-:Y:S01]  /*4060*/  IMAD.X R5, RZ, RZ, UR9, P0 ;  /* 0x00000009ff057e24 */ /* 0x000fe200080e06ff */
[----:B0-----:R-:W-:-:S06]  /*4070*/  SHF.L.U32 R9, R8, 0x10, RZ ;  /* 0x0000001008097819 */ /* 0x001fcc00000006ff */
[----:B------:R-:W0:Y:S02]  /*4080*/  FRND.TRUNC R9, R9 ;  /* 0x0000000900097307 */ /* 0x000e24000020d000 */
[----:B0-----:R-:W-:-:S05]  /*4090*/  F2FP.BF16.F32.PACK_AB R7, RZ, R9 ;  /* 0x00000009ff07723e */ /* 0x001fca00000010ff */
[----:B------:R1:W-:Y:S02]  /*40a0*/  STG.E.U16 desc[UR6][R4.64], R7 ;  /* 0x0000000704007986 */ /* 0x0003e4000c101506 */
.L_x_1455:
[----:B------:R-:W-:Y:S05]  /*40b0*/  BSYNC.RECONVERGENT B0 ;  /* 0x0000000000007941 */ /* 0x000fea0003800200 */
.L_x_1451:
        /* <DEDUP_REMOVED lines=9> */
[----:B--2---:R-:W-:-:S05]  /*4150*/  IMAD.HI.U32 R4, R3, UR8, R4 ;  /* 0x0000000803047c27 */ /* 0x004fca000f8e0004 */
[----:B------:R-:W-:-:S04]  /*4160*/  SHF.R.U32.HI R5, RZ, UR9, R4 ;  /* 0x00000009ff057c19 */ /* 0x000fc80008011604 */
[----:B------:R-:W-:-:S05]  /*4170*/  IADD3 R6, PT, PT, -R5, RZ, RZ ;  /* 0x000000ff05067210 */ /* 0x000fca0007ffe1ff */
[----:B0-----:R-:W-:-:S04]  /*4180*/  IMAD R2, R6, UR4, R3 ;  /* 0x0000000406027c24 */ /* 0x001fc8000f8e0203 */
[C---:B-1----:R-:W-:Y:S02]  /*4190*/  IMAD R3, R2.reuse, UR10, RZ ;  /* 0x0000000a02037c24 */ /* 0x042fe4000f8e02ff */
        /* <DEDUP_REMOVED lines=269> */
[----:B------:R-:W1:Y:S01]  /*5270*/  LDCU UR4, c[0x0][0x4a8] ;  /* 0x00009500ff0477ac */ /* 0x000e620008000800 */
[----:B------:R-:W2:Y:S09]  /*5280*/  LDCU.64 UR10, c[0x0][0x570] ;  /* 0x0000ae00ff0a77ac */ /* 0x000eb20008000a00 */
[----:B------:R-:W3:Y:S01]  /*5290*/  @P0 LDC.64 R8, c[0x0][0x4b0] ;  /* 0x00012c00ff080b82 */ /* 0x000ee20000000a00 */
[----:B0-----:R-:W-:-:S07]  /*52a0*/  IMAD.HI.U32 R6, R5, UR9, R4 ;  /* 0x0000000905067c27 */ /* 0x001fce000f8e0004 */
[----:B------:R-:W0:Y:S01]  /*52b0*/  @P0 LDC R11, c[0x0][0x4ac] ;  /* 0x00012b00ff0b0b82 */ /* 0x000e220000000800 */
[----:B-1----:R-:W-:Y:S02]  /*52c0*/  SHF.R.U32.HI R7, RZ, UR4, R6 ;  /* 0x00000004ff077c19 */ /* 0x002fe40008011606 */
[----:B------:R-:W-:Y:S02]  /*52d0*/  @P0 MOV R6, RZ ;  /* 0x000000ff00060202 */ /* 0x000fe40000000f00 */
[----:B------:R-:W-:-:S03]  /*52e0*/  IADD3 R4, PT, PT, -R7, RZ, RZ ;  /* 0x000000ff07047210 */ /* 0x000fc60007ffe1ff */
[----:B------:R-:W1:Y:S02]  /*52f0*/  @P0 LDC.64 R12, c[0x0][0x578] ;  /* 0x00015e00ff0c0b82 */ /* 0x000e640000000a00 */
[----:B------:R-:W-:Y:S02]  /*5300*/  IMAD R4, R4, UR8, R5 ;  /* 0x0000000804047c24 */ /* 0x000fe4000f8e0205 */
[----:B---3--:R-:W-:-:S04]  /*5310*/  @P0 IMAD.HI.U32 R0, R7, R8, R6 ;  /* 0x0000000807000227 */ /* 0x008fc800078e0006 */
[C---:B--2---:R-:W-:Y:S01]  /*5320*/  IMAD R3, R4.reuse, UR10, R3 ;  /* 0x0000000a04037c24 */ /* 0x044fe2000f8e0203 */
[----:B------:R-:W-:Y:S01]  /*5330*/  @P0 SHF.R.U32.HI R0, RZ, R9, R0 ;  /* 0x00000009ff000219 */ /* 0x000fe20000011600 */
[----:B------:R-:W-:-:S03]  /*5340*/  IMAD R2, R4, UR11, R2 ;  /* 0x0000000b04027c24 */ /* 0x000fc6000f8e0202 */
[----:B------:R-:W-:-:S05]  /*5350*/  @P0 IADD3 R6, PT, PT, -R0, RZ, RZ ;  /* 0x000000ff00060210 */ /* 0x000fca0007ffe1ff */
[----:B0-----:R-:W-:-:S04]  /*5360*/  @P0 IMAD R6, R11, R6, R7 ;  /* 0x000000060b060224 */ /* 0x001fc800078e0207 */
[C---:B-1----:R-:W-:Y:S02]  /*5370*/  @P0 IMAD R3, R6.reuse, R12, R3 ;  /* 0x0000000c06030224 */ /* 0x042fe400078e0203 */
[----:B------:R-:W-:-:S07]  /*5380*/  @P0 IMAD R2, R6, R13, R2 ;  /* 0x0000000d06020224 */ /* 0x000fce00078e0202 */
.L_x_1458:
[----:B------:R-:W0:Y:S02]  /*5390*/  LDCU.128 UR8, c[0x0][0x580] ;  /* 0x0000b000ff0877ac */ /* 0x000e240008000c00 */
[----:B0-----:R-:W-:-:S04]  /*53a0*/  IADD3 R4, P0, PT, R2, UR10, RZ ;  /* 0x0000000a02047c10 */ /* 0x001fc8000ff1e0ff */
[----:B------:R-:W-:-:S05]  /*53b0*/  IADD3.X R5, PT, PT, RZ, UR11, RZ, P0, !PT ;  /* 0x0000000bff057c10 */ /* 0x000fca00087fe4ff */
[----:B------:R-:W2:Y:S01]  /*53c0*/  LDG.E.U16 R4, desc[UR6][R4.64] ;  /* 0x0000000604047981 */ /* 0x000ea2000c1e1500 */
[----:B------:R-:W-:Y:S01]  /*53d0*/  USHF.L.U32 UR4, UR5, 0x10, URZ ;  /* 0x0000001005047899 */ /* 0x000fe200080006ff */
[----:B------:R-:W-:-:S04]  /*53e0*/  IADD3 R2, P0, PT, R3, UR8, RZ ;  /* 0x0000000803027c10 */ /* 0x000fc8000ff1e0ff */
[----:B------:R-:W-:-:S04]  /*53f0*/  IADD3.X R3, PT, PT, RZ, UR9, RZ, P0, !PT ;  /* 0x00000009ff037c10 */ /* 0x000fc800087fe4ff */
[----:B------:R-:W0:Y:S01]  /*5400*/  MUFU.RCP R7, UR4 ;  /* 0x0000000400077d08 */ /* 0x000e220008001000 */
[----:B--2---:R-:W-:-:S05]  /*5410*/  SHF.L.U32 R0, R4, 0x10, RZ ;  /* 0x0000001004007819 */ /* 0x004fca00000006ff */
[----:B0-----:R-:W-:-:S06]  /*5420*/  FMUL.FTZ R0, R0, R7 ;  /* 0x0000000700007220 */ /* 0x001fcc0000410000 */
[----:B------:R-:W0:Y:S02]  /*5430*/  F2F.BF16.F32 R0, R0 ;  /* 0x0000000000007304 */ /* 0x000e240000202000 */
[----:B0-----:R-:W-:-:S06]  /*5440*/  SHF.L.U32 R6, R0, 0x10, RZ ;  /* 0x0000001000067819 */ /* 0x001fcc00000006ff */
[----:B------:R-:W0:Y:S02]  /*5450*/  FRND.TRUNC R6, R6 ;  /* 0x0000000600067307 */ /* 0x000e24000020d000 */
[----:B0-----:R-:W-:-:S05]  /*5460*/  F2FP.BF16.F32.PACK_AB R5, RZ, R6 ;  /* 0x00000006ff05723e */ /* 0x001fca00000010ff */
[----:B------:R-:W-:Y:S01]  /*5470*/  STG.E.U16 desc[UR6][R2.64], R5 ;  /* 0x0000000502007986 */ /* 0x000fe2000c101506 */
[----:B------:R-:W-:Y:S05]  /*5480*/  EXIT ;  /* 0x000000000000794d */ /* 0x000fea0003800000 */
.L_x_1459:
        /* <DEDUP_REMOVED lines=15> */
.L_x_23122:


//--------------------- .text._ZN2at6native27unrolled_elementwise_kernelINS0_13BUnaryFunctorIN3c108BFloat16ES4_S4_ZZZNS0_15binary_internal21div_trunc_kernel_cudaERNS_18TensorIteratorBaseEENKUlvE1_clEvENKUlvE2_clEvEUlS4_S4_E_EESt5arrayIPcLm2EELi4E23TrivialOffsetCalculatorILi1EjESG_NS0_6memory15LoadWithoutCastENSH_16StoreWithoutCastEEEviT_T0_T2_T3_T4_T5_ --------------------------
	.section	.text._ZN2at6native27unrolled_elementwise_kernelINS0_13BUnaryFunctorIN3c108BFloat16ES4_S4_ZZZNS0_15binary_internal21div_trunc_kernel_cudaERNS_18TensorIteratorBaseEENKUlvE1_clEvENKUlvE2_clEvEUlS4_S4_E_EESt5arrayIPcLm2EELi4E23TrivialOffsetCalculatorILi1EjESG_NS0_6memory15LoadWithoutCastENSH_16StoreWithoutCastEEEviT_T0_T2_T3_T4_T5_,"ax",@progbits
	.align	128
        .global         _ZN2at6native27unrolled_elementwise_kernelINS0_13BUnaryFunctorIN3c108BFloat16ES4_S4_ZZZNS0_15binary_internal21div_trunc_kernel_cudaERNS_18TensorIteratorBaseEENKUlvE1_clEvENKUlvE2_clEvEUlS4_S4_E_EESt5arrayIPcLm2EELi4E23TrivialOffsetCalculatorILi1EjESG_NS0_6memory15LoadWithoutCastENSH_16StoreWithoutCastEEEviT_T0_T2_T3_T4_T5_
        .type           _ZN2at6native27unrolled_elementwise_kernelINS0_13BUnaryFunctorIN3c108BFloat16ES4_S4_ZZZNS0_15binary_internal21div_trunc_kernel_cudaERNS_18TensorIteratorBaseEENKUlvE1_clEvENKUlvE2_clEvEUlS4_S4_E_EESt5arrayIPcLm2EELi4E23TrivialOffsetCalculatorILi1EjESG_NS0_6memory15LoadWithoutCastENSH_16StoreWithoutCastEEEviT_T0_T2_T3_T4_T5_,@function
        .size           _ZN2at6native27unrolled_elementwise_kernelINS0_13BUnaryFunctorIN3c108BFloat16ES4_S4_ZZZNS0_15binary_internal21div_trunc_kernel_cudaERNS_18TensorIteratorBaseEENKUlvE1_clEvENKUlvE2_clEvEUlS4_S4_E_EESt5arrayIPcLm2EELi4E23TrivialOffsetCalculatorILi1EjESG_NS0_6memory15LoadWithoutCastENSH_16StoreWithoutCastEEEviT_T0_T2_T3_T4_T5_,(.L_x_23123 - _ZN2at6native27unrolled_elementwise_kernelINS0_13BUnaryFunctorIN3c108BFloat16ES4_S4_ZZZNS0_15binary_internal21div_trunc_kernel_cudaERNS_18TensorIteratorBaseEENKUlvE1_clEvENKUlvE2_clEvEUlS4_S4_E_EESt5arrayIPcLm2EELi4E23TrivialOffsetCalculatorILi1EjESG_NS0_6memory15LoadWithoutCastENSH_16StoreWithoutCastEEEviT_T0_T2_T3_T4_T5_)
        .other          _ZN2at6native27unrolled_elementwise_kernelINS0_13BUnaryFunctorIN3c108BFloat16ES4_S4_ZZZNS0_15binary_internal21div_trunc_kernel_cudaERNS_18TensorIteratorBaseEENKUlvE1_clEvENKUlvE2_clEvEUlS4_S4_E_EESt5arrayIPcLm2EELi4E23TrivialOffsetCalculatorILi1EjESG_NS0_6memory15LoadWithoutCastENSH_16StoreWithoutCastEEEviT_T0_T2_T3_T4_T5_,@"STO_CUDA_ENTRY STV_DEFAULT"
_ZN2at6native27unrolled_elementwise_kernelINS0_13BUnaryFunctorIN3c108BFloat16ES4_S4_ZZZNS0_15binary_internal21div_trunc_kernel_cudaERNS_18TensorIteratorBaseEENKUlvE1_clEvENKUlvE2_clEvEUlS4_S4_E_EESt5arrayIPcLm2EELi4E23TrivialOffsetCalculatorILi1EjESG_NS0_6memory15LoadWithoutCastENSH_16StoreWithoutCastEEEviT_T0_T2_T3_T4_T5_:
.text._ZN2at6native27unrolled_elementwise_kernelINS0_13BUnaryFunctorIN3c108BFloat16ES4_S4_ZZZNS0_15binary_internal21div_trunc_kernel_cudaERNS_18TensorIteratorBaseEENKUlvE1_clEvENKUlvE2_clEvEUlS4_S4_E_EESt5arrayIPcLm2EELi4E23TrivialOffsetCalculatorILi1EjESG_NS0_6memory15LoadWithoutCastENSH_16StoreWithoutCastEEEviT_T0_T2_T3_T4_T5_:
[----:B------:R-:W-:Y:S01]  /*0000*/  LDC R1, c[0x0][0x37c] ;  /* 0x0000df00ff017b82 */ /* 0x000fe20000000800 */
[----:B------:R-:W0:Y:S07]  /*0010*/  S2R R0, SR_CTAID.X ;  /* 0x0000000000007919 */ /* 0x000e2e0000002500 */
[----:B------:R-:W0:Y:S01]  /*0020*/  LDC R3, c[0x0][0x380] ;  /* 0x0000e000ff037b82 */ /* 0x000e220000000800 */
[----:B------:R-:W1:Y:S01]  /*0030*/  LDCU.64 UR4, c[0x0][0x358] ;  /* 0x00006b00ff0477ac */ /* 0x000e620008000a00 */
[----:B------:R-:W2:Y:S01]  /*0040*/  S2R R13, SR_TID.X ;  /* 0x00000000000d7919 */ /* 0x000ea20000002100 */
[----:B0-----:R-:W-:-:S02]  /*0050*/  IMAD R2, R0, -0x200, R3 ;  /* 0xfffffe0000027824 */ /* 0x001fc400078e0203 */
[----:B--2---:R-:W-:-:S03]  /*0060*/  IMAD.MOV.U32 R3, RZ, RZ, R13 ;  /* 0x000000ffff037224 */ /* 0x004fc600078e000d */
[----:B------:R-:W-:-:S13]  /*0070*/  ISETP.GE.AND P0, PT, R13, R2, PT ;  /* 0x000000020d00720c */ /* 0x000fda0003f06270 */
[----:B------:R-:W-:Y:S01]  /*0080*/  @!P0 VIADD R13, R3, 0x80 ;  /* 0x00000080030d8836 */ /* 0x000fe20000000000 */
[----:B------:R-:W0:Y:S01]  /*0090*/  @!P0 LDC.64 R14, c[0x0][0x390] ;  /* 0x0000e400ff0e8b82 */ /* 0x000e220000000a00 */
[----:B------:R-:W-:-:S03]  /*00a0*/  @!P0 IMAD R7, R0, 0x200, R3 ;  /* 0x0000020000078824 */ /* 0x000fc600078e0203 */
[----:B------:R-:W-:-:S13]  /*00b0*/  ISETP.GE.AND P1, PT, R13, R2, PT ;  /* 0x000000020d00720c */ /* 0x000fda0003f26270 */
[----:B------:R-:W-:Y:S01]  /*00c0*/  @!P1 LEA R17, R0, R13, 0x9 ;  /* 0x0000000d00119211 */ /* 0x000fe200078e48ff */
[----:B------:R-:W-:Y:S01]  /*00d0*/  @!P1 VIADD R13, R13, 0x80 ;  /* 0x000000800d0d9836 */ /* 0x000fe20000000000 */
[----:B------:R-:W2:Y:S04]  /*00e0*/  @!P1 LDC.64 R10, c[0x0][0x390] ;  /* 0x0000e400ff0a9b82 */ /* 0x000ea80000000a00 */
[----:B------:R-:W-:Y:S01]  /*00f0*/  ISETP.GE.AND P3, PT, R13, R2, PT ;  /* 0x000000020d00720c */ /* 0x000fe20003f66270 */
[----:B0-----:R-:W-:Y:S01]  /*0100*/  @!P0 IMAD.WIDE.U32 R14, R7, 0x2, R14 ;  /* 0x00000002070e8825 */ /* 0x001fe200078e000e */
[----:B------:R-:W-:-:S06]  /*0110*/  PRMT R7, RZ, 0x7610, R7 ;  /* 0x00007610ff077816 */ /* 0x000fcc0000000007 */
[----:B-1----:R0:W3:Y:S05]  /*0120*/  @!P0 LDG.E.U16 R7, desc[UR4][R14.64] ;  /* 0x000000040e078981 */ /* 0x0020ea000c1e1500 */
[----:B------:R-:W1:Y:S01]  /*0130*/  @!P3 LDC.64 R8, c[0x0][0x390] ;  /* 0x0000e400ff08bb82 */ /* 0x000e620000000a00 */
[----:B------:R-:W-:Y:S01]  /*0140*/  @!P3 LEA R21, R0, R13, 0x9 ;  /* 0x0000000d0015b211 */ /* 0x000fe200078e48ff */
[----:B------:R-:W-:Y:S01]  /*0150*/  @!P3 VIADD R13, R13, 0x80 ;  /* 0x000000800d0db836 */ /* 0x000fe20000000000 */
[----:B------:R-:W-:-:S04]  /*0160*/  PRMT R12, RZ, 0x7610, R12 ;  /* 0x00007610ff0c7816 */ /* 0x000fc8000000000c */
[----:B------:R-:W-:Y:S01]  /*0170*/  ISETP.GE.AND P2, PT, R13, R2, PT ;  /* 0x000000020d00720c */ /* 0x000fe20003f46270 */
[----:B--2---:R-:W-:-:S05]  /*0180*/  @!P1 IMAD.WIDE.U32 R16, R17, 0x2, R10 ;  /* 0x0000000211109825 */ /* 0x004fca00078e000a */
[----:B------:R2:W4:Y:S07]  /*0190*/  @!P1 LDG.E.U16 R12, desc[UR4][R16.64] ;  /* 0x00000004100c9981 */ /* 0x00052e000c1e1500 */
[----:B------:R-:W5:Y:S01]  /*01a0*/  @!P2 LDC.64 R18, c[0x0][0x390] ;  /* 0x0000e400ff12ab82 */ /* 0x000f620000000a00 */
[----:B-1----:R-:W-:Y:S01]  /*01b0*/  @!P3 IMAD.WIDE.U32 R20, R21, 0x2, R8 ;  /* 0x000000021514b825 */ /* 0x002fe200078e0008 */
[----:B------:R-:W-:-:S06]  /*01c0*/  PRMT R8, RZ, 0x7610, R8 ;  /* 0x00007610ff087816 */ /* 0x000fcc0000000008 */
[----:B------:R-:W4:Y:S01]  /*01d0*/  @!P3 LDG.E.U16 R8, desc[UR4][R20.64] ;  /* 0x000000041408b981 */ /* 0x000f22000c1e1500 */
[----:B------:R-:W-:Y:S01]  /*01e0*/  @!P2 IMAD R9, R0, 0x200, R13 ;  /* 0x000002000009a824 */ /* 0x000fe200078e020d */
[----:B------:R-:W-:-:S03]  /*01f0*/  PRMT R10, RZ, 0x7610, R10 ;  /* 0x00007610ff0a7816 */ /* 0x000fc6000000000a */
[----:B-----5:R-:W-:-:S05]  /*0200*/  @!P2 IMAD.WIDE.U32 R18, R9, 0x2, R18 ;  /* 0x000000020912a825 */ /* 0x020fca00078e0012 */
[----:B------:R1:W5:Y:S01]  /*0210*/  @!P2 LDG.E.U16 R10, desc[UR4][R18.64] ;  /* 0x00000004120aa981 */ /* 0x000362000c1e1500 */
[----:B0-----:R-:W0:Y:S01]  /*0220*/  LDC.U16 R15, c[0x0][0x386] ;  /* 0x0000e180ff0f7b82 */ /* 0x001e220000000400 */
[C---:B------:R-:W-:Y:S01]  /*0230*/  ISETP.GE.AND P1, PT, R3.reuse, R2, PT ;  /* 0x000000020300720c */ /* 0x040fe20003f26270 */
[C---:B------:R-:W-:Y:S01]  /*0240*/  VIADD R9, R3.reuse, 0x100 ;  /* 0x0000010003097836 */ /* 0x040fe20000000000 */
[----:B------:R-:W-:-:S04]  /*0250*/  IADD3 R11, PT, PT, R3, 0x80, RZ ;  /* 0x00000080030b7810 */ /* 0x000fc80007ffe0ff */
[-C--:B------:R-:W-:Y:S02]  /*0260*/  ISETP.GE.AND P3, PT, R9, R2.reuse, PT ;  /* 0x000000020900720c */ /* 0x080fe40003f66270 */
[----:B------:R-:W-:-:S05]  /*0270*/  ISETP.GE.AND P2, PT, R11, R2, PT ;  /* 0x000000020b00720c */ /* 0x000fca0003f46270 */
[----:B0-----:R-:W-:-:S04]  /*0280*/  @!P1 IMAD.U32 R9, R15, 0x10000, RZ ;  /* 0x000100000f099824 */ /* 0x001fc800078e00ff */
[----:B------:R-:W0:Y:S04]  /*0290*/  @!P1 MUFU.RCP R14, R9 ;  /* 0x00000009000e9308 */ /* 0x000e280000001000 */
[C---:B--2---:R-:W-:Y:S01]  /*02a0*/  @!P2 SHF.L.U32 R16, R15.reuse, 0x10, RZ ;  /* 0x000000100f10a819 */ /* 0x044fe200000006ff */
[----:B-1----:R-:W-:-:S03]  /*02b0*/  @!P3 IMAD.U32 R18, R15, 0x10000, RZ ;  /* 0x000100000f12b824 */ /* 0x002fc600078e00ff */
[----:B------:R1:W2:Y:S08]  /*02c0*/  @!P2 MUFU.RCP R17, R16 ;  /* 0x000000100011a308 */ /* 0x0002b00000001000 */
[----:B------:R-:W-:Y:S01]  /*02d0*/  @!P3 MUFU.RCP R19, R18 ;  /* 0x000000120013b308 */ /* 0x000fe20000001000 */
[----:B------:R-:W-:-:S04]  /*02e0*/  IADD3 R13, PT, PT, R3, 0x180, RZ ;  /* 0x00000180030d7810 */ /* 0x000fc80007ffe0ff */
[----:B------:R-:W-:-:S13]  /*02f0*/  ISETP.GE.AND P0, PT, R13, R2, PT ;  /* 0x000000020d00720c */ /* 0x000fda0003f06270 */
[----:B-1----:R-:W-:Y:S01]  /*0300*/  @!P0 SHF.L.U32 R16, R15, 0x10, RZ ;  /* 0x000000100f108819 */ /* 0x002fe200000006ff */
[----:B------:R-:W-:Y:S01]  /*0310*/  BSSY.RECONVERGENT B0, `(.L_x_1460) ;  /* 0x0000029000007945 */ /* 0x000fe20003800200 */
[----:B---3--:R-:W-:-:S04]  /*0320*/  @!P1 IMAD.U32 R7, R7, 0x10000, RZ ;  /* 0x0001000007079824 */ /* 0x008fc800078e00ff */
[----:B0-----:R-:W-:-:S06]  /*0330*/  @!P1 FMUL.FTZ R7, R7, R14 ;  /* 0x0000000e07079220 */ /* 0x001fcc0000410000 */
[----:B------:R-:W0:Y:S01]  /*0340*/  @!P1 F2F.BF16.F32 R7, R7 ;  /* 0x0000000700079304 */ /* 0x000e220000202000 */
[----:B----4-:R-:W-:-:S04]  /*0350*/  @!P2 IMAD.U32 R12, R12, 0x10000, RZ ;  /* 0x000100000c0ca824 */ /* 0x010fc800078e00ff */
[----:B--2---:R-:W-:Y:S01]  /*0360*/  @!P2 FMUL.FTZ R13, R12, R17 ;  /* 0x000000110c0da220 */ /* 0x004fe20000410000 */
[----:B0-----:R-:W-:Y:S02]  /*0370*/  @!P1 IMAD.U32 R12, R7, 0x10000, RZ ;  /* 0x00010000070c9824 */ /* 0x001fe400078e00ff */
[----:B------:R-:W-:-:S04]  /*0380*/  @!P3 IMAD.U32 R8, R8, 0x10000, RZ ;  /* 0x000100000808b824 */ /* 0x000fc800078e00ff */
[----:B------:R-:W-:Y:S02]  /*0390*/  @!P3 FMUL.FTZ R14, R8, R19 ;  /* 0x00000013080eb220 */ /* 0x000fe40000410000 */
[----:B------:R-:W0:Y:S01]  /*03a0*/  @!P1 LDC.64 R8, c[0x0][0x388] ;  /* 0x0000e200ff089b82 */ /* 0x000e220000000a00 */
[----:B------:R-:W1:Y:S08]  /*03b0*/  @!P2 F2F.BF16.F32 R13, R13 ;  /* 0x0000000d000da304 */ /* 0x000e700000202000 */
[----:B------:R-:W2:Y:S08]  /*03c0*/  @!P1 FRND.TRUNC R12, R12 ;  /* 0x0000000c000c9307 */ /* 0x000eb0000020d000 */
[----:B------:R-:W3:Y:S01]  /*03d0*/  @!P3 F2F.BF16.F32 R14, R14 ;  /* 0x0000000e000eb304 */ /* 0x000ee20000202000 */
[----:B-1----:R-:W-:Y:S01]  /*03e0*/  @!P2 SHF.L.U32 R7, R13, 0x10, RZ ;  /* 0x000000100d07a819 */ /* 0x002fe200000006ff */
[----:B------:R-:W-:-:S06]  /*03f0*/  @!P1 IMAD R13, R0, 0x200, R3 ;  /* 0x00000200000d9824 */ /* 0x000fcc00078e0203 */
[----:B------:R-:W1:Y:S01]  /*0400*/  @!P0 MUFU.RCP R17, R16 ;  /* 0x0000001000118308 */ /* 0x000e620000001000 */
[----:B--2---:R-:W-:Y:S01]  /*0410*/  @!P1 F2FP.BF16.F32.PACK_AB R4, RZ, R12 ;  /* 0x0000000cff04923e */ /* 0x004fe200000010ff */
[----:B0-----:R-:W-:Y:S01]  /*0420*/  @!P1 IMAD.WIDE.U32 R8, R13, 0x2, R8 ;  /* 0x000000020d089825 */ /* 0x001fe200078e0008 */
[----:B-----5:R-:W-:Y:S02]  /*0430*/  @!P0 SHF.L.U32 R10, R10, 0x10, RZ ;  /* 0x000000100a0a8819 */ /* 0x020fe400000006ff */
[----:B------:R-:W-:Y:S01]  /*0440*/  @!P1 MOV R3, R11 ;  /* 0x0000000b00039202 */ /* 0x000fe20000000f00 */
[----:B---3--:R-:W-:Y:S01]  /*0450*/  @!P3 IMAD.U32 R15, R14, 0x10000, RZ ;  /* 0x000100000e0fb824 */ /* 0x008fe200078e00ff */
[----:B------:R0:W-:Y:S01]  /*0460*/  @!P1 STG.E.U16 desc[UR4][R8.64], R4 ;  /* 0x0000000408009986 */ /* 0x0001e2000c101504 */
[----:B------:R-:W2:Y:S01]  /*0470*/  @!P2 FRND.TRUNC R7, R7 ;  /* 0x000000070007a307 */ /* 0x000ea2000020d000 */
[----:B------:R-:W-:Y:S01]  /*0480*/  ISETP.GE.AND P4, PT, R3, R2, PT ;  /* 0x000000020300720c */ /* 0x000fe20003f86270 */
[----:B-1----:R-:W-:-:S06]  /*0490*/  @!P0 FMUL.FTZ R10, R10, R17 ;  /* 0x000000110a0a8220 */ /* 0x002fcc0000410000 */
[----:B------:R-:W1:Y:S08]  /*04a0*/  @!P3 FRND.TRUNC R15, R15 ;  /* 0x0000000f000fb307 */ /* 0x000e70000020d000 */
[----:B------:R-:W3:Y:S01]  /*04b0*/  @!P0 F2F.BF16.F32 R10, R10 ;  /* 0x0000000a000a8304 */ /* 0x000ee20000202000 */
[----:B--2---:R-:W-:Y:S02]  /*04c0*/  @!P2 F2FP.BF16.F32.PACK_AB R5, RZ, R7 ;  /* 0x00000007ff05a23e */ /* 0x004fe400000010ff */
[----:B-1----:R-:W-:Y:S01]  /*04d0*/  @!P3 F2FP.BF16.F32.PACK_AB R6, RZ, R15 ;  /* 0x0000000fff06b23e */ /* 0x002fe200000010ff */
[----:B0-----:R-:W-:Y:S06]  /*04e0*/  @P4 BRA `(.L_x_1461) ;  /* 0x00000000002c4947 */ /* 0x001fec0003800000 */
[----:B------:R-:W0:Y:S01]  /*04f0*/  LDC.64 R8, c[0x0][0x388] ;  /* 0x0000e200ff087b82 */ /* 0x000e220000000a00 */
[----:B------:R-:W-:Y:S01]  /*0500*/  IMAD R7, R0, 0x200, R3 ;  /* 0x0000020000077824 */ /* 0x000fe200078e0203 */
[----:B------:R-:W-:Y:S02]  /*0510*/  IADD3 R3, PT, PT, R3, 0x80, RZ ;  /* 0x0000008003037810 */ /* 0x000fe40007ffe0ff */
[----:B------:R-:W-:Y:S02]  /*0520*/  PRMT R12, R5, 0x7610, R12 ;  /* 0x00007610050c7816 */ /* 0x000fe4000000000c */
[----:B------:R-:W-:-:S13]  /*0530*/  ISETP.GE.AND P1, PT, R3, R2, PT ;  /* 0x000000020300720c */ /* 0x000fda0003f26270 */
[----:B------:R-:W-:Y:S01]  /*0540*/  @!P1 IMAD R11, R0, 0x200, R3 ;  /* 0x00000200000b9824 */ /* 0x000fe200078e0203 */
[----:B------:R-:W-:Y:S01]  /*0550*/  @!P1 IADD3 R3, PT, PT, R3, 0x80, RZ ;  /* 0x0000008003039810 */ /* 0x000fe20007ffe0ff */
[----:B0-----:R-:W-:-:S04]  /*0560*/  IMAD.WIDE.U32 R4, R7, 0x2, R8 ;  /* 0x0000000207047825 */ /* 0x001fc800078e0008 */
[----:B------:R-:W-:Y:S01]  /*0570*/  @!P1 IMAD.WIDE.U32 R8, R11, 0x2, R8 ;  /* 0x000000020b089825 */ /* 0x000fe200078e0008 */
[----:B------:R0:W-:Y:S04]  /*0580*/  STG.E.U16 desc[UR4][R4.64], R12 ;  /* 0x0000000c04007986 */ /* 0x0001e8000c101504 */
[----:B------:R0:W-:Y:S02]  /*0590*/  @!P1 STG.E.U16 desc[UR4][R8.64], R6 ;  /* 0x0000000608009986 */ /* 0x0001e4000c101504 */
.L_x_1461:
[----:B------:R-:W-:Y:S05]  /*05a0*/  BSYNC.RECONVERGENT B0 ;  /* 0x0000000000007941 */ /* 0x000fea0003800200 */
.L_x_1460:
[----:B------:R-:W-:Y:S01]  /*05b0*/  ISETP.GE.AND P1, PT, R3, R2, PT ;  /* 0x000000020300720c */ /* 0x000fe20003f26270 */
[----:B---3--:R-:W-:-:S12]  /*05c0*/  @!P0 IMAD.U32 R10, R10, 0x10000, RZ ;  /* 0x000100000a0a8824 */ /* 0x008fd800078e00ff */
[----:B------:R-:W-:Y:S05]  /*05d0*/  @P1 EXIT ;  /* 0x000000000000194d */ /* 0x000fea0003800000 */
[----:B0-----:R-:W0:Y:S01]  /*05e0*/  LDC.64 R4, c[0x0][0x388] ;  /* 0x0000e200ff047b82 */ /* 0x001e220000000a00 */
[----:B------:R-:W1:Y:S01]  /*05f0*/  @!P0 FRND.TRUNC R10, R10 ;  /* 0x0000000a000a8307 */ /* 0x000e62000020d000 */
[----:B------:R-:W-:Y:S02]  /*0600*/  LEA R3, R0, R3, 0x9 ;  /* 0x0000000300037211 */ /* 0x000fe400078e48ff */
[----:B-1----:R-:W-:-:S04]  /*0610*/  @!P0 F2FP.BF16.F32.PACK_AB R2, RZ, R10 ;  /* 0x0000000aff02823e */ /* 0x002fc800000010ff */
[----:B------:R-:W-:Y:S01]  /*0620*/  PRMT R0, R2, 0x7610, R0 ;  /* 0x0000761002007816 */ /* 0x000fe20000000000 */
[----:B0-----:R-:W-:-:S05]  /*0630*/  IMAD.WIDE.U32 R2, R3, 0x2, R4 ;  /* 0x0000000203027825 */ /* 0x001fca00078e0004 */
[----:B------:R-:W-:Y:S01]  /*0640*/  STG.E.U16 desc[UR4][R2.64], R0 ;  /* 0x0000000002007986 */ /* 0x000fe2000c101504 */
[----:B------:R-:W-:Y:S05]  /*0650*/  EXIT ;  /* 0x000000000000794d */ /* 0x000fea0003800000 */
.L_x_1462:
        /* <DEDUP_REMOVED lines=10> */
.L_x_23123:


//--------------------- .text._ZN2at6native29vectorized_elementwise_kernelILi2ENS0_13BUnaryFunctorIN3c108BFloat16ES4_S4_ZZZNS0_15binary_internal21div_trunc_kernel_cudaERNS_18TensorIteratorBaseEENKUlvE1_clEvENKUlvE2_clEvEUlS4_S4_E_EESt5arrayIPcLm2EEEEviT0_T1_ --------------------------
	.section	.text._ZN2at6native29vectorized_elementwise_kernelILi2ENS0_13BUnaryFunctorIN3c108BFloat16ES4_S4_ZZZNS0_15binary_internal21div_trunc_kernel_cudaERNS_18TensorIteratorBaseEENKUlvE1_clEvENKUlvE2_clEvEUlS4_S4_E_EESt5arrayIPcLm2EEEEviT0_T1_,"ax",@progbits
	.align	128
        .global         _ZN2at6native29vectorized_elementwise_kernelILi2ENS0_13BUnaryFunctorIN3c108BFloat16ES4_S4_ZZZNS0_15binary_internal21div_trunc_kernel_cudaERNS_18TensorIteratorBaseEENKUlvE1_clEvENKUlvE2_clEvEUlS4_S4_E_EESt5arrayIPcLm2EEEEviT0_T1_
        .type           _ZN2at6native29vectorized_elementwise_kernelILi2ENS0_13BUnaryFunctorIN3c108BFloat16ES4_S4_ZZZNS0_15binary_internal21div_trunc_kernel_cudaERNS_18TensorIteratorBaseEENKUlvE1_clEvENKUlvE2_clEvEUlS4_S4_E_EESt5arrayIPcLm2EEEEviT0_T1_,@function
        .size           _ZN2at6native29vectorized_elementwise_kernelILi2ENS0_13BUnaryFunctorIN3c108BFloat16ES4_S4_ZZZNS0_15binary_internal21div_trunc_kernel_cudaERNS_18TensorIteratorBaseEENKUlvE1_clEvENKUlvE2_clEvEUlS4_S4_E_EESt5arrayIPcLm2EEEEviT0_T1_,(.L_x_23124 - _ZN2at6native29vectorized_elementwise_kernelILi2ENS0_13BUnaryFunctorIN3c108BFloat16ES4_S4_ZZZNS0_15binary_internal21div_trunc_kernel_cudaERNS_18TensorIteratorBaseEENKUlvE1_clEvENKUlvE2_clEvEUlS4_S4_E_EESt5arrayIPcLm2EEEEviT0_T1_)
        .other          _ZN2at6native29vectorized_elementwise_kernelILi2ENS0_13BUnaryFunctorIN3c108BFloat16ES4_S4_ZZZNS0_15binary_internal21div_trunc_kernel_cudaERNS_18TensorIteratorBaseEENKUlvE1_clEvENKUlvE2_clEvEUlS4_S4_E_EESt5arrayIPcLm2EEEEviT0_T1_,@"STO_CUDA_ENTRY STV_DEFAULT"
_ZN2at6native29vectorized_elementwise_kernelILi2ENS0_13BUnaryFunctorIN3c108BFloat16ES4_S4_ZZZNS0_15binary_internal21div_trunc_kernel_cudaERNS_18TensorIteratorBaseEENKUlvE1_clEvENKUlvE2_clEvEUlS4_S4_E_EESt5arrayIPcLm2EEEEviT0_T1_:
.text._ZN2at6native29vectorized_elementwise_kernelILi2ENS0_13BUnaryFunctorIN3c108BFloat16ES4_S4_ZZZNS0_15binary_internal21div_trunc_kernel_cudaERNS_18TensorIteratorBaseEENKUlvE1_clEvENKUlvE2_clEvEUlS4_S4_E_EESt5arrayIPcLm2EEEEviT0_T1_:
[----:B------:R-:W-:Y:S01]  /*0000*/  LDC R1, c[0x0][0x37c] ;  /* 0x0000df00ff017b82 */ /* 0x000fe20000000800 */
[----:B------:R-:W0:Y:S01]  /*0010*/  S2R R3, SR_CTAID.X ;  /* 0x0000000000037919 */ /* 0x000e220000002500 */
[----:B------:R-:W1:Y:S06]  /*0020*/  LDCU UR6, c[0x0][0x380] ;  /* 0x00007000ff0677ac */ /* 0x000e6c0008000800 */
[----:B------:R-:W2:Y:S01]  /*0030*/  LDC.U16 R6, c[0x0][0x386] ;  /* 0x0000e180ff067b82 */ /* 0x000ea20000000400 */
[----:B------:R-:W3:Y:S01]  /*0040*/  LDCU.64 UR4, c[0x0][0x358] ;  /* 0x00006b00ff0477ac */ /* 0x000ee20008000a00 */
[----:B0-----:R-:W-:-:S05]  /*0050*/  IMAD.SHL.U32 R3, R3, 0x400, RZ ;  /* 0x0000040003037824 */ /* 0x001fca00078e00ff */
[----:B-1----:R-:W-:-:S04]  /*0060*/  IADD3 R5, PT, PT, -R3, UR6, RZ ;  /* 0x0000000603057c10 */ /* 0x002fc8000fffe1ff */
[----:B------:R-:W-:-:S13]  /*0070*/  ISETP.GT.U32.AND P0, PT, R5, 0x3ff, PT ;  /* 0x000003ff0500780c */ /* 0x000fda0003f04070 */
[----:B---3--:R-:W-:Y:S05]  /*0080*/  @P0 BRA `(.L_x_1463) ;  /* 0x0000000c000c0947 */ /* 0x008fea0003800000 */
[----:B------:R-:W0:Y:S01]  /*0090*/  S2R R0, SR_TID.X ;  /* 0x0000000000007919 */ /* 0x000e220000002100 */
[----:B------:R-:W-:Y:S02]  /*00a0*/  PRMT R18, RZ, 0x7610, R18 ;  /* 0x00007610ff127816 */ /* 0x000fe40000000012 */
[----:B0-----:R-:W-:Y:S01]  /*00b0*/  ISETP.GE.U32.AND P0, PT, R0, R5, PT ;  /* 0x000000050000720c */ /* 0x001fe20003f06070 */
[----:B------:R-:W-:-:S12]  /*00c0*/  IMAD.MOV.U32 R2, RZ, RZ, R0 ;  /* 0x000000ffff027224 */ /* 0x000fd800078e0000 */
[----:B------:R-:W-:Y:S01]  /*00d0*/  @!P0 IADD3 R0, PT, PT, R2, 0x80, RZ ;  /* 0x0000008002008810 */ /* 0x000fe20007ffe0ff */
[----:B------:R-:W0:Y:S03]  /*00e0*/  @!P0 LDC.64 R16, c[0x0][0x390] ;  /* 0x0000e400ff108b82 */ /* 0x000e260000000a00 */
[----:B------:R-:W-:-:S13]  /*00f0*/  ISETP.GE.U32.AND P1, PT, R0, R5, PT ;  /* 0x000000050000720c */ /* 0x000fda0003f26070 */
[----:B------:R-:W1:Y:S01]  /*0100*/  @!P1 LDC.64 R12, c[0x0][0x390] ;  /* 0x0000e400ff0c9b82 */ /* 0x000e620000000a00 */
[----:B------:R-:W-:Y:S02]  /*0110*/  @!P1 IMAD.IADD R21, R3, 0x1, R0 ;  /* 0x0000000103159824 */ /* 0x000fe400078e0200 */
[----:B------:R-:W-:-:S05]  /*0120*/  @!P1 VIADD R0, R0, 0x80 ;  /* 0x0000008000009836 */ /* 0x000fca0000000000 */
[----:B------:R-:W-:-:S13]  /*0130*/  ISETP.GE.U32.AND P2, PT, R0, R5, PT ;  /* 0x000000050000720c */ /* 0x000fda0003f46070 */
[----:B------:R-:W-:Y:S01]  /*0140*/  @!P2 IADD3 R23, PT, PT, R3, R0, RZ ;  /* 0x000000000317a210 */ /* 0x000fe20007ffe0ff */
[----:B------:R-:W-:Y:S02]  /*0150*/  @!P2 VIADD R0, R0, 0x80 ;  /* 0x000000800000a836 */ /* 0x000fe40000000000 */
[----:B-1----:R-:W-:Y:S01]  /*0160*/  @!P1 IMAD.WIDE.U32 R20, R21, 0x2, R12 ;  /* 0x0000000215149825 */ /* 0x002fe200078e000c */
[----:B------:R-:W-:Y:S01]  /*0170*/  @!P0 IADD3 R27, PT, PT, R3, R2, RZ ;  /* 0x00000002031b8210 */ /* 0x000fe20007ffe0ff */
[----:B------:R-:W1:Y:S03]  /*0180*/  @!P2 LDC.64 R12, c[0x0][0x390] ;  /* 0x0000e400ff0cab82 */ /* 0x000e660000000a00 */
[----:B------:R3:W4:Y:S01]  /*0190*/  @!P1 LDG.E.U16 R18, desc[UR4][R20.64] ;  /* 0x0000000414129981 */ /* 0x000722000c1e1500 */
[----:B------:R-:W-:Y:S01]  /*01a0*/  ISETP.GE.U32.AND P1, PT, R0, R5, PT ;  /* 0x000000050000720c */ /* 0x000fe20003f26070 */
[----:B0-----:R-:W-:Y:S01]  /*01b0*/  @!P0 IMAD.WIDE.U32 R16, R27, 0x2, R16 ;  /* 0x000000021b108825 */ /* 0x001fe200078e0010 */
[----:B------:R-:W-:-:S06]  /*01c0*/  PRMT R22, RZ, 0x7610, R22 ;  /* 0x00007610ff167816 */ /* 0x000fcc0000000016 */
[----:B------:R0:W5:Y:S05]  /*01d0*/  @!P0 LDG.E.U16 R22, desc[UR4][R16.64] ;  /* 0x0000000410168981 */ /* 0x00016a000c1e1500 */
[----:B------:R-:W-:Y:S01]  /*01e0*/  @!P1 IMAD.IADD R25, R3, 0x1, R0 ;  /* 0x0000000103199824 */ /* 0x000fe200078e0200 */
[----:B------:R-:W-:Y:S01]  /*01f0*/  @!P1 IADD3 R0, PT, PT, R0, 0x80, RZ ;  /* 0x0000008000009810 */ /* 0x000fe20007ffe0ff */
[----:B------:R-:W2:Y:S03]  /*0200*/  @!P1 LDC.64 R28, c[0x0][0x390] ;  /* 0x0000e400ff1c9b82 */ /* 0x000ea60000000a00 */
[----:B------:R-:W-:-:S13]  /*0210*/  ISETP.GE.U32.AND P3, PT, R0, R5, PT ;  /* 0x000000050000720c */ /* 0x000fda0003f66070 */
[----:B------:R-:W-:Y:S01]  /*0220*/  @!P3 IMAD.IADD R15, R3, 0x1, R0 ;  /* 0x00000001030fb824 */ /* 0x000fe200078e0200 */
[----:B---3--:R-:W3:Y:S01]  /*0230*/  @!P3 LDC.64 R20, c[0x0][0x390] ;  /* 0x0000e400ff14bb82 */ /* 0x008ee20000000a00 */
[----:B------:R-:W-:-:S05]  /*0240*/  @!P3 VIADD R0, R0, 0x80 ;  /* 0x000000800000b836 */ /* 0x000fca0000000000 */
[----:B------:R-:W-:-:S13]  /*0250*/  ISETP.GE.U32.AND P4, PT, R0, R5, PT ;  /* 0x000000050000720c */ /* 0x000fda0003f86070 */
[----:B------:R-:W-:Y:S01]  /*0260*/  @!P4 IMAD.IADD R27, R3, 0x1, R0 ;  /* 0x00000001031bc824 */ /* 0x000fe200078e0200 */
[----:B0-----:R-:W0:Y:S01]  /*0270*/  @!P4 LDC.64 R16, c[0x0][0x390] ;  /* 0x0000e400ff10cb82 */ /* 0x001e220000000a00 */
[----:B------:R-:W-:-:S05]  /*0280*/  @!P4 VIADD R0, R0, 0x80 ;  /* 0x000000800000c836 */ /* 0x000fca0000000000 */
[----:B------:R-:W-:Y:S01]  /*0290*/  ISETP.GE.U32.AND P5, PT, R0, R5, PT ;  /* 0x000000050000720c */ /* 0x000fe20003fa6070 */
[----:B--2---:R-:W-:-:S12]  /*02a0*/  @!P1 IMAD.WIDE.U32 R28, R25, 0x2, R28 ;  /* 0x00000002191c9825 */ /* 0x004fd800078e001c */
[----:B------:R-:W-:Y:S01]  /*02b0*/  @!P5 IADD3 R25, PT, PT, R3, R0, RZ ;  /* 0x000000000319d210 */ /* 0x000fe20007ffe0ff */
[----:B------:R-:W-:-:S05]  /*02c0*/  @!P5 VIADD R0, R0, 0x80 ;  /* 0x000000800000d836 */ /* 0x000fca0000000000 */
[----:B------:R-:W-:Y:S01]  /*02d0*/  ISETP.GE.U32.AND P0, PT, R0, R5, PT ;  /* 0x000000050000720c */ /* 0x000fe20003f06070 */
[----:B-1----:R-:W-:Y:S01]  /*02e0*/  @!P2 IMAD.WIDE.U32 R12, R23, 0x2, R12 ;  /* 0x00000002170ca825 */ /* 0x002fe200078e000c */
[----:B------:R-:W-:Y:S02]  /*02f0*/  PRMT R23, RZ, 0x7610, R23 ;  /* 0x00007610ff177816 */ /* 0x000fe40000000017 */
[----:B------:R-:W-:Y:S01]  /*0300*/  PRMT R26, RZ, 0x7610, R26 ;  /* 0x00007610ff1a7816 */ /* 0x000fe2000000001a */
[----:B---3--:R-:W-:Y:S02]  /*0310*/  @!P3 IMAD.WIDE.U32 R20, R15, 0x2, R20 ;  /* 0x000000020f14b825 */ /* 0x008fe400078e0014 */
[----:B------:R-:W1:Y:S01]  /*0320*/  @!P5 LDC.64 R14, c[0x0][0x390] ;  /* 0x0000e400ff0edb82 */ /* 0x000e620000000a00 */
[----:B------:R2:W3:Y:S04]  /*0330*/  @!P2 LDG.E.U16 R23, desc[UR4][R12.64] ;  /* 0x000000040c17a981 */ /* 0x0004e8000c1e1500 */
[----:B------:R0:W3:Y:S03]  /*0340*/  @!P3 LDG.E.U16 R26, desc[UR4][R20.64] ;  /* 0x00000004141ab981 */ /* 0x0000e6000c1e1500 */
[----:B--2---:R-:W2:Y:S01]  /*0350*/  @!P0 LDC.64 R12, c[0x0][0x390] ;  /* 0x0000e400ff0c8b82 */ /* 0x004ea20000000a00 */
[----:B------:R-:W-:Y:S01]  /*0360*/  PRMT R24, RZ, 0x7610, R24 ;  /* 0x00007610ff187816 */ /* 0x000fe20000000018 */
[----:B0-----:R-:W-:Y:S01]  /*0370*/  @!P4 IMAD.WIDE.U32 R16, R27, 0x2, R16 ;  /* 0x000000021b10c825 */ /* 0x001fe200078e0010 */
[----:B------:R-:W-:-:S04]  /*0380*/  PRMT R27, RZ, 0x7610, R27 ;  /* 0x00007610ff1b7816 */ /* 0x000fc8000000001b */
[----:B------:R0:W3:Y:S01]  /*0390*/  @!P1 LDG.E.U16 R24, desc[UR4][R28.64] ;  /* 0x000000041c189981 */ /* 0x0000e2000c1e1500 */
[----:B------:R-:W-:-:S03]  /*03a0*/  PRMT R20, RZ, 0x7610, R20 ;  /* 0x00007610ff147816 */ /* 0x000fc60000000014 */
[----:B------:R-:W3:Y:S01]  /*03b0*/  @!P4 LDG.E.U16 R27, desc[UR4][R16.64] ;  /* 0x00000004101bc981 */ /* 0x000ee2000c1e1500 */
[----:B-1----:R-:W-:Y:S01]  /*03c0*/  @!P5 IMAD.WIDE.U32 R14, R25, 0x2, R14 ;  /* 0x00000002190ed825 */ /* 0x002fe200078e000e */
[----:B------:R-:W-:-:S03]  /*03d0*/  PRMT R25, RZ, 0x7610, R25 ;  /* 0x00007610ff197816 */ /* 0x000fc60000000019 */
[----:B0-----:R-:W-:-:S03]  /*03e0*/  @!P0 IMAD.IADD R29, R3, 0x1, R0 ;  /* 0x00000001031d8824 */ /* 0x001fc600078e0200 */
[----:B------:R0:W3:Y:S01]  /*03f0*/  @!P5 LDG.E.U16 R25, desc[UR4][R14.64] ;  /* 0x000000040e19d981 */ /* 0x0000e2000c1e1500 */
[----:B--2---:R-:W-:-:S05]  /*0400*/  @!P0 IMAD.WIDE.U32 R12, R29, 0x2, R12 ;  /* 0x000000021d0c8825 */ /* 0x004fca00078e000c */
[----:B------:R1:W2:Y:S01]  /*0410*/  @!P0 LDG.E.U16 R20, desc[UR4][R12.64] ;  /* 0x000000040c148981 */ /* 0x0002a2000c1e1500 */
[----:B------:R-:W-:-:S04]  /*0420*/  IADD3 R0, PT, PT, R2, 0x80, RZ ;  /* 0x0000008002007810 */ /* 0x000fc80007ffe0ff */
[----:B------:R-:W-:-:S13]  /*0430*/  ISETP.GE.U32.AND P5, PT, R0, R5, PT ;  /* 0x000000050000720c */ /* 0x000fda0003fa6070 */
[----:B------:R-:W-:-:S06]  /*0440*/  @!P5 IMAD.U32 R21, R6, 0x10000, RZ ;  /* 0x000100000615d824 */ /* 0x000fcc00078e00ff */
[----:B------:R-:W4:Y:S01]  /*0450*/  @!P5 MUFU.RCP R21, R21 ;  /* 0x000000150015d308 */ /* 0x000f220000001000 */
[----:B0-----:R-:W-:-:S04]  /*0460*/  IADD3 R14, PT, PT, R2, 0x100, RZ ;  /* 0x00000100020e7810 */ /* 0x001fc80007ffe0ff */
[----:B------:R-:W-:Y:S01]  /*0470*/  ISETP.GE.U32.AND P1, PT, R14, R5, PT ;  /* 0x000000050e00720c */ /* 0x000fe20003f26070 */
[----:B------:R-:W-:-:S05]  /*0480*/  VIADD R14, R2, 0x180 ;  /* 0x00000180020e7836 */ /* 0x000fca0000000000 */
[----:B------:R-:W-:Y:S01]  /*0490*/  ISETP.GE.U32.AND P2, PT, R14, R5, PT ;  /* 0x000000050e00720c */ /* 0x000fe20003f46070 */
[----:B------:R-:W-:-:S05]  /*04a0*/  VIADD R14, R2, 0x200 ;  /* 0x00000200020e7836 */ /* 0x000fca0000000000 */
[-C--:B------:R-:W-:Y:S02]  /*04b0*/  ISETP.GE.U32.AND P3, PT, R14, R5.reuse, PT ;  /* 0x000000050e00720c */ /* 0x080fe40003f66070 */
[C---:B------:R-:W-:Y:S02]  /*04c0*/  ISETP.GE.U32.AND P0, PT, R2.reuse, R5, PT ;  /* 0x000000050200720c */ /* 0x040fe40003f06070 */
[----:B------:R-:W-:-:S09]  /*04d0*/  IADD3 R14, PT, PT, R2, 0x280, RZ ;  /* 0x00000280020e7810 */ /* 0x000fd20007ffe0ff */
[----:B-1----:R-:W-:Y:S02]  /*04e0*/  @!P3 SHF.L.U32 R13, R6, 0x10, RZ ;  /* 0x00000010060db819 */ /* 0x002fe400000006ff */
[----:B------:R-:W-:Y:S01]  /*04f0*/  ISETP.GE.U32.AND P4, PT, R14, R5, PT ;  /* 0x000000050e00720c */ /* 0x000fe20003f86070 */
[----:B------:R-:W-:-:S03]  /*0500*/  VIADD R14, R2, 0x300 ;  /* 0x00000300020e7836 */ /* 0x000fc60000000000 */
[----:B------:R-:W-:Y:S02]  /*0510*/  @!P3 MUFU.RCP R13, R13 ;  /* 0x0000000d000db308 */ /* 0x000fe40000001000 */
[----:B------:R-:W-:Y:S01]  /*0520*/  ISETP.GE.U32.AND P6, PT, R14, R5, PT ;  /* 0x000000050e00720c */ /* 0x000fe20003fc6070 */
[----:B------:R-:W-:-:S06]  /*0530*/  @!P1 IMAD.U32 R17, R6, 0x10000, RZ ;  /* 0x0001000006119824 */ /* 0x000fcc00078e00ff */
[----:B------:R-:W-:Y:S06]  /*0540*/  @!P1 MUFU.RCP R17, R17 ;  /* 0x0000001100119308 */ /* 0x000fec0000001000 */
[----:B------:R-:W-:-:S06]  /*0550*/  @!P6 IMAD.U32 R14, R6, 0x10000, RZ ;  /* 0x00010000060ee824 */ /* 0x000fcc00078e00ff */
[----:B------:R-:W-:Y:S01]  /*0560*/  @!P6 MUFU.RCP R14, R14 ;  /* 0x0000000e000ee308 */ /* 0x000fe20000001000 */
[----:B----4-:R-:W-:-:S04]  /*0570*/  @!P5 IMAD.U32 R18, R18, 0x10000, RZ ;  /* 0x000100001212d824 */ /* 0x010fc800078e00ff */
[----:B------:R-:W-:-:S06]  /*0580*/  @!P5 FMUL.FTZ R16, R18, R21 ;  /* 0x000000151210d220 */ /* 0x000fcc0000410000 */
[----:B------:R-:W0:Y:S02]  /*0590*/  @!P5 F2F.BF16.F32 R16, R16 ;  /* 0x000000100010d304 */ /* 0x000e240000202000 */
[----:B0-----:R-:W-:-:S06]  /*05a0*/  @!P5 SHF.L.U32 R12, R16, 0x10, RZ ;  /* 0x00000010100cd819 */ /* 0x001fcc00000006ff */
[----:B------:R-:W0:Y:S01]  /*05b0*/  @!P5 FRND.TRUNC R12, R12 ;  /* 0x0000000c000cd307 */ /* 0x000e22000020d000 */
[----:B------:R-:W-:-:S07]  /*05c0*/  @!P0 IMAD.U32 R18, R6, 0x10000, RZ ;  /* 0x0001000006128824 */ /* 0x000fce00078e00ff */
[----:B------:R-:W1:Y:S01]  /*05d0*/  @!P0 MUFU.RCP R18, R18 ;  /* 0x0000001200128308 */ /* 0x000e620000001000 */
[----:B0-----:R-:W-:Y:S01]  /*05e0*/  @!P5 F2FP.BF16.F32.PACK_AB R4, RZ, R12 ;  /* 0x0000000cff04d23e */ /* 0x001fe200000010ff */
[----:B------:R-:W-:-:S05]  /*05f0*/  VIADD R12, R2, 0x380 ;  /* 0x00000380020c7836 */ /* 0x000fca0000000000 */
[----:B------:R-:W-:Y:S01]  /*0600*/  ISETP.GE.U32.AND P5, PT, R12, R5, PT ;  /* 0x000000050c00720c */ /* 0x000fe20003fa6070 */
[C---:B------:R-:W-:Y:S01]  /*0610*/  @!P2 IMAD.U32 R16, R6.reuse, 0x10000, RZ ;  /* 0x000100000610a824 */ /* 0x040fe200078e00ff */
[----:B------:R-:W-:Y:S01]  /*0620*/  @!P4 SHF.L.U32 R12, R6, 0x10, RZ ;  /* 0x00000010060cc819 */ /* 0x000fe200000006ff */
[----:B-----5:R-:W-:-:S04]  /*0630*/  @!P0 IMAD.U32 R21, R22, 0x10000, RZ ;  /* 0x0001000016158824 */ /* 0x020fc800078e00ff */
[----:B------:R-:W0:Y:S01]  /*0640*/  @!P2 MUFU.RCP R16, R16 ;  /* 0x000000100010a308 */ /* 0x000e220000001000 */
[----:B-1----:R-:W-:-:S05]  /*0650*/  @!P0 FMUL.FTZ R21, R21, R18 ;  /* 0x0000001215158220 */ /* 0x002fca0000410000 */
[----:B------:R-:W-:Y:S02]  /*0660*/  @!P5 SHF.L.U32 R15, R6, 0x10, RZ ;  /* 0x00000010060fd819 */ /* 0x000fe400000006ff */
[----:B------:R-:W1:Y:S08]  /*0670*/  @!P4 MUFU.RCP R12, R12 ;  /* 0x0000000c000cc308 */ /* 0x000e700000001000 */
[----:B------:R-:W-:Y:S01]  /*0680*/  @!P5 MUFU.RCP R15, R15 ;  /* 0x0000000f000fd308 */ /* 0x000fe20000001000 */
[----:B---3--:R-:W-:-:S05]  /*0690*/  @!P3 SHF.L.U32 R26, R26, 0x10, RZ ;  /* 0x000000101a1ab819 */ /* 0x008fca00000006ff */
[----:B------:R-:W-:Y:S02]  /*06a0*/  @!P3 FMUL.FTZ R13, R26, R13 ;  /* 0x0000000d1a0db220 */ /* 0x000fe40000410000 */
[----:B------:R-:W-:Y:S08]  /*06b0*/  @!P0 F2F.BF16.F32 R18, R21 ;  /* 0x0000001500128304 */ /* 0x000ff00000202000 */
[----:B------:R-:W3:Y:S01]  /*06c0*/  @!P3 F2F.BF16.F32 R13, R13 ;  /* 0x0000000d000db304 */ /* 0x000ee20000202000 */
[----:B------:R-:W-:Y:S01]  /*06d0*/  @!P1 SHF.L.U32 R22, R23, 0x10, RZ ;  /* 0x0000001017169819 */ /* 0x000fe200000006ff */
[----:B------:R-:W-:-:S02]  /*06e0*/  @!P2 IMAD.U32 R23, R24, 0x10000, RZ ;  /* 0x000100001817a824 */ /* 0x000fc400078e00ff */
[----:B------:R-:W-:Y:S02]  /*06f0*/  @!P4 IMAD.U32 R27, R27, 0x10000, RZ ;  /* 0x000100001b1bc824 */ /* 0x000fe400078e00ff */
[----:B0-----:R-:W-:Y:S02]  /*0700*/  @!P2 FMUL.FTZ R23, R23, R16 ;  /* 0x000000101717a220 */ /* 0x001fe40000410000 */
[----:B-1----:R-:W-:Y:S01]  /*0710*/  @!P4 FMUL.FTZ R27, R27, R12 ;  /* 0x0000000c1b1bc220 */ /* 0x002fe20000410000 */
[----:B------:R-:W-:Y:S02]  /*0720*/  @!P6 SHF.L.U32 R25, R25, 0x10, RZ ;  /* 0x000000101919e819 */ /* 0x000fe400000006ff */
[----:B---3--:R-:W-:Y:S02]  /*0730*/  @!P3 SHF.L.U32 R21, R13, 0x10, RZ ;  /* 0x000000100d15b819 */ /* 0x008fe400000006ff */
[----:B------:R-:W0:Y:S01]  /*0740*/  @!P0 LDC.64 R12, c[0x0][0x388] ;  /* 0x0000e200ff0c8b82 */ /* 0x000e220000000a00 */
[----:B------:R-:W-:-:S02]  /*0750*/  @!P0 IMAD.U32 R18, R18, 0x10000, RZ ;  /* 0x0001000012128824 */ /* 0x000fc400078e00ff */
[----:B--2---:R-:W-:Y:S02]  /*0760*/  @!P5 IMAD.U32 R20, R20, 0x10000, RZ ;  /* 0x000100001414d824 */ /* 0x004fe400078e00ff */
[----:B------:R-:W-:Y:S01]  /*0770*/  @!P1 FMUL.FTZ R17, R22, R17 ;  /* 0x0000001116119220 */ /* 0x000fe20000410000 */
[----:B------:R-:W-:Y:S01]  /*0780*/  @!P6 FMUL.FTZ R25, R25, R14 ;  /* 0x0000000e1919e220 */ /* 0x000fe20000410000 */
[----:B------:R-:W1:Y:S01]  /*0790*/  @!P2 F2F.BF16.F32 R23, R23 ;  /* 0x000000170017a304 */ /* 0x000e620000202000 */
[----:B------:R-:W-:-:S07]  /*07a0*/  @!P5 FMUL.FTZ R20, R20, R15 ;  /* 0x0000000f1414d220 */ /* 0x000fce0000410000 */
[----:B------:R-:W2:Y:S08]  /*07b0*/  @!P0 FRND.TRUNC R18, R18 ;  /* 0x0000001200128307 */ /* 0x000eb0000020d000 */
[----:B------:R-:W3:Y:S08]  /*07c0*/  @!P1 F2F.BF16.F32 R17, R17 ;  /* 0x0000001100119304 */ /* 0x000ef00000202000 */
[----:B------:R-:W4:Y:S08]  /*07d0*/  @!P4 F2F.BF16.F32 R27, R27 ;  /* 0x0000001b001bc304 */ /* 0x000f300000202000 */
[----:B------:R-:W5:Y:S08]  /*07e0*/  @!P6 F2F.BF16.F32 R25, R25 ;  /* 0x000000190019e304 */ /* 0x000f700000202000 */
[----:B------:R-:W5:Y:S01]  /*07f0*/  @!P5 F2F.BF16.F32 R20, R20 ;  /* 0x000000140014d304 */ /* 0x000f620000202000 */
[----:B-1----:R-:W-:-:S02]  /*0800*/  @!P2 IMAD.U32 R22, R23, 0x10000, RZ ;  /* 0x000100001716a824 */ /* 0x002fc400078e00ff */
[----:B------:R-:W-:Y:S01]  /*0810*/  @!P0 IMAD.IADD R23, R3, 0x1, R2 ;  /* 0x0000000103178824 */ /* 0x000fe200078e0202 */
[----:B--2---:R-:W-:Y:S02]  /*0820*/  @!P0 F2FP.BF16.F32.PACK_AB R19, RZ, R18 ;  /* 0x00000012ff13823e */ /* 0x004fe400000010ff */
[----:B---3--:R-:W-:Y:S01]  /*0830*/  @!P1 SHF.L.U32 R16, R17, 0x10, RZ ;  /* 0x0000001011109819 */ /* 0x008fe200000006ff */
[----:B0-----:R-:W-:Y:S01]  /*0840*/  @!P0 IMAD.WIDE.U32 R12, R23, 0x2, R12 ;  /* 0x00000002170c8825 */ /* 0x001fe200078e000c */
[----:B----4-:R-:W-:Y:S02]  /*0850*/  @!P4 SHF.L.U32 R14, R27, 0x10, RZ ;  /* 0x000000101b0ec819 */ /* 0x010fe400000006ff */
[----:B-----5:R-:W-:Y:S02]  /*0860*/  @!P6 SHF.L.U32 R15, R25, 0x10, RZ ;  /* 0x00000010190fe819 */ /* 0x020fe400000006ff */
[----:B------:R-:W-:Y:S01]  /*0870*/  @!P0 MOV R2, R0 ;  /* 0x0000000000028202 */ /* 0x000fe20000000f00 */
[----:B------:R-:W-:Y:S01]  /*0880*/  @!P5 IMAD.U32 R18, R20, 0x10000, RZ ;  /* 0x000100001412d824 */ /* 0x000fe200078e00ff */
[----:B------:R0:W-:Y:S01]  /*0890*/  @!P0 STG.E.U16 desc[UR4][R12.64], R19 ;  /* 0x000000130c008986 */ /* 0x0001e2000c101504 */
[----:B------:R-:W1:Y:S01]  /*08a0*/  @!P1 FRND.TRUNC R16, R16 ;  /* 0x0000001000109307 */ /* 0x000e62000020d000 */
[----:B------:R-:W-:-:S07]  /*08b0*/  ISETP.GE.U32.AND P0, PT, R2, R5, PT ;  /* 0x000000050200720c */ /* 0x000fce0003f06070 */
[----:B------:R-:W2:Y:S08]  /*08c0*/  @!P2 FRND.TRUNC R17, R22 ;  /* 0x000000160011a307 */ /* 0x000eb0000020d000 */
[----:B------:R-:W3:Y:S08]  /*08d0*/  @!P3 FRND.TRUNC R21, R21 ;  /* 0x000000150015b307 */ /* 0x000ef0000020d000 */
[----:B------:R-:W4:Y:S08]  /*08e0*/  @!P4 FRND.TRUNC R14, R14 ;  /* 0x0000000e000ec307 */ /* 0x000f30000020d000 */
[----:B------:R-:W5:Y:S08]  /*08f0*/  @!P6 FRND.TRUNC R15, R15 ;  /* 0x0000000f000fe307 */ /* 0x000f70000020d000 */
[----:B------:R-:W0:Y:S01]  /*0900*/  @!P5 FRND.TRUNC R18, R18 ;  /* 0x000000120012d307 */ /* 0x000e22000020d000 */
[----:B------:R-:W-:Y:S04]  /*0910*/  BSSY.RECONVERGENT B0, `(.L_x_1464) ;  /* 0x0000032000007945 */ /* 0x000fe80003800200 */
[----:B------:R-:W-:Y:S01]  /*0920*/  BSSY.RELIABLE B1, `(.L_x_1465) ;  /* 0x000002a000017945 */ /* 0x000fe20003800100 */
[----:B-1----:R-:W-:-:S02]  /*0930*/  @!P1 F2FP.BF16.F32.PACK_AB R6, RZ, R16 ;  /* 0x00000010ff06923e */ /* 0x002fc400000010ff */
[----:B--2---:R-:W-:Y:S02]  /*0940*/  @!P2 F2FP.BF16.F32.PACK_AB R7, RZ, R17 ;  /* 0x00000011ff07a23e */ /* 0x004fe400000010ff */
[----:B---3--:R-:W-:Y:S02]  /*0950*/  @!P3 F2FP.BF16.F32.PACK_AB R8, RZ, R21 ;  /* 0x00000015ff08b23e */ /* 0x008fe400000010ff */
[----:B----4-:R-:W-:Y:S02]  /*0960*/  @!P4 F2FP.BF16.F32.PACK_AB R9, RZ, R14 ;  /* 0x0000000eff09c23e */ /* 0x010fe400000010ff */
[----:B-----5:R-:W-:Y:S02]  /*0970*/  @!P6 F2FP.BF16.F32.PACK_AB R10, RZ, R15 ;  /* 0x0000000fff0ae23e */ /* 0x020fe400000010ff */
[----:B0-----:R-:W-:Y:S01]  /*0980*/  @!P5 F2FP.BF16.F32.PACK_AB R11, RZ, R18 ;  /* 0x00000012ff0bd23e */ /* 0x001fe200000010ff */
[----:B------:R-:W-:Y:S06]  /*0990*/  @P0 BRA `(.L_x_1466) ;  /* 0x0000000000300947 */ /* 0x000fec0003800000 */
[----:B------:R-:W0:Y:S01]  /*09a0*/  LDC.64 R12, c[0x0][0x388] ;  /* 0x0000e200ff0c7b82 */ /* 0x000e220000000a00 */
[----:B------:R-:W-:Y:S01]  /*09b0*/  IMAD.IADD R15, R3, 0x1, R2 ;  /* 0x00000001030f7824 */ /* 0x000fe200078e0202 */
[----:B------:R-:W-:-:S04]  /*09c0*/  IADD3 R2, PT, PT, R2, 0x80, RZ ;  /* 0x0000008002027810 */ /* 0x000fc80007ffe0ff */
[----:B------:R-:W-:Y:S01]  /*09d0*/  ISETP.GE.U32.AND P0, PT, R2, R5, PT ;  /* 0x000000050200720c */ /* 0x000fe20003f06070 */
[----:B0-----:R-:W-:-:S05]  /*09e0*/  IMAD.WIDE.U32 R12, R15, 0x2, R12 ;  /* 0x000000020f0c7825 */ /* 0x001fca00078e000c */
[----:B------:R0:W-:Y:S07]  /*09f0*/  STG.E.U16 desc[UR4][R12.64], R4 ;  /* 0x000000040c007986 */ /* 0x0001ee000c101504 */
[----:B------:R-:W-:Y:S05]  /*0a00*/  @P0 BRA `(.L_x_1467) ;  /* 0x0000000000300947 */ /* 0x000fea0003800000 */
[----:B0-----:R-:W0:Y:S01]  /*0a10*/  LDC.64 R12, c[0x0][0x388] ;  /* 0x0000e200ff0c7b82 */ /* 0x001e220000000a00 */
[----:B------:R-:W-:Y:S01]  /*0a20*/  IMAD.IADD R15, R3, 0x1, R2 ;  /* 0x00000001030f7824 */ /* 0x000fe200078e0202 */
[----:B------:R-:W-:-:S03]  /*0a30*/  IADD3 R2, PT, PT, R2, 0x80, RZ ;  /* 0x0000008002027810 */ /* 0x000fc60007ffe0ff */
[----:B0-----:R-:W-:-:S05]  /*0a40*/  IMAD.WIDE.U32 R12, R15, 0x2, R12 ;  /* 0x000000020f0c7825 */ /* 0x001fca00078e000c */
[----:B------:R0:W-:Y:S02]  /*0a50*/  STG.E.U16 desc[UR4][R12.64], R6 ;  /* 0x000000060c007986 */ /* 0x0001e4000c101504 */
.L_x_1466:
[----:B------:R-:W-:-:S13]  /*0a60*/  ISETP.GE.U32.AND P0, PT, R2, R5, PT ;  /* 0x000000050200720c */ /* 0x000fda0003f06070 */
[----:B------:R-:W-:Y:S05]  /*0a70*/  @P0 BRA `(.L_x_1468) ;  /* 0x0000000000300947 */ /* 0x000fea0003800000 */
[----:B0-----:R-:W0:Y:S01]  /*0a80*/  LDC.64 R12, c[0x0][0x388] ;  /* 0x0000e200ff0c7b82 */ /* 0x001e220000000a00 */
[----:B------:R-:W-:Y:S01]  /*0a90*/  IMAD.IADD R15, R3, 0x1, R2 ;  /* 0x00000001030f7824 */ /* 0x000fe200078e0202 */
[----:B------:R-:W-:-:S03]  /*0aa0*/  IADD3 R2, PT, PT, R2, 0x80, RZ ;  /* 0x0000008002027810 */ /* 0x000fc60007ffe0ff */
[----:B0-----:R-:W-:-:S05]  /*0ab0*/  IMAD.WIDE.U32 R12, R15, 0x2, R12 ;  /* 0x000000020f0c7825 */ /* 0x001fca00078e000c */
[----:B------:R1:W-:Y:S02]  /*0ac0*/  STG.E.U16 desc[UR4][R12.64], R7 ;  /* 0x000000070c007986 */ /* 0x0003e4000c101504 */
.L_x_1467:
[----:B------:R-:W-:-:S13]  /*0ad0*/  ISETP.GE.U32.AND P0, PT, R2, R5, PT ;  /* 0x000000050200720c */ /* 0x000fda0003f06070 */
[----:B------:R-:W-:Y:S05]  /*0ae0*/  @P0 BRA `(.L_x_1469) ;  /* 0x0000000000340947 */ /* 0x000fea0003800000 */
[----:B-1----:R-:W1:Y:S01]  /*0af0*/  LDC.64 R6, c[0x0][0x388] ;  /* 0x0000e200ff067b82 */ /* 0x002e620000000a00 */
[----:B0-----:R-:W-:Y:S01]  /*0b00*/  IMAD.IADD R13, R3, 0x1, R2 ;  /* 0x00000001030d7824 */ /* 0x001fe200078e0202 */
[----:B------:R-:W-:-:S03]  /*0b10*/  IADD3 R2, PT, PT, R2, 0x80, RZ ;  /* 0x0000008002027810 */ /* 0x000fc60007ffe0ff */
[----:B-1----:R-:W-:-:S05]  /*0b20*/  IMAD.WIDE.U32 R6, R13, 0x2, R6 ;  /* 0x000000020d067825 */ /* 0x002fca00078e0006 */
[----:B------:R1:W-:Y:S02]  /*0b30*/  STG.E.U16 desc[UR4][R6.64], R8 ;  /* 0x0000000806007986 */ /* 0x0003e4000c101504 */
.L_x_1468:
[----:B------:R-:W-:-:S13]  /*0b40*/  ISETP.GE.U32.AND P0, PT, R2, R5, PT ;  /* 0x000000050200720c */ /* 0x000fda0003f06070 */
[----:B------:R-:W-:Y:S05]  /*0b50*/  @P0 BREAK.RELIABLE B1 ;  /* 0x0000000000010942 */ /* 0x000fea0003800100 */
[----:B------:R-:W-:Y:S05]  /*0b60*/  @P0 BRA `(.L_x_1470) ;  /* 0x0000000000300947 */ /* 0x000fea0003800000 */
[----:B01----:R-:W0:Y:S01]  /*0b70*/  LDC.64 R6, c[0x0][0x388] ;  /* 0x0000e200ff067b82 */ /* 0x003e220000000a00 */
[----:B------:R-:W-:Y:S01]  /*0b80*/  IMAD.IADD R13, R3, 0x1, R2 ;  /* 0x00000001030d7824 */ /* 0x000fe200078e0202 */
[----:B------:R-:W-:-:S03]  /*0b90*/  IADD3 R2, PT, PT, R2, 0x80, RZ ;  /* 0x0000008002027810 */ /* 0x000fc60007ffe0ff */
[----:B0-----:R-:W-:-:S05]  /*0ba0*/  IMAD.WIDE.U32 R6, R13, 0x2, R6 ;  /* 0x000000020d067825 */ /* 0x001fca00078e0006 */
[----:B------:R2:W-:Y:S02]  /*0bb0*/  STG.E.U16 desc[UR4][R6.64], R9 ;  /* 0x0000000906007986 */ /* 0x0005e4000c101504 */
.L_x_1469:
[----:B------:R-:W-:Y:S05]  /*0bc0*/  BSYNC.RELIABLE B1 ;  /* 0x0000000000017941 */ /* 0x000fea0003800100 */
.L_x_1465:
[----:B------:R-:W-:-:S13]  /*0bd0*/  ISETP.GE.U32.AND P0, PT, R2, R5, PT ;  /* 0x000000050200720c */ /* 0x000fda0003f06070 */
[----:B-12---:R-:W1:Y:S01]  /*0be0*/  @!P0 LDC.64 R6, c[0x0][0x388] ;  /* 0x0000e200ff068b82 */ /* 0x006e620000000a00 */
[----:B------:R-:W-:Y:S01]  /*0bf0*/  @!P0 IMAD.IADD R9, R3, 0x1, R2 ;  /* 0x0000000103098824 */ /* 0x000fe200078e0202 */
[----:B------:R-:W-:-:S03]  /*0c00*/  @!P0 IADD3 R2, PT, PT, R2, 0x80, RZ ;  /* 0x0000008002028810 */ /* 0x000fc60007ffe0ff */
[----:B-1----:R-:W-:-:S05]  /*0c10*/  @!P0 IMAD.WIDE.U32 R6, R9, 0x2, R6 ;  /* 0x0000000209068825 */ /* 0x002fca00078e0006 */
[----:B------:R2:W-:Y:S02]  /*0c20*/  @!P0 STG.E.U16 desc[UR4][R6.64], R10 ;  /* 0x0000000a06008986 */ /* 0x0005e4000c101504 */
.L_x_1470:
[----:B------:R-:W-:Y:S05]  /*0c30*/  BSYNC.RECONVERGENT B0 ;  /* 0x0000000000007941 */ /* 0x000fea0003800200 */
.L_x_1464:
[----:B------:R-:W-:Y:S05]  /*0c40*/  WARPSYNC.ALL ;  /* 0x0000000000007948 */ /* 0x000fea0003800000 */
[----:B------:R-:W-:-:S13]  /*0c50*/  ISETP.GE.U32.AND P0, PT, R2, R5, PT ;  /* 0x000000050200720c */ /* 0x000fda0003f06070 */
[----:B------:R-:W-:Y:S05]  /*0c60*/  @P0 EXIT ;  /* 0x000000000000094d */ /* 0x000fea0003800000 */
[----:B0-----:R-:W0:Y:S01]  /*0c70*/  LDC.64 R4, c[0x0][0x388] ;  /* 0x0000e200ff047b82 */ /* 0x001e220000000a00 */
[----:B------:R-:W-:-:S04]  /*0c80*/  IMAD.IADD R3, R3, 0x1, R2 ;  /* 0x0000000103037824 */ /* 0x000fc800078e0202 */
[----:B0-----:R-:W-:-:S05]  /*0c90*/  IMAD.WIDE.U32 R2, R3, 0x2, R4 ;  /* 0x0000000203027825 */ /* 0x001fca00078e0004 */
[----:B------:R-:W-:Y:S01]  /*0ca0*/  STG.E.U16 desc[UR4][R2.64], R11 ;  /* 0x0000000b02007986 */ /* 0x000fe2000c101504 */
[----:B------:R-:W-:Y:S05]  /*0cb0*/  EXIT ;  /* 0x000000000000794d */ /* 0x000fea0003800000 */
.L_x_1463:
[----:B------:R-:W0:Y:S01]  /*0cc0*/  S2R R0, SR_TID.X ;  /* 0x0000000000007919 */ /* 0x000e220000002100 */
[----:B------:R-:W1:Y:S02]  /*0cd0*/  LDC.64 R4, c[0x0][0x390] ;  /* 0x0000e400ff047b82 */ /* 0x000e640000000a00 */
[----:B-1----:R-:W-:-:S04]  /*0ce0*/  IMAD.WIDE.U32 R4, R3, 0x2, R4 ;  /* 0x0000000203047825 */ /* 0x002fc800078e0004 */
[----:B0-----:R-:W-:-:S05]  /*0cf0*/  IMAD.WIDE.U32 R8, R0, 0x4, R4 ;  /* 0x0000000400087825 */ /* 0x001fca00078e0004 */
[----:B------:R-:W3:Y:S04]  /*0d00*/  LDG.E R7, desc[UR4][R8.64] ;  /* 0x0000000408077981 */ /* 0x000ee8000c1e1900 */
[----:B------:R-:W4:Y:S04]  /*0d10*/  LDG.E R10, desc[UR4][R8.64+0x200] ;  /* 0x00020004080a7981 */ /* 0x000f28000c1e1900 */
[----:B------:R-:W5:Y:S04]  /*0d20*/  LDG.E R11, desc[UR4][R8.64+0x400] ;  /* 0x00040004080b7981 */ /* 0x000f68000c1e1900 */
[----:B------:R-:W5:Y:S01]  /*0d30*/  LDG.E R12, desc[UR4][R8.64+0x600] ;  /* 0x00060004080c7981 */ /* 0x000f62000c1e1900 */
[----:B--2---:R-:W-:-:S06]  /*0d40*/  SHF.L.U32 R2, R6, 0x10, RZ ;  /* 0x0000001006027819 */ /* 0x004fcc00000006ff */
[----:B------:R-:W0:Y:S01]  /*0d50*/  MUFU.RCP R2, R2 ;  /* 0x0000000200027308 */ /* 0x000e220000001000 */
[C---:B---3--:R-:W-:Y:S01]  /*0d60*/  IMAD.U32 R5, R7.reuse, 0x10000, RZ ;  /* 0x0001000007057824 */ /* 0x048fe200078e00ff */
[----:B------:R-:W-:-:S03]  /*0d70*/  PRMT R7, R7, 0x7632, R7 ;  /* 0x0000763207077816 */ /* 0x000fc60000000007 */
[-C--:B0-----:R-:W-:Y:S01]  /*0d80*/  FMUL.FTZ R4, R5, R2.reuse ;  /* 0x0000000205047220 */ /* 0x081fe20000410000 */
[C---:B----4-:R-:W-:Y:S01]  /*0d90*/  SHF.L.U32 R5, R10.reuse, 0x10, RZ ;  /* 0x000000100a057819 */ /* 0x050fe200000006ff */
[----:B------:R-:W-:Y:S01]  /*0da0*/  IMAD.U32 R7, R7, 0x10000, RZ ;  /* 0x0001000007077824 */ /* 0x000fe200078e00ff */
[----:B------:R-:W-:Y:S01]  /*0db0*/  PRMT R10, R10, 0x7632, R10 ;  /* 0x000076320a0a7816 */ /* 0x000fe2000000000a */
[C---:B-----5:R-:W-:Y:S01]  /*0dc0*/  IMAD.U32 R13, R11.reuse, 0x10000, RZ ;  /* 0x000100000b0d7824 */ /* 0x060fe200078e00ff */
[----:B------:R-:W-:Y:S01]  /*0dd0*/  PRMT R11, R11, 0x7632, R11 ;  /* 0x000076320b0b7816 */ /* 0x000fe2000000000b */
[-C--:B------:R-:W-:Y:S01]  /*0de0*/  FMUL.FTZ R6, R5, R2.reuse ;  /* 0x0000000205067220 */ /* 0x080fe20000410000 */
[----:B------:R-:W0:Y:S01]  /*0df0*/  F2F.BF16.F32 R4, R4 ;  /* 0x0000000400047304 */ /* 0x000e220000202000 */
[C---:B------:R-:W-:Y:S01]  /*0e00*/  SHF.L.U32 R9, R12.reuse, 0x10, RZ ;  /* 0x000000100c097819 */ /* 0x040fe200000006ff */
[----:B------:R-:W-:Y:S01]  /*0e10*/  FMUL.FTZ R5, R13, R2 ;  /* 0x000000020d057220 */ /* 0x000fe20000410000 */
[----:B------:R-:W-:Y:S01]  /*0e20*/  PRMT R12, R12, 0x7632, R12 ;  /* 0x000076320c0c7816 */ /* 0x000fe2000000000c */
[----:B------:R-:W-:-:S02]  /*0e30*/  IMAD.U32 R11, R11, 0x10000, RZ ;  /* 0x000100000b0b7824 */ /* 0x000fc400078e00ff */
[-C--:B------:R-:W-:Y:S01]  /*0e40*/  FMUL.FTZ R7, R7, R2.reuse ;  /* 0x0000000207077220 */ /* 0x080fe20000410000 */
[-C--:B------:R-:W-:Y:S01]  /*0e50*/  FMUL.FTZ R8, R9, R2.reuse ;  /* 0x0000000209087220 */ /* 0x080fe20000410000 */
[----:B------:R-:W-:Y:S01]  /*0e60*/  SHF.L.U32 R9, R10, 0x10, RZ ;  /* 0x000000100a097819 */ /* 0x000fe200000006ff */
[----:B------:R-:W1:Y:S01]  /*0e70*/  F2F.BF16.F32 R5, R5 ;  /* 0x0000000500057304 */ /* 0x000e620000202000 */
[----:B------:R-:W-:Y:S01]  /*0e80*/  SHF.L.U32 R13, R12, 0x10, RZ ;  /* 0x000000100c0d7819 */ /* 0x000fe200000006ff */
[-C--:B------:R-:W-:Y:S02]  /*0e90*/  FMUL.FTZ R11, R11, R2.reuse ;  /* 0x000000020b0b7220 */ /* 0x080fe40000410000 */
[-C--:B------:R-:W-:Y:S02]  /*0ea0*/  FMUL.FTZ R9, R9, R2.reuse ;  /* 0x0000000209097220 */ /* 0x080fe40000410000 */
[----:B------:R-:W-:Y:S01]  /*0eb0*/  FMUL.FTZ R13, R13, R2 ;  /* 0x000000020d0d7220 */ /* 0x000fe20000410000 */
[----:B0-----:R-:W-:Y:S01]  /*0ec0*/  IMAD.U32 R2, R4, 0x10000, RZ ;  /* 0x0001000004027824 */ /* 0x001fe200078e00ff */
[----:B------:R-:W0:Y:S01]  /*0ed0*/  F2F.BF16.F32 R7, R7 ;  /* 0x0000000700077304 */ /* 0x000e220000202000 */
[----:B-1----:R-:W-:-:S07]  /*0ee0*/  IMAD.U32 R10, R5, 0x10000, RZ ;  /* 0x00010000050a7824 */ /* 0x002fce00078e00ff */
[----:B------:R-:W1:Y:S01]  /*0ef0*/  F2F.BF16.F32 R6, R6 ;  /* 0x0000000600067304 */ /* 0x000e620000202000 */
[----:B------:R-:W2:Y:S01]  /*0f00*/  LDC.64 R4, c[0x0][0x388] ;  /* 0x0000e200ff047b82 */ /* 0x000ea20000000a00 */
[----:B0-----:R-:W-:-:S06]  /*0f10*/  IMAD.U32 R7, R7, 0x10000, RZ ;  /* 0x0001000007077824 */ /* 0x001fcc00078e00ff */
[----:B------:R-:W0:Y:S01]  /*0f20*/  F2F.BF16.F32 R8, R8 ;  /* 0x0000000800087304 */ /* 0x000e220000202000 */
[----:B-1----:R-:W-:-:S07]  /*0f30*/  SHF.L.U32 R6, R6, 0x10, RZ ;  /* 0x0000001006067819 */ /* 0x002fce00000006ff */
[----:B------:R-:W1:Y:S01]  /*0f40*/  F2F.BF16.F32 R9, R9 ;  /* 0x0000000900097304 */ /* 0x000e620000202000 */
[----:B0-----:R-:W-:-:S07]  /*0f50*/  SHF.L.U32 R8, R8, 0x10, RZ ;  /* 0x0000001008087819 */ /* 0x001fce00000006ff */
        /* <DEDUP_REMOVED lines=8> */
[----:B------:R-:W0:Y:S08]  /*0fe0*/  FRND.TRUNC R7, R7 ;  /* 0x0000000700077307 */ /* 0x000e30000020d000 */
[----:B------:R-:W-:Y:S01]  /*0ff0*/  FRND.TRUNC R6, R6 ;  /* 0x0000000600067307 */ /* 0x000fe2000020d000 */
[----:B0-----:R-:W-:-:S07]  /*1000*/  F2FP.BF16.F32.PACK_AB R3, R7, R2 ;  /* 0x000000020703723e */ /* 0x001fce00000010ff */
[----:B------:R-:W-:Y:S01]  /*1010*/  FRND.TRUNC R10, R10 ;  /* 0x0000000a000a7307 */ /* 0x000fe2000020d000 */
[----:B------:R-:W-:Y:S07]  /*1020*/  STG.E desc[UR4][R4.64], R3 ;  /* 0x0000000304007986 */ /* 0x000fee000c101904 */
[----:B------:R-:W-:Y:S08]  /*1030*/  FRND.TRUNC R8, R8 ;  /* 0x0000000800087307 */ /* 0x000ff0000020d000 */
[----:B------:R-:W0:Y:S08]  /*1040*/  FRND.TRUNC R9, R9 ;  /* 0x0000000900097307 */ /* 0x000e30000020d000 */
[----:B------:R-:W1:Y:S01]  /*1050*/  FRND.TRUNC R11, R11 ;  /* 0x0000000b000b7307 */ /* 0x000e62000020d000 */
[----:B0-----:R-:W-:-:S07]  /*1060*/  F2FP.BF16.F32.PACK_AB R15, R9, R6 ;  /* 0x00000006090f723e */ /* 0x001fce00000010ff */
[----:B------:R-:W0:Y:S01]  /*1070*/  FRND.TRUNC R13, R13 ;  /* 0x0000000d000d7307 */ /* 0x000e22000020d000 */
[----:B------:R-:W-:Y:S01]  /*1080*/  STG.E desc[UR4][R4.64+0x200], R15 ;  /* 0x0002000f04007986 */ /* 0x000fe2000c101904 */
[----:B-1----:R-:W-:-:S05]  /*1090*/  F2FP.BF16.F32.PACK_AB R7, R11, R10 ;  /* 0x0000000a0b07723e */ /* 0x002fca00000010ff */
[----:B------:R-:W-:Y:S01]  /*10a0*/  STG.E desc[UR4][R4.64+0x400], R7 ;  /* 0x0004000704007986 */ /* 0x000fe2000c101904 */
[----:B0-----:R-:W-:-:S05]  /*10b0*/  F2FP.BF16.F32.PACK_AB R17, R13, R8 ;  /* 0x000000080d11723e */ /* 0x001fca00000010ff */
[----:B------:R-:W-:Y:S01]  /*10c0*/  STG.E desc[UR4][R4.64+0x600], R17 ;  /* 0x0006001104007986 */ /* 0x000fe2000c101904 */
[----:B------:R-:W-:Y:S05]  /*10d0*/  EXIT ;  /* 0x000000000000794d */ /* 0x000fea0003800000 */
.L_x_1471:
        /* <DEDUP_REMOVED lines=10> */
.L_x_23124:


//--------------------- .text._ZN2at6native29vectorized_elementwise_kernelILi4ENS0_13BUnaryFunctorIN3c108BFloat16ES4_S4_ZZZNS0_15binary_internal21div_trunc_kernel_cudaERNS_18TensorIteratorBaseEENKUlvE1_clEvENKUlvE2_clEvEUlS4_S4_E_EESt5arrayIPcLm2EEEEviT0_T1_ --------------------------
	.section	.text._ZN2at6native29vectorized_elementwise_kernelILi4ENS0_13BUnaryFunctorIN3c108BFloat16ES4_S4_ZZZNS0_15binary_internal21div_trunc_kernel_cudaERNS_18TensorIteratorBaseEENKUlvE1_clEvENKUlvE2_clEvEUlS4_S4_E_EESt5arrayIPcLm2EEEEviT0_T1_,"ax",@progbits
	.align	128
        .global         _ZN2at6native29vectorized_elementwise_kernelILi4ENS0_13BUnaryFunctorIN3c108BFloat16ES4_S4_ZZZNS0_15binary_internal21div_trunc_kernel_cudaERNS_18TensorIteratorBaseEENKUlvE1_clEvENKUlvE2_clEvEUlS4_S4_E_EESt5arrayIPcLm2EEEEviT0_T1_
        .type           _ZN2at6native29vectorized_elementwise_kernelILi4ENS0_13BUnaryFunctorIN3c108BFloat16ES4_S4_ZZZNS0_15binary_internal21div_trunc_kernel_cudaERNS_18TensorIteratorBaseEENKUlvE1_clEvENKUlvE2_clEvEUlS4_S4_E_EESt5arrayIPcLm2EEEEviT0_T1_,@function
        .size           _ZN2at6native29vectorized_elementwise_kernelILi4ENS0_13BUnaryFunctorIN3c108BFloat16ES4_S4_ZZZNS0_15binary_internal21div_trunc_kernel_cudaERNS_18TensorIteratorBaseEENKUlvE1_clEvENKUlvE2_clEvEUlS4_S4_E_EESt5arrayIPcLm2EEEEviT0_T1_,(.L_x_23125 - _ZN2at6native29vectorized_elementwise_kernelILi4ENS0_13BUnaryFunctorIN3c108BFloat16ES4_S4_ZZZNS0_15binary_internal21div_trunc_kernel_cudaERNS_18TensorIteratorBaseEENKUlvE1_clEvENKUlvE2_clEvEUlS4_S4_E_EESt5arrayIPcLm2EEEEviT0_T1_)
        .other          _ZN2at6native29vectorized_elementwise_kernelILi4ENS0_13BUnaryFunctorIN3c108BFloat16ES4_S4_ZZZNS0_15binary_internal21div_trunc_kernel_cudaERNS_18TensorIteratorBaseEENKUlvE1_clEvENKUlvE2_clEvEUlS4_S4_E_EESt5arrayIPcLm2EEEEviT0_T1_,@"STO_CUDA_ENTRY STV_DEFAULT"
_ZN2at6native29vectorized_elementwise_kernelILi4ENS0_13BUnaryFunctorIN3c108BFloat16ES4_S4_ZZZNS0_15binary_internal21div_trunc_kernel_cudaERNS_18TensorIteratorBaseEENKUlvE1_clEvENKUlvE2_clEvEUlS4_S4_E_EESt5arrayIPcLm2EEEEviT0_T1_:
.text._ZN2at6native29vectorized_elementwise_kernelILi4ENS0_13BUnaryFunctorIN3c108BFloat16ES4_S4_ZZZNS0_15binary_internal21div_trunc_kernel_cudaERNS_18TensorIteratorBaseEENKUlvE1_clEvENKUlvE2_clEvEUlS4_S4_E_EESt5arrayIPcLm2EEEEviT0_T1_:
        /* <DEDUP_REMOVED lines=166> */
.L_x_1475:
[----:B------:R-:W-:-:S13]  /*0a60*/  ISETP.GE.U32.AND P0, PT, R2, R5, PT ;  /* 0x000000050200720c */ /* 0x000fda0003f06070 */
[----:B------:R-:W-:Y:S05]  /*0a70*/  @P0 BRA `(.L_x_1477) ;  /* 0x0000000000300947 */ /* 0x000fea0003800000 */
[----:B0-----:R-:W0:Y:S01]  /*0a80*/  LDC.64 R12, c[0x0][0x388] ;  /* 0x0000e200ff0c7b82 */ /* 0x001e220000000a00 */
[----:B------:R-:W-:Y:S01]  /*0a90*/  IMAD.IADD R15, R3, 0x1, R2 ;  /* 0x00000001030f7824 */ /* 0x000fe200078e0202 */
[----:B------:R-:W-:-:S03]  /*0aa0*/  IADD3 R2, PT, PT, R2, 0x80, RZ ;  /* 0x0000008002027810 */ /* 0x000fc60007ffe0ff */
[----:B0-----:R-:W-:-:S05]  /*0ab0*/  IMAD.WIDE.U32 R12, R15, 0x2, R12 ;  /* 0x000000020f0c7825 */ /* 0x001fca00078e000c */
[----:B------:R1:W-:Y:S02]  /*0ac0*/  STG.E.U16 desc[UR4][R12.64], R7 ;  /* 0x000000070c007986 */ /* 0x0003e4000c101504 */
.L_x_1476:
[----:B------:R-:W-:-:S13]  /*0ad0*/  ISETP.GE.U32.AND P0, PT, R2, R5, PT ;  /* 0x000000050200720c */ /* 0x000fda0003f06070 */
[----:B------:R-:W-:Y:S05]  /*0ae0*/  @P0 BRA `(.L_x_1478) ;  /* 0x0000000000340947 */ /* 0x000fea0003800000 */
[----:B-1----:R-:W1:Y:S01]  /*0af0*/  LDC.64 R6, c[0x0][0x388] ;  /* 0x0000e200ff067b82 */ /* 0x002e620000000a00 */
[----:B0-----:R-:W-:Y:S01]  /*0b00*/  IMAD.IADD R13, R3, 0x1, R2 ;  /* 0x00000001030d7824 */ /* 0x001fe200078e0202 */
[----:B------:R-:W-:-:S03]  /*0b10*/  IADD3 R2, PT, PT, R2, 0x80, RZ ;  /* 0x0000008002027810 */ /* 0x000fc60007ffe0ff */
[----:B-1----:R-:W-:-:S05]  /*0b20*/  IMAD.WIDE.U32 R6, R13, 0x2, R6 ;  /* 0x000000020d067825 */ /* 0x002fca00078e0006 */
[----:B------:R1:W-:Y:S02]  /*0b30*/  STG.E.U16 desc[UR4][R6.64], R8 ;  /* 0x0000000806007986 */ /* 0x0003e4000c101504 */
.L_x_1477:
        /* <DEDUP_REMOVED lines=8> */
.L_x_1478:
[----:B------:R-:W-:Y:S05]  /*0bc0*/  BSYNC.RELIABLE B1 ;  /* 0x0000000000017941 */ /* 0x000fea0003800100 */
.L_x_1474:
[----:B------:R-:W-:-:S13]  /*0bd0*/  ISETP.GE.U32.AND P0, PT, R2, R5, PT ;  /* 0x000000050200720c */ /* 0x000fda0003f06070 */
[----:B-12---:R-:W1:Y:S01]  /*0be0*/  @!P0 LDC.64 R6, c[0x0][0x388] ;  /* 0x0000e200ff068b82 */ /* 0x006e620000000a00 */
[----:B------:R-:W-:Y:S01]  /*0bf0*/  @!P0 IMAD.IADD R9, R3, 0x1, R2 ;  /* 0x0000000103098824 */ /* 0x000fe200078e0202 */
[----:B------:R-:W-:-:S03]  /*0c00*/  @!P0 IADD3 R2, PT, PT, R2, 0x80, RZ ;  /* 0x0000008002028810 */ /* 0x000fc60007ffe0ff */
[----:B-1----:R-:W-:-:S05]  /*0c10*/  @!P0 IMAD.WIDE.U32 R6, R9, 0x2, R6 ;  /* 0x0000000209068825 */ /* 0x002fca00078e0006 */
[----:B------:R2:W-:Y:S02]  /*0c20*/  @!P0 STG.E.U16 desc[UR4][R6.64], R10 ;  /* 0x0000000a06008986 */ /* 0x0005e4000c101504 */
.L_x_1479:
[----:B------:R-:W-:Y:S05]  /*0c30*/  BSYNC.RECONVERGENT B0 ;  /* 0x0000000000007941 */ /* 0x000fea0003800200 */
.L_x_1473:
        /* <DEDUP_REMOVED lines=8> */
.L_x_1472:
[----:B------:R-:W0:Y:S01]  /*0cc0*/  S2R R0, SR_TID.X ;  /* 0x0000000000007919 */ /* 0x000e220000002100 */
[----:B------:R-:W1:Y:S02]  /*0cd0*/  LDC.64 R4, c[0x0][0x390] ;  /* 0x0000e400ff047b82 */ /* 0x000e640000000a00 */
[----:B-1----:R-:W-:-:S04]  /*0ce0*/  IMAD.WIDE.U32 R4, R3, 0x2, R4 ;  /* 0x0000000203047825 */ /* 0x002fc800078e0004 */
[----:B0-----:R-:W-:-:S05]  /*0cf0*/  IMAD.WIDE.U32 R12, R0, 0x8, R4 ;  /* 0x00000008000c7825 */ /* 0x001fca00078e0004 */
[----:B------:R-:W3:Y:S04]  /*0d00*/  LDG.E.64 R8, desc[UR4][R12.64] ;  /* 0x000000040c087981 */ /* 0x000ee8000c1e1b00 */
[----:B------:R-:W4:Y:S01]  /*0d10*/  LDG.E.64 R4, desc[UR4][R12.64+0x400] ;  /* 0x000400040c047981 */ /* 0x000f22000c1e1b00 */
[----:B--2---:R-:W-:-:S06]  /*0d20*/  SHF.L.U32 R2, R6, 0x10, RZ ;  /* 0x0000001006027819 */ /* 0x004fcc00000006ff */
[----:B------:R-:W0:Y:S01]  /*0d30*/  MUFU.RCP R2, R2 ;  /* 0x0000000200027308 */ /* 0x000e220000001000 */
[C---:B---3--:R-:W-:Y:S01]  /*0d40*/  IMAD.U32 R7, R8.reuse, 0x10000, RZ ;  /* 0x0001000008077824 */ /* 0x048fe200078e00ff */
[----:B------:R-:W-:-:S03]  /*0d50*/  PRMT R8, R8, 0x7632, R8 ;  /* 0x0000763208087816 */ /* 0x000fc60000000008 */
[-C--:B0-----:R-:W-:Y:S01]  /*0d60*/  FMUL.FTZ R6, R7, R2.reuse ;  /* 0x0000000207067220 */ /* 0x081fe20000410000 */
[C---:B------:R-:W-:Y:S01]  /*0d70*/  SHF.L.U32 R7, R9.reuse, 0x10, RZ ;  /* 0x0000001009077819 */ /* 0x040fe200000006ff */
[----:B----4-:R-:W-:Y:S01]  /*0d80*/  IMAD.U32 R11, R4, 0x10000, RZ ;  /* 0x00010000040b7824 */ /* 0x010fe200078e00ff */
[----:B------:R-:W-:Y:S01]  /*0d90*/  PRMT R9, R9, 0x7632, R9 ;  /* 0x0000763209097816 */ /* 0x000fe20000000009 */
[----:B------:R-:W-:Y:S01]  /*0da0*/  IMAD.U32 R13, R8, 0x10000, RZ ;  /* 0x00010000080d7824 */ /* 0x000fe200078e00ff */
[----:B------:R-:W-:Y:S01]  /*0db0*/  PRMT R4, R4, 0x7632, R4 ;  /* 0x0000763204047816 */ /* 0x000fe20000000004 */
[-C--:B------:R-:W-:Y:S01]  /*0dc0*/  FMUL.FTZ R10, R7, R2.reuse ;  /* 0x00000002070a7220 */ /* 0x080fe20000410000 */
[-C--:B------:R-:W-:Y:S01]  /*0dd0*/  FMUL.FTZ R7, R11, R2.reuse ;  /* 0x000000020b077220 */ /* 0x080fe20000410000 */
[----:B------:R-:W-:Y:S01]  /*0de0*/  SHF.L.U32 R11, R5, 0x10, RZ ;  /* 0x00000010050b7819 */ /* 0x000fe200000006ff */
[-C--:B------:R-:W-:Y:S01]  /*0df0*/  FMUL.FTZ R8, R13, R2.reuse ;  /* 0x000000020d087220 */ /* 0x080fe20000410000 */
[----:B------:R-:W-:Y:S01]  /*0e00*/  PRMT R5, R5, 0x7632, R5 ;  /* 0x0000763205057816 */ /* 0x000fe20000000005 */
[----:B------:R-:W-:Y:S01]  /*0e10*/  IMAD.U32 R13, R4, 0x10000, RZ ;  /* 0x00010000040d7824 */ /* 0x000fe200078e00ff */
[----:B------:R-:W-:Y:S01]  /*0e20*/  SHF.L.U32 R9, R9, 0x10, RZ ;  /* 0x0000001009097819 */ /* 0x000fe200000006ff */
[-C--:B------:R-:W-:Y:S01]  /*0e30*/  FMUL.FTZ R11, R11, R2.reuse ;  /* 0x000000020b0b7220 */ /* 0x080fe20000410000 */
[----:B------:R-:W-:Y:S01]  /*0e40*/  SHF.L.U32 R5, R5, 0x10, RZ ;  /* 0x0000001005057819 */ /* 0x000fe200000006ff */
[-C--:B------:R-:W-:Y:S01]  /*0e50*/  FMUL.FTZ R13, R13, R2.reuse ;  /* 0x000000020d0d7220 */ /* 0x080fe20000410000 */
[----:B------:R-:W0:Y:S01]  /*0e60*/  F2F.BF16.F32 R6, R6 ;  /* 0x0000000600067304 */ /* 0x000e220000202000 */
[----:B------:R-:W-:-:S02]  /*0e70*/  FMUL.FTZ R9, R9, R2 ;  /* 0x0000000209097220 */ /* 0x000fc40000410000 */
[----:B------:R-:W-:Y:S02]  /*0e80*/  FMUL.FTZ R12, R5, R2 ;  /* 0x00000002050c7220 */ /* 0x000fe40000410000 */
[----:B------:R-:W1:Y:S03]  /*0e90*/  LDC.64 R4, c[0x0][0x388] ;  /* 0x0000e200ff047b82 */ /* 0x000e660000000a00 */
[----:B------:R-:W2:Y:S01]  /*0ea0*/  F2F.BF16.F32 R10, R10 ;  /* 0x0000000a000a7304 */ /* 0x000ea20000202000 */
[----:B0-----:R-:W-:-:S07]  /*0eb0*/  IMAD.U32 R2, R6, 0x10000, RZ ;  /* 0x0001000006027824 */ /* 0x001fce00078e00ff */
[----:B------:R-:W0:Y:S01]  /*0ec0*/  F2F.BF16.F32 R7, R7 ;  /* 0x0000000700077304 */ /* 0x000e220000202000 */
[----:B--2---:R-:W-:-:S07]  /*0ed0*/  SHF.L.U32 R10, R10, 0x10, RZ ;  /* 0x000000100a0a7819 */ /* 0x004fce00000006ff */
[----:B------:R-:W2:Y:S01]  /*0ee0*/  F2F.BF16.F32 R11, R11 ;  /* 0x0000000b000b7304 */ /* 0x000ea20000202000 */
[----:B-1----:R-:W-:-:S07]  /*0ef0*/  IMAD.WIDE.U32 R4, R3, 0x2, R4 ;  /* 0x0000000203047825 */ /* 0x002fce00078e0004 */
[----:B------:R-:W1:Y:S01]  /*0f00*/  F2F.BF16.F32 R9, R9 ;  /* 0x0000000900097304 */ /* 0x000e620000202000 */
[----:B0-----:R-:W-:Y:S02]  /*0f10*/  IMAD.U32 R6, R7, 0x10000, RZ ;  /* 0x0001000007067824 */ /* 0x001fe400078e00ff */
[----:B------:R-:W-:Y:S01]  /*0f20*/  IMAD.WIDE.U32 R4, R0, 0x8, R4 ;  /* 0x0000000800047825 */ /* 0x000fe200078e0004 */
[----:B--2---:R-:W-:-:S04]  /*0f30*/  SHF.L.U32 R11, R11, 0x10, RZ ;  /* 0x000000100b0b7819 */ /* 0x004fc800000006ff */
[----:B------:R-:W0:Y:S01]  /*0f40*/  F2F.BF16.F32 R13, R13 ;  /* 0x0000000d000d7304 */ /* 0x000e220000202000 */
[----:B-1----:R-:W-:-:S07]  /*0f50*/  SHF.L.U32 R9, R9, 0x10, RZ ;  /* 0x0000001009097819 */ /* 0x002fce00000006ff */
[----:B------:R-:W1:Y:S01]  /*0f60*/  F2F.BF16.F32 R12, R12 ;  /* 0x0000000c000c7304 */ /* 0x000e620000202000 */
[----:B0-----:R-:W-:-:S07]  /*0f70*/  IMAD.U32 R13, R13, 0x10000, RZ ;  /* 0x000100000d0d7824 */ /* 0x001fce00078e00ff */
[----:B------:R-:W0:Y:S01]  /*0f80*/  F2F.BF16.F32 R8, R8 ;  /* 0x0000000800087304 */ /* 0x000e220000202000 */
[----:B-1----:R-:W-:-:S07]  /*0f90*/  SHF.L.U32 R12, R12, 0x10, RZ ;  /* 0x000000100c0c7819 */ /* 0x002fce00000006ff */
[----:B------:R-:W-:Y:S01]  /*0fa0*/  FRND.TRUNC R2, R2 ;  /* 0x0000000200027307 */ /* 0x000fe2000020d000 */
[----:B0-----:R-:W-:-:S07]  /*0fb0*/  IMAD.U32 R8, R8, 0x10000, RZ ;  /* 0x0001000008087824 */ /* 0x001fce00078e00ff */
[----:B------:R-:W-:Y:S08]  /*0fc0*/  FRND.TRUNC R10, R10 ;  /* 0x0000000a000a7307 */ /* 0x000ff0000020d000 */
[----:B------:R-:W0:Y:S08]  /*0fd0*/  FRND.TRUNC R7, R8 ;  /* 0x0000000800077307 */ /* 0x000e30000020d000 */
[----:B------:R-:W-:Y:S01]  /*0fe0*/  FRND.TRUNC R6, R6 ;  /* 0x0000000600067307 */ /* 0x000fe2000020d000 */
[----:B0-----:R-:W-:-:S07]  /*0ff0*/  F2FP.BF16.F32.PACK_AB R2, R7, R2 ;  /* 0x000000020702723e */ /* 0x001fce00000010ff */
[----:B------:R-:W-:Y:S08]  /*1000*/  FRND.TRUNC R11, R11 ;  /* 0x0000000b000b7307 */ /* 0x000ff0000020d000 */
[----:B------:R-:W0:Y:S08]  /*1010*/  FRND.TRUNC R9, R9 ;  /* 0x0000000900097307 */ /* 0x000e30000020d000 */
[----:B------:R-:W1:Y:S01]  /*1020*/  FRND.TRUNC R13, R13 ;  /* 0x0000000d000d7307 */ /* 0x000e62000020d000 */
[----:B0-----:R-:W-:-:S07]  /*1030*/  F2FP.BF16.F32.PACK_AB R3, R9, R10 ;  /* 0x0000000a0903723e */ /* 0x001fce00000010ff */
[----:B------:R-:W0:Y:S01]  /*1040*/  FRND.TRUNC R12, R12 ;  /* 0x0000000c000c7307 */ /* 0x000e22000020d000 */
[----:B------:R-:W-:Y:S01]  /*1050*/  STG.E.64 desc[UR4][R4.64], R2 ;  /* 0x0000000204007986 */ /* 0x000fe2000c101b04 */
[----:B-1----:R-:W-:Y:S02]  /*1060*/  F2FP.BF16.F32.PACK_AB R6, R13, R6 ;  /* 0x000000060d06723e */ /* 0x002fe400000010ff */
[----:B0-----:R-:W-:-:S05]  /*1070*/  F2FP.BF16.F32.PACK_AB R7, R12, R11 ;  /* 0x0000000b0c07723e */ /* 0x001fca00000010ff */
[----:B------:R-:W-:Y:S01]  /*1080*/  STG.E.64 desc[UR4][R4.64+0x400], R6 ;  /* 0x0004000604007986 */ /* 0x000fe2000c101b04 */
[----:B------:R-:W-:Y:S05]  /*1090*/  EXIT ;  /* 0x000000000000794d */ /* 0x000fea0003800000 */
.L_x_1480:
        /* <DEDUP_REMOVED lines=14> */
.L_x_23125:


//--------------------- .text._ZN2at6native29vectorized_elementwise_kernelILi8ENS0_13BUnaryFunctorIN3c108BFloat16ES4_S4_ZZZNS0_15binary_internal21div_trunc_kernel_cudaERNS_18TensorIteratorBaseEENKUlvE1_clEvENKUlvE2_clEvEUlS4_S4_E_EESt5arrayIPcLm2EEEEviT0_T1_ --------------------------
	.section	.text._ZN2at6native29vectorized_elementwise_kernelILi8ENS0_13BUnaryFunctorIN3c108BFloat16ES4_S4_ZZZNS0_15binary_internal21div_trunc_kernel_cudaERNS_18TensorIteratorBaseEENKUlvE1_clEvENKUlvE2_clEvEUlS4_S4_E_EESt5arrayIPcLm2EEEEviT0_T1_,"ax",@progbits
	.align	128
        .global         _ZN2at6native29vectorized_elementwise_kernelILi8ENS0_13BUnaryFunctorIN3c108BFloat16ES4_S4_ZZZNS0_15binary_internal21div_trunc_kernel_cudaERNS_18TensorIteratorBaseEENKUlvE1_clEvENKUlvE2_clEvEUlS4_S4_E_EESt5arrayIPcLm2EEEEviT0_T1_
        .type           _ZN2at6native29vectorized_elementwise_kernelILi8ENS0_13BUnaryFunctorIN3c108BFloat16ES4_S4_ZZZNS0_15binary_internal21div_trunc_kernel_cudaERNS_18TensorIteratorBaseEENKUlvE1_clEvENKUlvE2_clEvEUlS4_S4_E_EESt5arrayIPcLm2EEEEviT0_T1_,@function
        .size           _ZN2at6native29vectorized_elementwise_kernelILi8ENS0_13BUnaryFunctorIN3c108BFloat16ES4_S4_ZZZNS0_15binary_internal21div_trunc_kernel_cudaERNS_18TensorIteratorBaseEENKUlvE1_clEvENKUlvE2_clEvEUlS4_S4_E_EESt5arrayIPcLm2EEEEviT0_T1_,(.L_x_23126 - _ZN2at6native29vectorized_elementwise_kernelILi8ENS0_13BUnaryFunctorIN3c108BFloat16ES4_S4_ZZZNS0_15binary_internal21div_trunc_kernel_cudaERNS_18TensorIteratorBaseEENKUlvE1_clEvENKUlvE2_clEvEUlS4_S4_E_EESt5arrayIPcLm2EEEEviT0_T1_)
        .other          _ZN2at6native29vectorized_elementwise_kernelILi8ENS0_13BUnaryFunctorIN3c108BFloat16ES4_S4_ZZZNS0_15binary_internal21div_trunc_kernel_cudaERNS_18TensorIteratorBaseEENKUlvE1_clEvENKUlvE2_clEvEUlS4_S4_E_EESt5arrayIPcLm2EEEEviT0_T1_,@"STO_CUDA_ENTRY STV_DEFAULT"
_ZN2at6native29vectorized_elementwise_kernelILi8ENS0_13BUnaryFunctorIN3c108BFloat16ES4_S4_ZZZNS0_15binary_internal21div_trunc_kernel_cudaERNS_18TensorIteratorBaseEENKUlvE1_clEvENKUlvE2_clEvEUlS4_S4_E_EESt5arrayIPcLm2EEEEviT0_T1_:
.text._ZN2at6native29vectorized_elementwise_kernelILi8ENS0_13BUnaryFunctorIN3c108BFloat16ES4_S4_ZZZNS0_15binary_internal21div_trunc_kernel_cudaERNS_18TensorIteratorBaseEENKUlvE1_clEvENKUlvE2_clEvEUlS4_S4_E_EESt5arrayIPcLm2EEEEviT0_T1_:
        /* <DEDUP_REMOVED lines=166> */
.L_x_1484:
[----:B------:R-:W-:-:S13]  /*0a60*/  ISETP.GE.U32.AND P0, PT, R2, R5, PT ;  /* 0x000000050200720c */ /* 0x000fda0003f06070 */
[----:B------:R-:W-:Y:S05]  /*0a70*/  @P0 BRA `(.L_x_1486) ;  /* 0x0000000000300947 */ /* 0x000fea0003800000 */
[----:B0-----:R-:W0:Y:S01]  /*0a80*/  LDC.64 R12, c[0x0][0x388] ;  /* 0x0000e200ff0c7b82 */ /* 0x001e220000000a00 */
[----:B------:R-:W-:Y:S01]  /*0a90*/  IMAD.IADD R15, R3, 0x1, R2 ;  /* 0x00000001030f7824 */ /* 0x000fe200078e0202 */
[----:B------:R-:W-:-:S03]  /*0aa0*/  IADD3 R2, PT, PT, R2, 0x80, RZ ;  /* 0x0000008002027810 */ /* 0x000fc60007ffe0ff */
[----:B0-----:R-:W-:-:S05]  /*0ab0*/  IMAD.WIDE.U32 R12, R15, 0x2, R12 ;  /* 0x000000020f0c7825 */ /* 0x001fca00078e000c */
[----:B------:R1:W-:Y:S02]  /*0ac0*/  STG.E.U16 desc[UR4][R12.64], R7 ;  /* 0x000000070c007986 */ /* 0x0003e4000c101504 */
.L_x_1485:
[----:B------:R-:W-:-:S13]  /*0ad0*/  ISETP.GE.U32.AND P0, PT, R2, R5, PT ;  /* 0x000000050200720c */ /* 0x000fda0003f06070 */
[----:B------:R-:W-:Y:S05]  /*0ae0*/  @P0 BRA `(.L_x_1487) ;  /* 0x0000000000340947 */ /* 0x000fea0003800000 */
[----:B-1----:R-:W1:Y:S01]  /*0af0*/  LDC.64 R6, c[0x0][0x388] ;  /* 0x0000e200ff067b82 */ /* 0x002e620000000a00 */
[----:B0-----:R-:W-:Y:S01]  /*0b00*/  IMAD.IADD R13, R3, 0x1, R2 ;  /* 0x00000001030d7824 */ /* 0x001fe200078e0202 */
[----:B------:R-:W-:-:S03]  /*0b10*/  IADD3 R2, PT, PT, R2, 0x80, RZ ;  /* 0x0000008002027810 */ /* 0x000fc60007ffe0ff */
[----:B-1----:R-:W-:-:S05]  /*0b20*/  IMAD.WIDE.U32 R6, R13, 0x2, R6 ;  /* 0x000000020d067825 */ /* 0x002fca00078e0006 */
[----:B------:R1:W-:Y:S02]  /*0b30*/  STG.E.U16 desc[UR4][R6.64], R8 ;  /* 0x0000000806007986 */ /* 0x0003e4000c101504 */
.L_x_1486:
        /* <DEDUP_REMOVED lines=8> */
.L_x_1487:
[----:B------:R-:W-:Y:S05]  /*0bc0*/  BSYNC.RELIABLE B1 ;  /* 0x0000000000017941 */ /* 0x000fea0003800100 */
.L_x_1483:
[----:B------:R-:W-:-:S13]  /*0bd0*/  ISETP.GE.U32.AND P0, PT, R2, R5, PT ;  /* 0x000000050200720c */ /* 0x000fda0003f06070 */
[----:B-12---:R-:W1:Y:S01]  /*0be0*/  @!P0 LDC.64 R6, c[0x0][0x388] ;  /* 0x0000e200ff068b82 */ /* 0x006e620000000a00 */
[----:B------:R-:W-:Y:S01]  /*0bf0*/  @!P0 IMAD.IADD R9, R3, 0x1, R2 ;  /* 0x0000000103098824 */ /* 0x000fe200078e0202 */
[----:B------:R-:W-:-:S03]  /*0c00*/  @!P0 IADD3 R2, PT, PT, R2, 0x80, RZ ;  /* 0x0000008002028810 */ /* 0x000fc60007ffe0ff */
[----:B-1----:R-:W-:-:S05]  /*0c10*/  @!P0 IMAD.WIDE.U32 R6, R9, 0x2, R6 ;  /* 0x0000000209068825 */ /* 0x002fca00078e0006 */
[----:B------:R2:W-:Y:S02]  /*0c20*/  @!P0 STG.E.U16 desc[UR4][R6.64], R10 ;  /* 0x0000000a06008986 */ /* 0x0005e4000c101504 */
.L_x_1488:
[----:B------:R-:W-:Y:S05]  /*0c30*/  BSYNC.RECONVERGENT B0 ;  /* 0x0000000000007941 */ /* 0x000fea0003800200 */
.L_x_1482:
        /* <DEDUP_REMOVED lines=8> */
.L_x_1481:
[----:B------:R-:W0:Y:S01]  /*0cc0*/  S2R R0, SR_TID.X ;  /* 0x0000000000007919 */ /* 0x000e220000002100 */
[----:B------:R-:W1:Y:S02]  /*0cd0*/  LDC.64 R4, c[0x0][0x390] ;  /* 0x0000e400ff047b82 */ /* 0x000e640000000a00 */
[----:B-1----:R-:W-:-:S04]  /*0ce0*/  IMAD.WIDE.U32 R4, R3, 0x2, R4 ;  /* 0x0000000203047825 */ /* 0x002fc800078e0004 */
[----:B0-----:R-:W-:-:S06]  /*0cf0*/  IMAD.WIDE.U32 R8, R0, 0x10, R4 ;  /* 0x0000001000087825 */ /* 0x001fcc00078e0004 */
[----:B------:R-:W3:Y:S01]  /*0d00*/  LDG.E.128 R8, desc[UR4][R8.64] ;  /* 0x0000000408087981 */ /* 0x000ee2000c1e1d00 */
[----:B--2---:R-:W-:-:S06]  /*0d10*/  SHF.L.U32 R2, R6, 0x10, RZ ;  /* 0x0000001006027819 */ /* 0x004fcc00000006ff */
[----:B------:R-:W0:Y:S01]  /*0d20*/  MUFU.RCP R2, R2 ;  /* 0x0000000200027308 */ /* 0x000e220000001000 */
[----:B---3--:R-:W-:Y:S01]  /*0d30*/  IMAD.U32 R5, R10, 0x10000, RZ ;  /* 0x000100000a057824 */ /* 0x008fe200078e00ff */
[C---:B------:R-:W-:Y:S02]  /*0d40*/  SHF.L.U32 R7, R9.reuse, 0x10, RZ ;  /* 0x0000001009077819 */ /* 0x040fe400000006ff */
[----:B------:R-:W-:Y:S01]  /*0d50*/  PRMT R9, R9, 0x7632, R9 ;  /* 0x0000763209097816 */ /* 0x000fe20000000009 */
[-C--:B0-----:R-:W-:Y:S01]  /*0d60*/  FMUL.FTZ R4, R5, R2.reuse ;  /* 0x0000000205047220 */ /* 0x081fe20000410000 */
[----:B------:R-:W-:Y:S02]  /*0d70*/  IMAD.U32 R5, R8, 0x10000, RZ ;  /* 0x0001000008057824 */ /* 0x000fe400078e00ff */
[-C--:B------:R-:W-:Y:S01]  /*0d80*/  FMUL.FTZ R6, R7, R2.reuse ;  /* 0x0000000207067220 */ /* 0x080fe20000410000 */
[----:B------:R-:W-:Y:S01]  /*0d90*/  SHF.L.U32 R7, R11, 0x10, RZ ;  /* 0x000000100b077819 */ /* 0x000fe200000006ff */
[-C--:B------:R-:W-:Y:S01]  /*0da0*/  FMUL.FTZ R5, R5, R2.reuse ;  /* 0x0000000205057220 */ /* 0x080fe20000410000 */
[----:B------:R-:W-:Y:S01]  /*0db0*/  PRMT R10, R10, 0x7632, R10 ;  /* 0x000076320a0a7816 */ /* 0x000fe2000000000a */
[----:B------:R-:W0:Y:S01]  /*0dc0*/  F2F.BF16.F32 R4, R4 ;  /* 0x0000000400047304 */ /* 0x000e220000202000 */
[----:B------:R-:W-:Y:S01]  /*0dd0*/  SHF.L.U32 R9, R9, 0x10, RZ ;  /* 0x0000001009097819 */ /* 0x000fe200000006ff */
[-C--:B------:R-:W-:Y:S01]  /*0de0*/  FMUL.FTZ R12, R7, R2.reuse ;  /* 0x00000002070c7220 */ /* 0x080fe20000410000 */
[----:B------:R-:W-:Y:S01]  /*0df0*/  PRMT R8, R8, 0x7632, R8 ;  /* 0x0000763208087816 */ /* 0x000fe20000000008 */
[----:B------:R-:W-:Y:S01]  /*0e00*/  IMAD.U32 R7, R10, 0x10000, RZ ;  /* 0x000100000a077824 */ /* 0x000fe200078e00ff */
[----:B------:R-:W-:Y:S01]  /*0e10*/  PRMT R11, R11, 0x7632, R11 ;  /* 0x000076320b0b7816 */ /* 0x000fe2000000000b */
[----:B------:R-:W-:-:S02]  /*0e20*/  FMUL.FTZ R13, R9, R2 ;  /* 0x00000002090d7220 */ /* 0x000fc40000410000 */
[----:B------:R-:W1:Y:S01]  /*0e30*/  F2F.BF16.F32 R6, R6 ;  /* 0x0000000600067304 */ /* 0x000e620000202000 */
[----:B------:R-:W-:Y:S01]  /*0e40*/  SHF.L.U32 R11, R11, 0x10, RZ ;  /* 0x000000100b0b7819 */ /* 0x000fe200000006ff */
[----:B------:R-:W-:Y:S02]  /*0e50*/  IMAD.U32 R9, R8, 0x10000, RZ ;  /* 0x0001000008097824 */ /* 0x000fe400078e00ff */
[-C--:B------:R-:W-:Y:S02]  /*0e60*/  FMUL.FTZ R7, R7, R2.reuse ;  /* 0x0000000207077220 */ /* 0x080fe40000410000 */
[-C--:B------:R-:W-:Y:S01]  /*0e70*/  FMUL.FTZ R9, R9, R2.reuse ;  /* 0x0000000209097220 */ /* 0x080fe20000410000 */
[----:B------:R-:W-:Y:S01]  /*0e80*/  FMUL.FTZ R15, R11, R2 ;  /* 0x000000020b0f7220 */ /* 0x000fe20000410000 */
[----:B------:R-:W2:Y:S01]  /*0e90*/  F2F.BF16.F32 R5, R5 ;  /* 0x0000000500057304 */ /* 0x000ea20000202000 */
[----:B0-----:R-:W-:Y:S01]  /*0ea0*/  IMAD.U32 R2, R4, 0x10000, RZ ;  /* 0x0001000004027824 */ /* 0x001fe200078e00ff */
[----:B-1----:R-:W-:-:S06]  /*0eb0*/  SHF.L.U32 R8, R6, 0x10, RZ ;  /* 0x0000001006087819 */ /* 0x002fcc00000006ff */
[----:B------:R-:W0:Y:S01]  /*0ec0*/  F2F.BF16.F32 R10, R12 ;  /* 0x0000000c000a7304 */ /* 0x000e220000202000 */
[----:B--2---:R-:W-:-:S07]  /*0ed0*/  IMAD.U32 R6, R5, 0x10000, RZ ;  /* 0x0001000005067824 */ /* 0x004fce00078e00ff */
[----:B------:R-:W1:Y:S01]  /*0ee0*/  F2F.BF16.F32 R7, R7 ;  /* 0x0000000700077304 */ /* 0x000e620000202000 */
[----:B------:R-:W2:Y:S01]  /*0ef0*/  LDC.64 R4, c[0x0][0x388] ;  /* 0x0000e200ff047b82 */ /* 0x000ea20000000a00 */
[----:B0-----:R-:W-:-:S06]  /*0f00*/  SHF.L.U32 R14, R10, 0x10, RZ ;  /* 0x000000100a0e7819 */ /* 0x001fcc00000006ff */
[----:B------:R-:W0:Y:S01]  /*0f10*/  F2F.BF16.F32 R13, R13 ;  /* 0x0000000d000d7304 */ /* 0x000e220000202000 */
[----:B-1----:R-:W-:-:S07]  /*0f20*/  IMAD.U32 R7, R7, 0x10000, RZ ;  /* 0x0001000007077824 */ /* 0x002fce00078e00ff */
[----:B------:R-:W1:Y:S01]  /*0f30*/  F2F.BF16.F32 R9, R9 ;  /* 0x0000000900097304 */ /* 0x000e620000202000 */
[----:B0-----:R-:W-:-:S07]  /*0f40*/  SHF.L.U32 R13, R13, 0x10, RZ ;  /* 0x000000100d0d7819 */ /* 0x001fce00000006ff */
[----:B------:R-:W0:Y:S01]  /*0f50*/  F2F.BF16.F32 R15, R15 ;  /* 0x0000000f000f7304 */ /* 0x000e220000202000 */
[----:B--2---:R-:W-:-:S04]  /*0f60*/  IMAD.WIDE.U32 R4, R3, 0x2, R4 ;  /* 0x0000000203047825 */ /* 0x004fc800078e0004 */
[----:B-1----:R-:W-:-:S03]  /*0f70*/  IMAD.U32 R10, R9, 0x10000, RZ ;  /* 0x00010000090a7824 */ /* 0x002fc600078e00ff */
[----:B------:R-:W-:Y:S01]  /*0f80*/  FRND.TRUNC R2, R2 ;  /* 0x0000000200027307 */ /* 0x000fe2000020d000 */
[----:B0-----:R-:W-:-:S07]  /*0f90*/  SHF.L.U32 R15, R15, 0x10, RZ ;  /* 0x000000100f0f7819 */ /* 0x001fce00000006ff */
[----:B------:R-:W0:Y:S08]  /*0fa0*/  FRND.TRUNC R7, R7 ;  /* 0x0000000700077307 */ /* 0x000e30000020d000 */
[----:B------:R1:W-:Y:S08]  /*0fb0*/  FRND.TRUNC R12, R8 ;  /* 0x00000008000c7307 */ /* 0x0003f0000020d000 */
[----:B------:R0:W-:Y:S01]  /*0fc0*/  FRND.TRUNC R11, R6 ;  /* 0x00000006000b7307 */ /* 0x0001e2000020d000 */
[----:B-1----:R-:W-:-:S07]  /*0fd0*/  IMAD.WIDE.U32 R8, R0, 0x10, R4 ;  /* 0x0000001000087825 */ /* 0x002fce00078e0004 */
[----:B------:R-:W-:Y:S01]  /*0fe0*/  FRND.TRUNC R14, R14 ;  /* 0x0000000e000e7307 */ /* 0x000fe2000020d000 */
[----:B0-----:R-:W-:-:S07]  /*0ff0*/  F2FP.BF16.F32.PACK_AB R6, R7, R2 ;  /* 0x000000020706723e */ /* 0x001fce00000010ff */
[----:B------:R-:W0:Y:S08]  /*1000*/  FRND.TRUNC R13, R13 ;  /* 0x0000000d000d7307 */ /* 0x000e30000020d000 */
[----:B------:R-:W1:Y:S01]  /*1010*/  FRND.TRUNC R10, R10 ;  /* 0x0000000a000a7307 */ /* 0x000e62000020d000 */
[----:B0-----:R-:W-:-:S07]  /*1020*/  F2FP.BF16.F32.PACK_AB R5, R13, R12 ;  /* 0x0000000c0d05723e */ /* 0x001fce00000010ff */
[----:B------:R-:W0:Y:S01]  /*1030*/  FRND.TRUNC R15, R15 ;  /* 0x0000000f000f7307 */ /* 0x000e22000020d000 */
[----:B-1----:R-:W-:Y:S02]  /*1040*/  F2FP.BF16.F32.PACK_AB R4, R10, R11 ;  /* 0x0000000b0a04723e */ /* 0x002fe400000010ff */
[----:B0-----:R-:W-:-:S05]  /*1050*/  F2FP.BF16.F32.PACK_AB R7, R15, R14 ;  /* 0x0000000e0f07723e */ /* 0x001fca00000010ff */
[----:B------:R-:W-:Y:S01]  /*1060*/  STG.E.128 desc[UR4][R8.64], R4 ;  /* 0x0000000408007986 */ /* 0x000fe2000c101d04 */
[----:B------:R-:W-:Y:S05]  /*1070*/  EXIT ;  /* 0x000000000000794d */ /* 0x000fea0003800000 */
.L_x_1489:
        /* <DEDUP_REMOVED lines=16> */
.L_x_23126:


//--------------------- .text._ZN2at6native18elementwise_kernelILi128ELi4EZNS0_15gpu_kernel_implINS0_13AUnaryFunctorIN3c108BFloat16ES5_S5_ZZZNS0_15binary_internal21div_trunc_kernel_cudaERNS_18TensorIteratorBaseEENKUlvE1_clEvENKUlvE2_clEvEUlS5_S5_E_EEEEvS8_RKT_EUliE_EEviT1_ --------------------------
	.section	.text._ZN2at6native18elementwise_kernelILi128ELi4EZNS0_15gpu_kernel_implINS0_13AUnaryFunctorIN3c108BFloat16ES5_S5_ZZZNS0_15binary_internal21div_trunc_kernel_cudaERNS_18TensorIteratorBaseEENKUlvE1_clEvENKUlvE2_clEvEUlS5_S5_E_EEEEvS8_RKT_EUliE_EEviT1_,"ax",@progbits
	.align	128
        .global         _ZN2at6native18elementwise_kernelILi128ELi4EZNS0_15gpu_kernel_implINS0_13AUnaryFunctorIN3c108BFloat16ES5_S5_ZZZNS0_15binary_internal21div_trunc_kernel_cudaERNS_18TensorIteratorBaseEENKUlvE1_clEvENKUlvE2_clEvEUlS5_S5_E_EEEEvS8_RKT_EUliE_EEviT1_
        .type           _ZN2at6native18elementwise_kernelILi128ELi4EZNS0_15gpu_kernel_implINS0_13AUnaryFunctorIN3c108BFloat16ES5_S5_ZZZNS0_15binary_internal21div_trunc_kernel_cudaERNS_18TensorIteratorBaseEENKUlvE1_clEvENKUlvE2_clEvEUlS5_S5_E_EEEEvS8_RKT_EUliE_EEviT1_,@function
        .size           _ZN2at6native18elementwise_kernelILi128ELi4EZNS0_15gpu_kernel_implINS0_13AUnaryFunctorIN3c108BFloat16ES5_S5_ZZZNS0_15binary_internal21div_trunc_kernel_cudaERNS_18TensorIteratorBaseEENKUlvE1_clEvENKUlvE2_clEvEUlS5_S5_E_EEEEvS8_RKT_EUliE_EEviT1_,(.L_x_23127 - _ZN2at6native18elementwise_kernelILi128ELi4EZNS0_15gpu_kernel_implINS0_13AUnaryFunctorIN3c108BFloat16ES5_S5_ZZZNS0_15binary_internal21div_trunc_kernel_cudaERNS_18TensorIteratorBaseEENKUlvE1_clEvENKUlvE2_clEvEUlS5_S5_E_EEEEvS8_RKT_EUliE_EEviT1_)
        .other          _ZN2at6native18elementwise_kernelILi128ELi4EZNS0_15gpu_kernel_implINS0_13AUnaryFunctorIN3c108BFloat16ES5_S5_ZZZNS0_15binary_internal21div_trunc_kernel_cudaERNS_18TensorIteratorBaseEENKUlvE1_clEvENKUlvE2_clEvEUlS5_S5_E_EEEEvS8_RKT_EUliE_EEviT1_,@"STO_CUDA_ENTRY STV_DEFAULT"
_ZN2at6native18elementwise_kernelILi128ELi4EZNS0_15gpu_kernel_implINS0_13AUnaryFunctorIN3c108BFloat16ES5_S5_ZZZNS0_15binary_internal21div_trunc_kernel_cudaERNS_18TensorIteratorBaseEENKUlvE1_clEvENKUlvE2_clEvEUlS5_S5_E_EEEEvS8_RKT_EUliE_EEviT1_:
.text._ZN2at6native18elementwise_kernelILi128ELi4EZNS0_15gpu_kernel_implINS0_13AUnaryFunctorIN3c108BFloat16ES5_S5_ZZZNS0_15binary_internal21div_trunc_kernel_cudaERNS_18TensorIteratorBaseEENKUlvE1_clEvENKUlvE2_clEvEUlS5_S5_E_EEEEvS8_RKT_EUliE_EEviT1_:
        /* <DEDUP_REMOVED lines=320> */
.L_x_1492:
        /* <DEDUP_REMOVED lines=18> */
.L_x_1496:
[----:B------:R-:W2:Y:S02]  /*1520*/  LDG.E.U8 R2, desc[UR36][R2.64] ;  /* 0x0000002402027981 */ /* 0x000ea4000c1e1100 */
[----:B--2---:R-:W-:-:S04]  /*1530*/  I2FP.F32.U32 R0, R2 ;  /* 0x0000000200007245 */ /* 0x004fc80000201000 */
[----:B------:R-:W-:Y:S01]  /*1540*/  F2FP.BF16.F32.PACK_AB R0, RZ, R0 ;  /* 0x00000000ff00723e */ /* 0x000fe200000010ff */
[----:B------:R-:W-:Y:S06]  /*1550*/  BRA `(.L_x_1498) ;  /* 0x0000000c00847947 */ /* 0x000fec0003800000 */
.L_x_1495:
        /* <DEDUP_REMOVED lines=10> */
.L_x_1500:
[----:B------:R-:W2:Y:S02]  /*1600*/  LDG.E R2, desc[UR36][R2.64] ;  /* 0x0000002402027981 */ /* 0x000ea4000c1e1900 */
[----:B--2---:R-:W-:-:S04]  /*1610*/  I2FP.F32.S32 R0, R2 ;  /* 0x0000000200007245 */ /* 0x004fc80000201400 */
[----:B------:R-:W-:Y:S01]  /*1620*/  F2FP.BF16.F32.PACK_AB R0, RZ, R0 ;  /* 0x00000000ff00723e */ /* 0x000fe200000010ff */
[----:B------:R-:W-:Y:S06]  /*1630*/  BRA `(.L_x_1498) ;  /* 0x0000000c004c7947 */ /* 0x000fec0003800000 */
.L_x_1499:
[----:B------:R-:W2:Y:S02]  /*1640*/  LDG.E.U16 R2, desc[UR36][R2.64] ;  /* 0x0000002402027981 */ /* 0x000ea4000c1e1500 */
[----:B--2---:R-:W0:Y:S02]  /*1650*/  I2F.S16 R0, R2 ;  /* 0x0000000200007306 */ /* 0x004e240000101400 */
[----:B0-----:R-:W-:Y:S01]  /*1660*/  F2FP.BF16.F32.PACK_AB R0, RZ, R0 ;  /* 0x00000000ff00723e */ /* 0x001fe200000010ff */
[----:B------:R-:W-:Y:S06]  /*1670*/  BRA `(.L_x_1498) ;  /* 0x0000000c003c7947 */ /* 0x000fec0003800000 */
.L_x_1494:
        /* <DEDUP_REMOVED lines=9> */
.L_x_1502:
[----:B------:R-:W2:Y:S02]  /*1710*/  LDG.E.U16 R0, desc[UR36][R2.64] ;  /* 0x0000002402007981 */ /* 0x000ea4000c1e1500 */
[----:B--2---:R-:W-:-:S05]  /*1720*/  HADD2.F32 R0, -RZ, R0.H0_H0 ;  /* 0x20000000ff007230 */ /* 0x004fca0000004100 */
[----:B------:R-:W-:Y:S01]  /*1730*/  F2FP.BF16.F32.PACK_AB R0, RZ, R0 ;  /* 0x00000000ff00723e */ /* 0x000fe200000010ff */
[----:B------:R-:W-:Y:S06]  /*1740*/  BRA `(.L_x_1498) ;  /* 0x0000000c00087947 */ /* 0x000fec0003800000 */
.L_x_1501:
        /* <DEDUP_REMOVED lines=9> */
.L_x_1504:
[----:B------:R-:W2:Y:S02]  /*17e0*/  LDG.E.U16 R2, desc[UR36][R2.64] ;  /* 0x0000002402027981 */ /* 0x000ea4000c1e1500 */
[----:B--2---:R-:W-:-:S05]  /*17f0*/  HADD2.F32 R0, -RZ, R2.H0_H0 ;  /* 0x20000002ff007230 */ /* 0x004fca0000004100 */
[----:B------:R-:W-:Y:S01]  /*1800*/  F2FP.BF16.F32.PACK_AB R0, RZ, R0 ;  /* 0x00000000ff00723e */ /* 0x000fe200000010ff */
[----:B------:R-:W-:Y:S06]  /*1810*/  BRA `(.L_x_1498) ;  /* 0x0000000800d47947 */ /* 0x000fec0003800000 */
.L_x_1503:
        /* <DEDUP_REMOVED lines=8> */
.L_x_1493:
        /* <DEDUP_REMOVED lines=13> */
.L_x_1507:
        /* <DEDUP_REMOVED lines=8> */
.L_x_1506:
        /* <DEDUP_REMOVED lines=27> */
.L_x_1509:
        /* <DEDUP_REMOVED lines=13> */
.L_x_1508:
[----:B------:R0:W5:Y:S01]  /*1c70*/  LDG.E.U16 R0, desc[UR36][R2.64] ;  /* 0x0000002402007981 */ /* 0x000162000c1e1500 */
[----:B------:R-:W-:Y:S05]  /*1c80*/  BRA `(.L_x_1498) ;  /* 0x0000000400b87947 */ /* 0x000fea0003800000 */
.L_x_1505:
        /* <DEDUP_REMOVED lines=12> */
.L_x_1512:
        /* <DEDUP_REMOVED lines=21> */
.L_x_1516:
[----:B------:R-:W-:Y:S05]  /*1ea0*/  BSYNC.RECONVERGENT B1 ;  /* 0x0000000000017941 */ /* 0x000fea0003800200 */
.L_x_1515:
[----:B------:R-:W-:Y:S01]  /*1eb0*/  IMAD.SHL.U32 R0, R0, 0x100000, RZ ;  /* 0x0010000000007824 */ /* 0x000fe200078e00ff */
[----:B------:R-:W-:-:S04]  /*1ec0*/  LEA R2, R2, 0x3b800000, 0x17 ;  /* 0x3b80000002027811 */ /* 0x000fc800078eb8ff */
[----:B------:R-:W-:-:S07]  /*1ed0*/  LOP3.LUT R0, R2, R0, R7, 0xfe, !PT ;  /* 0x0000000002007212 */ /* 0x000fce00078efe07 */
.L_x_1514:
[----:B------:R-:W-:Y:S05]  /*1ee0*/  BSYNC.RECONVERGENT B0 ;  /* 0x0000000000007941 */ /* 0x000fea0003800200 */
.L_x_1513:
[----:B------:R-:W-:Y:S01]  /*1ef0*/  F2FP.BF16.F32.PACK_AB R0, RZ, R0 ;  /* 0x00000000ff00723e */ /* 0x000fe200000010ff */
[----:B------:R-:W-:Y:S06]  /*1f00*/  BRA `(.L_x_1498) ;  /* 0x0000000400187947 */ /* 0x000fec0003800000 */
.L_x_1511:
        /* <DEDUP_REMOVED lines=21> */
.L_x_1520:
[----:B------:R-:W-:Y:S05]  /*2060*/  BSYNC.RECONVERGENT B1 ;  /* 0x0000000000017941 */ /* 0x000fea0003800200 */
.L_x_1519:
[----:B------:R-:W-:Y:S02]  /*2070*/  SHF.L.U32 R0, R0, 0x15, RZ ;  /* 0x0000001500007819 */ /* 0x000fe400000006ff */
[----:B------:R-:W-:-:S04]  /*2080*/  LEA R2, R2, 0x37800000, 0x17 ;  /* 0x3780000002027811 */ /* 0x000fc800078eb8ff */
[----:B------:R-:W-:-:S07]  /*2090*/  LOP3.LUT R0, R2, R0, R7, 0xfe, !PT ;  /* 0x0000000002007212 */ /* 0x000fce00078efe07 */
.L_x_1518:
[----:B------:R-:W-:Y:S05]  /*20a0*/  BSYNC.RECONVERGENT B0 ;  /* 0x0000000000007941 */ /* 0x000fea0003800200 */
.L_x_1517:
[----:B------:R-:W-:Y:S01]  /*20b0*/  F2FP.BF16.F32.PACK_AB R0, RZ, R0 ;  /* 0x00000000ff00723e */ /* 0x000fe200000010ff */
[----:B------:R-:W-:Y:S06]  /*20c0*/  BRA `(.L_x_1498) ;  /* 0x0000000000a87947 */ /* 0x000fec0003800000 */
.L_x_1510:
[----:B------:R-:W-:-:S09]  /*20d0*/  UISETP.NE.AND UP0, UPT, UR4, 0x1c, UPT ;  /* 0x0000001c0400788c */ /* 0x000fd2000bf05270 */
[----:B------:R-:W-:Y:S05]  /*20e0*/  BRA.U !UP0, `(.L_x_1521) ;  /* 0x0000000108947547 */ /* 0x000fea000b800000 */
[----:B------:R-:W-:-:S09]  /*20f0*/  UISETP.NE.AND UP0, UPT, UR4, 0x1d, UPT ;  /* 0x0000001d0400788c */ /* 0x000fd2000bf05270 */
[----:B------:R-:W-:Y:S05]  /*2100*/  BRA.U !UP0, `(.L_x_1522) ;  /* 0x00000001087c7547 */ /* 0x000fea000b800000 */
[----:B------:R-:W-:-:S09]  /*2110*/  UISETP.NE.AND UP0, UPT, UR4, 0x2c, UPT ;  /* 0x0000002c0400788c */ /* 0x000fd2000bf05270 */
[----:B------:R-:W-:Y:S05]  /*2120*/  BRA.U !UP0, `(.L_x_1523) ;  /* 0x0000000108487547 */ /* 0x000fea000b800000 */
.L_x_1497:
        /* <DEDUP_REMOVED lines=16> */
.L_x_1524:
[----:B------:R-:W-:Y:S01]  /*2230*/  PRMT R0, RZ, 0x7610, R0 ;  /* 0x00007610ff007816 */ /* 0x000fe20000000000 */
[----:B------:R-:W-:Y:S06]  /*2240*/  BRA `(.L_x_1498) ;  /* 0x0000000000487947 */ /* 0x000fec0003800000 */
.L_x_1523:
        /* <DEDUP_REMOVED lines=8> */
.L_x_1526:
[----:B------:R-:W-:Y:S05]  /*22d0*/  BSYNC.RECONVERGENT B0 ;  /* 0x0000000000007941 */ /* 0x000fea0003800200 */
.L_x_1525:
[----:B------:R-:W-:Y:S01]  /*22e0*/  F2FP.BF16.F32.PACK_AB R0, RZ, R0 ;  /* 0x00000000ff00723e */ /* 0x000fe200000010ff */
[----:B------:R-:W-:Y:S06]  /*22f0*/  BRA `(.L_x_1498) ;  /* 0x00000000001c7947 */ /* 0x000fec0003800000 */
.L_x_1522:
[----:B------:R-:W2:Y:S02]  /*2300*/  LDG.E.64 R2, desc[UR36][R2.64] ;  /* 0x0000002402027981 */ /* 0x000ea4000c1e1b00 */
[----:B--2---:R-:W0:Y:S02]  /*2310*/  I2F.U64 R0, R2 ;  /* 0x0000000200007312 */ /* 0x004e240000301000 */
[----:B0-----:R-:W-:Y:S01]  /*2320*/  F2FP.BF16.F32.PACK_AB R0, RZ, R0 ;  /* 0x00000000ff00723e */ /* 0x001fe200000010ff */
[----:B------:R-:W-:Y:S06]  /*2330*/  BRA `(.L_x_1498) ;  /* 0x00000000000c7947 */ /* 0x000fec0003800000 */
.L_x_1521:
[----:B------:R-:W2:Y:S02]  /*2340*/  LDG.E R2, desc[UR36][R2.64] ;  /* 0x0000002402027981 */ /* 0x000ea4000c1e1900 */
[----:B--2---:R-:W-:-:S04]  /*2350*/  I2FP.F32.U32 R0, R2 ;  /* 0x0000000200007245 */ /* 0x004fc80000201000 */
[----:B------:R-:W-:-:S07]  /*2360*/  F2FP.BF16.F32.PACK_AB R0, RZ, R0 ;  /* 0x00000000ff00723e */ /* 0x000fce00000010ff */
.L_x_1498:
[----:B-----5:R-:W-:Y:S01]  /*2370*/  IMAD.U32 R0, R0, 0x10000, RZ ;  /* 0x0001000000007824 */ /* 0x020fe200078e00ff */
[----:B------:R-:W-:Y:S01]  /*2380*/  USHF.L.U32 UR4, UR43, 0x10, URZ ;  /* 0x000000102b047899 */ /* 0x000fe200080006ff */
[----:B------:R-:W0:Y:S04]  /*2390*/  LDCU.64 UR6, c[0x0][0x580] ;  /* 0x0000b000ff0677ac */ /* 0x000e280008000a00 */
[----:B------:R-:W1:Y:S01]  /*23a0*/  MUFU.RCP R0, R0 ;  /* 0x0000000000007308 */ /* 0x000e620000001000 */
[----:B0-----:R-:W-:Y:S01]  /*23b0*/  IADD3 R2, P0, PT, R16, UR6, RZ ;  /* 0x0000000610027c10 */ /* 0x001fe2000ff1e0ff */
[----:B-1----:R-:W-:Y:S01]  /*23c0*/  FMUL.FTZ R4, R0, UR4 ;  /* 0x0000000400047c20 */ /* 0x002fe20008410000 */
[----:B------:R-:W-:-:S03]  /*23d0*/  UPRMT UR4, UR39, 0x9910, URZ ;  /* 0x0000991027047896 */ /* 0x000fc600080000ff */
[----:B------:R-:W-:Y:S01]  /*23e0*/  IMAD.X R3, RZ, RZ, UR7, P0 ;  /* 0x00000007ff037e24 */ /* 0x000fe200080e06ff */
[----:B------:R-:W-:Y:S01]  /*23f0*/  UISETP.GT.AND UP0, UPT, UR4, 0x9, UPT ;  /* 0x000000090400788c */ /* 0x000fe2000bf04270 */
        /* <DEDUP_REMOVED lines=14> */
[----:B0-----:R-:W0:Y:S02]  /*24e0*/  F2I.FTZ.TRUNC.NTZ R5, R0 ;  /* 0x0000000000057305 */ /* 0x001e24000021f100 */
[----:B0-----:R4:W-:Y:S01]  /*24f0*/  STG.E.U8 desc[UR36][R2.64], R5 ;  /* 0x0000000502007986 */ /* 0x0019e2000c101124 */
[----:B------:R-:W-:Y:S05]  /*2500*/  BRA `(.L_x_1532) ;  /* 0x0000000c00807947 */ /* 0x000fea0003800000 */
.L_x_1530:
[----:B01----:R-:W-:-:S06]  /*2510*/  IMAD.U32 R5, R7, 0x10000, RZ ;  /* 0x0001000007057824 */ /* 0x003fcc00078e00ff */
[----:B------:R-:W0:Y:S02]  /*2520*/  F2I.S64.TRUNC R4, R5 ;  /* 0x0000000500047311 */ /* 0x000e24000020d900 */
[----:B0-----:R3:W-:Y:S01]  /*2530*/  STG.E.U8 desc[UR36][R2.64], R4 ;  /* 0x0000000402007986 */ /* 0x0017e2000c101124 */
[----:B------:R-:W-:Y:S05]  /*2540*/  BRA `(.L_x_1532) ;  /* 0x0000000c00707947 */ /* 0x000fea0003800000 */
.L_x_1529:
        /* <DEDUP_REMOVED lines=10> */
.L_x_1534:
[----:B-1----:R-:W-:-:S06]  /*25f0*/  IMAD.U32 R7, R7, 0x10000, RZ ;  /* 0x0001000007077824 */ /* 0x002fcc00078e00ff */
[----:B------:R-:W1:Y:S02]  /*2600*/  F2I.FTZ.TRUNC.NTZ R7, R7 ;  /* 0x0000000700077305 */ /* 0x000e64000021f100 */
[----:B-1----:R1:W-:Y:S01]  /*2610*/  STG.E desc[UR36][R2.64], R7 ;  /* 0x0000000702007986 */ /* 0x0023e2000c101924 */
[----:B------:R-:W-:Y:S05]  /*2620*/  BRA `(.L_x_1532) ;  /* 0x0000000c00387947 */ /* 0x000fea0003800000 */
.L_x_1533:
[----:B-1----:R-:W-:-:S06]  /*2630*/  SHF.L.U32 R7, R7, 0x10, RZ ;  /* 0x0000001007077819 */ /* 0x002fcc00000006ff */
[----:B------:R-:W1:Y:S02]  /*2640*/  F2I.FTZ.TRUNC.NTZ R7, R7 ;  /* 0x0000000700077305 */ /* 0x000e64000021f100 */
[----:B-1----:R2:W-:Y:S01]  /*2650*/  STG.E.U16 desc[UR36][R2.64], R7 ;  /* 0x0000000702007986 */ /* 0x0025e2000c101524 */
[----:B------:R-:W-:Y:S05]  /*2660*/  BRA `(.L_x_1532) ;  /* 0x0000000c00287947 */ /* 0x000fea0003800000 */
.L_x_1528:
        /* <DEDUP_REMOVED lines=9> */
.L_x_1536:
[----:B-1----:R-:W-:-:S05]  /*2700*/  IMAD.U32 R0, R7, 0x10000, RZ ;  /* 0x0001000007007824 */ /* 0x002fca00078e00ff */
[----:B------:R-:W-:-:S05]  /*2710*/  F2FP.F16.F32.PACK_AB R0, RZ, R0 ;  /* 0x00000000ff00723e */ /* 0x000fca00000000ff */
[----:B------:R1:W-:Y:S01]  /*2720*/  STG.E.U16 desc[UR36][R2.64], R0 ;  /* 0x0000000002007986 */ /* 0x0003e2000c101524 */
[----:B------:R-:W-:Y:S05]  /*2730*/  BRA `(.L_x_1532) ;  /* 0x0000000800f47947 */ /* 0x000fea0003800000 */
.L_x_1535:
[----:B------:R-:W-:-:S09]  /*2740*/  UISETP.NE.AND UP0, UPT, UR4, 0x7, UPT ;  /* 0x000000070400788c */ /* 0x000fd2000bf05270 */
[----:B------:R-:W-:Y:S05]  /*2750*/  BRA.U !UP0, `(.L_x_1537) ;  /* 0x0000000108347547 */ /* 0x000fea000b800000 */
[----:B------:R-:W-:-:S09]  /*2760*/  UISETP.NE.AND UP0, UPT, UR4, 0x8, UPT ;  /* 0x000000080400788c */ /* 0x000fd2000bf05270 */
[----:B------:R-:W-:Y:S05]  /*2770*/  BRA.U !UP0, `(.L_x_1538) ;  /* 0x0000000108187547 */ /* 0x000fea000b800000 */
[----:B------:R-:W-:-:S09]  /*2780*/  UISETP.NE.AND UP0, UPT, UR4, 0x9, UPT ;  /* 0x000000090400788c */ /* 0x000fd2000bf05270 */
[----:B------:R-:W-:Y:S05]  /*2790*/  BRA.U UP0, `(.L_x_1531) ;  /* 0x00000009003c7547 */ /* 0x000fea000b800000 */
[----:B-1----:R-:W-:Y:S01]  /*27a0*/  IMAD.U32 R4, R7, 0x10000, RZ ;  /* 0x0001000007047824 */ /* 0x002fe200078e00ff */
[----:B0-----:R-:W-:-:S05]  /*27b0*/  MOV R5, RZ ;  /* 0x000000ff00057202 */ /* 0x001fca0000000f00 */
[----:B------:R0:W-:Y:S01]  /*27c0*/  STG.E.64 desc[UR36][R2.64], R4 ;  /* 0x0000000402007986 */ /* 0x0001e2000c101b24 */
[----:B------:R-:W-:Y:S05]  /*27d0*/  BRA `(.L_x_1532) ;  /* 0x0000000800cc7947 */ /* 0x000fea0003800000 */
.L_x_1538:
[----:B-1----:R-:W-:-:S05]  /*27e0*/  IMAD.U32 R7, R7, 0x10000, RZ ;  /* 0x0001000007077824 */ /* 0x002fca00078e00ff */
[----:B0-----:R-:W-:-:S04]  /*27f0*/  F2FP.F16.F32.PACK_AB R5, RZ, R7 ;  /* 0x00000007ff05723e */ /* 0x001fc800000000ff */
[----:B------:R-:W-:-:S05]  /*2800*/  PRMT R5, R5, 0x5410, RZ ;  /* 0x0000541005057816 */ /* 0x000fca00000000ff */
[----:B------:R0:W-:Y:S01]  /*2810*/  STG.E desc[UR36][R2.64], R5 ;  /* 0x0000000502007986 */ /* 0x0001e2000c101924 */
[----:B------:R-:W-:Y:S05]  /*2820*/  BRA `(.L_x_1532) ;  /* 0x0000000800b87947 */ /* 0x000fea0003800000 */
.L_x_1537:
[----:B-1----:R-:W-:-:S04]  /*2830*/  IMAD.U32 R4, R7, 0x10000, RZ ;  /* 0x0001000007047824 */ /* 0x002fc800078e00ff */
[----:B------:R-:W-:-:S06]  /*2840*/  FMUL.FTZ R4, R4, 1 ;  /* 0x3f80000004047820 */ /* 0x000fcc0000410000 */
[----:B0-----:R-:W0:Y:S02]  /*2850*/  F2F.F64.F32 R4, R4 ;  /* 0x0000000400047310 */ /* 0x001e240000201800 */
[----:B0-----:R0:W-:Y:S01]  /*2860*/  STG.E.64 desc[UR36][R2.64], R4 ;  /* 0x0000000402007986 */ /* 0x0011e2000c101b24 */
[----:B------:R-:W-:Y:S05]  /*2870*/  BRA `(.L_x_1532) ;  /* 0x0000000800a47947 */ /* 0x000fea0003800000 */
.L_x_1527:
        /* <DEDUP_REMOVED lines=10> */
[----:B0-----:R-:W-:-:S05]  /*2920*/  SEL R5, RZ, 0x1, !P0 ;  /* 0x00000001ff057807 */ /* 0x001fca0004000000 */
[----:B------:R0:W-:Y:S01]  /*2930*/  STG.E.U8 desc[UR36][R2.64], R5 ;  /* 0x0000000502007986 */ /* 0x0001e2000c101124 */
[----:B------:R-:W-:Y:S05]  /*2940*/  BRA `(.L_x_1532) ;  /* 0x0000000800707947 */ /* 0x000fea0003800000 */
.L_x_1541:
[----:B-1----:R-:W-:-:S05]  /*2950*/  SHF.L.U32 R7, R7, 0x10, RZ ;  /* 0x0000001007077819 */ /* 0x002fca00000006ff */
[----:B------:R-:W-:Y:S01]  /*2960*/  FMUL.FTZ R4, R7, 1 ;  /* 0x3f80000007047820 */ /* 0x000fe20000410000 */
[----:B------:R-:W-:-:S05]  /*2970*/  CS2R R6, SRZ ;  /* 0x0000000000067805 */ /* 0x000fca000001ff00 */
[----:B0-----:R-:W0:Y:S02]  /*2980*/  F2F.F64.F32 R4, R4 ;  /* 0x0000000400047310 */ /* 0x001e240000201800 */
[----:B0-----:R0:W-:Y:S01]  /*2990*/  STG.E.128 desc[UR36][R2.64], R4 ;  /* 0x0000000402007986 */ /* 0x0011e2000c101d24 */
[----:B------:R-:W-:Y:S05]  /*29a0*/  BRA `(.L_x_1532) ;  /* 0x0000000800587947 */ /* 0x000fea0003800000 */
.L_x_1540:
        /* <DEDUP_REMOVED lines=10> */
[----:B0-----:R-:W-:Y:S02]  /*2a50*/  SHF.R.U32.HI R5, RZ, 0x18, R7 ;  /* 0x00000018ff057819 */ /* 0x001fe40000011607 */
        /* <DEDUP_REMOVED lines=8> */
.L_x_1545:
[----:B------:R-:W-:Y:S05]  /*2ae0*/  BSYNC.RECONVERGENT B0 ;  /* 0x0000000000007941 */ /* 0x000fea0003800200 */
.L_x_1544:
[----:B------:R-:W-:-:S05]  /*2af0*/  LOP3.LUT R5, R0, 0x80, R5, 0xf8, !PT ;  /* 0x0000008000057812 */ /* 0x000fca00078ef805 */
[----:B------:R0:W-:Y:S01]  /*2b00*/  STG.E.U8 desc[UR36][R2.64], R5 ;  /* 0x0000000502007986 */ /* 0x0001e2000c101124 */
[----:B------:R-:W-:Y:S05]  /*2b10*/  BRA `(.L_x_1532) ;  /* 0x0000000400fc7947 */ /* 0x000fea0003800000 */
.L_x_1543:
[----:B-1----:R-:W-:Y:S01]  /*2b20*/  IMAD.U32 R7, R7, 0x10000, RZ ;  /* 0x0001000007077824 */ /* 0x002fe200078e00ff */
[----:B------:R-:W-:Y:S04]  /*2b30*/  BSSY.RECONVERGENT B0, `(.L_x_1546) ;  /* 0x000000e000007945 */ /* 0x000fe80003800200 */
[----:B------:R-:W-:Y:S02]  /*2b40*/  LOP3.LUT R6, R7, 0x7fffffff, RZ, 0xc0, !PT ;  /* 0x7fffffff07067812 */ /* 0x000fe400078ec0ff */
[----:B0-----:R-:W-:Y:S02]  /*2b50*/  SHF.R.U32.HI R5, RZ, 0x18, R7 ;  /* 0x00000018ff057819 */ /* 0x001fe40000011607 */
[----:B------:R-:W-:-:S13]  /*2b60*/  ISETP.GE.U32.AND P1, PT, R6, 0x47800000, PT ;  /* 0x478000000600780c */ /* 0x000fda0003f26070 */
[----:B------:R-:W-:Y:S02]  /*2b70*/  @P1 ISETP.GT.U32.AND P0, PT, R6, 0x7f800000, PT ;  /* 0x7f8000000600180c */ /* 0x000fe40003f04070 */
[----:B------:R-:W-:-:S04]  /*2b80*/  @P1 MOV R0, 0x7f ;  /* 0x0000007f00001802 */ /* 0x000fc80000000f00 */
[----:B------:R-:W-:Y:S01]  /*2b90*/  @P1 SEL R0, R0, 0x7c, P0 ;  /* 0x0000007c00001807 */ /* 0x000fe20000000000 */
[----:B------:R-:W-:Y:S06]  /*2ba0*/  @P1 BRA `(.L_x_1547) ;  /* 0x0000000000181947 */ /* 0x000fec0003800000 */
[----:B------:R-:W-:-:S13]  /*2bb0*/  ISETP.GT.U32.AND P0, PT, R6, 0x387fffff, PT ;  /* 0x387fffff0600780c */ /* 0x000fda0003f04070 */
[----:B------:R-:W-:-:S04]  /*2bc0*/  @P0 SHF.R.U32.HI R0, RZ, 0x15, R7 ;  /* 0x00000015ff000819 */ /* 0x000fc80000011607 */
[----:B------:R-:W-:Y:S01]  /*2bd0*/  @P0 LOP3.LUT R4, R0, 0x1, RZ, 0xc0, !PT ;  /* 0x0000000100040812 */ /* 0x000fe200078ec0ff */
[----:B------:R-:W-:-:S03]  /*2be0*/  @!P0 FADD.FTZ R0, R6, 128 ;  /* 0x4300000006008421 */ /* 0x000fc60000010000 */
[----:B------:R-:W-:-:S04]  /*2bf0*/  @P0 IADD3 R4, PT, PT, R7, 0x80fffff, R4 ;  /* 0x080fffff07040810 */ /* 0x000fc80007ffe004 */
[----:B------:R-:W-:-:S07]  /*2c00*/  @P0 SHF.R.U32.HI R0, RZ, 0x15, R4 ;  /* 0x00000015ff000819 */ /* 0x000fce0000011604 */
.L_x_1547:
[----:B------:R-:W-:Y:S05]  /*2c10*/  BSYNC.RECONVERGENT B0 ;  /* 0x0000000000007941 */ /* 0x000fea0003800200 */
.L_x_1546:
[----:B------:R-:W-:-:S05]  /*2c20*/  LOP3.LUT R5, R0, 0x80, R5, 0xf8, !PT ;  /* 0x0000008000057812 */ /* 0x000fca00078ef805 */
[----:B------:R0:W-:Y:S01]  /*2c30*/  STG.E.U8 desc[UR36][R2.64], R5 ;  /* 0x0000000502007986 */ /* 0x0001e2000c101124 */
[----:B------:R-:W-:Y:S05]  /*2c40*/  BRA `(.L_x_1532) ;  /* 0x0000000400b07947 */ /* 0x000fea0003800000 */
.L_x_1542:
[----:B-1----:R1:W-:Y:S01]  /*2c50*/  STG.E.U16 desc[UR36][R2.64], R7 ;  /* 0x0000000702007986 */ /* 0x0023e2000c101524 */
[----:B------:R-:W-:Y:S05]  /*2c60*/  BRA `(.L_x_1532) ;  /* 0x0000000400a87947 */ /* 0x000fea0003800000 */
.L_x_1539:
        /* <DEDUP_REMOVED lines=8> */
[----:B01----:R-:W-:-:S06]  /*2cf0*/  IMAD.U32 R5, R7, 0x10000, RZ ;  /* 0x0001000007057824 */ /* 0x003fcc00078e00ff */
[----:B------:R-:W0:Y:S02]  /*2d00*/  F2I.FTZ.U32.TRUNC.NTZ R5, R5 ;  /* 0x0000000500057305 */ /* 0x000e24000021f000 */
[----:B0-----:R0:W-:Y:S01]  /*2d10*/  STG.E.U16 desc[UR36][R2.64], R5 ;  /* 0x0000000502007986 */ /* 0x0011e2000c101524 */
[----:B------:R-:W-:Y:S05]  /*2d20*/  BRA `(.L_x_1532) ;  /* 0x0000000400787947 */ /* 0x000fea0003800000 */
.L_x_1550:
[----:B01----:R-:W-:Y:S01]  /*2d30*/  IMAD.U32 R5, R7, 0x10000, RZ ;  /* 0x0001000007057824 */ /* 0x003fe200078e00ff */
[----:B------:R-:W-:Y:S01]  /*2d40*/  BSSY.RECONVERGENT B0, `(.L_x_1551) ;  /* 0x0000014000007945 */ /* 0x000fe20003800200 */
[----:B------:R-:W-:-:S03]  /*2d50*/  IMAD.MOV.U32 R0, RZ, RZ, 0x80 ;  /* 0x00000080ff007424 */ /* 0x000fc600078e00ff */
[----:B------:R-:W-:-:S04]  /*2d60*/  LOP3.LUT R4, R5, 0x7fffffff, RZ, 0xc0, !PT ;  /* 0x7fffffff05047812 */ /* 0x000fc800078ec0ff */
        /* <DEDUP_REMOVED lines=9> */
.L_x_1553:
[----:B------:R-:W-:-:S04]  /*2e00*/  SHF.R.U32.HI R0, RZ, 0x14, R5 ;  /* 0x00000014ff007819 */ /* 0x000fc80000011605 */
[----:B------:R-:W-:-:S04]  /*2e10*/  LOP3.LUT R0, R0, 0x1, RZ, 0xc0, !PT ;  /* 0x0000000100007812 */ /* 0x000fc800078ec0ff */
[----:B------:R-:W-:-:S04]  /*2e20*/  IADD3 R0, PT, PT, R5, 0x487ffff, R0 ;  /* 0x0487ffff05007810 */ /* 0x000fc80007ffe000 */
[----:B------:R-:W-:-:S04]  /*2e30*/  SHF.R.U32.HI R0, RZ, 0x14, R0 ;  /* 0x00000014ff007819 */ /* 0x000fc80000011600 */
[----:B------:R-:W-:-:S07]  /*2e40*/  LOP3.LUT R4, R0, 0xff, RZ, 0xc0, !PT ;  /* 0x000000ff00047812 */ /* 0x000fce00078ec0ff */
.L_x_1554:
[----:B------:R-:W-:-:S04]  /*2e50*/  SHF.R.U32.HI R5, RZ, 0x18, R5 ;  /* 0x00000018ff057819 */ /* 0x000fc80000011605 */
[----:B------:R-:W-:-:S04]  /*2e60*/  LOP3.LUT R4, R4, 0x80, R5, 0xf8, !PT ;  /* 0x0000008004047812 */ /* 0x000fc800078ef805 */
[----:B------:R-:W-:-:S07]  /*2e70*/  PRMT R0, R4, 0x7610, R0 ;  /* 0x0000761004007816 */ /* 0x000fce0000000000 */
.L_x_1552:
[----:B------:R-:W-:Y:S05]  /*2e80*/  BSYNC.RECONVERGENT B0 ;  /* 0x0000000000007941 */ /* 0x000fea0003800200 */
.L_x_1551:
[----:B------:R0:W-:Y:S01]  /*2e90*/  STG.E.U8 desc[UR36][R2.64], R0 ;  /* 0x0000000002007986 */ /* 0x0001e2000c101124 */
[----:B------:R-:W-:Y:S05]  /*2ea0*/  BRA `(.L_x_1532) ;  /* 0x0000000400187947 */ /* 0x000fea0003800000 */
.L_x_1549:
[----:B01----:R-:W-:Y:S01]  /*2eb0*/  SHF.L.U32 R5, R7, 0x10, RZ ;  /* 0x0000001007057819 */ /* 0x003fe200000006ff */
[----:B------:R-:W-:Y:S01]  /*2ec0*/  BSSY.RECONVERGENT B0, `(.L_x_1555) ;  /* 0x0000014000007945 */ /* 0x000fe20003800200 */
[----:B------:R-:W-:Y:S02]  /*2ed0*/  IMAD.MOV.U32 R0, RZ, RZ, 0x80 ;  /* 0x00000080ff007424 */ /* 0x000fe400078e00ff */
        /* <DEDUP_REMOVED lines=10> */
.L_x_1557:
[----:B------:R-:W-:-:S04]  /*2f80*/  SHF.R.U32.HI R0, RZ, 0x15, R5 ;  /* 0x00000015ff007819 */ /* 0x000fc80000011605 */
[----:B------:R-:W-:-:S04]  /*2f90*/  LOP3.LUT R0, R0, 0x1, RZ, 0xc0, !PT ;  /* 0x0000000100007812 */ /* 0x000fc800078ec0ff */
[----:B------:R-:W-:-:S04]  /*2fa0*/  IADD3 R0, PT, PT, R5, 0x88fffff, R0 ;  /* 0x088fffff05007810 */ /* 0x000fc80007ffe000 */
[----:B------:R-:W-:-:S04]  /*2fb0*/  SHF.R.U32.HI R0, RZ, 0x15, R0 ;  /* 0x00000015ff007819 */ /* 0x000fc80000011600 */
[----:B------:R-:W-:-:S07]  /*2fc0*/  LOP3.LUT R4, R0, 0xff, RZ, 0xc0, !PT ;  /* 0x000000ff00047812 */ /* 0x000fce00078ec0ff */
.L_x_1558:
[----:B------:R-:W-:-:S04]  /*2fd0*/  SHF.R.U32.HI R5, RZ, 0x18, R5 ;  /* 0x00000018ff057819 */ /* 0x000fc80000011605 */
[----:B------:R-:W-:-:S04]  /*2fe0*/  LOP3.LUT R4, R4, 0x80, R5, 0xf8, !PT ;  /* 0x0000008004047812 */ /* 0x000fc800078ef805 */
[----:B------:R-:W-:-:S07]  /*2ff0*/  PRMT R0, R4, 0x7610, R0 ;  /* 0x0000761004007816 */ /* 0x000fce0000000000 */
.L_x_1556:
[----:B------:R-:W-:Y:S05]  /*3000*/  BSYNC.RECONVERGENT B0 ;  /* 0x0000000000007941 */ /* 0x000fea0003800200 */
.L_x_1555:
[----:B------:R0:W-:Y:S01]  /*3010*/  STG.E.U8 desc[UR36][R2.64], R0 ;  /* 0x0000000002007986 */ /* 0x0001e2000c101124 */
[----:B------:R-:W-:Y:S05]  /*3020*/  BRA `(.L_x_1532) ;  /* 0x0000000000b87947 */ /* 0x000fea0003800000 */
.L_x_1548:
[----:B------:R-:W-:-:S09]  /*3030*/  UISETP.NE.AND UP0, UPT, UR4, 0x1c, UPT ;  /* 0x0000001c0400788c */ /* 0x000fd2000bf05270 */
[----:B------:R-:W-:Y:S05]  /*3040*/  BRA.U !UP0, `(.L_x_1559) ;  /* 0x0000000108a47547 */ /* 0x000fea000b800000 */
[----:B------:R-:W-:-:S09]  /*3050*/  UISETP.NE.AND UP0, UPT, UR4, 0x1d, UPT ;  /* 0x0000001d0400788c */ /* 0x000fd2000bf05270 */
[----:B------:R-:W-:Y:S05]  /*3060*/  BRA.U !UP0, `(.L_x_1560) ;  /* 0x00000001088c7547 */ /* 0x000fea000b800000 */
[----:B------:R-:W-:-:S09]  /*3070*/  UISETP.NE.AND UP0, UPT, UR4, 0x2c, UPT ;  /* 0x0000002c0400788c */ /* 0x000fd2000bf05270 */
[----:B------:R-:W-:Y:S05]  /*3080*/  BRA.U !UP0, `(.L_x_1561) ;  /* 0x0000000108447547 */ /* 0x000fea000b800000 */
.L_x_1531:
[----:B------:R-:W-:Y:S01]  /*3090*/  MOV R0, 0x0 ;  /* 0x0000000000007802 */ /* 0x000fe20000000f00 */
[----:B------:R-:W2:Y:S01]  /*30a0*/  LDCU.64 UR6, c[0x4][0x178] ;  /* 0x01002f00ff0677ac */ /* 0x000ea20008000a00 */
[----:B------:R-:W-:Y:S02]  /*30b0*/  HFMA2 R8, -RZ, RZ, 0, 6.020069122314453125e-06 ;  /* 0x00000065ff087431 */ /* 0x000fe400000001ff */
[----:B------:R-:W-:Y:S01]  /*30c0*/  IMAD.MOV.U32 R12, RZ, RZ, 0x1 ;  /* 0x00000001ff0c7424 */ /* 0x000fe200078e00ff */
[----:B------:R3:W4:Y:S01]  /*30d0*/  LDC.64 R2, c[0x4][R0] ;  /* 0x0100000000027b82 */ /* 0x0007220000000a00 */
[----:B------:R-:W5:Y:S01]  /*30e0*/  LDCU.64 UR8, c[0x4][0x180] ;  /* 0x01003000ff0877ac */ /* 0x000f620008000a00 */
[----:B------:R-:W-:Y:S01]  /*30f0*/  IMAD.MOV.U32 R13, RZ, RZ, RZ ;  /* 0x000000ffff0d7224 */ /* 0x000fe200078e00ff */
[----:B------:R-:W3:Y:S01]  /*3100*/  LDCU.64 UR4, c[0x4][0x90] ;  /* 0x01001200ff0477ac */ /* 0x000ee20008000a00 */
[----:B--2---:R-:W-:Y:S02]  /*3110*/  IMAD.U32 R4, RZ, RZ, UR6 ;  /* 0x00000006ff047e24 */ /* 0x004fe4000f8e00ff */
[----:B0-----:R-:W-:Y:S01]  /*3120*/  IMAD.U32 R5, RZ, RZ, UR7 ;  /* 0x00000007ff057e24 */ /* 0x001fe2000f8e00ff */
[----:B-----5:R-:W-:Y:S01]  /*3130*/  MOV R6, UR8 ;  /* 0x0000000800067c02 */ /* 0x020fe20008000f00 */
[----:B-1----:R-:W-:-:S02]  /*3140*/  IMAD.U32 R7, RZ, RZ, UR9 ;  /* 0x00000009ff077e24 */ /* 0x002fc4000f8e00ff */
[----:B---3--:R-:W-:Y:S02]  /*3150*/  IMAD.U32 R10, RZ, RZ, UR4 ;  /* 0x00000004ff0a7e24 */ /* 0x008fe4000f8e00ff */
[----:B------:R-:W-:-:S07]  /*3160*/  IMAD.U32 R11, RZ, RZ, UR5 ;  /* 0x00000005ff0b7e24 */ /* 0x000fce000f8e00ff */
[----:B------:R-:W-:-:S07]  /*3170*/  LEPC R20, `(.L_x_1562) ;  /* 0x000000001014794e */ /* 0x000fce0000000000 */
[----:B----4-:R-:W-:Y:S05]  /*3180*/  CALL.ABS.NOINC R2 ;  /* 0x0000000002007343 */ /* 0x010fea0003c00000 */
.L_x_1562:
[----:B------:R-:W-:Y:S05]  /*3190*/  BRA `(.L_x_1532) ;  /* 0x00000000005c7947 */ /* 0x000fea0003800000 */
.L_x_1561:
[----:B-1----:R-:W-:Y:S02]  /*31a0*/  IMAD.U32 R7, R7, 0x10000, RZ ;  /* 0x0001000007077824 */ /* 0x002fe400078e00ff */
[----:B0-----:R-:W-:-:S03]  /*31b0*/  HFMA2 R5, -RZ, RZ, 0, 1.5199184417724609375e-05 ;  /* 0x000000ffff057431 */ /* 0x001fc600000001ff */
        /* <DEDUP_REMOVED lines=14> */
.L_x_1560:
[----:B-1----:R-:W-:-:S06]  /*32a0*/  SHF.L.U32 R4, R7, 0x10, RZ ;  /* 0x0000001007047819 */ /* 0x002fcc00000006ff */
[----:B0-----:R-:W0:Y:S02]  /*32b0*/  F2I.U64.TRUNC R4, R4 ;  /* 0x0000000400047311 */ /* 0x001e24000020d800 */
[----:B0-----:R0:W-:Y:S01]  /*32c0*/  STG.E.64 desc[UR36][R2.64], R4 ;  /* 0x0000000402007986 */ /* 0x0011e2000c101b24 */
[----:B------:R-:W-:Y:S05]  /*32d0*/  BRA `(.L_x_1532) ;  /* 0x00000000000c7947 */ /* 0x000fea0003800000 */
.L_x_1559:
[----:B-1----:R-:W-:-:S06]  /*32e0*/  IMAD.U32 R7, R7, 0x10000, RZ ;  /* 0x0001000007077824 */ /* 0x002fcc00078e00ff */
[----:B------:R-:W1:Y:S02]  /*32f0*/  F2I.FTZ.U32.TRUNC.NTZ R7, R7 ;  /* 0x0000000700077305 */ /* 0x000e64000021f000 */
[----:B-1----:R1:W-:Y:S02]  /*3300*/  STG.E desc[UR36][R2.64], R7 ;  /* 0x0000000702007986 */ /* 0x0023e4000c101924 */
.L_x_1532:
[----:B------:R-:W-:-:S07]  /*3310*/  VIADD R17, R17, 0x80 ;  /* 0x0000008011117836 */ /* 0x000fce0000000000 */
.L_x_1491:
[----:B------:R-:W-:Y:S05]  /*3320*/  BSYNC.RECONVERGENT B6 ;  /* 0x0000000000067941 */ /* 0x000fea0003800200 */
.L_x_1490:
        /* <DEDUP_REMOVED lines=307> */
.L_x_1565:
        /* <DEDUP_REMOVED lines=18> */
.L_x_1569:
[----:B------:R-:W2:Y:S02]  /*4780*/  LDG.E.U8 R2, desc[UR36][R2.64] ;  /* 0x0000002402027981 */ /* 0x000ea4000c1e1100 */
[----:B--2---:R-:W-:-:S04]  /*4790*/  I2FP.F32.U32 R0, R2 ;  /* 0x0000000200007245 */ /* 0x004fc80000201000 */
[----:B------:R-:W-:Y:S01]  /*47a0*/  F2FP.BF16.F32.PACK_AB R0, RZ, R0 ;  /* 0x00000000ff00723e */ /* 0x000fe200000010ff */
[----:B------:R-:W-:Y:S06]  /*47b0*/  BRA `(.L_x_1571) ;  /* 0x0000000c00847947 */ /* 0x000fec0003800000 */
.L_x_1568:
        /* <DEDUP_REMOVED lines=10> */
.L_x_1573:
[----:B------:R-:W2:Y:S02]  /*4860*/  LDG.E R2, desc[UR36][R2.64] ;  /* 0x0000002402027981 */ /* 0x000ea4000c1e1900 */
[----:B--2---:R-:W-:-:S04]  /*4870*/  I2FP.F32.S32 R0, R2 ;  /* 0x0000000200007245 */ /* 0x004fc80000201400 */
[----:B------:R-:W-:Y:S01]  /*4880*/  F2FP.BF16.F32.PACK_AB R0, RZ, R0 ;  /* 0x00000000ff00723e */ /* 0x000fe200000010ff */
[----:B------:R-:W-:Y:S06]  /*4890*/  BRA `(.L_x_1571) ;  /* 0x0000000c004c7947 */ /* 0x000fec0003800000 */
.L_x_1572:
[----:B------:R-:W2:Y:S02]  /*48a0*/  LDG.E.U16 R2, desc[UR36][R2.64] ;  /* 0x0000002402027981 */ /* 0x000ea4000c1e1500 */
[----:B--2---:R-:W0:Y:S02]  /*48b0*/  I2F.S16 R0, R2 ;  /* 0x0000000200007306 */ /* 0x004e240000101400 */
[----:B0-----:R-:W-:Y:S01]  /*48c0*/  F2FP.BF16.F32.PACK_AB R0, RZ, R0 ;  /* 0x00000000ff00723e */ /* 0x001fe200000010ff */
[----:B------:R-:W-:Y:S06]  /*48d0*/  BRA `(.L_x_1571) ;  /* 0x0000000c003c7947 */ /* 0x000fec0003800000 */
.L_x_1567:
        /* <DEDUP_REMOVED lines=9> */
.L_x_1575:
[----:B------:R-:W2:Y:S02]  /*4970*/  LDG.E.U16 R0, desc[UR36][R2.64] ;  /* 0x0000002402007981 */ /* 0x000ea4000c1e1500 */
[----:B--2---:R-:W-:-:S05]  /*4980*/  HADD2.F32 R0, -RZ, R0.H0_H0 ;  /* 0x20000000ff007230 */ /* 0x004fca0000004100 */
[----:B------:R-:W-:Y:S01]  /*4990*/  F2FP.BF16.F32.PACK_AB R0, RZ, R0 ;  /* 0x00000000ff00723e */ /* 0x000fe200000010ff */
[----:B------:R-:W-:Y:S06]  /*49a0*/  BRA `(.L_x_1571) ;  /* 0x0000000c00087947 */ /* 0x000fec0003800000 */
.L_x_1574:
        /* <DEDUP_REMOVED lines=9> */
.L_x_1577:
[----:B------:R-:W2:Y:S02]  /*4a40*/  LDG.E.U16 R2, desc[UR36][R2.64] ;  /* 0x0000002402027981 */ /* 0x000ea4000c1e1500 */
[----:B--2---:R-:W-:-:S05]  /*4a50*/  HADD2.F32 R0, -RZ, R2.H0_H0 ;  /* 0x20000002ff007230 */ /* 0x004fca0000004100 */
[----:B------:R-:W-:Y:S01]  /*4a60*/  F2FP.BF16.F32.PACK_AB R0, RZ, R0 ;  /* 0x00000000ff00723e */ /* 0x000fe200000010ff */
[----:B------:R-:W-:Y:S06]  /*4a70*/  BRA `(.L_x_1571) ;  /* 0x0000000800d47947 */ /* 0x000fec0003800000 */
.L_x_1576:
        /* <DEDUP_REMOVED lines=8> */
.L_x_1566:
        /* <DEDUP_REMOVED lines=13> */
.L_x_1580:
        /* <DEDUP_REMOVED lines=8> */
.L_x_1579:
        /* <DEDUP_REMOVED lines=27> */
.L_x_1582:
        /* <DEDUP_REMOVED lines=13> */
.L_x_1581:
[----:B------:R0:W5:Y:S01]  /*4ed0*/  LDG.E.U16 R0, desc[UR36][R2.64] ;  /* 0x0000002402007981 */ /* 0x000162000c1e1500 */
[----:B------:R-:W-:Y:S05]  /*4ee0*/  BRA `(.L_x_1571) ;  /* 0x0000000400b87947 */ /* 0x000fea0003800000 */
.L_x_1578:
        /* <DEDUP_REMOVED lines=12> */
.L_x_1585:
        /* <DEDUP_REMOVED lines=21> */
.L_x_1589:
[----:B------:R-:W-:Y:S05]  /*5100*/  BSYNC.RECONVERGENT B1 ;  /* 0x0000000000017941 */ /* 0x000fea0003800200 */
.L_x_1588:
[----:B------:R-:W-:Y:S01]  /*5110*/  IMAD.SHL.U32 R0, R0, 0x100000, RZ ;  /* 0x0010000000007824 */ /* 0x000fe200078e00ff */
[----:B------:R-:W-:-:S04]  /*5120*/  LEA R2, R2, 0x3b800000, 0x17 ;  /* 0x3b80000002027811 */ /* 0x000fc800078eb8ff */
[----:B------:R-:W-:-:S07]  /*5130*/  LOP3.LUT R0, R2, R0, R7, 0xfe, !PT ;  /* 0x0000000002007212 */ /* 0x000fce00078efe07 */
.L_x_1587:
[----:B------:R-:W-:Y:S05]  /*5140*/  BSYNC.RECONVERGENT B0 ;  /* 0x0000000000007941 */ /* 0x000fea0003800200 */
.L_x_1586:
[----:B------:R-:W-:Y:S01]  /*5150*/  F2FP.BF16.F32.PACK_AB R0, RZ, R0 ;  /* 0x00000000ff00723e */ /* 0x000fe200000010ff */
[----:B------:R-:W-:Y:S06]  /*5160*/  BRA `(.L_x_1571) ;  /* 0x0000000400187947 */ /* 0x000fec0003800000 */
.L_x_1584:
        /* <DEDUP_REMOVED lines=21> */
.L_x_1593:
[----:B------:R-:W-:Y:S05]  /*52c0*/  BSYNC.RECONVERGENT B1 ;  /* 0x0000000000017941 */ /* 0x000fea0003800200 */
.L_x_1592:
[----:B------:R-:W-:Y:S01]  /*52d0*/  IMAD.SHL.U32 R0, R0, 0x200000, RZ ;  /* 0x0020000000007824 */ /* 0x000fe200078e00ff */
[----:B------:R-:W-:-:S04]  /*52e0*/  LEA R2, R2, 0x37800000, 0x17 ;  /* 0x3780000002027811 */ /* 0x000fc800078eb8ff */
[----:B------:R-:W-:-:S07]  /*52f0*/  LOP3.LUT R0, R2, R0, R7, 0xfe, !PT ;  /* 0x0000000002007212 */ /* 0x000fce00078efe07 */
.L_x_1591:
[----:B------:R-:W-:Y:S05]  /*5300*/  BSYNC.RECONVERGENT B0 ;  /* 0x0000000000007941 */ /* 0x000fea0003800200 */
.L_x_1590:
[----:B------:R-:W-:Y:S01]  /*5310*/  F2FP.BF16.F32.PACK_AB R0, RZ, R0 ;  /* 0x00000000ff00723e */ /* 0x000fe200000010ff */
[----:B------:R-:W-:Y:S06]  /*5320*/  BRA `(.L_x_1571) ;  /* 0x0000000000a87947 */ /* 0x000fec0003800000 */
.L_x_1583:
        /* <DEDUP_REMOVED lines=14> */
.L_x_1597:
[----:B------:R-:W-:Y:S05]  /*5410*/  BSYNC.RECONVERGENT B0 ;  /* 0x0000000000007941 */ /* 0x000fea0003800200 */
.L_x_1596:
[----:B------:R-:W-:Y:S01]  /*5420*/  F2FP.BF16.F32.PACK_AB R0, RZ, R0 ;  /* 0x00000000ff00723e */ /* 0x000fe200000010ff */
[----:B------:R-:W-:Y:S06]  /*5430*/  BRA `(.L_x_1571) ;  /* 0x0000000000647947 */ /* 0x000fec0003800000 */
.L_x_1570:
        /* <DEDUP_REMOVED lines=16> */
.L_x_1598:
[----:B------:R-:W-:Y:S01]  /*5540*/  PRMT R0, RZ, 0x7610, R0 ;  /* 0x00007610ff007816 */ /* 0x000fe20000000000 */
[----:B------:R-:W-:Y:S06]  /*5550*/  BRA `(.L_x_1571) ;  /* 0x00000000001c7947 */ /* 0x000fec0003800000 */
.L_x_1595:
[----:B------:R-:W2:Y:S02]  /*5560*/  LDG.E.64 R2, desc[UR36][R2.64] ;  /* 0x0000002402027981 */ /* 0x000ea4000c1e1b00 */
[----:B--2---:R-:W0:Y:S02]  /*5570*/  I2F.U64 R0, R2 ;  /* 0x0000000200007312 */ /* 0x004e240000301000 */
[----:B0-----:R-:W-:Y:S01]  /*5580*/  F2FP.BF16.F32.PACK_AB R0, RZ, R0 ;  /* 0x00000000ff00723e */ /* 0x001fe200000010ff */
[----:B------:R-:W-:Y:S06]  /*5590*/  BRA `(.L_x_1571) ;  /* 0x00000000000c7947 */ /* 0x000fec0003800000 */
.L_x_1594:
[----:B------:R-:W2:Y:S02]  /*55a0*/  LDG.E R2, desc[UR36][R2.64] ;  /* 0x0000002402027981 */ /* 0x000ea4000c1e1900 */
[----:B--2---:R-:W-:-:S04]  /*55b0*/  I2FP.F32.U32 R0, R2 ;  /* 0x0000000200007245 */ /* 0x004fc80000201000 */
[----:B------:R-:W-:-:S07]  /*55c0*/  F2FP.BF16.F32.PACK_AB R0, RZ, R0 ;  /* 0x00000000ff00723e */ /* 0x000fce00000010ff */
.L_x_1571:
        /* <DEDUP_REMOVED lines=23> */
[----:B0-----:R-:W0:Y:S02]  /*5740*/  F2I.FTZ.TRUNC.NTZ R5, R0 ;  /* 0x0000000000057305 */ /* 0x001e24000021f100 */
[----:B0-----:R0:W-:Y:S01]  /*5750*/  STG.E.U8 desc[UR36][R2.64], R5 ;  /* 0x0000000502007986 */ /* 0x0011e2000c101124 */
[----:B------:R-:W-:Y:S05]  /*5760*/  BRA `(.L_x_1604) ;  /* 0x0000000c007c7947 */ /* 0x000fea0003800000 */
.L_x_1602:
[----:B01----:R-:W-:-:S06]  /*5770*/  SHF.L.U32 R5, R7, 0x10, RZ ;  /* 0x0000001007057819 */ /* 0x003fcc00000006ff */
[----:B------:R-:W0:Y:S02]  /*5780*/  F2I.S64.TRUNC R4, R5 ;  /* 0x0000000500047311 */ /* 0x000e24000020d900 */
[----:B0-----:R0:W-:Y:S01]  /*5790*/  STG.E.U8 desc[UR36][R2.64], R4 ;  /* 0x0000000402007986 */ /* 0x0011e2000c101124 */
[----:B------:R-:W-:Y:S05]  /*57a0*/  BRA `(.L_x_1604) ;  /* 0x0000000c006c7947 */ /* 0x000fea0003800000 */
.L_x_1601:
        /* <DEDUP_REMOVED lines=10> */
.L_x_1606:
[----:B-1----:R-:W-:-:S06]  /*5850*/  IMAD.U32 R7, R7, 0x10000, RZ ;  /* 0x0001000007077824 */ /* 0x002fcc00078e00ff */
[----:B------:R-:W1:Y:S02]  /*5860*/  F2I.FTZ.TRUNC.NTZ R7, R7 ;  /* 0x0000000700077305 */ /* 0x000e64000021f100 */
[----:B-1----:R1:W-:Y:S01]  /*5870*/  STG.E desc[UR36][R2.64], R7 ;  /* 0x0000000702007986 */ /* 0x0023e2000c101924 */
[----:B------:R-:W-:Y:S05]  /*5880*/  BRA `(.L_x_1604) ;  /* 0x0000000c00347947 */ /* 0x000fea0003800000 */
.L_x_1605:
[----:B-1----:R-:W-:-:S06]  /*5890*/  SHF.L.U32 R7, R7, 0x10, RZ ;  /* 0x0000001007077819 */ /* 0x002fcc00000006ff */
[----:B------:R-:W1:Y:S02]  /*58a0*/  F2I.FTZ.TRUNC.NTZ R7, R7 ;  /* 0x0000000700077305 */ /* 0x000e64000021f100 */
[----:B-1----:R1:W-:Y:S01]  /*58b0*/  STG.E.U16 desc[UR36][R2.64], R7 ;  /* 0x0000000702007986 */ /* 0x0023e2000c101524 */
[----:B------:R-:W-:Y:S05]  /*58c0*/  BRA `(.L_x_1604) ;  /* 0x0000000c00247947 */ /* 0x000fea0003800000 */
.L_x_1600:
        /* <DEDUP_REMOVED lines=9> */
.L_x_1608:
[----:B-1----:R-:W-:-:S05]  /*5960*/  IMAD.U32 R0, R7, 0x10000, RZ ;  /* 0x0001000007007824 */ /* 0x002fca00078e00ff */
[----:B------:R-:W-:-:S05]  /*5970*/  F2FP.F16.F32.PACK_AB R0, RZ, R0 ;  /* 0x00000000ff00723e */ /* 0x000fca00000000ff */
[----:B------:R1:W-:Y:S01]  /*5980*/  STG.E.U16 desc[UR36][R2.64], R0 ;  /* 0x0000000002007986 */ /* 0x0003e2000c101524 */
[----:B------:R-:W-:Y:S05]  /*5990*/  BRA `(.L_x_1604) ;  /* 0x0000000800f07947 */ /* 0x000fea0003800000 */
.L_x_1607:
[----:B------:R-:W-:-:S09]  /*59a0*/  UISETP.NE.AND UP0, UPT, UR4, 0x7, UPT ;  /* 0x000000070400788c */ /* 0x000fd2000bf05270 */
[----:B------:R-:W-:Y:S05]  /*59b0*/  BRA.U !UP0, `(.L_x_1609) ;  /* 0x0000000108347547 */ /* 0x000fea000b800000 */
[----:B------:R-:W-:-:S09]  /*59c0*/  UISETP.NE.AND UP0, UPT, UR4, 0x8, UPT ;  /* 0x000000080400788c */ /* 0x000fd2000bf05270 */
[----:B------:R-:W-:Y:S05]  /*59d0*/  BRA.U !UP0, `(.L_x_1610) ;  /* 0x0000000108187547 */ /* 0x000fea000b800000 */
[----:B------:R-:W-:-:S09]  /*59e0*/  UISETP.NE.AND UP0, UPT, UR4, 0x9, UPT ;  /* 0x000000090400788c */ /* 0x000fd2000bf05270 */
[----:B------:R-:W-:Y:S05]  /*59f0*/  BRA.U UP0, `(.L_x_1603) ;  /* 0x0000000500fc7547 */ /* 0x000fea000b800000 */
[----:B-1----:R-:W-:Y:S01]  /*5a00*/  SHF.L.U32 R4, R7, 0x10, RZ ;  /* 0x0000001007047819 */ /* 0x002fe200000006ff */
[----:B0-----:R-:W-:-:S05]  /*5a10*/  IMAD.MOV.U32 R5, RZ, RZ, RZ ;  /* 0x000000ffff057224 */ /* 0x001fca00078e00ff */
[----:B------:R0:W-:Y:S01]  /*5a20*/  STG.E.64 desc[UR36][R2.64], R4 ;  /* 0x0000000402007986 */ /* 0x0001e2000c101b24 */
[----:B------:R-:W-:Y:S05]  /*5a30*/  BRA `(.L_x_1604) ;  /* 0x0000000800c87947 */ /* 0x000fea0003800000 */
.L_x_1610:
[----:B-1----:R-:W-:-:S05]  /*5a40*/  IMAD.U32 R7, R7, 0x10000, RZ ;  /* 0x0001000007077824 */ /* 0x002fca00078e00ff */
[----:B0-----:R-:W-:-:S04]  /*5a50*/  F2FP.F16.F32.PACK_AB R5, RZ, R7 ;  /* 0x00000007ff05723e */ /* 0x001fc800000000ff */
[----:B------:R-:W-:-:S05]  /*5a60*/  PRMT R5, R5, 0x5410, RZ ;  /* 0x0000541005057816 */ /* 0x000fca00000000ff */
[----:B------:R0:W-:Y:S01]  /*5a70*/  STG.E desc[UR36][R2.64], R5 ;  /* 0x0000000502007986 */ /* 0x0001e2000c101924 */
[----:B------:R-:W-:Y:S05]  /*5a80*/  BRA `(.L_x_1604) ;  /* 0x0000000800b47947 */ /* 0x000fea0003800000 */
.L_x_1609:
[----:B-1----:R-:W-:-:S05]  /*5a90*/  SHF.L.U32 R4, R7, 0x10, RZ ;  /* 0x0000001007047819 */ /* 0x002fca00000006ff */
[----:B------:R-:W-:-:S06]  /*5aa0*/  FMUL.FTZ R4, R4, 1 ;  /* 0x3f80000004047820 */ /* 0x000fcc0000410000 */
[----:B0-----:R-:W0:Y:S02]  /*5ab0*/  F2F.F64.F32 R4, R4 ;  /* 0x0000000400047310 */ /* 0x001e240000201800 */
[----:B0-----:R0:W-:Y:S01]  /*5ac0*/  STG.E.64 desc[UR36][R2.64], R4 ;  /* 0x0000000402007986 */ /* 0x0011e2000c101b24 */
[----:B------:R-:W-:Y:S05]  /*5ad0*/  BRA `(.L_x_1604) ;  /* 0x0000000800a07947 */ /* 0x000fea0003800000 */
.L_x_1599:
        /* <DEDUP_REMOVED lines=14> */
.L_x_1614:
[----:B01----:R-:W-:Y:S01]  /*5bc0*/  IMAD.U32 R5, R7, 0x10000, RZ ;  /* 0x0001000007057824 */ /* 0x003fe200078e00ff */
[----:B------:R-:W-:Y:S01]  /*5bd0*/  BSSY.RECONVERGENT B0, `(.L_x_1615) ;  /* 0x0000013000007945 */ /* 0x000fe20003800200 */
[----:B------:R-:W-:-:S03]  /*5be0*/  MOV R0, 0x80 ;  /* 0x0000008000007802 */ /* 0x000fc60000000f00 */
        /* <DEDUP_REMOVED lines=15> */
.L_x_1617:
[----:B------:R-:W-:-:S04]  /*5ce0*/  SHF.R.U32.HI R5, RZ, 0x18, R5 ;  /* 0x00000018ff057819 */ /* 0x000fc80000011605 */
[----:B------:R-:W-:-:S07]  /*5cf0*/  LOP3.LUT R0, R0, 0x80, R5, 0xf8, !PT ;  /* 0x0000008000007812 */ /* 0x000fce00078ef805 */
.L_x_1616:
[----:B------:R-:W-:Y:S05]  /*5d00*/  BSYNC.RECONVERGENT B0 ;  /* 0x0000000000007941 */ /* 0x000fea0003800200 */
.L_x_1615:
[----:B------:R0:W-:Y:S01]  /*5d10*/  STG.E.U8 desc[UR36][R2.64], R0 ;  /* 0x0000000002007986 */ /* 0x0001e2000c101124 */
[----:B------:R-:W-:Y:S05]  /*5d20*/  BRA `(.L_x_1604) ;  /* 0x00000008000c7947 */ /* 0x000fea0003800000 */
.L_x_1613:
[----:B01----:R-:W-:Y:S01]  /*5d30*/  IMAD.U32 R5, R7, 0x10000, RZ ;  /* 0x0001000007057824 */ /* 0x003fe200078e00ff */
[----:B------:R-:W-:Y:S01]  /*5d40*/  BSSY.RECONVERGENT B0, `(.L_x_1618) ;  /* 0x0000013000007945 */ /* 0x000fe20003800200 */
[----:B------:R-:W-:-:S03]  /*5d50*/  HFMA2 R0, -RZ, RZ, 0, 7.62939453125e-06 ;  /* 0x00000080ff007431 */ /* 0x000fc600000001ff */
        /* <DEDUP_REMOVED lines=15> */
.L_x_1620:
[----:B------:R-:W-:-:S04]  /*5e50*/  SHF.R.U32.HI R5, RZ, 0x18, R5 ;  /* 0x00000018ff057819 */ /* 0x000fc80000011605 */
[----:B------:R-:W-:-:S07]  /*5e60*/  LOP3.LUT R0, R0, 0x80, R5, 0xf8, !PT ;  /* 0x0000008000007812 */ /* 0x000fce00078ef805 */
.L_x_1619:
[----:B------:R-:W-:Y:S05]  /*5e70*/  BSYNC.RECONVERGENT B0 ;  /* 0x0000000000007941 */ /* 0x000fea0003800200 */
.L_x_1618:
[----:B------:R0:W-:Y:S01]  /*5e80*/  STG.E.U8 desc[UR36][R2.64], R0 ;  /* 0x0000000002007986 */ /* 0x0001e2000c101124 */
[----:B------:R-:W-:Y:S05]  /*5e90*/  BRA `(.L_x_1604) ;  /* 0x0000000400b07947 */ /* 0x000fea0003800000 */
.L_x_1612:
[----:B------:R-:W-:-:S09]  /*5ea0*/  UISETP.NE.AND UP0, UPT, UR4, 0x1c, UPT ;  /* 0x0000001c0400788c */ /* 0x000fd2000bf05270 */
[----:B------:R-:W-:Y:S05]  /*5eb0*/  BRA.U !UP0, `(.L_x_1621) ;  /* 0x0000000108607547 */ /* 0x000fea000b800000 */
[----:B------:R-:W-:-:S09]  /*5ec0*/  UISETP.NE.AND UP0, UPT, UR4, 0x1d, UPT ;  /* 0x0000001d0400788c */ /* 0x000fd2000bf05270 */
[----:B------:R-:W-:Y:S05]  /*5ed0*/  BRA.U !UP0, `(.L_x_1622) ;  /* 0x0000000108487547 */ /* 0x000fea000b800000 */
[----:B------:R-:W-:-:S09]  /*5ee0*/  UISETP.NE.AND UP0, UPT, UR4, 0x2c, UPT ;  /* 0x0000002c0400788c */ /* 0x000fd2000bf05270 */
[----:B------:R-:W-:Y:S05]  /*5ef0*/  BRA.U UP0, `(.L_x_1603) ;  /* 0x0000000100bc7547 */ /* 0x000fea000b800000 */
        /* <DEDUP_REMOVED lines=16> */
.L_x_1622:
[----:B-1----:R-:W-:-:S06]  /*6000*/  IMAD.U32 R4, R7, 0x10000, RZ ;  /* 0x0001000007047824 */ /* 0x002fcc00078e00ff */
[----:B0-----:R-:W0:Y:S02]  /*6010*/  F2I.U64.TRUNC R4, R4 ;  /* 0x0000000400047311 */ /* 0x001e24000020d800 */
[----:B0-----:R0:W-:Y:S01]  /*6020*/  STG.E.64 desc[UR36][R2.64], R4 ;  /* 0x0000000402007986 */ /* 0x0011e2000c101b24 */
[----:B------:R-:W-:Y:S05]  /*6030*/  BRA `(.L_x_1604) ;  /* 0x0000000400487947 */ /* 0x000fea0003800000 */
.L_x_1621:
[----:B-1----:R-:W-:-:S06]  /*6040*/  IMAD.U32 R7, R7, 0x10000, RZ ;  /* 0x0001000007077824 */ /* 0x002fcc00078e00ff */
[----:B------:R-:W1:Y:S02]  /*6050*/  F2I.FTZ.U32.TRUNC.NTZ R7, R7 ;  /* 0x0000000700077305 */ /* 0x000e64000021f000 */
[----:B-1----:R1:W-:Y:S01]  /*6060*/  STG.E desc[UR36][R2.64], R7 ;  /* 0x0000000702007986 */ /* 0x0023e2000c101924 */
[----:B------:R-:W-:Y:S05]  /*6070*/  BRA `(.L_x_1604) ;  /* 0x0000000400387947 */ /* 0x000fea0003800000 */
.L_x_1611:
        /* <DEDUP_REMOVED lines=8> */
[----:B0-----:R-:W-:-:S05]  /*6100*/  SEL R5, RZ, 0x1, !P0 ;  /* 0x00000001ff057807 */ /* 0x001fca0004000000 */
[----:B------:R4:W-:Y:S01]  /*6110*/  STG.E.U8 desc[UR36][R2.64], R5 ;  /* 0x0000000502007986 */ /* 0x0009e2000c101124 */
[----:B------:R-:W-:Y:S05]  /*6120*/  BRA `(.L_x_1604) ;  /* 0x00000004000c7947 */ /* 0x000fea0003800000 */
.L_x_1624:
[----:B-1----:R-:W-:-:S04]  /*6130*/  IMAD.U32 R7, R7, 0x10000, RZ ;  /* 0x0001000007077824 */ /* 0x002fc800078e00ff */
[----:B------:R-:W-:Y:S01]  /*6140*/  FMUL.FTZ R4, R7, 1 ;  /* 0x3f80000007047820 */ /* 0x000fe20000410000 */
[----:B------:R-:W-:-:S05]  /*6150*/  CS2R R6, SRZ ;  /* 0x0000000000067805 */ /* 0x000fca000001ff00 */
[----:B0-----:R-:W0:Y:S02]  /*6160*/  F2F.F64.F32 R4, R4 ;  /* 0x0000000400047310 */ /* 0x001e240000201800 */
[----:B0-----:R0:W-:Y:S01]  /*6170*/  STG.E.128 desc[UR36][R2.64], R4 ;  /* 0x0000000402007986 */ /* 0x0011e2000c101d24 */
[----:B------:R-:W-:Y:S05]  /*6180*/  BRA `(.L_x_1604) ;  /* 0x0000000000f47947 */ /* 0x000fea0003800000 */
.L_x_1623:
[----:B------:R-:W-:-:S09]  /*6190*/  UISETP.NE.AND UP0, UPT, UR4, 0xf, UPT ;  /* 0x0000000f0400788c */ /* 0x000fd2000bf05270 */
[----:B------:R-:W-:Y:S05]  /*61a0*/  BRA.U !UP0, `(.L_x_1625) ;  /* 0x0000000108e87547 */ /* 0x000fea000b800000 */
[----:B------:R-:W-:-:S09]  /*61b0*/  UISETP.NE.AND UP0, UPT, UR4, 0x17, UPT ;  /* 0x000000170400788c */ /* 0x000fd2000bf05270 */
[----:B------:R-:W-:Y:S05]  /*61c0*/  BRA.U !UP0, `(.L_x_1626) ;  /* 0x0000000108907547 */ /* 0x000fea000b800000 */
[----:B------:R-:W-:-:S09]  /*61d0*/  UISETP.NE.AND UP0, UPT, UR4, 0x18, UPT ;  /* 0x000000180400788c */ /* 0x000fd2000bf05270 */
[----:B------:R-:W-:Y:S05]  /*61e0*/  BRA.U !UP0, `(.L_x_1627) ;  /* 0x0000000108447547 */ /* 0x000fea000b800000 */
.L_x_1603:
[----:B------:R-:W-:Y:S01]  /*61f0*/  MOV R0, 0x0 ;  /* 0x0000000000007802 */ /* 0x000fe20000000f00 */
[----:B------:R-:W2:Y:S01]  /*6200*/  LDCU.64 UR4, c[0x4][0x178] ;  /* 0x01002f00ff0477ac */ /* 0x000ea20008000a00 */
[----:B------:R-:W-:Y:S02]  /*6210*/  HFMA2 R12, -RZ, RZ, 0, 5.9604644775390625e-08 ;  /* 0x00000001ff0c7431 */ /* 0x000fe400000001ff */
[----:B------:R-:W-:Y:S01]  /*6220*/  IMAD.MOV.U32 R8, RZ, RZ, 0x65 ;  /* 0x00000065ff087424 */ /* 0x000fe200078e00ff */
[----:B------:R3:W4:Y:S01]  /*6230*/  LDC.64 R2, c[0x4][R0] ;  /* 0x0100000000027b82 */ /* 0x0007220000000a00 */
[----:B------:R-:W5:Y:S01]  /*6240*/  LDCU.64 UR6, c[0x4][0x180] ;  /* 0x01003000ff0677ac */ /* 0x000f620008000a00 */
[----:B------:R-:W-:Y:S01]  /*6250*/  IMAD.MOV.U32 R13, RZ, RZ, RZ ;  /* 0x000000ffff0d7224 */ /* 0x000fe200078e00ff */
[----:B------:R-:W3:Y:S01]  /*6260*/  LDCU.64 UR8, c[0x4][0x90] ;  /* 0x01001200ff0877ac */ /* 0x000ee20008000a00 */
[----:B--2---:R-:W-:Y:S01]  /*6270*/  IMAD.U32 R4, RZ, RZ, UR4 ;  /* 0x00000004ff047e24 */ /* 0x004fe2000f8e00ff */
[----:B0-----:R-:W-:Y:S01]  /*6280*/  MOV R5, UR5 ;  /* 0x0000000500057c02 */ /* 0x001fe20008000f00 */
[----:B-----5:R-:W-:-:S02]  /*6290*/  IMAD.U32 R6, RZ, RZ, UR6 ;  /* 0x00000006ff067e24 */ /* 0x020fc4000f8e00ff */
[----:B-1----:R-:W-:Y:S01]  /*62a0*/  IMAD.U32 R7, RZ, RZ, UR7 ;  /* 0x00000007ff077e24 */ /* 0x002fe2000f8e00ff */
[----:B---3--:R-:W-:Y:S01]  /*62b0*/  MOV R10, UR8 ;  /* 0x00000008000a7c02 */ /* 0x008fe20008000f00 */
[----:B------:R-:W-:-:S07]  /*62c0*/  IMAD.U32 R11, RZ, RZ, UR9 ;  /* 0x00000009ff0b7e24 */ /* 0x000fce000f8e00ff */
[----:B------:R-:W-:-:S07]  /*62d0*/  LEPC R20, `(.L_x_1628) ;  /* 0x000000001014794e */ /* 0x000fce0000000000 */
[----:B----4-:R-:W-:Y:S05]  /*62e0*/  CALL.ABS.NOINC R2 ;  /* 0x0000000002007343 */ /* 0x010fea0003c00000 */
.L_x_1628:
[----:B------:R-:W-:Y:S05]  /*62f0*/  BRA `(.L_x_1604) ;  /* 0x0000000000987947 */ /* 0x000fea0003800000 */
.L_x_1627:
[----:B-1----:R-:W-:Y:S01]  /*6300*/  IMAD.U32 R7, R7, 0x10000, RZ ;  /* 0x0001000007077824 */ /* 0x002fe200078e00ff */
[----:B------:R-:W-:Y:S01]  /*6310*/  BSSY.RECONVERGENT B0, `(.L_x_1629) ;  /* 0x000000c000007945 */ /* 0x000fe20003800200 */
[----:B------:R-:W-:-:S03]  /*6320*/  MOV R0, 0x7f ;  /* 0x0000007f00007802 */ /* 0x000fc60000000f00 */
[----:B------:R-:W-:Y:S02]  /*6330*/  LOP3.LUT R4, R7, 0x7fffffff, RZ, 0xc0, !PT ;  /* 0x7fffffff07047812 */ /* 0x000fe400078ec0ff */
[----:B0-----:R-:W-:Y:S02]  /*6340*/  SHF.R.U32.HI R5, RZ, 0x18, R7 ;  /* 0x00000018ff057819 */ /* 0x001fe40000011607 */
        /* <DEDUP_REMOVED lines=8> */
.L_x_1630:
[----:B------:R-:W-:Y:S05]  /*63d0*/  BSYNC.RECONVERGENT B0 ;  /* 0x0000000000007941 */ /* 0x000fea0003800200 */
.L_x_1629:
[----:B------:R-:W-:-:S05]  /*63e0*/  LOP3.LUT R5, R0, 0x80, R5, 0xf8, !PT ;  /* 0x0000008000057812 */ /* 0x000fca00078ef805 */
[----:B------:R3:W-:Y:S01]  /*63f0*/  STG.E.U8 desc[UR36][R2.64], R5 ;  /* 0x0000000502007986 */ /* 0x0007e2000c101124 */
[----:B------:R-:W-:Y:S05]  /*6400*/  BRA `(.L_x_1604) ;  /* 0x0000000000547947 */ /* 0x000fea0003800000 */
.L_x_1626:
[----:B01----:R-:W-:Y:S01]  /*6410*/  IMAD.U32 R5, R7, 0x10000, RZ ;  /* 0x0001000007057824 */ /* 0x003fe200078e00ff */
        /* <DEDUP_REMOVED lines=11> */
.L_x_1632:
[----:B------:R-:W-:Y:S01]  /*64d0*/  IMAD.MOV.U32 R0, RZ, RZ, 0x7f ;  /* 0x0000007fff007424 */ /* 0x000fe200078e00ff */
[----:B------:R-:W-:-:S04]  /*64e0*/  ISETP.GT.U32.AND P0, PT, R4, 0x7f800000, PT ;  /* 0x7f8000000400780c */ /* 0x000fc80003f04070 */
[----:B------:R-:W-:-:S09]  /*64f0*/  SEL R0, R0, 0x7c, P0 ;  /* 0x0000007c00007807 */ /* 0x000fd20000000000 */
.L_x_1633:
[----:B------:R-:W-:Y:S05]  /*6500*/  BSYNC.RECONVERGENT B0 ;  /* 0x0000000000007941 */ /* 0x000fea0003800200 */
.L_x_1631:
[----:B------:R-:W-:-:S04]  /*6510*/  SHF.R.U32.HI R5, RZ, 0x18, R5 ;  /* 0x00000018ff057819 */ /* 0x000fc80000011605 */
[----:B------:R-:W-:-:S05]  /*6520*/  LOP3.LUT R5, R0, 0x80, R5, 0xf8, !PT ;  /* 0x0000008000057812 */ /* 0x000fca00078ef805 */
[----:B------:R2:W-:Y:S01]  /*6530*/  STG.E.U8 desc[UR36][R2.64], R5 ;  /* 0x0000000502007986 */ /* 0x0005e2000c101124 */
[----:B------:R-:W-:Y:S05]  /*6540*/  BRA `(.L_x_1604) ;  /* 0x0000000000047947 */ /* 0x000fea0003800000 */
.L_x_1625:
[----:B-1----:R1:W-:Y:S02]  /*6550*/  STG.E.U16 desc[UR36][R2.64], R7 ;  /* 0x0000000702007986 */ /* 0x0023e4000c101524 */
.L_x_1604:
[----:B------:R-:W-:-:S07]  /*6560*/  IADD3 R17, PT, PT, R17, 0x80, RZ ;  /* 0x0000008011117810 */ /* 0x000fce0007ffe0ff */
.L_x_1564:
[----:B------:R-:W-:Y:S05]  /*6570*/  BSYNC.RECONVERGENT B6 ;  /* 0x0000000000067941 */ /* 0x000fea0003800200 */
.L_x_1563:
        /* <DEDUP_REMOVED lines=307> */
.L_x_1636:
        /* <DEDUP_REMOVED lines=18> */
.L_x_1640:
[----:B------:R-:W2:Y:S02]  /*79d0*/  LDG.E.U8 R2, desc[UR36][R2.64] ;  /* 0x0000002402027981 */ /* 0x000ea4000c1e1100 */
[----:B--2---:R-:W-:-:S04]  /*79e0*/  I2FP.F32.U32 R0, R2 ;  /* 0x0000000200007245 */ /* 0x004fc80000201000 */
[----:B------:R-:W-:Y:S01]  /*79f0*/  F2FP.BF16.F32.PACK_AB R0, RZ, R0 ;  /* 0x00000000ff00723e */ /* 0x000fe200000010ff */
[----:B------:R-:W-:Y:S06]  /*7a00*/  BRA `(.L_x_1642) ;  /* 0x0000000c00847947 */ /* 0x000fec0003800000 */
.L_x_1639:
        /* <DEDUP_REMOVED lines=10> */
.L_x_1644:
[----:B------:R-:W2:Y:S02]  /*7ab0*/  LDG.E R2, desc[UR36][R2.64] ;  /* 0x0000002402027981 */ /* 0x000ea4000c1e1900 */
[----:B--2---:R-:W-:-:S04]  /*7ac0*/  I2FP.F32.S32 R0, R2 ;  /* 0x0000000200007245 */ /* 0x004fc80000201400 */
[----:B------:R-:W-:Y:S01]  /*7ad0*/  F2FP.BF16.F32.PACK_AB R0, RZ, R0 ;  /* 0x00000000ff00723e */ /* 0x000fe200000010ff */
[----:B------:R-:W-:Y:S06]  /*7ae0*/  BRA `(.L_x_1642) ;  /* 0x0000000c004c7947 */ /* 0x000fec0003800000 */
.L_x_1643:
[----:B------:R-:W2:Y:S02]  /*7af0*/  LDG.E.U16 R2, desc[UR36][R2.64] ;  /* 0x0000002402027981 */ /* 0x000ea4000c1e1500 */
[----:B--2---:R-:W0:Y:S02]  /*7b00*/  I2F.S16 R0, R2 ;  /* 0x0000000200007306 */ /* 0x004e240000101400 */
[----:B0-----:R-:W-:Y:S01]  /*7b10*/  F2FP.BF16.F32.PACK_AB R0, RZ, R0 ;  /* 0x00000000ff00723e */ /* 0x001fe200000010ff */
[----:B------:R-:W-:Y:S06]  /*7b20*/  BRA `(.L_x_1642) ;  /* 0x0000000c003c7947 */ /* 0x000fec0003800000 */
.L_x_1638:
        /* <DEDUP_REMOVED lines=9> */
.L_x_1646:
[----:B------:R-:W2:Y:S02]  /*7bc0*/  LDG.E.U16 R0, desc[UR36][R2.64] ;  /* 0x0000002402007981 */ /* 0x000ea4000c1e1500 */
[----:B--2---:R-:W-:-:S05]  /*7bd0*/  HADD2.F32 R0, -RZ, R0.H0_H0 ;  /* 0x20000000ff007230 */ /* 0x004fca0000004100 */
[----:B------:R-:W-:Y:S01]  /*7be0*/  F2FP.BF16.F32.PACK_AB R0, RZ, R0 ;  /* 0x00000000ff00723e */ /* 0x000fe200000010ff */
[----:B------:R-:W-:Y:S06]  /*7bf0*/  BRA `(.L_x_1642) ;  /* 0x0000000c00087947 */ /* 0x000fec0003800000 */
.L_x_1645:
        /* <DEDUP_REMOVED lines=9> */
.L_x_1648:
[----:B------:R-:W2:Y:S02]  /*7c90*/  LDG.E.U16 R2, desc[UR36][R2.64] ;  /* 0x0000002402027981 */ /* 0x000ea4000c1e1500 */
[----:B--2---:R-:W-:-:S05]  /*7ca0*/  HADD2.F32 R0, -RZ, R2.H0_H0 ;  /* 0x20000002ff007230 */ /* 0x004fca0000004100 */
[----:B------:R-:W-:Y:S01]  /*7cb0*/  F2FP.BF16.F32.PACK_AB R0, RZ, R0 ;  /* 0x00000000ff00723e */ /* 0x000fe200000010ff */
[----:B------:R-:W-:Y:S06]  /*7cc0*/  BRA `(.L_x_1642) ;  /* 0x0000000800d47947 */ /* 0x000fec0003800000 */
.L_x_1647:
        /* <DEDUP_REMOVED lines=8> */
.L_x_1637:
        /* <DEDUP_REMOVED lines=13> */
.L_x_1651:
        /* <DEDUP_REMOVED lines=8> */
.L_x_1650:
        /* <DEDUP_REMOVED lines=27> */
.L_x_1653:
        /* <DEDUP_REMOVED lines=13> */
.L_x_1652:
[----:B------:R0:W5:Y:S01]  /*8120*/  LDG.E.U16 R0, desc[UR36][R2.64] ;  /* 0x0000002402007981 */ /* 0x000162000c1e1500 */
[----:B------:R-:W-:Y:S05]  /*8130*/  BRA `(.L_x_1642) ;  /* 0x0000000400b87947 */ /* 0x000fea0003800000 */
.L_x_1649:
        /* <DEDUP_REMOVED lines=12> */
.L_x_1656:
        /* <DEDUP_REMOVED lines=21> */
.L_x_1660:
[----:B------:R-:W-:Y:S05]  /*8350*/  BSYNC.RECONVERGENT B1 ;  /* 0x0000000000017941 */ /* 0x000fea0003800200 */
.L_x_1659:
[----:B------:R-:W-:Y:S01]  /*8360*/  IMAD.SHL.U32 R0, R0, 0x100000, RZ ;  /* 0x0010000000007824 */ /* 0x000fe200078e00ff */
[----:B------:R-:W-:-:S04]  /*8370*/  LEA R2, R2, 0x3b800000, 0x17 ;  /* 0x3b80000002027811 */ /* 0x000fc800078eb8ff */
[----:B------:R-:W-:-:S07]  /*8380*/  LOP3.LUT R0, R2, R0, R7, 0xfe, !PT ;  /* 0x0000000002007212 */ /* 0x000fce00078efe07 */
.L_x_1658:
[----:B------:R-:W-:Y:S05]  /*8390*/  BSYNC.RECONVERGENT B0 ;  /* 0x0000000000007941 */ /* 0x000fea0003800200 */
.L_x_1657:
[----:B------:R-:W-:Y:S01]  /*83a0*/  F2FP.BF16.F32.PACK_AB R0, RZ, R0 ;  /* 0x00000000ff00723e */ /* 0x000fe200000010ff */
[----:B------:R-:W-:Y:S06]  /*83b0*/  BRA `(.L_x_1642) ;  /* 0x0000000400187947 */ /* 0x000fec0003800000 */
.L_x_1655:
        /* <DEDUP_REMOVED lines=21> */
.L_x_1664:
[----:B------:R-:W-:Y:S05]  /*8510*/  BSYNC.RECONVERGENT B1 ;  /* 0x0000000000017941 */ /* 0x000fea0003800200 */
.L_x_1663:
[----:B------:R-:W-:Y:S02]  /*8520*/  SHF.L.U32 R0, R0, 0x15, RZ ;  /* 0x0000001500007819 */ /* 0x000fe400000006ff */
[----:B------:R-:W-:-:S04]  /*8530*/  LEA R2, R2, 0x37800000, 0x17 ;  /* 0x3780000002027811 */ /* 0x000fc800078eb8ff */
[----:B------:R-:W-:-:S07]  /*8540*/  LOP3.LUT R0, R2, R0, R7, 0xfe, !PT ;  /* 0x0000000002007212 */ /* 0x000fce00078efe07 */
.L_x_1662:
[----:B------:R-:W-:Y:S05]  /*8550*/  BSYNC.RECONVERGENT B0 ;  /* 0x0000000000007941 */ /* 0x000fea0003800200 */
.L_x_1661:
[----:B------:R-:W-:Y:S01]  /*8560*/  F2FP.BF16.F32.PACK_AB R0, RZ, R0 ;  /* 0x00000000ff00723e */ /* 0x000fe200000010ff */
[----:B------:R-:W-:Y:S06]  /*8570*/  BRA `(.L_x_1642) ;  /* 0x0000000000a87947 */ /* 0x000fec0003800000 */
.L_x_1654:
        /* <DEDUP_REMOVED lines=14> */
.L_x_1668:
[----:B------:R-:W-:Y:S05]  /*8660*/  BSYNC.RECONVERGENT B0 ;  /* 0x0000000000007941 */ /* 0x000fea0003800200 */
.L_x_1667:
[----:B------:R-:W-:Y:S01]  /*8670*/  F2FP.BF16.F32.PACK_AB R0, RZ, R0 ;  /* 0x00000000ff00723e */ /* 0x000fe200000010ff */
[----:B------:R-:W-:Y:S06]  /*8680*/  BRA `(.L_x_1642) ;  /* 0x0000000000647947 */ /* 0x000fec0003800000 */
.L_x_1641:
        /* <DEDUP_REMOVED lines=16> */
.L_x_1669:
[----:B------:R-:W-:Y:S01]  /*8790*/  PRMT R0, RZ, 0x7610, R0 ;  /* 0x00007610ff007816 */ /* 0x000fe20000000000 */
[----:B------:R-:W-:Y:S06]  /*87a0*/  BRA `(.L_x_1642) ;  /* 0x00000000001c7947 */ /* 0x000fec0003800000 */
.L_x_1666:
[----:B------:R-:W2:Y:S02]  /*87b0*/  LDG.E.64 R2, desc[UR36][R2.64] ;  /* 0x0000002402027981 */ /* 0x000ea4000c1e1b00 */
[----:B--2---:R-:W0:Y:S02]  /*87c0*/  I2F.U64 R0, R2 ;  /* 0x0000000200007312 */ /* 0x004e240000301000 */
[----:B0-----:R-:W-:Y:S01]  /*87d0*/  F2FP.BF16.F32.PACK_AB R0, RZ, R0 ;  /* 0x00000000ff00723e */ /* 0x001fe200000010ff */
[----:B------:R-:W-:Y:S06]  /*87e0*/  BRA `(.L_x_1642) ;  /* 0x00000000000c7947 */ /* 0x000fec0003800000 */
.L_x_1665:
[----:B------:R-:W2:Y:S02]  /*87f0*/  LDG.E R2, desc[UR36][R2.64] ;  /* 0x0000002402027981 */ /* 0x000ea4000c1e1900 */
[----:B--2---:R-:W-:-:S04]  /*8800*/  I2FP.F32.U32 R0, R2 ;  /* 0x0000000200007245 */ /* 0x004fc80000201000 */
[----:B------:R-:W-:-:S07]  /*8810*/  F2FP.BF16.F32.PACK_AB R0, RZ, R0 ;  /* 0x00000000ff00723e */ /* 0x000fce00000010ff */
.L_x_1642:
[----:B-----5:R-:W-:Y:S01]  /*8820*/  IMAD.U32 R0, R0, 0x10000, RZ ;  /* 0x0001000000007824 */ /* 0x020fe200078e00ff */
[----:B------:R-:W-:Y:S01]  /*8830*/  USHF.L.U32 UR4, UR43, 0x10, URZ ;  /* 0x000000102b047899 */ /* 0x000fe200080006ff */
[----:B------:R-:W0:Y:S04]  /*8840*/  LDCU.64 UR6, c[0x0][0x580] ;  /* 0x0000b000ff0677ac */ /* 0x000e280008000a00 */
[----:B------:R-:W1:Y:S01]  /*8850*/  MUFU.RCP R0, R0 ;  /* 0x0000000000007308 */ /* 0x000e620000001000 */
[----:B0-----:R-:W-:Y:S01]  /*8860*/  IADD3 R2, P0, PT, R16, UR6, RZ ;  /* 0x0000000610027c10 */ /* 0x001fe2000ff1e0ff */
[----:B-1----:R-:W-:Y:S01]  /*8870*/  FMUL.FTZ R4, R0, UR4 ;  /* 0x0000000400047c20 */ /* 0x002fe20008410000 */
[----:B------:R-:W-:Y:S02]  /*8880*/  UPRMT UR4, UR39, 0x9910, URZ ;  /* 0x0000991027047896 */ /* 0x000fe400080000ff */
[----:B------:R-:W-:-:S02]  /*8890*/  IADD3.X R3, PT, PT, RZ, UR7, RZ, P0, !PT ;  /* 0x00000007ff037c10 */ /* 0x000fc400087fe4ff */
        /* <DEDUP_REMOVED lines=18> */
.L_x_1673:
[----:B01----:R-:W-:-:S06]  /*89c0*/  IMAD.U32 R5, R7, 0x10000, RZ ;  /* 0x0001000007057824 */ /* 0x003fcc00078e00ff */
[----:B------:R-:W0:Y:S02]  /*89d0*/  F2I.S64.TRUNC R4, R5 ;  /* 0x0000000500047311 */ /* 0x000e24000020d900 */
[----:B0-----:R0:W-:Y:S01]  /*89e0*/  STG.E.U8 desc[UR36][R2.64], R4 ;  /* 0x0000000402007986 */ /* 0x0011e2000c101124 */
[----:B------:R-:W-:Y:S05]  /*89f0*/  BRA `(.L_x_1675) ;  /* 0x0000000c006c7947 */ /* 0x000fea0003800000 */
.L_x_1672:
        /* <DEDUP_REMOVED lines=10> */
.L_x_1677:
[----:B-1----:R-:W-:-:S06]  /*8aa0*/  IMAD.U32 R7, R7, 0x10000, RZ ;  /* 0x0001000007077824 */ /* 0x002fcc00078e00ff */
[----:B------:R-:W1:Y:S02]  /*8ab0*/  F2I.FTZ.TRUNC.NTZ R7, R7 ;  /* 0x0000000700077305 */ /* 0x000e64000021f100 */
[----:B-1----:R3:W-:Y:S01]  /*8ac0*/  STG.E desc[UR36][R2.64], R7 ;  /* 0x0000000702007986 */ /* 0x0027e2000c101924 */
[----:B------:R-:W-:Y:S05]  /*8ad0*/  BRA `(.L_x_1675) ;  /* 0x0000000c00347947 */ /* 0x000fea0003800000 */
.L_x_1676:
[----:B-1----:R-:W-:-:S06]  /*8ae0*/  IMAD.U32 R7, R7, 0x10000, RZ ;  /* 0x0001000007077824 */ /* 0x002fcc00078e00ff */
[----:B------:R-:W1:Y:S02]  /*8af0*/  F2I.FTZ.TRUNC.NTZ R7, R7 ;  /* 0x0000000700077305 */ /* 0x000e64000021f100 */
[----:B-1----:R1:W-:Y:S01]  /*8b00*/  STG.E.U16 desc[UR36][R2.64], R7 ;  /* 0x0000000702007986 */ /* 0x0023e2000c101524 */
[----:B------:R-:W-:Y:S05]  /*8b10*/  BRA `(.L_x_1675) ;  /* 0x0000000c00247947 */ /* 0x000fea0003800000 */
.L_x_1671:
        /* <DEDUP_REMOVED lines=9> */
.L_x_1679:
[----:B-1----:R-:W-:-:S05]  /*8bb0*/  IMAD.U32 R0, R7, 0x10000, RZ ;  /* 0x0001000007007824 */ /* 0x002fca00078e00ff */
[----:B------:R-:W-:-:S05]  /*8bc0*/  F2FP.F16.F32.PACK_AB R0, RZ, R0 ;  /* 0x00000000ff00723e */ /* 0x000fca00000000ff */
[----:B------:R1:W-:Y:S01]  /*8bd0*/  STG.E.U16 desc[UR36][R2.64], R0 ;  /* 0x0000000002007986 */ /* 0x0003e2000c101524 */
[----:B------:R-:W-:Y:S05]  /*8be0*/  BRA `(.L_x_1675) ;  /* 0x0000000800f07947 */ /* 0x000fea0003800000 */
.L_x_1678:
        /* <DEDUP_REMOVED lines=10> */
.L_x_1681:
[----:B-1----:R-:W-:-:S05]  /*8c90*/  IMAD.U32 R7, R7, 0x10000, RZ ;  /* 0x0001000007077824 */ /* 0x002fca00078e00ff */
[----:B0-----:R-:W-:-:S04]  /*8ca0*/  F2FP.F16.F32.PACK_AB R5, RZ, R7 ;  /* 0x00000007ff05723e */ /* 0x001fc800000000ff */
[----:B------:R-:W-:-:S05]  /*8cb0*/  PRMT R5, R5, 0x5410, RZ ;  /* 0x0000541005057816 */ /* 0x000fca00000000ff */
[----:B------:R0:W-:Y:S01]  /*8cc0*/  STG.E desc[UR36][R2.64], R5 ;  /* 0x0000000502007986 */ /* 0x0001e2000c101924 */
[----:B------:R-:W-:Y:S05]  /*8cd0*/  BRA `(.L_x_1675) ;  /* 0x0000000800b47947 */ /* 0x000fea0003800000 */
.L_x_1680:
[----:B-1----:R-:W-:-:S04]  /*8ce0*/  IMAD.U32 R4, R7, 0x10000, RZ ;  /* 0x0001000007047824 */ /* 0x002fc800078e00ff */
[----:B------:R-:W-:-:S06]  /*8cf0*/  FMUL.FTZ R4, R4, 1 ;  /* 0x3f80000004047820 */ /* 0x000fcc0000410000 */
[----:B0-----:R-:W0:Y:S02]  /*8d00*/  F2F.F64.F32 R4, R4 ;  /* 0x0000000400047310 */ /* 0x001e240000201800 */
[----:B0-----:R0:W-:Y:S01]  /*8d10*/  STG.E.64 desc[UR36][R2.64], R4 ;  /* 0x0000000402007986 */ /* 0x0011e2000c101b24 */
[----:B------:R-:W-:Y:S05]  /*8d20*/  BRA `(.L_x_1675) ;  /* 0x0000000800a07947 */ /* 0x000fea0003800000 */
.L_x_1670:
        /* <DEDUP_REMOVED lines=10> */
[----:B01----:R-:W-:-:S06]  /*8dd0*/  SHF.L.U32 R5, R7, 0x10, RZ ;  /* 0x0000001007057819 */ /* 0x003fcc00000006ff */
[----:B------:R-:W0:Y:S02]  /*8de0*/  F2I.FTZ.U32.TRUNC.NTZ R5, R5 ;  /* 0x0000000500057305 */ /* 0x000e24000021f000 */
[----:B0-----:R0:W-:Y:S01]  /*8df0*/  STG.E.U16 desc[UR36][R2.64], R5 ;  /* 0x0000000502007986 */ /* 0x0011e2000c101524 */
[----:B------:R-:W-:Y:S05]  /*8e00*/  BRA `(.L_x_1675) ;  /* 0x0000000800687947 */ /* 0x000fea0003800000 */
.L_x_1685:
[----:B01----:R-:W-:Y:S01]  /*8e10*/  IMAD.U32 R5, R7, 0x10000, RZ ;  /* 0x0001000007057824 */ /* 0x003fe200078e00ff */
        /* <DEDUP_REMOVED lines=17> */
.L_x_1688:
[----:B------:R-:W-:-:S04]  /*8f30*/  SHF.R.U32.HI R5, RZ, 0x18, R5 ;  /* 0x00000018ff057819 */ /* 0x000fc80000011605 */
[----:B------:R-:W-:-:S07]  /*8f40*/  LOP3.LUT R0, R0, 0x80, R5, 0xf8, !PT ;  /* 0x0000008000007812 */ /* 0x000fce00078ef805 */
.L_x_1687:
[----:B------:R-:W-:Y:S05]  /*8f50*/  BSYNC.RECONVERGENT B0 ;  /* 0x0000000000007941 */ /* 0x000fea0003800200 */
.L_x_1686:
[----:B------:R0:W-:Y:S01]  /*8f60*/  STG.E.U8 desc[UR36][R2.64], R0 ;  /* 0x0000000002007986 */ /* 0x0001e2000c101124 */
[----:B------:R-:W-:Y:S05]  /*8f70*/  BRA `(.L_x_1675) ;  /* 0x00000008000c7947 */ /* 0x000fea0003800000 */
.L_x_1684:
        /* <DEDUP_REMOVED lines=18> */
.L_x_1691:
[----:B------:R-:W-:-:S04]  /*90a0*/  SHF.R.U32.HI R5, RZ, 0x18, R5 ;  /* 0x00000018ff057819 */ /* 0x000fc80000011605 */
[----:B------:R-:W-:-:S07]  /*90b0*/  LOP3.LUT R0, R0, 0x80, R5, 0xf8, !PT ;  /* 0x0000008000007812 */ /* 0x000fce00078ef805 */
.L_x_1690:
[----:B------:R-:W-:Y:S05]  /*90c0*/  BSYNC.RECONVERGENT B0 ;  /* 0x0000000000007941 */ /* 0x000fea0003800200 */
.L_x_1689:
[----:B------:R0:W-:Y:S01]  /*90d0*/  STG.E.U8 desc[UR36][R2.64], R0 ;  /* 0x0000000002007986 */ /* 0x0001e2000c101124 */
[----:B------:R-:W-:Y:S05]  /*90e0*/  BRA `(.L_x_1675) ;  /* 0x0000000400b07947 */ /* 0x000fea0003800000 */
.L_x_1683:
[----:B------:R-:W-:-:S09]  /*90f0*/  UISETP.NE.AND UP0, UPT, UR4, 0x1c, UPT ;  /* 0x0000001c0400788c */ /* 0x000fd2000bf05270 */
[----:B------:R-:W-:Y:S05]  /*9100*/  BRA.U !UP0, `(.L_x_1692) ;  /* 0x0000000108607547 */ /* 0x000fea000b800000 */
[----:B------:R-:W-:-:S09]  /*9110*/  UISETP.NE.AND UP0, UPT, UR4, 0x1d, UPT ;  /* 0x0000001d0400788c */ /* 0x000fd2000bf05270 */
[----:B------:R-:W-:Y:S05]  /*9120*/  BRA.U !UP0, `(.L_x_1693) ;  /* 0x0000000108487547 */ /* 0x000fea000b800000 */
[----:B------:R-:W-:-:S09]  /*9130*/  UISETP.NE.AND UP0, UPT, UR4, 0x2c, UPT ;  /* 0x0000002c0400788c */ /* 0x000fd2000bf05270 */
[----:B------:R-:W-:Y:S05]  /*9140*/  BRA.U UP0, `(.L_x_1674) ;  /* 0x0000000100bc7547 */ /* 0x000fea000b800000 */
[----:B-1----:R-:W-:Y:S02]  /*9150*/  IMAD.U32 R7, R7, 0x10000, RZ ;  /* 0x0001000007077824 */ /* 0x002fe400078e00ff */
[----:B0-----:R-:W-:-:S03]  /*9160*/  IMAD.MOV.U32 R5, RZ, RZ, 0xff ;  /* 0x000000ffff057424 */ /* 0x001fc600078e00ff */
[----:B------:R-:W-:-:S04]  /*9170*/  SHF.R.U32.HI R6, RZ, 0x17, R7 ;  /* 0x00000017ff067819 */ /* 0x000fc80000011607 */
[----:B------:R-:W-:-:S04]  /*9180*/  LOP3.LUT R4, R6, 0xff, RZ, 0xc0, !PT ;  /* 0x000000ff06047812 */ /* 0x000fc800078ec0ff */
[----:B------:R-:W-:-:S13]  /*9190*/  ISETP.NE.AND P1, PT, R4, 0xff, PT ;  /* 0x000000ff0400780c */ /* 0x000fda0003f25270 */
[--C-:B------:R-:W-:Y:S02]  /*91a0*/  @P1 SHF.R.U32.HI R0, RZ, 0x16, R7.reuse ;  /* 0x00000016ff001819 */ /* 0x100fe40000011607 */
[----:B------:R-:W-:Y:S02]  /*91b0*/  @P1 LOP3.LUT P0, RZ, R4, 0x3fffff, R7, 0xf8, !PT ;  /* 0x003fffff04ff1812 */ /* 0x000fe4000780f807 */
        /* <DEDUP_REMOVED lines=9> */
.L_x_1693:
[----:B-1----:R-:W-:-:S06]  /*9250*/  SHF.L.U32 R4, R7, 0x10, RZ ;  /* 0x0000001007047819 */ /* 0x002fcc00000006ff */
[----:B0-----:R-:W0:Y:S02]  /*9260*/  F2I.U64.TRUNC R4, R4 ;  /* 0x0000000400047311 */ /* 0x001e24000020d800 */
[----:B0-----:R0:W-:Y:S01]  /*9270*/  STG.E.64 desc[UR36][R2.64], R4 ;  /* 0x0000000402007986 */ /* 0x0011e2000c101b24 */
[----:B------:R-:W-:Y:S05]  /*9280*/  BRA `(.L_x_1675) ;  /* 0x0000000400487947 */ /* 0x000fea0003800000 */
.L_x_1692:
[----:B-1----:R-:W-:-:S06]  /*9290*/  IMAD.U32 R7, R7, 0x10000, RZ ;  /* 0x0001000007077824 */ /* 0x002fcc00078e00ff */
[----:B------:R-:W1:Y:S02]  /*92a0*/  F2I.FTZ.U32.TRUNC.NTZ R7, R7 ;  /* 0x0000000700077305 */ /* 0x000e64000021f000 */
[----:B-1----:R1:W-:Y:S01]  /*92b0*/  STG.E desc[UR36][R2.64], R7 ;  /* 0x0000000702007986 */ /* 0x0023e2000c101924 */
[----:B------:R-:W-:Y:S05]  /*92c0*/  BRA `(.L_x_1675) ;  /* 0x0000000400387947 */ /* 0x000fea0003800000 */
.L_x_1682:
        /* <DEDUP_REMOVED lines=11> */
.L_x_1695:
[----:B-1----:R-:W-:-:S05]  /*9380*/  SHF.L.U32 R7, R7, 0x10, RZ ;  /* 0x0000001007077819 */ /* 0x002fca00000006ff */
[----:B------:R-:W-:Y:S01]  /*9390*/  FMUL.FTZ R4, R7, 1 ;  /* 0x3f80000007047820 */ /* 0x000fe20000410000 */
[----:B------:R-:W-:-:S05]  /*93a0*/  CS2R R6, SRZ ;  /* 0x0000000000067805 */ /* 0x000fca000001ff00 */
[----:B0-----:R-:W0:Y:S02]  /*93b0*/  F2F.F64.F32 R4, R4 ;  /* 0x0000000400047310 */ /* 0x001e240000201800 */
[----:B0-----:R0:W-:Y:S01]  /*93c0*/  STG.E.128 desc[UR36][R2.64], R4 ;  /* 0x0000000402007986 */ /* 0x0011e2000c101d24 */
[----:B------:R-:W-:Y:S05]  /*93d0*/  BRA `(.L_x_1675) ;  /* 0x0000000000f47947 */ /* 0x000fea0003800000 */
.L_x_1694:
[----:B------:R-:W-:-:S09]  /*93e0*/  UISETP.NE.AND UP0, UPT, UR4, 0xf, UPT ;  /* 0x0000000f0400788c */ /* 0x000fd2000bf05270 */
[----:B------:R-:W-:Y:S05]  /*93f0*/  BRA.U !UP0, `(.L_x_1696) ;  /* 0x0000000108e87547 */ /* 0x000fea000b800000 */
[----:B------:R-:W-:-:S09]  /*9400*/  UISETP.NE.AND UP0, UPT, UR4, 0x17, UPT ;  /* 0x000000170400788c */ /* 0x000fd2000bf05270 */
[----:B------:R-:W-:Y:S05]  /*9410*/  BRA.U !UP0, `(.L_x_1697) ;  /* 0x0000000108907547 */ /* 0x000fea000b800000 */
[----:B------:R-:W-:-:S09]  /*9420*/  UISETP.NE.AND UP0, UPT, UR4, 0x18, UPT ;  /* 0x000000180400788c */ /* 0x000fd2000bf05270 */
[----:B------:R-:W-:Y:S05]  /*9430*/  BRA.U !UP0, `(.L_x_1698) ;  /* 0x0000000108447547 */ /* 0x000fea000b800000 */
.L_x_1674:
[----:B------:R-:W-:Y:S01]  /*9440*/  MOV R0, 0x0 ;  /* 0x0000000000007802 */ /* 0x000fe20000000f00 */
[----:B------:R-:W2:Y:S01]  /*9450*/  LDCU.64 UR4, c[0x4][0x178] ;  /* 0x01002f00ff0477ac */ /* 0x000ea20008000a00 */
[----:B------:R-:W-:Y:S02]  /*9460*/  HFMA2 R13, -RZ, RZ, 0, 0 ;  /* 0x00000000ff0d7431 */ /* 0x000fe400000001ff */
[----:B------:R-:W-:Y:S01]  /*9470*/  IMAD.MOV.U32 R8, RZ, RZ, 0x65 ;  /* 0x00000065ff087424 */ /* 0x000fe200078e00ff */
[----:B------:R3:W4:Y:S01]  /*9480*/  LDC.64 R2, c[0x4][R0] ;  /* 0x0100000000027b82 */ /* 0x0007220000000a00 */
[----:B------:R-:W5:Y:S01]  /*9490*/  LDCU.64 UR6, c[0x4][0x180] ;  /* 0x01003000ff0677ac */ /* 0x000f620008000a00 */
[----:B------:R-:W-:Y:S01]  /*94a0*/  IMAD.MOV.U32 R12, RZ, RZ, 0x1 ;  /* 0x00000001ff0c7424 */ /* 0x000fe200078e00ff */
[----:B------:R-:W3:Y:S01]  /*94b0*/  LDCU.64 UR8, c[0x4][0x90] ;  /* 0x01001200ff0877ac */ /* 0x000ee20008000a00 */
[----:B--2---:R-:W-:Y:S02]  /*94c0*/  IMAD.U32 R4, RZ, RZ, UR4 ;  /* 0x00000004ff047e24 */ /* 0x004fe4000f8e00ff */
[----:B0-----:R-:W-:Y:S01]  /*94d0*/  IMAD.U32 R5, RZ, RZ, UR5 ;  /* 0x00000005ff057e24 */ /* 0x001fe2000f8e00ff */
[----:B-----5:R-:W-:Y:S01]  /*94e0*/  MOV R6, UR6 ;  /* 0x0000000600067c02 */ /* 0x020fe20008000f00 */
[----:B-1----:R-:W-:-:S02]  /*94f0*/  IMAD.U32 R7, RZ, RZ, UR7 ;  /* 0x00000007ff077e24 */ /* 0x002fc4000f8e00ff */
[----:B---3--:R-:W-:Y:S01]  /*9500*/  IMAD.U32 R10, RZ, RZ, UR8 ;  /* 0x00000008ff0a7e24 */ /* 0x008fe2000f8e00ff */
[----:B------:R-:W-:-:S07]  /*9510*/  MOV R11, UR9 ;  /* 0x00000009000b7c02 */ /* 0x000fce0008000f00 */
[----:B------:R-:W-:-:S07]  /*9520*/  LEPC R20, `(.L_x_1699) ;  /* 0x000000001014794e */ /* 0x000fce0000000000 */
[----:B----4-:R-:W-:Y:S05]  /*9530*/  CALL.ABS.NOINC R2 ;  /* 0x0000000002007343 */ /* 0x010fea0003c00000 */
.L_x_1699:
[----:B------:R-:W-:Y:S05]  /*9540*/  BRA `(.L_x_1675) ;  /* 0x0000000000987947 */ /* 0x000fea0003800000 */
.L_x_1698:
[----:B-1----:R-:W-:Y:S01]  /*9550*/  IMAD.U32 R7, R7, 0x10000, RZ ;  /* 0x0001000007077824 */ /* 0x002fe200078e00ff */
[----:B------:R-:W-:Y:S01]  /*9560*/  BSSY.RECONVERGENT B0, `(.L_x_1700) ;  /* 0x000000c000007945 */ /* 0x000fe20003800200 */
[----:B------:R-:W-:-:S03]  /*9570*/  IMAD.MOV.U32 R0, RZ, RZ, 0x7f ;  /* 0x0000007fff007424 */ /* 0x000fc600078e00ff */
        /* <DEDUP_REMOVED lines=10> */
.L_x_1701:
[----:B------:R-:W-:Y:S05]  /*9620*/  BSYNC.RECONVERGENT B0 ;  /* 0x0000000000007941 */ /* 0x000fea0003800200 */
.L_x_1700:
[----:B------:R-:W-:-:S05]  /*9630*/  LOP3.LUT R5, R0, 0x80, R5, 0xf8, !PT ;  /* 0x0000008000057812 */ /* 0x000fca00078ef805 */
[----:B------:R0:W-:Y:S01]  /*9640*/  STG.E.U8 desc[UR36][R2.64], R5 ;  /* 0x0000000502007986 */ /* 0x0001e2000c101124 */
[----:B------:R-:W-:Y:S05]  /*9650*/  BRA `(.L_x_1675) ;  /* 0x0000000000547947 */ /* 0x000fea0003800000 */
.L_x_1697:
[----:B01----:R-:W-:Y:S01]  /*9660*/  SHF.L.U32 R5, R7, 0x10, RZ ;  /* 0x0000001007057819 */ /* 0x003fe200000006ff */
[----:B------:R-:W-:Y:S03]  /*9670*/  BSSY.RECONVERGENT B0, `(.L_x_1702) ;  /* 0x000000e000007945 */ /* 0x000fe60003800200 */
        /* <DEDUP_REMOVED lines=10> */
.L_x_1703:
[----:B------:R-:W-:Y:S01]  /*9720*/  IMAD.MOV.U32 R0, RZ, RZ, 0x7f ;  /* 0x0000007fff007424 */ /* 0x000fe200078e00ff */
[----:B------:R-:W-:-:S04]  /*9730*/  ISETP.GT.U32.AND P0, PT, R4, 0x7f800000, PT ;  /* 0x7f8000000400780c */ /* 0x000fc80003f04070 */
[----:B------:R-:W-:-:S09]  /*9740*/  SEL R0, R0, 0x7c, P0 ;  /* 0x0000007c00007807 */ /* 0x000fd20000000000 */
.L_x_1704:
[----:B------:R-:W-:Y:S05]  /*9750*/  BSYNC.RECONVERGENT B0 ;  /* 0x0000000000007941 */ /* 0x000fea0003800200 */
.L_x_1702:
[----:B------:R-:W-:-:S04]  /*9760*/  SHF.R.U32.HI R5, RZ, 0x18, R5 ;  /* 0x00000018ff057819 */ /* 0x000fc80000011605 */
[----:B------:R-:W-:-:S05]  /*9770*/  LOP3.LUT R5, R0, 0x80, R5, 0xf8, !PT ;  /* 0x0000008000057812 */ /* 0x000fca00078ef805 */
[----:B------:R0:W-:Y:S01]  /*9780*/  STG.E.U8 desc[UR36][R2.64], R5 ;  /* 0x0000000502007986 */ /* 0x0001e2000c101124 */
[----:B------:R-:W-:Y:S05]  /*9790*/  BRA `(.L_x_1675) ;  /* 0x0000000000047947 */ /* 0x000fea0003800000 */
.L_x_1696:
[----:B-1----:R1:W-:Y:S02]  /*97a0*/  STG.E.U16 desc[UR36][R2.64], R7 ;  /* 0x0000000702007986 */ /* 0x0023e4000c101524 */
.L_x_1675:
[----:B------:R-:W-:-:S07]  /*97b0*/  VIADD R17, R17, 0x80 ;  /* 0x0000008011117836 */ /* 0x000fce0000000000 */
.L_x_1635:
[----:B------:R-:W-:Y:S05]  /*97c0*/  BSYNC.RECONVERGENT B6 ;  /* 0x0000000000067941 */ /* 0x000fea0003800200 */
.L_x_1634:
        /* <DEDUP_REMOVED lines=306> */
.L_x_1705:
        /* <DEDUP_REMOVED lines=20> */
.L_x_1709:
[----:B------:R-:W2:Y:S02]  /*ac30*/  LDG.E.U8 R2, desc[UR36][R2.64] ;  /* 0x0000002402027981 */ /* 0x000ea4000c1e1100 */
[----:B--2---:R-:W-:-:S04]  /*ac40*/  I2FP.F32.U32 R0, R2 ;  /* 0x0000000200007245 */ /* 0x004fc80000201000 */
[----:B------:R-:W-:Y:S01]  /*ac50*/  F2FP.BF16.F32.PACK_AB R0, RZ, R0 ;  /* 0x00000000ff00723e */ /* 0x000fe200000010ff */
[----:B------:R-:W-:Y:S06]  /*ac60*/  BRA `(.L_x_1711) ;  /* 0x0000000c00847947 */ /* 0x000fec0003800000 */
.L_x_1708:
        /* <DEDUP_REMOVED lines=10> */
.L_x_1713:
[----:B------:R-:W2:Y:S02]  /*ad10*/  LDG.E R2, desc[UR36][R2.64] ;  /* 0x0000002402027981 */ /* 0x000ea4000c1e1900 */
[----:B--2---:R-:W-:-:S04]  /*ad20*/  I2FP.F32.S32 R0, R2 ;  /* 0x0000000200007245 */ /* 0x004fc80000201400 */
[----:B------:R-:W-:Y:S01]  /*ad30*/  F2FP.BF16.F32.PACK_AB R0, RZ, R0 ;  /* 0x00000000ff00723e */ /* 0x000fe200000010ff */
[----:B------:R-:W-:Y:S06]  /*ad40*/  BRA `(.L_x_1711) ;  /* 0x0000000c004c7947 */ /* 0x000fec0003800000 */
.L_x_1712:
[----:B------:R-:W2:Y:S02]  /*ad50*/  LDG.E.U16 R2, desc[UR36][R2.64] ;  /* 0x0000002402027981 */ /* 0x000ea4000c1e1500 */
[----:B--2---:R-:W0:Y:S02]  /*ad60*/  I2F.S16 R0, R2 ;  /* 0x0000000200007306 */ /* 0x004e240000101400 */
[----:B0-----:R-:W-:Y:S01]  /*ad70*/  F2FP.BF16.F32.PACK_AB R0, RZ, R0 ;  /* 0x00000000ff00723e */ /* 0x001fe200000010ff */
[----:B------:R-:W-:Y:S06]  /*ad80*/  BRA `(.L_x_1711) ;  /* 0x0000000c003c7947 */ /* 0x000fec0003800000 */
.L_x_1707:
        /* <DEDUP_REMOVED lines=9> */
.L_x_1715:
[----:B------:R-:W2:Y:S02]  /*ae20*/  LDG.E.U16 R0, desc[UR36][R2.64] ;  /* 0x0000002402007981 */ /* 0x000ea4000c1e1500 */
[----:B--2---:R-:W-:-:S05]  /*ae30*/  HADD2.F32 R0, -RZ, R0.H0_H0 ;  /* 0x20000000ff007230 */ /* 0x004fca0000004100 */
[----:B------:R-:W-:Y:S01]  /*ae40*/  F2FP.BF16.F32.PACK_AB R0, RZ, R0 ;  /* 0x00000000ff00723e */ /* 0x000fe200000010ff */
[----:B------:R-:W-:Y:S06]  /*ae50*/  BRA `(.L_x_1711) ;  /* 0x0000000c00087947 */ /* 0x000fec0003800000 */
.L_x_1714:
        /* <DEDUP_REMOVED lines=9> */
.L_x_1717:
[----:B------:R-:W2:Y:S02]  /*aef0*/  LDG.E.U16 R2, desc[UR36][R2.64] ;  /* 0x0000002402027981 */ /* 0x000ea4000c1e1500 */
[----:B--2---:R-:W-:-:S05]  /*af00*/  HADD2.F32 R0, -RZ, R2.H0_H0 ;  /* 0x20000002ff007230 */ /* 0x004fca0000004100 */
[----:B------:R-:W-:Y:S01]  /*af10*/  F2FP.BF16.F32.PACK_AB R0, RZ, R0 ;  /* 0x00000000ff00723e */ /* 0x000fe200000010ff */
[----:B------:R-:W-:Y:S06]  /*af20*/  BRA `(.L_x_1711) ;  /* 0x0000000800d47947 */ /* 0x000fec0003800000 */
.L_x_1716:
        /* <DEDUP_REMOVED lines=8> */
.L_x_1706:
        /* <DEDUP_REMOVED lines=13> */
.L_x_1720:
        /* <DEDUP_REMOVED lines=8> */
.L_x_1719:
        /* <DEDUP_REMOVED lines=27> */
.L_x_1722:
        /* <DEDUP_REMOVED lines=13> */
.L_x_1721:
[----:B------:R0:W5:Y:S01]  /*b380*/  LDG.E.U16 R0, desc[UR36][R2.64] ;  /* 0x0000002402007981 */ /* 0x000162000c1e1500 */
[----:B------:R-:W-:Y:S05]  /*b390*/  BRA `(.L_x_1711) ;  /* 0x0000000400b87947 */ /* 0x000fea0003800000 */
.L_x_1718:
        /* <DEDUP_REMOVED lines=12> */
.L_x_1725:
        /* <DEDUP_REMOVED lines=21> */
.L_x_1729:
[----:B------:R-:W-:Y:S05]  /*b5b0*/  BSYNC.RECONVERGENT B1 ;  /* 0x0000000000017941 */ /* 0x000fea0003800200 */
.L_x_1728:
[----:B------:R-:W-:Y:S01]  /*b5c0*/  IMAD.SHL.U32 R0, R0, 0x100000, RZ ;  /* 0x0010000000007824 */ /* 0x000fe200078e00ff */
[----:B------:R-:W-:-:S04]  /*b5d0*/  LEA R2, R2, 0x3b800000, 0x17 ;  /* 0x3b80000002027811 */ /* 0x000fc800078eb8ff */
[----:B------:R-:W-:-:S07]  /*b5e0*/  LOP3.LUT R0, R2, R0, R7, 0xfe, !PT ;  /* 0x0000000002007212 */ /* 0x000fce00078efe07 */
.L_x_1727:
[----:B------:R-:W-:Y:S05]  /*b5f0*/  BSYNC.RECONVERGENT B0 ;  /* 0x0000000000007941 */ /* 0x000fea0003800200 */
.L_x_1726:
[----:B------:R-:W-:Y:S01]  /*b600*/  F2FP.BF16.F32.PACK_AB R0, RZ, R0 ;  /* 0x00000000ff00723e */ /* 0x000fe200000010ff */
[----:B------:R-:W-:Y:S06]  /*b610*/  BRA `(.L_x_1711) ;  /* 0x0000000400187947 */ /* 0x000fec0003800000 */
.L_x_1724:
        /* <DEDUP_REMOVED lines=21> */
.L_x_1733:
[----:B------:R-:W-:Y:S05]  /*b770*/  BSYNC.RECONVERGENT B1 ;  /* 0x0000000000017941 */ /* 0x000fea0003800200 */
.L_x_1732:
[----:B------:R-:W-:Y:S02]  /*b780*/  SHF.L.U32 R0, R0, 0x15, RZ ;  /* 0x0000001500007819 */ /* 0x000fe400000006ff */
[----:B------:R-:W-:-:S04]  /*b790*/  LEA R2, R2, 0x37800000, 0x17 ;  /* 0x3780000002027811 */ /* 0x000fc800078eb8ff */
[----:B------:R-:W-:-:S07]  /*b7a0*/  LOP3.LUT R0, R2, R0, R7, 0xfe, !PT ;  /* 0x0000000002007212 */ /* 0x000fce00078efe07 */
.L_x_1731:
[----:B------:R-:W-:Y:S05]  /*b7b0*/  BSYNC.RECONVERGENT B0 ;  /* 0x0000000000007941 */ /* 0x000fea0003800200 */
.L_x_1730:
[----:B------:R-:W-:Y:S01]  /*b7c0*/  F2FP.BF16.F32.PACK_AB R0, RZ, R0 ;  /* 0x00000000ff00723e */ /* 0x000fe200000010ff */
[----:B------:R-:W-:Y:S06]  /*b7d0*/  BRA `(.L_x_1711) ;  /* 0x0000000000a87947 */ /* 0x000fec0003800000 */
.L_x_1723:
        /* <DEDUP_REMOVED lines=14> */
.L_x_1737:
[----:B------:R-:W-:Y:S05]  /*b8c0*/  BSYNC.RECONVERGENT B0 ;  /* 0x0000000000007941 */ /* 0x000fea0003800200 */
.L_x_1736:
[----:B------:R-:W-:Y:S01]  /*b8d0*/  F2FP.BF16.F32.PACK_AB R0, RZ, R0 ;  /* 0x00000000ff00723e */ /* 0x000fe200000010ff */
[----:B------:R-:W-:Y:S06]  /*b8e0*/  BRA `(.L_x_1711) ;  /* 0x0000000000647947 */ /* 0x000fec0003800000 */
.L_x_1710:
        /* <DEDUP_REMOVED lines=16> */
.L_x_1738:
[----:B------:R-:W-:Y:S01]  /*b9f0*/  PRMT R0, RZ, 0x7610, R0 ;  /* 0x00007610ff007816 */ /* 0x000fe20000000000 */
[----:B------:R-:W-:Y:S06]  /*ba00*/  BRA `(.L_x_1711) ;  /* 0x00000000001c7947 */ /* 0x000fec0003800000 */
.L_x_1735:
[----:B------:R-:W2:Y:S02]  /*ba10*/  LDG.E.64 R2, desc[UR36][R2.64] ;  /* 0x0000002402027981 */ /* 0x000ea4000c1e1b00 */
[----:B--2---:R-:W0:Y:S02]  /*ba20*/  I2F.U64 R0, R2 ;  /* 0x0000000200007312 */ /* 0x004e240000301000 */
[----:B0-----:R-:W-:Y:S01]  /*ba30*/  F2FP.BF16.F32.PACK_AB R0, RZ, R0 ;  /* 0x00000000ff00723e */ /* 0x001fe200000010ff */
[----:B------:R-:W-:Y:S06]  /*ba40*/  BRA `(.L_x_1711) ;  /* 0x00000000000c7947 */ /* 0x000fec0003800000 */
.L_x_1734:
[----:B------:R-:W2:Y:S02]  /*ba50*/  LDG.E R2, desc[UR36][R2.64] ;  /* 0x0000002402027981 */ /* 0x000ea4000c1e1900 */
[----:B--2---:R-:W-:-:S04]  /*ba60*/  I2FP.F32.U32 R0, R2 ;  /* 0x0000000200007245 */ /* 0x004fc80000201000 */
[----:B------:R-:W-:-:S07]  /*ba70*/  F2FP.BF16.F32.PACK_AB R0, RZ, R0 ;  /* 0x00000000ff00723e */ /* 0x000fce00000010ff */
.L_x_1711:
[----:B-----5:R-:W-:Y:S01]  /*ba80*/  IMAD.U32 R0, R0, 0x10000, RZ ;  /* 0x0001000000007824 */ /* 0x020fe200078e00ff */
[----:B------:R-:W-:-:S05]  /*ba90*/  USHF.L.U32 UR4, UR43, 0x10, URZ ;  /* 0x000000102b047899 */ /* 0x000fca00080006ff */
[----:B------:R-:W0:Y:S02]  /*baa0*/  MUFU.RCP R0, R0 ;  /* 0x0000000000007308 */ /* 0x000e240000001000 */
[----:B0-----:R-:W-:Y:S01]  /*bab0*/  FMUL.FTZ R2, R0, UR4 ;  /* 0x0000000400027c20 */ /* 0x001fe20008410000 */
[----:B------:R-:W-:-:S04]  /*bac0*/  UPRMT UR4, UR39, 0x9910, URZ ;  /* 0x0000991027047896 */ /* 0x000fc800080000ff */
        /* <DEDUP_REMOVED lines=16> */
[----:B0-----:R-:W-:Y:S01]  /*bbd0*/  STG.E.U8 desc[UR36][R16.64], R3 ;  /* 0x0000000310007986 */ /* 0x001fe2000c101124 */
[----:B------:R-:W-:Y:S05]  /*bbe0*/  EXIT ;  /* 0x000000000000794d */ /* 0x000fea0003800000 */
.L_x_1742:
[----:B01----:R-:W-:-:S06]  /*bbf0*/  IMAD.U32 R3, R5, 0x10000, RZ ;  /* 0x0001000005037824 */ /* 0x003fcc00078e00ff */
[----:B------:R-:W0:Y:S02]  /*bc00*/  F2I.S64.TRUNC R2, R3 ;  /* 0x0000000300027311 */ /* 0x000e24000020d900 */
[----:B0-----:R-:W-:Y:S01]  /*bc10*/  STG.E.U8 desc[UR36][R16.64], R2 ;  /* 0x0000000210007986 */ /* 0x001fe2000c101124 */
[----:B------:R-:W-:Y:S05]  /*bc20*/  EXIT ;  /* 0x000000000000794d */ /* 0x000fea0003800000 */
.L_x_1741:
        /* <DEDUP_REMOVED lines=10> */
.L_x_1745:
[----:B-1----:R-:W-:-:S06]  /*bcd0*/  SHF.L.U32 R5, R5, 0x10, RZ ;  /* 0x0000001005057819 */ /* 0x002fcc00000006ff */
[----:B------:R-:W1:Y:S02]  /*bce0*/  F2I.FTZ.TRUNC.NTZ R5, R5 ;  /* 0x0000000500057305 */ /* 0x000e64000021f100 */
[----:B-1----:R-:W-:Y:S01]  /*bcf0*/  STG.E desc[UR36][R16.64], R5 ;  /* 0x0000000510007986 */ /* 0x002fe2000c101924 */
[----:B------:R-:W-:Y:S05]  /*bd00*/  EXIT ;  /* 0x000000000000794d */ /* 0x000fea0003800000 */
.L_x_1744:
[----:B-1----:R-:W-:-:S06]  /*bd10*/  IMAD.U32 R5, R5, 0x10000, RZ ;  /* 0x0001000005057824 */ /* 0x002fcc00078e00ff */
[----:B------:R-:W1:Y:S02]  /*bd20*/  F2I.FTZ.TRUNC.NTZ R5, R5 ;  /* 0x0000000500057305 */ /* 0x000e64000021f100 */
[----:B-1----:R-:W-:Y:S01]  /*bd30*/  STG.E.U16 desc[UR36][R16.64], R5 ;  /* 0x0000000510007986 */ /* 0x002fe2000c101524 */
[----:B------:R-:W-:Y:S05]  /*bd40*/  EXIT ;  /* 0x000000000000794d */ /* 0x000fea0003800000 */
.L_x_1740:
        /* <DEDUP_REMOVED lines=9> */
.L_x_1747:
[----:B-1----:R-:W-:-:S04]  /*bde0*/  SHF.L.U32 R0, R5, 0x10, RZ ;  /* 0x0000001005007819 */ /* 0x002fc800000006ff */
[----:B------:R-:W-:-:S05]  /*bdf0*/  F2FP.F16.F32.PACK_AB R0, RZ, R0 ;  /* 0x00000000ff00723e */ /* 0x000fca00000000ff */
[----:B------:R-:W-:Y:S01]  /*be00*/  STG.E.U16 desc[UR36][R16.64], R0 ;  /* 0x0000000010007986 */ /* 0x000fe2000c101524 */
[----:B------:R-:W-:Y:S05]  /*be10*/  EXIT ;  /* 0x000000000000794d */ /* 0x000fea0003800000 */
.L_x_1746:
[----:B------:R-:W-:-:S09]  /*be20*/  UISETP.NE.AND UP0, UPT, UR4, 0x7, UPT ;  /* 0x000000070400788c */ /* 0x000fd2000bf05270 */
[----:B------:R-:W-:Y:S05]  /*be30*/  BRA.U !UP0, `(.L_x_1748) ;  /* 0x0000000108347547 */ /* 0x000fea000b800000 */
[----:B------:R-:W-:-:S09]  /*be40*/  UISETP.NE.AND UP0, UPT, UR4, 0x8, UPT ;  /* 0x000000080400788c */ /* 0x000fd2000bf05270 */
[----:B------:R-:W-:Y:S05]  /*be50*/  BRA.U !UP0, `(.L_x_1749) ;  /* 0x0000000108187547 */ /* 0x000fea000b800000 */
[----:B------:R-:W-:-:S09]  /*be60*/  UISETP.NE.AND UP0, UPT, UR4, 0x9, UPT ;  /* 0x000000090400788c */ /* 0x000fd2000bf05270 */
[----:B------:R-:W-:Y:S05]  /*be70*/  BRA.U UP0, `(.L_x_1743) ;  /* 0x0000000500fc7547 */ /* 0x000fea000b800000 */
[----:B-1----:R-:W-:Y:S02]  /*be80*/  IMAD.U32 R2, R5, 0x10000, RZ ;  /* 0x0001000005027824 */ /* 0x002fe400078e00ff */
[----:B0-----:R-:W-:-:S05]  /*be90*/  IMAD.MOV.U32 R3, RZ, RZ, RZ ;  /* 0x000000ffff037224 */ /* 0x001fca00078e00ff */
[----:B------:R-:W-:Y:S01]  /*bea0*/  STG.E.64 desc[UR36][R16.64], R2 ;  /* 0x0000000210007986 */ /* 0x000fe2000c101b24 */
[----:B------:R-:W-:Y:S05]  /*beb0*/  EXIT ;  /* 0x000000000000794d */ /* 0x000fea0003800000 */
.L_x_1749:
[----:B-1----:R-:W-:-:S04]  /*bec0*/  SHF.L.U32 R5, R5, 0x10, RZ ;  /* 0x0000001005057819 */ /* 0x002fc800000006ff */
[----:B0-----:R-:W-:-:S04]  /*bed0*/  F2FP.F16.F32.PACK_AB R3, RZ, R5 ;  /* 0x00000005ff03723e */ /* 0x001fc800000000ff */
[----:B------:R-:W-:-:S05]  /*bee0*/  PRMT R3, R3, 0x5410, RZ ;  /* 0x0000541003037816 */ /* 0x000fca00000000ff */
[----:B------:R-:W-:Y:S01]  /*bef0*/  STG.E desc[UR36][R16.64], R3 ;  /* 0x0000000310007986 */ /* 0x000fe2000c101924 */
[----:B------:R-:W-:Y:S05]  /*bf00*/  EXIT ;  /* 0x000000000000794d */ /* 0x000fea0003800000 */
.L_x_1748:
[----:B-1----:R-:W-:-:S04]  /*bf10*/  IMAD.U32 R2, R5, 0x10000, RZ ;  /* 0x0001000005027824 */ /* 0x002fc800078e00ff */
[----:B------:R-:W-:-:S06]  /*bf20*/  FMUL.FTZ R2, R2, 1 ;  /* 0x3f80000002027820 */ /* 0x000fcc0000410000 */
[----:B0-----:R-:W0:Y:S02]  /*bf30*/  F2F.F64.F32 R2, R2 ;  /* 0x0000000200027310 */ /* 0x001e240000201800 */
[----:B0-----:R-:W-:Y:S01]  /*bf40*/  STG.E.64 desc[UR36][R16.64], R2 ;  /* 0x0000000210007986 */ /* 0x001fe2000c101b24 */
[----:B------:R-:W-:Y:S05]  /*bf50*/  EXIT ;  /* 0x000000000000794d */ /* 0x000fea0003800000 */
.L_x_1739:
        /* <DEDUP_REMOVED lines=12> */
[----:B0-----:R-:W-:Y:S01]  /*c020*/  STG.E.U16 desc[UR36][R16.64], R3 ;  /* 0x0000000310007986 */ /* 0x001fe2000c101524 */
[----:B------:R-:W-:Y:S05]  /*c030*/  EXIT ;  /* 0x000000000000794d */ /* 0x000fea0003800000 */
.L_x_1753:
[----:B01----:R-:W-:Y:S01]  /*c040*/  SHF.L.U32 R3, R5, 0x10, RZ ;  /* 0x0000001005037819 */ /* 0x003fe200000006ff */
[----:B------:R-:W-:Y:S01]  /*c050*/  BSSY.RECONVERGENT B0, `(.L_x_1754) ;  /* 0x0000013000007945 */ /* 0x000fe20003800200 */
[----:B------:R-:W-:Y:S02]  /*c060*/  IMAD.MOV.U32 R8, RZ, RZ, 0x80 ;  /* 0x00000080ff087424 */ /* 0x000fe400078e00ff */
        /* <DEDUP_REMOVED lines=14> */
.L_x_1756:
[----:B------:R-:W-:-:S04]  /*c150*/  SHF.R.U32.HI R3, RZ, 0x18, R3 ;  /* 0x00000018ff037819 */ /* 0x000fc80000011603 */
[----:B------:R-:W-:-:S04]  /*c160*/  LOP3.LUT R0, R0, 0x80, R3, 0xf8, !PT ;  /* 0x0000008000007812 */ /* 0x000fc800078ef803 */
[----:B------:R-:W-:-:S07]  /*c170*/  PRMT R8, R0, 0x7610, R8 ;  /* 0x0000761000087816 */ /* 0x000fce0000000008 */
.L_x_1755:
[----:B------:R-:W-:Y:S05]  /*c180*/  BSYNC.RECONVERGENT B0 ;  /* 0x0000000000007941 */ /* 0x000fea0003800200 */
.L_x_1754:
[----:B------:R-:W-:Y:S01]  /*c190*/  STG.E.U8 desc[UR36][R16.64], R8 ;  /* 0x0000000810007986 */ /* 0x000fe2000c101124 */
[----:B------:R-:W-:Y:S05]  /*c1a0*/  EXIT ;  /* 0x000000000000794d */ /* 0x000fea0003800000 */
.L_x_1752:
        /* <DEDUP_REMOVED lines=17> */
.L_x_1759:
[----:B------:R-:W-:-:S04]  /*c2c0*/  SHF.R.U32.HI R3, RZ, 0x18, R3 ;  /* 0x00000018ff037819 */ /* 0x000fc80000011603 */
[----:B------:R-:W-:-:S04]  /*c2d0*/  LOP3.LUT R0, R0, 0x80, R3, 0xf8, !PT ;  /* 0x0000008000007812 */ /* 0x000fc800078ef803 */
[----:B------:R-:W-:-:S07]  /*c2e0*/  PRMT R8, R0, 0x7610, R8 ;  /* 0x0000761000087816 */ /* 0x000fce0000000008 */
.L_x_1758:
[----:B------:R-:W-:Y:S05]  /*c2f0*/  BSYNC.RECONVERGENT B0 ;  /* 0x0000000000007941 */ /* 0x000fea0003800200 */
.L_x_1757:
[----:B------:R-:W-:Y:S01]  /*c300*/  STG.E.U8 desc[UR36][R16.64], R8 ;  /* 0x0000000810007986 */ /* 0x000fe2000c101124 */
[----:B------:R-:W-:Y:S05]  /*c310*/  EXIT ;  /* 0x000000000000794d */ /* 0x000fea0003800000 */
.L_x_1751:
        /* <DEDUP_REMOVED lines=22> */
.L_x_1761:
[----:B-1----:R-:W-:-:S06]  /*c480*/  SHF.L.U32 R2, R5, 0x10, RZ ;  /* 0x0000001005027819 */ /* 0x002fcc00000006ff */
[----:B0-----:R-:W0:Y:S02]  /*c490*/  F2I.U64.TRUNC R2, R2 ;  /* 0x0000000200027311 */ /* 0x001e24000020d800 */
[----:B0-----:R-:W-:Y:S01]  /*c4a0*/  STG.E.64 desc[UR36][R16.64], R2 ;  /* 0x0000000210007986 */ /* 0x001fe2000c101b24 */
[----:B------:R-:W-:Y:S05]  /*c4b0*/  EXIT ;  /* 0x000000000000794d */ /* 0x000fea0003800000 */
.L_x_1760:
[----:B-1----:R-:W-:-:S06]  /*c4c0*/  IMAD.U32 R5, R5, 0x10000, RZ ;  /* 0x0001000005057824 */ /* 0x002fcc00078e00ff */
[----:B------:R-:W1:Y:S02]  /*c4d0*/  F2I.FTZ.U32.TRUNC.NTZ R5, R5 ;  /* 0x0000000500057305 */ /* 0x000e64000021f000 */
[----:B-1----:R-:W-:Y:S01]  /*c4e0*/  STG.E desc[UR36][R16.64], R5 ;  /* 0x0000000510007986 */ /* 0x002fe2000c101924 */
[----:B------:R-:W-:Y:S05]  /*c4f0*/  EXIT ;  /* 0x000000000000794d */ /* 0x000fea0003800000 */
.L_x_1750:
        /* <DEDUP_REMOVED lines=9> */
[----:B------:R-:W-:Y:S01]  /*c590*/  STG.E.U8 desc[UR36][R16.64], R3 ;  /* 0x0000000310007986 */ /* 0x000fe2000c101124 */
[----:B------:R-:W-:Y:S05]  /*c5a0*/  EXIT ;  /* 0x000000000000794d */ /* 0x000fea0003800000 */
.L_x_1763:
[----:B-1----:R-:W-:Y:S02]  /*c5b0*/  SHF.L.U32 R5, R5, 0x10, RZ ;  /* 0x0000001005057819 */ /* 0x002fe400000006ff */
[----:B------:R-:W-:-:S03]  /*c5c0*/  CS2R R6, SRZ ;  /* 0x0000000000067805 */ /* 0x000fc6000001ff00 */
[----:B------:R-:W-:-:S06]  /*c5d0*/  FMUL.FTZ R5, R5, 1 ;  /* 0x3f80000005057820 */ /* 0x000fcc0000410000 */
[----:B------:R-:W1:Y:S02]  /*c5e0*/  F2F.F64.F32 R4, R5 ;  /* 0x0000000500047310 */ /* 0x000e640000201800 */
[----:B-1----:R-:W-:Y:S01]  /*c5f0*/  STG.E.128 desc[UR36][R16.64], R4 ;  /* 0x0000000410007986 */ /* 0x002fe2000c101d24 */
[----:B------:R-:W-:Y:S05]  /*c600*/  EXIT ;  /* 0x000000000000794d */ /* 0x000fea0003800000 */
.L_x_1762:
[----:B------:R-:W-:-:S09]  /*c610*/  UISETP.NE.AND UP0, UPT, UR4, 0xf, UPT ;  /* 0x0000000f0400788c */ /* 0x000fd2000bf05270 */
[----:B------:R-:W-:Y:S05]  /*c620*/  BRA.U !UP0, `(.L_x_1764) ;  /* 0x0000000108e87547 */ /* 0x000fea000b800000 */
[----:B------:R-:W-:-:S09]  /*c630*/  UISETP.NE.AND UP0, UPT, UR4, 0x17, UPT ;  /* 0x000000170400788c */ /* 0x000fd2000bf05270 */
[----:B------:R-:W-:Y:S05]  /*c640*/  BRA.U !UP0, `(.L_x_1765) ;  /* 0x0000000108907547 */ /* 0x000fea000b800000 */
[----:B------:R-:W-:-:S09]  /*c650*/  UISETP.NE.AND UP0, UPT, UR4, 0x18, UPT ;  /* 0x000000180400788c */ /* 0x000fd2000bf05270 */
[----:B------:R-:W-:Y:S05]  /*c660*/  BRA.U !UP0, `(.L_x_1766) ;  /* 0x0000000108447547 */ /* 0x000fea000b800000 */
.L_x_1743:
[----:B------:R-:W-:Y:S01]  /*c670*/  MOV R0, 0x0 ;  /* 0x0000000000007802 */ /* 0x000fe20000000f00 */
[----:B------:R-:W2:Y:S01]  /*c680*/  LDCU.64 UR4, c[0x4][0x178] ;  /* 0x01002f00ff0477ac */ /* 0x000ea20008000a00 */
[----:B------:R-:W-:Y:S02]  /*c690*/  HFMA2 R13, -RZ, RZ, 0, 0 ;  /* 0x00000000ff0d7431 */ /* 0x000fe400000001ff */
[----:B------:R-:W-:Y:S01]  /*c6a0*/  IMAD.MOV.U32 R8, RZ, RZ, 0x65 ;  /* 0x00000065ff087424 */ /* 0x000fe200078e00ff */
[----:B0-----:R0:W3:Y:S01]  /*c6b0*/  LDC.64 R2, c[0x4][R0] ;  /* 0x0100000000027b82 */ /* 0x0010e20000000a00 */
[----:B------:R-:W4:Y:S01]  /*c6c0*/  LDCU.64 UR6, c[0x4][0x180] ;  /* 0x01003000ff0677ac */ /* 0x000f220008000a00 */
[----:B------:R-:W-:Y:S01]  /*c6d0*/  IMAD.MOV.U32 R12, RZ, RZ, 0x1 ;  /* 0x00000001ff0c7424 */ /* 0x000fe200078e00ff */
[----:B------:R-:W5:Y:S01]  /*c6e0*/  LDCU.64 UR8, c[0x4][0x90] ;  /* 0x01001200ff0877ac */ /* 0x000f620008000a00 */
[----:B--2---:R-:W-:Y:S02]  /*c6f0*/  IMAD.U32 R4, RZ, RZ, UR4 ;  /* 0x00000004ff047e24 */ /* 0x004fe4000f8e00ff */
[----:B-1----:R-:W-:Y:S01]  /*c700*/  IMAD.U32 R5, RZ, RZ, UR5 ;  /* 0x00000005ff057e24 */ /* 0x002fe2000f8e00ff */
[----:B----4-:R-:W-:Y:S01]  /*c710*/  MOV R6, UR6 ;  /* 0x0000000600067c02 */ /* 0x010fe20008000f00 */
[----:B------:R-:W-:-:S02]  /*c720*/  IMAD.U32 R7, RZ, RZ, UR7 ;  /* 0x00000007ff077e24 */ /* 0x000fc4000f8e00ff */
[----:B-----5:R-:W-:Y:S01]  /*c730*/  IMAD.U32 R10, RZ, RZ, UR8 ;  /* 0x00000008ff0a7e24 */ /* 0x020fe2000f8e00ff */
[----:B0-----:R-:W-:-:S07]  /*c740*/  MOV R11, UR9 ;  /* 0x00000009000b7c02 */ /* 0x001fce0008000f00 */
[----:B------:R-:W-:-:S07]  /*c750*/  LEPC R20, `(.L_x_1767) ;  /* 0x000000001014794e */ /* 0x000fce0000000000 */
[----:B---3--:R-:W-:Y:S05]  /*c760*/  CALL.ABS.NOINC R2 ;  /* 0x0000000002007343 */ /* 0x008fea0003c00000 */
.L_x_1767:
[----:B------:R-:W-:Y:S05]  /*c770*/  EXIT ;  /* 0x000000000000794d */ /* 0x000fea0003800000 */
.L_x_1766:
        /* <DEDUP_REMOVED lines=13> */
.L_x_1769:
[----:B------:R-:W-:Y:S05]  /*c850*/  BSYNC.RECONVERGENT B0 ;  /* 0x0000000000007941 */ /* 0x000fea0003800200 */
.L_x_1768:
[----:B------:R-:W-:-:S05]  /*c860*/  LOP3.LUT R3, R0, 0x80, R3, 0xf8, !PT ;  /* 0x0000008000037812 */ /* 0x000fca00078ef803 */
[----:B------:R-:W-:Y:S01]  /*c870*/  STG.E.U8 desc[UR36][R16.64], R3 ;  /* 0x0000000310007986 */ /* 0x000fe2000c101124 */
[----:B------:R-:W-:Y:S05]  /*c880*/  EXIT ;  /* 0x000000000000794d */ /* 0x000fea0003800000 */
.L_x_1765:
        /* <DEDUP_REMOVED lines=12> */
.L_x_1771:
[----:B------:R-:W-:Y:S01]  /*c950*/  IMAD.MOV.U32 R0, RZ, RZ, 0x7f ;  /* 0x0000007fff007424 */ /* 0x000fe200078e00ff */
[----:B------:R-:W-:-:S04]  /*c960*/  ISETP.GT.U32.AND P0, PT, R2, 0x7f800000, PT ;  /* 0x7f8000000200780c */ /* 0x000fc80003f04070 */
[----:B------:R-:W-:-:S09]  /*c970*/  SEL R0, R0, 0x7c, P0 ;  /* 0x0000007c00007807 */ /* 0x000fd20000000000 */
.L_x_1772:
[----:B------:R-:W-:Y:S05]  /*c980*/  BSYNC.RECONVERGENT B0 ;  /* 0x0000000000007941 */ /* 0x000fea0003800200 */
.L_x_1770:
[----:B------:R-:W-:-:S04]  /*c990*/  SHF.R.U32.HI R3, RZ, 0x18, R3 ;  /* 0x00000018ff037819 */ /* 0x000fc80000011603 */
[----:B------:R-:W-:-:S05]  /*c9a0*/  LOP3.LUT R3, R0, 0x80, R3, 0xf8, !PT ;  /* 0x0000008000037812 */ /* 0x000fca00078ef803 */
[----:B------:R-:W-:Y:S01]  /*c9b0*/  STG.E.U8 desc[UR36][R16.64], R3 ;  /* 0x0000000310007986 */ /* 0x000fe2000c101124 */
[----:B------:R-:W-:Y:S05]  /*c9c0*/  EXIT ;  /* 0x000000000000794d */ /* 0x000fea0003800000 */
.L_x_1764:
[----:B-1----:R-:W-:Y:S01]  /*c9d0*/  STG.E.U16 desc[UR36][R16.64], R5 ;  /* 0x0000000510007986 */ /* 0x002fe2000c101524 */
[----:B------:R-:W-:Y:S05]  /*c9e0*/  EXIT ;  /* 0x000000000000794d */ /* 0x000fea0003800000 */
.L_x_1773:
        /* <DEDUP_REMOVED lines=9> */
.L_x_23127:


//--------------------- .text._ZN2at6native27unrolled_elementwise_kernelINS0_13AUnaryFunctorIN3c108BFloat16ES4_S4_ZZZNS0_15binary_internal21div_trunc_kernel_cudaERNS_18TensorIteratorBaseEENKUlvE1_clEvENKUlvE2_clEvEUlS4_S4_E_EESt5arrayIPcLm2EELi4E23TrivialOffsetCalculatorILi1EjESG_NS0_6memory12LoadWithCastILi1EEENSH_13StoreWithCastILi1EEEEEviT_T0_T2_T3_T4_T5_ --------------------------
	.section	.text._ZN2at6native27unrolled_elementwise_kernelINS0_13AUnaryFunctorIN3c108BFloat16ES4_S4_ZZZNS0_15binary_internal21div_trunc_kernel_cudaERNS_18TensorIteratorBaseEENKUlvE1_clEvENKUlvE2_clEvEUlS4_S4_E_EESt5arrayIPcLm2EELi4E23TrivialOffsetCalculatorILi1EjESG_NS0_6memory12LoadWithCastILi1EEENSH_13StoreWithCastILi1EEEEEviT_T0_T2_T3_T4_T5_,"ax",@progbits
	.align	128
        .global         _ZN2at6native27unrolled_elementwise_kernelINS0_13AUnaryFunctorIN3c108BFloat16ES4_S4_ZZZNS0_15binary_internal21div_trunc_kernel_cudaERNS_18TensorIteratorBaseEENKUlvE1_clEvENKUlvE2_clEvEUlS4_S4_E_EESt5arrayIPcLm2EELi4E23TrivialOffsetCalculatorILi1EjESG_NS0_6memory12LoadWithCastILi1EEENSH_13StoreWithCastILi1EEEEEviT_T0_T2_T3_T4_T5_
        .type           _ZN2at6native27unrolled_elementwise_kernelINS0_13AUnaryFunctorIN3c108BFloat16ES4_S4_ZZZNS0_15binary_internal21div_trunc_kernel_cudaERNS_18TensorIteratorBaseEENKUlvE1_clEvENKUlvE2_clEvEUlS4_S4_E_EESt5arrayIPcLm2EELi4E23TrivialOffsetCalculatorILi1EjESG_NS0_6memory12LoadWithCastILi1EEENSH_13StoreWithCastILi1EEEEEviT_T0_T2_T3_T4_T5_,@function
        .size           _ZN2at6native27unrolled_elementwise_kernelINS0_13AUnaryFunctorIN3c108BFloat16ES4_S4_ZZZNS0_15binary_internal21div_trunc_kernel_cudaERNS_18TensorIteratorBaseEENKUlvE1_clEvENKUlvE2_clEvEUlS4_S4_E_EESt5arrayIPcLm2EELi4E23TrivialOffsetCalculatorILi1EjESG_NS0_6memory12LoadWithCastILi1EEENSH_13StoreWithCastILi1EEEEEviT_T0_T2_T3_T4_T5_,(.L_x_23128 - _ZN2at6native27unrolled_elementwise_kernelINS0_13AUnaryFunctorIN3c108BFloat16ES4_S4_ZZZNS0_15binary_internal21div_trunc_kernel_cudaERNS_18TensorIteratorBaseEENKUlvE1_clEvENKUlvE2_clEvEUlS4_S4_E_EESt5arrayIPcLm2EELi4E23TrivialOffsetCalculatorILi1EjESG_NS0_6memory12LoadWithCastILi1EEENSH_13StoreWithCastILi1EEEEEviT_T0_T2_T3_T4_T5_)
        .other          _ZN2at6native27unrolled_elementwise_kernelINS0_13AUnaryFunctorIN3c108BFloat16ES4_S4_ZZZNS0_15binary_internal21div_trunc_kernel_cudaERNS_18TensorIteratorBaseEENKUlvE1_clEvENKUlvE2_clEvEUlS4_S4_E_EESt5arrayIPcLm2EELi4E23TrivialOffsetCalculatorILi1EjESG_NS0_6memory12LoadWithCastILi1EEENSH_13StoreWithCastILi1EEEEEviT_T0_T2_T3_T4_T5_,@"STO_CUDA_ENTRY STV_DEFAULT"
_ZN2at6native27unrolled_elementwise_kernelINS0_13AUnaryFunctorIN3c108BFloat16ES4_S4_ZZZNS0_15binary_internal21div_trunc_kernel_cudaERNS_18TensorIteratorBaseEENKUlvE1_clEvENKUlvE2_clEvEUlS4_S4_E_EESt5arrayIPcLm2EELi4E23TrivialOffsetCalculatorILi1EjESG_NS0_6memory12LoadWithCastILi1EEENSH_13StoreWithCastILi1EEEEEviT_T0_T2_T3_T4_T5_:
.text._ZN2at6native27unrolled_elementwise_kernelINS0_13AUnaryFunctorIN3c108BFloat16ES4_S4_ZZZNS0_15binary_internal21div_trunc_kernel_cudaERNS_18TensorIteratorBaseEENKUlvE1_clEvENKUlvE2_clEvEUlS4_S4_E_EESt5arrayIPcLm2EELi4E23TrivialOffsetCalculatorILi1EjESG_NS0_6memory12LoadWithCastILi1EEENSH_13StoreWithCastILi1EEEEEviT_T0_T2_T3_T4_T5_:
        /* <DEDUP_REMOVED lines=34> */
.L_x_1779:
[----:B------:R-:W2:Y:S02]  /*0220*/  LDG.E.U8 R4, desc[UR36][R4.64] ;  /* 0x0000002404047981 */ /* 0x000ea4000c1e1100 */
[----:B--2---:R-:W-:-:S04]  /*0230*/  I2FP.F32.U32 R0, R4 ;  /* 0x0000000400007245 */ /* 0x004fc80000201000 */
[----:B------:R-:W-:-:S04]  /*0240*/  F2FP.BF16.F32.PACK_AB R0, RZ, R0 ;  /* 0x00000000ff00723e */ /* 0x000fc800000010ff */
[----:B------:R-:W-:Y:S01]  /*0250*/  PRMT R17, R0, 0x7610, R17 ;  /* 0x0000761000117816 */ /* 0x000fe20000000011 */
[----:B------:R-:W-:Y:S06]  /*0260*/  BRA `(.L_x_1781) ;  /* 0x0000000c00c47947 */ /* 0x000fec0003800000 */
.L_x_1778:
        /* <DEDUP_REMOVED lines=11> */
.L_x_1783:
[----:B------:R-:W2:Y:S02]  /*0320*/  LDG.E R4, desc[UR36][R4.64] ;  /* 0x0000002404047981 */ /* 0x000ea4000c1e1900 */
[----:B--2---:R-:W-:-:S04]  /*0330*/  I2FP.F32.S32 R0, R4 ;  /* 0x0000000400007245 */ /* 0x004fc80000201400 */
[----:B------:R-:W-:-:S04]  /*0340*/  F2FP.BF16.F32.PACK_AB R0, RZ, R0 ;  /* 0x00000000ff00723e */ /* 0x000fc800000010ff */
[----:B------:R-:W-:Y:S01]  /*0350*/  PRMT R17, R0, 0x7610, R17 ;  /* 0x0000761000117816 */ /* 0x000fe20000000011 */
[----:B------:R-:W-:Y:S06]  /*0360*/  BRA `(.L_x_1781) ;  /* 0x0000000c00847947 */ /* 0x000fec0003800000 */
.L_x_1782:
[----:B------:R-:W2:Y:S02]  /*0370*/  LDG.E.U16 R4, desc[UR36][R4.64] ;  /* 0x0000002404047981 */ /* 0x000ea4000c1e1500 */
[----:B--2---:R-:W0:Y:S02]  /*0380*/  I2F.S16 R0, R4 ;  /* 0x0000000400007306 */ /* 0x004e240000101400 */
[----:B0-----:R-:W-:-:S04]  /*0390*/  F2FP.BF16.F32.PACK_AB R0, RZ, R0 ;  /* 0x00000000ff00723e */ /* 0x001fc800000010ff */
[----:B------:R-:W-:Y:S01]  /*03a0*/  PRMT R17, R0, 0x7610, R17 ;  /* 0x0000761000117816 */ /* 0x000fe20000000011 */
[----:B------:R-:W-:Y:S06]  /*03b0*/  BRA `(.L_x_1781) ;  /* 0x0000000c00707947 */ /* 0x000fec0003800000 */
.L_x_1777:
        /* <DEDUP_REMOVED lines=9> */
.L_x_1785:
[----:B------:R-:W2:Y:S02]  /*0450*/  LDG.E.U16 R0, desc[UR36][R4.64] ;  /* 0x0000002404007981 */ /* 0x000ea4000c1e1500 */
[----:B--2---:R-:W-:-:S05]  /*0460*/  HADD2.F32 R0, -RZ, R0.H0_H0 ;  /* 0x20000000ff007230 */ /* 0x004fca0000004100 */
[----:B------:R-:W-:-:S04]  /*0470*/  F2FP.BF16.F32.PACK_AB R0, RZ, R0 ;  /* 0x00000000ff00723e */ /* 0x000fc800000010ff */
[----:B------:R-:W-:Y:S01]  /*0480*/  PRMT R17, R0, 0x7610, R17 ;  /* 0x0000761000117816 */ /* 0x000fe20000000011 */
[----:B------:R-:W-:Y:S06]  /*0490*/  BRA `(.L_x_1781) ;  /* 0x0000000c00387947 */ /* 0x000fec0003800000 */
.L_x_1784:
        /* <DEDUP_REMOVED lines=9> */
.L_x_1787:
[----:B------:R-:W2:Y:S02]  /*0530*/  LDG.E.U16 R4, desc[UR36][R4.64] ;  /* 0x0000002404047981 */ /* 0x000ea4000c1e1500 */
[----:B--2---:R-:W-:-:S05]  /*0540*/  HADD2.F32 R0, -RZ, R4.H0_H0 ;  /* 0x20000004ff007230 */ /* 0x004fca0000004100 */
[----:B------:R-:W-:-:S04]  /*0550*/  F2FP.BF16.F32.PACK_AB R0, RZ, R0 ;  /* 0x00000000ff00723e */ /* 0x000fc800000010ff */
[----:B------:R-:W-:Y:S01]  /*0560*/  PRMT R17, R0, 0x7610, R17 ;  /* 0x0000761000117816 */ /* 0x000fe20000000011 */
[----:B------:R-:W-:Y:S06]  /*0570*/  BRA `(.L_x_1781) ;  /* 0x0000000c00007947 */ /* 0x000fec0003800000 */
.L_x_1786:
        /* <DEDUP_REMOVED lines=9> */
.L_x_1776:
        /* <DEDUP_REMOVED lines=14> */
.L_x_1790:
        /* <DEDUP_REMOVED lines=9> */
.L_x_1789:
        /* <DEDUP_REMOVED lines=27> */
.L_x_1792:
        /* <DEDUP_REMOVED lines=15> */
.L_x_1791:
[----:B------:R0:W5:Y:S01]  /*0a20*/  LDG.E.U16 R17, desc[UR36][R4.64] ;  /* 0x0000002404117981 */ /* 0x000162000c1e1500 */
[----:B------:R-:W-:Y:S05]  /*0a30*/  BRA `(.L_x_1781) ;  /* 0x0000000400d07947 */ /* 0x000fea0003800000 */
.L_x_1788:
        /* <DEDUP_REMOVED lines=13> */
.L_x_1795:
        /* <DEDUP_REMOVED lines=21> */
.L_x_1799:
[----:B------:R-:W-:Y:S05]  /*0c60*/  BSYNC.RECONVERGENT B1 ;  /* 0x0000000000017941 */ /* 0x000fea0003800200 */
.L_x_1798:
[----:B------:R-:W-:Y:S01]  /*0c70*/  IMAD.SHL.U32 R0, R0, 0x100000, RZ ;  /* 0x0010000000007824 */ /* 0x000fe200078e00ff */
[----:B------:R-:W-:-:S04]  /*0c80*/  LEA R3, R3, 0x3b800000, 0x17 ;  /* 0x3b80000003037811 */ /* 0x000fc800078eb8ff */
[----:B------:R-:W-:-:S07]  /*0c90*/  LOP3.LUT R0, R3, R0, R7, 0xfe, !PT ;  /* 0x0000000003007212 */ /* 0x000fce00078efe07 */
.L_x_1797:
[----:B------:R-:W-:Y:S05]  /*0ca0*/  BSYNC.RECONVERGENT B0 ;  /* 0x0000000000007941 */ /* 0x000fea0003800200 */
.L_x_1796:
[----:B------:R-:W-:-:S04]  /*0cb0*/  F2FP.BF16.F32.PACK_AB R0, RZ, R0 ;  /* 0x00000000ff00723e */ /* 0x000fc800000010ff */
[----:B------:R-:W-:Y:S01]  /*0cc0*/  PRMT R17, R0, 0x7610, R17 ;  /* 0x0000761000117816 */ /* 0x000fe20000000011 */
[----:B------:R-:W-:Y:S06]  /*0cd0*/  BRA `(.L_x_1781) ;  /* 0x0000000400287947 */ /* 0x000fec0003800000 */
.L_x_1794:
        /* <DEDUP_REMOVED lines=21> */
.L_x_1803:
[----:B------:R-:W-:Y:S05]  /*0e30*/  BSYNC.RECONVERGENT B1 ;  /* 0x0000000000017941 */ /* 0x000fea0003800200 */
.L_x_1802:
[----:B------:R-:W-:Y:S01]  /*0e40*/  IMAD.SHL.U32 R0, R0, 0x200000, RZ ;  /* 0x0020000000007824 */ /* 0x000fe200078e00ff */
[----:B------:R-:W-:-:S04]  /*0e50*/  LEA R3, R3, 0x37800000, 0x17 ;  /* 0x3780000003037811 */ /* 0x000fc800078eb8ff */
[----:B------:R-:W-:-:S07]  /*0e60*/  LOP3.LUT R0, R3, R0, R7, 0xfe, !PT ;  /* 0x0000000003007212 */ /* 0x000fce00078efe07 */
.L_x_1801:
[----:B------:R-:W-:Y:S05]  /*0e70*/  BSYNC.RECONVERGENT B0 ;  /* 0x0000000000007941 */ /* 0x000fea0003800200 */
.L_x_1800:
[----:B------:R-:W-:-:S04]  /*0e80*/  F2FP.BF16.F32.PACK_AB R0, RZ, R0 ;  /* 0x00000000ff00723e */ /* 0x000fc800000010ff */
[----:B------:R-:W-:Y:S01]  /*0e90*/  PRMT R17, R0, 0x7610, R17 ;  /* 0x0000761000117816 */ /* 0x000fe20000000011 */
[----:B------:R-:W-:Y:S06]  /*0ea0*/  BRA `(.L_x_1781) ;  /* 0x0000000000b47947 */ /* 0x000fec0003800000 */
.L_x_1793:
[----:B------:R-:W-:-:S09]  /*0eb0*/  UISETP.NE.AND UP0, UPT, UR4, 0x1c, UPT ;  /* 0x0000001c0400788c */ /* 0x000fd2000bf05270 */
[----:B------:R-:W-:Y:S05]  /*0ec0*/  BRA.U !UP0, `(.L_x_1804) ;  /* 0x00000001089c7547 */ /* 0x000fea000b800000 */
[----:B------:R-:W-:-:S09]  /*0ed0*/  UISETP.NE.AND UP0, UPT, UR4, 0x1d, UPT ;  /* 0x0000001d0400788c */ /* 0x000fd2000bf05270 */
[----:B------:R-:W-:Y:S05]  /*0ee0*/  BRA.U !UP0, `(.L_x_1805) ;  /* 0x0000000108807547 */ /* 0x000fea000b800000 */
[----:B------:R-:W-:-:S09]  /*0ef0*/  UISETP.NE.AND UP0, UPT, UR4, 0x2c, UPT ;  /* 0x0000002c0400788c */ /* 0x000fd2000bf05270 */
[----:B------:R-:W-:Y:S05]  /*0f00*/  BRA.U !UP0, `(.L_x_1806) ;  /* 0x0000000108487547 */ /* 0x000fea000b800000 */
.L_x_1780:
        /* <DEDUP_REMOVED lines=16> */
.L_x_1807:
[----:B------:R-:W-:Y:S01]  /*1010*/  PRMT R17, RZ, 0x7610, R17 ;  /* 0x00007610ff117816 */ /* 0x000fe20000000011 */
[----:B------:R-:W-:Y:S06]  /*1020*/  BRA `(.L_x_1781) ;  /* 0x0000000000547947 */ /* 0x000fec0003800000 */
.L_x_1806:
        /* <DEDUP_REMOVED lines=8> */
.L_x_1809:
[----:B------:R-:W-:Y:S05]  /*10b0*/  BSYNC.RECONVERGENT B0 ;  /* 0x0000000000007941 */ /* 0x000fea0003800200 */
.L_x_1808:
[----:B------:R-:W-:-:S04]  /*10c0*/  F2FP.BF16.F32.PACK_AB R0, RZ, R0 ;  /* 0x00000000ff00723e */ /* 0x000fc800000010ff */
[----:B------:R-:W-:Y:S01]  /*10d0*/  PRMT R17, R0, 0x7610, R17 ;  /* 0x0000761000117816 */ /* 0x000fe20000000011 */
[----:B------:R-:W-:Y:S06]  /*10e0*/  BRA `(.L_x_1781) ;  /* 0x0000000000247947 */ /* 0x000fec0003800000 */
.L_x_1805:
[----:B------:R-:W2:Y:S02]  /*10f0*/  LDG.E.64 R4, desc[UR36][R4.64] ;  /* 0x0000002404047981 */ /* 0x000ea4000c1e1b00 */
[----:B--2---:R-:W0:Y:S02]  /*1100*/  I2F.U64 R0, R4 ;  /* 0x0000000400007312 */ /* 0x004e240000301000 */
[----:B0-----:R-:W-:-:S04]  /*1110*/  F2FP.BF16.F32.PACK_AB R0, RZ, R0 ;  /* 0x00000000ff00723e */ /* 0x001fc800000010ff */
[----:B------:R-:W-:Y:S01]  /*1120*/  PRMT R17, R0, 0x7610, R17 ;  /* 0x0000761000117816 */ /* 0x000fe20000000011 */
[----:B------:R-:W-:Y:S06]  /*1130*/  BRA `(.L_x_1781) ;  /* 0x0000000000107947 */ /* 0x000fec0003800000 */
.L_x_1804:
[----:B------:R-:W2:Y:S02]  /*1140*/  LDG.E R4, desc[UR36][R4.64] ;  /* 0x0000002404047981 */ /* 0x000ea4000c1e1900 */
[----:B--2---:R-:W-:-:S04]  /*1150*/  I2FP.F32.U32 R0, R4 ;  /* 0x0000000400007245 */ /* 0x004fc80000201000 */
[----:B------:R-:W-:-:S04]  /*1160*/  F2FP.BF16.F32.PACK_AB R0, RZ, R0 ;  /* 0x00000000ff00723e */ /* 0x000fc800000010ff */
[----:B------:R-:W-:-:S07]  /*1170*/  PRMT R17, R0, 0x7610, R17 ;  /* 0x0000761000117816 */ /* 0x000fce0000000011 */
.L_x_1781:
[----:B------:R-:W-:-:S07]  /*1180*/  VIADD R23, R25, 0x80 ;  /* 0x0000008019177836 */ /* 0x000fce0000000000 */
.L_x_1775:
[----:B------:R-:W-:Y:S05]  /*1190*/  BSYNC.RECONVERGENT B6 ;  /* 0x0000000000067941 */ /* 0x000fea0003800200 */
.L_x_1774:
        /* <DEDUP_REMOVED lines=26> */
.L_x_1815:
[----:B------:R-:W2:Y:S02]  /*1340*/  LDG.E.U8 R4, desc[UR36][R4.64] ;  /* 0x0000002404047981 */ /* 0x000ea4000c1e1100 */
[----:B--2---:R-:W-:-:S04]  /*1350*/  I2FP.F32.U32 R0, R4 ;  /* 0x0000000400007245 */ /* 0x004fc80000201000 */
[----:B------:R-:W-:-:S04]  /*1360*/  F2FP.BF16.F32.PACK_AB R0, RZ, R0 ;  /* 0x00000000ff00723e */ /* 0x000fc800000010ff */
[----:B------:R-:W-:Y:S01]  /*1370*/  PRMT R18, R0, 0x7610, R18 ;  /* 0x0000761000127816 */ /* 0x000fe20000000012 */
[----:B------:R-:W-:Y:S06]  /*1380*/  BRA `(.L_x_1817) ;  /* 0x0000000c00c47947 */ /* 0x000fec0003800000 */
.L_x_1814:
        /* <DEDUP_REMOVED lines=11> */
.L_x_1819:
[----:B------:R-:W2:Y:S02]  /*1440*/  LDG.E R4, desc[UR36][R4.64] ;  /* 0x0000002404047981 */ /* 0x000ea4000c1e1900 */
[----:B--2---:R-:W-:-:S04]  /*1450*/  I2FP.F32.S32 R0, R4 ;  /* 0x0000000400007245 */ /* 0x004fc80000201400 */
[----:B------:R-:W-:-:S04]  /*1460*/  F2FP.BF16.F32.PACK_AB R0, RZ, R0 ;  /* 0x00000000ff00723e */ /* 0x000fc800000010ff */
[----:B------:R-:W-:Y:S01]  /*1470*/  PRMT R18, R0, 0x7610, R18 ;  /* 0x0000761000127816 */ /* 0x000fe20000000012 */
[----:B------:R-:W-:Y:S06]  /*1480*/  BRA `(.L_x_1817) ;  /* 0x0000000c00847947 */ /* 0x000fec0003800000 */
.L_x_1818:
[----:B------:R-:W2:Y:S02]  /*1490*/  LDG.E.U16 R4, desc[UR36][R4.64] ;  /* 0x0000002404047981 */ /* 0x000ea4000c1e1500 */
[----:B--2---:R-:W0:Y:S02]  /*14a0*/  I2F.S16 R0, R4 ;  /* 0x0000000400007306 */ /* 0x004e240000101400 */
[----:B0-----:R-:W-:-:S04]  /*14b0*/  F2FP.BF16.F32.PACK_AB R0, RZ, R0 ;  /* 0x00000000ff00723e */ /* 0x001fc800000010ff */
[----:B------:R-:W-:Y:S01]  /*14c0*/  PRMT R18, R0, 0x7610, R18 ;  /* 0x0000761000127816 */ /* 0x000fe20000000012 */
[----:B------:R-:W-:Y:S06]  /*14d0*/  BRA `(.L_x_1817) ;  /* 0x0000000c00707947 */ /* 0x000fec0003800000 */
.L_x_1813:
        /* <DEDUP_REMOVED lines=9> */
.L_x_1821:
[----:B------:R-:W2:Y:S02]  /*1570*/  LDG.E.U16 R0, desc[UR36][R4.64] ;  /* 0x0000002404007981 */ /* 0x000ea4000c1e1500 */
[----:B--2---:R-:W-:-:S05]  /*1580*/  HADD2.F32 R0, -RZ, R0.H0_H0 ;  /* 0x20000000ff007230 */ /* 0x004fca0000004100 */
[----:B------:R-:W-:-:S04]  /*1590*/  F2FP.BF16.F32.PACK_AB R0, RZ, R0 ;  /* 0x00000000ff00723e */ /* 0x000fc800000010ff */
[----:B------:R-:W-:Y:S01]  /*15a0*/  PRMT R18, R0, 0x7610, R18 ;  /* 0x0000761000127816 */ /* 0x000fe20000000012 */
[----:B------:R-:W-:Y:S06]  /*15b0*/  BRA `(.L_x_1817) ;  /* 0x0000000c00387947 */ /* 0x000fec0003800000 */
.L_x_1820:
        /* <DEDUP_REMOVED lines=9> */
.L_x_1823:
[----:B------:R-:W2:Y:S02]  /*1650*/  LDG.E.U16 R4, desc[UR36][R4.64] ;  /* 0x0000002404047981 */ /* 0x000ea4000c1e1500 */
[----:B--2---:R-:W-:-:S05]  /*1660*/  HADD2.F32 R0, -RZ, R4.H0_H0 ;  /* 0x20000004ff007230 */ /* 0x004fca0000004100 */
[----:B------:R-:W-:-:S04]  /*1670*/  F2FP.BF16.F32.PACK_AB R0, RZ, R0 ;  /* 0x00000000ff00723e */ /* 0x000fc800000010ff */
[----:B------:R-:W-:Y:S01]  /*1680*/  PRMT R18, R0, 0x7610, R18 ;  /* 0x0000761000127816 */ /* 0x000fe20000000012 */
[----:B------:R-:W-:Y:S06]  /*1690*/  BRA `(.L_x_1817) ;  /* 0x0000000c00007947 */ /* 0x000fec0003800000 */
.L_x_1822:
        /* <DEDUP_REMOVED lines=9> */
.L_x_1812:
        /* <DEDUP_REMOVED lines=14> */
.L_x_1826:
        /* <DEDUP_REMOVED lines=9> */
.L_x_1825:
        /* <DEDUP_REMOVED lines=27> */
.L_x_1828:
        /* <DEDUP_REMOVED lines=15> */
.L_x_1827:
[----:B------:R0:W5:Y:S01]  /*1b40*/  LDG.E.U16 R18, desc[UR36][R4.64] ;  /* 0x0000002404127981 */ /* 0x000162000c1e1500 */
[----:B------:R-:W-:Y:S05]  /*1b50*/  BRA `(.L_x_1817) ;  /* 0x0000000400d07947 */ /* 0x000fea0003800000 */
.L_x_1824:
        /* <DEDUP_REMOVED lines=13> */
.L_x_1831:
        /* <DEDUP_REMOVED lines=21> */
.L_x_1835:
[----:B------:R-:W-:Y:S05]  /*1d80*/  BSYNC.RECONVERGENT B1 ;  /* 0x0000000000017941 */ /* 0x000fea0003800200 */
.L_x_1834:
[----:B------:R-:W-:Y:S01]  /*1d90*/  IMAD.SHL.U32 R0, R0, 0x100000, RZ ;  /* 0x0010000000007824 */ /* 0x000fe200078e00ff */
[----:B------:R-:W-:-:S04]  /*1da0*/  LEA R3, R3, 0x3b800000, 0x17 ;  /* 0x3b80000003037811 */ /* 0x000fc800078eb8ff */
[----:B------:R-:W-:-:S07]  /*1db0*/  LOP3.LUT R0, R3, R0, R7, 0xfe, !PT ;  /* 0x0000000003007212 */ /* 0x000fce00078efe07 */
.L_x_1833:
[----:B------:R-:W-:Y:S05]  /*1dc0*/  BSYNC.RECONVERGENT B0 ;  /* 0x0000000000007941 */ /* 0x000fea0003800200 */
.L_x_1832:
[----:B------:R-:W-:-:S04]  /*1dd0*/  F2FP.BF16.F32.PACK_AB R0, RZ, R0 ;  /* 0x00000000ff00723e */ /* 0x000fc800000010ff */
[----:B------:R-:W-:Y:S01]  /*1de0*/  PRMT R18, R0, 0x7610, R18 ;  /* 0x0000761000127816 */ /* 0x000fe20000000012 */
[----:B------:R-:W-:Y:S06]  /*1df0*/  BRA `(.L_x_1817) ;  /* 0x0000000400287947 */ /* 0x000fec0003800000 */
.L_x_1830:
        /* <DEDUP_REMOVED lines=21> */
.L_x_1839:
[----:B------:R-:W-:Y:S05]  /*1f50*/  BSYNC.RECONVERGENT B1 ;  /* 0x0000000000017941 */ /* 0x000fea0003800200 */
.L_x_1838:
[----:B------:R-:W-:Y:S01]  /*1f60*/  IMAD.SHL.U32 R0, R0, 0x200000, RZ ;  /* 0x0020000000007824 */ /* 0x000fe200078e00ff */
[----:B------:R-:W-:-:S04]  /*1f70*/  LEA R3, R3, 0x37800000, 0x17 ;  /* 0x3780000003037811 */ /* 0x000fc800078eb8ff */
[----:B------:R-:W-:-:S07]  /*1f80*/  LOP3.LUT R0, R3, R0, R7, 0xfe, !PT ;  /* 0x0000000003007212 */ /* 0x000fce00078efe07 */
.L_x_1837:
[----:B------:R-:W-:Y:S05]  /*1f90*/  BSYNC.RECONVERGENT B0 ;  /* 0x0000000000007941 */ /* 0x000fea0003800200 */
.L_x_1836:
[----:B------:R-:W-:-:S04]  /*1fa0*/  F2FP.BF16.F32.PACK_AB R0, RZ, R0 ;  /* 0x00000000ff00723e */ /* 0x000fc800000010ff */
[----:B------:R-:W-:Y:S01]  /*1fb0*/  PRMT R18, R0, 0x7610, R18 ;  /* 0x0000761000127816 */ /* 0x000fe20000000012 */
[----:B------:R-:W-:Y:S06]  /*1fc0*/  BRA `(.L_x_1817) ;  /* 0x0000000000b47947 */ /* 0x000fec0003800000 */
.L_x_1829:
        /* <DEDUP_REMOVED lines=14> */
.L_x_1843:
[----:B------:R-:W-:Y:S05]  /*20b0*/  BSYNC.RECONVERGENT B0 ;  /* 0x0000000000007941 */ /* 0x000fea0003800200 */
.L_x_1842:
[----:B------:R-:W-:-:S04]  /*20c0*/  F2FP.BF16.F32.PACK_AB R0, RZ, R0 ;  /* 0x00000000ff00723e */ /* 0x000fc800000010ff */
[----:B------:R-:W-:Y:S01]  /*20d0*/  PRMT R18, R0, 0x7610, R18 ;  /* 0x0000761000127816 */ /* 0x000fe20000000012 */
[----:B------:R-:W-:Y:S06]  /*20e0*/  BRA `(.L_x_1817) ;  /* 0x00000000006c7947 */ /* 0x000fec0003800000 */
.L_x_1816:
        /* <DEDUP_REMOVED lines=16> */
.L_x_1844:
[----:B------:R-:W-:Y:S01]  /*21f0*/  PRMT R18, RZ, 0x7610, R18 ;  /* 0x00007610ff127816 */ /* 0x000fe20000000012 */
[----:B------:R-:W-:Y:S06]  /*2200*/  BRA `(.L_x_1817) ;  /* 0x0000000000247947 */ /* 0x000fec0003800000 */
.L_x_1841:
[----:B------:R-:W2:Y:S02]  /*2210*/  LDG.E.64 R4, desc[UR36][R4.64] ;  /* 0x0000002404047981 */ /* 0x000ea4000c1e1b00 */
[----:B--2---:R-:W0:Y:S02]  /*2220*/  I2F.U64 R0, R4 ;  /* 0x0000000400007312 */ /* 0x004e240000301000 */
[----:B0-----:R-:W-:-:S04]  /*2230*/  F2FP.BF16.F32.PACK_AB R0, RZ, R0 ;  /* 0x00000000ff00723e */ /* 0x001fc800000010ff */
[----:B------:R-:W-:Y:S01]  /*2240*/  PRMT R18, R0, 0x7610, R18 ;  /* 0x0000761000127816 */ /* 0x000fe20000000012 */
[----:B------:R-:W-:Y:S06]  /*2250*/  BRA `(.L_x_1817) ;  /* 0x0000000000107947 */ /* 0x000fec0003800000 */
.L_x_1840:
[----:B------:R-:W2:Y:S02]  /*2260*/  LDG.E R4, desc[UR36][R4.64] ;  /* 0x0000002404047981 */ /* 0x000ea4000c1e1900 */
[----:B--2---:R-:W-:-:S04]  /*2270*/  I2FP.F32.U32 R0, R4 ;  /* 0x0000000400007245 */ /* 0x004fc80000201000 */
[----:B------:R-:W-:-:S04]  /*2280*/  F2FP.BF16.F32.PACK_AB R0, RZ, R0 ;  /* 0x00000000ff00723e */ /* 0x000fc800000010ff */
[----:B------:R-:W-:-:S07]  /*2290*/  PRMT R18, R0, 0x7610, R18 ;  /* 0x0000761000127816 */ /* 0x000fce0000000012 */
.L_x_1817:
[----:B------:R-:W-:-:S07]  /*22a0*/  VIADD R23, R23, 0x80 ;  /* 0x0000008017177836 */ /* 0x000fce0000000000 */
.L_x_1811:
[----:B------:R-:W-:Y:S05]  /*22b0*/  BSYNC.RECONVERGENT B6 ;  /* 0x0000000000067941 */ /* 0x000fea0003800200 */
.L_x_1810:
        /* <DEDUP_REMOVED lines=26> */
.L_x_1850:
[----:B------:R-:W2:Y:S02]  /*2460*/  LDG.E.U8 R4, desc[UR36][R4.64] ;  /* 0x0000002404047981 */ /* 0x000ea4000c1e1100 */
[----:B--2---:R-:W-:-:S04]  /*2470*/  I2FP.F32.U32 R0, R4 ;  /* 0x0000000400007245 */ /* 0x004fc80000201000 */
[----:B------:R-:W-:-:S04]  /*2480*/  F2FP.BF16.F32.PACK_AB R0, RZ, R0 ;  /* 0x00000000ff00723e */ /* 0x000fc800000010ff */
[----:B------:R-:W-:Y:S01]  /*2490*/  PRMT R19, R0, 0x7610, R19 ;  /* 0x0000761000137816 */ /* 0x000fe20000000013 */
[----:B------:R-:W-:Y:S06]  /*24a0*/  BRA `(.L_x_1852) ;  /* 0x0000000c00c47947 */ /* 0x000fec0003800000 */
.L_x_1849:
        /* <DEDUP_REMOVED lines=11> */
.L_x_1854:
[----:B------:R-:W2:Y:S02]  /*2560*/  LDG.E R4, desc[UR36][R4.64] ;  /* 0x0000002404047981 */ /* 0x000ea4000c1e1900 */
[----:B--2---:R-:W-:-:S04]  /*2570*/  I2FP.F32.S32 R0, R4 ;  /* 0x0000000400007245 */ /* 0x004fc80000201400 */
[----:B------:R-:W-:-:S04]  /*2580*/  F2FP.BF16.F32.PACK_AB R0, RZ, R0 ;  /* 0x00000000ff00723e */ /* 0x000fc800000010ff */
[----:B------:R-:W-:Y:S01]  /*2590*/  PRMT R19, R0, 0x7610, R19 ;  /* 0x0000761000137816 */ /* 0x000fe20000000013 */
[----:B------:R-:W-:Y:S06]  /*25a0*/  BRA `(.L_x_1852) ;  /* 0x0000000c00847947 */ /* 0x000fec0003800000 */
.L_x_1853:
[----:B------:R-:W2:Y:S02]  /*25b0*/  LDG.E.U16 R4, desc[UR36][R4.64] ;  /* 0x0000002404047981 */ /* 0x000ea4000c1e1500 */
[----:B--2---:R-:W0:Y:S02]  /*25c0*/  I2F.S16 R0, R4 ;  /* 0x0000000400007306 */ /* 0x004e240000101400 */
[----:B0-----:R-:W-:-:S04]  /*25d0*/  F2FP.BF16.F32.PACK_AB R0, RZ, R0 ;  /* 0x00000000ff00723e */ /* 0x001fc800000010ff */
[----:B------:R-:W-:Y:S01]  /*25e0*/  PRMT R19, R0, 0x7610, R19 ;  /* 0x0000761000137816 */ /* 0x000fe20000000013 */
[----:B------:R-:W-:Y:S06]  /*25f0*/  BRA `(.L_x_1852) ;  /* 0x0000000c00707947 */ /* 0x000fec0003800000 */
.L_x_1848:
        /* <DEDUP_REMOVED lines=9> */
.L_x_1856:
[----:B------:R-:W2:Y:S02]  /*2690*/  LDG.E.U16 R0, desc[UR36][R4.64] ;  /* 0x0000002404007981 */ /* 0x000ea4000c1e1500 */
[----:B--2---:R-:W-:-:S05]  /*26a0*/  HADD2.F32 R0, -RZ, R0.H0_H0 ;  /* 0x20000000ff007230 */ /* 0x004fca0000004100 */
[----:B------:R-:W-:-:S04]  /*26b0*/  F2FP.BF16.F32.PACK_AB R0, RZ, R0 ;  /* 0x00000000ff00723e */ /* 0x000fc800000010ff */
[----:B------:R-:W-:Y:S01]  /*26c0*/  PRMT R19, R0, 0x7610, R19 ;  /* 0x0000761000137816 */ /* 0x000fe20000000013 */
[----:B------:R-:W-:Y:S06]  /*26d0*/  BRA `(.L_x_1852) ;  /* 0x0000000c00387947 */ /* 0x000fec0003800000 */
.L_x_1855:
        /* <DEDUP_REMOVED lines=9> */
.L_x_1858:
[----:B------:R-:W2:Y:S02]  /*2770*/  LDG.E.U16 R4, desc[UR36][R4.64] ;  /* 0x0000002404047981 */ /* 0x000ea4000c1e1500 */
[----:B--2---:R-:W-:-:S05]  /*2780*/  HADD2.F32 R0, -RZ, R4.H0_H0 ;  /* 0x20000004ff007230 */ /* 0x004fca0000004100 */
[----:B------:R-:W-:-:S04]  /*2790*/  F2FP.BF16.F32.PACK_AB R0, RZ, R0 ;  /* 0x00000000ff00723e */ /* 0x000fc800000010ff */
[----:B------:R-:W-:Y:S01]  /*27a0*/  PRMT R19, R0, 0x7610, R19 ;  /* 0x0000761000137816 */ /* 0x000fe20000000013 */
[----:B------:R-:W-:Y:S06]  /*27b0*/  BRA `(.L_x_1852) ;  /* 0x0000000c00007947 */ /* 0x000fec0003800000 */
.L_x_1857:
        /* <DEDUP_REMOVED lines=9> */
.L_x_1847:
        /* <DEDUP_REMOVED lines=14> */
.L_x_1861:
        /* <DEDUP_REMOVED lines=9> */
.L_x_1860:
        /* <DEDUP_REMOVED lines=27> */
.L_x_1863:
        /* <DEDUP_REMOVED lines=15> */
.L_x_1862:
[----:B------:R0:W5:Y:S01]  /*2c60*/  LDG.E.U16 R19, desc[UR36][R4.64] ;  /* 0x0000002404137981 */ /* 0x000162000c1e1500 */
[----:B------:R-:W-:Y:S05]  /*2c70*/  BRA `(.L_x_1852) ;  /* 0x0000000400d07947 */ /* 0x000fea0003800000 */
.L_x_1859:
        /* <DEDUP_REMOVED lines=13> */
.L_x_1866:
        /* <DEDUP_REMOVED lines=21> */
.L_x_1870:
[----:B------:R-:W-:Y:S05]  /*2ea0*/  BSYNC.RECONVERGENT B1 ;  /* 0x0000000000017941 */ /* 0x000fea0003800200 */
.L_x_1869:
[----:B------:R-:W-:Y:S01]  /*2eb0*/  IMAD.SHL.U32 R0, R0, 0x100000, RZ ;  /* 0x0010000000007824 */ /* 0x000fe200078e00ff */
[----:B------:R-:W-:-:S04]  /*2ec0*/  LEA R3, R3, 0x3b800000, 0x17 ;  /* 0x3b80000003037811 */ /* 0x000fc800078eb8ff */
[----:B------:R-:W-:-:S07]  /*2ed0*/  LOP3.LUT R0, R3, R0, R7, 0xfe, !PT ;  /* 0x0000000003007212 */ /* 0x000fce00078efe07 */
.L_x_1868:
[----:B------:R-:W-:Y:S05]  /*2ee0*/  BSYNC.RECONVERGENT B0 ;  /* 0x0000000000007941 */ /* 0x000fea0003800200 */
.L_x_1867:
[----:B------:R-:W-:-:S04]  /*2ef0*/  F2FP.BF16.F32.PACK_AB R0, RZ, R0 ;  /* 0x00000000ff00723e */ /* 0x000fc800000010ff */
[----:B------:R-:W-:Y:S01]  /*2f00*/  PRMT R19, R0, 0x7610, R19 ;  /* 0x0000761000137816 */ /* 0x000fe20000000013 */
[----:B------:R-:W-:Y:S06]  /*2f10*/  BRA `(.L_x_1852) ;  /* 0x0000000400287947 */ /* 0x000fec0003800000 */
.L_x_1865:
        /* <DEDUP_REMOVED lines=21> */
.L_x_1874:
[----:B------:R-:W-:Y:S05]  /*3070*/  BSYNC.RECONVERGENT B1 ;  /* 0x0000000000017941 */ /* 0x000fea0003800200 */
.L_x_1873:
[----:B------:R-:W-:Y:S01]  /*3080*/  IMAD.SHL.U32 R0, R0, 0x200000, RZ ;  /* 0x0020000000007824 */ /* 0x000fe200078e00ff */
[----:B------:R-:W-:-:S04]  /*3090*/  LEA R3, R3, 0x37800000, 0x17 ;  /* 0x3780000003037811 */ /* 0x000fc800078eb8ff */
[----:B------:R-:W-:-:S07]  /*30a0*/  LOP3.LUT R0, R3, R0, R7, 0xfe, !PT ;  /* 0x0000000003007212 */ /* 0x000fce00078efe07 */
.L_x_1872:
[----:B------:R-:W-:Y:S05]  /*30b0*/  BSYNC.RECONVERGENT B0 ;  /* 0x0000000000007941 */ /* 0x000fea0003800200 */
.L_x_1871:
[----:B------:R-:W-:-:S04]  /*30c0*/  F2FP.BF16.F32.PACK_AB R0, RZ, R0 ;  /* 0x00000000ff00723e */ /* 0x000fc800000010ff */
[----:B------:R-:W-:Y:S01]  /*30d0*/  PRMT R19, R0, 0x7610, R19 ;  /* 0x0000761000137816 */ /* 0x000fe20000000013 */
[----:B------:R-:W-:Y:S06]  /*30e0*/  BRA `(.L_x_1852) ;  /* 0x0000000000b47947 */ /* 0x000fec0003800000 */
.L_x_1864:
        /* <DEDUP_REMOVED lines=14> */
.L_x_1878:
[----:B------:R-:W-:Y:S05]  /*31d0*/  BSYNC.RECONVERGENT B0 ;  /* 0x0000000000007941 */ /* 0x000fea0003800200 */
.L_x_1877:
[----:B------:R-:W-:-:S04]  /*31e0*/  F2FP.BF16.F32.PACK_AB R0, RZ, R0 ;  /* 0x00000000ff00723e */ /* 0x000fc800000010ff */
[----:B------:R-:W-:Y:S01]  /*31f0*/  PRMT R19, R0, 0x7610, R19 ;  /* 0x0000761000137816 */ /* 0x000fe20000000013 */
[----:B------:R-:W-:Y:S06]  /*3200*/  BRA `(.L_x_1852) ;  /* 0x00000000006c7947 */ /* 0x000fec0003800000 */
.L_x_1851:
        /* <DEDUP_REMOVED lines=16> */
.L_x_1879:
[----:B------:R-:W-:Y:S01]  /*3310*/  PRMT R19, RZ, 0x7610, R19 ;  /* 0x00007610ff137816 */ /* 0x000fe20000000013 */
[----:B------:R-:W-:Y:S06]  /*3320*/  BRA `(.L_x_1852) ;  /* 0x0000000000247947 */ /* 0x000fec0003800000 */
.L_x_1876:
[----:B------:R-:W2:Y:S02]  /*3330*/  LDG.E.64 R4, desc[UR36][R4.64] ;  /* 0x0000002404047981 */ /* 0x000ea4000c1e1b00 */
[----:B--2---:R-:W0:Y:S02]  /*3340*/  I2F.U64 R0, R4 ;  /* 0x0000000400007312 */ /* 0x004e240000301000 */
[----:B0-----:R-:W-:-:S04]  /*3350*/  F2FP.BF16.F32.PACK_AB R0, RZ, R0 ;  /* 0x00000000ff00723e */ /* 0x001fc800000010ff */
[----:B------:R-:W-:Y:S01]  /*3360*/  PRMT R19, R0, 0x7610, R19 ;  /* 0x0000761000137816 */ /* 0x000fe20000000013 */
[----:B------:R-:W-:Y:S06]  /*3370*/  BRA `(.L_x_1852) ;  /* 0x0000000000107947 */ /* 0x000fec0003800000 */
.L_x_1875:
[----:B------:R-:W2:Y:S02]  /*3380*/  LDG.E R4, desc[UR36][R4.64] ;  /* 0x0000002404047981 */ /* 0x000ea4000c1e1900 */
[----:B--2---:R-:W-:-:S04]  /*3390*/  I2FP.F32.U32 R0, R4 ;  /* 0x0000000400007245 */ /* 0x004fc80000201000 */
[----:B------:R-:W-:-:S04]  /*33a0*/  F2FP.BF16.F32.PACK_AB R0, RZ, R0 ;  /* 0x00000000ff00723e */ /* 0x000fc800000010ff */
[----:B------:R-:W-:-:S07]  /*33b0*/  PRMT R19, R0, 0x7610, R19 ;  /* 0x0000761000137816 */ /* 0x000fce0000000013 */
.L_x_1852:
[----:B------:R-:W-:-:S07]  /*33c0*/  VIADD R23, R23, 0x80 ;  /* 0x0000008017177836 */ /* 0x000fce0000000000 */
.L_x_1846:
[----:B------:R-:W-:Y:S05]  /*33d0*/  BSYNC.RECONVERGENT B6 ;  /* 0x0000000000067941 */ /* 0x000fea0003800200 */
.L_x_1845:
        /* <DEDUP_REMOVED lines=26> */
.L_x_1885:
[----:B------:R-:W2:Y:S02]  /*3580*/  LDG.E.U8 R4, desc[UR36][R4.64] ;  /* 0x0000002404047981 */ /* 0x000ea4000c1e1100 */
[----:B--2---:R-:W-:-:S04]  /*3590*/  I2FP.F32.U32 R0, R4 ;  /* 0x0000000400007245 */ /* 0x004fc80000201000 */
[----:B------:R-:W-:-:S04]  /*35a0*/  F2FP.BF16.F32.PACK_AB R0, RZ, R0 ;  /* 0x00000000ff00723e */ /* 0x000fc800000010ff */
[----:B------:R-:W-:Y:S01]  /*35b0*/  PRMT R3, R0, 0x7610, R3 ;  /* 0x0000761000037816 */ /* 0x000fe20000000003 */
[----:B------:R-:W-:Y:S06]  /*35c0*/  BRA `(.L_x_1881) ;  /* 0x0000000c00c07947 */ /* 0x000fec0003800000 */
.L_x_1884:
        /* <DEDUP_REMOVED lines=11> */
.L_x_1888:
[----:B------:R-:W2:Y:S02]  /*3680*/  LDG.E R4, desc[UR36][R4.64] ;  /* 0x0000002404047981 */ /* 0x000ea4000c1e1900 */
[----:B--2---:R-:W-:-:S04]  /*3690*/  I2FP.F32.S32 R0, R4 ;  /* 0x0000000400007245 */ /* 0x004fc80000201400 */
[----:B------:R-:W-:-:S04]  /*36a0*/  F2FP.BF16.F32.PACK_AB R0, RZ, R0 ;  /* 0x00000000ff00723e */ /* 0x000fc800000010ff */
[----:B------:R-:W-:Y:S01]  /*36b0*/  PRMT R3, R0, 0x7610, R3 ;  /* 0x0000761000037816 */ /* 0x000fe20000000003 */
[----:B------:R-:W-:Y:S06]  /*36c0*/  BRA `(.L_x_1881) ;  /* 0x0000000c00807947 */ /* 0x000fec0003800000 */
.L_x_1887:
[----:B------:R-:W2:Y:S02]  /*36d0*/  LDG.E.U16 R4, desc[UR36][R4.64] ;  /* 0x0000002404047981 */ /* 0x000ea4000c1e1500 */
[----:B--2---:R-:W0:Y:S02]  /*36e0*/  I2F.S16 R0, R4 ;  /* 0x0000000400007306 */ /* 0x004e240000101400 */
[----:B0-----:R-:W-:-:S04]  /*36f0*/  F2FP.BF16.F32.PACK_AB R0, RZ, R0 ;  /* 0x00000000ff00723e */ /* 0x001fc800000010ff */
[----:B------:R-:W-:Y:S01]  /*3700*/  PRMT R3, R0, 0x7610, R3 ;  /* 0x0000761000037816 */ /* 0x000fe20000000003 */
[----:B------:R-:W-:Y:S06]  /*3710*/  BRA `(.L_x_1881) ;  /* 0x0000000c006c7947 */ /* 0x000fec0003800000 */
.L_x_1883:
        /* <DEDUP_REMOVED lines=9> */
.L_x_1890:
[----:B------:R-:W2:Y:S02]  /*37b0*/  LDG.E.U16 R0, desc[UR36][R4.64] ;  /* 0x0000002404007981 */ /* 0x000ea4000c1e1500 */
[----:B--2---:R-:W-:-:S05]  /*37c0*/  HADD2.F32 R0, -RZ, R0.H0_H0 ;  /* 0x20000000ff007230 */ /* 0x004fca0000004100 */
[----:B------:R-:W-:-:S04]  /*37d0*/  F2FP.BF16.F32.PACK_AB R0, RZ, R0 ;  /* 0x00000000ff00723e */ /* 0x000fc800000010ff */
[----:B------:R-:W-:Y:S01]  /*37e0*/  PRMT R3, R0, 0x7610, R3 ;  /* 0x0000761000037816 */ /* 0x000fe20000000003 */
[----:B------:R-:W-:Y:S06]  /*37f0*/  BRA `(.L_x_1881) ;  /* 0x0000000c00347947 */ /* 0x000fec0003800000 */
.L_x_1889:
        /* <DEDUP_REMOVED lines=9> */
.L_x_1892:
[----:B------:R-:W2:Y:S02]  /*3890*/  LDG.E.U16 R4, desc[UR36][R4.64] ;  /* 0x0000002404047981 */ /* 0x000ea4000c1e1500 */
[----:B--2---:R-:W-:-:S05]  /*38a0*/  HADD2.F32 R0, -RZ, R4.H0_H0 ;  /* 0x20000004ff007230 */ /* 0x004fca0000004100 */
[----:B------:R-:W-:-:S04]  /*38b0*/  F2FP.BF16.F32.PACK_AB R0, RZ, R0 ;  /* 0x00000000ff00723e */ /* 0x000fc800000010ff */
[----:B------:R-:W-:Y:S01]  /*38c0*/  PRMT R3, R0, 0x7610, R3 ;  /* 0x0000761000037816 */ /* 0x000fe20000000003 */
[----:B------:R-:W-:Y:S06]  /*38d0*/  BRA `(.L_x_1881) ;  /* 0x0000000800fc7947 */ /* 0x000fec0003800000 */
.L_x_1891:
        /* <DEDUP_REMOVED lines=9> */
.L_x_1882:
        /* <DEDUP_REMOVED lines=14> */
.L_x_1895:
        /* <DEDUP_REMOVED lines=9> */
.L_x_1894:
        /* <DEDUP_REMOVED lines=24> */
[----:B------:R-:W-:Y:S01]  /*3c60*/  F2FP.BF16.F32.PACK_AB R3, RZ, R3 ;  /* 0x00000003ff03723e */ /* 0x000fe200000010ff */
[----:B------:R-:W-:Y:S06]  /*3c70*/  BRA `(.L_x_1881) ;  /* 0x0000000800147947 */ /* 0x000fec0003800000 */
.L_x_1897:
        /* <DEDUP_REMOVED lines=15> */
.L_x_1896:
[----:B------:R1:W5:Y:S01]  /*3d70*/  LDG.E.U16 R3, desc[UR36][R4.64] ;  /* 0x0000002404037981 */ /* 0x000362000c1e1500 */
[----:B------:R-:W-:Y:S05]  /*3d80*/  BRA `(.L_x_1881) ;  /* 0x0000000400d07947 */ /* 0x000fea0003800000 */
.L_x_1893:
        /* <DEDUP_REMOVED lines=13> */
.L_x_1900:
        /* <DEDUP_REMOVED lines=21> */
.L_x_1904:
[----:B------:R-:W-:Y:S05]  /*3fb0*/  BSYNC.RECONVERGENT B1 ;  /* 0x0000000000017941 */ /* 0x000fea0003800200 */
.L_x_1903:
[----:B------:R-:W-:Y:S01]  /*3fc0*/  IMAD.SHL.U32 R0, R0, 0x100000, RZ ;  /* 0x0010000000007824 */ /* 0x000fe200078e00ff */
[----:B------:R-:W-:-:S04]  /*3fd0*/  LEA R3, R3, 0x3b800000, 0x17 ;  /* 0x3b80000003037811 */ /* 0x000fc800078eb8ff */
[----:B------:R-:W-:-:S07]  /*3fe0*/  LOP3.LUT R0, R3, R0, R7, 0xfe, !PT ;  /* 0x0000000003007212 */ /* 0x000fce00078efe07 */
.L_x_1902:
[----:B------:R-:W-:Y:S05]  /*3ff0*/  BSYNC.RECONVERGENT B0 ;  /* 0x0000000000007941 */ /* 0x000fea0003800200 */
.L_x_1901:
[----:B------:R-:W-:-:S04]  /*4000*/  F2FP.BF16.F32.PACK_AB R0, RZ, R0 ;  /* 0x00000000ff00723e */ /* 0x000fc800000010ff */
[----:B------:R-:W-:Y:S01]  /*4010*/  PRMT R3, R0, 0x7610, R3 ;  /* 0x0000761000037816 */ /* 0x000fe20000000003 */
[----:B------:R-:W-:Y:S06]  /*4020*/  BRA `(.L_x_1881) ;  /* 0x0000000400287947 */ /* 0x000fec0003800000 */
.L_x_1899:
        /* <DEDUP_REMOVED lines=21> */
.L_x_1908:
[----:B------:R-:W-:Y:S05]  /*4180*/  BSYNC.RECONVERGENT B1 ;  /* 0x0000000000017941 */ /* 0x000fea0003800200 */
.L_x_1907:
[----:B------:R-:W-:Y:S01]  /*4190*/  IMAD.SHL.U32 R0, R0, 0x200000, RZ ;  /* 0x0020000000007824 */ /* 0x000fe200078e00ff */
[----:B------:R-:W-:-:S04]  /*41a0*/  LEA R3, R3, 0x37800000, 0x17 ;  /* 0x3780000003037811 */ /* 0x000fc800078eb8ff */
[----:B------:R-:W-:-:S07]  /*41b0*/  LOP3.LUT R0, R3, R0, R7, 0xfe, !PT ;  /* 0x0000000003007212 */ /* 0x000fce00078efe07 */
.L_x_1906:
[----:B------:R-:W-:Y:S05]  /*41c0*/  BSYNC.RECONVERGENT B0 ;  /* 0x0000000000007941 */ /* 0x000fea0003800200 */
.L_x_1905:
[----:B------:R-:W-:-:S04]  /*41d0*/  F2FP.BF16.F32.PACK_AB R0, RZ, R0 ;  /* 0x00000000ff00723e */ /* 0x000fc800000010ff */
[----:B------:R-:W-:Y:S01]  /*41e0*/  PRMT R3, R0, 0x7610, R3 ;  /* 0x0000761000037816 */ /* 0x000fe20000000003 */
[----:B------:R-:W-:Y:S06]  /*41f0*/  BRA `(.L_x_1881) ;  /* 0x0000000000b47947 */ /* 0x000fec0003800000 */
.L_x_1898:
        /* <DEDUP_REMOVED lines=14> */
.L_x_1912:
[----:B------:R-:W-:Y:S05]  /*42e0*/  BSYNC.RECONVERGENT B0 ;  /* 0x0000000000007941 */ /* 0x000fea0003800200 */
.L_x_1911:
[----:B------:R-:W-:-:S04]  /*42f0*/  F2FP.BF16.F32.PACK_AB R0, RZ, R0 ;  /* 0x00000000ff00723e */ /* 0x000fc800000010ff */
[----:B------:R-:W-:Y:S01]  /*4300*/  PRMT R3, R0, 0x7610, R3 ;  /* 0x0000761000037816 */ /* 0x000fe20000000003 */
[----:B------:R-:W-:Y:S06]  /*4310*/  BRA `(.L_x_1881) ;  /* 0x00000000006c7947 */ /* 0x000fec0003800000 */
.L_x_1886:
        /* <DEDUP_REMOVED lines=16> */
.L_x_1913:
[----:B------:R-:W-:Y:S01]  /*4420*/  PRMT R3, RZ, 0x7610, R3 ;  /* 0x00007610ff037816 */ /* 0x000fe20000000003 */
[----:B------:R-:W-:Y:S06]  /*4430*/  BRA `(.L_x_1881) ;  /* 0x0000000000247947 */ /* 0x000fec0003800000 */
.L_x_1910:
[----:B------:R-:W2:Y:S02]  /*4440*/  LDG.E.64 R4, desc[UR36][R4.64] ;  /* 0x0000002404047981 */ /* 0x000ea4000c1e1b00 */
[----:B--2---:R-:W0:Y:S02]  /*4450*/  I2F.U64 R0, R4 ;  /* 0x0000000400007312 */ /* 0x004e240000301000 */
[----:B0-----:R-:W-:-:S04]  /*4460*/  F2FP.BF16.F32.PACK_AB R0, RZ, R0 ;  /* 0x00000000ff00723e */ /* 0x001fc800000010ff */
[----:B------:R-:W-:Y:S01]  /*4470*/  PRMT R3, R0, 0x7610, R3 ;  /* 0x0000761000037816 */ /* 0x000fe20000000003 */
[----:B------:R-:W-:Y:S06]  /*4480*/  BRA `(.L_x_1881) ;  /* 0x0000000000107947 */ /* 0x000fec0003800000 */
.L_x_1909:
[----:B------:R-:W2:Y:S02]  /*4490*/  LDG.E R4, desc[UR36][R4.64] ;  /* 0x0000002404047981 */ /* 0x000ea4000c1e1900 */
[----:B--2---:R-:W-:-:S04]  /*44a0*/  I2FP.F32.U32 R0, R4 ;  /* 0x0000000400007245 */ /* 0x004fc80000201000 */
[----:B------:R-:W-:-:S04]  /*44b0*/  F2FP.BF16.F32.PACK_AB R0, RZ, R0 ;  /* 0x00000000ff00723e */ /* 0x000fc800000010ff */
[----:B------:R-:W-:-:S07]  /*44c0*/  PRMT R3, R0, 0x7610, R3 ;  /* 0x0000761000037816 */ /* 0x000fce0000000003 */
.L_x_1881:
[----:B------:R-:W-:Y:S05]  /*44d0*/  BSYNC.RECONVERGENT B6 ;  /* 0x0000000000067941 */ /* 0x000fea0003800200 */
.L_x_1880:
[C---:B01----:R-:W-:Y:S01]  /*44e0*/  VIADD R5, R25.reuse, 0x100 ;  /* 0x0000010019057836 */ /* 0x043fe20000000000 */
[CC--:B------:R-:W-:Y:S01]  /*44f0*/  ISETP.GE.AND P0, PT, R25.reuse, R16.reuse, PT ;  /* 0x000000101900720c */ /* 0x0c0fe20003f06270 */
[C---:B------:R-:W-:Y:S01]  /*4500*/  VIADD R23, R25.reuse, 0x80 ;  /* 0x0000008019177836 */ /* 0x040fe20000000000 */
[----:B------:R-:W0:Y:S01]  /*4510*/  LDC.U16 R0, c[0x0][0x386] ;  /* 0x0000e180ff007b82 */ /* 0x000e220000000400 */
[----:B------:R-:W-:Y:S01]  /*4520*/  VIADD R7, R25, 0x180 ;  /* 0x0000018019077836 */ /* 0x000fe20000000000 */
[-C--:B------:R-:W-:Y:S01]  /*4530*/  ISETP.GE.AND P2, PT, R5, R16.reuse, PT ;  /* 0x000000100500720c */ /* 0x080fe20003f46270 */
[----:B------:R-:W-:Y:S01]  /*4540*/  BSSY.RECONVERGENT B6, `(.L_x_1914) ;  /* 0x0000131000067945 */ /* 0x000fe20003800200 */
[-C--:B------:R-:W-:Y:S02]  /*4550*/  ISETP.GE.AND P1, PT, R23, R16.reuse, PT ;  /* 0x000000101700720c */ /* 0x080fe40003f26270 */
[----:B------:R-:W-:-:S05]  /*4560*/  ISETP.GE.AND P3, PT, R7, R16, PT ;  /* 0x000000100700720c */ /* 0x000fca0003f66270 */
[----:B-----5:R-:W-:-:S04]  /*4570*/  @!P0 IMAD.U32 R5, R17, 0x10000, RZ ;  /* 0x0001000011058824 */ /* 0x020fc800078e00ff */
[----:B------:R-:W-:Y:S02]  /*4580*/  @!P2 IMAD.U32 R6, R19, 0x10000, RZ ;  /* 0x000100001306a824 */ /* 0x000fe400078e00ff */
[----:B------:R-:W-:Y:S01]  /*4590*/  @!P1 IMAD.U32 R18, R18, 0x10000, RZ ;  /* 0x0001000012129824 */ /* 0x000fe200078e00ff */
[----:B------:R-:W1:Y:S01]  /*45a0*/  @!P0 MUFU.RCP R5, R5 ;  /* 0x0000000500058308 */ /* 0x000e620000001000 */
[----:B------:R-:W-:Y:S02]  /*45b0*/  @!P3 IMAD.U32 R8, R3, 0x10000, RZ ;  /* 0x000100000308b824 */ /* 0x000fe400078e00ff */
[----:B0-----:R-:W-:-:S05]  /*45c0*/  @!P2 IMAD.U32 R7, R0, 0x10000, RZ ;  /* 0x000100000007a824 */ /* 0x001fca00078e00ff */
[----:B------:R-:W0:Y:S01]  /*45d0*/  @!P2 MUFU.RCP R6, R6 ;  /* 0x000000060006a308 */ /* 0x000e220000001000 */
[C---:B------:R-:W-:Y:S02]  /*45e0*/  @!P1 IMAD.U32 R9, R0.reuse, 0x10000, RZ ;  /* 0x0001000000099824 */ /* 0x040fe400078e00ff */
[----:B------:R-:W-:-:S05]  /*45f0*/  @!P0 IMAD.U32 R4, R0, 0x10000, RZ ;  /* 0x0001000000048824 */ /* 0x000fca00078e00ff */
[----:B------:R-:W2:Y:S01]  /*4600*/  @!P1 MUFU.RCP R18, R18 ;  /* 0x0000001200129308 */ /* 0x000ea20000001000 */
[----:B-1----:R-:W-:-:S07]  /*4610*/  @!P0 FMUL.FTZ R4, R4, R5 ;  /* 0x0000000504048220 */ /* 0x002fce0000410000 */
[----:B------:R-:W1:Y:S01]  /*4620*/  @!P3 MUFU.RCP R8, R8 ;  /* 0x000000080008b308 */ /* 0x000e620000001000 */
[----:B0-----:R-:W-:-:S07]  /*4630*/  @!P2 FMUL.FTZ R7, R7, R6 ;  /* 0x000000060707a220 */ /* 0x001fce0000410000 */
[----:B------:R-:W0:Y:S01]  /*4640*/  @!P0 F2F.BF16.F32 R4, R4 ;  /* 0x0000000400048304 */ /* 0x000e220000202000 */
[----:B--2---:R-:W-:Y:S01]  /*4650*/  @!P1 FMUL.FTZ R6, R9, R18 ;  /* 0x0000001209069220 */ /* 0x004fe20000410000 */
[----:B------:R-:W-:Y:S01]  /*4660*/  @!P3 IMAD.U32 R9, R0, 0x10000, RZ ;  /* 0x000100000009b824 */ /* 0x000fe200078e00ff */
[----:B------:R-:W2:Y:S05]  /*4670*/  LDC.U8 R18, c[0x0][0x3a4] ;  /* 0x0000e900ff127b82 */ /* 0x000eaa0000000000 */
[----:B------:R-:W3:Y:S01]  /*4680*/  @!P2 F2F.BF16.F32 R7, R7 ;  /* 0x000000070007a304 */ /* 0x000ee20000202000 */
[----:B-1----:R-:W-:Y:S01]  /*4690*/  @!P3 FMUL.FTZ R9, R9, R8 ;  /* 0x000000080909b220 */ /* 0x002fe20000410000 */
[----:B0-----:R-:W-:-:S06]  /*46a0*/  @!P0 IMAD.U32 R5, R4, 0x10000, RZ ;  /* 0x0001000004058824 */ /* 0x001fcc00078e00ff */
[----:B------:R-:W0:Y:S01]  /*46b0*/  @!P1 F2F.BF16.F32 R6, R6 ;  /* 0x0000000600069304 */ /* 0x000e220000202000 */
[----:B---3--:R-:W-:-:S07]  /*46c0*/  @!P2 IMAD.U32 R4, R7, 0x10000, RZ ;  /* 0x000100000704a824 */ /* 0x008fce00078e00ff */
[----:B------:R-:W1:Y:S01]  /*46d0*/  @!P3 F2F.BF16.F32 R9, R9 ;  /* 0x000000090009b304 */ /* 0x000e620000202000 */
[----:B0-----:R-:W-:-:S07]  /*46e0*/  @!P1 IMAD.U32 R0, R6, 0x10000, RZ ;  /* 0x0001000006009824 */ /* 0x001fce00078e00ff */
[----:B------:R-:W0:Y:S01]  /*46f0*/  @!P0 FRND.TRUNC R5, R5 ;  /* 0x0000000500058307 */ /* 0x000e22000020d000 */
[----:B-1----:R-:W-:-:S07]  /*4700*/  @!P3 IMAD.U32 R7, R9, 0x10000, RZ ;  /* 0x000100000907b824 */ /* 0x002fce00078e00ff */
        /* <DEDUP_REMOVED lines=31> */
.L_x_1919:
[----:B------:R-:W-:Y:S02]  /*4900*/  IMAD.U32 R5, R3, 0x10000, RZ ;  /* 0x0001000003057824 */ /* 0x000fe400078e00ff */
[----:B------:R-:W-:-:S04]  /*4910*/  IMAD.MOV.U32 R25, RZ, RZ, R23 ;  /* 0x000000ffff197224 */ /* 0x000fc800078e0017 */
[----:B------:R-:W0:Y:S02]  /*4920*/  F2I.S64.TRUNC R4, R5 ;  /* 0x0000000500047311 */ /* 0x000e24000020d900 */
[----:B0-----:R0:W-:Y:S01]  /*4930*/  STG.E.U8 desc[UR36][R8.64], R4 ;  /* 0x0000000408007986 */ /* 0x0011e2000c101124 */
[----:B------:R-:W-:Y:S05]  /*4940*/  BRA `(.L_x_1915) ;  /* 0x0000000c00c07947 */ /* 0x000fea0003800000 */
.L_x_1918:
        /* <DEDUP_REMOVED lines=11> */
.L_x_1922:
[----:B------:R-:W-:Y:S02]  /*4a00*/  IMAD.U32 R3, R3, 0x10000, RZ ;  /* 0x0001000003037824 */ /* 0x000fe400078e00ff */
[----:B------:R-:W-:-:S04]  /*4a10*/  IMAD.MOV.U32 R25, RZ, RZ, R23 ;  /* 0x000000ffff197224 */ /* 0x000fc800078e0017 */
[----:B------:R-:W0:Y:S02]  /*4a20*/  F2I.FTZ.TRUNC.NTZ R3, R3 ;  /* 0x0000000300037305 */ /* 0x000e24000021f100 */
[----:B0-----:R0:W-:Y:S01]  /*4a30*/  STG.E desc[UR36][R8.64], R3 ;  /* 0x0000000308007986 */ /* 0x0011e2000c101924 */
[----:B------:R-:W-:Y:S05]  /*4a40*/  BRA `(.L_x_1915) ;  /* 0x0000000c00807947 */ /* 0x000fea0003800000 */
.L_x_1921:
[----:B------:R-:W-:Y:S02]  /*4a50*/  IMAD.U32 R3, R3, 0x10000, RZ ;  /* 0x0001000003037824 */ /* 0x000fe400078e00ff */
[----:B------:R-:W-:-:S04]  /*4a60*/  IMAD.MOV.U32 R25, RZ, RZ, R23 ;  /* 0x000000ffff197224 */ /* 0x000fc800078e0017 */
[----:B------:R-:W0:Y:S02]  /*4a70*/  F2I.FTZ.TRUNC.NTZ R3, R3 ;  /* 0x0000000300037305 */ /* 0x000e24000021f100 */
[----:B0-----:R0:W-:Y:S01]  /*4a80*/  STG.E.U16 desc[UR36][R8.64], R3 ;  /* 0x0000000308007986 */ /* 0x0011e2000c101524 */
[----:B------:R-:W-:Y:S05]  /*4a90*/  BRA `(.L_x_1915) ;  /* 0x0000000c006c7947 */ /* 0x000fea0003800000 */
.L_x_1917:
        /* <DEDUP_REMOVED lines=10> */
.L_x_1924:
[----:B------:R-:W-:Y:S02]  /*4b40*/  IMAD.U32 R0, R3, 0x10000, RZ ;  /* 0x0001000003007824 */ /* 0x000fe400078e00ff */
[----:B------:R-:W-:-:S03]  /*4b50*/  IMAD.MOV.U32 R25, RZ, RZ, R23 ;  /* 0x000000ffff197224 */ /* 0x000fc600078e0017 */
[----:B------:R-:W-:-:S05]  /*4b60*/  F2FP.F16.F32.PACK_AB R0, RZ, R0 ;  /* 0x00000000ff00723e */ /* 0x000fca00000000ff */
[----:B------:R0:W-:Y:S01]  /*4b70*/  STG.E.U16 desc[UR36][R8.64], R0 ;  /* 0x0000000008007986 */ /* 0x0001e2000c101524 */
[----:B------:R-:W-:Y:S05]  /*4b80*/  BRA `(.L_x_1915) ;  /* 0x0000000c00307947 */ /* 0x000fea0003800000 */
.L_x_1923:
        /* <DEDUP_REMOVED lines=11> */
.L_x_1926:
[----:B------:R-:W-:Y:S02]  /*4c40*/  IMAD.U32 R3, R3, 0x10000, RZ ;  /* 0x0001000003037824 */ /* 0x000fe400078e00ff */
[----:B------:R-:W-:-:S03]  /*4c50*/  IMAD.MOV.U32 R25, RZ, RZ, R23 ;  /* 0x000000ffff197224 */ /* 0x000fc600078e0017 */
[----:B------:R-:W-:-:S04]  /*4c60*/  F2FP.F16.F32.PACK_AB R3, RZ, R3 ;  /* 0x00000003ff03723e */ /* 0x000fc800000000ff */
[----:B------:R-:W-:-:S05]  /*4c70*/  PRMT R3, R3, 0x5410, RZ ;  /* 0x0000541003037816 */ /* 0x000fca00000000ff */
[----:B------:R0:W-:Y:S01]  /*4c80*/  STG.E desc[UR36][R8.64], R3 ;  /* 0x0000000308007986 */ /* 0x0001e2000c101924 */
[----:B------:R-:W-:Y:S05]  /*4c90*/  BRA `(.L_x_1915) ;  /* 0x0000000800ec7947 */ /* 0x000fea0003800000 */
.L_x_1925:
[----:B------:R-:W-:Y:S02]  /*4ca0*/  IMAD.U32 R4, R3, 0x10000, RZ ;  /* 0x0001000003047824 */ /* 0x000fe400078e00ff */
[----:B------:R-:W-:Y:S02]  /*4cb0*/  IMAD.MOV.U32 R25, RZ, RZ, R23 ;  /* 0x000000ffff197224 */ /* 0x000fe400078e0017 */
[----:B------:R-:W-:-:S06]  /*4cc0*/  FMUL.FTZ R4, R4, 1 ;  /* 0x3f80000004047820 */ /* 0x000fcc0000410000 */
[----:B------:R-:W0:Y:S02]  /*4cd0*/  F2F.F64.F32 R4, R4 ;  /* 0x0000000400047310 */ /* 0x000e240000201800 */
[----:B0-----:R0:W-:Y:S01]  /*4ce0*/  STG.E.64 desc[UR36][R8.64], R4 ;  /* 0x0000000408007986 */ /* 0x0011e2000c101b24 */
[----:B------:R-:W-:Y:S05]  /*4cf0*/  BRA `(.L_x_1915) ;  /* 0x0000000800d47947 */ /* 0x000fea0003800000 */
.L_x_1916:
        /* <DEDUP_REMOVED lines=14> */
.L_x_1929:
[----:B------:R-:W-:Y:S01]  /*4de0*/  IMAD.U32 R3, R3, 0x10000, RZ ;  /* 0x0001000003037824 */ /* 0x000fe200078e00ff */
[----:B------:R-:W-:Y:S01]  /*4df0*/  CS2R R6, SRZ ;  /* 0x0000000000067805 */ /* 0x000fe2000001ff00 */
[----:B------:R-:W-:Y:S02]  /*4e00*/  IMAD.MOV.U32 R25, RZ, RZ, R23 ;  /* 0x000000ffff197224 */ /* 0x000fe400078e0017 */
[----:B------:R-:W-:-:S04]  /*4e10*/  FMUL.FTZ R3, R3, 1 ;  /* 0x3f80000003037820 */ /* 0x000fc80000410000 */
[----:B------:R-:W0:Y:S02]  /*4e20*/  F2F.F64.F32 R4, R3 ;  /* 0x0000000300047310 */ /* 0x000e240000201800 */
[----:B0-----:R0:W-:Y:S01]  /*4e30*/  STG.E.128 desc[UR36][R8.64], R4 ;  /* 0x0000000408007986 */ /* 0x0011e2000c101d24 */
[----:B------:R-:W-:Y:S05]  /*4e40*/  BRA `(.L_x_1915) ;  /* 0x0000000800807947 */ /* 0x000fea0003800000 */
.L_x_1928:
        /* <DEDUP_REMOVED lines=19> */
.L_x_1933:
[----:B------:R-:W-:Y:S05]  /*4f80*/  BSYNC.RECONVERGENT B0 ;  /* 0x0000000000007941 */ /* 0x000fea0003800200 */
.L_x_1932:
[----:B------:R-:W-:Y:S01]  /*4f90*/  LOP3.LUT R5, R0, 0x80, R5, 0xf8, !PT ;  /* 0x0000008000057812 */ /* 0x000fe200078ef805 */
[----:B------:R-:W-:-:S04]  /*4fa0*/  IMAD.MOV.U32 R25, RZ, RZ, R23 ;  /* 0x000000ffff197224 */ /* 0x000fc800078e0017 */
[----:B------:R0:W-:Y:S01]  /*4fb0*/  STG.E.U8 desc[UR36][R8.64], R5 ;  /* 0x0000000508007986 */ /* 0x0001e2000c101124 */
[----:B------:R-:W-:Y:S05]  /*4fc0*/  BRA `(.L_x_1915) ;  /* 0x0000000800207947 */ /* 0x000fea0003800000 */
.L_x_1931:
        /* <DEDUP_REMOVED lines=15> */
.L_x_1935:
[----:B------:R-:W-:Y:S05]  /*50c0*/  BSYNC.RECONVERGENT B0 ;  /* 0x0000000000007941 */ /* 0x000fea0003800200 */
.L_x_1934:
[----:B------:R-:W-:Y:S01]  /*50d0*/  LOP3.LUT R5, R0, 0x80, R5, 0xf8, !PT ;  /* 0x0000008000057812 */ /* 0x000fe200078ef805 */
[----:B------:R-:W-:-:S04]  /*50e0*/  IMAD.MOV.U32 R25, RZ, RZ, R23 ;  /* 0x000000ffff197224 */ /* 0x000fc800078e0017 */
[----:B------:R2:W-:Y:S01]  /*50f0*/  STG.E.U8 desc[UR36][R8.64], R5 ;  /* 0x0000000508007986 */ /* 0x0005e2000c101124 */
[----:B------:R-:W-:Y:S05]  /*5100*/  BRA `(.L_x_1915) ;  /* 0x0000000400d07947 */ /* 0x000fea0003800000 */
.L_x_1930:
[----:B------:R0:W-:Y:S01]  /*5110*/  STG.E.U16 desc[UR36][R8.64], R3 ;  /* 0x0000000308007986 */ /* 0x0001e2000c101524 */
[----:B------:R-:W-:Y:S01]  /*5120*/  IMAD.MOV.U32 R25, RZ, RZ, R23 ;  /* 0x000000ffff197224 */ /* 0x000fe200078e0017 */
[----:B------:R-:W-:Y:S06]  /*5130*/  BRA `(.L_x_1915) ;  /* 0x0000000400c47947 */ /* 0x000fec0003800000 */
.L_x_1927:
        /* <DEDUP_REMOVED lines=13> */
.L_x_1938:
        /* <DEDUP_REMOVED lines=13> */
.L_x_1941:
[----:B------:R-:W-:-:S04]  /*52e0*/  SHF.R.U32.HI R0, RZ, 0x14, R3 ;  /* 0x00000014ff007819 */ /* 0x000fc80000011603 */
[----:B------:R-:W-:-:S04]  /*52f0*/  LOP3.LUT R0, R0, 0x1, RZ, 0xc0, !PT ;  /* 0x0000000100007812 */ /* 0x000fc800078ec0ff */
[----:B------:R-:W-:-:S04]  /*5300*/  IADD3 R0, PT, PT, R3, 0x487ffff, R0 ;  /* 0x0487ffff03007810 */ /* 0x000fc80007ffe000 */
[----:B------:R-:W-:-:S04]  /*5310*/  SHF.R.U32.HI R0, RZ, 0x14, R0 ;  /* 0x00000014ff007819 */ /* 0x000fc80000011600 */
[----:B------:R-:W-:-:S07]  /*5320*/  LOP3.LUT R0, R0, 0xff, RZ, 0xc0, !PT ;  /* 0x000000ff00007812 */ /* 0x000fce00078ec0ff */
.L_x_1942:
[----:B------:R-:W-:-:S04]  /*5330*/  SHF.R.U32.HI R3, RZ, 0x18, R3 ;  /* 0x00000018ff037819 */ /* 0x000fc80000011603 */
[----:B------:R-:W-:-:S04]  /*5340*/  LOP3.LUT R0, R0, 0x80, R3, 0xf8, !PT ;  /* 0x0000008000007812 */ /* 0x000fc800078ef803 */
[----:B------:R-:W-:-:S07]  /*5350*/  PRMT R4, R0, 0x7610, R4 ;  /* 0x0000761000047816 */ /* 0x000fce0000000004 */
.L_x_1940:
[----:B------:R-:W-:Y:S05]  /*5360*/  BSYNC.RECONVERGENT B0 ;  /* 0x0000000000007941 */ /* 0x000fea0003800200 */
.L_x_1939:
[----:B------:R0:W-:Y:S01]  /*5370*/  STG.E.U8 desc[UR36][R8.64], R4 ;  /* 0x0000000408007986 */ /* 0x0001e2000c101124 */
[----:B------:R-:W-:Y:S01]  /*5380*/  IMAD.MOV.U32 R25, RZ, RZ, R23 ;  /* 0x000000ffff197224 */ /* 0x000fe200078e0017 */
[----:B------:R-:W-:Y:S06]  /*5390*/  BRA `(.L_x_1915) ;  /* 0x00000004002c7947 */ /* 0x000fec0003800000 */
.L_x_1937:
        /* <DEDUP_REMOVED lines=13> */
.L_x_1945:
[----:B------:R-:W-:-:S04]  /*5470*/  SHF.R.U32.HI R0, RZ, 0x15, R3 ;  /* 0x00000015ff007819 */ /* 0x000fc80000011603 */
[----:B------:R-:W-:-:S04]  /*5480*/  LOP3.LUT R0, R0, 0x1, RZ, 0xc0, !PT ;  /* 0x0000000100007812 */ /* 0x000fc800078ec0ff */
[----:B------:R-:W-:-:S04]  /*5490*/  IADD3 R0, PT, PT, R3, 0x88fffff, R0 ;  /* 0x088fffff03007810 */ /* 0x000fc80007ffe000 */
[----:B------:R-:W-:-:S04]  /*54a0*/  SHF.R.U32.HI R0, RZ, 0x15, R0 ;  /* 0x00000015ff007819 */ /* 0x000fc80000011600 */
[----:B------:R-:W-:-:S07]  /*54b0*/  LOP3.LUT R0, R0, 0xff, RZ, 0xc0, !PT ;  /* 0x000000ff00007812 */ /* 0x000fce00078ec0ff */
.L_x_1946:
[----:B------:R-:W-:-:S04]  /*54c0*/  SHF.R.U32.HI R3, RZ, 0x18, R3 ;  /* 0x00000018ff037819 */ /* 0x000fc80000011603 */
[----:B------:R-:W-:-:S04]  /*54d0*/  LOP3.LUT R0, R0, 0x80, R3, 0xf8, !PT ;  /* 0x0000008000007812 */ /* 0x000fc800078ef803 */
[----:B------:R-:W-:-:S07]  /*54e0*/  PRMT R4, R0, 0x7610, R4 ;  /* 0x0000761000047816 */ /* 0x000fce0000000004 */
.L_x_1944:
[----:B------:R-:W-:Y:S05]  /*54f0*/  BSYNC.RECONVERGENT B0 ;  /* 0x0000000000007941 */ /* 0x000fea0003800200 */
.L_x_1943:
[----:B------:R0:W-:Y:S01]  /*5500*/  STG.E.U8 desc[UR36][R8.64], R4 ;  /* 0x0000000408007986 */ /* 0x0001e2000c101124 */
[----:B------:R-:W-:Y:S01]  /*5510*/  IMAD.MOV.U32 R25, RZ, RZ, R23 ;  /* 0x000000ffff197224 */ /* 0x000fe200078e0017 */
[----:B------:R-:W-:Y:S06]  /*5520*/  BRA `(.L_x_1915) ;  /* 0x0000000000c87947 */ /* 0x000fec0003800000 */
.L_x_1936:
[----:B------:R-:W-:-:S13]  /*5530*/  ISETP.NE.AND P0, PT, R0, 0x1c, PT ;  /* 0x0000001c0000780c */ /* 0x000fda0003f05270 */
[----:B------:R-:W-:Y:S05]  /*5540*/  @!P0 BRA `(.L_x_1947) ;  /* 0x0000000000b08947 */ /* 0x000fea0003800000 */
[----:B------:R-:W-:-:S13]  /*5550*/  ISETP.NE.AND P0, PT, R0, 0x1d, PT ;  /* 0x0000001d0000780c */ /* 0x000fda0003f05270 */
[----:B------:R-:W-:Y:S05]  /*5560*/  @!P0 BRA `(.L_x_1948) ;  /* 0x0000000000948947 */ /* 0x000fea0003800000 */
[----:B------:R-:W-:-:S13]  /*5570*/  ISETP.NE.AND P0, PT, R0, 0x2c, PT ;  /* 0x0000002c0000780c */ /* 0x000fda0003f05270 */
[----:B------:R-:W-:Y:S05]  /*5580*/  @!P0 BRA `(.L_x_1949) ;  /* 0x0000000000488947 */ /* 0x000fea0003800000 */
.L_x_1920:
        /* <DEDUP_REMOVED lines=16> */
.L_x_1950:
[----:B------:R-:W-:Y:S01]  /*5690*/  IMAD.MOV.U32 R25, RZ, RZ, R23 ;  /* 0x000000ffff197224 */ /* 0x000fe200078e0017 */
[----:B------:R-:W-:Y:S06]  /*56a0*/  BRA `(.L_x_1915) ;  /* 0x0000000000687947 */ /* 0x000fec0003800000 */
.L_x_1949:
        /* <DEDUP_REMOVED lines=17> */
.L_x_1948:
[----:B------:R-:W-:Y:S02]  /*57c0*/  IMAD.U32 R4, R3, 0x10000, RZ ;  /* 0x0001000003047824 */ /* 0x000fe400078e00ff */
[----:B------:R-:W-:-:S04]  /*57d0*/  IMAD.MOV.U32 R25, RZ, RZ, R23 ;  /* 0x000000ffff197224 */ /* 0x000fc800078e0017 */
[----:B------:R-:W0:Y:S02]  /*57e0*/  F2I.U64.TRUNC R4, R4 ;  /* 0x0000000400047311 */ /* 0x000e24000020d800 */
[----:B0-----:R0:W-:Y:S01]  /*57f0*/  STG.E.64 desc[UR36][R8.64], R4 ;  /* 0x0000000408007986 */ /* 0x0011e2000c101b24 */
[----:B------:R-:W-:Y:S05]  /*5800*/  BRA `(.L_x_1915) ;  /* 0x0000000000107947 */ /* 0x000fea0003800000 */
.L_x_1947:
[----:B------:R-:W-:Y:S02]  /*5810*/  IMAD.U32 R3, R3, 0x10000, RZ ;  /* 0x0001000003037824 */ /* 0x000fe400078e00ff */
[----:B------:R-:W-:-:S04]  /*5820*/  IMAD.MOV.U32 R25, RZ, RZ, R23 ;  /* 0x000000ffff197224 */ /* 0x000fc800078e0017 */
[----:B------:R-:W0:Y:S02]  /*5830*/  F2I.FTZ.U32.TRUNC.NTZ R3, R3 ;  /* 0x0000000300037305 */ /* 0x000e24000021f000 */
[----:B0-----:R0:W-:Y:S02]  /*5840*/  STG.E desc[UR36][R8.64], R3 ;  /* 0x0000000308007986 */ /* 0x0011e4000c101924 */
.L_x_1915:
[----:B------:R-:W-:Y:S05]  /*5850*/  BSYNC.RECONVERGENT B6 ;  /* 0x0000000000067941 */ /* 0x000fea0003800200 */
.L_x_1914:
        /* <DEDUP_REMOVED lines=25> */
.L_x_1956:
[----:B---3--:R-:W-:-:S06]  /*59f0*/  IMAD.U32 R5, R22, 0x10000, RZ ;  /* 0x0001000016057824 */ /* 0x008fcc00078e00ff */
[----:B------:R-:W0:Y:S02]  /*5a00*/  F2I.S64.TRUNC R4, R5 ;  /* 0x0000000500047311 */ /* 0x000e24000020d900 */
[----:B0-----:R0:W-:Y:S01]  /*5a10*/  STG.E.U8 desc[UR36][R8.64], R4 ;  /* 0x0000000408007986 */ /* 0x0011e2000c101124 */
[----:B------:R-:W-:Y:S05]  /*5a20*/  BRA `(.L_x_1958) ;  /* 0x0000000c006c7947 */ /* 0x000fea0003800000 */
.L_x_1955:
        /* <DEDUP_REMOVED lines=10> */
.L_x_1960:
[----:B---3--:R-:W-:-:S04]  /*5ad0*/  IMAD.U32 R22, R22, 0x10000, RZ ;  /* 0x0001000016167824 */ /* 0x008fc800078e00ff */
[----:B------:R-:W0:Y:S02]  /*5ae0*/  F2I.FTZ.TRUNC.NTZ R3, R22 ;  /* 0x0000001600037305 */ /* 0x000e24000021f100 */
[----:B0-----:R0:W-:Y:S01]  /*5af0*/  STG.E desc[UR36][R8.64], R3 ;  /* 0x0000000308007986 */ /* 0x0011e2000c101924 */
[----:B------:R-:W-:Y:S05]  /*5b00*/  BRA `(.L_x_1958) ;  /* 0x0000000c00347947 */ /* 0x000fea0003800000 */
.L_x_1959:
[----:B---3--:R-:W-:-:S04]  /*5b10*/  IMAD.U32 R22, R22, 0x10000, RZ ;  /* 0x0001000016167824 */ /* 0x008fc800078e00ff */
[----:B------:R-:W0:Y:S02]  /*5b20*/  F2I.FTZ.TRUNC.NTZ R3, R22 ;  /* 0x0000001600037305 */ /* 0x000e24000021f100 */
[----:B0-----:R0:W-:Y:S01]  /*5b30*/  STG.E.U16 desc[UR36][R8.64], R3 ;  /* 0x0000000308007986 */ /* 0x0011e2000c101524 */
[----:B------:R-:W-:Y:S05]  /*5b40*/  BRA `(.L_x_1958) ;  /* 0x0000000c00247947 */ /* 0x000fea0003800000 */
.L_x_1954:
        /* <DEDUP_REMOVED lines=9> */
.L_x_1962:
[----:B---3--:R-:W-:-:S05]  /*5be0*/  IMAD.U32 R0, R22, 0x10000, RZ ;  /* 0x0001000016007824 */ /* 0x008fca00078e00ff */
[----:B------:R-:W-:-:S05]  /*5bf0*/  F2FP.F16.F32.PACK_AB R0, RZ, R0 ;  /* 0x00000000ff00723e */ /* 0x000fca00000000ff */
[----:B------:R0:W-:Y:S01]  /*5c00*/  STG.E.U16 desc[UR36][R8.64], R0 ;  /* 0x0000000008007986 */ /* 0x0001e2000c101524 */
[----:B------:R-:W-:Y:S05]  /*5c10*/  BRA `(.L_x_1958) ;  /* 0x0000000800f07947 */ /* 0x000fea0003800000 */
.L_x_1961:
        /* <DEDUP_REMOVED lines=10> */
.L_x_1964:
[----:B---3--:R-:W-:-:S05]  /*5cc0*/  IMAD.U32 R22, R22, 0x10000, RZ ;  /* 0x0001000016167824 */ /* 0x008fca00078e00ff */
[----:B------:R-:W-:-:S04]  /*5cd0*/  F2FP.F16.F32.PACK_AB R3, RZ, R22 ;  /* 0x00000016ff03723e */ /* 0x000fc800000000ff */
[----:B------:R-:W-:-:S05]  /*5ce0*/  PRMT R3, R3, 0x5410, RZ ;  /* 0x0000541003037816 */ /* 0x000fca00000000ff */
[----:B------:R0:W-:Y:S01]  /*5cf0*/  STG.E desc[UR36][R8.64], R3 ;  /* 0x0000000308007986 */ /* 0x0001e2000c101924 */
[----:B------:R-:W-:Y:S05]  /*5d00*/  BRA `(.L_x_1958) ;  /* 0x0000000800b47947 */ /* 0x000fea0003800000 */
.L_x_1963:
[----:B---3--:R-:W-:-:S04]  /*5d10*/  IMAD.U32 R4, R22, 0x10000, RZ ;  /* 0x0001000016047824 */ /* 0x008fc800078e00ff */
[----:B------:R-:W-:-:S06]  /*5d20*/  FMUL.FTZ R4, R4, 1 ;  /* 0x3f80000004047820 */ /* 0x000fcc0000410000 */
[----:B------:R-:W0:Y:S02]  /*5d30*/  F2F.F64.F32 R4, R4 ;  /* 0x0000000400047310 */ /* 0x000e240000201800 */
[----:B0-----:R0:W-:Y:S01]  /*5d40*/  STG.E.64 desc[UR36][R8.64], R4 ;  /* 0x0000000408007986 */ /* 0x0011e2000c101b24 */
[----:B------:R-:W-:Y:S05]  /*5d50*/  BRA `(.L_x_1958) ;  /* 0x0000000800a07947 */ /* 0x000fea0003800000 */
.L_x_1953:
        /* <DEDUP_REMOVED lines=14> */
.L_x_1968:
        /* <DEDUP_REMOVED lines=17> */
.L_x_1971:
[----:B------:R-:W-:-:S04]  /*5f50*/  SHF.R.U32.HI R3, RZ, 0x18, R5 ;  /* 0x00000018ff037819 */ /* 0x000fc80000011605 */
[----:B------:R-:W-:-:S04]  /*5f60*/  LOP3.LUT R0, R0, 0x80, R3, 0xf8, !PT ;  /* 0x0000008000007812 */ /* 0x000fc800078ef803 */
[----:B------:R-:W-:-:S07]  /*5f70*/  PRMT R4, R0, 0x7610, R4 ;  /* 0x0000761000047816 */ /* 0x000fce0000000004 */
.L_x_1970:
[----:B------:R-:W-:Y:S05]  /*5f80*/  BSYNC.RECONVERGENT B0 ;  /* 0x0000000000007941 */ /* 0x000fea0003800200 */
.L_x_1969:
[----:B------:R0:W-:Y:S01]  /*5f90*/  STG.E.U8 desc[UR36][R8.64], R4 ;  /* 0x0000000408007986 */ /* 0x0001e2000c101124 */
[----:B------:R-:W-:Y:S05]  /*5fa0*/  BRA `(.L_x_1958) ;  /* 0x00000008000c7947 */ /* 0x000fea0003800000 */
.L_x_1967:
        /* <DEDUP_REMOVED lines=17> */
.L_x_1974:
[----:B------:R-:W-:-:S04]  /*60c0*/  SHF.R.U32.HI R3, RZ, 0x18, R5 ;  /* 0x00000018ff037819 */ /* 0x000fc80000011605 */
[----:B------:R-:W-:-:S04]  /*60d0*/  LOP3.LUT R0, R0, 0x80, R3, 0xf8, !PT ;  /* 0x0000008000007812 */ /* 0x000fc800078ef803 */
[----:B------:R-:W-:-:S07]  /*60e0*/  PRMT R4, R0, 0x7610, R4 ;  /* 0x0000761000047816 */ /* 0x000fce0000000004 */
.L_x_1973:
[----:B------:R-:W-:Y:S05]  /*60f0*/  BSYNC.RECONVERGENT B0 ;  /* 0x0000000000007941 */ /* 0x000fea0003800200 */
.L_x_1972:
[----:B------:R0:W-:Y:S01]  /*6100*/  STG.E.U8 desc[UR36][R8.64], R4 ;  /* 0x0000000408007986 */ /* 0x0001e2000c101124 */
[----:B------:R-:W-:Y:S05]  /*6110*/  BRA `(.L_x_1958) ;  /* 0x0000000400b07947 */ /* 0x000fea0003800000 */
.L_x_1966:
        /* <DEDUP_REMOVED lines=22> */
.L_x_1976:
[----:B---3--:R-:W-:-:S06]  /*6280*/  IMAD.U32 R4, R22, 0x10000, RZ ;  /* 0x0001000016047824 */ /* 0x008fcc00078e00ff */
[----:B------:R-:W0:Y:S02]  /*6290*/  F2I.U64.TRUNC R4, R4 ;  /* 0x0000000400047311 */ /* 0x000e24000020d800 */
[----:B0-----:R0:W-:Y:S01]  /*62a0*/  STG.E.64 desc[UR36][R8.64], R4 ;  /* 0x0000000408007986 */ /* 0x0011e2000c101b24 */
[----:B------:R-:W-:Y:S05]  /*62b0*/  BRA `(.L_x_1958) ;  /* 0x0000000400487947 */ /* 0x000fea0003800000 */
.L_x_1975:
[----:B---3--:R-:W-:-:S04]  /*62c0*/  IMAD.U32 R22, R22, 0x10000, RZ ;  /* 0x0001000016167824 */ /* 0x008fc800078e00ff */
[----:B------:R-:W0:Y:S02]  /*62d0*/  F2I.FTZ.U32.TRUNC.NTZ R3, R22 ;  /* 0x0000001600037305 */ /* 0x000e24000021f000 */
[----:B0-----:R0:W-:Y:S01]  /*62e0*/  STG.E desc[UR36][R8.64], R3 ;  /* 0x0000000308007986 */ /* 0x0011e2000c101924 */
[----:B------:R-:W-:Y:S05]  /*62f0*/  BRA `(.L_x_1958) ;  /* 0x0000000400387947 */ /* 0x000fea0003800000 */
.L_x_1965:
        /* <DEDUP_REMOVED lines=11> */
.L_x_1978:
[----:B---3--:R-:W-:Y:S01]  /*63b0*/  IMAD.U32 R22, R22, 0x10000, RZ ;  /* 0x0001000016167824 */ /* 0x008fe200078e00ff */
[----:B------:R-:W-:-:S03]  /*63c0*/  CS2R R6, SRZ ;  /* 0x0000000000067805 */ /* 0x000fc6000001ff00 */
[----:B------:R-:W-:-:S06]  /*63d0*/  FMUL.FTZ R4, R22, 1 ;  /* 0x3f80000016047820 */ /* 0x000fcc0000410000 */
[----:B------:R-:W0:Y:S02]  /*63e0*/  F2F.F64.F32 R4, R4 ;  /* 0x0000000400047310 */ /* 0x000e240000201800 */
[----:B0-----:R0:W-:Y:S01]  /*63f0*/  STG.E.128 desc[UR36][R8.64], R4 ;  /* 0x0000000408007986 */ /* 0x0011e2000c101d24 */
[----:B------:R-:W-:Y:S05]  /*6400*/  BRA `(.L_x_1958) ;  /* 0x0000000000f47947 */ /* 0x000fea0003800000 */
.L_x_1977:
[----:B------:R-:W-:-:S13]  /*6410*/  ISETP.NE.AND P0, PT, R0, 0xf, PT ;  /* 0x0000000f0000780c */ /* 0x000fda0003f05270 */
[----:B------:R-:W-:Y:S05]  /*6420*/  @!P0 BRA `(.L_x_1979) ;  /* 0x0000000000e88947 */ /* 0x000fea0003800000 */
[----:B------:R-:W-:-:S13]  /*6430*/  ISETP.NE.AND P0, PT, R0, 0x17, PT ;  /* 0x000000170000780c */ /* 0x000fda0003f05270 */
[----:B------:R-:W-:Y:S05]  /*6440*/  @!P0 BRA `(.L_x_1980) ;  /* 0x0000000000908947 */ /* 0x000fea0003800000 */
[----:B------:R-:W-:-:S13]  /*6450*/  ISETP.NE.AND P0, PT, R0, 0x18, PT ;  /* 0x000000180000780c */ /* 0x000fda0003f05270 */
[----:B------:R-:W-:Y:S05]  /*6460*/  @!P0 BRA `(.L_x_1981) ;  /* 0x0000000000448947 */ /* 0x000fea0003800000 */
.L_x_1957:
        /* <DEDUP_REMOVED lines=16> */
.L_x_1982:
[----:B------:R-:W-:Y:S05]  /*6570*/  BRA `(.L_x_1958) ;  /* 0x0000000000987947 */ /* 0x000fea0003800000 */
.L_x_1981:
        /* <DEDUP_REMOVED lines=13> */
.L_x_1984:
[----:B------:R-:W-:Y:S05]  /*6650*/  BSYNC.RECONVERGENT B0 ;  /* 0x0000000000007941 */ /* 0x000fea0003800200 */
.L_x_1983:
[----:B------:R-:W-:-:S05]  /*6660*/  LOP3.LUT R3, R0, 0x80, R3, 0xf8, !PT ;  /* 0x0000008000037812 */ /* 0x000fca00078ef803 */
[----:B------:R2:W-:Y:S01]  /*6670*/  STG.E.U8 desc[UR36][R8.64], R3 ;  /* 0x0000000308007986 */ /* 0x0005e2000c101124 */
[----:B------:R-:W-:Y:S05]  /*6680*/  BRA `(.L_x_1958) ;  /* 0x0000000000547947 */ /* 0x000fea0003800000 */
.L_x_1980:
        /* <DEDUP_REMOVED lines=12> */
.L_x_1986:
[----:B------:R-:W-:Y:S01]  /*6750*/  IMAD.MOV.U32 R0, RZ, RZ, 0x7f ;  /* 0x0000007fff007424 */ /* 0x000fe200078e00ff */
[----:B------:R-:W-:-:S04]  /*6760*/  ISETP.GT.U32.AND P0, PT, R4, 0x7f800000, PT ;  /* 0x7f8000000400780c */ /* 0x000fc80003f04070 */
[----:B------:R-:W-:-:S09]  /*6770*/  SEL R0, R0, 0x7c, P0 ;  /* 0x0000007c00007807 */ /* 0x000fd20000000000 */
.L_x_1987:
[----:B------:R-:W-:Y:S05]  /*6780*/  BSYNC.RECONVERGENT B0 ;  /* 0x0000000000007941 */ /* 0x000fea0003800200 */
.L_x_1985:
[----:B------:R-:W-:-:S04]  /*6790*/  SHF.R.U32.HI R3, RZ, 0x18, R3 ;  /* 0x00000018ff037819 */ /* 0x000fc80000011603 */
[----:B------:R-:W-:-:S05]  /*67a0*/  LOP3.LUT R3, R0, 0x80, R3, 0xf8, !PT ;  /* 0x0000008000037812 */ /* 0x000fca00078ef803 */
[----:B------:R1:W-:Y:S01]  /*67b0*/  STG.E.U8 desc[UR36][R8.64], R3 ;  /* 0x0000000308007986 */ /* 0x0003e2000c101124 */
[----:B------:R-:W-:Y:S05]  /*67c0*/  BRA `(.L_x_1958) ;  /* 0x0000000000047947 */ /* 0x000fea0003800000 */
.L_x_1979:
[----:B---3--:R0:W-:Y:S02]  /*67d0*/  STG.E.U16 desc[UR36][R8.64], R22 ;  /* 0x0000001608007986 */ /* 0x0081e4000c101524 */
.L_x_1958:
        /* <DEDUP_REMOVED lines=25> */
.L_x_1991:
[----:B------:R-:W-:-:S06]  /*6970*/  IMAD.U32 R5, R17, 0x10000, RZ ;  /* 0x0001000011057824 */ /* 0x000fcc00078e00ff */
[----:B------:R-:W0:Y:S02]  /*6980*/  F2I.S64.TRUNC R4, R5 ;  /* 0x0000000500047311 */ /* 0x000e24000020d900 */
[----:B0-----:R0:W-:Y:S01]  /*6990*/  STG.E.U8 desc[UR36][R8.64], R4 ;  /* 0x0000000408007986 */ /* 0x0011e2000c101124 */
[----:B------:R-:W-:Y:S05]  /*69a0*/  BRA `(.L_x_1993) ;  /* 0x0000000c006c7947 */ /* 0x000fea0003800000 */
.L_x_1990:
        /* <DEDUP_REMOVED lines=10> */
.L_x_1995:
[----:B------:R-:W-:-:S06]  /*6a50*/  IMAD.U32 R17, R17, 0x10000, RZ ;  /* 0x0001000011117824 */ /* 0x000fcc00078e00ff */
[----:B------:R-:W0:Y:S02]  /*6a60*/  F2I.FTZ.TRUNC.NTZ R17, R17 ;  /* 0x0000001100117305 */ /* 0x000e24000021f100 */
[----:B0-----:R3:W-:Y:S01]  /*6a70*/  STG.E desc[UR36][R8.64], R17 ;  /* 0x0000001108007986 */ /* 0x0017e2000c101924 */
[----:B------:R-:W-:Y:S05]  /*6a80*/  BRA `(.L_x_1993) ;  /* 0x0000000c00347947 */ /* 0x000fea0003800000 */
.L_x_1994:
[----:B------:R-:W-:-:S06]  /*6a90*/  IMAD.U32 R17, R17, 0x10000, RZ ;  /* 0x0001000011117824 */ /* 0x000fcc00078e00ff */
[----:B------:R-:W0:Y:S02]  /*6aa0*/  F2I.FTZ.TRUNC.NTZ R17, R17 ;  /* 0x0000001100117305 */ /* 0x000e24000021f100 */
[----:B0-----:R2:W-:Y:S01]  /*6ab0*/  STG.E.U16 desc[UR36][R8.64], R17 ;  /* 0x0000001108007986 */ /* 0x0015e2000c101524 */
[----:B------:R-:W-:Y:S05]  /*6ac0*/  BRA `(.L_x_1993) ;  /* 0x0000000c00247947 */ /* 0x000fea0003800000 */
.L_x_1989:
        /* <DEDUP_REMOVED lines=9> */
.L_x_1997:
[----:B------:R-:W-:-:S05]  /*6b60*/  IMAD.U32 R0, R17, 0x10000, RZ ;  /* 0x0001000011007824 */ /* 0x000fca00078e00ff */
[----:B------:R-:W-:-:S05]  /*6b70*/  F2FP.F16.F32.PACK_AB R0, RZ, R0 ;  /* 0x00000000ff00723e */ /* 0x000fca00000000ff */
[----:B------:R0:W-:Y:S01]  /*6b80*/  STG.E.U16 desc[UR36][R8.64], R0 ;  /* 0x0000000008007986 */ /* 0x0001e2000c101524 */
[----:B------:R-:W-:Y:S05]  /*6b90*/  BRA `(.L_x_1993) ;  /* 0x0000000800f07947 */ /* 0x000fea0003800000 */
.L_x_1996:
        /* <DEDUP_REMOVED lines=10> */
.L_x_1999:
[----:B------:R-:W-:-:S05]  /*6c40*/  IMAD.U32 R17, R17, 0x10000, RZ ;  /* 0x0001000011117824 */ /* 0x000fca00078e00ff */
[----:B------:R-:W-:-:S04]  /*6c50*/  F2FP.F16.F32.PACK_AB R3, RZ, R17 ;  /* 0x00000011ff03723e */ /* 0x000fc800000000ff */
[----:B------:R-:W-:-:S05]  /*6c60*/  PRMT R3, R3, 0x5410, RZ ;  /* 0x0000541003037816 */ /* 0x000fca00000000ff */
[----:B------:R0:W-:Y:S01]  /*6c70*/  STG.E desc[UR36][R8.64], R3 ;  /* 0x0000000308007986 */ /* 0x0001e2000c101924 */
[----:B------:R-:W-:Y:S05]  /*6c80*/  BRA `(.L_x_1993) ;  /* 0x0000000800b47947 */ /* 0x000fea0003800000 */
.L_x_1998:
[----:B------:R-:W-:-:S04]  /*6c90*/  IMAD.U32 R4, R17, 0x10000, RZ ;  /* 0x0001000011047824 */ /* 0x000fc800078e00ff */
[----:B------:R-:W-:-:S06]  /*6ca0*/  FMUL.FTZ R4, R4, 1 ;  /* 0x3f80000004047820 */ /* 0x000fcc0000410000 */
[----:B------:R-:W0:Y:S02]  /*6cb0*/  F2F.F64.F32 R4, R4 ;  /* 0x0000000400047310 */ /* 0x000e240000201800 */
[----:B0-----:R0:W-:Y:S01]  /*6cc0*/  STG.E.64 desc[UR36][R8.64], R4 ;  /* 0x0000000408007986 */ /* 0x0011e2000c101b24 */
[----:B------:R-:W-:Y:S05]  /*6cd0*/  BRA `(.L_x_1993) ;  /* 0x0000000800a07947 */ /* 0x000fea0003800000 */
.L_x_1988:
        /* <DEDUP_REMOVED lines=14> */
.L_x_2003:
        /* <DEDUP_REMOVED lines=17> */
.L_x_2006:
[----:B------:R-:W-:-:S04]  /*6ed0*/  SHF.R.U32.HI R3, RZ, 0x18, R17 ;  /* 0x00000018ff037819 */ /* 0x000fc80000011611 */
[----:B------:R-:W-:-:S04]  /*6ee0*/  LOP3.LUT R0, R0, 0x80, R3, 0xf8, !PT ;  /* 0x0000008000007812 */ /* 0x000fc800078ef803 */
[----:B------:R-:W-:-:S07]  /*6ef0*/  PRMT R4, R0, 0x7610, R4 ;  /* 0x0000761000047816 */ /* 0x000fce0000000004 */
.L_x_2005:
[----:B------:R-:W-:Y:S05]  /*6f00*/  BSYNC.RECONVERGENT B0 ;  /* 0x0000000000007941 */ /* 0x000fea0003800200 */
.L_x_2004:
[----:B------:R0:W-:Y:S01]  /*6f10*/  STG.E.U8 desc[UR36][R8.64], R4 ;  /* 0x0000000408007986 */ /* 0x0001e2000c101124 */
[----:B------:R-:W-:Y:S05]  /*6f20*/  BRA `(.L_x_1993) ;  /* 0x00000008000c7947 */ /* 0x000fea0003800000 */
.L_x_2002:
        /* <DEDUP_REMOVED lines=17> */
.L_x_2009:
[----:B------:R-:W-:-:S04]  /*7040*/  SHF.R.U32.HI R3, RZ, 0x18, R17 ;  /* 0x00000018ff037819 */ /* 0x000fc80000011611 */
[----:B------:R-:W-:-:S04]  /*7050*/  LOP3.LUT R0, R0, 0x80, R3, 0xf8, !PT ;  /* 0x0000008000007812 */ /* 0x000fc800078ef803 */
[----:B------:R-:W-:-:S07]  /*7060*/  PRMT R4, R0, 0x7610, R4 ;  /* 0x0000761000047816 */ /* 0x000fce0000000004 */
.L_x_2008:
[----:B------:R-:W-:Y:S05]  /*7070*/  BSYNC.RECONVERGENT B0 ;  /* 0x0000000000007941 */ /* 0x000fea0003800200 */
.L_x_2007:
[----:B------:R0:W-:Y:S01]  /*7080*/  STG.E.U8 desc[UR36][R8.64], R4 ;  /* 0x0000000408007986 */ /* 0x0001e2000c101124 */
[----:B------:R-:W-:Y:S05]  /*7090*/  BRA `(.L_x_1993) ;  /* 0x0000000400b07947 */ /* 0x000fea0003800000 */
.L_x_2001:
        /* <DEDUP_REMOVED lines=22> */
.L_x_2011:
[----:B------:R-:W-:-:S06]  /*7200*/  IMAD.U32 R4, R17, 0x10000, RZ ;  /* 0x0001000011047824 */ /* 0x000fcc00078e00ff */
[----:B------:R-:W0:Y:S02]  /*7210*/  F2I.U64.TRUNC R4, R4 ;  /* 0x0000000400047311 */ /* 0x000e24000020d800 */
[----:B0-----:R0:W-:Y:S01]  /*7220*/  STG.E.64 desc[UR36][R8.64], R4 ;  /* 0x0000000408007986 */ /* 0x0011e2000c101b24 */
[----:B------:R-:W-:Y:S05]  /*7230*/  BRA `(.L_x_1993) ;  /* 0x0000000400487947 */ /* 0x000fea0003800000 */
.L_x_2010:
[----:B------:R-:W-:-:S06]  /*7240*/  IMAD.U32 R17, R17, 0x10000, RZ ;  /* 0x0001000011117824 */ /* 0x000fcc00078e00ff */
[----:B------:R-:W0:Y:S02]  /*7250*/  F2I.FTZ.U32.TRUNC.NTZ R17, R17 ;  /* 0x0000001100117305 */ /* 0x000e24000021f000 */
[----:B0-----:R0:W-:Y:S01]  /*7260*/  STG.E desc[UR36][R8.64], R17 ;  /* 0x0000001108007986 */ /* 0x0011e2000c101924 */
[----:B------:R-:W-:Y:S05]  /*7270*/  BRA `(.L_x_1993) ;  /* 0x0000000400387947 */ /* 0x000fea0003800000 */
.L_x_2000:
        /* <DEDUP_REMOVED lines=11> */
.L_x_2013:
[----:B------:R-:W-:Y:S01]  /*7330*/  IMAD.U32 R17, R17, 0x10000, RZ ;  /* 0x0001000011117824 */ /* 0x000fe200078e00ff */
[----:B------:R-:W-:-:S03]  /*7340*/  CS2R R6, SRZ ;  /* 0x0000000000067805 */ /* 0x000fc6000001ff00 */
[----:B------:R-:W-:-:S06]  /*7350*/  FMUL.FTZ R4, R17, 1 ;  /* 0x3f80000011047820 */ /* 0x000fcc0000410000 */
[----:B------:R-:W0:Y:S02]  /*7360*/  F2F.F64.F32 R4, R4 ;  /* 0x0000000400047310 */ /* 0x000e240000201800 */
[----:B0-----:R0:W-:Y:S01]  /*7370*/  STG.E.128 desc[UR36][R8.64], R4 ;  /* 0x0000000408007986 */ /* 0x0011e2000c101d24 */
[----:B------:R-:W-:Y:S05]  /*7380*/  BRA `(.L_x_1993) ;  /* 0x0000000000f47947 */ /* 0x000fea0003800000 */
.L_x_2012:
[----:B------:R-:W-:-:S13]  /*7390*/  ISETP.NE.AND P0, PT, R0, 0xf, PT ;  /* 0x0000000f0000780c */ /* 0x000fda0003f05270 */
[----:B------:R-:W-:Y:S05]  /*73a0*/  @!P0 BRA `(.L_x_2014) ;  /* 0x0000000000e88947 */ /* 0x000fea0003800000 */
[----:B------:R-:W-:-:S13]  /*73b0*/  ISETP.NE.AND P0, PT, R0, 0x17, PT ;  /* 0x000000170000780c */ /* 0x000fda0003f05270 */
[----:B------:R-:W-:Y:S05]  /*73c0*/  @!P0 BRA `(.L_x_2015) ;  /* 0x0000000000908947 */ /* 0x000fea0003800000 */
[----:B------:R-:W-:-:S13]  /*73d0*/  ISETP.NE.AND P0, PT, R0, 0x18, PT ;  /* 0x000000180000780c */ /* 0x000fda0003f05270 */
[----:B------:R-:W-:Y:S05]  /*73e0*/  @!P0 BRA `(.L_x_2016) ;  /* 0x0000000000448947 */ /* 0x000fea0003800000 */
.L_x_1992:
        /* <DEDUP_REMOVED lines=16> */
.L_x_2017:
[----:B------:R-:W-:Y:S05]  /*74f0*/  BRA `(.L_x_1993) ;  /* 0x0000000000987947 */ /* 0x000fea0003800000 */
.L_x_2016:
        /* <DEDUP_REMOVED lines=13> */
.L_x_2019:
[----:B------:R-:W-:Y:S05]  /*75d0*/  BSYNC.RECONVERGENT B0 ;  /* 0x0000000000007941 */ /* 0x000fea0003800200 */
.L_x_2018:
[----:B------:R-:W-:-:S05]  /*75e0*/  LOP3.LUT R3, R0, 0x80, R3, 0xf8, !PT ;  /* 0x0000008000037812 */ /* 0x000fca00078ef803 */
[----:B------:R0:W-:Y:S01]  /*75f0*/  STG.E.U8 desc[UR36][R8.64], R3 ;  /* 0x0000000308007986 */ /* 0x0001e2000c101124 */
[----:B------:R-:W-:Y:S05]  /*7600*/  BRA `(.L_x_1993) ;  /* 0x0000000000547947 */ /* 0x000fea0003800000 */
.L_x_2015:
        /* <DEDUP_REMOVED lines=12> */
.L_x_2021:
[----:B------:R-:W-:Y:S01]  /*76d0*/  IMAD.MOV.U32 R0, RZ, RZ, 0x7f ;  /* 0x0000007fff007424 */ /* 0x000fe200078e00ff */
[----:B------:R-:W-:-:S04]  /*76e0*/  ISETP.GT.U32.AND P0, PT, R4, 0x7f800000, PT ;  /* 0x7f8000000400780c */ /* 0x000fc80003f04070 */
[----:B------:R-:W-:-:S09]  /*76f0*/  SEL R0, R0, 0x7c, P0 ;  /* 0x0000007c00007807 */ /* 0x000fd20000000000 */
.L_x_2022:
[----:B------:R-:W-:Y:S05]  /*7700*/  BSYNC.RECONVERGENT B0 ;  /* 0x0000000000007941 */ /* 0x000fea0003800200 */
.L_x_2020:
[----:B------:R-:W-:-:S04]  /*7710*/  SHF.R.U32.HI R3, RZ, 0x18, R3 ;  /* 0x00000018ff037819 */ /* 0x000fc80000011603 */
[----:B------:R-:W-:-:S05]  /*7720*/  LOP3.LUT R3, R0, 0x80, R3, 0xf8, !PT ;  /* 0x0000008000037812 */ /* 0x000fca00078ef803 */
[----:B------:R0:W-:Y:S01]  /*7730*/  STG.E.U8 desc[UR36][R8.64], R3 ;  /* 0x0000000308007986 */ /* 0x0001e2000c101124 */
[----:B------:R-:W-:Y:S05]  /*7740*/  BRA `(.L_x_1993) ;  /* 0x0000000000047947 */ /* 0x000fea0003800000 */
.L_x_2014:
[----:B------:R0:W-:Y:S02]  /*7750*/  STG.E.U16 desc[UR36][R8.64], R17 ;  /* 0x0000001108007986 */ /* 0x0001e4000c101524 */
.L_x_1993:
[----:B------:R-:W-:-:S07]  /*7760*/  VIADD R25, R25, 0x80 ;  /* 0x0000008019197836 */ /* 0x000fce0000000000 */
.L_x_1952:
[----:B------:R-:W-:Y:S05]  /*7770*/  BSYNC.RECONVERGENT B6 ;  /* 0x0000000000067941 */ /* 0x000fea0003800200 */
.L_x_1951:
        /* <DEDUP_REMOVED lines=23> */
.L_x_2026:
[----:B----4-:R-:W-:-:S06]  /*78f0*/  IMAD.U32 R5, R19, 0x10000, RZ ;  /* 0x0001000013057824 */ /* 0x010fcc00078e00ff */
[----:B------:R-:W0:Y:S02]  /*7900*/  F2I.S64.TRUNC R4, R5 ;  /* 0x0000000500047311 */ /* 0x000e24000020d900 */
[----:B0-----:R-:W-:Y:S01]  /*7910*/  STG.E.U8 desc[UR36][R2.64], R4 ;  /* 0x0000000402007986 */ /* 0x001fe2000c101124 */
[----:B------:R-:W-:Y:S05]  /*7920*/  EXIT ;  /* 0x000000000000794d */ /* 0x000fea0003800000 */
.L_x_2025:
        /* <DEDUP_REMOVED lines=10> */
.L_x_2029:
[----:B----4-:R-:W-:-:S06]  /*79d0*/  IMAD.U32 R19, R19, 0x10000, RZ ;  /* 0x0001000013137824 */ /* 0x010fcc00078e00ff */
[----:B------:R-:W0:Y:S02]  /*79e0*/  F2I.FTZ.TRUNC.NTZ R19, R19 ;  /* 0x0000001300137305 */ /* 0x000e24000021f100 */
[----:B0-----:R-:W-:Y:S01]  /*79f0*/  STG.E desc[UR36][R2.64], R19 ;  /* 0x0000001302007986 */ /* 0x001fe2000c101924 */
[----:B------:R-:W-:Y:S05]  /*7a00*/  EXIT ;  /* 0x000000000000794d */ /* 0x000fea0003800000 */
.L_x_2028:
[----:B----4-:R-:W-:-:S06]  /*7a10*/  IMAD.U32 R19, R19, 0x10000, RZ ;  /* 0x0001000013137824 */ /* 0x010fcc00078e00ff */
[----:B------:R-:W0:Y:S02]  /*7a20*/  F2I.FTZ.TRUNC.NTZ R19, R19 ;  /* 0x0000001300137305 */ /* 0x000e24000021f100 */
[----:B0-----:R-:W-:Y:S01]  /*7a30*/  STG.E.U16 desc[UR36][R2.64], R19 ;  /* 0x0000001302007986 */ /* 0x001fe2000c101524 */
[----:B------:R-:W-:Y:S05]  /*7a40*/  EXIT ;  /* 0x000000000000794d */ /* 0x000fea0003800000 */
.L_x_2024:
        /* <DEDUP_REMOVED lines=9> */
.L_x_2031:
[----:B----4-:R-:W-:-:S05]  /*7ae0*/  IMAD.U32 R0, R19, 0x10000, RZ ;  /* 0x0001000013007824 */ /* 0x010fca00078e00ff */
[----:B------:R-:W-:-:S05]  /*7af0*/  F2FP.F16.F32.PACK_AB R0, RZ, R0 ;  /* 0x00000000ff00723e */ /* 0x000fca00000000ff */
[----:B------:R-:W-:Y:S01]  /*7b00*/  STG.E.U16 desc[UR36][R2.64], R0 ;  /* 0x0000000002007986 */ /* 0x000fe2000c101524 */
[----:B------:R-:W-:Y:S05]  /*7b10*/  EXIT ;  /* 0x000000000000794d */ /* 0x000fea0003800000 */
.L_x_2030:
        /* <DEDUP_REMOVED lines=10> */
.L_x_2033:
[----:B----4-:R-:W-:-:S05]  /*7bc0*/  IMAD.U32 R19, R19, 0x10000, RZ ;  /* 0x0001000013137824 */ /* 0x010fca00078e00ff */
[----:B------:R-:W-:-:S04]  /*7bd0*/  F2FP.F16.F32.PACK_AB R5, RZ, R19 ;  /* 0x00000013ff05723e */ /* 0x000fc800000000ff */
[----:B------:R-:W-:-:S05]  /*7be0*/  PRMT R5, R5, 0x5410, RZ ;  /* 0x0000541005057816 */ /* 0x000fca00000000ff */
[----:B------:R-:W-:Y:S01]  /*7bf0*/  STG.E desc[UR36][R2.64], R5 ;  /* 0x0000000502007986 */ /* 0x000fe2000c101924 */
[----:B------:R-:W-:Y:S05]  /*7c00*/  EXIT ;  /* 0x000000000000794d */ /* 0x000fea0003800000 */
.L_x_2032:
[----:B----4-:R-:W-:-:S04]  /*7c10*/  IMAD.U32 R4, R19, 0x10000, RZ ;  /* 0x0001000013047824 */ /* 0x010fc800078e00ff */
[----:B------:R-:W-:-:S06]  /*7c20*/  FMUL.FTZ R4, R4, 1 ;  /* 0x3f80000004047820 */ /* 0x000fcc0000410000 */
[----:B------:R-:W0:Y:S02]  /*7c30*/  F2F.F64.F32 R4, R4 ;  /* 0x0000000400047310 */ /* 0x000e240000201800 */
[----:B0-----:R-:W-:Y:S01]  /*7c40*/  STG.E.64 desc[UR36][R2.64], R4 ;  /* 0x0000000402007986 */ /* 0x001fe2000c101b24 */
[----:B------:R-:W-:Y:S05]  /*7c50*/  EXIT ;  /* 0x000000000000794d */ /* 0x000fea0003800000 */
.L_x_2023:
        /* <DEDUP_REMOVED lines=14> */
.L_x_2037:
        /* <DEDUP_REMOVED lines=18> */
.L_x_2040:
[----:B------:R-:W-:-:S04]  /*7e60*/  SHF.R.U32.HI R5, RZ, 0x18, R5 ;  /* 0x00000018ff057819 */ /* 0x000fc80000011605 */
[----:B------:R-:W-:-:S07]  /*7e70*/  LOP3.LUT R0, R0, 0x80, R5, 0xf8, !PT ;  /* 0x0000008000007812 */ /* 0x000fce00078ef805 */
.L_x_2039:
[----:B------:R-:W-:Y:S05]  /*7e80*/  BSYNC.RECONVERGENT B0 ;  /* 0x0000000000007941 */ /* 0x000fea0003800200 */
.L_x_2038:
[----:B------:R-:W-:Y:S01]  /*7e90*/  STG.E.U8 desc[UR36][R2.64], R0 ;  /* 0x0000000002007986 */ /* 0x000fe2000c101124 */
[----:B------:R-:W-:Y:S05]  /*7ea0*/  EXIT ;  /* 0x000000000000794d */ /* 0x000fea0003800000 */
.L_x_2036:
        /* <DEDUP_REMOVED lines=18> */
.L_x_2043:
[----:B------:R-:W-:-:S04]  /*7fd0*/  SHF.R.U32.HI R5, RZ, 0x18, R5 ;  /* 0x00000018ff057819 */ /* 0x000fc80000011605 */
[----:B------:R-:W-:-:S07]  /*7fe0*/  LOP3.LUT R0, R0, 0x80, R5, 0xf8, !PT ;  /* 0x0000008000007812 */ /* 0x000fce00078ef805 */
.L_x_2042:
[----:B------:R-:W-:Y:S05]  /*7ff0*/  BSYNC.RECONVERGENT B0 ;  /* 0x0000000000007941 */ /* 0x000fea0003800200 */
.L_x_2041:
[----:B------:R-:W-:Y:S01]  /*8000*/  STG.E.U8 desc[UR36][R2.64], R0 ;  /* 0x0000000002007986 */ /* 0x000fe2000c101124 */
[----:B------:R-:W-:Y:S05]  /*8010*/  EXIT ;  /* 0x000000000000794d */ /* 0x000fea0003800000 */
.L_x_2035:
        /* <DEDUP_REMOVED lines=22> */
.L_x_2045:
[----:B----4-:R-:W-:-:S06]  /*8180*/  IMAD.U32 R4, R19, 0x10000, RZ ;  /* 0x0001000013047824 */ /* 0x010fcc00078e00ff */
[----:B------:R-:W0:Y:S02]  /*8190*/  F2I.U64.TRUNC R4, R4 ;  /* 0x0000000400047311 */ /* 0x000e24000020d800 */
[----:B0-----:R-:W-:Y:S01]  /*81a0*/  STG.E.64 desc[UR36][R2.64], R4 ;  /* 0x0000000402007986 */ /* 0x001fe2000c101b24 */
[----:B------:R-:W-:Y:S05]  /*81b0*/  EXIT ;  /* 0x000000000000794d */ /* 0x000fea0003800000 */
.L_x_2044:
[----:B----4-:R-:W-:-:S06]  /*81c0*/  IMAD.U32 R19, R19, 0x10000, RZ ;  /* 0x0001000013137824 */ /* 0x010fcc00078e00ff */
[----:B------:R-:W0:Y:S02]  /*81d0*/  F2I.FTZ.U32.TRUNC.NTZ R19, R19 ;  /* 0x0000001300137305 */ /* 0x000e24000021f000 */
[----:B0-----:R-:W-:Y:S01]  /*81e0*/  STG.E desc[UR36][R2.64], R19 ;  /* 0x0000001302007986 */ /* 0x001fe2000c101924 */
[----:B------:R-:W-:Y:S05]  /*81f0*/  EXIT ;  /* 0x000000000000794d */ /* 0x000fea0003800000 */
.L_x_2034:
        /* <DEDUP_REMOVED lines=11> */
.L_x_2047:
[----:B----4-:R-:W-:Y:S01]  /*82b0*/  IMAD.U32 R19, R19, 0x10000, RZ ;  /* 0x0001000013137824 */ /* 0x010fe200078e00ff */
[----:B------:R-:W-:-:S03]  /*82c0*/  CS2R R6, SRZ ;  /* 0x0000000000067805 */ /* 0x000fc6000001ff00 */
[----:B------:R-:W-:-:S06]  /*82d0*/  FMUL.FTZ R4, R19, 1 ;  /* 0x3f80000013047820 */ /* 0x000fcc0000410000 */
[----:B------:R-:W0:Y:S02]  /*82e0*/  F2F.F64.F32 R4, R4 ;  /* 0x0000000400047310 */ /* 0x000e240000201800 */
[----:B0-----:R-:W-:Y:S01]  /*82f0*/  STG.E.128 desc[UR36][R2.64], R4 ;  /* 0x0000000402007986 */ /* 0x001fe2000c101d24 */
[----:B------:R-:W-:Y:S05]  /*8300*/  EXIT ;  /* 0x000000000000794d */ /* 0x000fea0003800000 */
.L_x_2046:
[----:B------:R-:W-:-:S13]  /*8310*/  ISETP.NE.AND P0, PT, R0, 0xf, PT ;  /* 0x0000000f0000780c */ /* 0x000fda0003f05270 */
[----:B------:R-:W-:Y:S05]  /*8320*/  @!P0 BRA `(.L_x_2048) ;  /* 0x0000000000e88947 */ /* 0x000fea0003800000 */
[----:B------:R-:W-:-:S13]  /*8330*/  ISETP.NE.AND P0, PT, R0, 0x17, PT ;  /* 0x000000170000780c */ /* 0x000fda0003f05270 */
[----:B------:R-:W-:Y:S05]  /*8340*/  @!P0 BRA `(.L_x_2049) ;  /* 0x0000000000908947 */ /* 0x000fea0003800000 */
[----:B------:R-:W-:-:S13]  /*8350*/  ISETP.NE.AND P0, PT, R0, 0x18, PT ;  /* 0x000000180000780c */ /* 0x000fda0003f05270 */
[----:B------:R-:W-:Y:S05]  /*8360*/  @!P0 BRA `(.L_x_2050) ;  /* 0x0000000000448947 */ /* 0x000fea0003800000 */
.L_x_2027:
        /* <DEDUP_REMOVED lines=16> */
.L_x_2051:
[----:B------:R-:W-:Y:S05]  /*8470*/  EXIT ;  /* 0x000000000000794d */ /* 0x000fea0003800000 */
.L_x_2050:
        /* <DEDUP_REMOVED lines=13> */
.L_x_2053:
[----:B------:R-:W-:Y:S05]  /*8550*/  BSYNC.RECONVERGENT B0 ;  /* 0x0000000000007941 */ /* 0x000fea0003800200 */
.L_x_2052:
[----:B------:R-:W-:-:S05]  /*8560*/  LOP3.LUT R5, R0, 0x80, R5, 0xf8, !PT ;  /* 0x0000008000057812 */ /* 0x000fca00078ef805 */
[----:B------:R-:W-:Y:S01]  /*8570*/  STG.E.U8 desc[UR36][R2.64], R5 ;  /* 0x0000000502007986 */ /* 0x000fe2000c101124 */
[----:B------:R-:W-:Y:S05]  /*8580*/  EXIT ;  /* 0x000000000000794d */ /* 0x000fea0003800000 */
.L_x_2049:
        /* <DEDUP_REMOVED lines=12> */
.L_x_2055:
[----:B------:R-:W-:Y:S01]  /*8650*/  IMAD.MOV.U32 R0, RZ, RZ, 0x7f ;  /* 0x0000007fff007424 */ /* 0x000fe200078e00ff */
[----:B------:R-:W-:-:S04]  /*8660*/  ISETP.GT.U32.AND P0, PT, R4, 0x7f800000, PT ;  /* 0x7f8000000400780c */ /* 0x000fc80003f04070 */
[----:B------:R-:W-:-:S09]  /*8670*/  SEL R0, R0, 0x7c, P0 ;  /* 0x0000007c00007807 */ /* 0x000fd20000000000 */
.L_x_2056:
[----:B------:R-:W-:Y:S05]  /*8680*/  BSYNC.RECONVERGENT B0 ;  /* 0x0000000000007941 */ /* 0x000fea0003800200 */
.L_x_2054:
[----:B------:R-:W-:-:S04]  /*8690*/  SHF.R.U32.HI R5, RZ, 0x18, R5 ;  /* 0x00000018ff057819 */ /* 0x000fc80000011605 */
[----:B------:R-:W-:-:S05]  /*86a0*/  LOP3.LUT R5, R0, 0x80, R5, 0xf8, !PT ;  /* 0x0000008000057812 */ /* 0x000fca00078ef805 */
[----:B------:R-:W-:Y:S01]  /*86b0*/  STG.E.U8 desc[UR36][R2.64], R5 ;  /* 0x0000000502007986 */ /* 0x000fe2000c101124 */
[----:B------:R-:W-:Y:S05]  /*86c0*/  EXIT ;  /* 0x000000000000794d */ /* 0x000fea0003800000 */
.L_x_2048:
[----:B----4-:R-:W-:Y:S01]  /*86d0*/  STG.E.U16 desc[UR36][R2.64], R19 ;  /* 0x0000001302007986 */ /* 0x010fe2000c101524 */
[----:B------:R-:W-:Y:S05]  /*86e0*/  EXIT ;  /* 0x000000000000794d */ /* 0x000fea0003800000 */
.L_x_2057:
        /* <DEDUP_REMOVED lines=9> */
.L_x_23128:


//--------------------- .text._ZN2at6native18elementwise_kernelILi128ELi4EZNS0_22gpu_kernel_impl_nocastINS0_13AUnaryFunctorIN3c108BFloat16ES5_S5_ZZZNS0_15binary_internal21div_trunc_kernel_cudaERNS_18TensorIteratorBaseEENKUlvE1_clEvENKUlvE2_clEvEUlS5_S5_E_EEEEvS8_RKT_EUliE_EEviT1_ --------------------------
	.section	.text._ZN2at6native18elementwise_kernelILi128ELi4EZNS0_22gpu_kernel_impl_nocastINS0_13AUnaryFunctorIN3c108BFloat16ES5_S5_ZZZNS0_15binary_internal21div_trunc_kernel_cudaERNS_18TensorIteratorBaseEENKUlvE1_clEvENKUlvE2_clEvEUlS5_S5_E_EEEEvS8_RKT_EUliE_EEviT1_,"ax",@progbits
	.align	128
        .global         _ZN2at6native18elementwise_kernelILi128ELi4EZNS0_22gpu_kernel_impl_nocastINS0_13AUnaryFunctorIN3c108BFloat16ES5_S5_ZZZNS0_15binary_internal21div_trunc_kernel_cudaERNS_18TensorIteratorBaseEENKUlvE1_clEvENKUlvE2_clEvEUlS5_S5_E_EEEEvS8_RKT_EUliE_EEviT1_
        .type           _ZN2at6native18elementwise_kernelILi128ELi4EZNS0_22gpu_kernel_impl_nocastINS0_13AUnaryFunctorIN3c108BFloat16ES5_S5_ZZZNS0_15binary_internal21div_trunc_kernel_cudaERNS_18TensorIteratorBaseEENKUlvE1_clEvENKUlvE2_clEvEUlS5_S5_E_EEEEvS8_RKT_EUliE_EEviT1_,@function
        .size           _ZN2at6native18elementwise_kernelILi128ELi4EZNS0_22gpu_kernel_impl_nocastINS0_13AUnaryFunctorIN3c108BFloat16ES5_S5_ZZZNS0_15binary_internal21div_trunc_kernel_cudaERNS_18TensorIteratorBaseEENKUlvE1_clEvENKUlvE2_clEvEUlS5_S5_E_EEEEvS8_RKT_EUliE_EEviT1_,(.L_x_23129 - _ZN2at6native18elementwise_kernelILi128ELi4EZNS0_22gpu_kernel_impl_nocastINS0_13AUnaryFunctorIN3c108BFloat16ES5_S5_ZZZNS0_15binary_internal21div_trunc_kernel_cudaERNS_18TensorIteratorBaseEENKUlvE1_clEvENKUlvE2_clEvEUlS5_S5_E_EEEEvS8_RKT_EUliE_EEviT1_)
        .other          _ZN2at6native18elementwise_kernelILi128ELi4EZNS0_22gpu_kernel_impl_nocastINS0_13AUnaryFunctorIN3c108BFloat16ES5_S5_ZZZNS0_15binary_internal21div_trunc_kernel_cudaERNS_18TensorIteratorBaseEENKUlvE1_clEvENKUlvE2_clEvEUlS5_S5_E_EEEEvS8_RKT_EUliE_EEviT1_,@"STO_CUDA_ENTRY STV_DEFAULT"
_ZN2at6native18elementwise_kernelILi128ELi4EZNS0_22gpu_kernel_impl_nocastINS0_13AUnaryFunctorIN3c108BFloat16ES5_S5_ZZZNS0_15binary_internal21div_trunc_kernel_cudaERNS_18TensorIteratorBaseEENKUlvE1_clEvENKUlvE2_clEvEUlS5_S5_E_EEEEvS8_RKT_EUliE_EEviT1_:
.text._ZN2at6native18elementwise_kernelILi128ELi4EZNS0_22gpu_kernel_impl_nocastINS0_13AUnaryFunctorIN3c108BFloat16ES5_S5_ZZZNS0_15binary_internal21div_trunc_kernel_cudaERNS_18TensorIteratorBaseEENKUlvE1_clEvENKUlvE2_clEvEUlS5_S5_E_EEEEvS8_RKT_EUliE_EEviT1_:
        /* <DEDUP_REMOVED lines=17> */
[----:B------:R-:W-:-:S05]  /*0110*/  USHF.L.U32 UR4, UR5, 0x10, URZ ;  /* 0x0000001005047899 */ /* 0x000fca00080006ff */
[----:B------:R-:W0:Y:S01]  /*0120*/  LDC.64 R6, c[0x0][0x580] ;  /* 0x00016000ff067b82 */ /* 0x000e220000000a00 */
[----:B------:R-:W-:-:S04]  /*0130*/  IADD3 R3, PT, PT, R3, 0x80, RZ ;  /* 0x0000008003037810 */ /* 0x000fc80007ffe0ff */
[----:B------:R-:W-:Y:S02]  /*0140*/  ISETP.GE.AND P0, PT, R3, UR8, PT ;  /* 0x0000000803007c0c */ /* 0x000fe4000bf06270 */
[----:B--2---:R-:W-:-:S06]  /*0150*/  SHF.L.U32 R0, R4, 0x10, RZ ;  /* 0x0000001004007819 */ /* 0x004fcc00000006ff */
[----:B------:R-:W1:Y:S02]  /*0160*/  MUFU.RCP R0, R0 ;  /* 0x0000000000007308 */ /* 0x000e640000001000 */
[----:B-1----:R-:W-:-:S03]  /*0170*/  FMUL.FTZ R2, R0, UR4 ;  /* 0x0000000400027c20 */ /* 0x002fc60008410000 */
[----:B------:R-:W-:Y:S05]  /*0180*/  @P0 BREAK.RELIABLE B1 ;  /* 0x0000000000010942 */ /* 0x000fea0003800100 */
        /* <DEDUP_REMOVED lines=8> */
[----:B------:R-:W-:-:S05]  /*0210*/  USHF.L.U32 UR4, UR5, 0x10, URZ ;  /* 0x0000001005047899 */ /* 0x000fca00080006ff */
[----:B------:R-:W0:Y:S01]  /*0220*/  LDC.64 R6, c[0x0][0x580] ;  /* 0x00016000ff067b82 */ /* 0x000e220000000a00 */
[----:B------:R-:W-:Y:S02]  /*0230*/  IADD3 R3, PT, PT, R3, 0x80, RZ ;  /* 0x0000008003037810 */ /* 0x000fe40007ffe0ff */
[----:B--2---:R-:W-:-:S06]  /*0240*/  SHF.L.U32 R0, R4, 0x10, RZ ;  /* 0x0000001004007819 */ /* 0x004fcc00000006ff */
[----:B------:R-:W1:Y:S02]  /*0250*/  MUFU.RCP R0, R0 ;  /* 0x0000000000007308 */ /* 0x000e640000001000 */
[----:B-1----:R-:W-:-:S06]  /*0260*/  FMUL.FTZ R2, R0, UR4 ;  /* 0x0000000400027c20 */ /* 0x002fcc0008410000 */
[----:B------:R-:W1:Y:S02]  /*0270*/  F2F.BF16.F32 R2, R2 ;  /* 0x0000000200027304 */ /* 0x000e640000202000 */
[----:B-1----:R-:W-:-:S06]  /*0280*/  SHF.L.U32 R8, R2, 0x10, RZ ;  /* 0x0000001002087819 */ /* 0x002fcc00000006ff */
[----:B------:R-:W1:Y:S02]  /*0290*/  FRND.TRUNC R8, R8 ;  /* 0x0000000800087307 */ /* 0x000e64000020d000 */
[----:B-1----:R-:W-:-:S05]  /*02a0*/  F2FP.BF16.F32.PACK_AB R5, RZ, R8 ;  /* 0x00000008ff05723e */ /* 0x002fca00000010ff */
[----:B0-----:R0:W-:Y:S02]  /*02b0*/  STG.E.U16 desc[UR6][R6.64], R5 ;  /* 0x0000000506007986 */ /* 0x0011e4000c101506 */
.L_x_2061:
[----:B------:R-:W-:-:S13]  /*02c0*/  ISETP.GE.AND P0, PT, R3, UR8, PT ;  /* 0x0000000803007c0c */ /* 0x000fda000bf06270 */
[----:B------:R-:W-:Y:S05]  /*02d0*/  @P0 BREAK.RELIABLE B1 ;  /* 0x0000000000010942 */ /* 0x000fea0003800100 */
[----:B------:R-:W-:Y:S05]  /*02e0*/  @P0 BRA `(.L_x_2062) ;  /* 0x0000000000380947 */ /* 0x000fea0003800000 */
[----:B------:R-:W-:Y:S05]  /*02f0*/  BSYNC.RELIABLE B1 ;  /* 0x0000000000017941 */ /* 0x000fea0003800100 */
.L_x_2060:
[----:B0-----:R-:W0:Y:S02]  /*0300*/  LDC.64 R4, c[0x0][0x588] ;  /* 0x00016200ff047b82 */ /* 0x001e240000000a00 */
[----:B0-----:R-:W2:Y:S01]  /*0310*/  LDG.E.U16 R4, desc[UR6][R4.64] ;  /* 0x0000000604047981 */ /* 0x001ea2000c1e1500 */
[----:B------:R-:W-:-:S05]  /*0320*/  USHF.L.U32 UR4, UR5, 0x10, URZ ;  /* 0x0000001005047899 */ /* 0x000fca00080006ff */
[----:B------:R-:W0:Y:S01]  /*0330*/  LDC.64 R6, c[0x0][0x580] ;  /* 0x00016000ff067b82 */ /* 0x000e220000000a00 */
[----:B------:R-:W-:Y:S01]  /*0340*/  VIADD R3, R3, 0x80 ;  /* 0x0000008003037836 */ /* 0x000fe20000000000 */
        /* <DEDUP_REMOVED lines=8> */
.L_x_2062:
[----:B------:R-:W-:Y:S05]  /*03d0*/  BSYNC.RECONVERGENT B0 ;  /* 0x0000000000007941 */ /* 0x000fea0003800200 */
.L_x_2059:
[----:B------:R-:W-:Y:S05]  /*03e0*/  WARPSYNC.ALL ;  /* 0x0000000000007948 */ /* 0x000fea0003800000 */
[----:B------:R-:W-:-:S13]  /*03f0*/  ISETP.GE.AND P0, PT, R3, UR8, PT ;  /* 0x0000000803007c0c */ /* 0x000fda000bf06270 */
[----:B------:R-:W-:Y:S05]  /*0400*/  @P0 EXIT ;  /* 0x000000000000094d */ /* 0x000fea0003800000 */
[----:B------:R-:W2:Y:S02]  /*0410*/  LDC.64 R2, c[0x0][0x588] ;  /* 0x00016200ff027b82 */ /* 0x000ea40000000a00 */
[----:B--2---:R-:W2:Y:S01]  /*0420*/  LDG.E.U16 R2, desc[UR6][R2.64] ;  /* 0x0000000602027981 */ /* 0x004ea2000c1e1500 */
[----:B------:R-:W-:-:S05]  /*0430*/  USHF.L.U32 UR4, UR5, 0x10, URZ ;  /* 0x0000001005047899 */ /* 0x000fca00080006ff */
[----:B01----:R-:W0:Y:S01]  /*0440*/  LDC.64 R4, c[0x0][0x580] ;  /* 0x00016000ff047b82 */ /* 0x003e220000000a00 */
[----:B--2---:R-:W-:-:S06]  /*0450*/  SHF.L.U32 R0, R2, 0x10, RZ ;  /* 0x0000001002007819 */ /* 0x004fcc00000006ff */
[----:B------:R-:W1:Y:S02]  /*0460*/  MUFU.RCP R0, R0 ;  /* 0x0000000000007308 */ /* 0x000e640000001000 */
[----:B-1----:R-:W-:-:S06]  /*0470*/  FMUL.FTZ R6, R0, UR4 ;  /* 0x0000000400067c20 */ /* 0x002fcc0008410000 */
[----:B------:R-:W1:Y:S02]  /*0480*/  F2F.BF16.F32 R6, R6 ;  /* 0x0000000600067304 */ /* 0x000e640000202000 */
[----:B-1----:R-:W-:-:S06]  /*0490*/  SHF.L.U32 R7, R6, 0x10, RZ ;  /* 0x0000001006077819 */ /* 0x002fcc00000006ff */
[----:B------:R-:W1:Y:S02]  /*04a0*/  FRND.TRUNC R7, R7 ;  /* 0x0000000700077307 */ /* 0x000e64000020d000 */
[----:B-1----:R-:W-:-:S05]  /*04b0*/  F2FP.BF16.F32.PACK_AB R3, RZ, R7 ;  /* 0x00000007ff03723e */ /* 0x002fca00000010ff */
[----:B0-----:R-:W-:Y:S01]  /*04c0*/  STG.E.U16 desc[UR6][R4.64], R3 ;  /* 0x0000000304007986 */ /* 0x001fe2000c101506 */
[----:B------:R-:W-:Y:S05]  /*04d0*/  EXIT ;  /* 0x000000000000794d */ /* 0x000fea0003800000 */
.L_x_2058:
        /* <DEDUP_REMOVED lines=306> */
.L_x_2066:
[----:B------:R-:W0:Y:S02]  /*1800*/  LDCU.128 UR8, c[0x0][0x580] ;  /* 0x0000b000ff0877ac */ /* 0x000e240008000c00 */
[----:B0-----:R-:W-:-:S04]  /*1810*/  IADD3 R6, P0, PT, R4, UR10, RZ ;  /* 0x0000000a04067c10 */ /* 0x001fc8000ff1e0ff */
[----:B------:R-:W-:-:S05]  /*1820*/  IADD3.X R7, PT, PT, RZ, UR11, RZ, P0, !PT ;  /* 0x0000000bff077c10 */ /* 0x000fca00087fe4ff */
[----:B------:R-:W2:Y:S01]  /*1830*/  LDG.E.U16 R6, desc[UR6][R6.64] ;  /* 0x0000000606067981 */ /* 0x000ea2000c1e1500 */
[----:B------:R-:W-:Y:S01]  /*1840*/  USHF.L.U32 UR10, UR5, 0x10, URZ ;  /* 0x00000010050a7899 */ /* 0x000fe200080006ff */
[----:B------:R-:W-:Y:S02]  /*1850*/  IADD3 R4, P0, PT, R5, UR8, RZ ;  /* 0x0000000805047c10 */ /* 0x000fe4000ff1e0ff */
[----:B------:R-:W-:Y:S02]  /*1860*/  IADD3 R3, PT, PT, R3, 0x80, RZ ;  /* 0x0000008003037810 */ /* 0x000fe40007ffe0ff */
[----:B------:R-:W-:Y:S02]  /*1870*/  IADD3.X R5, PT, PT, RZ, UR9, RZ, P0, !PT ;  /* 0x00000009ff057c10 */ /* 0x000fe400087fe4ff */
[----:B------:R-:W-:Y:S02]  /*1880*/  ISETP.GE.AND P0, PT, R3, UR4, PT ;  /* 0x0000000403007c0c */ /* 0x000fe4000bf06270 */
[----:B--2---:R-:W-:-:S06]  /*1890*/  SHF.L.U32 R8, R6, 0x10, RZ ;  /* 0x0000001006087819 */ /* 0x004fcc00000006ff */
[----:B------:R-:W0:Y:S02]  /*18a0*/  MUFU.RCP R8, R8 ;  /* 0x0000000800087308 */ /* 0x000e240000001000 */
[----:B0-----:R-:W-:-:S03]  /*18b0*/  FMUL.FTZ R9, R8, UR10 ;  /* 0x0000000a08097c20 */ /* 0x001fc60008410000 */
[----:B------:R-:W-:Y:S05]  /*18c0*/  @P0 BREAK.RELIABLE B1 ;  /* 0x0000000000010942 */ /* 0x000fea0003800100 */
[----:B------:R-:W0:Y:S02]  /*18d0*/  F2F.BF16.F32 R9, R9 ;  /* 0x0000000900097304 */ /* 0x000e240000202000 */
        /* <DEDUP_REMOVED lines=303> */
.L_x_2068:
        /* <DEDUP_REMOVED lines=8> */
[----:B--2---:R-:W-:-:S06]  /*2c50*/  SHF.L.U32 R8, R6, 0x10, RZ ;  /* 0x0000001006087819 */ /* 0x004fcc00000006ff */
[----:B------:R-:W0:Y:S02]  /*2c60*/  MUFU.RCP R8, R8 ;  /* 0x0000000800087308 */ /* 0x000e240000001000 */
[----:B0-----:R-:W-:-:S06]  /*2c70*/  FMUL.FTZ R9, R8, UR10 ;  /* 0x0000000a08097c20 */ /* 0x001fcc0008410000 */
[----:B------:R-:W0:Y:S02]  /*2c80*/  F2F.BF16.F32 R9, R9 ;  /* 0x0000000900097304 */ /* 0x000e240000202000 */
[----:B0-----:R-:W-:-:S06]  /*2c90*/  SHF.L.U32 R10, R9, 0x10, RZ ;  /* 0x00000010090a7819 */ /* 0x001fcc00000006ff */
[----:B------:R-:W0:Y:S02]  /*2ca0*/  FRND.TRUNC R10, R10 ;  /* 0x0000000a000a7307 */ /* 0x000e24000020d000 */
[----:B0-----:R-:W-:-:S05]  /*2cb0*/  F2FP.BF16.F32.PACK_AB R7, RZ, R10 ;  /* 0x0000000aff07723e */ /* 0x001fca00000010ff */
[----:B------:R0:W-:Y:S02]  /*2cc0*/  STG.E.U16 desc[UR6][R4.64], R7 ;  /* 0x0000000704007986 */ /* 0x0001e4000c101506 */
.L_x_2065:
[----:B------:R-:W-:-:S13]  /*2cd0*/  ISETP.GE.AND P0, PT, R3, UR4, PT ;  /* 0x0000000403007c0c */ /* 0x000fda000bf06270 */
[----:B------:R-:W-:Y:S05]  /*2ce0*/  @P0 BREAK.RELIABLE B1 ;  /* 0x0000000000010942 */ /* 0x000fea0003800100 */
[----:B------:R-:W-:Y:S05]  /*2cf0*/  @P0 BRA `(.L_x_2067) ;  /* 0x0000001000ec0947 */ /* 0x000fea0003800000 */
[----:B------:R-:W-:Y:S05]  /*2d00*/  BSYNC.RELIABLE B1 ;  /* 0x0000000000017941 */ /* 0x000fea0003800100 */
.L_x_2064:
        /* <DEDUP_REMOVED lines=298> */
.L_x_2069:
[----:B------:R-:W0:Y:S02]  /*3fb0*/  LDCU.128 UR8, c[0x0][0x580] ;  /* 0x0000b000ff0877ac */ /* 0x000e240008000c00 */
[----:B0-----:R-:W-:-:S04]  /*3fc0*/  IADD3 R6, P0, PT, R4, UR10, RZ ;  /* 0x0000000a04067c10 */ /* 0x001fc8000ff1e0ff */
[----:B------:R-:W-:-:S05]  /*3fd0*/  IADD3.X R7, PT, PT, RZ, UR11, RZ, P0, !PT ;  /* 0x0000000bff077c10 */ /* 0x000fca00087fe4ff */
[----:B------:R-:W2:Y:S01]  /*3fe0*/  LDG.E.U16 R6, desc[UR6][R6.64] ;  /* 0x0000000606067981 */ /* 0x000ea2000c1e1500 */
[----:B------:R-:W-:Y:S01]  /*3ff0*/  USHF.L.U32 UR10, UR5, 0x10, URZ ;  /* 0x00000010050a7899 */ /* 0x000fe200080006ff */
[----:B------:R-:W-:Y:S02]  /*4000*/  IADD3 R4, P0, PT, R5, UR8, RZ ;  /* 0x0000000805047c10 */ /* 0x000fe4000ff1e0ff */
[----:B------:R-:W-:-:S03]  /*4010*/  IADD3 R3, PT, PT, R3, 0x80, RZ ;  /* 0x0000008003037810 */ /* 0x000fc60007ffe0ff */
[----:B------:R-:W-:Y:S01]  /*4020*/  IMAD.X R5, RZ, RZ, UR9, P0 ;  /* 0x00000009ff057e24 */ /* 0x000fe200080e06ff */
        /* <DEDUP_REMOVED lines=8> */
.L_x_2067:
[----:B------:R-:W-:Y:S05]  /*40b0*/  BSYNC.RECONVERGENT B0 ;  /* 0x0000000000007941 */ /* 0x000fea0003800200 */
.L_x_2063:
        /* <DEDUP_REMOVED lines=301> */
.L_x_2070:
[----:B------:R-:W0:Y:S02]  /*5390*/  LDCU.128 UR8, c[0x0][0x580] ;  /* 0x0000b000ff0877ac */ /* 0x000e240008000c00 */
[----:B0-----:R-:W-:-:S04]  /*53a0*/  IADD3 R4, P0, PT, R2, UR10, RZ ;  /* 0x0000000a02047c10 */ /* 0x001fc8000ff1e0ff */
[----:B------:R-:W-:-:S05]  /*53b0*/  IADD3.X R5, PT, PT, RZ, UR11, RZ, P0, !PT ;  /* 0x0000000bff057c10 */ /* 0x000fca00087fe4ff */
[----:B------:R-:W2:Y:S01]  /*53c0*/  LDG.E.U16 R4, desc[UR6][R4.64] ;  /* 0x0000000604047981 */ /* 0x000ea2000c1e1500 */
[----:B------:R-:W-:Y:S01]  /*53d0*/  USHF.L.U32 UR4, UR5, 0x10, URZ ;  /* 0x0000001005047899 */ /* 0x000fe200080006ff */
[----:B------:R-:W-:-:S04]  /*53e0*/  IADD3 R2, P0, PT, R3, UR8, RZ ;  /* 0x0000000803027c10 */ /* 0x000fc8000ff1e0ff */
        /* <DEDUP_REMOVED lines=8> */
[----:B------:R-:W-:Y:S01]  /*5470*/  STG.E.U16 desc[UR6][R2.64], R5 ;  /* 0x0000000502007986 */ /* 0x000fe2000c101506 */
[----:B------:R-:W-:Y:S05]  /*5480*/  EXIT ;  /* 0x000000000000794d */ /* 0x000fea0003800000 */
.L_x_2071:
        /* <DEDUP_REMOVED lines=15> */
.L_x_23129:


//--------------------- .text._ZN2at6native27unrolled_elementwise_kernelINS0_13AUnaryFunctorIN3c108BFloat16ES4_S4_ZZZNS0_15binary_internal21div_trunc_kernel_cudaERNS_18TensorIteratorBaseEENKUlvE1_clEvENKUlvE2_clEvEUlS4_S4_E_EESt5arrayIPcLm2EELi4E23TrivialOffsetCalculatorILi1EjESG_NS0_6memory15LoadWithoutCastENSH_16StoreWithoutCastEEEviT_T0_T2_T3_T4_T5_ --------------------------
	.section	.text._ZN2at6native27unrolled_elementwise_kernelINS0_13AUnaryFunctorIN3c108BFloat16ES4_S4_ZZZNS0_15binary_internal21div_trunc_kernel_cudaERNS_18TensorIteratorBaseEENKUlvE1_clEvENKUlvE2_clEvEUlS4_S4_E_EESt5arrayIPcLm2EELi4E23TrivialOffsetCalculatorILi1EjESG_NS0_6memory15LoadWithoutCastENSH_16StoreWithoutCastEEEviT_T0_T2_T3_T4_T5_,"ax",@progbits
	.align	128
        .global         _ZN2at6native27unrolled_elementwise_kernelINS0_13AUnaryFunctorIN3c108BFloat16ES4_S4_ZZZNS0_15binary_internal21div_trunc_kernel_cudaERNS_18TensorIteratorBaseEENKUlvE1_clEvENKUlvE2_clEvEUlS4_S4_E_EESt5arrayIPcLm2EELi4E23TrivialOffsetCalculatorILi1EjESG_NS0_6memory15LoadWithoutCastENSH_16StoreWithoutCastEEEviT_T0_T2_T3_T4_T5_
        .type           _ZN2at6native27unrolled_elementwise_kernelINS0_13AUnaryFunctorIN3c108BFloat16ES4_S4_ZZZNS0_15binary_internal21div_trunc_kernel_cudaERNS_18TensorIteratorBaseEENKUlvE1_clEvENKUlvE2_clEvEUlS4_S4_E_EESt5arrayIPcLm2EELi4E23TrivialOffsetCalculatorILi1EjESG_NS0_6memory15LoadWithoutCastENSH_16StoreWithoutCastEEEviT_T0_T2_T3_T4_T5_,@function
        .size           _ZN2at6native27unrolled_elementwise_kernelINS0_13AUnaryFunctorIN3c108BFloat16ES4_S4_ZZZNS0_15binary_internal21div_trunc_kernel_cudaERNS_18TensorIteratorBaseEENKUlvE1_clEvENKUlvE2_clEvEUlS4_S4_E_EESt5arrayIPcLm2EELi4E23TrivialOffsetCalculatorILi1EjESG_NS0_6memory15LoadWithoutCastENSH_16StoreWithoutCastEEEviT_T0_T2_T3_T4_T5_,(.L_x_23130 - _ZN2at6native27unrolled_elementwise_kernelINS0_13AUnaryFunctorIN3c108BFloat16ES4_S4_ZZZNS0_15binary_internal21div_trunc_kernel_cudaERNS_18TensorIteratorBaseEENKUlvE1_clEvENKUlvE2_clEvEUlS4_S4_E_EESt5arrayIPcLm2EELi4E23TrivialOffsetCalculatorILi1EjESG_NS0_6memory15LoadWithoutCastENSH_16StoreWithoutCastEEEviT_T0_T2_T3_T4_T5_)
        .other          _ZN2at6native27unrolled_elementwise_kernelINS0_13AUnaryFunctorIN3c108BFloat16ES4_S4_ZZZNS0_15binary_internal21div_trunc_kernel_cudaERNS_18TensorIteratorBaseEENKUlvE1_clEvENKUlvE2_clEvEUlS4_S4_E_EESt5arrayIPcLm2EELi4E23TrivialOffsetCalculatorILi1EjESG_NS0_6memory15LoadWithoutCastENSH_16StoreWithoutCastEEEviT_T0_T2_T3_T4_T5_,@"STO_CUDA_ENTRY STV_DEFAULT"
_ZN2at6native27unrolled_elementwise_kernelINS0_13AUnaryFunctorIN3c108BFloat16ES4_S4_ZZZNS0_15binary_internal21div_trunc_kernel_cudaERNS_18TensorIteratorBaseEENKUlvE1_clEvENKUlvE2_clEvEUlS4_S4_E_EESt5arrayIPcLm2EELi4E23TrivialOffsetCalculatorILi1EjESG_NS0_6memory15LoadWithoutCastENSH_16StoreWithoutCastEEEviT_T0_T2_T3_T4_T5_:
.text._ZN2at6native27unrolled_elementwise_kernelINS0_13AUnaryFunctorIN3c108BFloat16ES4_S4_ZZZNS0_15binary_internal21div_trunc_kernel_cudaERNS_18TensorIteratorBaseEENKUlvE1_clEvENKUlvE2_clEvEUlS4_S4_E_EESt5arrayIPcLm2EELi4E23TrivialOffsetCalculatorILi1EjESG_NS0_6memory15LoadWithoutCastENSH_16StoreWithoutCastEEEviT_T0_T2_T3_T4_T5_:
        /* <DEDUP_REMOVED lines=21> */
[----:B------:R-:W-:-:S05]  /*0150*/  @!P3 VIADD R21, R21, 0x80 ;  /* 0x000000801515b836 */ /* 0x000fca0000000000 */
[----:B------:R-:W-:Y:S01]  /*0160*/  ISETP.GE.AND P2, PT, R21, R2, PT ;  /* 0x000000021500720c */ /* 0x000fe20003f46270 */
[----:B--2---:R-:W-:Y:S01]  /*0170*/  @!P1 IMAD.WIDE.U32 R14, R15, 0x2, R10 ;  /* 0x000000020f0e9825 */ /* 0x004fe200078e000a */
[----:B------:R-:W-:-:S06]  /*0180*/  PRMT R20, RZ, 0x7610, R20 ;  /* 0x00007610ff147816 */ /* 0x000fcc0000000014 */
[----:B------:R2:W4:Y:S05]  /*0190*/  @!P1 LDG.E.U16 R20, desc[UR4][R14.64] ;  /* 0x000000040e149981 */ /* 0x00052a000c1e1500 */
        /* <DEDUP_REMOVED lines=8> */
[C---:B------:R-:W-:Y:S01]  /*0220*/  ISETP.GE.AND P1, PT, R3.reuse, R2, PT ;  /* 0x000000020300720c */ /* 0x040fe20003f26270 */
[----:B------:R-:W2:Y:S01]  /*0230*/  LDC.U16 R10, c[0x0][0x386] ;  /* 0x0000e180ff0a7b82 */ /* 0x000ea20000000400 */
[C---:B0-----:R-:W-:Y:S01]  /*0240*/  VIADD R13, R3.reuse, 0x100 ;  /* 0x00000100030d7836 */ /* 0x041fe20000000000 */
[----:B------:R-:W-:-:S04]  /*0250*/  IADD3 R11, PT, PT, R3, 0x80, RZ ;  /* 0x00000080030b7810 */ /* 0x000fc80007ffe0ff */
[-C--:B------:R-:W-:Y:S02]  /*0260*/  ISETP.GE.AND P3, PT, R13, R2.reuse, PT ;  /* 0x000000020d00720c */ /* 0x080fe40003f66270 */
[----:B------:R-:W-:Y:S02]  /*0270*/  ISETP.GE.AND P2, PT, R11, R2, PT ;  /* 0x000000020b00720c */ /* 0x000fe40003f46270 */
[----:B------:R-:W-:-:S04]  /*0280*/  IADD3 R13, PT, PT, R3, 0x180, RZ ;  /* 0x00000180030d7810 */ /* 0x000fc80007ffe0ff */
[----:B------:R-:W-:-:S05]  /*0290*/  ISETP.GE.AND P0, PT, R13, R2, PT ;  /* 0x000000020d00720c */ /* 0x000fca0003f06270 */
[C---:B--2---:R-:W-:Y:S02]  /*02a0*/  @!P3 IMAD.U32 R14, R10.reuse, 0x10000, RZ ;  /* 0x000100000a0eb824 */ /* 0x044fe400078e00ff */
[----:B------:R-:W-:Y:S02]  /*02b0*/  @!P2 IMAD.U32 R15, R10, 0x10000, RZ ;  /* 0x000100000a0fa824 */ /* 0x000fe400078e00ff */
[----:B-1----:R-:W-:Y:S01]  /*02c0*/  @!P1 IMAD R17, R0, 0x200, R3 ;  /* 0x0000020000119824 */ /* 0x002fe200078e0203 */
[----:B------:R-:W-:-:S04]  /*02d0*/  @!P1 MOV R3, R11 ;  /* 0x0000000b00039202 */ /* 0x000fc80000000f00 */
[----:B------:R-:W-:Y:S01]  /*02e0*/  ISETP.GE.AND P4, PT, R3, R2, PT ;  /* 0x000000020300720c */ /* 0x000fe20003f86270 */
[----:B------:R-:W-:Y:S01]  /*02f0*/  BSSY.RECONVERGENT B0, `(.L_x_2072) ;  /* 0x000002b000007945 */ /* 0x000fe20003800200 */
[----:B---3--:R-:W-:-:S06]  /*0300*/  @!P1 IMAD.U32 R12, R7, 0x10000, RZ ;  /* 0x00010000070c9824 */ /* 0x008fcc00078e00ff */
[----:B------:R-:W0:Y:S01]  /*0310*/  @!P1 MUFU.RCP R12, R12 ;  /* 0x0000000c000c9308 */ /* 0x000e220000001000 */
[----:B------:R-:W-:Y:S01]  /*0320*/  @!P1 IMAD.U32 R7, R10, 0x10000, RZ ;  /* 0x000100000a079824 */ /* 0x000fe200078e00ff */
[----:B----4-:R-:W-:-:S03]  /*0330*/  @!P2 SHF.L.U32 R20, R20, 0x10, RZ ;  /* 0x000000101414a819 */ /* 0x010fc600000006ff */
[----:B0-----:R-:W-:Y:S01]  /*0340*/  @!P1 FMUL.FTZ R7, R7, R12 ;  /* 0x0000000c07079220 */ /* 0x001fe20000410000 */
[----:B------:R-:W-:Y:S02]  /*0350*/  @!P3 IMAD.U32 R9, R9, 0x10000, RZ ;  /* 0x000100000909b824 */ /* 0x000fe400078e00ff */
[----:B------:R-:W0:Y:S08]  /*0360*/  @!P2 MUFU.RCP R20, R20 ;  /* 0x000000140014a308 */ /* 0x000e300000001000 */
[----:B------:R-:W1:Y:S08]  /*0370*/  @!P3 MUFU.RCP R9, R9 ;  /* 0x000000090009b308 */ /* 0x000e700000001000 */
[----:B------:R-:W2:Y:S01]  /*0380*/  @!P1 F2F.BF16.F32 R7, R7 ;  /* 0x0000000700079304 */ /* 0x000ea20000202000 */
[----:B-----5:R-:W-:Y:S01]  /*0390*/  @!P0 SHF.L.U32 R16, R8, 0x10, RZ ;  /* 0x0000001008108819 */ /* 0x020fe200000006ff */
[----:B0-----:R-:W-:Y:S01]  /*03a0*/  @!P2 FMUL.FTZ R13, R15, R20 ;  /* 0x000000140f0da220 */ /* 0x001fe20000410000 */
[----:B-1----:R-:W-:-:S02]  /*03b0*/  @!P3 FMUL.FTZ R14, R14, R9 ;  /* 0x000000090e0eb220 */ /* 0x002fc40000410000 */
[----:B------:R-:W0:Y:S01]  /*03c0*/  @!P1 LDC.64 R8, c[0x0][0x388] ;  /* 0x0000e200ff089b82 */ /* 0x000e220000000a00 */
[----:B--2---:R-:W-:Y:S02]  /*03d0*/  @!P1 IMAD.U32 R12, R7, 0x10000, RZ ;  /* 0x00010000070c9824 */ /* 0x004fe400078e00ff */
[----:B------:R-:W-:Y:S08]  /*03e0*/  @!P2 F2F.BF16.F32 R13, R13 ;  /* 0x0000000d000da304 */ /* 0x000ff00000202000 */
[----:B------:R-:W1:Y:S08]  /*03f0*/  @!P1 FRND.TRUNC R12, R12 ;  /* 0x0000000c000c9307 */ /* 0x000e70000020d000 */
[----:B------:R-:W2:Y:S08]  /*0400*/  @!P3 F2F.BF16.F32 R14, R14 ;  /* 0x0000000e000eb304 */ /* 0x000eb00000202000 */
[----:B------:R-:W3:Y:S01]  /*0410*/  @!P0 MUFU.RCP R16, R16 ;  /* 0x0000001000108308 */ /* 0x000ee20000001000 */
[----:B-1----:R-:W-:Y:S01]  /*0420*/  @!P1 F2FP.BF16.F32.PACK_AB R4, RZ, R12 ;  /* 0x0000000cff04923e */ /* 0x002fe200000010ff */
[----:B0-----:R-:W-:Y:S01]  /*0430*/  @!P1 IMAD.WIDE.U32 R8, R17, 0x2, R8 ;  /* 0x0000000211089825 */ /* 0x001fe200078e0008 */
[----:B------:R-:W-:-:S02]  /*0440*/  @!P2 SHF.L.U32 R7, R13, 0x10, RZ ;  /* 0x000000100d07a819 */ /* 0x000fc400000006ff */
[----:B------:R-:W-:Y:S01]  /*0450*/  @!P0 SHF.L.U32 R13, R10, 0x10, RZ ;  /* 0x000000100a0d8819 */ /* 0x000fe200000006ff */
[----:B--2---:R-:W-:Y:S01]  /*0460*/  @!P3 IMAD.U32 R15, R14, 0x10000, RZ ;  /* 0x000100000e0fb824 */ /* 0x004fe200078e00ff */
[----:B------:R0:W-:Y:S02]  /*0470*/  @!P1 STG.E.U16 desc[UR4][R8.64], R4 ;  /* 0x0000000408009986 */ /* 0x0001e4000c101504 */
[----:B------:R-:W1:Y:S01]  /*0480*/  @!P2 FRND.TRUNC R7, R7 ;  /* 0x000000070007a307 */ /* 0x000e62000020d000 */
[----:B---3--:R-:W-:-:S07]  /*0490*/  @!P0 FMUL.FTZ R10, R13, R16 ;  /* 0x000000100d0a8220 */ /* 0x008fce0000410000 */
[----:B------:R-:W2:Y:S08]  /*04a0*/  @!P3 FRND.TRUNC R15, R15 ;  /* 0x0000000f000fb307 */ /* 0x000eb0000020d000 */
[----:B------:R-:W3:Y:S01]  /*04b0*/  @!P0 F2F.BF16.F32 R10, R10 ;  /* 0x0000000a000a8304 */ /* 0x000ee20000202000 */
[----:B-1----:R-:W-:Y:S02]  /*04c0*/  @!P2 F2FP.BF16.F32.PACK_AB R5, RZ, R7 ;  /* 0x00000007ff05a23e */ /* 0x002fe400000010ff */
[----:B--2---:R-:W-:Y:S01]  /*04d0*/  @!P3 F2FP.BF16.F32.PACK_AB R6, RZ, R15 ;  /* 0x0000000fff06b23e */ /* 0x004fe200000010ff */
        /* <DEDUP_REMOVED lines=12> */
.L_x_2073:
[----:B------:R-:W-:Y:S05]  /*05a0*/  BSYNC.RECONVERGENT B0 ;  /* 0x0000000000007941 */ /* 0x000fea0003800200 */
.L_x_2072:
        /* <DEDUP_REMOVED lines=11> */
.L_x_2074:
        /* <DEDUP_REMOVED lines=10> */
.L_x_23130:


//--------------------- .text._ZN2at6native29vectorized_elementwise_kernelILi2ENS0_13AUnaryFunctorIN3c108BFloat16ES4_S4_ZZZNS0_15binary_internal21div_trunc_kernel_cudaERNS_18TensorIteratorBaseEENKUlvE1_clEvENKUlvE2_clEvEUlS4_S4_E_EESt5arrayIPcLm2EEEEviT0_T1_ --------------------------
	.section	.text._ZN2at6native29vectorized_elementwise_kernelILi2ENS0_13AUnaryFunctorIN3c108BFloat16ES4_S4_ZZZNS0_15binary_internal21div_trunc_kernel_cudaERNS_18TensorIteratorBaseEENKUlvE1_clEvENKUlvE2_clEvEUlS4_S4_E_EESt5arrayIPcLm2EEEEviT0_T1_,"ax",@progbits
	.align	128
        .global         _ZN2at6native29vectorized_elementwise_kernelILi2ENS0_13AUnaryFunctorIN3c108BFloat16ES4_S4_ZZZNS0_15binary_internal21div_trunc_kernel_cudaERNS_18TensorIteratorBaseEENKUlvE1_clEvENKUlvE2_clEvEUlS4_S4_E_EESt5arrayIPcLm2EEEEviT0_T1_
        .type           _ZN2at6native29vectorized_elementwise_kernelILi2ENS0_13AUnaryFunctorIN3c108BFloat16ES4_S4_ZZZNS0_15binary_internal21div_trunc_kernel_cudaERNS_18TensorIteratorBaseEENKUlvE1_clEvENKUlvE2_clEvEUlS4_S4_E_EESt5arrayIPcLm2EEEEviT0_T1_,@function
        .size           _ZN2at6native29vectorized_elementwise_kernelILi2ENS0_13AUnaryFunctorIN3c108BFloat16ES4_S4_ZZZNS0_15binary_internal21div_trunc_kernel_cudaERNS_18TensorIteratorBaseEENKUlvE1_clEvENKUlvE2_clEvEUlS4_S4_E_EESt5arrayIPcLm2EEEEviT0_T1_,(.L_x_23131 - _ZN2at6native29vectorized_elementwise_kernelILi2ENS0_13AUnaryFunctorIN3c108BFloat16ES4_S4_ZZZNS0_15binary_internal21div_trunc_kernel_cudaERNS_18TensorIteratorBaseEENKUlvE1_clEvENKUlvE2_clEvEUlS4_S4_E_EESt5arrayIPcLm2EEEEviT0_T1_)
        .other          _ZN2at6native29vectorized_elementwise_kernelILi2ENS0_13AUnaryFunctorIN3c108BFloat16ES4_S4_ZZZNS0_15binary_internal21div_trunc_kernel_cudaERNS_18TensorIteratorBaseEENKUlvE1_clEvENKUlvE2_clEvEUlS4_S4_E_EESt5arrayIPcLm2EEEEviT0_T1_,@"STO_CUDA_ENTRY STV_DEFAULT"
_ZN2at6native29vectorized_elementwise_kernelILi2ENS0_13AUnaryFunctorIN3c108BFloat16ES4_S4_ZZZNS0_15binary_internal21div_trunc_kernel_cudaERNS_18TensorIteratorBaseEENKUlvE1_clEvENKUlvE2_clEvEUlS4_S4_E_EESt5arrayIPcLm2EEEEviT0_T1_:
.text._ZN2at6native29vectorized_elementwise_kernelILi2ENS0_13AUnaryFunctorIN3c108BFloat16ES4_S4_ZZZNS0_15binary_internal21div_trunc_kernel_cudaERNS_18TensorIteratorBaseEENKUlvE1_clEvENKUlvE2_clEvEUlS4_S4_E_EESt5arrayIPcLm2EEEEviT0_T1_:
        /* <DEDUP_REMOVED lines=14> */
[----:B------:R-:W0:Y:S01]  /*00e0*/  @!P0 LDC.64 R12, c[0x0][0x390] ;  /* 0x0000e400ff0c8b82 */ /* 0x000e220000000a00 */
[----:B------:R-:W-:Y:S02]  /*00f0*/  @!P0 IMAD.IADD R15, R0, 0x1, R3 ;  /* 0x00000001000f8824 */ /* 0x000fe400078e0203 */
[----:B------:R-:W-:-:S13]  /*0100*/  ISETP.GE.U32.AND P1, PT, R19, R2, PT ;  /* 0x000000021300720c */ /* 0x000fda0003f26070 */
[----:B------:R-:W-:Y:S01]  /*0110*/  @!P1 IMAD.IADD R21, R0, 0x1, R19 ;  /* 0x0000000100159824 */ /* 0x000fe200078e0213 */
[----:B------:R-:W-:Y:S01]  /*0120*/  @!P1 IADD3 R19, PT, PT, R19, 0x80, RZ ;  /* 0x0000008013139810 */ /* 0x000fe20007ffe0ff */
[----:B------:R-:W1:Y:S03]  /*0130*/  @!P1 LDC.64 R16, c[0x0][0x390] ;  /* 0x0000e400ff109b82 */ /* 0x000e660000000a00 */
[----:B------:R-:W-:Y:S01]  /*0140*/  ISETP.GE.U32.AND P2, PT, R19, R2, PT ;  /* 0x000000021300720c */ /* 0x000fe20003f46070 */
[----:B0-----:R-:W-:-:S05]  /*0150*/  @!P0 IMAD.WIDE.U32 R12, R15, 0x2, R12 ;  /* 0x000000020f0c8825 */ /* 0x001fca00078e000c */
[----:B------:R0:W3:Y:S07]  /*0160*/  @!P0 LDG.E.U16 R18, desc[UR4][R12.64] ;  /* 0x000000040c128981 */ /* 0x0000ee000c1e1500 */
[----:B------:R-:W-:Y:S01]  /*0170*/  @!P2 IMAD.IADD R23, R0, 0x1, R19 ;  /* 0x000000010017a824 */ /* 0x000fe200078e0213 */
[----:B------:R-:W4:Y:S01]  /*0180*/  @!P2 LDC.64 R26, c[0x0][0x390] ;  /* 0x0000e400ff1aab82 */ /* 0x000f220000000a00 */
[----:B------:R-:W-:-:S05]  /*0190*/  @!P2 VIADD R19, R19, 0x80 ;  /* 0x000000801313a836 */ /* 0x000fca0000000000 */
[----:B------:R-:W-:Y:S01]  /*01a0*/  ISETP.GE.U32.AND P0, PT, R19, R2, PT ;  /* 0x000000021300720c */ /* 0x000fe20003f06070 */
[----:B-1----:R-:W-:Y:S01]  /*01b0*/  @!P1 IMAD.WIDE.U32 R16, R21, 0x2, R16 ;  /* 0x0000000215109825 */ /* 0x002fe200078e0010 */
[----:B------:R-:W-:-:S06]  /*01c0*/  PRMT R21, RZ, 0x7610, R21 ;  /* 0x00007610ff157816 */ /* 0x000fcc0000000015 */
[----:B------:R1:W5:Y:S01]  /*01d0*/  @!P1 LDG.E.U16 R21, desc[UR4][R16.64] ;  /* 0x0000000410159981 */ /* 0x000362000c1e1500 */
[----:B------:R-:W-:-:S04]  /*01e0*/  PRMT R20, RZ, 0x7610, R20 ;  /* 0x00007610ff147816 */ /* 0x000fc80000000014 */
[----:B------:R-:W-:Y:S01]  /*01f0*/  @!P0 IADD3 R25, PT, PT, R0, R19, RZ ;  /* 0x0000001300198210 */ /* 0x000fe20007ffe0ff */
[----:B------:R-:W-:Y:S01]  /*0200*/  @!P0 VIADD R19, R19, 0x80 ;  /* 0x0000008013138836 */ /* 0x000fe20000000000 */
[----:B------:R-:W2:Y:S01]  /*0210*/  @!P0 LDC.64 R14, c[0x0][0x390] ;  /* 0x0000e400ff0e8b82 */ /* 0x000ea20000000a00 */
[----:B----4-:R-:W-:-:S03]  /*0220*/  @!P2 IMAD.WIDE.U32 R26, R23, 0x2, R26 ;  /* 0x00000002171aa825 */ /* 0x010fc600078e001a */
[CC--:B------:R-:W-:Y:S02]  /*0230*/  ISETP.GE.U32.AND P1, PT, R19.reuse, R2.reuse, PT ;  /* 0x000000021300720c */ /* 0x0c0fe40003f26070 */
[----:B------:R4:W5:Y:S11]  /*0240*/  @!P2 LDG.E.U16 R20, desc[UR4][R26.64] ;  /* 0x000000041a14a981 */ /* 0x000976000c1e1500 */
[----:B------:R-:W-:Y:S01]  /*0250*/  @!P1 IMAD.IADD R23, R0, 0x1, R19 ;  /* 0x0000000100179824 */ /* 0x000fe200078e0213 */
[----:B------:R-:W-:Y:S01]  /*0260*/  @!P1 IADD3 R19, PT, PT, R19, 0x80, RZ ;  /* 0x0000008013139810 */ /* 0x000fe20007ffe0ff */
[----:B0-----:R-:W0:Y:S03]  /*0270*/  @!P1 LDC.64 R12, c[0x0][0x390] ;  /* 0x0000e400ff0c9b82 */ /* 0x001e260000000a00 */
[----:B------:R-:W-:-:S13]  /*0280*/  ISETP.GE.U32.AND P3, PT, R19, R2, PT ;  /* 0x000000021300720c */ /* 0x000fda0003f66070 */
[----:B------:R-:W-:Y:S01]  /*0290*/  @!P3 IMAD.IADD R29, R0, 0x1, R19 ;  /* 0x00000001001db824 */ /* 0x000fe200078e0213 */
[----:B------:R-:W-:Y:S01]  /*02a0*/  PRMT R22, RZ, 0x7610, R22 ;  /* 0x00007610ff167816 */ /* 0x000fe20000000016 */
[----:B------:R-:W-:Y:S01]  /*02b0*/  @!P3 VIADD R19, R19, 0x80 ;  /* 0x000000801313b836 */ /* 0x000fe20000000000 */
[----:B-1----:R-:W1:Y:S04]  /*02c0*/  @!P3 LDC.64 R16, c[0x0][0x390] ;  /* 0x0000e400ff10bb82 */ /* 0x002e680000000a00 */
[----:B------:R-:W-:Y:S01]  /*02d0*/  ISETP.GE.U32.AND P2, PT, R19, R2, PT ;  /* 0x000000021300720c */ /* 0x000fe20003f46070 */
[----:B--2---:R-:W-:-:S05]  /*02e0*/  @!P0 IMAD.WIDE.U32 R14, R25, 0x2, R14 ;  /* 0x00000002190e8825 */ /* 0x004fca00078e000e */
[----:B------:R2:W5:Y:S07]  /*02f0*/  @!P0 LDG.E.U16 R22, desc[UR4][R14.64] ;  /* 0x000000040e168981 */ /* 0x00056e000c1e1500 */
[----:B----4-:R-:W-:Y:S01]  /*0300*/  @!P2 IADD3 R27, PT, PT, R0, R19, RZ ;  /* 0x00000013001ba210 */ /* 0x010fe20007ffe0ff */
[----:B------:R-:W-:Y:S02]  /*0310*/  @!P2 VIADD R19, R19, 0x80 ;  /* 0x000000801313a836 */ /* 0x000fe40000000000 */
[----:B0-----:R-:W-:Y:S01]  /*0320*/  @!P1 IMAD.WIDE.U32 R24, R23, 0x2, R12 ;  /* 0x0000000217189825 */ /* 0x001fe200078e000c */
[----:B--2---:R-:W0:Y:S02]  /*0330*/  @!P2 LDC.64 R14, c[0x0][0x390] ;  /* 0x0000e400ff0eab82 */ /* 0x004e240000000a00 */
[----:B------:R-:W-:-:S02]  /*0340*/  ISETP.GE.U32.AND P0, PT, R19, R2, PT ;  /* 0x000000021300720c */ /* 0x000fc40003f06070 */
[----:B------:R-:W-:-:S06]  /*0350*/  PRMT R23, RZ, 0x7610, R23 ;  /* 0x00007610ff177816 */ /* 0x000fcc0000000017 */
[----:B------:R2:W4:Y:S05]  /*0360*/  @!P1 LDG.E.U16 R23, desc[UR4][R24.64] ;  /* 0x0000000418179981 */ /* 0x00052a000c1e1500 */
[----:B------:R-:W0:Y:S01]  /*0370*/  @!P0 LDC.64 R12, c[0x0][0x390] ;  /* 0x0000e400ff0c8b82 */ /* 0x000e220000000a00 */
[----:B------:R-:W-:Y:S01]  /*0380*/  @!P0 IMAD.IADD R19, R0, 0x1, R19 ;  /* 0x0000000100138824 */ /* 0x000fe200078e0213 */
[----:B------:R-:W-:Y:S01]  /*0390*/  PRMT R26, RZ, 0x7610, R26 ;  /* 0x00007610ff1a7816 */ /* 0x000fe2000000001a */
[----:B-1----:R-:W-:Y:S01]  /*03a0*/  @!P3 IMAD.WIDE.U32 R16, R29, 0x2, R16 ;  /* 0x000000021d10b825 */ /* 0x002fe200078e0010 */
[----:B--2---:R-:W-:-:S04]  /*03b0*/  PRMT R24, RZ, 0x7610, R24 ;  /* 0x00007610ff187816 */ /* 0x004fc80000000018 */
[----:B------:R1:W2:Y:S01]  /*03c0*/  @!P3 LDG.E.U16 R26, desc[UR4][R16.64] ;  /* 0x00000004101ab981 */ /* 0x0002a2000c1e1500 */
[----:B0-----:R-:W-:-:S05]  /*03d0*/  @!P2 IMAD.WIDE.U32 R14, R27, 0x2, R14 ;  /* 0x000000021b0ea825 */ /* 0x001fca00078e000e */
[----:B------:R-:W2:Y:S01]  /*03e0*/  @!P2 LDG.E.U16 R24, desc[UR4][R14.64] ;  /* 0x000000040e18a981 */ /* 0x000ea2000c1e1500 */
[----:B------:R-:W-:Y:S01]  /*03f0*/  @!P0 IMAD.WIDE.U32 R12, R19, 0x2, R12 ;  /* 0x00000002130c8825 */ /* 0x000fe200078e000c */
[----:B------:R-:W-:-:S06]  /*0400*/  PRMT R19, RZ, 0x7610, R19 ;  /* 0x00007610ff137816 */ /* 0x000fcc0000000013 */
[----:B------:R0:W2:Y:S01]  /*0410*/  @!P0 LDG.E.U16 R19, desc[UR4][R12.64] ;  /* 0x000000040c138981 */ /* 0x0000a2000c1e1500 */
[C---:B------:R-:W-:Y:S01]  /*0420*/  ISETP.GE.U32.AND P0, PT, R3.reuse, R2, PT ;  /* 0x000000020300720c */ /* 0x040fe20003f06070 */
[----:B-1----:R-:W-:-:S05]  /*0430*/  VIADD R17, R3, 0x80 ;  /* 0x0000008003117836 */ /* 0x002fca0000000000 */
[----:B------:R-:W-:Y:S01]  /*0440*/  ISETP.GE.U32.AND P5, PT, R17, R2, PT ;  /* 0x000000021100720c */ /* 0x000fe20003fa6070 */
[----:B0-----:R-:W-:-:S06]  /*0450*/  VIADD R13, R3, 0x100 ;  /* 0x00000100030d7836 */ /* 0x001fcc0000000000 */
[----:B------:R-:W-:Y:S01]  /*0460*/  @!P0 IMAD.U32 R16, R5, 0x10000, RZ ;  /* 0x0001000005108824 */ /* 0x000fe200078e00ff */
[----:B------:R-:W-:Y:S01]  /*0470*/  ISETP.GE.U32.AND P1, PT, R13, R2, PT ;  /* 0x000000020d00720c */ /* 0x000fe20003f26070 */
[----:B------:R-:W-:-:S04]  /*0480*/  VIADD R13, R3, 0x180 ;  /* 0x00000180030d7836 */ /* 0x000fc80000000000 */
[----:B------:R-:W-:Y:S01]  /*0490*/  @!P5 IMAD.U32 R12, R5, 0x10000, RZ ;  /* 0x00010000050cd824 */ /* 0x000fe200078e00ff */
[----:B------:R-:W-:Y:S01]  /*04a0*/  ISETP.GE.U32.AND P2, PT, R13, R2, PT ;  /* 0x000000020d00720c */ /* 0x000fe20003f46070 */
[----:B------:R-:W-:Y:S01]  /*04b0*/  BSSY.RECONVERGENT B0, `(.L_x_2076) ;  /* 0x0000079000007945 */ /* 0x000fe20003800200 */
[----:B---3--:R-:W-:-:S04]  /*04c0*/  @!P0 SHF.L.U32 R18, R18, 0x10, RZ ;  /* 0x0000001012128819 */ /* 0x008fc800000006ff */
[----:B------:R-:W0:Y:S01]  /*04d0*/  @!P0 MUFU.RCP R25, R18 ;  /* 0x0000001200198308 */ /* 0x000e220000001000 */
[----:B-----5:R-:W-:-:S07]  /*04e0*/  @!P5 SHF.L.U32 R21, R21, 0x10, RZ ;  /* 0x000000101515d819 */ /* 0x020fce00000006ff */
[----:B------:R-:W1:Y:S01]  /*04f0*/  @!P5 MUFU.RCP R15, R21 ;  /* 0x00000015000fd308 */ /* 0x000e620000001000 */
[----:B0-----:R-:W-:-:S07]  /*0500*/  @!P0 FMUL.FTZ R16, R16, R25 ;  /* 0x0000001910108220 */ /* 0x001fce0000410000 */
[----:B------:R-:W0:Y:S01]  /*0510*/  @!P0 F2F.BF16.F32 R16, R16 ;  /* 0x0000001000108304 */ /* 0x000e220000202000 */
[----:B-1----:R-:W-:Y:S01]  /*0520*/  @!P5 FMUL.FTZ R15, R12, R15 ;  /* 0x0000000f0c0fd220 */ /* 0x002fe20000410000 */
[----:B------:R-:W-:-:S06]  /*0530*/  @!P1 IMAD.U32 R20, R20, 0x10000, RZ ;  /* 0x0001000014149824 */ /* 0x000fcc00078e00ff */
[----:B------:R-:W1:Y:S01]  /*0540*/  @!P5 F2F.BF16.F32 R15, R15 ;  /* 0x0000000f000fd304 */ /* 0x000e620000202000 */
[----:B0-----:R-:W-:Y:S01]  /*0550*/  @!P0 SHF.L.U32 R14, R16, 0x10, RZ ;  /* 0x00000010100e8819 */ /* 0x001fe200000006ff */
[----:B------:R-:W-:-:S06]  /*0560*/  VIADD R21, R3, 0x200 ;  /* 0x0000020003157836 */ /* 0x000fcc0000000000 */
[----:B------:R-:W0:Y:S01]  /*0570*/  @!P1 MUFU.RCP R16, R20 ;  /* 0x0000001400109308 */ /* 0x000e220000001000 */
[----:B------:R-:W-:Y:S02]  /*0580*/  ISETP.GE.U32.AND P3, PT, R21, R2, PT ;  /* 0x000000021500720c */ /* 0x000fe40003f66070 */
[----:B-1----:R-:W-:Y:S01]  /*0590*/  @!P5 SHF.L.U32 R12, R15, 0x10, RZ ;  /* 0x000000100f0cd819 */ /* 0x002fe200000006ff */
[----:B------:R-:W-:Y:S01]  /*05a0*/  @!P1 IMAD.U32 R21, R5, 0x10000, RZ ;  /* 0x0001000005159824 */ /* 0x000fe200078e00ff */
[----:B------:R-:W-:-:S06]  /*05b0*/  @!P2 SHF.L.U32 R13, R22, 0x10, RZ ;  /* 0x00000010160da819 */ /* 0x000fcc00000006ff */
[----:B------:R-:W1:Y:S01]  /*05c0*/  @!P2 MUFU.RCP R13, R13 ;  /* 0x0000000d000da308 */ /* 0x000e620000001000 */
[----:B0-----:R-:W-:Y:S01]  /*05d0*/  @!P1 FMUL.FTZ R16, R21, R16 ;  /* 0x0000001015109220 */ /* 0x001fe20000410000 */
[----:B------:R-:W-:-:S06]  /*05e0*/  VIADD R21, R3, 0x300 ;  /* 0x0000030003157836 */ /* 0x000fcc0000000000 */
[----:B------:R-:W0:Y:S01]  /*05f0*/  @!P5 FRND.TRUNC R12, R12 ;  /* 0x0000000c000cd307 */ /* 0x000e22000020d000 */
[----:B------:R-:W-:Y:S02]  /*0600*/  @!P2 IMAD.U32 R18, R5, 0x10000, RZ ;  /* 0x000100000512a824 */ /* 0x000fe400078e00ff */
[----:B----4-:R-:W-:Y:S01]  /*0610*/  @!P3 IMAD.U32 R23, R23, 0x10000, RZ ;  /* 0x000100001717b824 */ /* 0x010fe200078e00ff */
[----:B------:R-:W-:Y:S01]  /*0620*/  ISETP.GE.U32.AND P6, PT, R21, R2, PT ;  /* 0x000000021500720c */ /* 0x000fe20003fc6070 */
[----:B-1----:R-:W-:Y:S01]  /*0630*/  @!P2 FMUL.FTZ R18, R18, R13 ;  /* 0x0000000d1212a220 */ /* 0x002fe20000410000 */
[C---:B------:R-:W-:Y:S01]  /*0640*/  VIADD R21, R3.reuse, 0x380 ;  /* 0x0000038003157836 */ /* 0x040fe20000000000 */
[----:B------:R-:W-:Y:S02]  /*0650*/  IADD3 R13, PT, PT, R3, 0x280, RZ ;  /* 0x00000280030d7810 */ /* 0x000fe40007ffe0ff */
[----:B------:R-:W1:Y:S01]  /*0660*/  @!P3 MUFU.RCP R23, R23 ;  /* 0x000000170017b308 */ /* 0x000e620000001000 */
[----:B0-----:R-:W-:-:S02]  /*0670*/  @!P5 F2FP.BF16.F32.PACK_AB R4, RZ, R12 ;  /* 0x0000000cff04d23e */ /* 0x001fc400000010ff */
[-C--:B------:R-:W-:Y:S02]  /*0680*/  ISETP.GE.U32.AND P4, PT, R13, R2.reuse, PT ;  /* 0x000000020d00720c */ /* 0x080fe40003f86070 */
[----:B------:R-:W-:Y:S01]  /*0690*/  ISETP.GE.U32.AND P5, PT, R21, R2, PT ;  /* 0x000000021500720c */ /* 0x000fe20003fa6070 */
[----:B------:R-:W-:Y:S02]  /*06a0*/  @!P3 IMAD.U32 R20, R5, 0x10000, RZ ;  /* 0x000100000514b824 */ /* 0x000fe400078e00ff */
[----:B------:R-:W0:Y:S01]  /*06b0*/  @!P1 F2F.BF16.F32 R16, R16 ;  /* 0x0000001000109304 */ /* 0x000e220000202000 */
[----:B--2---:R-:W-:Y:S02]  /*06c0*/  @!P6 IMAD.U32 R24, R24, 0x10000, RZ ;  /* 0x000100001818e824 */ /* 0x004fe400078e00ff */
[----:B-1----:R-:W-:-:S05]  /*06d0*/  @!P3 FMUL.FTZ R13, R20, R23 ;  /* 0x00000017140db220 */ /* 0x002fca0000410000 */
[----:B------:R-:W-:Y:S01]  /*06e0*/  @!P4 SHF.L.U32 R26, R26, 0x10, RZ ;  /* 0x000000101a1ac819 */ /* 0x000fe200000006ff */
[----:B------:R-:W1:Y:S01]  /*06f0*/  @!P2 F2F.BF16.F32 R18, R18 ;  /* 0x000000120012a304 */ /* 0x000e620000202000 */
[----:B------:R-:W-:-:S07]  /*0700*/  @!P5 SHF.L.U32 R22, R19, 0x10, RZ ;  /* 0x000000101316d819 */ /* 0x000fce00000006ff */
[----:B------:R-:W2:Y:S08]  /*0710*/  @!P3 F2F.BF16.F32 R13, R13 ;  /* 0x0000000d000db304 */ /* 0x000eb00000202000 */
[----:B------:R-:W3:Y:S08]  /*0720*/  @!P4 MUFU.RCP R26, R26 ;  /* 0x0000001a001ac308 */ /* 0x000ef00000001000 */
[----:B------:R-:W4:Y:S08]  /*0730*/  @!P6 MUFU.RCP R21, R24 ;  /* 0x000000180015e308 */ /* 0x000f300000001000 */
[----:B------:R-:W5:Y:S01]  /*0740*/  @!P5 MUFU.RCP R22, R22 ;  /* 0x000000160016d308 */ /* 0x000f620000001000 */
[----:B0-----:R-:W-:Y:S01]  /*0750*/  @!P1 IMAD.U32 R15, R16, 0x10000, RZ ;  /* 0x00010000100f9824 */ /* 0x001fe200078e00ff */
[----:B-1----:R-:W-:Y:S01]  /*0760*/  @!P2 SHF.L.U32 R16, R18, 0x10, RZ ;  /* 0x000000101210a819 */ /* 0x002fe200000006ff */
[C---:B------:R-:W-:Y:S01]  /*0770*/  @!P4 IMAD.U32 R19, R5.reuse, 0x10000, RZ ;  /* 0x000100000513c824 */ /* 0x040fe200078e00ff */
[C---:B------:R-:W-:Y:S01]  /*0780*/  @!P6 SHF.L.U32 R20, R5.reuse, 0x10, RZ ;  /* 0x000000100514e819 */ /* 0x040fe200000006ff */
[----:B------:R-:W-:Y:S01]  /*0790*/  @!P5 IMAD.U32 R23, R5, 0x10000, RZ ;  /* 0x000100000517d824 */ /* 0x000fe200078e00ff */
[----:B--2---:R-:W-:-:S02]  /*07a0*/  @!P3 SHF.L.U32 R18, R13, 0x10, RZ ;  /* 0x000000100d12b819 */ /* 0x004fc400000006ff */
[----:B------:R-:W0:Y:S01]  /*07b0*/  @!P0 LDC.64 R12, c[0x0][0x388] ;  /* 0x0000e200ff0c8b82 */ /* 0x000e220000000a00 */
[----:B---3--:R-:W-:Y:S01]  /*07c0*/  @!P4 FMUL.FTZ R19, R19, R26 ;  /* 0x0000001a1313c220 */ /* 0x008fe20000410000 */
[----:B----4-:R-:W-:Y:S01]  /*07d0*/  @!P6 FMUL.FTZ R21, R20, R21 ;  /* 0x000000151415e220 */ /* 0x010fe20000410000 */
[----:B------:R-:W1:Y:S01]  /*07e0*/  @!P0 FRND.TRUNC R14, R14 ;  /* 0x0000000e000e8307 */ /* 0x000e62000020d000 */
[----:B-----5:R-:W-:-:S07]  /*07f0*/  @!P5 FMUL.FTZ R23, R23, R22 ;  /* 0x000000161717d220 */ /* 0x020fce0000410000 */
[----:B------:R-:W2:Y:S08]  /*0800*/  @!P4 F2F.BF16.F32 R19, R19 ;  /* 0x000000130013c304 */ /* 0x000eb00000202000 */
[----:B------:R-:W3:Y:S08]  /*0810*/  @!P6 F2F.BF16.F32 R21, R21 ;  /* 0x000000150015e304 */ /* 0x000ef00000202000 */
[----:B------:R-:W4:Y:S01]  /*0820*/  @!P5 F2F.BF16.F32 R23, R23 ;  /* 0x000000170017d304 */ /* 0x000f220000202000 */
[----:B-1----:R-:W-:Y:S01]  /*0830*/  @!P0 F2FP.BF16.F32.PACK_AB R11, RZ, R14 ;  /* 0x0000000eff0b823e */ /* 0x002fe200000010ff */
[----:B------:R-:W-:Y:S01]  /*0840*/  @!P0 IMAD.IADD R25, R0, 0x1, R3 ;  /* 0x0000000100198824 */ /* 0x000fe200078e0203 */
[----:B--2---:R-:W-:-:S02]  /*0850*/  @!P4 SHF.L.U32 R20, R19, 0x10, RZ ;  /* 0x000000101314c819 */ /* 0x004fc400000006ff */
[----:B------:R-:W-:Y:S01]  /*0860*/  PRMT R14, R11, 0x7610, R14 ;  /* 0x000076100b0e7816 */ /* 0x000fe2000000000e */
[----:B0-----:R-:W-:Y:S01]  /*0870*/  @!P0 IMAD.WIDE.U32 R12, R25, 0x2, R12 ;  /* 0x00000002190c8825 */ /* 0x001fe200078e000c */
[----:B---3--:R-:W-:Y:S02]  /*0880*/  @!P6 SHF.L.U32 R22, R21, 0x10, RZ ;  /* 0x000000101516e819 */ /* 0x008fe400000006ff */
[----:B------:R-:W-:Y:S01]  /*0890*/  @!P0 MOV R3, R17 ;  /* 0x0000001100038202 */ /* 0x000fe20000000f00 */
[----:B----4-:R-:W-:Y:S01]  /*08a0*/  @!P5 IMAD.U32 R11, R23, 0x10000, RZ ;  /* 0x00010000170bd824 */ /* 0x010fe200078e00ff */
        /* <DEDUP_REMOVED lines=28> */
.L_x_2078:
[----:B------:R-:W-:-:S13]  /*0a70*/  ISETP.GE.U32.AND P0, PT, R3, R2, PT ;  /* 0x000000020300720c */ /* 0x000fda0003f06070 */
[----:B------:R-:W-:Y:S05]  /*0a80*/  @P0 BRA `(.L_x_2080) ;  /* 0x0000000000300947 */ /* 0x000fea0003800000 */
[----:B0-----:R-:W0:Y:S01]  /*0a90*/  LDC.64 R4, c[0x0][0x388] ;  /* 0x0000e200ff047b82 */ /* 0x001e220000000a00 */
[----:B------:R-:W-:Y:S01]  /*0aa0*/  IMAD.IADD R11, R0, 0x1, R3 ;  /* 0x00000001000b7824 */ /* 0x000fe200078e0203 */
[----:B------:R-:W-:-:S03]  /*0ab0*/  IADD3 R3, PT, PT, R3, 0x80, RZ ;  /* 0x0000008003037810 */ /* 0x000fc60007ffe0ff */
[----:B0-----:R-:W-:-:S05]  /*0ac0*/  IMAD.WIDE.U32 R4, R11, 0x2, R4 ;  /* 0x000000020b047825 */ /* 0x001fca00078e0004 */
[----:B------:R1:W-:Y:S02]  /*0ad0*/  STG.E.U16 desc[UR4][R4.64], R6 ;  /* 0x0000000604007986 */ /* 0x0003e4000c101504 */
.L_x_2079:
[----:B------:R-:W-:-:S13]  /*0ae0*/  ISETP.GE.U32.AND P0, PT, R3, R2, PT ;  /* 0x000000020300720c */ /* 0x000fda0003f06070 */
[----:B------:R-:W-:Y:S05]  /*0af0*/  @P0 BRA `(.L_x_2081) ;  /* 0x0000000000340947 */ /* 0x000fea0003800000 */
[----:B01----:R-:W0:Y:S01]  /*0b00*/  LDC.64 R4, c[0x0][0x388] ;  /* 0x0000e200ff047b82 */ /* 0x003e220000000a00 */
[----:B------:R-:W-:Y:S01]  /*0b10*/  IMAD.IADD R11, R0, 0x1, R3 ;  /* 0x00000001000b7824 */ /* 0x000fe200078e0203 */
[----:B------:R-:W-:-:S03]  /*0b20*/  IADD3 R3, PT, PT, R3, 0x80, RZ ;  /* 0x0000008003037810 */ /* 0x000fc60007ffe0ff */
[----:B0-----:R-:W-:-:S05]  /*0b30*/  IMAD.WIDE.U32 R4, R11, 0x2, R4 ;  /* 0x000000020b047825 */ /* 0x001fca00078e0004 */
[----:B------:R1:W-:Y:S02]  /*0b40*/  STG.E.U16 desc[UR4][R4.64], R7 ;  /* 0x0000000704007986 */ /* 0x0003e4000c101504 */
.L_x_2080:
        /* <DEDUP_REMOVED lines=8> */
.L_x_2081:
[----:B------:R-:W-:Y:S05]  /*0bd0*/  BSYNC.RELIABLE B1 ;  /* 0x0000000000017941 */ /* 0x000fea0003800100 */
.L_x_2077:
[----:B------:R-:W-:-:S13]  /*0be0*/  ISETP.GE.U32.AND P0, PT, R3, R2, PT ;  /* 0x000000020300720c */ /* 0x000fda0003f06070 */
[----:B012---:R-:W0:Y:S01]  /*0bf0*/  @!P0 LDC.64 R4, c[0x0][0x388] ;  /* 0x0000e200ff048b82 */ /* 0x007e220000000a00 */
[----:B------:R-:W-:Y:S01]  /*0c00*/  @!P0 IMAD.IADD R7, R0, 0x1, R3 ;  /* 0x0000000100078824 */ /* 0x000fe200078e0203 */
[----:B------:R-:W-:-:S03]  /*0c10*/  @!P0 IADD3 R3, PT, PT, R3, 0x80, RZ ;  /* 0x0000008003038810 */ /* 0x000fc60007ffe0ff */
[----:B0-----:R-:W-:-:S05]  /*0c20*/  @!P0 IMAD.WIDE.U32 R4, R7, 0x2, R4 ;  /* 0x0000000207048825 */ /* 0x001fca00078e0004 */
[----:B------:R2:W-:Y:S02]  /*0c30*/  @!P0 STG.E.U16 desc[UR4][R4.64], R9 ;  /* 0x0000000904008986 */ /* 0x0005e4000c101504 */
.L_x_2082:
[----:B------:R-:W-:Y:S05]  /*0c40*/  BSYNC.RECONVERGENT B0 ;  /* 0x0000000000007941 */ /* 0x000fea0003800200 */
.L_x_2076:
[----:B------:R-:W-:Y:S05]  /*0c50*/  WARPSYNC.ALL ;  /* 0x0000000000007948 */ /* 0x000fea0003800000 */
[----:B------:R-:W-:-:S13]  /*0c60*/  ISETP.GE.U32.AND P0, PT, R3, R2, PT ;  /* 0x000000020300720c */ /* 0x000fda0003f06070 */
[----:B------:R-:W-:Y:S05]  /*0c70*/  @P0 EXIT ;  /* 0x000000000000094d */ /* 0x000fea0003800000 */
[----:B012---:R-:W0:Y:S01]  /*0c80*/  LDC.64 R4, c[0x0][0x388] ;  /* 0x0000e200ff047b82 */ /* 0x007e220000000a00 */
[----:B------:R-:W-:-:S04]  /*0c90*/  IMAD.IADD R3, R0, 0x1, R3 ;  /* 0x0000000100037824 */ /* 0x000fc800078e0203 */
[----:B0-----:R-:W-:-:S05]  /*0ca0*/  IMAD.WIDE.U32 R2, R3, 0x2, R4 ;  /* 0x0000000203027825 */ /* 0x001fca00078e0004 */
[----:B------:R-:W-:Y:S01]  /*0cb0*/  STG.E.U16 desc[UR4][R2.64], R10 ;  /* 0x0000000a02007986 */ /* 0x000fe2000c101504 */
[----:B------:R-:W-:Y:S05]  /*0cc0*/  EXIT ;  /* 0x000000000000794d */ /* 0x000fea0003800000 */
.L_x_2075:
        /* <DEDUP_REMOVED lines=8> */
[----:B--2---:R-:W-:-:S02]  /*0d50*/  IMAD.U32 R19, R5, 0x10000, RZ ;  /* 0x0001000005137824 */ /* 0x004fc400078e00ff */
[C---:B---3--:R-:W-:Y:S01]  /*0d60*/  IMAD.U32 R12, R4.reuse, 0x10000, RZ ;  /* 0x00010000040c7824 */ /* 0x048fe200078e00ff */
[----:B------:R-:W-:Y:S02]  /*0d70*/  PRMT R4, R4, 0x7632, R4 ;  /* 0x0000763204047816 */ /* 0x000fe40000000004 */
[----:B----4-:R-:W-:-:S03]  /*0d80*/  SHF.L.U32 R10, R3, 0x10, RZ ;  /* 0x00000010030a7819 */ /* 0x010fc600000006ff */
[----:B------:R-:W0:Y:S01]  /*0d90*/  MUFU.RCP R12, R12 ;  /* 0x0000000c000c7308 */ /* 0x000e220000001000 */
[C---:B-----5:R-:W-:Y:S02]  /*0da0*/  SHF.L.U32 R13, R8.reuse, 0x10, RZ ;  /* 0x00000010080d7819 */ /* 0x060fe400000006ff */
[----:B------:R-:W-:Y:S01]  /*0db0*/  PRMT R8, R8, 0x7632, R8 ;  /* 0x0000763208087816 */ /* 0x000fe20000000008 */
[C---:B------:R-:W-:Y:S01]  /*0dc0*/  IMAD.U32 R14, R9.reuse, 0x10000, RZ ;  /* 0x00010000090e7824 */ /* 0x040fe200078e00ff */
[----:B------:R-:W-:-:S03]  /*0dd0*/  PRMT R9, R9, 0x7632, R9 ;  /* 0x0000763209097816 */ /* 0x000fc60000000009 */
[----:B------:R1:W2:Y:S01]  /*0de0*/  MUFU.RCP R15, R10 ;  /* 0x0000000a000f7308 */ /* 0x0002a20000001000 */
[----:B------:R-:W-:Y:S01]  /*0df0*/  PRMT R3, R3, 0x7632, R3 ;  /* 0x0000763203037816 */ /* 0x000fe20000000003 */
[----:B------:R-:W-:Y:S01]  /*0e00*/  IMAD.U32 R4, R4, 0x10000, RZ ;  /* 0x0001000004047824 */ /* 0x000fe200078e00ff */
[----:B------:R-:W-:Y:S02]  /*0e10*/  SHF.L.U32 R8, R8, 0x10, RZ ;  /* 0x0000001008087819 */ /* 0x000fe400000006ff */
[----:B------:R-:W-:Y:S02]  /*0e20*/  SHF.L.U32 R11, R3, 0x10, RZ ;  /* 0x00000010030b7819 */ /* 0x000fe400000006ff */
[----:B-1----:R-:W-:Y:S01]  /*0e30*/  SHF.L.U32 R10, R9, 0x10, RZ ;  /* 0x00000010090a7819 */ /* 0x002fe200000006ff */
[----:B------:R-:W-:Y:S01]  /*0e40*/  MUFU.RCP R14, R14 ;  /* 0x0000000e000e7308 */ /* 0x000fe20000001000 */
[----:B0-----:R-:W-:-:S07]  /*0e50*/  FMUL.FTZ R5, R19, R12 ;  /* 0x0000000c13057220 */ /* 0x001fce0000410000 */
[----:B------:R-:W0:Y:S08]  /*0e60*/  MUFU.RCP R16, R4 ;  /* 0x0000000400107308 */ /* 0x000e300000001000 */
[----:B------:R0:W1:Y:S08]  /*0e70*/  MUFU.RCP R17, R8 ;  /* 0x0000000800117308 */ /* 0x0000700000001000 */
[----:B------:R1:W3:Y:S08]  /*0e80*/  MUFU.RCP R18, R10 ;  /* 0x0000000a00127308 */ /* 0x0002f00000001000 */
[----:B------:R-:W4:Y:S08]  /*0e90*/  MUFU.RCP R13, R13 ;  /* 0x0000000d000d7308 */ /* 0x000f300000001000 */
[----:B------:R5:W4:Y:S01]  /*0ea0*/  MUFU.RCP R6, R11 ;  /* 0x0000000b00067308 */ /* 0x000b220000001000 */
[C---:B--2---:R-:W-:Y:S01]  /*0eb0*/  FMUL.FTZ R3, R19.reuse, R15 ;  /* 0x0000000f13037220 */ /* 0x044fe20000410000 */
[C---:B0-----:R-:W-:Y:S01]  /*0ec0*/  FMUL.FTZ R8, R19.reuse, R16 ;  /* 0x0000001013087220 */ /* 0x041fe20000410000 */
[C---:B-1----:R-:W-:Y:S01]  /*0ed0*/  FMUL.FTZ R10, R19.reuse, R17 ;  /* 0x00000011130a7220 */ /* 0x042fe20000410000 */
[----:B---3--:R-:W-:-:S04]  /*0ee0*/  FMUL.FTZ R12, R19, R18 ;  /* 0x00000012130c7220 */ /* 0x008fc80000410000 */
[----:B------:R-:W0:Y:S01]  /*0ef0*/  F2F.BF16.F32 R5, R5 ;  /* 0x0000000500057304 */ /* 0x000e220000202000 */
[C---:B-----5:R-:W-:Y:S01]  /*0f00*/  FMUL.FTZ R11, R19.reuse, R14 ;  /* 0x0000000e130b7220 */ /* 0x060fe20000410000 */
[C---:B----4-:R-:W-:Y:S01]  /*0f10*/  FMUL.FTZ R7, R19.reuse, R13 ;  /* 0x0000000d13077220 */ /* 0x050fe20000410000 */
[----:B------:R-:W-:-:S05]  /*0f20*/  FMUL.FTZ R4, R19, R6 ;  /* 0x0000000613047220 */ /* 0x000fca0000410000 */
[----:B------:R-:W1:Y:S08]  /*0f30*/  F2F.BF16.F32 R3, R3 ;  /* 0x0000000300037304 */ /* 0x000e700000202000 */
[----:B------:R0:W-:Y:S08]  /*0f40*/  F2F.BF16.F32 R9, R7 ;  /* 0x0000000700097304 */ /* 0x0001f00000202000 */
[----:B------:R-:W2:Y:S01]  /*0f50*/  F2F.BF16.F32 R11, R11 ;  /* 0x0000000b000b7304 */ /* 0x000ea20000202000 */
[----:B0-----:R-:W-:-:S07]  /*0f60*/  SHF.L.U32 R7, R5, 0x10, RZ ;  /* 0x0000001005077819 */ /* 0x001fce00000006ff */
[----:B------:R0:W-:Y:S08]  /*0f70*/  F2F.BF16.F32 R6, R4 ;  /* 0x0000000400067304 */ /* 0x0001f00000202000 */
[----:B------:R-:W3:Y:S01]  /*0f80*/  F2F.BF16.F32 R8, R8 ;  /* 0x0000000800087304 */ /* 0x000ee20000202000 */
[----:B0-----:R-:W0:Y:S07]  /*0f90*/  LDC.64 R4, c[0x0][0x388] ;  /* 0x0000e200ff047b82 */ /* 0x001e2e0000000a00 */
[----:B------:R-:W4:Y:S08]  /*0fa0*/  F2F.BF16.F32 R10, R10 ;  /* 0x0000000a000a7304 */ /* 0x000f300000202000 */
[----:B------:R-:W5:Y:S01]  /*0fb0*/  F2F.BF16.F32 R12, R12 ;  /* 0x0000000c000c7304 */ /* 0x000f620000202000 */
[----:B-1----:R-:W-:Y:S01]  /*0fc0*/  IMAD.U32 R3, R3, 0x10000, RZ ;  /* 0x0001000003037824 */ /* 0x002fe200078e00ff */
[----:B--2---:R-:W-:Y:S01]  /*0fd0*/  SHF.L.U32 R11, R11, 0x10, RZ ;  /* 0x000000100b0b7819 */ /* 0x004fe200000006ff */
[----:B------:R-:W-:Y:S01]  /*0fe0*/  IMAD.U32 R9, R9, 0x10000, RZ ;  /* 0x0001000009097824 */ /* 0x000fe200078e00ff */
[----:B---3--:R-:W-:Y:S01]  /*0ff0*/  SHF.L.U32 R8, R8, 0x10, RZ ;  /* 0x0000001008087819 */ /* 0x008fe200000006ff */
[----:B------:R-:W-:-:S02]  /*1000*/  IMAD.U32 R6, R6, 0x10000, RZ ;  /* 0x0001000006067824 */ /* 0x000fc400078e00ff */
[----:B----4-:R-:W-:Y:S01]  /*1010*/  IMAD.U32 R10, R10, 0x10000, RZ ;  /* 0x000100000a0a7824 */ /* 0x010fe200078e00ff */
[----:B------:R-:W-:Y:S01]  /*1020*/  FRND.TRUNC R3, R3 ;  /* 0x0000000300037307 */ /* 0x000fe2000020d000 */
[----:B-----5:R-:W-:-:S07]  /*1030*/  SHF.L.U32 R12, R12, 0x10, RZ ;  /* 0x000000100c0c7819 */ /* 0x020fce00000006ff */
        /* <DEDUP_REMOVED lines=18> */
.L_x_2083:
        /* <DEDUP_REMOVED lines=10> */
.L_x_23131:


//--------------------- .text._ZN2at6native29vectorized_elementwise_kernelILi4ENS0_13AUnaryFunctorIN3c108BFloat16ES4_S4_ZZZNS0_15binary_internal21div_trunc_kernel_cudaERNS_18TensorIteratorBaseEENKUlvE1_clEvENKUlvE2_clEvEUlS4_S4_E_EESt5arrayIPcLm2EEEEviT0_T1_ --------------------------
	.section	.text._ZN2at6native29vectorized_elementwise_kernelILi4ENS0_13AUnaryFunctorIN3c108BFloat16ES4_S4_ZZZNS0_15binary_internal21div_trunc_kernel_cudaERNS_18TensorIteratorBaseEENKUlvE1_clEvENKUlvE2_clEvEUlS4_S4_E_EESt5arrayIPcLm2EEEEviT0_T1_,"ax",@progbits
	.align	128
        .global         _ZN2at6native29vectorized_elementwise_kernelILi4ENS0_13AUnaryFunctorIN3c108BFloat16ES4_S4_ZZZNS0_15binary_internal21div_trunc_kernel_cudaERNS_18TensorIteratorBaseEENKUlvE1_clEvENKUlvE2_clEvEUlS4_S4_E_EESt5arrayIPcLm2EEEEviT0_T1_
        .type           _ZN2at6native29vectorized_elementwise_kernelILi4ENS0_13AUnaryFunctorIN3c108BFloat16ES4_S4_ZZZNS0_15binary_internal21div_trunc_kernel_cudaERNS_18TensorIteratorBaseEENKUlvE1_clEvENKUlvE2_clEvEUlS4_S4_E_EESt5arrayIPcLm2EEEEviT0_T1_,@function
        .size           _ZN2at6native29vectorized_elementwise_kernelILi4ENS0_13AUnaryFunctorIN3c108BFloat16ES4_S4_ZZZNS0_15binary_internal21div_trunc_kernel_cudaERNS_18TensorIteratorBaseEENKUlvE1_clEvENKUlvE2_clEvEUlS4_S4_E_EESt5arrayIPcLm2EEEEviT0_T1_,(.L_x_23132 - _ZN2at6native29vectorized_elementwise_kernelILi4ENS0_13AUnaryFunctorIN3c108BFloat16ES4_S4_ZZZNS0_15binary_internal21div_trunc_kernel_cudaERNS_18TensorIteratorBaseEENKUlvE1_clEvENKUlvE2_clEvEUlS4_S4_E_EESt5arrayIPcLm2EEEEviT0_T1_)
        .other          _ZN2at6native29vectorized_elementwise_kernelILi4ENS0_13AUnaryFunctorIN3c108BFloat16ES4_S4_ZZZNS0_15binary_internal21div_trunc_kernel_cudaERNS_18TensorIteratorBaseEENKUlvE1_clEvENKUlvE2_clEvEUlS4_S4_E_EESt5arrayIPcLm2EEEEviT0_T1_,@"STO_CUDA_ENTRY STV_DEFAULT"
_ZN2at6native29vectorized_elementwise_kernelILi4ENS0_13AUnaryFunctorIN3c108BFloat16ES4_S4_ZZZNS0_15binary_internal21div_trunc_kernel_cudaERNS_18TensorIteratorBaseEENKUlvE1_clEvENKUlvE2_clEvEUlS4_S4_E_EESt5arrayIPcLm2EEEEviT0_T1_:
.text._ZN2at6native29vectorized_elementwise_kernelILi4ENS0_13AUnaryFunctorIN3c108BFloat16ES4_S4_ZZZNS0_15binary_internal21div_trunc_kernel_cudaERNS_18TensorIteratorBaseEENKUlvE1_clEvENKUlvE2_clEvEUlS4_S4_E_EESt5arrayIPcLm2EEEEviT0_T1_:
        /* <DEDUP_REMOVED lines=167> */
.L_x_2087:
[----:B------:R-:W-:-:S13]  /*0a70*/  ISETP.GE.U32.AND P0, PT, R3, R2, PT ;  /* 0x000000020300720c */ /* 0x000fda0003f06070 */
[----:B------:R-:W-:Y:S05]  /*0a80*/  @P0 BRA `(.L_x_2089) ;  /* 0x0000000000300947 */ /* 0x000fea0003800000 */
[----:B0-----:R-:W0:Y:S01]  /*0a90*/  LDC.64 R4, c[0x0][0x388] ;  /* 0x0000e200ff047b82 */ /* 0x001e220000000a00 */
[----:B------:R-:W-:Y:S01]  /*0aa0*/  IMAD.IADD R11, R0, 0x1, R3 ;  /* 0x00000001000b7824 */ /* 0x000fe200078e0203 */
[----:B------:R-:W-:-:S03]  /*0ab0*/  IADD3 R3, PT, PT, R3, 0x80, RZ ;  /* 0x0000008003037810 */ /* 0x000fc60007ffe0ff */
[----:B0-----:R-:W-:-:S05]  /*0ac0*/  IMAD.WIDE.U32 R4, R11, 0x2, R4 ;  /* 0x000000020b047825 */ /* 0x001fca00078e0004 */
[----:B------:R1:W-:Y:S02]  /*0ad0*/  STG.E.U16 desc[UR4][R4.64], R6 ;  /* 0x0000000604007986 */ /* 0x0003e4000c101504 */
.L_x_2088:
[----:B------:R-:W-:-:S13]  /*0ae0*/  ISETP.GE.U32.AND P0, PT, R3, R2, PT ;  /* 0x000000020300720c */ /* 0x000fda0003f06070 */
[----:B------:R-:W-:Y:S05]  /*0af0*/  @P0 BRA `(.L_x_2090) ;  /* 0x0000000000340947 */ /* 0x000fea0003800000 */
[----:B01----:R-:W0:Y:S01]  /*0b00*/  LDC.64 R4, c[0x0][0x388] ;  /* 0x0000e200ff047b82 */ /* 0x003e220000000a00 */
[----:B------:R-:W-:Y:S01]  /*0b10*/  IMAD.IADD R11, R0, 0x1, R3 ;  /* 0x00000001000b7824 */ /* 0x000fe200078e0203 */
[----:B------:R-:W-:-:S03]  /*0b20*/  IADD3 R3, PT, PT, R3, 0x80, RZ ;  /* 0x0000008003037810 */ /* 0x000fc60007ffe0ff */
[----:B0-----:R-:W-:-:S05]  /*0b30*/  IMAD.WIDE.U32 R4, R11, 0x2, R4 ;  /* 0x000000020b047825 */ /* 0x001fca00078e0004 */
[----:B------:R1:W-:Y:S02]  /*0b40*/  STG.E.U16 desc[UR4][R4.64], R7 ;  /* 0x0000000704007986 */ /* 0x0003e4000c101504 */
.L_x_2089:
        /* <DEDUP_REMOVED lines=8> */
.L_x_2090:
[----:B------:R-:W-:Y:S05]  /*0bd0*/  BSYNC.RELIABLE B1 ;  /* 0x0000000000017941 */ /* 0x000fea0003800100 */
.L_x_2086:
[----:B------:R-:W-:-:S13]  /*0be0*/  ISETP.GE.U32.AND P0, PT, R3, R2, PT ;  /* 0x000000020300720c */ /* 0x000fda0003f06070 */
[----:B012---:R-:W0:Y:S01]  /*0bf0*/  @!P0 LDC.64 R4, c[0x0][0x388] ;  /* 0x0000e200ff048b82 */ /* 0x007e220000000a00 */
[----:B------:R-:W-:Y:S01]  /*0c00*/  @!P0 IMAD.IADD R7, R0, 0x1, R3 ;  /* 0x0000000100078824 */ /* 0x000fe200078e0203 */
[----:B------:R-:W-:-:S03]  /*0c10*/  @!P0 IADD3 R3, PT, PT, R3, 0x80, RZ ;  /* 0x0000008003038810 */ /* 0x000fc60007ffe0ff */
[----:B0-----:R-:W-:-:S05]  /*0c20*/  @!P0 IMAD.WIDE.U32 R4, R7, 0x2, R4 ;  /* 0x0000000207048825 */ /* 0x001fca00078e0004 */
[----:B------:R2:W-:Y:S02]  /*0c30*/  @!P0 STG.E.U16 desc[UR4][R4.64], R9 ;  /* 0x0000000904008986 */ /* 0x0005e4000c101504 */
.L_x_2091:
[----:B------:R-:W-:Y:S05]  /*0c40*/  BSYNC.RECONVERGENT B0 ;  /* 0x0000000000007941 */ /* 0x000fea0003800200 */
.L_x_2085:
        /* <DEDUP_REMOVED lines=8> */
.L_x_2084:
[----:B------:R-:W0:Y:S01]  /*0cd0*/  S2R R2, SR_TID.X ;  /* 0x0000000000027919 */ /* 0x000e220000002100 */
[----:B------:R-:W1:Y:S02]  /*0ce0*/  LDC.64 R6, c[0x0][0x390] ;  /* 0x0000e400ff067b82 */ /* 0x000e640000000a00 */
[----:B-1----:R-:W-:-:S04]  /*0cf0*/  IMAD.WIDE.U32 R6, R0, 0x2, R6 ;  /* 0x0000000200067825 */ /* 0x002fc800078e0006 */
[----:B0-----:R-:W-:-:S05]  /*0d00*/  IMAD.WIDE.U32 R10, R2, 0x8, R6 ;  /* 0x00000008020a7825 */ /* 0x001fca00078e0006 */
[----:B------:R-:W3:Y:S04]  /*0d10*/  LDG.E.64 R8, desc[UR4][R10.64] ;  /* 0x000000040a087981 */ /* 0x000ee8000c1e1b00 */
[----:B------:R-:W4:Y:S01]  /*0d20*/  LDG.E.64 R6, desc[UR4][R10.64+0x400] ;  /* 0x000400040a067981 */ /* 0x000f22000c1e1b00 */
[----:B--2---:R-:W-:Y:S02]  /*0d30*/  IMAD.U32 R17, R5, 0x10000, RZ ;  /* 0x0001000005117824 */ /* 0x004fe400078e00ff */
[----:B---3--:R-:W-:Y:S01]  /*0d40*/  IMAD.U32 R4, R9, 0x10000, RZ ;  /* 0x0001000009047824 */ /* 0x008fe200078e00ff */
[C---:B------:R-:W-:Y:S02]  /*0d50*/  SHF.L.U32 R3, R8.reuse, 0x10, RZ ;  /* 0x0000001008037819 */ /* 0x040fe400000006ff */
[----:B------:R-:W-:Y:S01]  /*0d60*/  PRMT R8, R8, 0x7632, R8 ;  /* 0x0000763208087816 */ /* 0x000fe20000000008 */
[----:B----4-:R-:W-:Y:S01]  /*0d70*/  IMAD.U32 R13, R7, 0x10000, RZ ;  /* 0x00010000070d7824 */ /* 0x010fe200078e00ff */
[----:B------:R-:W-:Y:S01]  /*0d80*/  PRMT R9, R9, 0x7632, R9 ;  /* 0x0000763209097816 */ /* 0x000fe20000000009 */
[----:B------:R-:W0:Y:S01]  /*0d90*/  MUFU.RCP R4, R4 ;  /* 0x0000000400047308 */ /* 0x000e220000001000 */
[----:B------:R-:W-:-:S02]  /*0da0*/  SHF.L.U32 R12, R6, 0x10, RZ ;  /* 0x00000010060c7819 */ /* 0x000fc400000006ff */
[----:B------:R-:W-:Y:S01]  /*0db0*/  SHF.L.U32 R8, R8, 0x10, RZ ;  /* 0x0000001008087819 */ /* 0x000fe200000006ff */
[----:B------:R-:W-:Y:S01]  /*0dc0*/  IMAD.U32 R9, R9, 0x10000, RZ ;  /* 0x0001000009097824 */ /* 0x000fe200078e00ff */
[----:B------:R-:W-:Y:S02]  /*0dd0*/  PRMT R6, R6, 0x7632, R6 ;  /* 0x0000763206067816 */ /* 0x000fe40000000006 */
[----:B------:R-:W-:Y:S01]  /*0de0*/  PRMT R7, R7, 0x7632, R7 ;  /* 0x0000763207077816 */ /* 0x000fe20000000007 */
[----:B------:R-:W1:Y:S01]  /*0df0*/  MUFU.RCP R3, R3 ;  /* 0x0000000300037308 */ /* 0x000e620000001000 */
[----:B------:R-:W-:Y:S02]  /*0e00*/  SHF.L.U32 R6, R6, 0x10, RZ ;  /* 0x0000001006067819 */ /* 0x000fe400000006ff */
[----:B------:R-:W-:-:S05]  /*0e10*/  SHF.L.U32 R10, R7, 0x10, RZ ;  /* 0x00000010070a7819 */ /* 0x000fca00000006ff */
[----:B------:R-:W2:Y:S01]  /*0e20*/  MUFU.RCP R8, R8 ;  /* 0x0000000800087308 */ /* 0x000ea20000001000 */
[----:B0-----:R-:W-:-:S07]  /*0e30*/  FMUL.FTZ R5, R17, R4 ;  /* 0x0000000411057220 */ /* 0x001fce0000410000 */
[----:B------:R-:W0:Y:S01]  /*0e40*/  MUFU.RCP R12, R12 ;  /* 0x0000000c000c7308 */ /* 0x000e220000001000 */
[----:B-1----:R-:W-:-:S07]  /*0e50*/  FMUL.FTZ R3, R17, R3 ;  /* 0x0000000311037220 */ /* 0x002fce0000410000 */
[----:B------:R-:W1:Y:S01]  /*0e60*/  MUFU.RCP R14, R9 ;  /* 0x00000009000e7308 */ /* 0x000e620000001000 */
[----:B--2---:R-:W-:-:S07]  /*0e70*/  FMUL.FTZ R4, R17, R8 ;  /* 0x0000000811047220 */ /* 0x004fce0000410000 */
[----:B------:R-:W2:Y:S01]  /*0e80*/  MUFU.RCP R13, R13 ;  /* 0x0000000d000d7308 */ /* 0x000ea20000001000 */
[----:B0-----:R-:W-:-:S07]  /*0e90*/  FMUL.FTZ R7, R17, R12 ;  /* 0x0000000c11077220 */ /* 0x001fce0000410000 */
[----:B------:R-:W0:Y:S01]  /*0ea0*/  MUFU.RCP R15, R6 ;  /* 0x00000006000f7308 */ /* 0x000e220000001000 */
[----:B-1----:R-:W-:-:S07]  /*0eb0*/  FMUL.FTZ R8, R17, R14 ;  /* 0x0000000e11087220 */ /* 0x002fce0000410000 */
[----:B------:R0:W1:Y:S01]  /*0ec0*/  MUFU.RCP R16, R10 ;  /* 0x0000000a00107308 */ /* 0x0000620000001000 */
[----:B--2---:R-:W-:-:S07]  /*0ed0*/  FMUL.FTZ R11, R17, R13 ;  /* 0x0000000d110b7220 */ /* 0x004fce0000410000 */
[----:B------:R-:W-:Y:S01]  /*0ee0*/  F2F.BF16.F32 R5, R5 ;  /* 0x0000000500057304 */ /* 0x000fe20000202000 */
[----:B0-----:R-:W-:-:S07]  /*0ef0*/  FMUL.FTZ R10, R17, R15 ;  /* 0x0000000f110a7220 */ /* 0x001fce0000410000 */
[----:B------:R-:W0:Y:S01]  /*0f00*/  F2F.BF16.F32 R3, R3 ;  /* 0x0000000300037304 */ /* 0x000e220000202000 */
[----:B-1----:R-:W-:-:S07]  /*0f10*/  FMUL.FTZ R12, R17, R16 ;  /* 0x00000010110c7220 */ /* 0x002fce0000410000 */
[----:B------:R-:W1:Y:S01]  /*0f20*/  F2F.BF16.F32 R6, R4 ;  /* 0x0000000400067304 */ /* 0x000e620000202000 */
[----:B0-----:R-:W-:-:S07]  /*0f30*/  IMAD.U32 R3, R3, 0x10000, RZ ;  /* 0x0001000003037824 */ /* 0x001fce00078e00ff */
[----:B------:R-:W0:Y:S01]  /*0f40*/  F2F.BF16.F32 R8, R8 ;  /* 0x0000000800087304 */ /* 0x000e220000202000 */
[----:B-1----:R-:W-:-:S07]  /*0f50*/  IMAD.U32 R6, R6, 0x10000, RZ ;  /* 0x0001000006067824 */ /* 0x002fce00078e00ff */
[----:B------:R1:W2:Y:S01]  /*0f60*/  F2F.BF16.F32 R9, R7 ;  /* 0x0000000700097304 */ /* 0x0002a20000202000 */
[----:B0-----:R-:W-:-:S07]  /*0f70*/  SHF.L.U32 R8, R8, 0x10, RZ ;  /* 0x0000001008087819 */ /* 0x001fce00000006ff */
[----:B------:R-:W0:Y:S01]  /*0f80*/  F2F.BF16.F32 R11, R11 ;  /* 0x0000000b000b7304 */ /* 0x000e220000202000 */
[----:B-1----:R-:W-:Y:S02]  /*0f90*/  SHF.L.U32 R7, R5, 0x10, RZ ;  /* 0x0000001005077819 */ /* 0x002fe400000006ff */
[----:B------:R-:W1:Y:S01]  /*0fa0*/  LDC.64 R4, c[0x0][0x388] ;  /* 0x0000e200ff047b82 */ /* 0x000e620000000a00 */
[----:B--2---:R-:W-:-:S04]  /*0fb0*/  IMAD.U32 R9, R9, 0x10000, RZ ;  /* 0x0001000009097824 */ /* 0x004fc800078e00ff */
[----:B------:R-:W2:Y:S01]  /*0fc0*/  F2F.BF16.F32 R10, R10 ;  /* 0x0000000a000a7304 */ /* 0x000ea20000202000 */
[----:B0-----:R-:W-:-:S07]  /*0fd0*/  SHF.L.U32 R11, R11, 0x10, RZ ;  /* 0x000000100b0b7819 */ /* 0x001fce00000006ff */
[----:B------:R-:W0:Y:S01]  /*0fe0*/  F2F.BF16.F32 R12, R12 ;  /* 0x0000000c000c7304 */ /* 0x000e220000202000 */
[----:B--2---:R-:W-:-:S07]  /*0ff0*/  IMAD.U32 R10, R10, 0x10000, RZ ;  /* 0x000100000a0a7824 */ /* 0x004fce00078e00ff */
[----:B------:R-:W-:Y:S01]  /*1000*/  FRND.TRUNC R3, R3 ;  /* 0x0000000300037307 */ /* 0x000fe2000020d000 */
[----:B-1----:R-:W-:Y:S01]  /*1010*/  IMAD.WIDE.U32 R4, R0, 0x2, R4 ;  /* 0x0000000200047825 */ /* 0x002fe200078e0004 */
[----:B0-----:R-:W-:-:S06]  /*1020*/  SHF.L.U32 R12, R12, 0x10, RZ ;  /* 0x000000100c0c7819 */ /* 0x001fcc00000006ff */
[----:B------:R-:W0:Y:S01]  /*1030*/  FRND.TRUNC R6, R6 ;  /* 0x0000000600067307 */ /* 0x000e22000020d000 */
[----:B------:R-:W-:-:S07]  /*1040*/  IMAD.WIDE.U32 R4, R2, 0x8, R4 ;  /* 0x0000000802047825 */ /* 0x000fce00078e0004 */
[----:B------:R-:W-:Y:S01]  /*1050*/  FRND.TRUNC R7, R7 ;  /* 0x0000000700077307 */ /* 0x000fe2000020d000 */
[----:B0-----:R-:W-:-:S07]  /*1060*/  F2FP.BF16.F32.PACK_AB R2, R6, R3 ;  /* 0x000000030602723e */ /* 0x001fce00000010ff */
[----:B------:R-:W0:Y:S08]  /*1070*/  FRND.TRUNC R8, R8 ;  /* 0x0000000800087307 */ /* 0x000e30000020d000 */
[----:B------:R-:W-:Y:S01]  /*1080*/  FRND.TRUNC R9, R9 ;  /* 0x0000000900097307 */ /* 0x000fe2000020d000 */
[----:B0-----:R-:W-:-:S07]  /*1090*/  F2FP.BF16.F32.PACK_AB R3, R8, R7 ;  /* 0x000000070803723e */ /* 0x001fce00000010ff */
[----:B------:R-:W-:Y:S01]  /*10a0*/  FRND.TRUNC R11, R11 ;  /* 0x0000000b000b7307 */ /* 0x000fe2000020d000 */
[----:B------:R-:W-:Y:S07]  /*10b0*/  STG.E.64 desc[UR4][R4.64], R2 ;  /* 0x0000000204007986 */ /* 0x000fee000c101b04 */
[----:B------:R-:W0:Y:S08]  /*10c0*/  FRND.TRUNC R10, R10 ;  /* 0x0000000a000a7307 */ /* 0x000e30000020d000 */
[----:B------:R-:W1:Y:S01]  /*10d0*/  FRND.TRUNC R12, R12 ;  /* 0x0000000c000c7307 */ /* 0x000e62000020d000 */
[----:B0-----:R-:W-:-:S02]  /*10e0*/  F2FP.BF16.F32.PACK_AB R6, R10, R9 ;  /* 0x000000090a06723e */ /* 0x001fc400000010ff */
[----:B-1----:R-:W-:-:S05]  /*10f0*/  F2FP.BF16.F32.PACK_AB R7, R12, R11 ;  /* 0x0000000b0c07723e */ /* 0x002fca00000010ff */
[----:B------:R-:W-:Y:S01]  /*1100*/  STG.E.64 desc[UR4][R4.64+0x400], R6 ;  /* 0x0004000604007986 */ /* 0x000fe2000c101b04 */
[----:B------:R-:W-:Y:S05]  /*1110*/  EXIT ;  /* 0x000000000000794d */ /* 0x000fea0003800000 */
.L_x_2092:
        /* <DEDUP_REMOVED lines=14> */
.L_x_23132:


//--------------------- .text._ZN2at6native29vectorized_elementwise_kernelILi8ENS0_13AUnaryFunctorIN3c108BFloat16ES4_S4_ZZZNS0_15binary_internal21div_trunc_kernel_cudaERNS_18TensorIteratorBaseEENKUlvE1_clEvENKUlvE2_clEvEUlS4_S4_E_EESt5arrayIPcLm2EEEEviT0_T1_ --------------------------
	.section	.text._ZN2at6native29vectorized_elementwise_kernelILi8ENS0_13AUnaryFunctorIN3c108BFloat16ES4_S4_ZZZNS0_15binary_internal21div_trunc_kernel_cudaERNS_18TensorIteratorBaseEENKUlvE1_clEvENKUlvE2_clEvEUlS4_S4_E_EESt5arrayIPcLm2EEEEviT0_T1_,"ax",@progbits
	.align	128
        .global         _ZN2at6native29vectorized_elementwise_kernelILi8ENS0_13AUnaryFunctorIN3c108BFloat16ES4_S4_ZZZNS0_15binary_internal21div_trunc_kernel_cudaERNS_18TensorIteratorBaseEENKUlvE1_clEvENKUlvE2_clEvEUlS4_S4_E_EESt5arrayIPcLm2EEEEviT0_T1_
        .type           _ZN2at6native29vectorized_elementwise_kernelILi8ENS0_13AUnaryFunctorIN3c108BFloat16ES4_S4_ZZZNS0_15binary_internal21div_trunc_kernel_cudaERNS_18TensorIteratorBaseEENKUlvE1_clEvENKUlvE2_clEvEUlS4_S4_E_EESt5arrayIPcLm2EEEEviT0_T1_,@function
        .size           _ZN2at6native29vectorized_elementwise_kernelILi8ENS0_13AUnaryFunctorIN3c108BFloat16ES4_S4_ZZZNS0_15binary_internal21div_trunc_kernel_cudaERNS_18TensorIteratorBaseEENKUlvE1_clEvENKUlvE2_clEvEUlS4_S4_E_EESt5arrayIPcLm2EEEEviT0_T1_,(.L_x_23133 - _ZN2at6native29vectorized_elementwise_kernelILi8ENS0_13AUnaryFunctorIN3c108BFloat16ES4_S4_ZZZNS0_15binary_internal21div_trunc_kernel_cudaERNS_18TensorIteratorBaseEENKUlvE1_clEvENKUlvE2_clEvEUlS4_S4_E_EESt5arrayIPcLm2EEEEviT0_T1_)
        .other          _ZN2at6native29vectorized_elementwise_kernelILi8ENS0_13AUnaryFunctorIN3c108BFloat16ES4_S4_ZZZNS0_15binary_internal21div_trunc_kernel_cudaERNS_18TensorIteratorBaseEENKUlvE1_clEvENKUlvE2_clEvEUlS4_S4_E_EESt5arrayIPcLm2EEEEviT0_T1_,@"STO_CUDA_ENTRY STV_DEFAULT"
_ZN2at6native29vectorized_elementwise_kernelILi8ENS0_13AUnaryFunctorIN3c108BFloat16ES4_S4_ZZZNS0_15binary_internal21div_trunc_kernel_cudaERNS_18TensorIteratorBaseEENKUlvE1_clEvENKUlvE2_clEvEUlS4_S4_E_EESt5arrayIPcLm2EEEEviT0_T1_:
.text._ZN2at6native29vectorized_elementwise_kernelILi8ENS0_13AUnaryFunctorIN3c108BFloat16ES4_S4_ZZZNS0_15binary_internal21div_trunc_kernel_cudaERNS_18TensorIteratorBaseEENKUlvE1_clEvENKUlvE2_clEvEUlS4_S4_E_EESt5arrayIPcLm2EEEEviT0_T1_:
        /* <DEDUP_REMOVED lines=167> */
.L_x_2096:
[----:B------:R-:W-:-:S13]  /*0a70*/  ISETP.GE.U32.AND P0, PT, R3, R2, PT ;  /* 0x000000020300720c */ /* 0x000fda0003f06070 */
[----:B------:R-:W-:Y:S05]  /*0a80*/  @P0 BRA `(.L_x_2098) ;  /* 0x0000000000300947 */ /* 0x000fea0003800000 */
[----:B0-----:R-:W0:Y:S01]  /*0a90*/  LDC.64 R4, c[0x0][0x388] ;  /* 0x0000e200ff047b82 */ /* 0x001e220000000a00 */
[----:B------:R-:W-:Y:S01]  /*0aa0*/  IMAD.IADD R11, R0, 0x1, R3 ;  /* 0x00000001000b7824 */ /* 0x000fe200078e0203 */
[----:B------:R-:W-:-:S03]  /*0ab0*/  IADD3 R3, PT, PT, R3, 0x80, RZ ;  /* 0x0000008003037810 */ /* 0x000fc60007ffe0ff */
[----:B0-----:R-:W-:-:S05]  /*0ac0*/  IMAD.WIDE.U32 R4, R11, 0x2, R4 ;  /* 0x000000020b047825 */ /* 0x001fca00078e0004 */
[----:B------:R1:W-:Y:S02]  /*0ad0*/  STG.E.U16 desc[UR4][R4.64], R6 ;  /* 0x0000000604007986 */ /* 0x0003e4000c101504 */
.L_x_2097:
[----:B------:R-:W-:-:S13]  /*0ae0*/  ISETP.GE.U32.AND P0, PT, R3, R2, PT ;  /* 0x000000020300720c */ /* 0x000fda0003f06070 */
[----:B------:R-:W-:Y:S05]  /*0af0*/  @P0 BRA `(.L_x_2099) ;  /* 0x0000000000340947 */ /* 0x000fea0003800000 */
[----:B01----:R-:W0:Y:S01]  /*0b00*/  LDC.64 R4, c[0x0][0x388] ;  /* 0x0000e200ff047b82 */ /* 0x003e220000000a00 */
[----:B------:R-:W-:Y:S01]  /*0b10*/  IMAD.IADD R11, R0, 0x1, R3 ;  /* 0x00000001000b7824 */ /* 0x000fe200078e0203 */
[----:B------:R-:W-:-:S03]  /*0b20*/  IADD3 R3, PT, PT, R3, 0x80, RZ ;  /* 0x0000008003037810 */ /* 0x000fc60007ffe0ff */
[----:B0-----:R-:W-:-:S05]  /*0b30*/  IMAD.WIDE.U32 R4, R11, 0x2, R4 ;  /* 0x000000020b047825 */ /* 0x001fca00078e0004 */
[----:B------:R1:W-:Y:S02]  /*0b40*/  STG.E.U16 desc[UR4][R4.64], R7 ;  /* 0x0000000704007986 */ /* 0x0003e4000c101504 */
.L_x_2098:
        /* <DEDUP_REMOVED lines=8> */
.L_x_2099:
[----:B------:R-:W-:Y:S05]  /*0bd0*/  BSYNC.RELIABLE B1 ;  /* 0x0000000000017941 */ /* 0x000fea0003800100 */
.L_x_2095:
[----:B------:R-:W-:-:S13]  /*0be0*/  ISETP.GE.U32.AND P0, PT, R3, R2, PT ;  /* 0x000000020300720c */ /* 0x000fda0003f06070 */
[----:B012---:R-:W0:Y:S01]  /*0bf0*/  @!P0 LDC.64 R4, c[0x0][0x388] ;  /* 0x0000e200ff048b82 */ /* 0x007e220000000a00 */
[----:B------:R-:W-:Y:S01]  /*0c00*/  @!P0 IMAD.IADD R7, R0, 0x1, R3 ;  /* 0x0000000100078824 */ /* 0x000fe200078e0203 */
[----:B------:R-:W-:-:S03]  /*0c10*/  @!P0 IADD3 R3, PT, PT, R3, 0x80, RZ ;  /* 0x0000008003038810 */ /* 0x000fc60007ffe0ff */
[----:B0-----:R-:W-:-:S05]  /*0c20*/  @!P0 IMAD.WIDE.U32 R4, R7, 0x2, R4 ;  /* 0x0000000207048825 */ /* 0x001fca00078e0004 */
[----:B------:R2:W-:Y:S02]  /*0c30*/  @!P0 STG.E.U16 desc[UR4][R4.64], R9 ;  /* 0x0000000904008986 */ /* 0x0005e4000c101504 */
.L_x_2100:
[----:B------:R-:W-:Y:S05]  /*0c40*/  BSYNC.RECONVERGENT B0 ;  /* 0x0000000000007941 */ /* 0x000fea0003800200 */
.L_x_2094:
        /* <DEDUP_REMOVED lines=8> */
.L_x_2093:
[----:B------:R-:W0:Y:S01]  /*0cd0*/  S2R R2, SR_TID.X ;  /* 0x0000000000027919 */ /* 0x000e220000002100 */
[----:B------:R-:W1:Y:S02]  /*0ce0*/  LDC.64 R6, c[0x0][0x390] ;  /* 0x0000e400ff067b82 */ /* 0x000e640000000a00 */
[----:B-1----:R-:W-:-:S04]  /*0cf0*/  IMAD.WIDE.U32 R6, R0, 0x2, R6 ;  /* 0x0000000200067825 */ /* 0x002fc800078e0006 */
[----:B0-----:R-:W-:-:S05]  /*0d00*/  IMAD.WIDE.U32 R6, R2, 0x10, R6 ;  /* 0x0000001002067825 */ /* 0x001fca00078e0006 */
[----:B------:R-:W3:Y:S01]  /*0d10*/  LDG.E.128 R8, desc[UR4][R6.64] ;  /* 0x0000000406087981 */ /* 0x000ee2000c1e1d00 */
[----:B--2---:R-:W-:Y:S02]  /*0d20*/  IMAD.U32 R17, R5, 0x10000, RZ ;  /* 0x0001000005117824 */ /* 0x004fe400078e00ff */
[----:B---3--:R-:W-:Y:S01]  /*0d30*/  IMAD.U32 R4, R9, 0x10000, RZ ;  /* 0x0001000009047824 */ /* 0x008fe200078e00ff */
[----:B------:R-:W-:Y:S01]  /*0d40*/  SHF.L.U32 R12, R10, 0x10, RZ ;  /* 0x000000100a0c7819 */ /* 0x000fe200000006ff */
[C---:B------:R-:W-:Y:S01]  /*0d50*/  IMAD.U32 R13, R11.reuse, 0x10000, RZ ;  /* 0x000100000b0d7824 */ /* 0x040fe200078e00ff */
[----:B------:R-:W-:Y:S01]  /*0d60*/  SHF.L.U32 R3, R8, 0x10, RZ ;  /* 0x0000001008037819 */ /* 0x000fe200000006ff */
[----:B------:R-:W0:Y:S01]  /*0d70*/  MUFU.RCP R14, R4 ;  /* 0x00000004000e7308 */ /* 0x000e220000001000 */
[----:B------:R-:W-:Y:S02]  /*0d80*/  PRMT R11, R11, 0x7632, R11 ;  /* 0x000076320b0b7816 */ /* 0x000fe4000000000b */
[----:B------:R-:W-:-:S02]  /*0d90*/  PRMT R9, R9, 0x7632, R9 ;  /* 0x0000763209097816 */ /* 0x000fc40000000009 */
[----:B------:R-:W-:Y:S02]  /*0da0*/  PRMT R8, R8, 0x7632, R8 ;  /* 0x0000763208087816 */ /* 0x000fe40000000008 */
[----:B------:R-:W-:Y:S01]  /*0db0*/  PRMT R10, R10, 0x7632, R10 ;  /* 0x000076320a0a7816 */ /* 0x000fe2000000000a */
[----:B------:R1:W-:Y:S01]  /*0dc0*/  MUFU.RCP R16, R13 ;  /* 0x0000000d00107308 */ /* 0x0003e20000001000 */
[----:B------:R-:W-:Y:S01]  /*0dd0*/  SHF.L.U32 R8, R8, 0x10, RZ ;  /* 0x0000001008087819 */ /* 0x000fe200000006ff */
[----:B------:R-:W-:Y:S01]  /*0de0*/  IMAD.U32 R9, R9, 0x10000, RZ ;  /* 0x0001000009097824 */ /* 0x000fe200078e00ff */
[----:B------:R-:W-:-:S05]  /*0df0*/  SHF.L.U32 R10, R10, 0x10, RZ ;  /* 0x000000100a0a7819 */ /* 0x000fca00000006ff */
[----:B------:R-:W2:Y:S01]  /*0e00*/  MUFU.RCP R12, R12 ;  /* 0x0000000c000c7308 */ /* 0x000ea20000001000 */
[----:B-1----:R-:W-:Y:S01]  /*0e10*/  SHF.L.U32 R13, R11, 0x10, RZ ;  /* 0x000000100b0d7819 */ /* 0x002fe200000006ff */
[----:B0-----:R-:W-:-:S06]  /*0e20*/  FMUL.FTZ R5, R17, R14 ;  /* 0x0000000e11057220 */ /* 0x001fcc0000410000 */
[----:B------:R0:W-:Y:S08]  /*0e30*/  MUFU.RCP R15, R9 ;  /* 0x00000009000f7308 */ /* 0x0001f00000001000 */
[----:B------:R-:W1:Y:S01]  /*0e40*/  MUFU.RCP R13, R13 ;  /* 0x0000000d000d7308 */ /* 0x000e620000001000 */
[C---:B--2---:R-:W-:Y:S01]  /*0e50*/  FMUL.FTZ R4, R17.reuse, R12 ;  /* 0x0000000c11047220 */ /* 0x044fe20000410000 */
[----:B0-----:R-:W-:-:S06]  /*0e60*/  FMUL.FTZ R9, R17, R16 ;  /* 0x0000001011097220 */ /* 0x001fcc0000410000 */
[----:B------:R-:W0:Y:S08]  /*0e70*/  MUFU.RCP R3, R3 ;  /* 0x0000000300037308 */ /* 0x000e300000001000 */
[----:B------:R-:W-:Y:S01]  /*0e80*/  MUFU.RCP R8, R8 ;  /* 0x0000000800087308 */ /* 0x000fe20000001000 */
[----:B-1----:R-:W-:-:S07]  /*0e90*/  FMUL.FTZ R13, R17, R13 ;  /* 0x0000000d110d7220 */ /* 0x002fce0000410000 */
[----:B------:R1:W2:Y:S01]  /*0ea0*/  MUFU.RCP R7, R10 ;  /* 0x0000000a00077308 */ /* 0x0002a20000001000 */
[----:B0-----:R-:W-:-:S07]  /*0eb0*/  FMUL.FTZ R3, R17, R3 ;  /* 0x0000000311037220 */ /* 0x001fce0000410000 */
[----:B------:R-:W-:Y:S01]  /*0ec0*/  F2F.BF16.F32 R5, R5 ;  /* 0x0000000500057304 */ /* 0x000fe20000202000 */
[----:B-1----:R-:W-:-:S07]  /*0ed0*/  FMUL.FTZ R10, R17, R15 ;  /* 0x0000000f110a7220 */ /* 0x002fce0000410000 */
[----:B------:R0:W1:Y:S01]  /*0ee0*/  F2F.BF16.F32 R6, R4 ;  /* 0x0000000400067304 */ /* 0x0000620000202000 */
[----:B--2---:R-:W-:-:S07]  /*0ef0*/  FMUL.FTZ R7, R17, R7 ;  /* 0x0000000711077220 */ /* 0x004fce0000410000 */
[----:B------:R2:W3:Y:S01]  /*0f00*/  F2F.BF16.F32 R12, R9 ;  /* 0x00000009000c7304 */ /* 0x0004e20000202000 */
[----:B0-----:R-:W-:Y:S01]  /*0f10*/  FMUL.FTZ R4, R17, R8 ;  /* 0x0000000811047220 */ /* 0x001fe20000410000 */
[----:B-1----:R-:W-:-:S06]  /*0f20*/  IMAD.U32 R6, R6, 0x10000, RZ ;  /* 0x0001000006067824 */ /* 0x002fcc00078e00ff */
[----:B------:R0:W1:Y:S01]  /*0f30*/  F2F.BF16.F32 R8, R4 ;  /* 0x0000000400087304 */ /* 0x0000620000202000 */
[----:B--2---:R-:W-:Y:S02]  /*0f40*/  SHF.L.U32 R9, R5, 0x10, RZ ;  /* 0x0000001005097819 */ /* 0x004fe400000006ff */
[----:B---3--:R-:W-:-:S05]  /*0f50*/  SHF.L.U32 R12, R12, 0x10, RZ ;  /* 0x000000100c0c7819 */ /* 0x008fca00000006ff */
[----:B------:R-:W2:Y:S01]  /*0f60*/  F2F.BF16.F32 R11, R7 ;  /* 0x00000007000b7304 */ /* 0x000ea20000202000 */
[----:B0-----:R-:W0:Y:S01]  /*0f70*/  LDC.64 R4, c[0x0][0x388] ;  /* 0x0000e200ff047b82 */ /* 0x001e220000000a00 */
[----:B-1----:R-:W-:-:S06]  /*0f80*/  IMAD.U32 R8, R8, 0x10000, RZ ;  /* 0x0001000008087824 */ /* 0x002fcc00078e00ff */
[----:B------:R-:W1:Y:S01]  /*0f90*/  F2F.BF16.F32 R10, R10 ;  /* 0x0000000a000a7304 */ /* 0x000e620000202000 */
[----:B--2---:R-:W-:-:S07]  /*0fa0*/  IMAD.U32 R11, R11, 0x10000, RZ ;  /* 0x000100000b0b7824 */ /* 0x004fce00078e00ff */
[----:B------:R-:W2:Y:S01]  /*0fb0*/  F2F.BF16.F32 R13, R13 ;  /* 0x0000000d000d7304 */ /* 0x000ea20000202000 */
[----:B-1----:R-:W-:-:S07]  /*0fc0*/  SHF.L.U32 R10, R10, 0x10, RZ ;  /* 0x000000100a0a7819 */ /* 0x002fce00000006ff */
[----:B------:R-:W1:Y:S01]  /*0fd0*/  F2F.BF16.F32 R3, R3 ;  /* 0x0000000300037304 */ /* 0x000e620000202000 */
[----:B0-----:R-:W-:Y:S01]  /*0fe0*/  IMAD.WIDE.U32 R4, R0, 0x2, R4 ;  /* 0x0000000200047825 */ /* 0x001fe200078e0004 */
[----:B--2---:R-:W-:-:S06]  /*0ff0*/  SHF.L.U32 R13, R13, 0x10, RZ ;  /* 0x000000100d0d7819 */ /* 0x004fcc00000006ff */
[----:B------:R-:W-:Y:S01]  /*1000*/  FRND.TRUNC R8, R8 ;  /* 0x0000000800087307 */ /* 0x000fe2000020d000 */
[----:B-1----:R-:W-:-:S07]  /*1010*/  IMAD.U32 R3, R3, 0x10000, RZ ;  /* 0x0001000003037824 */ /* 0x002fce00078e00ff */
[----:B------:R-:W-:Y:S08]  /*1020*/  FRND.TRUNC R6, R6 ;  /* 0x0000000600067307 */ /* 0x000ff0000020d000 */
[----:B------:R0:W1:Y:S08]  /*1030*/  FRND.TRUNC R7, R3 ;  /* 0x0000000300077307 */ /* 0x000070000020d000 */
[----:B------:R-:W-:Y:S01]  /*1040*/  FRND.TRUNC R9, R9 ;  /* 0x0000000900097307 */ /* 0x000fe2000020d000 */
[----:B0-----:R-:W-:Y:S01]  /*1050*/  IMAD.WIDE.U32 R2, R2, 0x10, R4 ;  /* 0x0000001002027825 */ /* 0x001fe200078e0004 */
[----:B-1----:R-:W-:-:S06]  /*1060*/  F2FP.BF16.F32.PACK_AB R4, R8, R7 ;  /* 0x000000070804723e */ /* 0x002fcc00000010ff */
[----:B------:R-:W-:Y:S08]  /*1070*/  FRND.TRUNC R12, R12 ;  /* 0x0000000c000c7307 */ /* 0x000ff0000020d000 */
        /* <DEDUP_REMOVED lines=8> */
.L_x_2101:
        /* <DEDUP_REMOVED lines=16> */
.L_x_23133:


//--------------------- .text._ZN2at6native18elementwise_kernelILi128ELi4EZNS0_15gpu_kernel_implINS0_13BinaryFunctorIN3c104HalfES5_S5_ZZZNS0_15binary_internal21div_trunc_kernel_cudaERNS_18TensorIteratorBaseEENKUlvE1_clEvENKUlvE1_clEvEUlS5_S5_E_EEEEvS8_RKT_EUliE_EEviT1_ --------------------------
	.section	.text._ZN2at6native18elementwise_kernelILi128ELi4EZNS0_15gpu_kernel_implINS0_13BinaryFunctorIN3c104HalfES5_S5_ZZZNS0_15binary_internal21div_trunc_kernel_cudaERNS_18TensorIteratorBaseEENKUlvE1_clEvENKUlvE1_clEvEUlS5_S5_E_EEEEvS8_RKT_EUliE_EEviT1_,"ax",@progbits
	.align	128
        .global         _ZN2at6native18elementwise_kernelILi128ELi4EZNS0_15gpu_kernel_implINS0_13BinaryFunctorIN3c104HalfES5_S5_ZZZNS0_15binary_internal21div_trunc_kernel_cudaERNS_18TensorIteratorBaseEENKUlvE1_clEvENKUlvE1_clEvEUlS5_S5_E_EEEEvS8_RKT_EUliE_EEviT1_
        .type           _ZN2at6native18elementwise_kernelILi128ELi4EZNS0_15gpu_kernel_implINS0_13BinaryFunctorIN3c104HalfES5_S5_ZZZNS0_15binary_internal21div_trunc_kernel_cudaERNS_18TensorIteratorBaseEENKUlvE1_clEvENKUlvE1_clEvEUlS5_S5_E_EEEEvS8_RKT_EUliE_EEviT1_,@function
        .size           _ZN2at6native18elementwise_kernelILi128ELi4EZNS0_15gpu_kernel_implINS0_13BinaryFunctorIN3c104HalfES5_S5_ZZZNS0_15binary_internal21div_trunc_kernel_cudaERNS_18TensorIteratorBaseEENKUlvE1_clEvENKUlvE1_clEvEUlS5_S5_E_EEEEvS8_RKT_EUliE_EEviT1_,(.L_x_23134 - _ZN2at6native18elementwise_kernelILi128ELi4EZNS0_15gpu_kernel_implINS0_13BinaryFunctorIN3c104HalfES5_S5_ZZZNS0_15binary_internal21div_trunc_kernel_cudaERNS_18TensorIteratorBaseEENKUlvE1_clEvENKUlvE1_clEvEUlS5_S5_E_EEEEvS8_RKT_EUliE_EEviT1_)
        .other          _ZN2at6native18elementwise_kernelILi128ELi4EZNS0_15gpu_kernel_implINS0_13BinaryFunctorIN3c104HalfES5_S5_ZZZNS0_15binary_internal21div_trunc_kernel_cudaERNS_18TensorIteratorBaseEENKUlvE1_clEvENKUlvE1_clEvEUlS5_S5_E_EEEEvS8_RKT_EUliE_EEviT1_,@"STO_CUDA_ENTRY STV_DEFAULT"
_ZN2at6native18elementwise_kernelILi128ELi4EZNS0_15gpu_kernel_implINS0_13BinaryFunctorIN3c104HalfES5_S5_ZZZNS0_15binary_internal21div_trunc_kernel_cudaERNS_18TensorIteratorBaseEENKUlvE1_clEvENKUlvE1_clEvEUlS5_S5_E_EEEEvS8_RKT_EUliE_EEviT1_:
.text._ZN2at6native18elementwise_kernelILi128ELi4EZNS0_15gpu_kernel_implINS0_13BinaryFunctorIN3c104HalfES5_S5_ZZZNS0_15binary_internal21div_trunc_kernel_cudaERNS_18TensorIteratorBaseEENKUlvE1_clEvENKUlvE1_clEvEUlS5_S5_E_EEEEvS8_RKT_EUliE_EEviT1_:
        /* <DEDUP_REMOVED lines=371> */
.L_x_2104:
        /* <DEDUP_REMOVED lines=16> */
[----:B0-----:R-:W-:-:S04]  /*1830*/  F2FP.F16.F32.PACK_AB R0, RZ, R0 ;  /* 0x00000000ff00723e */ /* 0x001fc800000000ff */
[----:B------:R-:W-:Y:S01]  /*1840*/  PRMT R19, R0, 0x7610, R19 ;  /* 0x0000761000137816 */ /* 0x000fe20000000013 */
[----:B------:R-:W-:Y:S06]  /*1850*/  BRA `(.L_x_2110) ;  /* 0x0000000c00c87947 */ /* 0x000fec0003800000 */
.L_x_2108:
[----:B------:R-:W2:Y:S02]  /*1860*/  LDG.E.U8 R2, desc[UR36][R2.64] ;  /* 0x0000002402027981 */ /* 0x000ea4000c1e1100 */
[----:B--2---:R-:W-:-:S04]  /*1870*/  I2FP.F32.U32 R0, R2 ;  /* 0x0000000200007245 */ /* 0x004fc80000201000 */
[----:B------:R-:W-:-:S04]  /*1880*/  F2FP.F16.F32.PACK_AB R0, RZ, R0 ;  /* 0x00000000ff00723e */ /* 0x000fc800000000ff */
[----:B------:R-:W-:Y:S01]  /*1890*/  PRMT R19, R0, 0x7610, R19 ;  /* 0x0000761000137816 */ /* 0x000fe20000000013 */
[----:B------:R-:W-:Y:S06]  /*18a0*/  BRA `(.L_x_2110) ;  /* 0x0000000c00b47947 */ /* 0x000fec0003800000 */
.L_x_2107:
        /* <DEDUP_REMOVED lines=8> */
[----:B0-----:R-:W-:-:S04]  /*1930*/  F2FP.F16.F32.PACK_AB R0, RZ, R0 ;  /* 0x00000000ff00723e */ /* 0x001fc800000000ff */
[----:B------:R-:W-:Y:S01]  /*1940*/  PRMT R19, R0, 0x7610, R19 ;  /* 0x0000761000137816 */ /* 0x000fe20000000013 */
[----:B------:R-:W-:Y:S06]  /*1950*/  BRA `(.L_x_2110) ;  /* 0x0000000c00887947 */ /* 0x000fec0003800000 */
.L_x_2112:
[----:B------:R-:W2:Y:S02]  /*1960*/  LDG.E R2, desc[UR36][R2.64] ;  /* 0x0000002402027981 */ /* 0x000ea4000c1e1900 */
[----:B--2---:R-:W-:-:S04]  /*1970*/  I2FP.F32.S32 R0, R2 ;  /* 0x0000000200007245 */ /* 0x004fc80000201400 */
[----:B------:R-:W-:-:S04]  /*1980*/  F2FP.F16.F32.PACK_AB R0, RZ, R0 ;  /* 0x00000000ff00723e */ /* 0x000fc800000000ff */
[----:B------:R-:W-:Y:S01]  /*1990*/  PRMT R19, R0, 0x7610, R19 ;  /* 0x0000761000137816 */ /* 0x000fe20000000013 */
[----:B------:R-:W-:Y:S06]  /*19a0*/  BRA `(.L_x_2110) ;  /* 0x0000000c00747947 */ /* 0x000fec0003800000 */
.L_x_2111:
[----:B------:R-:W2:Y:S02]  /*19b0*/  LDG.E.U16 R2, desc[UR36][R2.64] ;  /* 0x0000002402027981 */ /* 0x000ea4000c1e1500 */
[----:B--2---:R-:W0:Y:S02]  /*19c0*/  I2F.S16 R0, R2 ;  /* 0x0000000200007306 */ /* 0x004e240000101400 */
[----:B0-----:R-:W-:-:S04]  /*19d0*/  F2FP.F16.F32.PACK_AB R0, RZ, R0 ;  /* 0x00000000ff00723e */ /* 0x001fc800000000ff */
[----:B------:R-:W-:Y:S01]  /*19e0*/  PRMT R19, R0, 0x7610, R19 ;  /* 0x0000761000137816 */ /* 0x000fe20000000013 */
[----:B------:R-:W-:Y:S06]  /*19f0*/  BRA `(.L_x_2110) ;  /* 0x0000000c00607947 */ /* 0x000fec0003800000 */
.L_x_2106:
[----:B------:R-:W-:-:S09]  /*1a00*/  UISETP.GT.AND UP0, UPT, UR4, 0x6, UPT ;  /* 0x000000060400788c */ /* 0x000fd2000bf04270 */
[----:B------:R-:W-:Y:S05]  /*1a10*/  BRA.U UP0, `(.L_x_2113) ;  /* 0x0000000100247547 */ /* 0x000fea000b800000 */
[----:B------:R-:W-:-:S09]  /*1a20*/  UISETP.NE.AND UP0, UPT, UR4, 0x5, UPT ;  /* 0x000000050400788c */ /* 0x000fd2000bf05270 */
[----:B------:R-:W-:Y:S05]  /*1a30*/  BRA.U !UP0, `(.L_x_2114) ;  /* 0x0000000108147547 */ /* 0x000fea000b800000 */
[----:B------:R-:W-:-:S09]  /*1a40*/  UISETP.NE.AND UP0, UPT, UR4, 0x6, UPT ;  /* 0x000000060400788c */ /* 0x000fd2000bf05270 */
[----:B------:R-:W-:Y:S05]  /*1a50*/  BRA.U UP0, `(.L_x_2109) ;  /* 0x0000000900ac7547 */ /* 0x000fea000b800000 */
[----:B------:R-:W2:Y:S02]  /*1a60*/  LDG.E R2, desc[UR36][R2.64] ;  /* 0x0000002402027981 */ /* 0x000ea4000c1e1900 */
[----:B--2---:R-:W-:Y:S01]  /*1a70*/  F2FP.F16.F32.PACK_AB R19, RZ, R2 ;  /* 0x00000002ff13723e */ /* 0x004fe200000000ff */
[----:B------:R-:W-:Y:S06]  /*1a80*/  BRA `(.L_x_2110) ;  /* 0x0000000c003c7947 */ /* 0x000fec0003800000 */
.L_x_2114:
[----:B------:R0:W5:Y:S01]  /*1a90*/  LDG.E.U16 R19, desc[UR36][R2.64] ;  /* 0x0000002402137981 */ /* 0x000162000c1e1500 */
[----:B------:R-:W-:Y:S05]  /*1aa0*/  BRA `(.L_x_2110) ;  /* 0x0000000c00347947 */ /* 0x000fea0003800000 */
.L_x_2113:
[----:B------:R-:W-:-:S09]  /*1ab0*/  UISETP.NE.AND UP0, UPT, UR4, 0x7, UPT ;  /* 0x000000070400788c */ /* 0x000fd2000bf05270 */
[----:B------:R-:W-:Y:S05]  /*1ac0*/  BRA.U !UP0, `(.L_x_2115) ;  /* 0x0000000108247547 */ /* 0x000fea000b800000 */
[----:B------:R-:W-:-:S09]  /*1ad0*/  UISETP.NE.AND UP0, UPT, UR4, 0x8, UPT ;  /* 0x000000080400788c */ /* 0x000fd2000bf05270 */
[----:B------:R-:W-:Y:S05]  /*1ae0*/  BRA.U !UP0, `(.L_x_2116) ;  /* 0x0000000108147547 */ /* 0x000fea000b800000 */
[----:B------:R-:W-:-:S09]  /*1af0*/  UISETP.NE.AND UP0, UPT, UR4, 0x9, UPT ;  /* 0x000000090400788c */ /* 0x000fd2000bf05270 */
[----:B------:R-:W-:Y:S05]  /*1b00*/  BRA.U UP0, `(.L_x_2109) ;  /* 0x0000000900807547 */ /* 0x000fea000b800000 */
[----:B------:R-:W2:Y:S02]  /*1b10*/  LDG.E R2, desc[UR36][R2.64] ;  /* 0x0000002402027981 */ /* 0x000ea4000c1e1900 */
[----:B--2---:R-:W-:Y:S01]  /*1b20*/  F2FP.F16.F32.PACK_AB R19, RZ, R2 ;  /* 0x00000002ff13723e */ /* 0x004fe200000000ff */
[----:B------:R-:W-:Y:S06]  /*1b30*/  BRA `(.L_x_2110) ;  /* 0x0000000c00107947 */ /* 0x000fec0003800000 */
.L_x_2116:
[----:B------:R1:W5:Y:S01]  /*1b40*/  LDG.E.U16 R19, desc[UR36][R2.64] ;  /* 0x0000002402137981 */ /* 0x000362000c1e1500 */
[----:B------:R-:W-:Y:S05]  /*1b50*/  BRA `(.L_x_2110) ;  /* 0x0000000c00087947 */ /* 0x000fea0003800000 */
.L_x_2115:
[----:B------:R-:W2:Y:S01]  /*1b60*/  LDG.E.64 R2, desc[UR36][R2.64] ;  /* 0x0000002402027981 */ /* 0x000ea2000c1e1b00 */
[----:B------:R-:W-:Y:S01]  /*1b70*/  UMOV UR4, 0xf0000000 ;  /* 0xf000000000047882 */ /* 0x000fe20000000000 */
[----:B------:R-:W-:Y:S01]  /*1b80*/  UMOV UR5, 0x380fffff ;  /* 0x380fffff00057882 */ /* 0x000fe20000000000 */
[----:B--2---:R-:W0:Y:S01]  /*1b90*/  F2F.F32.F64 R0, R2 ;  /* 0x0000000200007310 */ /* 0x004e220000301000 */
[----:B------:R-:W-:-:S14]  /*1ba0*/  DSETP.GEU.AND P0, PT, |R2|, UR4, PT ;  /* 0x0000000402007e2a */ /* 0x000fdc000bf0e200 */
[----:B0-----:R-:W-:-:S05]  /*1bb0*/  @!P0 FMUL R0, R0, 1.175494350822287508e-38 ;  /* 0x0080000000008820 */ /* 0x001fca0000400000 */
[----:B------:R-:W-:-:S04]  /*1bc0*/  F2FP.F16.F32.PACK_AB R0, RZ, R0 ;  /* 0x00000000ff00723e */ /* 0x000fc800000000ff */
[----:B------:R-:W-:Y:S01]  /*1bd0*/  PRMT R19, R0, 0x7610, R19 ;  /* 0x0000761000137816 */ /* 0x000fe20000000013 */
[----:B------:R-:W-:Y:S06]  /*1be0*/  BRA `(.L_x_2110) ;  /* 0x0000000800e47947 */ /* 0x000fec0003800000 */
.L_x_2105:
        /* <DEDUP_REMOVED lines=11> */
[----:B------:R-:W-:-:S04]  /*1ca0*/  F2FP.F16.F32.PACK_AB R0, RZ, R0 ;  /* 0x00000000ff00723e */ /* 0x000fc800000000ff */
[----:B------:R-:W-:Y:S01]  /*1cb0*/  PRMT R19, R0, 0x7610, R19 ;  /* 0x0000761000137816 */ /* 0x000fe20000000013 */
[----:B------:R-:W-:Y:S06]  /*1cc0*/  BRA `(.L_x_2110) ;  /* 0x0000000800ac7947 */ /* 0x000fec0003800000 */
.L_x_2119:
        /* <DEDUP_REMOVED lines=9> */
.L_x_2118:
        /* <DEDUP_REMOVED lines=24> */
[----:B------:R-:W-:-:S04]  /*1ee0*/  F2FP.F16.F32.PACK_AB R5, RZ, R5 ;  /* 0x00000005ff05723e */ /* 0x000fc800000000ff */
[----:B------:R-:W-:Y:S01]  /*1ef0*/  PRMT R19, R5, 0x7610, R19 ;  /* 0x0000761005137816 */ /* 0x000fe20000000013 */
[----:B------:R-:W-:Y:S06]  /*1f00*/  BRA `(.L_x_2110) ;  /* 0x00000008001c7947 */ /* 0x000fec0003800000 */
.L_x_2121:
        /* <DEDUP_REMOVED lines=11> */
[----:B------:R-:W-:-:S04]  /*1fc0*/  F2FP.F16.F32.PACK_AB R0, RZ, R0 ;  /* 0x00000000ff00723e */ /* 0x000fc800000000ff */
[----:B------:R-:W-:Y:S01]  /*1fd0*/  PRMT R19, R0, 0x7610, R19 ;  /* 0x0000761000137816 */ /* 0x000fe20000000013 */
[----:B------:R-:W-:Y:S06]  /*1fe0*/  BRA `(.L_x_2110) ;  /* 0x0000000400e47947 */ /* 0x000fec0003800000 */
.L_x_2120:
[----:B------:R-:W2:Y:S02]  /*1ff0*/  LDG.E.U16 R0, desc[UR36][R2.64] ;  /* 0x0000002402007981 */ /* 0x000ea4000c1e1500 */
[----:B--2---:R-:W-:-:S05]  /*2000*/  IMAD.U32 R0, R0, 0x10000, RZ ;  /* 0x0001000000007824 */ /* 0x004fca00078e00ff */
[----:B------:R-:W-:-:S04]  /*2010*/  F2FP.F16.F32.PACK_AB R0, RZ, R0 ;  /* 0x00000000ff00723e */ /* 0x000fc800000000ff */
[----:B------:R-:W-:Y:S01]  /*2020*/  PRMT R19, R0, 0x7610, R19 ;  /* 0x0000761000137816 */ /* 0x000fe20000000013 */
[----:B------:R-:W-:Y:S06]  /*2030*/  BRA `(.L_x_2110) ;  /* 0x0000000400d07947 */ /* 0x000fec0003800000 */
.L_x_2117:
        /* <DEDUP_REMOVED lines=10> */
[----:B------:R-:W-:-:S04]  /*20e0*/  F2FP.F16.F32.PACK_AB R0, RZ, R0 ;  /* 0x00000000ff00723e */ /* 0x000fc800000000ff */
[----:B------:R-:W-:Y:S01]  /*20f0*/  PRMT R19, R0, 0x7610, R19 ;  /* 0x0000761000137816 */ /* 0x000fe20000000013 */
[----:B------:R-:W-:Y:S06]  /*2100*/  BRA `(.L_x_2110) ;  /* 0x00000004009c7947 */ /* 0x000fec0003800000 */
.L_x_2124:
        /* <DEDUP_REMOVED lines=21> */
.L_x_2128:
[----:B------:R-:W-:Y:S05]  /*2260*/  BSYNC.RECONVERGENT B1 ;  /* 0x0000000000017941 */ /* 0x000fea0003800200 */
.L_x_2127:
[----:B------:R-:W-:Y:S01]  /*2270*/  IMAD.SHL.U32 R0, R0, 0x100000, RZ ;  /* 0x0010000000007824 */ /* 0x000fe200078e00ff */
[----:B------:R-:W-:-:S04]  /*2280*/  LEA R2, R2, 0x3b800000, 0x17 ;  /* 0x3b80000002027811 */ /* 0x000fc800078eb8ff */
[----:B------:R-:W-:-:S07]  /*2290*/  LOP3.LUT R0, R2, R0, R7, 0xfe, !PT ;  /* 0x0000000002007212 */ /* 0x000fce00078efe07 */
.L_x_2126:
[----:B------:R-:W-:Y:S05]  /*22a0*/  BSYNC.RECONVERGENT B0 ;  /* 0x0000000000007941 */ /* 0x000fea0003800200 */
.L_x_2125:
[----:B------:R-:W-:-:S04]  /*22b0*/  F2FP.F16.F32.PACK_AB R0, RZ, R0 ;  /* 0x00000000ff00723e */ /* 0x000fc800000000ff */
[----:B------:R-:W-:Y:S01]  /*22c0*/  PRMT R19, R0, 0x7610, R19 ;  /* 0x0000761000137816 */ /* 0x000fe20000000013 */
[----:B------:R-:W-:Y:S06]  /*22d0*/  BRA `(.L_x_2110) ;  /* 0x0000000400287947 */ /* 0x000fec0003800000 */
.L_x_2123:
        /* <DEDUP_REMOVED lines=21> */
.L_x_2132:
[----:B------:R-:W-:Y:S05]  /*2430*/  BSYNC.RECONVERGENT B1 ;  /* 0x0000000000017941 */ /* 0x000fea0003800200 */
.L_x_2131:
[----:B------:R-:W-:Y:S01]  /*2440*/  IMAD.SHL.U32 R0, R0, 0x200000, RZ ;  /* 0x0020000000007824 */ /* 0x000fe200078e00ff */
[----:B------:R-:W-:-:S04]  /*2450*/  LEA R2, R2, 0x37800000, 0x17 ;  /* 0x3780000002027811 */ /* 0x000fc800078eb8ff */
[----:B------:R-:W-:-:S07]  /*2460*/  LOP3.LUT R0, R2, R0, R7, 0xfe, !PT ;  /* 0x0000000002007212 */ /* 0x000fce00078efe07 */
.L_x_2130:
[----:B------:R-:W-:Y:S05]  /*2470*/  BSYNC.RECONVERGENT B0 ;  /* 0x0000000000007941 */ /* 0x000fea0003800200 */
.L_x_2129:
[----:B------:R-:W-:-:S04]  /*2480*/  F2FP.F16.F32.PACK_AB R0, RZ, R0 ;  /* 0x00000000ff00723e */ /* 0x000fc800000000ff */
[----:B------:R-:W-:Y:S01]  /*2490*/  PRMT R19, R0, 0x7610, R19 ;  /* 0x0000761000137816 */ /* 0x000fe20000000013 */
[----:B------:R-:W-:Y:S06]  /*24a0*/  BRA `(.L_x_2110) ;  /* 0x0000000000b47947 */ /* 0x000fec0003800000 */
.L_x_2122:
[----:B------:R-:W-:-:S09]  /*24b0*/  UISETP.NE.AND UP0, UPT, UR4, 0x1c, UPT ;  /* 0x0000001c0400788c */ /* 0x000fd2000bf05270 */
[----:B------:R-:W-:Y:S05]  /*24c0*/  BRA.U !UP0, `(.L_x_2133) ;  /* 0x00000001089c7547 */ /* 0x000fea000b800000 */
[----:B------:R-:W-:-:S09]  /*24d0*/  UISETP.NE.AND UP0, UPT, UR4, 0x1d, UPT ;  /* 0x0000001d0400788c */ /* 0x000fd2000bf05270 */
[----:B------:R-:W-:Y:S05]  /*24e0*/  BRA.U !UP0, `(.L_x_2134) ;  /* 0x0000000108807547 */ /* 0x000fea000b800000 */
[----:B------:R-:W-:-:S09]  /*24f0*/  UISETP.NE.AND UP0, UPT, UR4, 0x2c, UPT ;  /* 0x0000002c0400788c */ /* 0x000fd2000bf05270 */
[----:B------:R-:W-:Y:S05]  /*2500*/  BRA.U !UP0, `(.L_x_2135) ;  /* 0x0000000108487547 */ /* 0x000fea000b800000 */
.L_x_2109:
        /* <DEDUP_REMOVED lines=16> */
.L_x_2136:
[----:B------:R-:W-:Y:S01]  /*2610*/  PRMT R19, RZ, 0x7610, R19 ;  /* 0x00007610ff137816 */ /* 0x000fe20000000013 */
[----:B------:R-:W-:Y:S06]  /*2620*/  BRA `(.L_x_2110) ;  /* 0x0000000000547947 */ /* 0x000fec0003800000 */
.L_x_2135:
        /* <DEDUP_REMOVED lines=8> */
.L_x_2138:
[----:B------:R-:W-:Y:S05]  /*26b0*/  BSYNC.RECONVERGENT B0 ;  /* 0x0000000000007941 */ /* 0x000fea0003800200 */
.L_x_2137:
[----:B------:R-:W-:-:S04]  /*26c0*/  F2FP.F16.F32.PACK_AB R0, RZ, R0 ;  /* 0x00000000ff00723e */ /* 0x000fc800000000ff */
[----:B------:R-:W-:Y:S01]  /*26d0*/  PRMT R19, R0, 0x7610, R19 ;  /* 0x0000761000137816 */ /* 0x000fe20000000013 */
[----:B------:R-:W-:Y:S06]  /*26e0*/  BRA `(.L_x_2110) ;  /* 0x0000000000247947 */ /* 0x000fec0003800000 */
.L_x_2134:
[----:B------:R-:W2:Y:S02]  /*26f0*/  LDG.E.64 R2, desc[UR36][R2.64] ;  /* 0x0000002402027981 */ /* 0x000ea4000c1e1b00 */
[----:B--2---:R-:W0:Y:S02]  /*2700*/  I2F.U64 R0, R2 ;  /* 0x0000000200007312 */ /* 0x004e240000301000 */
[----:B0-----:R-:W-:-:S04]  /*2710*/  F2FP.F16.F32.PACK_AB R0, RZ, R0 ;  /* 0x00000000ff00723e */ /* 0x001fc800000000ff */
[----:B------:R-:W-:Y:S01]  /*2720*/  PRMT R19, R0, 0x7610, R19 ;  /* 0x0000761000137816 */ /* 0x000fe20000000013 */
[----:B------:R-:W-:Y:S06]  /*2730*/  BRA `(.L_x_2110) ;  /* 0x0000000000107947 */ /* 0x000fec0003800000 */
.L_x_2133:
[----:B------:R-:W2:Y:S02]  /*2740*/  LDG.E R2, desc[UR36][R2.64] ;  /* 0x0000002402027981 */ /* 0x000ea4000c1e1900 */
[----:B--2---:R-:W-:-:S04]  /*2750*/  I2FP.F32.U32 R0, R2 ;  /* 0x0000000200007245 */ /* 0x004fc80000201000 */
[----:B------:R-:W-:-:S04]  /*2760*/  F2FP.F16.F32.PACK_AB R0, RZ, R0 ;  /* 0x00000000ff00723e */ /* 0x000fc800000000ff */
[----:B------:R-:W-:-:S07]  /*2770*/  PRMT R19, R0, 0x7610, R19 ;  /* 0x0000761000137816 */ /* 0x000fce0000000013 */
.L_x_2110:
[----:B------:R-:W0:Y:S01]  /*2780*/  LDCU.64 UR6, c[0x0][0x5f8] ;  /* 0x0000bf00ff0677ac */ /* 0x000e220008000a00 */
[----:B------:R-:W-:-:S04]  /*2790*/  UPRMT UR4, UR42, 0x9910, URZ ;  /* 0x000099102a047896 */ /* 0x000fc800080000ff */
[----:B------:R-:W-:Y:S01]  /*27a0*/  UISETP.GT.AND UP0, UPT, UR4, 0x9, UPT ;  /* 0x000000090400788c */ /* 0x000fe2000bf04270 */
[----:B01----:R-:W-:-:S05]  /*27b0*/  IADD3 R2, P0, PT, R18, UR6, RZ ;  /* 0x0000000612027c10 */ /* 0x003fca000ff1e0ff */
        /* <DEDUP_REMOVED lines=12> */
[----:B0-----:R-:W-:Y:S01]  /*2880*/  F2FP.F16.F32.PACK_AB R0, RZ, R0 ;  /* 0x00000000ff00723e */ /* 0x001fe200000000ff */
[----:B------:R-:W-:Y:S06]  /*2890*/  BRA `(.L_x_2144) ;  /* 0x0000000c008c7947 */ /* 0x000fec0003800000 */
.L_x_2142:
[----:B------:R-:W2:Y:S02]  /*28a0*/  LDG.E.U8 R2, desc[UR36][R2.64] ;  /* 0x0000002402027981 */ /* 0x000ea4000c1e1100 */
[----:B--2---:R-:W-:-:S04]  /*28b0*/  I2FP.F32.U32 R0, R2 ;  /* 0x0000000200007245 */ /* 0x004fc80000201000 */
[----:B------:R-:W-:Y:S01]  /*28c0*/  F2FP.F16.F32.PACK_AB R0, RZ, R0 ;  /* 0x00000000ff00723e */ /* 0x000fe200000000ff */
[----:B------:R-:W-:Y:S06]  /*28d0*/  BRA `(.L_x_2144) ;  /* 0x0000000c007c7947 */ /* 0x000fec0003800000 */
.L_x_2141:
        /* <DEDUP_REMOVED lines=8> */
[----:B0-----:R-:W-:Y:S01]  /*2960*/  F2FP.F16.F32.PACK_AB R0, RZ, R0 ;  /* 0x00000000ff00723e */ /* 0x001fe200000000ff */
[----:B------:R-:W-:Y:S06]  /*2970*/  BRA `(.L_x_2144) ;  /* 0x0000000c00547947 */ /* 0x000fec0003800000 */
.L_x_2146:
[----:B------:R-:W2:Y:S02]  /*2980*/  LDG.E R2, desc[UR36][R2.64] ;  /* 0x0000002402027981 */ /* 0x000ea4000c1e1900 */
[----:B--2---:R-:W-:-:S04]  /*2990*/  I2FP.F32.S32 R0, R2 ;  /* 0x0000000200007245 */ /* 0x004fc80000201400 */
[----:B------:R-:W-:Y:S01]  /*29a0*/  F2FP.F16.F32.PACK_AB R0, RZ, R0 ;  /* 0x00000000ff00723e */ /* 0x000fe200000000ff */
[----:B------:R-:W-:Y:S06]  /*29b0*/  BRA `(.L_x_2144) ;  /* 0x0000000c00447947 */ /* 0x000fec0003800000 */
.L_x_2145:
[----:B------:R-:W2:Y:S02]  /*29c0*/  LDG.E.U16 R2, desc[UR36][R2.64] ;  /* 0x0000002402027981 */ /* 0x000ea4000c1e1500 */
[----:B--2---:R-:W0:Y:S02]  /*29d0*/  I2F.S16 R0, R2 ;  /* 0x0000000200007306 */ /* 0x004e240000101400 */
[----:B0-----:R-:W-:Y:S01]  /*29e0*/  F2FP.F16.F32.PACK_AB R0, RZ, R0 ;  /* 0x00000000ff00723e */ /* 0x001fe200000000ff */
[----:B------:R-:W-:Y:S06]  /*29f0*/  BRA `(.L_x_2144) ;  /* 0x0000000c00347947 */ /* 0x000fec0003800000 */
.L_x_2140:
        /* <DEDUP_REMOVED lines=9> */
.L_x_2148:
[----:B------:R1:W5:Y:S01]  /*2a90*/  LDG.E.U16 R0, desc[UR36][R2.64] ;  /* 0x0000002402007981 */ /* 0x000362000c1e1500 */
[----:B------:R-:W-:Y:S05]  /*2aa0*/  BRA `(.L_x_2144) ;  /* 0x0000000c00087947 */ /* 0x000fea0003800000 */
.L_x_2147:
        /* <DEDUP_REMOVED lines=9> */
.L_x_2150:
[----:B------:R0:W5:Y:S01]  /*2b40*/  LDG.E.U16 R0, desc[UR36][R2.64] ;  /* 0x0000002402007981 */ /* 0x000162000c1e1500 */
[----:B------:R-:W-:Y:S05]  /*2b50*/  BRA `(.L_x_2144) ;  /* 0x0000000800dc7947 */ /* 0x000fea0003800000 */
.L_x_2149:
[----:B------:R-:W2:Y:S01]  /*2b60*/  LDG.E.64 R2, desc[UR36][R2.64] ;  /* 0x0000002402027981 */ /* 0x000ea2000c1e1b00 */
[----:B------:R-:W-:Y:S01]  /*2b70*/  UMOV UR4, 0xf0000000 ;  /* 0xf000000000047882 */ /* 0x000fe20000000000 */
[----:B------:R-:W-:Y:S01]  /*2b80*/  UMOV UR5, 0x380fffff ;  /* 0x380fffff00057882 */ /* 0x000fe20000000000 */
[----:B--2---:R-:W0:Y:S01]  /*2b90*/  F2F.F32.F64 R0, R2 ;  /* 0x0000000200007310 */ /* 0x004e220000301000 */
[----:B------:R-:W-:-:S14]  /*2ba0*/  DSETP.GEU.AND P0, PT, |R2|, UR4, PT ;  /* 0x0000000402007e2a */ /* 0x000fdc000bf0e200 */
[----:B0-----:R-:W-:-:S05]  /*2bb0*/  @!P0 FMUL R0, R0, 1.175494350822287508e-38 ;  /* 0x0080000000008820 */ /* 0x001fca0000400000 */
[----:B------:R-:W-:Y:S01]  /*2bc0*/  F2FP.F16.F32.PACK_AB R0, RZ, R0 ;  /* 0x00000000ff00723e */ /* 0x000fe200000000ff */
[----:B------:R-:W-:Y:S06]  /*2bd0*/  BRA `(.L_x_2144) ;  /* 0x0000000800bc7947 */ /* 0x000fec0003800000 */
.L_x_2139:
        /* <DEDUP_REMOVED lines=11> */
[----:B------:R-:W-:Y:S01]  /*2c90*/  F2FP.F16.F32.PACK_AB R0, RZ, R0 ;  /* 0x00000000ff00723e */ /* 0x000fe200000000ff */
[----:B------:R-:W-:Y:S06]  /*2ca0*/  BRA `(.L_x_2144) ;  /* 0x0000000800887947 */ /* 0x000fec0003800000 */
.L_x_2153:
        /* <DEDUP_REMOVED lines=8> */
.L_x_2152:
        /* <DEDUP_REMOVED lines=27> */
.L_x_2155:
[----:B------:R-:W2:Y:S02]  /*2ee0*/  LDG.E.U8 R2, desc[UR36][R2.64] ;  /* 0x0000002402027981 */ /* 0x000ea4000c1e1100 */
[C---:B--2---:R-:W-:Y:S01]  /*2ef0*/  IMAD.SHL.U32 R4, R2.reuse, 0x2000000, RZ ;  /* 0x0200000002047824 */ /* 0x044fe200078e00ff */
[----:B------:R-:W-:-:S04]  /*2f00*/  SHF.L.U32 R5, R2, 0x8, RZ ;  /* 0x0000000802057819 */ /* 0x000fc800000006ff */
        /* <DEDUP_REMOVED lines=8> */
[----:B------:R-:W-:Y:S01]  /*2f90*/  F2FP.F16.F32.PACK_AB R0, RZ, R0 ;  /* 0x00000000ff00723e */ /* 0x000fe200000000ff */
[----:B------:R-:W-:Y:S06]  /*2fa0*/  BRA `(.L_x_2144) ;  /* 0x0000000400c87947 */ /* 0x000fec0003800000 */
.L_x_2154:
[----:B------:R-:W2:Y:S02]  /*2fb0*/  LDG.E.U16 R0, desc[UR36][R2.64] ;  /* 0x0000002402007981 */ /* 0x000ea4000c1e1500 */
[----:B--2---:R-:W-:-:S05]  /*2fc0*/  IMAD.U32 R0, R0, 0x10000, RZ ;  /* 0x0001000000007824 */ /* 0x004fca00078e00ff */
[----:B------:R-:W-:Y:S01]  /*2fd0*/  F2FP.F16.F32.PACK_AB R0, RZ, R0 ;  /* 0x00000000ff00723e */ /* 0x000fe200000000ff */
[----:B------:R-:W-:Y:S06]  /*2fe0*/  BRA `(.L_x_2144) ;  /* 0x0000000400b87947 */ /* 0x000fec0003800000 */
.L_x_2151:
        /* <DEDUP_REMOVED lines=10> */
[----:B------:R-:W-:Y:S01]  /*3090*/  F2FP.F16.F32.PACK_AB R0, RZ, R0 ;  /* 0x00000000ff00723e */ /* 0x000fe200000000ff */
[----:B------:R-:W-:Y:S06]  /*30a0*/  BRA `(.L_x_2144) ;  /* 0x0000000400887947 */ /* 0x000fec0003800000 */
.L_x_2158:
        /* <DEDUP_REMOVED lines=21> */
.L_x_2162:
[----:B------:R-:W-:Y:S05]  /*3200*/  BSYNC.RECONVERGENT B1 ;  /* 0x0000000000017941 */ /* 0x000fea0003800200 */
.L_x_2161:
[----:B------:R-:W-:Y:S01]  /*3210*/  IMAD.SHL.U32 R0, R0, 0x100000, RZ ;  /* 0x0010000000007824 */ /* 0x000fe200078e00ff */
[----:B------:R-:W-:-:S04]  /*3220*/  LEA R2, R2, 0x3b800000, 0x17 ;  /* 0x3b80000002027811 */ /* 0x000fc800078eb8ff */
[----:B------:R-:W-:-:S07]  /*3230*/  LOP3.LUT R0, R2, R0, R7, 0xfe, !PT ;  /* 0x0000000002007212 */ /* 0x000fce00078efe07 */
.L_x_2160:
[----:B------:R-:W-:Y:S05]  /*3240*/  BSYNC.RECONVERGENT B0 ;  /* 0x0000000000007941 */ /* 0x000fea0003800200 */
.L_x_2159:
[----:B------:R-:W-:Y:S01]  /*3250*/  F2FP.F16.F32.PACK_AB R0, RZ, R0 ;  /* 0x00000000ff00723e */ /* 0x000fe200000000ff */
[----:B------:R-:W-:Y:S06]  /*3260*/  BRA `(.L_x_2144) ;  /* 0x0000000400187947 */ /* 0x000fec0003800000 */
.L_x_2157:
        /* <DEDUP_REMOVED lines=21> */
.L_x_2166:
[----:B------:R-:W-:Y:S05]  /*33c0*/  BSYNC.RECONVERGENT B1 ;  /* 0x0000000000017941 */ /* 0x000fea0003800200 */
.L_x_2165:
[----:B------:R-:W-:Y:S01]  /*33d0*/  IMAD.SHL.U32 R0, R0, 0x200000, RZ ;  /* 0x0020000000007824 */ /* 0x000fe200078e00ff */
[----:B------:R-:W-:-:S04]  /*33e0*/  LEA R2, R2, 0x37800000, 0x17 ;  /* 0x3780000002027811 */ /* 0x000fc800078eb8ff */
[----:B------:R-:W-:-:S07]  /*33f0*/  LOP3.LUT R0, R2, R0, R7, 0xfe, !PT ;  /* 0x0000000002007212 */ /* 0x000fce00078efe07 */
.L_x_2164:
[----:B------:R-:W-:Y:S05]  /*3400*/  BSYNC.RECONVERGENT B0 ;  /* 0x0000000000007941 */ /* 0x000fea0003800200 */
.L_x_2163:
[----:B------:R-:W-:Y:S01]  /*3410*/  F2FP.F16.F32.PACK_AB R0, RZ, R0 ;  /* 0x00000000ff00723e */ /* 0x000fe200000000ff */
[----:B------:R-:W-:Y:S06]  /*3420*/  BRA `(.L_x_2144) ;  /* 0x0000000000a87947 */ /* 0x000fec0003800000 */
.L_x_2156:
[----:B------:R-:W-:-:S09]  /*3430*/  UISETP.NE.AND UP0, UPT, UR4, 0x1c, UPT ;  /* 0x0000001c0400788c */ /* 0x000fd2000bf05270 */
[----:B------:R-:W-:Y:S05]  /*3440*/  BRA.U !UP0, `(.L_x_2167) ;  /* 0x0000000108947547 */ /* 0x000fea000b800000 */
[----:B------:R-:W-:-:S09]  /*3450*/  UISETP.NE.AND UP0, UPT, UR4, 0x1d, UPT ;  /* 0x0000001d0400788c */ /* 0x000fd2000bf05270 */
[----:B------:R-:W-:Y:S05]  /*3460*/  BRA.U !UP0, `(.L_x_2168) ;  /* 0x00000001087c7547 */ /* 0x000fea000b800000 */
[----:B------:R-:W-:-:S09]  /*3470*/  UISETP.NE.AND UP0, UPT, UR4, 0x2c, UPT ;  /* 0x0000002c0400788c */ /* 0x000fd2000bf05270 */
[----:B------:R-:W-:Y:S05]  /*3480*/  BRA.U !UP0, `(.L_x_2169) ;  /* 0x0000000108487547 */ /* 0x000fea000b800000 */
.L_x_2143:
        /* <DEDUP_REMOVED lines=15> */
[----:B--2--5:R-:W-:Y:S05]  /*3580*/  CALL.ABS.NOINC R2 ;  /* 0x0000000002007343 */ /* 0x024fea0003c00000 */
.L_x_2170:
[----:B------:R-:W-:Y:S01]  /*3590*/  PRMT R0, RZ, 0x7610, R0 ;  /* 0x00007610ff007816 */ /* 0x000fe20000000000 */
[----:B------:R-:W-:Y:S06]  /*35a0*/  BRA `(.L_x_2144) ;  /* 0x0000000000487947 */ /* 0x000fec0003800000 */
.L_x_2169:
        /* <DEDUP_REMOVED lines=8> */
.L_x_2172:
[----:B------:R-:W-:Y:S05]  /*3630*/  BSYNC.RECONVERGENT B0 ;  /* 0x0000000000007941 */ /* 0x000fea0003800200 */
.L_x_2171:
[----:B------:R-:W-:Y:S01]  /*3640*/  F2FP.F16.F32.PACK_AB R0, RZ, R0 ;  /* 0x00000000ff00723e */ /* 0x000fe200000000ff */
[----:B------:R-:W-:Y:S06]  /*3650*/  BRA `(.L_x_2144) ;  /* 0x00000000001c7947 */ /* 0x000fec0003800000 */
.L_x_2168:
[----:B------:R-:W2:Y:S02]  /*3660*/  LDG.E.64 R2, desc[UR36][R2.64] ;  /* 0x0000002402027981 */ /* 0x000ea4000c1e1b00 */
[----:B--2---:R-:W0:Y:S02]  /*3670*/  I2F.U64 R0, R2 ;  /* 0x0000000200007312 */ /* 0x004e240000301000 */
[----:B0-----:R-:W-:Y:S01]  /*3680*/  F2FP.F16.F32.PACK_AB R0, RZ, R0 ;  /* 0x00000000ff00723e */ /* 0x001fe200000000ff */
[----:B------:R-:W-:Y:S06]  /*3690*/  BRA `(.L_x_2144) ;  /* 0x00000000000c7947 */ /* 0x000fec0003800000 */
.L_x_2167:
[----:B------:R-:W2:Y:S02]  /*36a0*/  LDG.E R2, desc[UR36][R2.64] ;  /* 0x0000002402027981 */ /* 0x000ea4000c1e1900 */
[----:B--2---:R-:W-:-:S04]  /*36b0*/  I2FP.F32.U32 R0, R2 ;  /* 0x0000000200007245 */ /* 0x004fc80000201000 */
[----:B------:R-:W-:-:S07]  /*36c0*/  F2FP.F16.F32.PACK_AB R0, RZ, R0 ;  /* 0x00000000ff00723e */ /* 0x000fce00000000ff */
.L_x_2144:
[----:B-----5:R-:W-:Y:S01]  /*36d0*/  HADD2.F32 R0, -RZ, R0.H0_H0 ;  /* 0x20000000ff007230 */ /* 0x020fe20000004100 */
[----:B------:R-:W0:Y:S01]  /*36e0*/  LDCU.64 UR6, c[0x0][0x5e8] ;  /* 0x0000bd00ff0677ac */ /* 0x000e220008000a00 */
[----:B------:R-:W-:Y:S01]  /*36f0*/  HADD2.F32 R19, -RZ, R19.H0_H0 ;  /* 0x20000013ff137230 */ /* 0x000fe20000004100 */
[----:B------:R-:W-:-:S03]  /*3700*/  UPRMT UR4, UR43, 0x9910, URZ ;  /* 0x000099102b047896 */ /* 0x000fc600080000ff */
[----:B------:R-:W2:Y:S01]  /*3710*/  MUFU.RCP R0, R0 ;  /* 0x0000000000007308 */ /* 0x000ea20000001000 */
[----:B------:R-:W-:Y:S01]  /*3720*/  UISETP.GT.AND UP0, UPT, UR4, 0x9, UPT ;  /* 0x000000090400788c */ /* 0x000fe2000bf04270 */
[----:B01----:R-:W-:Y:S01]  /*3730*/  IADD3 R2, P0, PT, R16, UR6, RZ ;  /* 0x0000000610027c10 */ /* 0x003fe2000ff1e0ff */
[----:B--2---:R-:W-:-:S04]  /*3740*/  FMUL.FTZ R19, R19, R0 ;  /* 0x0000000013137220 */ /* 0x004fc80000410000 */
[----:B------:R-:W-:Y:S01]  /*3750*/  IMAD.X R3, RZ, RZ, UR7, P0 ;  /* 0x00000007ff037e24 */ /* 0x000fe200080e06ff */
[----:B------:R-:W-:-:S05]  /*3760*/  F2FP.F16.F32.PACK_AB R19, RZ, R19 ;  /* 0x00000013ff13723e */ /* 0x000fca00000000ff */
[----:B------:R-:W-:-:S06]  /*3770*/  HADD2.F32 R19, -RZ, R19.H0_H0 ;  /* 0x20000013ff137230 */ /* 0x000fcc0000004100 */
[----:B------:R-:W0:Y:S02]  /*3780*/  FRND.TRUNC R19, R19 ;  /* 0x0000001300137307 */ /* 0x000e24000020d000 */
[----:B0-----:R-:W-:Y:S01]  /*3790*/  F2FP.F16.F32.PACK_AB R0, RZ, R19 ;  /* 0x00000013ff00723e */ /* 0x001fe200000000ff */
[----:B------:R-:W-:Y:S06]  /*37a0*/  BRA.U UP0, `(.L_x_2173) ;  /* 0x0000000500047547 */ /* 0x000fec000b800000 */
        /* <DEDUP_REMOVED lines=8> */
[----:B------:R-:W-:-:S04]  /*3830*/  HADD2.F32 R0, -RZ, R0.H0_H0 ;  /* 0x20000000ff007230 */ /* 0x000fc80000004100 */
[----:B------:R-:W0:Y:S02]  /*3840*/  F2I.FTZ.TRUNC.NTZ R5, R0 ;  /* 0x0000000000057305 */ /* 0x000e24000021f100 */
[----:B0-----:R0:W-:Y:S01]  /*3850*/  STG.E.U8 desc[UR36][R2.64], R5 ;  /* 0x0000000502007986 */ /* 0x0011e2000c101124 */
[----:B------:R-:W-:Y:S05]  /*3860*/  BRA `(.L_x_2178) ;  /* 0x0000000c00807947 */ /* 0x000fea0003800000 */
.L_x_2176:
[----:B------:R-:W-:-:S06]  /*3870*/  HADD2.F32 R5, -RZ, R0.H0_H0 ;  /* 0x20000000ff057230 */ /* 0x000fcc0000004100 */
[----:B------:R-:W0:Y:S02]  /*3880*/  F2I.S64.TRUNC R4, R5 ;  /* 0x0000000500047311 */ /* 0x000e24000020d900 */
[----:B0-----:R1:W-:Y:S01]  /*3890*/  STG.E.U8 desc[UR36][R2.64], R4 ;  /* 0x0000000402007986 */ /* 0x0013e2000c101124 */
[----:B------:R-:W-:Y:S05]  /*38a0*/  BRA `(.L_x_2178) ;  /* 0x0000000c00707947 */ /* 0x000fea0003800000 */
.L_x_2175:
[----:B------:R-:W-:-:S09]  /*38b0*/  UISETP.NE.AND UP0, UPT, UR4, 0x2, UPT ;  /* 0x000000020400788c */ /* 0x000fd2000bf05270 */
[----:B------:R-:W-:Y:S05]  /*38c0*/  BRA.U !UP0, `(.L_x_2179) ;  /* 0x0000000108307547 */ /* 0x000fea000b800000 */
[----:B------:R-:W-:-:S09]  /*38d0*/  UISETP.NE.AND UP0, UPT, UR4, 0x3, UPT ;  /* 0x000000030400788c */ /* 0x000fd2000bf05270 */
[----:B------:R-:W-:Y:S05]  /*38e0*/  BRA.U !UP0, `(.L_x_2180) ;  /* 0x0000000108187547 */ /* 0x000fea000b800000 */
[----:B------:R-:W-:-:S09]  /*38f0*/  UISETP.NE.AND UP0, UPT, UR4, 0x4, UPT ;  /* 0x000000040400788c */ /* 0x000fd2000bf05270 */
[----:B------:R-:W-:Y:S05]  /*3900*/  BRA.U UP0, `(.L_x_2177) ;  /* 0x0000000900b87547 */ /* 0x000fea000b800000 */
[----:B------:R-:W-:-:S06]  /*3910*/  HADD2.F32 R4, -RZ, R0.H0_H0 ;  /* 0x20000000ff047230 */ /* 0x000fcc0000004100 */
[----:B------:R-:W0:Y:S02]  /*3920*/  F2I.S64.TRUNC R4, R4 ;  /* 0x0000000400047311 */ /* 0x000e24000020d900 */
[----:B0-----:R4:W-:Y:S01]  /*3930*/  STG.E.64 desc[UR36][R2.64], R4 ;  /* 0x0000000402007986 */ /* 0x0019e2000c101b24 */
[----:B------:R-:W-:Y:S05]  /*3940*/  BRA `(.L_x_2178) ;  /* 0x0000000c00487947 */ /* 0x000fea0003800000 */
.L_x_2180:
[----:B------:R-:W-:-:S04]  /*3950*/  HADD2.F32 R0, -RZ, R0.H0_H0 ;  /* 0x20000000ff007230 */ /* 0x000fc80000004100 */
[----:B------:R-:W0:Y:S02]  /*3960*/  F2I.FTZ.TRUNC.NTZ R5, R0 ;  /* 0x0000000000057305 */ /* 0x000e24000021f100 */
[----:B0-----:R3:W-:Y:S01]  /*3970*/  STG.E desc[UR36][R2.64], R5 ;  /* 0x0000000502007986 */ /* 0x0017e2000c101924 */
[----:B------:R-:W-:Y:S05]  /*3980*/  BRA `(.L_x_2178) ;  /* 0x0000000c00387947 */ /* 0x000fea0003800000 */
.L_x_2179:
[----:B------:R-:W-:-:S04]  /*3990*/  HADD2.F32 R0, -RZ, R0.H0_H0 ;  /* 0x20000000ff007230 */ /* 0x000fc80000004100 */
[----:B------:R-:W0:Y:S02]  /*39a0*/  F2I.FTZ.TRUNC.NTZ R5, R0 ;  /* 0x0000000000057305 */ /* 0x000e24000021f100 */
[----:B0-----:R2:W-:Y:S01]  /*39b0*/  STG.E.U16 desc[UR36][R2.64], R5 ;  /* 0x0000000502007986 */ /* 0x0015e2000c101524 */
[----:B------:R-:W-:Y:S05]  /*39c0*/  BRA `(.L_x_2178) ;  /* 0x0000000c00287947 */ /* 0x000fea0003800000 */
.L_x_2174:
[----:B------:R-:W-:-:S09]  /*39d0*/  UISETP.GT.AND UP0, UPT, UR4, 0x6, UPT ;  /* 0x000000060400788c */ /* 0x000fd2000bf04270 */
[----:B------:R-:W-:Y:S05]  /*39e0*/  BRA.U UP0, `(.L_x_2181) ;  /* 0x0000000100247547 */ /* 0x000fea000b800000 */
[----:B------:R-:W-:-:S09]  /*39f0*/  UISETP.NE.AND UP0, UPT, UR4, 0x5, UPT ;  /* 0x000000050400788c */ /* 0x000fd2000bf05270 */
[----:B------:R-:W-:Y:S05]  /*3a00*/  BRA.U !UP0, `(.L_x_2182) ;  /* 0x0000000108147547 */ /* 0x000fea000b800000 */
[----:B------:R-:W-:-:S09]  /*3a10*/  UISETP.NE.AND UP0, UPT, UR4, 0x6, UPT ;  /* 0x000000060400788c */ /* 0x000fd2000bf05270 */
[----:B------:R-:W-:Y:S05]  /*3a20*/  BRA.U UP0, `(.L_x_2177) ;  /* 0x0000000900707547 */ /* 0x000fea000b800000 */
[----:B------:R-:W-:-:S05]  /*3a30*/  HADD2.F32 R5, -RZ, R0.H0_H0 ;  /* 0x20000000ff057230 */ /* 0x000fca0000004100 */
[----:B------:R0:W-:Y:S01]  /*3a40*/  STG.E desc[UR36][R2.64], R5 ;  /* 0x0000000502007986 */ /* 0x0001e2000c101924 */
[----:B------:R-:W-:Y:S05]  /*3a50*/  BRA `(.L_x_2178) ;  /* 0x0000000c00047947 */ /* 0x000fea0003800000 */
.L_x_2182:
[----:B------:R0:W-:Y:S01]  /*3a60*/  STG.E.U16 desc[UR36][R2.64], R0 ;  /* 0x0000000002007986 */ /* 0x0001e2000c101524 */
[----:B------:R-:W-:Y:S05]  /*3a70*/  BRA `(.L_x_2178) ;  /* 0x0000000800fc7947 */ /* 0x000fea0003800000 */
.L_x_2181:
[----:B------:R-:W-:-:S09]  /*3a80*/  UISETP.NE.AND UP0, UPT, UR4, 0x7, UPT ;  /* 0x000000070400788c */ /* 0x000fd2000bf05270 */
[----:B------:R-:W-:Y:S05]  /*3a90*/  BRA.U !UP0, `(.L_x_2183) ;  /* 0x0000000108347547 */ /* 0x000fea000b800000 */
[----:B------:R-:W-:-:S09]  /*3aa0*/  UISETP.NE.AND UP0, UPT, UR4, 0x8, UPT ;  /* 0x000000080400788c */ /* 0x000fd2000bf05270 */
[----:B------:R-:W-:Y:S05]  /*3ab0*/  BRA.U !UP0, `(.L_x_2184) ;  /* 0x0000000108187547 */ /* 0x000fea000b800000 */
[----:B------:R-:W-:-:S09]  /*3ac0*/  UISETP.NE.AND UP0, UPT, UR4, 0x9, UPT ;  /* 0x000000090400788c */ /* 0x000fd2000bf05270 */
[----:B------:R-:W-:Y:S05]  /*3ad0*/  BRA.U UP0, `(.L_x_2177) ;  /* 0x0000000900447547 */ /* 0x000fea000b800000 */
[----:B------:R-:W-:Y:S01]  /*3ae0*/  HADD2.F32 R4, -RZ, R0.H0_H0 ;  /* 0x20000000ff047230 */ /* 0x000fe20000004100 */
[----:B------:R-:W-:-:S05]  /*3af0*/  MOV R5, RZ ;  /* 0x000000ff00057202 */ /* 0x000fca0000000f00 */
[----:B------:R0:W-:Y:S01]  /*3b00*/  STG.E.64 desc[UR36][R2.64], R4 ;  /* 0x0000000402007986 */ /* 0x0001e2000c101b24 */
[----:B------:R-:W-:Y:S05]  /*3b10*/  BRA `(.L_x_2178) ;  /* 0x0000000800d47947 */ /* 0x000fea0003800000 */
.L_x_2184:
[----:B------:R-:W-:-:S05]  /*3b20*/  HADD2.F32 R0, -RZ, R0.H0_H0 ;  /* 0x20000000ff007230 */ /* 0x000fca0000004100 */
[----:B------:R-:W-:-:S04]  /*3b30*/  F2FP.F16.F32.PACK_AB R0, RZ, R0 ;  /* 0x00000000ff00723e */ /* 0x000fc800000000ff */
[----:B------:R-:W-:-:S05]  /*3b40*/  PRMT R0, R0, 0x5410, RZ ;  /* 0x0000541000007816 */ /* 0x000fca00000000ff */
[----:B------:R0:W-:Y:S01]  /*3b50*/  STG.E desc[UR36][R2.64], R0 ;  /* 0x0000000002007986 */ /* 0x0001e2000c101924 */
[----:B------:R-:W-:Y:S05]  /*3b60*/  BRA `(.L_x_2178) ;  /* 0x0000000800c07947 */ /* 0x000fea0003800000 */
.L_x_2183:
[----:B------:R-:W-:-:S05]  /*3b70*/  HADD2.F32 R4, -RZ, R0.H0_H0 ;  /* 0x20000000ff047230 */ /* 0x000fca0000004100 */
[----:B------:R-:W-:-:S06]  /*3b80*/  FMUL.FTZ R4, R4, 1 ;  /* 0x3f80000004047820 */ /* 0x000fcc0000410000 */
[----:B------:R-:W0:Y:S02]  /*3b90*/  F2F.F64.F32 R4, R4 ;  /* 0x0000000400047310 */ /* 0x000e240000201800 */
[----:B0-----:R0:W-:Y:S01]  /*3ba0*/  STG.E.64 desc[UR36][R2.64], R4 ;  /* 0x0000000402007986 */ /* 0x0011e2000c101b24 */
[----:B------:R-:W-:Y:S05]  /*3bb0*/  BRA `(.L_x_2178) ;  /* 0x0000000800ac7947 */ /* 0x000fea0003800000 */
.L_x_2173:
        /* <DEDUP_REMOVED lines=8> */
[----:B------:R-:W-:-:S05]  /*3c40*/  HADD2.F32 R0, -RZ, R0.H0_H0 ;  /* 0x20000000ff007230 */ /* 0x000fca0000004100 */
[----:B------:R-:W-:-:S04]  /*3c50*/  FSETP.NEU.FTZ.AND P0, PT, R0, RZ, PT ;  /* 0x000000ff0000720b */ /* 0x000fc80003f1d000 */
[----:B------:R-:W-:-:S05]  /*3c60*/  SEL R5, RZ, 0x1, !P0 ;  /* 0x00000001ff057807 */ /* 0x000fca0004000000 */
[----:B------:R0:W-:Y:S01]  /*3c70*/  STG.E.U8 desc[UR36][R2.64], R5 ;  /* 0x0000000502007986 */ /* 0x0001e2000c101124 */
[----:B------:R-:W-:Y:S05]  /*3c80*/  BRA `(.L_x_2178) ;  /* 0x0000000800787947 */ /* 0x000fea0003800000 */
.L_x_2187:
[----:B------:R-:W-:Y:S01]  /*3c90*/  HADD2.F32 R0, -RZ, R0.H0_H0 ;  /* 0x20000000ff007230 */ /* 0x000fe20000004100 */
[----:B------:R-:W-:-:S04]  /*3ca0*/  CS2R R6, SRZ ;  /* 0x0000000000067805 */ /* 0x000fc8000001ff00 */
[----:B------:R-:W-:-:S04]  /*3cb0*/  FMUL.FTZ R0, R0, 1 ;  /* 0x3f80000000007820 */ /* 0x000fc80000410000 */
[----:B------:R-:W0:Y:S02]  /*3cc0*/  F2F.F64.F32 R4, R0 ;  /* 0x0000000000047310 */ /* 0x000e240000201800 */
[----:B0-----:R0:W-:Y:S01]  /*3cd0*/  STG.E.128 desc[UR36][R2.64], R4 ;  /* 0x0000000402007986 */ /* 0x0011e2000c101d24 */
[----:B------:R-:W-:Y:S05]  /*3ce0*/  BRA `(.L_x_2178) ;  /* 0x0000000800607947 */ /* 0x000fea0003800000 */
.L_x_2186:
[----:B------:R-:W-:-:S09]  /*3cf0*/  UISETP.NE.AND UP0, UPT, UR4, 0xf, UPT ;  /* 0x0000000f0400788c */ /* 0x000fd2000bf05270 */
[----:B------:R-:W-:Y:S05]  /*3d00*/  BRA.U !UP0, `(.L_x_2188) ;  /* 0x0000000108a07547 */ /* 0x000fea000b800000 */
[----:B------:R-:W-:-:S09]  /*3d10*/  UISETP.NE.AND UP0, UPT, UR4, 0x17, UPT ;  /* 0x000000170400788c */ /* 0x000fd2000bf05270 */
[----:B------:R-:W-:Y:S05]  /*3d20*/  BRA.U !UP0, `(.L_x_2189) ;  /* 0x00000001084c7547 */ /* 0x000fea000b800000 */
[----:B------:R-:W-:-:S09]  /*3d30*/  UISETP.NE.AND UP0, UPT, UR4, 0x18, UPT ;  /* 0x000000180400788c */ /* 0x000fd2000bf05270 */
[----:B------:R-:W-:Y:S05]  /*3d40*/  BRA.U UP0, `(.L_x_2177) ;  /* 0x0000000500a87547 */ /* 0x000fea000b800000 */
[----:B------:R-:W-:Y:S01]  /*3d50*/  HADD2.F32 R7, -RZ, R0.H0_H0 ;  /* 0x20000000ff077230 */ /* 0x000fe20000004100 */
        /* <DEDUP_REMOVED lines=12> */
.L_x_2191:
[----:B------:R-:W-:Y:S05]  /*3e20*/  BSYNC.RECONVERGENT B0 ;  /* 0x0000000000007941 */ /* 0x000fea0003800200 */
.L_x_2190:
[----:B------:R-:W-:-:S05]  /*3e30*/  LOP3.LUT R5, R0, 0x80, R5, 0xf8, !PT ;  /* 0x0000008000057812 */ /* 0x000fca00078ef805 */
[----:B------:R0:W-:Y:S01]  /*3e40*/  STG.E.U8 desc[UR36][R2.64], R5 ;  /* 0x0000000502007986 */ /* 0x0001e2000c101124 */
[----:B------:R-:W-:Y:S05]  /*3e50*/  BRA `(.L_x_2178) ;  /* 0x0000000800047947 */ /* 0x000fea0003800000 */
.L_x_2189:
[----:B------:R-:W-:Y:S01]  /*3e60*/  HADD2.F32 R7, -RZ, R0.H0_H0 ;  /* 0x20000000ff077230 */ /* 0x000fe20000004100 */
        /* <DEDUP_REMOVED lines=14> */
.L_x_2193:
[----:B------:R-:W-:Y:S05]  /*3f50*/  BSYNC.RECONVERGENT B0 ;  /* 0x0000000000007941 */ /* 0x000fea0003800200 */
.L_x_2192:
[----:B------:R-:W-:-:S05]  /*3f60*/  LOP3.LUT R5, R0, 0x80, R5, 0xf8, !PT ;  /* 0x0000008000057812 */ /* 0x000fca00078ef805 */
[----:B------:R0:W-:Y:S01]  /*3f70*/  STG.E.U8 desc[UR36][R2.64], R5 ;  /* 0x0000000502007986 */ /* 0x0001e2000c101124 */
[----:B------:R-:W-:Y:S05]  /*3f80*/  BRA `(.L_x_2178) ;  /* 0x0000000400b87947 */ /* 0x000fea0003800000 */
.L_x_2188:
[----:B------:R-:W-:-:S05]  /*3f90*/  HADD2.F32 R0, -RZ, R0.H0_H0 ;  /* 0x20000000ff007230 */ /* 0x000fca0000004100 */
[----:B------:R-:W-:-:S05]  /*3fa0*/  F2FP.BF16.F32.PACK_AB R0, RZ, R0 ;  /* 0x00000000ff00723e */ /* 0x000fca00000010ff */
[----:B------:R0:W-:Y:S01]  /*3fb0*/  STG.E.U16 desc[UR36][R2.64], R0 ;  /* 0x0000000002007986 */ /* 0x0001e2000c101524 */
[----:B------:R-:W-:Y:S05]  /*3fc0*/  BRA `(.L_x_2178) ;  /* 0x0000000400a87947 */ /* 0x000fea0003800000 */
.L_x_2185:
        /* <DEDUP_REMOVED lines=8> */
[----:B------:R-:W-:-:S06]  /*4050*/  HADD2.F32 R5, -RZ, R0.H0_H0 ;  /* 0x20000000ff057230 */ /* 0x000fcc0000004100 */
[----:B------:R-:W0:Y:S02]  /*4060*/  F2I.FTZ.U32.TRUNC.NTZ R5, R5 ;  /* 0x0000000500057305 */ /* 0x000e24000021f000 */
[----:B0-----:R0:W-:Y:S01]  /*4070*/  STG.E.U16 desc[UR36][R2.64], R5 ;  /* 0x0000000502007986 */ /* 0x0011e2000c101524 */
[----:B------:R-:W-:Y:S05]  /*4080*/  BRA `(.L_x_2178) ;  /* 0x0000000400787947 */ /* 0x000fea0003800000 */
.L_x_2196:
[----:B------:R-:W-:Y:S01]  /*4090*/  HADD2.F32 R5, -RZ, R0.H0_H0 ;  /* 0x20000000ff057230 */ /* 0x000fe20000004100 */
        /* <DEDUP_REMOVED lines=12> */
.L_x_2199:
[----:B------:R-:W-:-:S04]  /*4160*/  SHF.R.U32.HI R0, RZ, 0x14, R5 ;  /* 0x00000014ff007819 */ /* 0x000fc80000011605 */
[----:B------:R-:W-:-:S04]  /*4170*/  LOP3.LUT R0, R0, 0x1, RZ, 0xc0, !PT ;  /* 0x0000000100007812 */ /* 0x000fc800078ec0ff */
[----:B------:R-:W-:-:S04]  /*4180*/  IADD3 R0, PT, PT, R5, 0x487ffff, R0 ;  /* 0x0487ffff05007810 */ /* 0x000fc80007ffe000 */
[----:B------:R-:W-:-:S04]  /*4190*/  SHF.R.U32.HI R0, RZ, 0x14, R0 ;  /* 0x00000014ff007819 */ /* 0x000fc80000011600 */
[----:B------:R-:W-:-:S07]  /*41a0*/  LOP3.LUT R4, R0, 0xff, RZ, 0xc0, !PT ;  /* 0x000000ff00047812 */ /* 0x000fce00078ec0ff */
.L_x_2200:
[----:B------:R-:W-:-:S04]  /*41b0*/  SHF.R.U32.HI R5, RZ, 0x18, R5 ;  /* 0x00000018ff057819 */ /* 0x000fc80000011605 */
[----:B------:R-:W-:-:S04]  /*41c0*/  LOP3.LUT R4, R4, 0x80, R5, 0xf8, !PT ;  /* 0x0000008004047812 */ /* 0x000fc800078ef805 */
[----:B------:R-:W-:-:S07]  /*41d0*/  PRMT R0, R4, 0x7610, R0 ;  /* 0x0000761004007816 */ /* 0x000fce0000000000 */
.L_x_2198:
[----:B------:R-:W-:Y:S05]  /*41e0*/  BSYNC.RECONVERGENT B0 ;  /* 0x0000000000007941 */ /* 0x000fea0003800200 */
.L_x_2197:
[----:B------:R0:W-:Y:S01]  /*41f0*/  STG.E.U8 desc[UR36][R2.64], R0 ;  /* 0x0000000002007986 */ /* 0x0001e2000c101124 */
[----:B------:R-:W-:Y:S05]  /*4200*/  BRA `(.L_x_2178) ;  /* 0x0000000400187947 */ /* 0x000fea0003800000 */
.L_x_2195:
        /* <DEDUP_REMOVED lines=13> */
.L_x_2203:
[----:B------:R-:W-:-:S04]  /*42e0*/  SHF.R.U32.HI R0, RZ, 0x15, R5 ;  /* 0x00000015ff007819 */ /* 0x000fc80000011605 */
[----:B------:R-:W-:-:S04]  /*42f0*/  LOP3.LUT R0, R0, 0x1, RZ, 0xc0, !PT ;  /* 0x0000000100007812 */ /* 0x000fc800078ec0ff */
[----:B------:R-:W-:-:S04]  /*4300*/  IADD3 R0, PT, PT, R5, 0x88fffff, R0 ;  /* 0x088fffff05007810 */ /* 0x000fc80007ffe000 */
[----:B------:R-:W-:-:S04]  /*4310*/  SHF.R.U32.HI R0, RZ, 0x15, R0 ;  /* 0x00000015ff007819 */ /* 0x000fc80000011600 */
[----:B------:R-:W-:-:S07]  /*4320*/  LOP3.LUT R4, R0, 0xff, RZ, 0xc0, !PT ;  /* 0x000000ff00047812 */ /* 0x000fce00078ec0ff */
.L_x_2204:
[----:B------:R-:W-:-:S04]  /*4330*/  SHF.R.U32.HI R5, RZ, 0x18, R5 ;  /* 0x00000018ff057819 */ /* 0x000fc80000011605 */
[----:B------:R-:W-:-:S04]  /*4340*/  LOP3.LUT R4, R4, 0x80, R5, 0xf8, !PT ;  /* 0x0000008004047812 */ /* 0x000fc800078ef805 */
[----:B------:R-:W-:-:S07]  /*4350*/  PRMT R0, R4, 0x7610, R0 ;  /* 0x0000761004007816 */ /* 0x000fce0000000000 */
.L_x_2202:
[----:B------:R-:W-:Y:S05]  /*4360*/  BSYNC.RECONVERGENT B0 ;  /* 0x0000000000007941 */ /* 0x000fea0003800200 */
.L_x_2201:
[----:B------:R0:W-:Y:S01]  /*4370*/  STG.E.U8 desc[UR36][R2.64], R0 ;  /* 0x0000000002007986 */ /* 0x0001e2000c101124 */
[----:B------:R-:W-:Y:S05]  /*4380*/  BRA `(.L_x_2178) ;  /* 0x0000000000b87947 */ /* 0x000fea0003800000 */
.L_x_2194:
[----:B------:R-:W-:-:S09]  /*4390*/  UISETP.NE.AND UP0, UPT, UR4, 0x1c, UPT ;  /* 0x0000001c0400788c */ /* 0x000fd2000bf05270 */
[----:B------:R-:W-:Y:S05]  /*43a0*/  BRA.U !UP0, `(.L_x_2205) ;  /* 0x0000000108a47547 */ /* 0x000fea000b800000 */
[----:B------:R-:W-:-:S09]  /*43b0*/  UISETP.NE.AND UP0, UPT, UR4, 0x1d, UPT ;  /* 0x0000001d0400788c */ /* 0x000fd2000bf05270 */
[----:B------:R-:W-:Y:S05]  /*43c0*/  BRA.U !UP0, `(.L_x_2206) ;  /* 0x00000001088c7547 */ /* 0x000fea000b800000 */
[----:B------:R-:W-:-:S09]  /*43d0*/  UISETP.NE.AND UP0, UPT, UR4, 0x2c, UPT ;  /* 0x0000002c0400788c */ /* 0x000fd2000bf05270 */
[----:B------:R-:W-:Y:S05]  /*43e0*/  BRA.U !UP0, `(.L_x_2207) ;  /* 0x0000000108447547 */ /* 0x000fea000b800000 */
.L_x_2177:
[----:B------:R-:W-:Y:S01]  /*43f0*/  MOV R0, 0x0 ;  /* 0x0000000000007802 */ /* 0x000fe20000000f00 */
[----:B------:R-:W0:Y:S01]  /*4400*/  LDCU.64 UR6, c[0x4][0x178] ;  /* 0x01002f00ff0677ac */ /* 0x000e220008000a00 */
[----:B------:R-:W-:Y:S02]  /*4410*/  IMAD.MOV.U32 R8, RZ, RZ, 0x65 ;  /* 0x00000065ff087424 */ /* 0x000fe400078e00ff */
[----:B------:R1:W2:Y:S01]  /*4420*/  LDC.64 R2, c[0x4][R0] ;  /* 0x0100000000027b82 */ /* 0x0002a20000000a00 */
[----:B------:R-:W3:Y:S01]  /*4430*/  LDCU.64 UR8, c[0x4][0x180] ;  /* 0x01003000ff0877ac */ /* 0x000ee20008000a00 */
[----:B------:R-:W-:Y:S02]  /*4440*/  IMAD.MOV.U32 R12, RZ, RZ, 0x1 ;  /* 0x00000001ff0c7424 */ /* 0x000fe400078e00ff */
[----:B------:R-:W-:Y:S01]  /*4450*/  IMAD.MOV.U32 R13, RZ, RZ, RZ ;  /* 0x000000ffff0d7224 */ /* 0x000fe200078e00ff */
[----:B------:R-:W4:Y:S01]  /*4460*/  LDCU.64 UR4, c[0x4][0x80] ;  /* 0x01001000ff0477ac */ /* 0x000f220008000a00 */
[----:B0-----:R-:W-:Y:S01]  /*4470*/  MOV R4, UR6 ;  /* 0x0000000600047c02 */ /* 0x001fe20008000f00 */
[----:B------:R-:W-:-:S02]  /*4480*/  IMAD.U32 R5, RZ, RZ, UR7 ;  /* 0x00000007ff057e24 */ /* 0x000fc4000f8e00ff */
[----:B---3--:R-:W-:Y:S02]  /*4490*/  IMAD.U32 R6, RZ, RZ, UR8 ;  /* 0x00000008ff067e24 */ /* 0x008fe4000f8e00ff */
[----:B------:R-:W-:Y:S02]  /*44a0*/  IMAD.U32 R7, RZ, RZ, UR9 ;  /* 0x00000009ff077e24 */ /* 0x000fe4000f8e00ff */
[----:B----4-:R-:W-:Y:S01]  /*44b0*/  IMAD.U32 R10, RZ, RZ, UR4 ;  /* 0x00000004ff0a7e24 */ /* 0x010fe2000f8e00ff */
[----:B-1----:R-:W-:-:S07]  /*44c0*/  MOV R11, UR5 ;  /* 0x00000005000b7c02 */ /* 0x002fce0008000f00 */
[----:B------:R-:W-:-:S07]  /*44d0*/  LEPC R20, `(.L_x_2208) ;  /* 0x000000001014794e */ /* 0x000fce0000000000 */
[----:B--2---:R-:W-:Y:S05]  /*44e0*/  CALL.ABS.NOINC R2 ;  /* 0x0000000002007343 */ /* 0x004fea0003c00000 */
.L_x_2208:
[----:B------:R-:W-:Y:S05]  /*44f0*/  BRA `(.L_x_2178) ;  /* 0x00000000005c7947 */ /* 0x000fea0003800000 */
.L_x_2207:
[----:B------:R-:W-:-:S05]  /*4500*/  HADD2.F32 R5, -RZ, R0.H0_H0 ;  /* 0x20000000ff057230 */ /* 0x000fca0000004100 */
[----:B------:R-:W-:-:S04]  /*4510*/  SHF.R.U32.HI R6, RZ, 0x17, R5 ;  /* 0x00000017ff067819 */ /* 0x000fc80000011605 */
[----:B------:R-:W-:-:S04]  /*4520*/  LOP3.LUT R4, R6, 0xff, RZ, 0xc0, !PT ;  /* 0x000000ff06047812 */ /* 0x000fc800078ec0ff */
        /* <DEDUP_REMOVED lines=13> */
.L_x_2206:
[----:B------:R-:W-:-:S06]  /*4600*/  HADD2.F32 R4, -RZ, R0.H0_H0 ;  /* 0x20000000ff047230 */ /* 0x000fcc0000004100 */
[----:B------:R-:W0:Y:S02]  /*4610*/  F2I.U64.TRUNC R4, R4 ;  /* 0x0000000400047311 */ /* 0x000e24000020d800 */
[----:B0-----:R0:W-:Y:S01]  /*4620*/  STG.E.64 desc[UR36][R2.64], R4 ;  /* 0x0000000402007986 */ /* 0x0011e2000c101b24 */
[----:B------:R-:W-:Y:S05]  /*4630*/  BRA `(.L_x_2178) ;  /* 0x00000000000c7947 */ /* 0x000fea0003800000 */
.L_x_2205:
[----:B------:R-:W-:-:S04]  /*4640*/  HADD2.F32 R0, -RZ, R0.H0_H0 ;  /* 0x20000000ff007230 */ /* 0x000fc80000004100 */
[----:B------:R-:W0:Y:S02]  /*4650*/  F2I.FTZ.U32.TRUNC.NTZ R5, R0 ;  /* 0x0000000000057305 */ /* 0x000e24000021f000 */
[----:B0-----:R0:W-:Y:S02]  /*4660*/  STG.E desc[UR36][R2.64], R5 ;  /* 0x0000000502007986 */ /* 0x0011e4000c101924 */
.L_x_2178:
[----:B------:R-:W-:-:S07]  /*4670*/  VIADD R17, R17, 0x80 ;  /* 0x0000008011117836 */ /* 0x000fce0000000000 */
.L_x_2103:
[----:B------:R-:W-:Y:S05]  /*4680*/  BSYNC.RECONVERGENT B6 ;  /* 0x0000000000067941 */ /* 0x000fea0003800200 */
.L_x_2102:
[----:B------:R-:W5:Y:S01]  /*4690*/  LDCU UR4, c[0x0][0x380] ;  /* 0x00007000ff0477ac */ /* 0x000f620008000800 */
[----:B------:R-:W-:Y:S01]  /*46a0*/  BSSY.RECONVERGENT B6, `(.L_x_2209) ;  /* 0x0000459000067945 */ /* 0x000fe20003800200 */
[----:B-----5:R-:W-:-:S13]  /*46b0*/  ISETP.GE.AND P0, PT, R17, UR4, PT ;  /* 0x0000000411007c0c */ /* 0x020fda000bf06270 */
[----:B------:R-:W-:Y:S05]  /*46c0*/  @P0 BRA `(.L_x_2210) ;  /* 0x0000004400580947 */ /* 0x000fea0003800000 */
[----:B------:R-:W5:Y:S01]  /*46d0*/  LDCU UR4, c[0x0][0x388] ;  /* 0x00007100ff0477ac */ /* 0x000f620008000800 */
[----:B0-----:R-:W-:Y:S02]  /*46e0*/  HFMA2 R0, -RZ, RZ, 0, 0 ;  /* 0x00000000ff007431 */ /* 0x001fe400000001ff */
[----:B------:R-:W-:Y:S02]  /*46f0*/  IMAD.MOV.U32 R18, RZ, RZ, RZ ;  /* 0x000000ffff127224 */ /* 0x000fe400078e00ff */
[----:B------:R-:W-:Y:S01]  /*4700*/  IMAD.MOV.U32 R16, RZ, RZ, RZ ;  /* 0x000000ffff107224 */ /* 0x000fe200078e00ff */
[----:B-----5:R-:W-:-:S09]  /*4710*/  UISETP.NE.AND UP0, UPT, UR4, URZ, UPT ;  /* 0x000000ff0400728c */ /* 0x020fd2000bf05270 */
[----:B------:R-:W-:Y:S05]  /*4720*/  BRA.U !UP0, `(.L_x_2211) ;  /* 0x0000001508707547 */ /* 0x000fea000b800000 */
[----:B------:R-:W1:Y:S01]  /*4730*/  LDCU.64 UR4, c[0x0][0x390] ;  /* 0x00007200ff0477ac */ /* 0x000e620008000a00 */
[----:B------:R-:W-:Y:S01]  /*4740*/  IMAD.MOV.U32 R16, RZ, RZ, RZ ;  /* 0x000000ffff107224 */ /* 0x000fe200078e00ff */
[----:B------:R-:W0:Y:S01]  /*4750*/  LDCU UR6, c[0x0][0x38c] ;  /* 0x00007180ff0677ac */ /* 0x000e220008000800 */
[----:B------:R-:W5:Y:S01]  /*4760*/  LDCU.64 UR8, c[0x0][0x4b8] ;  /* 0x00009700ff0877ac */ /* 0x000f620008000a00 */
[----:B------:R-:W-:Y:S01]  /*4770*/  UISETP.NE.AND UP0, UPT, UR41, URZ, UPT ;  /* 0x000000ff2900728c */ /* 0x000fe2000bf05270 */
[----:B-1234-:R-:W-:Y:S01]  /*4780*/  IMAD.HI.U32 R2, R17, UR4, R16 ;  /* 0x0000000411027c27 */ /* 0x01efe2000f8e0010 */
[----:B------:R-:W1:Y:S04]  /*4790*/  LDCU UR4, c[0x0][0x4c0] ;  /* 0x00009800ff0477ac */ /* 0x000e680008000800 */
[----:B------:R-:W-:-:S05]  /*47a0*/  SHF.R.U32.HI R3, RZ, UR5, R2 ;  /* 0x00000005ff037c19 */ /* 0x000fca0008011602 */
[----:B------:R-:W-:-:S04]  /*47b0*/  IMAD.MOV R18, RZ, RZ, -R3 ;  /* 0x000000ffff127224 */ /* 0x000fc800078e0a03 */
[----:B0-----:R-:W-:-:S04]  /*47c0*/  IMAD R18, R18, UR6, R17 ;  /* 0x0000000612127c24 */ /* 0x001fc8000f8e0211 */
[C---:B-----5:R-:W-:Y:S02]  /*47d0*/  IMAD R16, R18.reuse, UR8, RZ ;  /* 0x0000000812107c24 */ /* 0x060fe4000f8e02ff */
[C---:B------:R-:W-:Y:S02]  /*47e0*/  IMAD R0, R18.reuse, UR9, RZ ;  /* 0x0000000912007c24 */ /* 0x040fe4000f8e02ff */
[----:B-1----:R-:W-:Y:S01]  /*47f0*/  IMAD R18, R18, UR4, RZ ;  /* 0x0000000412127c24 */ /* 0x002fe2000f8e02ff */
        /* <DEDUP_REMOVED lines=8> */
[----:B-1----:R-:W-:-:S04]  /*4880*/  SHF.R.U32.HI R5, RZ, UR4, R4 ;  /* 0x00000004ff057c19 */ /* 0x002fc80008011604 */
[----:B------:R-:W-:-:S05]  /*4890*/  IADD3 R2, PT, PT, -R5, RZ, RZ ;  /* 0x000000ff05027210 */ /* 0x000fca0007ffe1ff */
        /* <DEDUP_REMOVED lines=316> */
[----:B------:R-:W2:Y:S03]  /*5c60*/  LDCU.64 UR8, c[0x0][0x5d8] ;  /* 0x0000bb00ff0877ac */ /* 0x000ea60008000a00 */
        /* <DEDUP_REMOVED lines=8> */
.L_x_2211:
[----:B------:R-:W1:Y:S01]  /*5cf0*/  LDCU.64 UR6, c[0x0][0x5f0] ;  /* 0x0000be00ff0677ac */ /* 0x000e620008000a00 */
[----:B------:R-:W-:-:S04]  /*5d00*/  UPRMT UR4, UR39, 0x9910, URZ ;  /* 0x0000991027047896 */ /* 0x000fc800080000ff */
[----:B------:R-:W-:Y:S01]  /*5d10*/  UISETP.GT.AND UP0, UPT, UR4, 0x9, UPT ;  /* 0x000000090400788c */ /* 0x000fe2000bf04270 */
[----:B-1234-:R-:W-:-:S05]  /*5d20*/  IADD3 R2, P0, PT, R0, UR6, RZ ;  /* 0x0000000600027c10 */ /* 0x01efca000ff1e0ff */
        /* <DEDUP_REMOVED lines=15> */
.L_x_2215:
[----:B------:R-:W2:Y:S02]  /*5e20*/  LDG.E.U8 R2, desc[UR36][R2.64] ;  /* 0x0000002402027981 */ /* 0x000ea4000c1e1100 */
[----:B--2---:R-:W-:-:S04]  /*5e30*/  I2FP.F32.U32 R0, R2 ;  /* 0x0000000200007245 */ /* 0x004fc80000201000 */
[----:B------:R-:W-:-:S04]  /*5e40*/  F2FP.F16.F32.PACK_AB R0, RZ, R0 ;  /* 0x00000000ff00723e */ /* 0x000fc800000000ff */
[----:B------:R-:W-:Y:S01]  /*5e50*/  PRMT R19, R0, 0x7610, R19 ;  /* 0x0000761000137816 */ /* 0x000fe20000000013 */
[----:B------:R-:W-:Y:S06]  /*5e60*/  BRA `(.L_x_2217) ;  /* 0x0000000c00b47947 */ /* 0x000fec0003800000 */
.L_x_2214:
        /* <DEDUP_REMOVED lines=11> */
.L_x_2219:
[----:B------:R-:W2:Y:S02]  /*5f20*/  LDG.E R2, desc[UR36][R2.64] ;  /* 0x0000002402027981 */ /* 0x000ea4000c1e1900 */
[----:B--2---:R-:W-:-:S04]  /*5f30*/  I2FP.F32.S32 R0, R2 ;  /* 0x0000000200007245 */ /* 0x004fc80000201400 */
[----:B------:R-:W-:-:S04]  /*5f40*/  F2FP.F16.F32.PACK_AB R0, RZ, R0 ;  /* 0x00000000ff00723e */ /* 0x000fc800000000ff */
[----:B------:R-:W-:Y:S01]  /*5f50*/  PRMT R19, R0, 0x7610, R19 ;  /* 0x0000761000137816 */ /* 0x000fe20000000013 */
[----:B------:R-:W-:Y:S06]  /*5f60*/  BRA `(.L_x_2217) ;  /* 0x0000000c00747947 */ /* 0x000fec0003800000 */
.L_x_2218:
[----:B------:R-:W2:Y:S02]  /*5f70*/  LDG.E.U16 R2, desc[UR36][R2.64] ;  /* 0x0000002402027981 */ /* 0x000ea4000c1e1500 */
[----:B--2---:R-:W0:Y:S02]  /*5f80*/  I2F.S16 R0, R2 ;  /* 0x0000000200007306 */ /* 0x004e240000101400 */
[----:B0-----:R-:W-:-:S04]  /*5f90*/  F2FP.F16.F32.PACK_AB R0, RZ, R0 ;  /* 0x00000000ff00723e */ /* 0x001fc800000000ff */
[----:B------:R-:W-:Y:S01]  /*5fa0*/  PRMT R19, R0, 0x7610, R19 ;  /* 0x0000761000137816 */ /* 0x000fe20000000013 */
[----:B------:R-:W-:Y:S06]  /*5fb0*/  BRA `(.L_x_2217) ;  /* 0x0000000c00607947 */ /* 0x000fec0003800000 */
.L_x_2213:
        /* <DEDUP_REMOVED lines=9> */
.L_x_2221:
[----:B------:R1:W5:Y:S01]  /*6050*/  LDG.E.U16 R19, desc[UR36][R2.64] ;  /* 0x0000002402137981 */ /* 0x000362000c1e1500 */
[----:B------:R-:W-:Y:S05]  /*6060*/  BRA `(.L_x_2217) ;  /* 0x0000000c00347947 */ /* 0x000fea0003800000 */
.L_x_2220:
        /* <DEDUP_REMOVED lines=9> */
.L_x_2223:
[----:B------:R0:W5:Y:S01]  /*6100*/  LDG.E.U16 R19, desc[UR36][R2.64] ;  /* 0x0000002402137981 */ /* 0x000162000c1e1500 */
[----:B------:R-:W-:Y:S05]  /*6110*/  BRA `(.L_x_2217) ;  /* 0x0000000c00087947 */ /* 0x000fea0003800000 */
.L_x_2222:
        /* <DEDUP_REMOVED lines=9> */
.L_x_2212:
        /* <DEDUP_REMOVED lines=14> */
.L_x_2226:
        /* <DEDUP_REMOVED lines=9> */
.L_x_2225:
        /* <DEDUP_REMOVED lines=27> */
.L_x_2228:
        /* <DEDUP_REMOVED lines=11> */
[----:B------:R-:W-:-:S04]  /*6580*/  F2FP.F16.F32.PACK_AB R0, RZ, R0 ;  /* 0x00000000ff00723e */ /* 0x000fc800000000ff */
[----:B------:R-:W-:Y:S01]  /*6590*/  PRMT R19, R0, 0x7610, R19 ;  /* 0x0000761000137816 */ /* 0x000fe20000000013 */
[----:B------:R-:W-:Y:S06]  /*65a0*/  BRA `(.L_x_2217) ;  /* 0x0000000400e47947 */ /* 0x000fec0003800000 */
.L_x_2227:
[----:B------:R-:W2:Y:S02]  /*65b0*/  LDG.E.U16 R0, desc[UR36][R2.64] ;  /* 0x0000002402007981 */ /* 0x000ea4000c1e1500 */
[----:B--2---:R-:W-:-:S05]  /*65c0*/  IMAD.U32 R0, R0, 0x10000, RZ ;  /* 0x0001000000007824 */ /* 0x004fca00078e00ff */
[----:B------:R-:W-:-:S04]  /*65d0*/  F2FP.F16.F32.PACK_AB R0, RZ, R0 ;  /* 0x00000000ff00723e */ /* 0x000fc800000000ff */
[----:B------:R-:W-:Y:S01]  /*65e0*/  PRMT R19, R0, 0x7610, R19 ;  /* 0x0000761000137816 */ /* 0x000fe20000000013 */
[----:B------:R-:W-:Y:S06]  /*65f0*/  BRA `(.L_x_2217) ;  /* 0x0000000400d07947 */ /* 0x000fec0003800000 */
.L_x_2224:
        /* <DEDUP_REMOVED lines=13> */
.L_x_2231:
        /* <DEDUP_REMOVED lines=21> */
.L_x_2235:
[----:B------:R-:W-:Y:S05]  /*6820*/  BSYNC.RECONVERGENT B1 ;  /* 0x0000000000017941 */ /* 0x000fea0003800200 */
.L_x_2234:
[----:B------:R-:W-:Y:S01]  /*6830*/  IMAD.SHL.U32 R0, R0, 0x100000, RZ ;  /* 0x0010000000007824 */ /* 0x000fe200078e00ff */
[----:B------:R-:W-:-:S04]  /*6840*/  LEA R2, R2, 0x3b800000, 0x17 ;  /* 0x3b80000002027811 */ /* 0x000fc800078eb8ff */
[----:B------:R-:W-:-:S07]  /*6850*/  LOP3.LUT R0, R2, R0, R7, 0xfe, !PT ;  /* 0x0000000002007212 */ /* 0x000fce00078efe07 */
.L_x_2233:
[----:B------:R-:W-:Y:S05]  /*6860*/  BSYNC.RECONVERGENT B0 ;  /* 0x0000000000007941 */ /* 0x000fea0003800200 */
.L_x_2232:
[----:B------:R-:W-:-:S04]  /*6870*/  F2FP.F16.F32.PACK_AB R0, RZ, R0 ;  /* 0x00000000ff00723e */ /* 0x000fc800000000ff */
[----:B------:R-:W-:Y:S01]  /*6880*/  PRMT R19, R0, 0x7610, R19 ;  /* 0x0000761000137816 */ /* 0x000fe20000000013 */
[----:B------:R-:W-:Y:S06]  /*6890*/  BRA `(.L_x_2217) ;  /* 0x0000000400287947 */ /* 0x000fec0003800000 */
.L_x_2230:
        /* <DEDUP_REMOVED lines=21> */
.L_x_2239:
[----:B------:R-:W-:Y:S05]  /*69f0*/  BSYNC.RECONVERGENT B1 ;  /* 0x0000000000017941 */ /* 0x000fea0003800200 */
.L_x_2238:
[----:B------:R-:W-:Y:S01]  /*6a00*/  IMAD.SHL.U32 R0, R0, 0x200000, RZ ;  /* 0x0020000000007824 */ /* 0x000fe200078e00ff */
[----:B------:R-:W-:-:S04]  /*6a10*/  LEA R2, R2, 0x37800000, 0x17 ;  /* 0x3780000002027811 */ /* 0x000fc800078eb8ff */
[----:B------:R-:W-:-:S07]  /*6a20*/  LOP3.LUT R0, R2, R0, R7, 0xfe, !PT ;  /* 0x0000000002007212 */ /* 0x000fce00078efe07 */
.L_x_2237:
[----:B------:R-:W-:Y:S05]  /*6a30*/  BSYNC.RECONVERGENT B0 ;  /* 0x0000000000007941 */ /* 0x000fea0003800200 */
.L_x_2236:
[----:B------:R-:W-:-:S04]  /*6a40*/  F2FP.F16.F32.PACK_AB R0, RZ, R0 ;  /* 0x00000000ff00723e */ /* 0x000fc800000000ff */
[----:B------:R-:W-:Y:S01]  /*6a50*/  PRMT R19, R0, 0x7610, R19 ;  /* 0x0000761000137816 */ /* 0x000fe20000000013 */
[----:B------:R-:W-:Y:S06]  /*6a60*/  BRA `(.L_x_2217) ;  /* 0x0000000000b47947 */ /* 0x000fec0003800000 */
.L_x_2229:
        /* <DEDUP_REMOVED lines=14> */
.L_x_2243:
[----:B------:R-:W-:Y:S05]  /*6b50*/  BSYNC.RECONVERGENT B0 ;  /* 0x0000000000007941 */ /* 0x000fea0003800200 */
.L_x_2242:
[----:B------:R-:W-:-:S04]  /*6b60*/  F2FP.F16.F32.PACK_AB R0, RZ, R0 ;  /* 0x00000000ff00723e */ /* 0x000fc800000000ff */
[----:B------:R-:W-:Y:S01]  /*6b70*/  PRMT R19, R0, 0x7610, R19 ;  /* 0x0000761000137816 */ /* 0x000fe20000000013 */
[----:B------:R-:W-:Y:S06]  /*6b80*/  BRA `(.L_x_2217) ;  /* 0x00000000006c7947 */ /* 0x000fec0003800000 */
.L_x_2216:
        /* <DEDUP_REMOVED lines=16> */
.L_x_2244:
[----:B------:R-:W-:Y:S01]  /*6c90*/  PRMT R19, RZ, 0x7610, R19 ;  /* 0x00007610ff137816 */ /* 0x000fe20000000013 */
[----:B------:R-:W-:Y:S06]  /*6ca0*/  BRA `(.L_x_2217) ;  /* 0x0000000000247947 */ /* 0x000fec0003800000 */
.L_x_2241:
[----:B------:R-:W2:Y:S02]  /*6cb0*/  LDG.E.64 R2, desc[UR36][R2.64] ;  /* 0x0000002402027981 */ /* 0x000ea4000c1e1b00 */
[----:B--2---:R-:W0:Y:S02]  /*6cc0*/  I2F.U64 R0, R2 ;  /* 0x0000000200007312 */ /* 0x004e240000301000 */
[----:B0-----:R-:W-:-:S04]  /*6cd0*/  F2FP.F16.F32.PACK_AB R0, RZ, R0 ;  /* 0x00000000ff00723e */ /* 0x001fc800000000ff */
[----:B------:R-:W-:Y:S01]  /*6ce0*/  PRMT R19, R0, 0x7610, R19 ;  /* 0x0000761000137816 */ /* 0x000fe20000000013 */
[----:B------:R-:W-:Y:S06]  /*6cf0*/  BRA `(.L_x_2217) ;  /* 0x0000000000107947 */ /* 0x000fec0003800000 */
.L_x_2240:
[----:B------:R-:W2:Y:S02]  /*6d00*/  LDG.E R2, desc[UR36][R2.64] ;  /* 0x0000002402027981 */ /* 0x000ea4000c1e1900 */
[----:B--2---:R-:W-:-:S04]  /*6d10*/  I2FP.F32.U32 R0, R2 ;  /* 0x0000000200007245 */ /* 0x004fc80000201000 */
[----:B------:R-:W-:-:S04]  /*6d20*/  F2FP.F16.F32.PACK_AB R0, RZ, R0 ;  /* 0x00000000ff00723e */ /* 0x000fc800000000ff */
[----:B------:R-:W-:-:S07]  /*6d30*/  PRMT R19, R0, 0x7610, R19 ;  /* 0x0000761000137816 */ /* 0x000fce0000000013 */
.L_x_2217:
[----:B------:R-:W0:Y:S01]  /*6d40*/  LDCU.64 UR6, c[0x0][0x5f8] ;  /* 0x0000bf00ff0677ac */ /* 0x000e220008000a00 */
[----:B------:R-:W-:-:S04]  /*6d50*/  UPRMT UR4, UR42, 0x9910, URZ ;  /* 0x000099102a047896 */ /* 0x000fc800080000ff */
[----:B------:R-:W-:Y:S01]  /*6d60*/  UISETP.GT.AND UP0, UPT, UR4, 0x9, UPT ;  /* 0x000000090400788c */ /* 0x000fe2000bf04270 */
[----:B01----:R-:W-:-:S04]  /*6d70*/  IADD3 R2, P0, PT, R18, UR6, RZ ;  /* 0x0000000612027c10 */ /* 0x003fc8000ff1e0ff */
        /* <DEDUP_REMOVED lines=14> */
.L_x_2248:
[----:B------:R-:W2:Y:S02]  /*6e60*/  LDG.E.U8 R2, desc[UR36][R2.64] ;  /* 0x0000002402027981 */ /* 0x000ea4000c1e1100 */
[----:B--2---:R-:W-:-:S04]  /*6e70*/  I2FP.F32.U32 R0, R2 ;  /* 0x0000000200007245 */ /* 0x004fc80000201000 */
[----:B------:R-:W-:Y:S01]  /*6e80*/  F2FP.F16.F32.PACK_AB R0, RZ, R0 ;  /* 0x00000000ff00723e */ /* 0x000fe200000000ff */
[----:B------:R-:W-:Y:S06]  /*6e90*/  BRA `(.L_x_2250) ;  /* 0x0000000c007c7947 */ /* 0x000fec0003800000 */
.L_x_2247:
        /* <DEDUP_REMOVED lines=10> */
.L_x_2252:
[----:B------:R-:W2:Y:S02]  /*6f40*/  LDG.E R2, desc[UR36][R2.64] ;  /* 0x0000002402027981 */ /* 0x000ea4000c1e1900 */
[----:B--2---:R-:W-:-:S04]  /*6f50*/  I2FP.F32.S32 R0, R2 ;  /* 0x0000000200007245 */ /* 0x004fc80000201400 */
[----:B------:R-:W-:Y:S01]  /*6f60*/  F2FP.F16.F32.PACK_AB R0, RZ, R0 ;  /* 0x00000000ff00723e */ /* 0x000fe200000000ff */
[----:B------:R-:W-:Y:S06]  /*6f70*/  BRA `(.L_x_2250) ;  /* 0x0000000c00447947 */ /* 0x000fec0003800000 */
.L_x_2251:
[----:B------:R-:W2:Y:S02]  /*6f80*/  LDG.E.U16 R2, desc[UR36][R2.64] ;  /* 0x0000002402027981 */ /* 0x000ea4000c1e1500 */
[----:B--2---:R-:W0:Y:S02]  /*6f90*/  I2F.S16 R0, R2 ;  /* 0x0000000200007306 */ /* 0x004e240000101400 */
[----:B0-----:R-:W-:Y:S01]  /*6fa0*/  F2FP.F16.F32.PACK_AB R0, RZ, R0 ;  /* 0x00000000ff00723e */ /* 0x001fe200000000ff */
[----:B------:R-:W-:Y:S06]  /*6fb0*/  BRA `(.L_x_2250) ;  /* 0x0000000c00347947 */ /* 0x000fec0003800000 */
.L_x_2246:
        /* <DEDUP_REMOVED lines=9> */
.L_x_2254:
[----:B------:R0:W5:Y:S01]  /*7050*/  LDG.E.U16 R0, desc[UR36][R2.64] ;  /* 0x0000002402007981 */ /* 0x000162000c1e1500 */
[----:B------:R-:W-:Y:S05]  /*7060*/  BRA `(.L_x_2250) ;  /* 0x0000000c00087947 */ /* 0x000fea0003800000 */
.L_x_2253:
        /* <DEDUP_REMOVED lines=9> */
.L_x_2256:
[----:B------:R1:W5:Y:S01]  /*7100*/  LDG.E.U16 R0, desc[UR36][R2.64] ;  /* 0x0000002402007981 */ /* 0x000362000c1e1500 */
[----:B------:R-:W-:Y:S05]  /*7110*/  BRA `(.L_x_2250) ;  /* 0x0000000800dc7947 */ /* 0x000fea0003800000 */
.L_x_2255:
        /* <DEDUP_REMOVED lines=8> */
.L_x_2245:
        /* <DEDUP_REMOVED lines=13> */
.L_x_2259:
        /* <DEDUP_REMOVED lines=8> */
.L_x_2258:
        /* <DEDUP_REMOVED lines=14> */
[----:B------:R-:W-:-:S05]  /*73d0*/  VIADD R5, R5, 0xfffffffc ;  /* 0xfffffffc05057836 */ /* 0x000fca0000000000 */
[C---:B------:R-:W-:Y:S02]  /*73e0*/  SHF.L.U32 R6, R4.reuse, R5, RZ ;  /* 0x0000000504067219 */ /* 0x040fe400000006ff */
[----:B------:R-:W-:Y:S01]  /*73f0*/  SHF.L.U32 R7, R5, 0x17, RZ ;  /* 0x0000001705077819 */ /* 0x000fe200000006ff */
        /* <DEDUP_REMOVED lines=10> */
.L_x_2261:
        /* <DEDUP_REMOVED lines=11> */
[----:B------:R-:W-:Y:S01]  /*7550*/  F2FP.F16.F32.PACK_AB R0, RZ, R0 ;  /* 0x00000000ff00723e */ /* 0x000fe200000000ff */
[----:B------:R-:W-:Y:S06]  /*7560*/  BRA `(.L_x_2250) ;  /* 0x0000000400c87947 */ /* 0x000fec0003800000 */
.L_x_2260:
[----:B------:R-:W2:Y:S02]  /*7570*/  LDG.E.U16 R0, desc[UR36][R2.64] ;  /* 0x0000002402007981 */ /* 0x000ea4000c1e1500 */
[----:B--2---:R-:W-:-:S04]  /*7580*/  SHF.L.U32 R0, R0, 0x10, RZ ;  /* 0x0000001000007819 */ /* 0x004fc800000006ff */
[----:B------:R-:W-:Y:S01]  /*7590*/  F2FP.F16.F32.PACK_AB R0, RZ, R0 ;  /* 0x00000000ff00723e */ /* 0x000fe200000000ff */
[----:B------:R-:W-:Y:S06]  /*75a0*/  BRA `(.L_x_2250) ;  /* 0x0000000400b87947 */ /* 0x000fec0003800000 */
.L_x_2257:
        /* <DEDUP_REMOVED lines=12> */
.L_x_2264:
        /* <DEDUP_REMOVED lines=21> */
.L_x_2268:
[----:B------:R-:W-:Y:S05]  /*77c0*/  BSYNC.RECONVERGENT B1 ;  /* 0x0000000000017941 */ /* 0x000fea0003800200 */
.L_x_2267:
[----:B------:R-:W-:Y:S02]  /*77d0*/  SHF.L.U32 R0, R0, 0x14, RZ ;  /* 0x0000001400007819 */ /* 0x000fe400000006ff */
[----:B------:R-:W-:-:S04]  /*77e0*/  LEA R2, R2, 0x3b800000, 0x17 ;  /* 0x3b80000002027811 */ /* 0x000fc800078eb8ff */
[----:B------:R-:W-:-:S07]  /*77f0*/  LOP3.LUT R0, R2, R0, R7, 0xfe, !PT ;  /* 0x0000000002007212 */ /* 0x000fce00078efe07 */
.L_x_2266:
[----:B------:R-:W-:Y:S05]  /*7800*/  BSYNC.RECONVERGENT B0 ;  /* 0x0000000000007941 */ /* 0x000fea0003800200 */
.L_x_2265:
[----:B------:R-:W-:Y:S01]  /*7810*/  F2FP.F16.F32.PACK_AB R0, RZ, R0 ;  /* 0x00000000ff00723e */ /* 0x000fe200000000ff */
[----:B------:R-:W-:Y:S06]  /*7820*/  BRA `(.L_x_2250) ;  /* 0x0000000400187947 */ /* 0x000fec0003800000 */
.L_x_2263:
        /* <DEDUP_REMOVED lines=21> */
.L_x_2272:
[----:B------:R-:W-:Y:S05]  /*7980*/  BSYNC.RECONVERGENT B1 ;  /* 0x0000000000017941 */ /* 0x000fea0003800200 */
.L_x_2271:
[----:B------:R-:W-:Y:S02]  /*7990*/  SHF.L.U32 R0, R0, 0x15, RZ ;  /* 0x0000001500007819 */ /* 0x000fe400000006ff */
[----:B------:R-:W-:-:S04]  /*79a0*/  LEA R2, R2, 0x37800000, 0x17 ;  /* 0x3780000002027811 */ /* 0x000fc800078eb8ff */
[----:B------:R-:W-:-:S07]  /*79b0*/  LOP3.LUT R0, R2, R0, R7, 0xfe, !PT ;  /* 0x0000000002007212 */ /* 0x000fce00078efe07 */
.L_x_2270:
[----:B------:R-:W-:Y:S05]  /*79c0*/  BSYNC.RECONVERGENT B0 ;  /* 0x0000000000007941 */ /* 0x000fea0003800200 */
.L_x_2269:
[----:B------:R-:W-:Y:S01]  /*79d0*/  F2FP.F16.F32.PACK_AB R0, RZ, R0 ;  /* 0x00000000ff00723e */ /* 0x000fe200000000ff */
[----:B------:R-:W-:Y:S06]  /*79e0*/  BRA `(.L_x_2250) ;  /* 0x0000000000a87947 */ /* 0x000fec0003800000 */
.L_x_2262:
        /* <DEDUP_REMOVED lines=14> */
.L_x_2276:
[----:B------:R-:W-:Y:S05]  /*7ad0*/  BSYNC.RECONVERGENT B0 ;  /* 0x0000000000007941 */ /* 0x000fea0003800200 */
.L_x_2275:
[----:B------:R-:W-:Y:S01]  /*7ae0*/  F2FP.F16.F32.PACK_AB R0, RZ, R0 ;  /* 0x00000000ff00723e */ /* 0x000fe200000000ff */
[----:B------:R-:W-:Y:S06]  /*7af0*/  BRA `(.L_x_2250) ;  /* 0x0000000000647947 */ /* 0x000fec0003800000 */
.L_x_2249:
        /* <DEDUP_REMOVED lines=16> */
.L_x_2277:
[----:B------:R-:W-:Y:S01]  /*7c00*/  PRMT R0, RZ, 0x7610, R0 ;  /* 0x00007610ff007816 */ /* 0x000fe20000000000 */
[----:B------:R-:W-:Y:S06]  /*7c10*/  BRA `(.L_x_2250) ;  /* 0x00000000001c7947 */ /* 0x000fec0003800000 */
.L_x_2274:
[----:B------:R-:W2:Y:S02]  /*7c20*/  LDG.E.64 R2, desc[UR36][R2.64] ;  /* 0x0000002402027981 */ /* 0x000ea4000c1e1b00 */
[----:B--2---:R-:W0:Y:S02]  /*7c30*/  I2F.U64 R0, R2 ;  /* 0x0000000200007312 */ /* 0x004e240000301000 */
[----:B0-----:R-:W-:Y:S01]  /*7c40*/  F2FP.F16.F32.PACK_AB R0, RZ, R0 ;  /* 0x00000000ff00723e */ /* 0x001fe200000000ff */
[----:B------:R-:W-:Y:S06]  /*7c50*/  BRA `(.L_x_2250) ;  /* 0x00000000000c7947 */ /* 0x000fec0003800000 */
.L_x_2273:
[----:B------:R-:W2:Y:S02]  /*7c60*/  LDG.E R2, desc[UR36][R2.64] ;  /* 0x0000002402027981 */ /* 0x000ea4000c1e1900 */
[----:B--2---:R-:W-:-:S04]  /*7c70*/  I2FP.F32.U32 R0, R2 ;  /* 0x0000000200007245 */ /* 0x004fc80000201000 */
[----:B------:R-:W-:-:S07]  /*7c80*/  F2FP.F16.F32.PACK_AB R0, RZ, R0 ;  /* 0x00000000ff00723e */ /* 0x000fce00000000ff */
.L_x_2250:
        /* <DEDUP_REMOVED lines=26> */
.L_x_2281:
[----:B------:R-:W-:-:S06]  /*7e30*/  HADD2.F32 R5, -RZ, R0.H0_H0 ;  /* 0x20000000ff057230 */ /* 0x000fcc0000004100 */
[----:B------:R-:W0:Y:S02]  /*7e40*/  F2I.S64.TRUNC R4, R5 ;  /* 0x0000000500047311 */ /* 0x000e24000020d900 */
[----:B0-----:R0:W-:Y:S01]  /*7e50*/  STG.E.U8 desc[UR36][R2.64], R4 ;  /* 0x0000000402007986 */ /* 0x0011e2000c101124 */
[----:B------:R-:W-:Y:S05]  /*7e60*/  BRA `(.L_x_2283) ;  /* 0x0000000c006c7947 */ /* 0x000fea0003800000 */
.L_x_2280:
        /* <DEDUP_REMOVED lines=10> */
.L_x_2285:
[----:B------:R-:W-:-:S04]  /*7f10*/  HADD2.F32 R0, -RZ, R0.H0_H0 ;  /* 0x20000000ff007230 */ /* 0x000fc80000004100 */
[----:B------:R-:W0:Y:S02]  /*7f20*/  F2I.FTZ.TRUNC.NTZ R5, R0 ;  /* 0x0000000000057305 */ /* 0x000e24000021f100 */
[----:B0-----:R0:W-:Y:S01]  /*7f30*/  STG.E desc[UR36][R2.64], R5 ;  /* 0x0000000502007986 */ /* 0x0011e2000c101924 */
[----:B------:R-:W-:Y:S05]  /*7f40*/  BRA `(.L_x_2283) ;  /* 0x0000000c00347947 */ /* 0x000fea0003800000 */
.L_x_2284:
[----:B------:R-:W-:-:S04]  /*7f50*/  HADD2.F32 R0, -RZ, R0.H0_H0 ;  /* 0x20000000ff007230 */ /* 0x000fc80000004100 */
[----:B------:R-:W0:Y:S02]  /*7f60*/  F2I.FTZ.TRUNC.NTZ R5, R0 ;  /* 0x0000000000057305 */ /* 0x000e24000021f100 */
[----:B0-----:R0:W-:Y:S01]  /*7f70*/  STG.E.U16 desc[UR36][R2.64], R5 ;  /* 0x0000000502007986 */ /* 0x0011e2000c101524 */
[----:B------:R-:W-:Y:S05]  /*7f80*/  BRA `(.L_x_2283) ;  /* 0x0000000c00247947 */ /* 0x000fea0003800000 */
.L_x_2279:
        /* <DEDUP_REMOVED lines=9> */
.L_x_2287:
[----:B------:R0:W-:Y:S01]  /*8020*/  STG.E.U16 desc[UR36][R2.64], R0 ;  /* 0x0000000002007986 */ /* 0x0001e2000c101524 */
[----:B------:R-:W-:Y:S05]  /*8030*/  BRA `(.L_x_2283) ;  /* 0x0000000800f87947 */ /* 0x000fea0003800000 */
.L_x_2286:
[----:B------:R-:W-:-:S09]  /*8040*/  UISETP.NE.AND UP0, UPT, UR4, 0x7, UPT ;  /* 0x000000070400788c */ /* 0x000fd2000bf05270 */
[----:B------:R-:W-:Y:S05]  /*8050*/  BRA.U !UP0, `(.L_x_2288) ;  /* 0x0000000108347547 */ /* 0x000fea000b800000 */
[----:B------:R-:W-:-:S09]  /*8060*/  UISETP.NE.AND UP0, UPT, UR4, 0x8, UPT ;  /* 0x000000080400788c */ /* 0x000fd2000bf05270 */
[----:B------:R-:W-:Y:S05]  /*8070*/  BRA.U !UP0, `(.L_x_2289) ;  /* 0x0000000108187547 */ /* 0x000fea000b800000 */
[----:B------:R-:W-:-:S09]  /*8080*/  UISETP.NE.AND UP0, UPT, UR4, 0x9, UPT ;  /* 0x000000090400788c */ /* 0x000fd2000bf05270 */
[----:B------:R-:W-:Y:S05]  /*8090*/  BRA.U UP0, `(.L_x_2282) ;  /* 0x0000000500fc7547 */ /* 0x000fea000b800000 */
[----:B------:R-:W-:Y:S02]  /*80a0*/  HADD2.F32 R4, -RZ, R0.H0_H0 ;  /* 0x20000000ff047230 */ /* 0x000fe40000004100 */
[----:B------:R-:W-:-:S05]  /*80b0*/  IMAD.MOV.U32 R5, RZ, RZ, RZ ;  /* 0x000000ffff057224 */ /* 0x000fca00078e00ff */
[----:B------:R0:W-:Y:S01]  /*80c0*/  STG.E.64 desc[UR36][R2.64], R4 ;  /* 0x0000000402007986 */ /* 0x0001e2000c101b24 */
[----:B------:R-:W-:Y:S05]  /*80d0*/  BRA `(.L_x_2283) ;  /* 0x0000000800d07947 */ /* 0x000fea0003800000 */
.L_x_2289:
[----:B------:R-:W-:-:S05]  /*80e0*/  HADD2.F32 R0, -RZ, R0.H0_H0 ;  /* 0x20000000ff007230 */ /* 0x000fca0000004100 */
[----:B------:R-:W-:-:S04]  /*80f0*/  F2FP.F16.F32.PACK_AB R0, RZ, R0 ;  /* 0x00000000ff00723e */ /* 0x000fc800000000ff */
[----:B------:R-:W-:-:S05]  /*8100*/  PRMT R0, R0, 0x5410, RZ ;  /* 0x0000541000007816 */ /* 0x000fca00000000ff */
[----:B------:R0:W-:Y:S01]  /*8110*/  STG.E desc[UR36][R2.64], R0 ;  /* 0x0000000002007986 */ /* 0x0001e2000c101924 */
[----:B------:R-:W-:Y:S05]  /*8120*/  BRA `(.L_x_2283) ;  /* 0x0000000800bc7947 */ /* 0x000fea0003800000 */
.L_x_2288:
[----:B------:R-:W-:-:S05]  /*8130*/  HADD2.F32 R4, -RZ, R0.H0_H0 ;  /* 0x20000000ff047230 */ /* 0x000fca0000004100 */
[----:B------:R-:W-:-:S06]  /*8140*/  FMUL.FTZ R4, R4, 1 ;  /* 0x3f80000004047820 */ /* 0x000fcc0000410000 */
[----:B------:R-:W0:Y:S02]  /*8150*/  F2F.F64.F32 R4, R4 ;  /* 0x0000000400047310 */ /* 0x000e240000201800 */
[----:B0-----:R0:W-:Y:S01]  /*8160*/  STG.E.64 desc[UR36][R2.64], R4 ;  /* 0x0000000402007986 */ /* 0x0011e2000c101b24 */
[----:B------:R-:W-:Y:S05]  /*8170*/  BRA `(.L_x_2283) ;  /* 0x0000000800a87947 */ /* 0x000fea0003800000 */
.L_x_2278:
        /* <DEDUP_REMOVED lines=14> */
.L_x_2293:
[----:B------:R-:W-:Y:S01]  /*8260*/  HADD2.F32 R5, -RZ, R0.H0_H0 ;  /* 0x20000000ff057230 */ /* 0x000fe20000004100 */
        /* <DEDUP_REMOVED lines=17> */
.L_x_2296:
[----:B------:R-:W-:-:S04]  /*8380*/  SHF.R.U32.HI R5, RZ, 0x18, R5 ;  /* 0x00000018ff057819 */ /* 0x000fc80000011605 */
[----:B------:R-:W-:-:S07]  /*8390*/  LOP3.LUT R0, R0, 0x80, R5, 0xf8, !PT ;  /* 0x0000008000007812 */ /* 0x000fce00078ef805 */
.L_x_2295:
[----:B------:R-:W-:Y:S05]  /*83a0*/  BSYNC.RECONVERGENT B0 ;  /* 0x0000000000007941 */ /* 0x000fea0003800200 */
.L_x_2294:
[----:B------:R3:W-:Y:S01]  /*83b0*/  STG.E.U8 desc[UR36][R2.64], R0 ;  /* 0x0000000002007986 */ /* 0x0007e2000c101124 */
[----:B------:R-:W-:Y:S05]  /*83c0*/  BRA `(.L_x_2283) ;  /* 0x0000000800147947 */ /* 0x000fea0003800000 */
.L_x_2292:
[----:B------:R-:W-:Y:S01]  /*83d0*/  HADD2.F32 R5, -RZ, R0.H0_H0 ;  /* 0x20000000ff057230 */ /* 0x000fe20000004100 */
        /* <DEDUP_REMOVED lines=17> */
.L_x_2299:
[----:B------:R-:W-:-:S04]  /*84f0*/  SHF.R.U32.HI R5, RZ, 0x18, R5 ;  /* 0x00000018ff057819 */ /* 0x000fc80000011605 */
[----:B------:R-:W-:-:S07]  /*8500*/  LOP3.LUT R0, R0, 0x80, R5, 0xf8, !PT ;  /* 0x0000008000007812 */ /* 0x000fce00078ef805 */
.L_x_2298:
[----:B------:R-:W-:Y:S05]  /*8510*/  BSYNC.RECONVERGENT B0 ;  /* 0x0000000000007941 */ /* 0x000fea0003800200 */
.L_x_2297:
[----:B------:R0:W-:Y:S01]  /*8520*/  STG.E.U8 desc[UR36][R2.64], R0 ;  /* 0x0000000002007986 */ /* 0x0001e2000c101124 */
[----:B------:R-:W-:Y:S05]  /*8530*/  BRA `(.L_x_2283) ;  /* 0x0000000400b87947 */ /* 0x000fea0003800000 */
.L_x_2291:
[----:B------:R-:W-:-:S09]  /*8540*/  UISETP.NE.AND UP0, UPT, UR4, 0x1c, UPT ;  /* 0x0000001c0400788c */ /* 0x000fd2000bf05270 */
[----:B------:R-:W-:Y:S05]  /*8550*/  BRA.U !UP0, `(.L_x_2300) ;  /* 0x0000000108607547 */ /* 0x000fea000b800000 */
[----:B------:R-:W-:-:S09]  /*8560*/  UISETP.NE.AND UP0, UPT, UR4, 0x1d, UPT ;  /* 0x0000001d0400788c */ /* 0x000fd2000bf05270 */
[----:B------:R-:W-:Y:S05]  /*8570*/  BRA.U !UP0, `(.L_x_2301) ;  /* 0x0000000108487547 */ /* 0x000fea000b800000 */
[----:B------:R-:W-:-:S09]  /*8580*/  UISETP.NE.AND UP0, UPT, UR4, 0x2c, UPT ;  /* 0x0000002c0400788c */ /* 0x000fd2000bf05270 */
[----:B------:R-:W-:Y:S05]  /*8590*/  BRA.U UP0, `(.L_x_2282) ;  /* 0x0000000100bc7547 */ /* 0x000fea000b800000 */
        /* <DEDUP_REMOVED lines=16> */
.L_x_2301:
[----:B------:R-:W-:-:S06]  /*86a0*/  HADD2.F32 R4, -RZ, R0.H0_H0 ;  /* 0x20000000ff047230 */ /* 0x000fcc0000004100 */
[----:B------:R-:W0:Y:S02]  /*86b0*/  F2I.U64.TRUNC R4, R4 ;  /* 0x0000000400047311 */ /* 0x000e24000020d800 */
[----:B0-----:R1:W-:Y:S01]  /*86c0*/  STG.E.64 desc[UR36][R2.64], R4 ;  /* 0x0000000402007986 */ /* 0x0013e2000c101b24 */
[----:B------:R-:W-:Y:S05]  /*86d0*/  BRA `(.L_x_2283) ;  /* 0x0000000400507947 */ /* 0x000fea0003800000 */
.L_x_2300:
[----:B------:R-:W-:-:S04]  /*86e0*/  HADD2.F32 R0, -RZ, R0.H0_H0 ;  /* 0x20000000ff007230 */ /* 0x000fc80000004100 */
[----:B------:R-:W0:Y:S02]  /*86f0*/  F2I.FTZ.U32.TRUNC.NTZ R5, R0 ;  /* 0x0000000000057305 */ /* 0x000e24000021f000 */
[----:B0-----:R0:W-:Y:S01]  /*8700*/  STG.E desc[UR36][R2.64], R5 ;  /* 0x0000000502007986 */ /* 0x0011e2000c101924 */
[----:B------:R-:W-:Y:S05]  /*8710*/  BRA `(.L_x_2283) ;  /* 0x0000000400407947 */ /* 0x000fea0003800000 */
.L_x_2290:
        /* <DEDUP_REMOVED lines=11> */
.L_x_2303:
[----:B------:R-:W-:Y:S01]  /*87d0*/  HADD2.F32 R0, -RZ, R0.H0_H0 ;  /* 0x20000000ff007230 */ /* 0x000fe20000004100 */
[----:B------:R-:W-:-:S04]  /*87e0*/  CS2R R6, SRZ ;  /* 0x0000000000067805 */ /* 0x000fc8000001ff00 */
[----:B------:R-:W-:-:S04]  /*87f0*/  FMUL.FTZ R0, R0, 1 ;  /* 0x3f80000000007820 */ /* 0x000fc80000410000 */
[----:B------:R-:W0:Y:S02]  /*8800*/  F2F.F64.F32 R4, R0 ;  /* 0x0000000000047310 */ /* 0x000e240000201800 */
[----:B0-----:R0:W-:Y:S01]  /*8810*/  STG.E.128 desc[UR36][R2.64], R4 ;  /* 0x0000000402007986 */ /* 0x0011e2000c101d24 */
[----:B------:R-:W-:Y:S05]  /*8820*/  BRA `(.L_x_2283) ;  /* 0x0000000000fc7947 */ /* 0x000fea0003800000 */
.L_x_2302:
[----:B------:R-:W-:-:S09]  /*8830*/  UISETP.NE.AND UP0, UPT, UR4, 0xf, UPT ;  /* 0x0000000f0400788c */ /* 0x000fd2000bf05270 */
[----:B------:R-:W-:Y:S05]  /*8840*/  BRA.U !UP0, `(.L_x_2304) ;  /* 0x0000000108e87547 */ /* 0x000fea000b800000 */
[----:B------:R-:W-:-:S09]  /*8850*/  UISETP.NE.AND UP0, UPT, UR4, 0x17, UPT ;  /* 0x000000170400788c */ /* 0x000fd2000bf05270 */
[----:B------:R-:W-:Y:S05]  /*8860*/  BRA.U !UP0, `(.L_x_2305) ;  /* 0x0000000108907547 */ /* 0x000fea000b800000 */
[----:B------:R-:W-:-:S09]  /*8870*/  UISETP.NE.AND UP0, UPT, UR4, 0x18, UPT ;  /* 0x000000180400788c */ /* 0x000fd2000bf05270 */
[----:B------:R-:W-:Y:S05]  /*8880*/  BRA.U !UP0, `(.L_x_2306) ;  /* 0x0000000108447547 */ /* 0x000fea000b800000 */
.L_x_2282:
[----:B------:R-:W-:Y:S01]  /*8890*/  MOV R0, 0x0 ;  /* 0x0000000000007802 */ /* 0x000fe20000000f00 */
[----:B------:R-:W0:Y:S01]  /*88a0*/  LDCU.64 UR4, c[0x4][0x178] ;  /* 0x01002f00ff0477ac */ /* 0x000e220008000a00 */
[----:B------:R-:W-:Y:S02]  /*88b0*/  HFMA2 R12, -RZ, RZ, 0, 5.9604644775390625e-08 ;  /* 0x00000001ff0c7431 */ /* 0x000fe400000001ff */
[----:B------:R-:W-:Y:S01]  /*88c0*/  IMAD.MOV.U32 R8, RZ, RZ, 0x65 ;  /* 0x00000065ff087424 */ /* 0x000fe200078e00ff */
[----:B------:R1:W2:Y:S01]  /*88d0*/  LDC.64 R2, c[0x4][R0] ;  /* 0x0100000000027b82 */ /* 0x0002a20000000a00 */
[----:B------:R-:W3:Y:S01]  /*88e0*/  LDCU.64 UR6, c[0x4][0x180] ;  /* 0x01003000ff0677ac */ /* 0x000ee20008000a00 */
[----:B------:R-:W-:Y:S01]  /*88f0*/  IMAD.MOV.U32 R13, RZ, RZ, RZ ;  /* 0x000000ffff0d7224 */ /* 0x000fe200078e00ff */
[----:B------:R-:W4:Y:S01]  /*8900*/  LDCU.64 UR8, c[0x4][0x80] ;  /* 0x01001000ff0877ac */ /* 0x000f220008000a00 */
[----:B0-----:R-:W-:Y:S02]  /*8910*/  IMAD.U32 R4, RZ, RZ, UR4 ;  /* 0x00000004ff047e24 */ /* 0x001fe4000f8e00ff */
[----:B------:R-:W-:Y:S01]  /*8920*/  IMAD.U32 R5, RZ, RZ, UR5 ;  /* 0x00000005ff057e24 */ /* 0x000fe2000f8e00ff */
[----:B---3--:R-:W-:Y:S01]  /*8930*/  MOV R6, UR6 ;  /* 0x0000000600067c02 */ /* 0x008fe20008000f00 */
[----:B------:R-:W-:-:S02]  /*8940*/  IMAD.U32 R7, RZ, RZ, UR7 ;  /* 0x00000007ff077e24 */ /* 0x000fc4000f8e00ff */
[----:B----4-:R-:W-:Y:S02]  /*8950*/  IMAD.U32 R10, RZ, RZ, UR8 ;  /* 0x00000008ff0a7e24 */ /* 0x010fe4000f8e00ff */
[----:B-1----:R-:W-:-:S07]  /*8960*/  IMAD.U32 R11, RZ, RZ, UR9 ;  /* 0x00000009ff0b7e24 */ /* 0x002fce000f8e00ff */
[----:B------:R-:W-:-:S07]  /*8970*/  LEPC R20, `(.L_x_2307) ;  /* 0x000000001014794e */ /* 0x000fce0000000000 */
[----:B--2---:R-:W-:Y:S05]  /*8980*/  CALL.ABS.NOINC R2 ;  /* 0x0000000002007343 */ /* 0x004fea0003c00000 */
.L_x_2307:
[----:B------:R-:W-:Y:S05]  /*8990*/  BRA `(.L_x_2283) ;  /* 0x0000000000a07947 */ /* 0x000fea0003800000 */
.L_x_2306:
[----:B------:R-:W-:Y:S01]  /*89a0*/  HADD2.F32 R7, -RZ, R0.H0_H0 ;  /* 0x20000000ff077230 */ /* 0x000fe20000004100 */
        /* <DEDUP_REMOVED lines=12> */
.L_x_2309:
[----:B------:R-:W-:Y:S05]  /*8a70*/  BSYNC.RECONVERGENT B0 ;  /* 0x0000000000007941 */ /* 0x000fea0003800200 */
.L_x_2308:
[----:B------:R-:W-:-:S05]  /*8a80*/  LOP3.LUT R5, R0, 0x80, R5, 0xf8, !PT ;  /* 0x0000008000057812 */ /* 0x000fca00078ef805 */
[----:B------:R0:W-:Y:S01]  /*8a90*/  STG.E.U8 desc[UR36][R2.64], R5 ;  /* 0x0000000502007986 */ /* 0x0001e2000c101124 */
[----:B------:R-:W-:Y:S05]  /*8aa0*/  BRA `(.L_x_2283) ;  /* 0x00000000005c7947 */ /* 0x000fea0003800000 */
.L_x_2305:
[----:B------:R-:W-:Y:S01]  /*8ab0*/  HADD2.F32 R5, -RZ, R0.H0_H0 ;  /* 0x20000000ff057230 */ /* 0x000fe20000004100 */
        /* <DEDUP_REMOVED lines=11> */
.L_x_2311:
[----:B------:R-:W-:Y:S01]  /*8b70*/  IMAD.MOV.U32 R0, RZ, RZ, 0x7f ;  /* 0x0000007fff007424 */ /* 0x000fe200078e00ff */
[----:B------:R-:W-:-:S04]  /*8b80*/  ISETP.GT.U32.AND P0, PT, R4, 0x7f800000, PT ;  /* 0x7f8000000400780c */ /* 0x000fc80003f04070 */
[----:B------:R-:W-:-:S09]  /*8b90*/  SEL R0, R0, 0x7c, P0 ;  /* 0x0000007c00007807 */ /* 0x000fd20000000000 */
.L_x_2312:
[----:B------:R-:W-:Y:S05]  /*8ba0*/  BSYNC.RECONVERGENT B0 ;  /* 0x0000000000007941 */ /* 0x000fea0003800200 */
.L_x_2310:
[----:B------:R-:W-:-:S04]  /*8bb0*/  SHF.R.U32.HI R5, RZ, 0x18, R5 ;  /* 0x00000018ff057819 */ /* 0x000fc80000011605 */
[----:B------:R-:W-:-:S05]  /*8bc0*/  LOP3.LUT R5, R0, 0x80, R5, 0xf8, !PT ;  /* 0x0000008000057812 */ /* 0x000fca00078ef805 */
[----:B------:R0:W-:Y:S01]  /*8bd0*/  STG.E.U8 desc[UR36][R2.64], R5 ;  /* 0x0000000502007986 */ /* 0x0001e2000c101124 */
[----:B------:R-:W-:Y:S05]  /*8be0*/  BRA `(.L_x_2283) ;  /* 0x00000000000c7947 */ /* 0x000fea0003800000 */
.L_x_2304:
[----:B------:R-:W-:-:S05]  /*8bf0*/  HADD2.F32 R0, -RZ, R0.H0_H0 ;  /* 0x20000000ff007230 */ /* 0x000fca0000004100 */
[----:B------:R-:W-:-:S05]  /*8c00*/  F2FP.BF16.F32.PACK_AB R0, RZ, R0 ;  /* 0x00000000ff00723e */ /* 0x000fca00000010ff */
[----:B------:R0:W-:Y:S02]  /*8c10*/  STG.E.U16 desc[UR36][R2.64], R0 ;  /* 0x0000000002007986 */ /* 0x0001e4000c101524 */
.L_x_2283:
[----:B------:R-:W-:-:S07]  /*8c20*/  VIADD R17, R17, 0x80 ;  /* 0x0000008011117836 */ /* 0x000fce0000000000 */
.L_x_2210:
[----:B------:R-:W-:Y:S05]  /*8c30*/  BSYNC.RECONVERGENT B6 ;  /* 0x0000000000067941 */ /* 0x000fea0003800200 */
.L_x_2209:
[----:B------:R-:W5:Y:S01]  /*8c40*/  LDCU UR4, c[0x0][0x380] ;  /* 0x00007000ff0477ac */ /* 0x000f620008000800 */
[----:B------:R-:W-:Y:S01]  /*8c50*/  BSSY.RECONVERGENT B6, `(.L_x_2313) ;  /* 0x0000459000067945 */ /* 0x000fe20003800200 */
[----:B-----5:R-:W-:-:S13]  /*8c60*/  ISETP.GE.AND P0, PT, R17, UR4, PT ;  /* 0x0000000411007c0c */ /* 0x020fda000bf06270 */
[----:B------:R-:W-:Y:S05]  /*8c70*/  @P0 BRA `(.L_x_2314) ;  /* 0x0000004400580947 */ /* 0x000fea0003800000 */
[----:B------:R-:W5:Y:S01]  /*8c80*/  LDCU UR4, c[0x0][0x388] ;  /* 0x00007100ff0477ac */ /* 0x000f620008000800 */
[----:B------:R-:W-:Y:S01]  /*8c90*/  MOV R18, RZ ;  /* 0x000000ff00127202 */ /* 0x000fe20000000f00 */
[----:B0--3--:R-:W-:Y:S02]  /*8ca0*/  IMAD.MOV.U32 R0, RZ, RZ, RZ ;  /* 0x000000ffff007224 */ /* 0x009fe400078e00ff */
[----:B------:R-:W-:Y:S01]  /*8cb0*/  IMAD.MOV.U32 R16, RZ, RZ, RZ ;  /* 0x000000ffff107224 */ /* 0x000fe200078e00ff */
[----:B-----5:R-:W-:-:S09]  /*8cc0*/  UISETP.NE.AND UP0, UPT, UR4, URZ, UPT ;  /* 0x000000ff0400728c */ /* 0x020fd2000bf05270 */
[----:B------:R-:W-:Y:S05]  /*8cd0*/  BRA.U !UP0, `(.L_x_2315) ;  /* 0x0000001508707547 */ /* 0x000fea000b800000 */
[----:B------:R-:W1:Y:S01]  /*8ce0*/  LDCU.64 UR4, c[0x0][0x390] ;  /* 0x00007200ff0477ac */ /* 0x000e620008000a00 */
[----:B------:R-:W-:Y:S01]  /*8cf0*/  IMAD.MOV.U32 R16, RZ, RZ, RZ ;  /* 0x000000ffff107224 */ /* 0x000fe200078e00ff */
[----:B------:R-:W0:Y:S01]  /*8d00*/  LDCU UR6, c[0x0][0x38c] ;  /* 0x00007180ff0677ac */ /* 0x000e220008000800 */
[----:B------:R-:W3:Y:S01]  /*8d10*/  LDCU.64 UR8, c[0x0][0x4b8] ;  /* 0x00009700ff0877ac */ /* 0x000ee20008000a00 */
[----:B------:R-:W-:Y:S01]  /*8d20*/  UISETP.NE.AND UP0, UPT, UR41, URZ, UPT ;  /* 0x000000ff2900728c */ /* 0x000fe2000bf05270 */
[----:B-12-4-:R-:W-:Y:S01]  /*8d30*/  IMAD.HI.U32 R2, R17, UR4, R16 ;  /* 0x0000000411027c27 */ /* 0x016fe2000f8e0010 */
[----:B------:R-:W1:Y:S04]  /*8d40*/  LDCU UR4, c[0x0][0x4c0] ;  /* 0x00009800ff0477ac */ /* 0x000e680008000800 */
[----:B------:R-:W-:-:S05]  /*8d50*/  SHF.R.U32.HI R3, RZ, UR5, R2 ;  /* 0x00000005ff037c19 */ /* 0x000fca0008011602 */
[----:B------:R-:W-:-:S04]  /*8d60*/  IMAD.MOV R18, RZ, RZ, -R3 ;  /* 0x000000ffff127224 */ /* 0x000fc800078e0a03 */
[----:B0-----:R-:W-:-:S04]  /*8d70*/  IMAD R18, R18, UR6, R17 ;  /* 0x0000000612127c24 */ /* 0x001fc8000f8e0211 */
[C---:B---3--:R-:W-:Y:S02]  /*8d80*/  IMAD R16, R18.reuse, UR8, RZ ;  /* 0x0000000812107c24 */ /* 0x048fe4000f8e02ff */
[C---:B------:R-:W-:Y:S02]  /*8d90*/  IMAD R0, R18.reuse, UR9, RZ ;  /* 0x0000000912007c24 */ /* 0x040fe4000f8e02ff */
[----:B-1----:R-:W-:Y:S01]  /*8da0*/  IMAD R18, R18, UR4, RZ ;  /* 0x0000000412127c24 */ /* 0x002fe2000f8e02ff */
        /* <DEDUP_REMOVED lines=335> */
.L_x_2315:
[----:B------:R-:W1:Y:S01]  /*a2a0*/  LDCU.64 UR6, c[0x0][0x5f0] ;  /* 0x0000be00ff0677ac */ /* 0x000e620008000a00 */
[----:B------:R-:W-:-:S04]  /*a2b0*/  UPRMT UR4, UR39, 0x9910, URZ ;  /* 0x0000991027047896 */ /* 0x000fc800080000ff */
[----:B------:R-:W-:Y:S01]  /*a2c0*/  UISETP.GT.AND UP0, UPT, UR4, 0x9, UPT ;  /* 0x000000090400788c */ /* 0x000fe2000bf04270 */
[----:B-12-4-:R-:W-:-:S05]  /*a2d0*/  IADD3 R2, P0, PT, R0, UR6, RZ ;  /* 0x0000000600027c10 */ /* 0x016fca000ff1e0ff */
        /* <DEDUP_REMOVED lines=15> */
.L_x_2319:
[----:B------:R-:W2:Y:S02]  /*a3d0*/  LDG.E.U8 R2, desc[UR36][R2.64] ;  /* 0x0000002402027981 */ /* 0x000ea4000c1e1100 */
[----:B--2---:R-:W-:-:S04]  /*a3e0*/  I2FP.F32.U32 R0, R2 ;  /* 0x0000000200007245 */ /* 0x004fc80000201000 */
[----:B------:R-:W-:-:S04]  /*a3f0*/  F2FP.F16.F32.PACK_AB R0, RZ, R0 ;  /* 0x00000000ff00723e */ /* 0x000fc800000000ff */
[----:B------:R-:W-:Y:S01]  /*a400*/  PRMT R19, R0, 0x7610, R19 ;  /* 0x0000761000137816 */ /* 0x000fe20000000013 */
[----:B------:R-:W-:Y:S06]  /*a410*/  BRA `(.L_x_2321) ;  /* 0x0000000c00b47947 */ /* 0x000fec0003800000 */
.L_x_2318:
        /* <DEDUP_REMOVED lines=11> */
.L_x_2323:
[----:B------:R-:W2:Y:S02]  /*a4d0*/  LDG.E R2, desc[UR36][R2.64] ;  /* 0x0000002402027981 */ /* 0x000ea4000c1e1900 */
[----:B--2---:R-:W-:-:S04]  /*a4e0*/  I2FP.F32.S32 R0, R2 ;  /* 0x0000000200007245 */ /* 0x004fc80000201400 */
[----:B------:R-:W-:-:S04]  /*a4f0*/  F2FP.F16.F32.PACK_AB R0, RZ, R0 ;  /* 0x00000000ff00723e */ /* 0x000fc800000000ff */
[----:B------:R-:W-:Y:S01]  /*a500*/  PRMT R19, R0, 0x7610, R19 ;  /* 0x0000761000137816 */ /* 0x000fe20000000013 */
[----:B------:R-:W-:Y:S06]  /*a510*/  BRA `(.L_x_2321) ;  /* 0x0000000c00747947 */ /* 0x000fec0003800000 */
.L_x_2322:
[----:B------:R-:W2:Y:S02]  /*a520*/  LDG.E.U16 R2, desc[UR36][R2.64] ;  /* 0x0000002402027981 */ /* 0x000ea4000c1e1500 */
[----:B--2---:R-:W0:Y:S02]  /*a530*/  I2F.S16 R0, R2 ;  /* 0x0000000200007306 */ /* 0x004e240000101400 */
[----:B0-----:R-:W-:-:S04]  /*a540*/  F2FP.F16.F32.PACK_AB R0, RZ, R0 ;  /* 0x00000000ff00723e */ /* 0x001fc800000000ff */
[----:B------:R-:W-:Y:S01]  /*a550*/  PRMT R19, R0, 0x7610, R19 ;  /* 0x0000761000137816 */ /* 0x000fe20000000013 */
[----:B------:R-:W-:Y:S06]  /*a560*/  BRA `(.L_x_2321) ;  /* 0x0000000c00607947 */ /* 0x000fec0003800000 */
.L_x_2317:
        /* <DEDUP_REMOVED lines=9> */
.L_x_2325:
[----:B------:R1:W5:Y:S01]  /*a600*/  LDG.E.U16 R19, desc[UR36][R2.64] ;  /* 0x0000002402137981 */ /* 0x000362000c1e1500 */
[----:B------:R-:W-:Y:S05]  /*a610*/  BRA `(.L_x_2321) ;  /* 0x0000000c00347947 */ /* 0x000fea0003800000 */
.L_x_2324:
        /* <DEDUP_REMOVED lines=9> */
.L_x_2327:
[----:B------:R0:W5:Y:S01]  /*a6b0*/  LDG.E.U16 R19, desc[UR36][R2.64] ;  /* 0x0000002402137981 */ /* 0x000162000c1e1500 */
[----:B------:R-:W-:Y:S05]  /*a6c0*/  BRA `(.L_x_2321) ;  /* 0x0000000c00087947 */ /* 0x000fea0003800000 */
.L_x_2326:
        /* <DEDUP_REMOVED lines=9> */
.L_x_2316:
        /* <DEDUP_REMOVED lines=14> */
.L_x_2330:
        /* <DEDUP_REMOVED lines=9> */
.L_x_2329:
        /* <DEDUP_REMOVED lines=24> */
[----:B------:R-:W-:-:S04]  /*aa50*/  F2FP.F16.F32.PACK_AB R5, RZ, R5 ;  /* 0x00000005ff05723e */ /* 0x000fc800000000ff */
[----:B------:R-:W-:Y:S01]  /*aa60*/  PRMT R19, R5, 0x7610, R19 ;  /* 0x0000761005137816 */ /* 0x000fe20000000013 */
[----:B------:R-:W-:Y:S06]  /*aa70*/  BRA `(.L_x_2321) ;  /* 0x00000008001c7947 */ /* 0x000fec0003800000 */
.L_x_2332:
        /* <DEDUP_REMOVED lines=14> */
.L_x_2331:
[----:B------:R-:W2:Y:S02]  /*ab60*/  LDG.E.U16 R0, desc[UR36][R2.64] ;  /* 0x0000002402007981 */ /* 0x000ea4000c1e1500 */
[----:B--2---:R-:W-:-:S05]  /*ab70*/  IMAD.U32 R0, R0, 0x10000, RZ ;  /* 0x0001000000007824 */ /* 0x004fca00078e00ff */
[----:B------:R-:W-:-:S04]  /*ab80*/  F2FP.F16.F32.PACK_AB R0, RZ, R0 ;  /* 0x00000000ff00723e */ /* 0x000fc800000000ff */
[----:B------:R-:W-:Y:S01]  /*ab90*/  PRMT R19, R0, 0x7610, R19 ;  /* 0x0000761000137816 */ /* 0x000fe20000000013 */
[----:B------:R-:W-:Y:S06]  /*aba0*/  BRA `(.L_x_2321) ;  /* 0x0000000400d07947 */ /* 0x000fec0003800000 */
.L_x_2328:
        /* <DEDUP_REMOVED lines=13> */
.L_x_2335:
        /* <DEDUP_REMOVED lines=21> */
.L_x_2339:
[----:B------:R-:W-:Y:S05]  /*add0*/  BSYNC.RECONVERGENT B1 ;  /* 0x0000000000017941 */ /* 0x000fea0003800200 */
.L_x_2338:
[----:B------:R-:W-:Y:S01]  /*ade0*/  IMAD.SHL.U32 R0, R0, 0x100000, RZ ;  /* 0x0010000000007824 */ /* 0x000fe200078e00ff */
[----:B------:R-:W-:-:S04]  /*adf0*/  LEA R2, R2, 0x3b800000, 0x17 ;  /* 0x3b80000002027811 */ /* 0x000fc800078eb8ff */
[----:B------:R-:W-:-:S07]  /*ae00*/  LOP3.LUT R0, R2, R0, R7, 0xfe, !PT ;  /* 0x0000000002007212 */ /* 0x000fce00078efe07 */
.L_x_2337:
[----:B------:R-:W-:Y:S05]  /*ae10*/  BSYNC.RECONVERGENT B0 ;  /* 0x0000000000007941 */ /* 0x000fea0003800200 */
.L_x_2336:
[----:B------:R-:W-:-:S04]  /*ae20*/  F2FP.F16.F32.PACK_AB R0, RZ, R0 ;  /* 0x00000000ff00723e */ /* 0x000fc800000000ff */
[----:B------:R-:W-:Y:S01]  /*ae30*/  PRMT R19, R0, 0x7610, R19 ;  /* 0x0000761000137816 */ /* 0x000fe20000000013 */
[----:B------:R-:W-:Y:S06]  /*ae40*/  BRA `(.L_x_2321) ;  /* 0x0000000400287947 */ /* 0x000fec0003800000 */
.L_x_2334:
        /* <DEDUP_REMOVED lines=21> */
.L_x_2343:
[----:B------:R-:W-:Y:S05]  /*afa0*/  BSYNC.RECONVERGENT B1 ;  /* 0x0000000000017941 */ /* 0x000fea0003800200 */
.L_x_2342:
[----:B------:R-:W-:Y:S01]  /*afb0*/  IMAD.SHL.U32 R0, R0, 0x200000, RZ ;  /* 0x0020000000007824 */ /* 0x000fe200078e00ff */
[----:B------:R-:W-:-:S04]  /*afc0*/  LEA R2, R2, 0x37800000, 0x17 ;  /* 0x3780000002027811 */ /* 0x000fc800078eb8ff */
[----:B------:R-:W-:-:S07]  /*afd0*/  LOP3.LUT R0, R2, R0, R7, 0xfe, !PT ;  /* 0x0000000002007212 */ /* 0x000fce00078efe07 */
.L_x_2341:
[----:B------:R-:W-:Y:S05]  /*afe0*/  BSYNC.RECONVERGENT B0 ;  /* 0x0000000000007941 */ /* 0x000fea0003800200 */
.L_x_2340:
[----:B------:R-:W-:-:S04]  /*aff0*/  F2FP.F16.F32.PACK_AB R0, RZ, R0 ;  /* 0x00000000ff00723e */ /* 0x000fc800000000ff */
[----:B------:R-:W-:Y:S01]  /*b000*/  PRMT R19, R0, 0x7610, R19 ;  /* 0x0000761000137816 */ /* 0x000fe20000000013 */
[----:B------:R-:W-:Y:S06]  /*b010*/  BRA `(.L_x_2321) ;  /* 0x0000000000b47947 */ /* 0x000fec0003800000 */
.L_x_2333:
        /* <DEDUP_REMOVED lines=14> */
.L_x_2347:
[----:B------:R-:W-:Y:S05]  /*b100*/  BSYNC.RECONVERGENT B0 ;  /* 0x0000000000007941 */ /* 0x000fea0003800200 */
.L_x_2346:
[----:B------:R-:W-:-:S04]  /*b110*/  F2FP.F16.F32.PACK_AB R0, RZ, R0 ;  /* 0x00000000ff00723e */ /* 0x000fc800000000ff */
[----:B------:R-:W-:Y:S01]  /*b120*/  PRMT R19, R0, 0x7610, R19 ;  /* 0x0000761000137816 */ /* 0x000fe20000000013 */
[----:B------:R-:W-:Y:S06]  /*b130*/  BRA `(.L_x_2321) ;  /* 0x00000000006c7947 */ /* 0x000fec0003800000 */
.L_x_2320:
        /* <DEDUP_REMOVED lines=16> */
.L_x_2348:
[----:B------:R-:W-:Y:S01]  /*b240*/  PRMT R19, RZ, 0x7610, R19 ;  /* 0x00007610ff137816 */ /* 0x000fe20000000013 */
[----:B------:R-:W-:Y:S06]  /*b250*/  BRA `(.L_x_2321) ;  /* 0x0000000000247947 */ /* 0x000fec0003800000 */
.L_x_2345:
[----:B------:R-:W2:Y:S02]  /*b260*/  LDG.E.64 R2, desc[UR36][R2.64] ;  /* 0x0000002402027981 */ /* 0x000ea4000c1e1b00 */
[----:B--2---:R-:W0:Y:S02]  /*b270*/  I2F.U64 R0, R2 ;  /* 0x0000000200007312 */ /* 0x004e240000301000 */
[----:B0-----:R-:W-:-:S04]  /*b280*/  F2FP.F16.F32.PACK_AB R0, RZ, R0 ;  /* 0x00000000ff00723e */ /* 0x001fc800000000ff */
[----:B------:R-:W-:Y:S01]  /*b290*/  PRMT R19, R0, 0x7610, R19 ;  /* 0x0000761000137816 */ /* 0x000fe20000000013 */
[----:B------:R-:W-:Y:S06]  /*b2a0*/  BRA `(.L_x_2321) ;  /* 0x0000000000107947 */ /* 0x000fec0003800000 */
.L_x_2344:
[----:B------:R-:W2:Y:S02]  /*b2b0*/  LDG.E R2, desc[UR36][R2.64] ;  /* 0x0000002402027981 */ /* 0x000ea4000c1e1900 */
[----:B--2---:R-:W-:-:S04]  /*b2c0*/  I2FP.F32.U32 R0, R2 ;  /* 0x0000000200007245 */ /* 0x004fc80000201000 */
[----:B------:R-:W-:-:S04]  /*b2d0*/  F2FP.F16.F32.PACK_AB R0, RZ, R0 ;  /* 0x00000000ff00723e */ /* 0x000fc800000000ff */
[----:B------:R-:W-:-:S07]  /*b2e0*/  PRMT R19, R0, 0x7610, R19 ;  /* 0x0000761000137816 */ /* 0x000fce0000000013 */
.L_x_2321:
        /* <DEDUP_REMOVED lines=18> */
.L_x_2352:
[----:B------:R-:W2:Y:S02]  /*b410*/  LDG.E.U8 R2, desc[UR36][R2.64] ;  /* 0x0000002402027981 */ /* 0x000ea4000c1e1100 */
[----:B--2---:R-:W-:-:S04]  /*b420*/  I2FP.F32.U32 R0, R2 ;  /* 0x0000000200007245 */ /* 0x004fc80000201000 */
[----:B------:R-:W-:Y:S01]  /*b430*/  F2FP.F16.F32.PACK_AB R0, RZ, R0 ;  /* 0x00000000ff00723e */ /* 0x000fe200000000ff */
[----:B------:R-:W-:Y:S06]  /*b440*/  BRA `(.L_x_2354) ;  /* 0x0000000c007c7947 */ /* 0x000fec0003800000 */
.L_x_2351:
        /* <DEDUP_REMOVED lines=10> */
.L_x_2356:
[----:B------:R-:W2:Y:S02]  /*b4f0*/  LDG.E R2, desc[UR36][R2.64] ;  /* 0x0000002402027981 */ /* 0x000ea4000c1e1900 */
[----:B--2---:R-:W-:-:S04]  /*b500*/  I2FP.F32.S32 R0, R2 ;  /* 0x0000000200007245 */ /* 0x004fc80000201400 */
[----:B------:R-:W-:Y:S01]  /*b510*/  F2FP.F16.F32.PACK_AB R0, RZ, R0 ;  /* 0x00000000ff00723e */ /* 0x000fe200000000ff */
[----:B------:R-:W-:Y:S06]  /*b520*/  BRA `(.L_x_2354) ;  /* 0x0000000c00447947 */ /* 0x000fec0003800000 */
.L_x_2355:
[----:B------:R-:W2:Y:S02]  /*b530*/  LDG.E.U16 R2, desc[UR36][R2.64] ;  /* 0x0000002402027981 */ /* 0x000ea4000c1e1500 */
[----:B--2---:R-:W0:Y:S02]  /*b540*/  I2F.S16 R0, R2 ;  /* 0x0000000200007306 */ /* 0x004e240000101400 */
[----:B0-----:R-:W-:Y:S01]  /*b550*/  F2FP.F16.F32.PACK_AB R0, RZ, R0 ;  /* 0x00000000ff00723e */ /* 0x001fe200000000ff */
[----:B------:R-:W-:Y:S06]  /*b560*/  BRA `(.L_x_2354) ;  /* 0x0000000c00347947 */ /* 0x000fec0003800000 */
.L_x_2350:
        /* <DEDUP_REMOVED lines=9> */
.L_x_2358:
[----:B------:R0:W5:Y:S01]  /*b600*/  LDG.E.U16 R0, desc[UR36][R2.64] ;  /* 0x0000002402007981 */ /* 0x000162000c1e1500 */
[----:B------:R-:W-:Y:S05]  /*b610*/  BRA `(.L_x_2354) ;  /* 0x0000000c00087947 */ /* 0x000fea0003800000 */
.L_x_2357:
        /* <DEDUP_REMOVED lines=9> */
.L_x_2360:
[----:B------:R1:W5:Y:S01]  /*b6b0*/  LDG.E.U16 R0, desc[UR36][R2.64] ;  /* 0x0000002402007981 */ /* 0x000362000c1e1500 */
[----:B------:R-:W-:Y:S05]  /*b6c0*/  BRA `(.L_x_2354) ;  /* 0x0000000800dc7947 */ /* 0x000fea0003800000 */
.L_x_2359:
        /* <DEDUP_REMOVED lines=8> */
.L_x_2349:
        /* <DEDUP_REMOVED lines=13> */
.L_x_2363:
        /* <DEDUP_REMOVED lines=8> */
.L_x_2362:
        /* <DEDUP_REMOVED lines=27> */
.L_x_2365:
        /* <DEDUP_REMOVED lines=13> */
.L_x_2364:
[----:B------:R-:W2:Y:S02]  /*bb20*/  LDG.E.U16 R0, desc[UR36][R2.64] ;  /* 0x0000002402007981 */ /* 0x000ea4000c1e1500 */
[----:B--2---:R-:W-:-:S05]  /*bb30*/  IMAD.U32 R0, R0, 0x10000, RZ ;  /* 0x0001000000007824 */ /* 0x004fca00078e00ff */
[----:B------:R-:W-:Y:S01]  /*bb40*/  F2FP.F16.F32.PACK_AB R0, RZ, R0 ;  /* 0x00000000ff00723e */ /* 0x000fe200000000ff */
[----:B------:R-:W-:Y:S06]  /*bb50*/  BRA `(.L_x_2354) ;  /* 0x0000000400b87947 */ /* 0x000fec0003800000 */
.L_x_2361:
        /* <DEDUP_REMOVED lines=12> */
.L_x_2368:
        /* <DEDUP_REMOVED lines=21> */
.L_x_2372:
[----:B------:R-:W-:Y:S05]  /*bd70*/  BSYNC.RECONVERGENT B1 ;  /* 0x0000000000017941 */ /* 0x000fea0003800200 */
.L_x_2371:
[----:B------:R-:W-:Y:S01]  /*bd80*/  IMAD.SHL.U32 R0, R0, 0x100000, RZ ;  /* 0x0010000000007824 */ /* 0x000fe200078e00ff */
[----:B------:R-:W-:-:S04]  /*bd90*/  LEA R2, R2, 0x3b800000, 0x17 ;  /* 0x3b80000002027811 */ /* 0x000fc800078eb8ff */
[----:B------:R-:W-:-:S07]  /*bda0*/  LOP3.LUT R0, R2, R0, R7, 0xfe, !PT ;  /* 0x0000000002007212 */ /* 0x000fce00078efe07 */
.L_x_2370:
[----:B------:R-:W-:Y:S05]  /*bdb0*/  BSYNC.RECONVERGENT B0 ;  /* 0x0000000000007941 */ /* 0x000fea0003800200 */
.L_x_2369:
[----:B------:R-:W-:Y:S01]  /*bdc0*/  F2FP.F16.F32.PACK_AB R0, RZ, R0 ;  /* 0x00000000ff00723e */ /* 0x000fe200000000ff */
[----:B------:R-:W-:Y:S06]  /*bdd0*/  BRA `(.L_x_2354) ;  /* 0x0000000400187947 */ /* 0x000fec0003800000 */
.L_x_2367:
        /* <DEDUP_REMOVED lines=21> */
.L_x_2376:
[----:B------:R-:W-:Y:S05]  /*bf30*/  BSYNC.RECONVERGENT B1 ;  /* 0x0000000000017941 */ /* 0x000fea0003800200 */
.L_x_2375:
[----:B------:R-:W-:Y:S01]  /*bf40*/  IMAD.SHL.U32 R0, R0, 0x200000, RZ ;  /* 0x0020000000007824 */ /* 0x000fe200078e00ff */
[----:B------:R-:W-:-:S04]  /*bf50*/  LEA R2, R2, 0x37800000, 0x17 ;  /* 0x3780000002027811 */ /* 0x000fc800078eb8ff */
[----:B------:R-:W-:-:S07]  /*bf60*/  LOP3.LUT R0, R2, R0, R7, 0xfe, !PT ;  /* 0x0000000002007212 */ /* 0x000fce00078efe07 */
.L_x_2374:
[----:B------:R-:W-:Y:S05]  /*bf70*/  BSYNC.RECONVERGENT B0 ;  /* 0x0000000000007941 */ /* 0x000fea0003800200 */
.L_x_2373:
[----:B------:R-:W-:Y:S01]  /*bf80*/  F2FP.F16.F32.PACK_AB R0, RZ, R0 ;  /* 0x00000000ff00723e */ /* 0x000fe200000000ff */
[----:B------:R-:W-:Y:S06]  /*bf90*/  BRA `(.L_x_2354) ;  /* 0x0000000000a87947 */ /* 0x000fec0003800000 */
.L_x_2366:
        /* <DEDUP_REMOVED lines=14> */
.L_x_2380:
[----:B------:R-:W-:Y:S05]  /*c080*/  BSYNC.RECONVERGENT B0 ;  /* 0x0000000000007941 */ /* 0x000fea0003800200 */
.L_x_2379:
[----:B------:R-:W-:Y:S01]  /*c090*/  F2FP.F16.F32.PACK_AB R0, RZ, R0 ;  /* 0x00000000ff00723e */ /* 0x000fe200000000ff */
[----:B------:R-:W-:Y:S06]  /*c0a0*/  BRA `(.L_x_2354) ;  /* 0x0000000000647947 */ /* 0x000fec0003800000 */
.L_x_2353:
        /* <DEDUP_REMOVED lines=8> */
[----:B0-----:R-:W-:Y:S01]  /*c130*/  MOV R4, UR4 ;  /* 0x0000000400047c02 */ /* 0x001fe20008000f00 */
[----:B------:R-:W-:-:S02]  /*c140*/  IMAD.U32 R5, RZ, RZ, UR5 ;  /* 0x00000005ff057e24 */ /* 0x000fc4000f8e00ff */
[----:B-1----:R-:W-:Y:S02]  /*c150*/  IMAD.U32 R6, RZ, RZ, UR6 ;  /* 0x00000006ff067e24 */ /* 0x002fe4000f8e00ff */
[----:B------:R-:W-:Y:S02]  /*c160*/  IMAD.U32 R7, RZ, RZ, UR7 ;  /* 0x00000007ff077e24 */ /* 0x000fe4000f8e00ff */
[----:B---3--:R-:W-:Y:S01]  /*c170*/  IMAD.U32 R10, RZ, RZ, UR8 ;  /* 0x00000008ff0a7e24 */ /* 0x008fe2000f8e00ff */
[----:B------:R-:W-:-:S07]  /*c180*/  MOV R11, UR9 ;  /* 0x00000009000b7c02 */ /* 0x000fce0008000f00 */
[----:B------:R-:W-:-:S07]  /*c190*/  LEPC R20, `(.L_x_2381) ;  /* 0x000000001014794e */ /* 0x000fce0000000000 */
[----:B--2--5:R-:W-:Y:S05]  /*c1a0*/  CALL.ABS.NOINC R2 ;  /* 0x0000000002007343 */ /* 0x024fea0003c00000 */
.L_x_2381:
[----:B------:R-:W-:Y:S01]  /*c1b0*/  PRMT R0, RZ, 0x7610, R0 ;  /* 0x00007610ff007816 */ /* 0x000fe20000000000 */
[----:B------:R-:W-:Y:S06]  /*c1c0*/  BRA `(.L_x_2354) ;  /* 0x00000000001c7947 */ /* 0x000fec0003800000 */
.L_x_2378:
[----:B------:R-:W2:Y:S02]  /*c1d0*/  LDG.E.64 R2, desc[UR36][R2.64] ;  /* 0x0000002402027981 */ /* 0x000ea4000c1e1b00 */
[----:B--2---:R-:W0:Y:S02]  /*c1e0*/  I2F.U64 R0, R2 ;  /* 0x0000000200007312 */ /* 0x004e240000301000 */
[----:B0-----:R-:W-:Y:S01]  /*c1f0*/  F2FP.F16.F32.PACK_AB R0, RZ, R0 ;  /* 0x00000000ff00723e */ /* 0x001fe200000000ff */
[----:B------:R-:W-:Y:S06]  /*c200*/  BRA `(.L_x_2354) ;  /* 0x00000000000c7947 */ /* 0x000fec0003800000 */
.L_x_2377:
[----:B------:R-:W2:Y:S02]  /*c210*/  LDG.E R2, desc[UR36][R2.64] ;  /* 0x0000002402027981 */ /* 0x000ea4000c1e1900 */
[----:B--2---:R-:W-:-:S04]  /*c220*/  I2FP.F32.U32 R0, R2 ;  /* 0x0000000200007245 */ /* 0x004fc80000201000 */
[----:B------:R-:W-:-:S07]  /*c230*/  F2FP.F16.F32.PACK_AB R0, RZ, R0 ;  /* 0x00000000ff00723e */ /* 0x000fce00000000ff */
.L_x_2354:
        /* <DEDUP_REMOVED lines=26> */
.L_x_2385:
[----:B------:R-:W-:-:S06]  /*c3e0*/  HADD2.F32 R5, -RZ, R0.H0_H0 ;  /* 0x20000000ff057230 */ /* 0x000fcc0000004100 */
[----:B------:R-:W0:Y:S02]  /*c3f0*/  F2I.S64.TRUNC R4, R5 ;  /* 0x0000000500047311 */ /* 0x000e24000020d900 */
[----:B0-----:R0:W-:Y:S01]  /*c400*/  STG.E.U8 desc[UR36][R2.64], R4 ;  /* 0x0000000402007986 */ /* 0x0011e2000c101124 */
[----:B------:R-:W-:Y:S05]  /*c410*/  BRA `(.L_x_2387) ;  /* 0x0000000c006c7947 */ /* 0x000fea0003800000 */
.L_x_2384:
        /* <DEDUP_REMOVED lines=10> */
.L_x_2389:
[----:B------:R-:W-:-:S04]  /*c4c0*/  HADD2.F32 R0, -RZ, R0.H0_H0 ;  /* 0x20000000ff007230 */ /* 0x000fc80000004100 */
[----:B------:R-:W0:Y:S02]  /*c4d0*/  F2I.FTZ.TRUNC.NTZ R5, R0 ;  /* 0x0000000000057305 */ /* 0x000e24000021f100 */
[----:B0-----:R0:W-:Y:S01]  /*c4e0*/  STG.E desc[UR36][R2.64], R5 ;  /* 0x0000000502007986 */ /* 0x0011e2000c101924 */
[----:B------:R-:W-:Y:S05]  /*c4f0*/  BRA `(.L_x_2387) ;  /* 0x0000000c00347947 */ /* 0x000fea0003800000 */
.L_x_2388:
[----:B------:R-:W-:-:S04]  /*c500*/  HADD2.F32 R0, -RZ, R0.H0_H0 ;  /* 0x20000000ff007230 */ /* 0x000fc80000004100 */
[----:B------:R-:W0:Y:S02]  /*c510*/  F2I.FTZ.TRUNC.NTZ R5, R0 ;  /* 0x0000000000057305 */ /* 0x000e24000021f100 */
[----:B0-----:R0:W-:Y:S01]  /*c520*/  STG.E.U16 desc[UR36][R2.64], R5 ;  /* 0x0000000502007986 */ /* 0x0011e2000c101524 */
[----:B------:R-:W-:Y:S05]  /*c530*/  BRA `(.L_x_2387) ;  /* 0x0000000c00247947 */ /* 0x000fea0003800000 */
.L_x_2383:
        /* <DEDUP_REMOVED lines=9> */
.L_x_2391:
[----:B------:R0:W-:Y:S01]  /*c5d0*/  STG.E.U16 desc[UR36][R2.64], R0 ;  /* 0x0000000002007986 */ /* 0x0001e2000c101524 */
[----:B------:R-:W-:Y:S05]  /*c5e0*/  BRA `(.L_x_2387) ;  /* 0x0000000800f87947 */ /* 0x000fea0003800000 */
.L_x_2390:
[----:B------:R-:W-:-:S09]  /*c5f0*/  UISETP.NE.AND UP0, UPT, UR4, 0x7, UPT ;  /* 0x000000070400788c */ /* 0x000fd2000bf05270 */
[----:B------:R-:W-:Y:S05]  /*c600*/  BRA.U !UP0, `(.L_x_2392) ;  /* 0x0000000108347547 */ /* 0x000fea000b800000 */
[----:B------:R-:W-:-:S09]  /*c610*/  UISETP.NE.AND UP0, UPT, UR4, 0x8, UPT ;  /* 0x000000080400788c */ /* 0x000fd2000bf05270 */
[----:B------:R-:W-:Y:S05]  /*c620*/  BRA.U !UP0, `(.L_x_2393) ;  /* 0x0000000108187547 */ /* 0x000fea000b800000 */
[----:B------:R-:W-:-:S09]  /*c630*/  UISETP.NE.AND UP0, UPT, UR4, 0x9, UPT ;  /* 0x000000090400788c */ /* 0x000fd2000bf05270 */
[----:B------:R-:W-:Y:S05]  /*c640*/  BRA.U UP0, `(.L_x_2386) ;  /* 0x0000000500fc7547 */ /* 0x000fea000b800000 */
[----:B------:R-:W-:Y:S02]  /*c650*/  HFMA2 R5, -RZ, RZ, 0, 0 ;  /* 0x00000000ff057431 */ /* 0x000fe400000001ff */
[----:B------:R-:W-:-:S05]  /*c660*/  HADD2.F32 R4, -RZ, R0.H0_H0 ;  /* 0x20000000ff047230 */ /* 0x000fca0000004100 */
[----:B------:R0:W-:Y:S01]  /*c670*/  STG.E.64 desc[UR36][R2.64], R4 ;  /* 0x0000000402007986 */ /* 0x0001e2000c101b24 */
[----:B------:R-:W-:Y:S05]  /*c680*/  BRA `(.L_x_2387) ;  /* 0x0000000800d07947 */ /* 0x000fea0003800000 */
.L_x_2393:
[----:B------:R-:W-:-:S05]  /*c690*/  HADD2.F32 R0, -RZ, R0.H0_H0 ;  /* 0x20000000ff007230 */ /* 0x000fca0000004100 */
[----:B------:R-:W-:-:S04]  /*c6a0*/  F2FP.F16.F32.PACK_AB R0, RZ, R0 ;  /* 0x00000000ff00723e */ /* 0x000fc800000000ff */
[----:B------:R-:W-:-:S05]  /*c6b0*/  PRMT R0, R0, 0x5410, RZ ;  /* 0x0000541000007816 */ /* 0x000fca00000000ff */
[----:B------:R0:W-:Y:S01]  /*c6c0*/  STG.E desc[UR36][R2.64], R0 ;  /* 0x0000000002007986 */ /* 0x0001e2000c101924 */
[----:B------:R-:W-:Y:S05]  /*c6d0*/  BRA `(.L_x_2387) ;  /* 0x0000000800bc7947 */ /* 0x000fea0003800000 */
.L_x_2392:
[----:B------:R-:W-:-:S05]  /*c6e0*/  HADD2.F32 R4, -RZ, R0.H0_H0 ;  /* 0x20000000ff047230 */ /* 0x000fca0000004100 */
[----:B------:R-:W-:-:S06]  /*c6f0*/  FMUL.FTZ R4, R4, 1 ;  /* 0x3f80000004047820 */ /* 0x000fcc0000410000 */
[----:B------:R-:W0:Y:S02]  /*c700*/  F2F.F64.F32 R4, R4 ;  /* 0x0000000400047310 */ /* 0x000e240000201800 */
[----:B0-----:R0:W-:Y:S01]  /*c710*/  STG.E.64 desc[UR36][R2.64], R4 ;  /* 0x0000000402007986 */ /* 0x0011e2000c101b24 */
[----:B------:R-:W-:Y:S05]  /*c720*/  BRA `(.L_x_2387) ;  /* 0x0000000800a87947 */ /* 0x000fea0003800000 */
.L_x_2382:
        /* <DEDUP_REMOVED lines=14> */
.L_x_2397:
        /* <DEDUP_REMOVED lines=18> */
.L_x_2400:
[----:B------:R-:W-:-:S04]  /*c930*/  SHF.R.U32.HI R5, RZ, 0x18, R5 ;  /* 0x00000018ff057819 */ /* 0x000fc80000011605 */
[----:B------:R-:W-:-:S07]  /*c940*/  LOP3.LUT R0, R0, 0x80, R5, 0xf8, !PT ;  /* 0x0000008000007812 */ /* 0x000fce00078ef805 */
.L_x_2399:
[----:B------:R-:W-:Y:S05]  /*c950*/  BSYNC.RECONVERGENT B0 ;  /* 0x0000000000007941 */ /* 0x000fea0003800200 */
.L_x_2398:
[----:B------:R0:W-:Y:S01]  /*c960*/  STG.E.U8 desc[UR36][R2.64], R0 ;  /* 0x0000000002007986 */ /* 0x0001e2000c101124 */
[----:B------:R-:W-:Y:S05]  /*c970*/  BRA `(.L_x_2387) ;  /* 0x0000000800147947 */ /* 0x000fea0003800000 */
.L_x_2396:
        /* <DEDUP_REMOVED lines=18> */
.L_x_2403:
[----:B------:R-:W-:-:S04]  /*caa0*/  SHF.R.U32.HI R5, RZ, 0x18, R5 ;  /* 0x00000018ff057819 */ /* 0x000fc80000011605 */
[----:B------:R-:W-:-:S07]  /*cab0*/  LOP3.LUT R0, R0, 0x80, R5, 0xf8, !PT ;  /* 0x0000008000007812 */ /* 0x000fce00078ef805 */
.L_x_2402:
[----:B------:R-:W-:Y:S05]  /*cac0*/  BSYNC.RECONVERGENT B0 ;  /* 0x0000000000007941 */ /* 0x000fea0003800200 */
.L_x_2401:
[----:B------:R0:W-:Y:S01]  /*cad0*/  STG.E.U8 desc[UR36][R2.64], R0 ;  /* 0x0000000002007986 */ /* 0x0001e2000c101124 */
[----:B------:R-:W-:Y:S05]  /*cae0*/  BRA `(.L_x_2387) ;  /* 0x0000000400b87947 */ /* 0x000fea0003800000 */
.L_x_2395:
        /* <DEDUP_REMOVED lines=22> */
.L_x_2405:
[----:B------:R-:W-:-:S06]  /*cc50*/  HADD2.F32 R4, -RZ, R0.H0_H0 ;  /* 0x20000000ff047230 */ /* 0x000fcc0000004100 */
[----:B------:R-:W0:Y:S02]  /*cc60*/  F2I.U64.TRUNC R4, R4 ;  /* 0x0000000400047311 */ /* 0x000e24000020d800 */
[----:B0-----:R0:W-:Y:S01]  /*cc70*/  STG.E.64 desc[UR36][R2.64], R4 ;  /* 0x0000000402007986 */ /* 0x0011e2000c101b24 */
[----:B------:R-:W-:Y:S05]  /*cc80*/  BRA `(.L_x_2387) ;  /* 0x0000000400507947 */ /* 0x000fea0003800000 */
.L_x_2404:
[----:B------:R-:W-:-:S04]  /*cc90*/  HADD2.F32 R0, -RZ, R0.H0_H0 ;  /* 0x20000000ff007230 */ /* 0x000fc80000004100 */
[----:B------:R-:W0:Y:S02]  /*cca0*/  F2I.FTZ.U32.TRUNC.NTZ R5, R0 ;  /* 0x0000000000057305 */ /* 0x000e24000021f000 */
[----:B0-----:R0:W-:Y:S01]  /*ccb0*/  STG.E desc[UR36][R2.64], R5 ;  /* 0x0000000502007986 */ /* 0x0011e2000c101924 */
[----:B------:R-:W-:Y:S05]  /*ccc0*/  BRA `(.L_x_2387) ;  /* 0x0000000400407947 */ /* 0x000fea0003800000 */
.L_x_2394:
        /* <DEDUP_REMOVED lines=11> */
.L_x_2407:
[----:B------:R-:W-:Y:S01]  /*cd80*/  HADD2.F32 R0, -RZ, R0.H0_H0 ;  /* 0x20000000ff007230 */ /* 0x000fe20000004100 */
[----:B------:R-:W-:-:S04]  /*cd90*/  CS2R R6, SRZ ;  /* 0x0000000000067805 */ /* 0x000fc8000001ff00 */
[----:B------:R-:W-:-:S04]  /*cda0*/  FMUL.FTZ R0, R0, 1 ;  /* 0x3f80000000007820 */ /* 0x000fc80000410000 */
[----:B------:R-:W0:Y:S02]  /*cdb0*/  F2F.F64.F32 R4, R0 ;  /* 0x0000000000047310 */ /* 0x000e240000201800 */
[----:B0-----:R0:W-:Y:S01]  /*cdc0*/  STG.E.128 desc[UR36][R2.64], R4 ;  /* 0x0000000402007986 */ /* 0x0011e2000c101d24 */
[----:B------:R-:W-:Y:S05]  /*cdd0*/  BRA `(.L_x_2387) ;  /* 0x0000000000fc7947 */ /* 0x000fea0003800000 */
.L_x_2406:
[----:B------:R-:W-:-:S09]  /*cde0*/  UISETP.NE.AND UP0, UPT, UR4, 0xf, UPT ;  /* 0x0000000f0400788c */ /* 0x000fd2000bf05270 */
[----:B------:R-:W-:Y:S05]  /*cdf0*/  BRA.U !UP0, `(.L_x_2408) ;  /* 0x0000000108e87547 */ /* 0x000fea000b800000 */
[----:B------:R-:W-:-:S09]  /*ce00*/  UISETP.NE.AND UP0, UPT, UR4, 0x17, UPT ;  /* 0x000000170400788c */ /* 0x000fd2000bf05270 */
[----:B------:R-:W-:Y:S05]  /*ce10*/  BRA.U !UP0, `(.L_x_2409) ;  /* 0x0000000108907547 */ /* 0x000fea000b800000 */
[----:B------:R-:W-:-:S09]  /*ce20*/  UISETP.NE.AND UP0, UPT, UR4, 0x18, UPT ;  /* 0x000000180400788c */ /* 0x000fd2000bf05270 */
[----:B------:R-:W-:Y:S05]  /*ce30*/  BRA.U !UP0, `(.L_x_2410) ;  /* 0x0000000108447547 */ /* 0x000fea000b800000 */
.L_x_2386:
[----:B------:R-:W-:Y:S01]  /*ce40*/  MOV R0, 0x0 ;  /* 0x0000000000007802 */ /* 0x000fe20000000f00 */
[----:B------:R-:W0:Y:S01]  /*ce50*/  LDCU.64 UR4, c[0x4][0x178] ;  /* 0x01002f00ff0477ac */ /* 0x000e220008000a00 */
[----:B------:R-:W-:Y:S02]  /*ce60*/  HFMA2 R8, -RZ, RZ, 0, 6.020069122314453125e-06 ;  /* 0x00000065ff087431 */ /* 0x000fe400000001ff */
[----:B------:R-:W-:Y:S01]  /*ce70*/  IMAD.MOV.U32 R12, RZ, RZ, 0x1 ;  /* 0x00000001ff0c7424 */ /* 0x000fe200078e00ff */
[----:B------:R1:W2:Y:S01]  /*ce80*/  LDC.64 R2, c[0x4][R0] ;  /* 0x0100000000027b82 */ /* 0x0002a20000000a00 */
[----:B------:R-:W3:Y:S01]  /*ce90*/  LDCU.64 UR6, c[0x4][0x180] ;  /* 0x01003000ff0677ac */ /* 0x000ee20008000a00 */
[----:B------:R-:W-:Y:S01]  /*cea0*/  IMAD.MOV.U32 R13, RZ, RZ, RZ ;  /* 0x000000ffff0d7224 */ /* 0x000fe200078e00ff */
[----:B------:R-:W4:Y:S01]  /*ceb0*/  LDCU.64 UR8, c[0x4][0x80] ;  /* 0x01001000ff0877ac */ /* 0x000f220008000a00 */
[----:B0-----:R-:W-:Y:S01]  /*cec0*/  IMAD.U32 R4, RZ, RZ, UR4 ;  /* 0x00000004ff047e24 */ /* 0x001fe2000f8e00ff */
[----:B------:R-:W-:Y:S01]  /*ced0*/  MOV R5, UR5 ;  /* 0x0000000500057c02 */ /* 0x000fe20008000f00 */
[----:B---3--:R-:W-:-:S02]  /*cee0*/  IMAD.U32 R6, RZ, RZ, UR6 ;  /* 0x00000006ff067e24 */ /* 0x008fc4000f8e00ff */
[----:B------:R-:W-:Y:S02]  /*cef0*/  IMAD.U32 R7, RZ, RZ, UR7 ;  /* 0x00000007ff077e24 */ /* 0x000fe4000f8e00ff */
[----:B----4-:R-:W-:Y:S02]  /*cf00*/  IMAD.U32 R10, RZ, RZ, UR8 ;  /* 0x00000008ff0a7e24 */ /* 0x010fe4000f8e00ff */
[----:B-1----:R-:W-:-:S07]  /*cf10*/  IMAD.U32 R11, RZ, RZ, UR9 ;  /* 0x00000009ff0b7e24 */ /* 0x002fce000f8e00ff */
[----:B------:R-:W-:-:S07]  /*cf20*/  LEPC R20, `(.L_x_2411) ;  /* 0x000000001014794e */ /* 0x000fce0000000000 */
[----:B--2---:R-:W-:Y:S05]  /*cf30*/  CALL.ABS.NOINC R2 ;  /* 0x0000000002007343 */ /* 0x004fea0003c00000 */
.L_x_2411:
[----:B------:R-:W-:Y:S05]  /*cf40*/  BRA `(.L_x_2387) ;  /* 0x0000000000a07947 */ /* 0x000fea0003800000 */
.L_x_2410:
        /* <DEDUP_REMOVED lines=13> */
.L_x_2413:
[----:B------:R-:W-:Y:S05]  /*d020*/  BSYNC.RECONVERGENT B0 ;  /* 0x0000000000007941 */ /* 0x000fea0003800200 */
.L_x_2412:
[----:B------:R-:W-:-:S05]  /*d030*/  LOP3.LUT R5, R0, 0x80, R5, 0xf8, !PT ;  /* 0x0000008000057812 */ /* 0x000fca00078ef805 */
[----:B------:R3:W-:Y:S01]  /*d040*/  STG.E.U8 desc[UR36][R2.64], R5 ;  /* 0x0000000502007986 */ /* 0x0007e2000c101124 */
[----:B------:R-:W-:Y:S05]  /*d050*/  BRA `(.L_x_2387) ;  /* 0x00000000005c7947 */ /* 0x000fea0003800000 */
.L_x_2409:
        /* <DEDUP_REMOVED lines=12> */
.L_x_2415:
[----:B------:R-:W-:Y:S01]  /*d120*/  IMAD.MOV.U32 R0, RZ, RZ, 0x7f ;  /* 0x0000007fff007424 */ /* 0x000fe200078e00ff */
[----:B------:R-:W-:-:S04]  /*d130*/  ISETP.GT.U32.AND P0, PT, R4, 0x7f800000, PT ;  /* 0x7f8000000400780c */ /* 0x000fc80003f04070 */
[----:B------:R-:W-:-:S09]  /*d140*/  SEL R0, R0, 0x7c, P0 ;  /* 0x0000007c00007807 */ /* 0x000fd20000000000 */
.L_x_2416:
[----:B------:R-:W-:Y:S05]  /*d150*/  BSYNC.RECONVERGENT B0 ;  /* 0x0000000000007941 */ /* 0x000fea0003800200 */
.L_x_2414:
[----:B------:R-:W-:-:S04]  /*d160*/  SHF.R.U32.HI R5, RZ, 0x18, R5 ;  /* 0x00000018ff057819 */ /* 0x000fc80000011605 */
[----:B------:R-:W-:-:S05]  /*d170*/  LOP3.LUT R5, R0, 0x80, R5, 0xf8, !PT ;  /* 0x0000008000057812 */ /* 0x000fca00078ef805 */
[----:B------:R2:W-:Y:S01]  /*d180*/  STG.E.U8 desc[UR36][R2.64], R5 ;  /* 0x0000000502007986 */ /* 0x0005e2000c101124 */
[----:B------:R-:W-:Y:S05]  /*d190*/  BRA `(.L_x_2387) ;  /* 0x00000000000c7947 */ /* 0x000fea0003800000 */
.L_x_2408:
[----:B------:R-:W-:-:S05]  /*d1a0*/  HADD2.F32 R0, -RZ, R0.H0_H0 ;  /* 0x20000000ff007230 */ /* 0x000fca0000004100 */
[----:B------:R-:W-:-:S05]  /*d1b0*/  F2FP.BF16.F32.PACK_AB R0, RZ, R0 ;  /* 0x00000000ff00723e */ /* 0x000fca00000010ff */
[----:B------:R4:W-:Y:S02]  /*d1c0*/  STG.E.U16 desc[UR36][R2.64], R0 ;  /* 0x0000000002007986 */ /* 0x0009e4000c101524 */
.L_x_2387:
[----:B------:R-:W-:-:S07]  /*d1d0*/  IADD3 R17, PT, PT, R17, 0x80, RZ ;  /* 0x0000008011117810 */ /* 0x000fce0007ffe0ff */
.L_x_2314:
[----:B------:R-:W-:Y:S05]  /*d1e0*/  BSYNC.RECONVERGENT B6 ;  /* 0x0000000000067941 */ /* 0x000fea0003800200 */
.L_x_2313:
[----:B------:R-:W5:Y:S02]  /*d1f0*/  LDCU UR4, c[0x0][0x380] ;  /* 0x00007000ff0477ac */ /* 0x000f640008000800 */
[----:B-----5:R-:W-:-:S13]  /*d200*/  ISETP.GE.AND P0, PT, R17, UR4, PT ;  /* 0x0000000411007c0c */ /* 0x020fda000bf06270 */
[----:B------:R-:W-:Y:S05]  /*d210*/  @P0 EXIT ;  /* 0x000000000000094d */ /* 0x000fea0003800000 */
[----:B------:R-:W5:Y:S01]  /*d220*/  LDCU UR4, c[0x0][0x388] ;  /* 0x00007100ff0477ac */ /* 0x000f620008000800 */
[----:B------:R-:W-:Y:S02]  /*d230*/  IMAD.MOV.U32 R18, RZ, RZ, RZ ;  /* 0x000000ffff127224 */ /* 0x000fe400078e00ff */
[----:B0--34-:R-:W-:Y:S02]  /*d240*/  IMAD.MOV.U32 R0, RZ, RZ, RZ ;  /* 0x000000ffff007224 */ /* 0x019fe400078e00ff */
        /* <DEDUP_REMOVED lines=8> */
[----:B-12---:R-:W-:Y:S01]  /*d2d0*/  IMAD.HI.U32 R2, R17, UR4, R16 ;  /* 0x0000000411027c27 */ /* 0x006fe2000f8e0010 */
[----:B------:R-:W1:Y:S04]  /*d2e0*/  LDCU UR4, c[0x0][0x4c0] ;  /* 0x00009800ff0477ac */ /* 0x000e680008000800 */
[----:B------:R-:W-:-:S04]  /*d2f0*/  SHF.R.U32.HI R3, RZ, UR5, R2 ;  /* 0x00000005ff037c19 */ /* 0x000fc80008011602 */
[----:B------:R-:W-:-:S05]  /*d300*/  IADD3 R0, PT, PT, -R3, RZ, RZ ;  /* 0x000000ff03007210 */ /* 0x000fca0007ffe1ff */
[----:B0-----:R-:W-:-:S04]  /*d310*/  IMAD R17, R0, UR6, R17 ;  /* 0x0000000600117c24 */ /* 0x001fc8000f8e0211 */
[C---:B---3--:R-:W-:Y:S02]  /*d320*/  IMAD R16, R17.reuse, UR8, RZ ;  /* 0x0000000811107c24 */ /* 0x048fe4000f8e02ff */
        /* <DEDUP_REMOVED lines=32> */
[----:B------:R-:W-:Y:S01]  /*d530*/  MOV R2, RZ ;  /* 0x000000ff00027202 */ /* 0x000fe20000000f00 */
        /* <DEDUP_REMOVED lines=69> */
[----:B------:R-:W-:Y:S01]  /*d990*/  HFMA2 R4, -RZ, RZ, 0, 0 ;  /* 0x00000000ff047431 */ /* 0x000fe200000001ff */
        /* <DEDUP_REMOVED lines=234> */
.L_x_2417:
[----:B------:R-:W0:Y:S01]  /*e840*/  LDCU.64 UR6, c[0x0][0x5e8] ;  /* 0x0000bd00ff0677ac */ /* 0x000e220008000a00 */
[----:B------:R-:W1:Y:S01]  /*e850*/  LDCU.64 UR8, c[0x0][0x5f0] ;  /* 0x0000be00ff0877ac */ /* 0x000e620008000a00 */
[----:B------:R-:W-:-:S04]  /*e860*/  UPRMT UR4, UR39, 0x9910, URZ ;  /* 0x0000991027047896 */ /* 0x000fc800080000ff */
[----:B------:R-:W-:Y:S01]  /*e870*/  UISETP.GT.AND UP0, UPT, UR4, 0x9, UPT ;  /* 0x000000090400788c */ /* 0x000fe2000bf04270 */
[----:B0-----:R-:W-:Y:S02]  /*e880*/  IADD3 R16, P0, PT, R16, UR6, RZ ;  /* 0x0000000610107c10 */ /* 0x001fe4000ff1e0ff */
[----:B-12---:R-:W-:-:S03]  /*e890*/  IADD3 R2, P1, PT, R0, UR8, RZ ;  /* 0x0000000800027c10 */ /* 0x006fc6000ff3e0ff */
[----:B------:R-:W-:Y:S01]  /*e8a0*/  IMAD.X R17, RZ, RZ, UR7, P0 ;  /* 0x00000007ff117e24 */ /* 0x000fe200080e06ff */
[----:B------:R-:W-:Y:S02]  /*e8b0*/  IADD3.X R3, PT, PT, RZ, UR9, RZ, P1, !PT ;  /* 0x00000009ff037c10 */ /* 0x000fe40008ffe4ff */
        /* <DEDUP_REMOVED lines=14> */
.L_x_2421:
[----:B------:R-:W2:Y:S02]  /*e9a0*/  LDG.E.U8 R2, desc[UR36][R2.64] ;  /* 0x0000002402027981 */ /* 0x000ea4000c1e1100 */
[----:B--2---:R-:W-:-:S04]  /*e9b0*/  I2FP.F32.U32 R0, R2 ;  /* 0x0000000200007245 */ /* 0x004fc80000201000 */
[----:B------:R-:W-:-:S04]  /*e9c0*/  F2FP.F16.F32.PACK_AB R0, RZ, R0 ;  /* 0x00000000ff00723e */ /* 0x000fc800000000ff */
[----:B------:R-:W-:Y:S01]  /*e9d0*/  PRMT R19, R0, 0x7610, R19 ;  /* 0x0000761000137816 */ /* 0x000fe20000000013 */
[----:B------:R-:W-:Y:S06]  /*e9e0*/  BRA `(.L_x_2423) ;  /* 0x0000000c00b47947 */ /* 0x000fec0003800000 */
.L_x_2420:
        /* <DEDUP_REMOVED lines=11> */
.L_x_2425:
[----:B------:R-:W2:Y:S02]  /*eaa0*/  LDG.E R2, desc[UR36][R2.64] ;  /* 0x0000002402027981 */ /* 0x000ea4000c1e1900 */
[----:B--2---:R-:W-:-:S04]  /*eab0*/  I2FP.F32.S32 R0, R2 ;  /* 0x0000000200007245 */ /* 0x004fc80000201400 */
[----:B------:R-:W-:-:S04]  /*eac0*/  F2FP.F16.F32.PACK_AB R0, RZ, R0 ;  /* 0x00000000ff00723e */ /* 0x000fc800000000ff */
[----:B------:R-:W-:Y:S01]  /*ead0*/  PRMT R19, R0, 0x7610, R19 ;  /* 0x0000761000137816 */ /* 0x000fe20000000013 */
[----:B------:R-:W-:Y:S06]  /*eae0*/  BRA `(.L_x_2423) ;  /* 0x0000000c00747947 */ /* 0x000fec0003800000 */
.L_x_2424:
[----:B------:R-:W2:Y:S02]  /*eaf0*/  LDG.E.U16 R2, desc[UR36][R2.64] ;  /* 0x0000002402027981 */ /* 0x000ea4000c1e1500 */
[----:B--2---:R-:W0:Y:S02]  /*eb00*/  I2F.S16 R0, R2 ;  /* 0x0000000200007306 */ /* 0x004e240000101400 */
[----:B0-----:R-:W-:-:S04]  /*eb10*/  F2FP.F16.F32.PACK_AB R0, RZ, R0 ;  /* 0x00000000ff00723e */ /* 0x001fc800000000ff */
[----:B------:R-:W-:Y:S01]  /*eb20*/  PRMT R19, R0, 0x7610, R19 ;  /* 0x0000761000137816 */ /* 0x000fe20000000013 */
[----:B------:R-:W-:Y:S06]  /*eb30*/  BRA `(.L_x_2423) ;  /* 0x0000000c00607947 */ /* 0x000fec0003800000 */
.L_x_2419:
        /* <DEDUP_REMOVED lines=9> */
.L_x_2427:
[----:B------:R0:W5:Y:S01]  /*ebd0*/  LDG.E.U16 R19, desc[UR36][R2.64] ;  /* 0x0000002402137981 */ /* 0x000162000c1e1500 */
[----:B------:R-:W-:Y:S05]  /*ebe0*/  BRA `(.L_x_2423) ;  /* 0x0000000c00347947 */ /* 0x000fea0003800000 */
.L_x_2426:
        /* <DEDUP_REMOVED lines=9> */
.L_x_2429:
[----:B------:R1:W5:Y:S01]  /*ec80*/  LDG.E.U16 R19, desc[UR36][R2.64] ;  /* 0x0000002402137981 */ /* 0x000362000c1e1500 */
[----:B------:R-:W-:Y:S05]  /*ec90*/  BRA `(.L_x_2423) ;  /* 0x0000000c00087947 */ /* 0x000fea0003800000 */
.L_x_2428:
        /* <DEDUP_REMOVED lines=9> */
.L_x_2418:
        /* <DEDUP_REMOVED lines=14> */
.L_x_2432:
        /* <DEDUP_REMOVED lines=9> */
.L_x_2431:
        /* <DEDUP_REMOVED lines=27> */
.L_x_2434:
        /* <DEDUP_REMOVED lines=14> */
.L_x_2433:
[----:B------:R-:W2:Y:S02]  /*f130*/  LDG.E.U16 R0, desc[UR36][R2.64] ;  /* 0x0000002402007981 */ /* 0x000ea4000c1e1500 */
[----:B--2---:R-:W-:-:S04]  /*f140*/  SHF.L.U32 R0, R0, 0x10, RZ ;  /* 0x0000001000007819 */ /* 0x004fc800000006ff */
[----:B------:R-:W-:-:S04]  /*f150*/  F2FP.F16.F32.PACK_AB R0, RZ, R0 ;  /* 0x00000000ff00723e */ /* 0x000fc800000000ff */
[----:B------:R-:W-:Y:S01]  /*f160*/  PRMT R19, R0, 0x7610, R19 ;  /* 0x0000761000137816 */ /* 0x000fe20000000013 */
[----:B------:R-:W-:Y:S06]  /*f170*/  BRA `(.L_x_2423) ;  /* 0x0000000400d07947 */ /* 0x000fec0003800000 */
.L_x_2430:
        /* <DEDUP_REMOVED lines=13> */
.L_x_2437:
        /* <DEDUP_REMOVED lines=21> */
.L_x_2441:
[----:B------:R-:W-:Y:S05]  /*f3a0*/  BSYNC.RECONVERGENT B1 ;  /* 0x0000000000017941 */ /* 0x000fea0003800200 */
.L_x_2440:
[----:B------:R-:W-:Y:S02]  /*f3b0*/  SHF.L.U32 R0, R0, 0x14, RZ ;  /* 0x0000001400007819 */ /* 0x000fe400000006ff */
[----:B------:R-:W-:-:S04]  /*f3c0*/  LEA R2, R2, 0x3b800000, 0x17 ;  /* 0x3b80000002027811 */ /* 0x000fc800078eb8ff */
[----:B------:R-:W-:-:S07]  /*f3d0*/  LOP3.LUT R0, R2, R0, R7, 0xfe, !PT ;  /* 0x0000000002007212 */ /* 0x000fce00078efe07 */
.L_x_2439:
[----:B------:R-:W-:Y:S05]  /*f3e0*/  BSYNC.RECONVERGENT B0 ;  /* 0x0000000000007941 */ /* 0x000fea0003800200 */
.L_x_2438:
[----:B------:R-:W-:-:S04]  /*f3f0*/  F2FP.F16.F32.PACK_AB R0, RZ, R0 ;  /* 0x00000000ff00723e */ /* 0x000fc800000000ff */
[----:B------:R-:W-:Y:S01]  /*f400*/  PRMT R19, R0, 0x7610, R19 ;  /* 0x0000761000137816 */ /* 0x000fe20000000013 */
[----:B------:R-:W-:Y:S06]  /*f410*/  BRA `(.L_x_2423) ;  /* 0x0000000400287947 */ /* 0x000fec0003800000 */
.L_x_2436:
        /* <DEDUP_REMOVED lines=21> */
.L_x_2445:
[----:B------:R-:W-:Y:S05]  /*f570*/  BSYNC.RECONVERGENT B1 ;  /* 0x0000000000017941 */ /* 0x000fea0003800200 */
.L_x_2444:
[----:B------:R-:W-:Y:S02]  /*f580*/  SHF.L.U32 R0, R0, 0x15, RZ ;  /* 0x0000001500007819 */ /* 0x000fe400000006ff */
[----:B------:R-:W-:-:S04]  /*f590*/  LEA R2, R2, 0x37800000, 0x17 ;  /* 0x3780000002027811 */ /* 0x000fc800078eb8ff */
[----:B------:R-:W-:-:S07]  /*f5a0*/  LOP3.LUT R0, R2, R0, R7, 0xfe, !PT ;  /* 0x0000000002007212 */ /* 0x000fce00078efe07 */
.L_x_2443:
[----:B------:R-:W-:Y:S05]  /*f5b0*/  BSYNC.RECONVERGENT B0 ;  /* 0x0000000000007941 */ /* 0x000fea0003800200 */
.L_x_2442:
[----:B------:R-:W-:-:S04]  /*f5c0*/  F2FP.F16.F32.PACK_AB R0, RZ, R0 ;  /* 0x00000000ff00723e */ /* 0x000fc800000000ff */
[----:B------:R-:W-:Y:S01]  /*f5d0*/  PRMT R19, R0, 0x7610, R19 ;  /* 0x0000761000137816 */ /* 0x000fe20000000013 */
[----:B------:R-:W-:Y:S06]  /*f5e0*/  BRA `(.L_x_2423) ;  /* 0x0000000000b47947 */ /* 0x000fec0003800000 */
.L_x_2435:
        /* <DEDUP_REMOVED lines=14> */
.L_x_2449:
[----:B------:R-:W-:Y:S05]  /*f6d0*/  BSYNC.RECONVERGENT B0 ;  /* 0x0000000000007941 */ /* 0x000fea0003800200 */
.L_x_2448:
[----:B------:R-:W-:-:S04]  /*f6e0*/  F2FP.F16.F32.PACK_AB R0, RZ, R0 ;  /* 0x00000000ff00723e */ /* 0x000fc800000000ff */
[----:B------:R-:W-:Y:S01]  /*f6f0*/  PRMT R19, R0, 0x7610, R19 ;  /* 0x0000761000137816 */ /* 0x000fe20000000013 */
[----:B------:R-:W-:Y:S06]  /*f700*/  BRA `(.L_x_2423) ;  /* 0x00000000006c7947 */ /* 0x000fec0003800000 */
.L_x_2422:
        /* <DEDUP_REMOVED lines=15> */
[----:B--2---:R-:W-:Y:S05]  /*f800*/  CALL.ABS.NOINC R2 ;  /* 0x0000000002007343 */ /* 0x004fea0003c00000 */
.L_x_2450:
[----:B------:R-:W-:Y:S01]  /*f810*/  PRMT R19, RZ, 0x7610, R19 ;  /* 0x00007610ff137816 */ /* 0x000fe20000000013 */
[----:B------:R-:W-:Y:S06]  /*f820*/  BRA `(.L_x_2423) ;  /* 0x0000000000247947 */ /* 0x000fec0003800000 */
.L_x_2447:
[----:B------:R-:W2:Y:S02]  /*f830*/  LDG.E.64 R2, desc[UR36][R2.64] ;  /* 0x0000002402027981 */ /* 0x000ea4000c1e1b00 */
[----:B--2---:R-:W0:Y:S02]  /*f840*/  I2F.U64 R0, R2 ;  /* 0x0000000200007312 */ /* 0x004e240000301000 */
[----:B0-----:R-:W-:-:S04]  /*f850*/  F2FP.F16.F32.PACK_AB R0, RZ, R0 ;  /* 0x00000000ff00723e */ /* 0x001fc800000000ff */
[----:B------:R-:W-:Y:S01]  /*f860*/  PRMT R19, R0, 0x7610, R19 ;  /* 0x0000761000137816 */ /* 0x000fe20000000013 */
[----:B------:R-:W-:Y:S06]  /*f870*/  BRA `(.L_x_2423) ;  /* 0x0000000000107947 */ /* 0x000fec0003800000 */
.L_x_2446:
[----:B------:R-:W2:Y:S02]  /*f880*/  LDG.E R2, desc[UR36][R2.64] ;  /* 0x0000002402027981 */ /* 0x000ea4000c1e1900 */
[----:B--2---:R-:W-:-:S04]  /*f890*/  I2FP.F32.U32 R0, R2 ;  /* 0x0000000200007245 */ /* 0x004fc80000201000 */
[----:B------:R-:W-:-:S04]  /*f8a0*/  F2FP.F16.F32.PACK_AB R0, RZ, R0 ;  /* 0x00000000ff00723e */ /* 0x000fc800000000ff */
[----:B------:R-:W-:-:S07]  /*f8b0*/  PRMT R19, R0, 0x7610, R19 ;  /* 0x0000761000137816 */ /* 0x000fce0000000013 */
.L_x_2423:
        /* <DEDUP_REMOVED lines=18> */
.L_x_2454:
[----:B------:R-:W2:Y:S02]  /*f9e0*/  LDG.E.U8 R2, desc[UR36][R2.64] ;  /* 0x0000002402027981 */ /* 0x000ea4000c1e1100 */
[----:B--2---:R-:W-:-:S04]  /*f9f0*/  I2FP.F32.U32 R0, R2 ;  /* 0x0000000200007245 */ /* 0x004fc80000201000 */
[----:B------:R-:W-:Y:S01]  /*fa00*/  F2FP.F16.F32.PACK_AB R0, RZ, R0 ;  /* 0x00000000ff00723e */ /* 0x000fe200000000ff */
[----:B------:R-:W-:Y:S06]  /*fa10*/  BRA `(.L_x_2456) ;  /* 0x0000000c007c7947 */ /* 0x000fec0003800000 */
.L_x_2453:
        /* <DEDUP_REMOVED lines=10> */
.L_x_2458:
[----:B------:R-:W2:Y:S02]  /*fac0*/  LDG.E R2, desc[UR36][R2.64] ;  /* 0x0000002402027981 */ /* 0x000ea4000c1e1900 */
[----:B--2---:R-:W-:-:S04]  /*fad0*/  I2FP.F32.S32 R0, R2 ;  /* 0x0000000200007245 */ /* 0x004fc80000201400 */
[----:B------:R-:W-:Y:S01]  /*fae0*/  F2FP.F16.F32.PACK_AB R0, RZ, R0 ;  /* 0x00000000ff00723e */ /* 0x000fe200000000ff */
[----:B------:R-:W-:Y:S06]  /*faf0*/  BRA `(.L_x_2456) ;  /* 0x0000000c00447947 */ /* 0x000fec0003800000 */
.L_x_2457:
[----:B------:R-:W2:Y:S02]  /*fb00*/  LDG.E.U16 R2, desc[UR36][R2.64] ;  /* 0x0000002402027981 */ /* 0x000ea4000c1e1500 */
[----:B--2---:R-:W0:Y:S02]  /*fb10*/  I2F.S16 R0, R2 ;  /* 0x0000000200007306 */ /* 0x004e240000101400 */
[----:B0-----:R-:W-:Y:S01]  /*fb20*/  F2FP.F16.F32.PACK_AB R0, RZ, R0 ;  /* 0x00000000ff00723e */ /* 0x001fe200000000ff */
[----:B------:R-:W-:Y:S06]  /*fb30*/  BRA `(.L_x_2456) ;  /* 0x0000000c00347947 */ /* 0x000fec0003800000 */
.L_x_2452:
        /* <DEDUP_REMOVED lines=9> */
.L_x_2460:
[----:B------:R1:W5:Y:S01]  /*fbd0*/  LDG.E.U16 R0, desc[UR36][R2.64] ;  /* 0x0000002402007981 */ /* 0x000362000c1e1500 */
[----:B------:R-:W-:Y:S05]  /*fbe0*/  BRA `(.L_x_2456) ;  /* 0x0000000c00087947 */ /* 0x000fea0003800000 */
.L_x_2459:
        /* <DEDUP_REMOVED lines=9> */
.L_x_2462:
[----:B------:R0:W5:Y:S01]  /*fc80*/  LDG.E.U16 R0, desc[UR36][R2.64] ;  /* 0x0000002402007981 */ /* 0x000162000c1e1500 */
[----:B------:R-:W-:Y:S05]  /*fc90*/  BRA `(.L_x_2456) ;  /* 0x0000000800dc7947 */ /* 0x000fea0003800000 */
.L_x_2461:
        /* <DEDUP_REMOVED lines=8> */
.L_x_2451:
        /* <DEDUP_REMOVED lines=13> */
.L_x_2465:
        /* <DEDUP_REMOVED lines=8> */
.L_x_2464:
        /* <DEDUP_REMOVED lines=27> */
.L_x_2467:
        /* <DEDUP_REMOVED lines=13> */
.L_x_2466:
[----:B------:R-:W2:Y:S02]  /*100f0*/  LDG.E.U16 R0, desc[UR36][R2.64] ;  /* 0x0000002402007981 */ /* 0x000ea4000c1e1500 */
[----:B--2---:R-:W-:-:S05]  /*10100*/  IMAD.U32 R0, R0, 0x10000, RZ ;  /* 0x0001000000007824 */ /* 0x004fca00078e00ff */
[----:B------:R-:W-:Y:S01]  /*10110*/  F2FP.F16.F32.PACK_AB R0, RZ, R0 ;  /* 0x00000000ff00723e */ /* 0x000fe200000000ff */
[----:B------:R-:W-:Y:S06]  /*10120*/  BRA `(.L_x_2456) ;  /* 0x0000000400b87947 */ /* 0x000fec0003800000 */
.L_x_2463:
        /* <DEDUP_REMOVED lines=12> */
.L_x_2470:
        /* <DEDUP_REMOVED lines=21> */
.L_x_2474:
[----:B------:R-:W-:Y:S05]  /*10340*/  BSYNC.RECONVERGENT B1 ;  /* 0x0000000000017941 */ /* 0x000fea0003800200 */
.L_x_2473:
[----:B------:R-:W-:Y:S01]  /*10350*/  IMAD.SHL.U32 R0, R0, 0x100000, RZ ;  /* 0x0010000000007824 */ /* 0x000fe200078e00ff */
[----:B------:R-:W-:-:S04]  /*10360*/  LEA R2, R2, 0x3b800000, 0x17 ;  /* 0x3b80000002027811 */ /* 0x000fc800078eb8ff */
[----:B------:R-:W-:-:S07]  /*10370*/  LOP3.LUT R0, R2, R0, R7, 0xfe, !PT ;  /* 0x0000000002007212 */ /* 0x000fce00078efe07 */
.L_x_2472:
[----:B------:R-:W-:Y:S05]  /*10380*/  BSYNC.RECONVERGENT B0 ;  /* 0x0000000000007941 */ /* 0x000fea0003800200 */
.L_x_2471:
[----:B------:R-:W-:Y:S01]  /*10390*/  F2FP.F16.F32.PACK_AB R0, RZ, R0 ;  /* 0x00000000ff00723e */ /* 0x000fe200000000ff */
[----:B------:R-:W-:Y:S06]  /*103a0*/  BRA `(.L_x_2456) ;  /* 0x0000000400187947 */ /* 0x000fec0003800000 */
.L_x_2469:
        /* <DEDUP_REMOVED lines=21> */
.L_x_2478:
[----:B------:R-:W-:Y:S05]  /*10500*/  BSYNC.RECONVERGENT B1 ;  /* 0x0000000000017941 */ /* 0x000fea0003800200 */
.L_x_2477:
[----:B------:R-:W-:Y:S01]  /*10510*/  IMAD.SHL.U32 R0, R0, 0x200000, RZ ;  /* 0x0020000000007824 */ /* 0x000fe200078e00ff */
[----:B------:R-:W-:-:S04]  /*10520*/  LEA R2, R2, 0x37800000, 0x17 ;  /* 0x3780000002027811 */ /* 0x000fc800078eb8ff */
[----:B------:R-:W-:-:S07]  /*10530*/  LOP3.LUT R0, R2, R0, R7, 0xfe, !PT ;  /* 0x0000000002007212 */ /* 0x000fce00078efe07 */
.L_x_2476:
[----:B------:R-:W-:Y:S05]  /*10540*/  BSYNC.RECONVERGENT B0 ;  /* 0x0000000000007941 */ /* 0x000fea0003800200 */
.L_x_2475:
[----:B------:R-:W-:Y:S01]  /*10550*/  F2FP.F16.F32.PACK_AB R0, RZ, R0 ;  /* 0x00000000ff00723e */ /* 0x000fe200000000ff */
[----:B------:R-:W-:Y:S06]  /*10560*/  BRA `(.L_x_2456) ;  /* 0x0000000000a87947 */ /* 0x000fec0003800000 */
.L_x_2468:
        /* <DEDUP_REMOVED lines=14> */
.L_x_2482:
[----:B------:R-:W-:Y:S05]  /*10650*/  BSYNC.RECONVERGENT B0 ;  /* 0x0000000000007941 */ /* 0x000fea0003800200 */
.L_x_2481:
[----:B------:R-:W-:Y:S01]  /*10660*/  F2FP.F16.F32.PACK_AB R0, RZ, R0 ;  /* 0x00000000ff00723e */ /* 0x000fe200000000ff */
[----:B------:R-:W-:Y:S06]  /*10670*/  BRA `(.L_x_2456) ;  /* 0x0000000000647947 */ /* 0x000fec0003800000 */
.L_x_2455:
        /* <DEDUP_REMOVED lines=16> */
.L_x_2483:
[----:B------:R-:W-:Y:S01]  /*10780*/  PRMT R0, RZ, 0x7610, R0 ;  /* 0x00007610ff007816 */ /* 0x000fe20000000000 */
[----:B------:R-:W-:Y:S06]  /*10790*/  BRA `(.L_x_2456) ;  /* 0x00000000001c7947 */ /* 0x000fec0003800000 */
.L_x_2480:
[----:B------:R-:W2:Y:S02]  /*107a0*/  LDG.E.64 R2, desc[UR36][R2.64] ;  /* 0x0000002402027981 */ /* 0x000ea4000c1e1b00 */
[----:B--2---:R-:W0:Y:S02]  /*107b0*/  I2F.U64 R0, R2 ;  /* 0x0000000200007312 */ /* 0x004e240000301000 */
[----:B0-----:R-:W-:Y:S01]  /*107c0*/  F2FP.F16.F32.PACK_AB R0, RZ, R0 ;  /* 0x00000000ff00723e */ /* 0x001fe200000000ff */
[----:B------:R-:W-:Y:S06]  /*107d0*/  BRA `(.L_x_2456) ;  /* 0x00000000000c7947 */ /* 0x000fec0003800000 */
.L_x_2479:
[----:B------:R-:W2:Y:S02]  /*107e0*/  LDG.E R2, desc[UR36][R2.64] ;  /* 0x0000002402027981 */ /* 0x000ea4000c1e1900 */
[----:B--2---:R-:W-:-:S04]  /*107f0*/  I2FP.F32.U32 R0, R2 ;  /* 0x0000000200007245 */ /* 0x004fc80000201000 */
[----:B------:R-:W-:-:S07]  /*10800*/  F2FP.F16.F32.PACK_AB R0, RZ, R0 ;  /* 0x00000000ff00723e */ /* 0x000fce00000000ff */
.L_x_2456:
[----:B-----5:R-:W-:Y:S01]  /*10810*/  HADD2.F32 R0, -RZ, R0.H0_H0 ;  /* 0x20000000ff007230 */ /* 0x020fe20000004100 */
[----:B------:R-:W-:Y:S01]  /*10820*/  UPRMT UR4, UR43, 0x9910, URZ ;  /* 0x000099102b047896 */ /* 0x000fe200080000ff */
[----:B------:R-:W-:-:S03]  /*10830*/  HADD2.F32 R19, -RZ, R19.H0_H0 ;  /* 0x20000013ff137230 */ /* 0x000fc60000004100 */
[----:B------:R-:W-:Y:S01]  /*10840*/  UISETP.GT.AND UP0, UPT, UR4, 0x9, UPT ;  /* 0x000000090400788c */ /* 0x000fe2000bf04270 */
[----:B------:R-:W2:Y:S02]  /*10850*/  MUFU.RCP R0, R0 ;  /* 0x0000000000007308 */ /* 0x000ea40000001000 */
[----:B--2---:R-:W-:-:S05]  /*10860*/  FMUL.FTZ R19, R19, R0 ;  /* 0x0000000013137220 */ /* 0x004fca0000410000 */
[----:B------:R-:W-:-:S05]  /*10870*/  F2FP.F16.F32.PACK_AB R19, RZ, R19 ;  /* 0x00000013ff13723e */ /* 0x000fca00000000ff */
[----:B------:R-:W-:-:S06]  /*10880*/  HADD2.F32 R19, -RZ, R19.H0_H0 ;  /* 0x20000013ff137230 */ /* 0x000fcc0000004100 */
[----:B------:R-:W0:Y:S02]  /*10890*/  FRND.TRUNC R19, R19 ;  /* 0x0000001300137307 */ /* 0x000e24000020d000 */
[----:B01----:R-:W-:Y:S01]  /*108a0*/  F2FP.F16.F32.PACK_AB R2, RZ, R19 ;  /* 0x00000013ff02723e */ /* 0x003fe200000000ff */
        /* <DEDUP_REMOVED lines=11> */
[----:B0-----:R-:W-:Y:S01]  /*10960*/  STG.E.U8 desc[UR36][R16.64], R3 ;  /* 0x0000000310007986 */ /* 0x001fe2000c101124 */
[----:B------:R-:W-:Y:S05]  /*10970*/  EXIT ;  /* 0x000000000000794d */ /* 0x000fea0003800000 */
.L_x_2487:
[----:B------:R-:W-:-:S06]  /*10980*/  HADD2.F32 R3, -RZ, R2.H0_H0 ;  /* 0x20000002ff037230 */ /* 0x000fcc0000004100 */
[----:B------:R-:W0:Y:S02]  /*10990*/  F2I.S64.TRUNC R2, R3 ;  /* 0x0000000300027311 */ /* 0x000e24000020d900 */
[----:B0-----:R-:W-:Y:S01]  /*109a0*/  STG.E.U8 desc[UR36][R16.64], R2 ;  /* 0x0000000210007986 */ /* 0x001fe2000c101124 */
[----:B------:R-:W-:Y:S05]  /*109b0*/  EXIT ;  /* 0x000000000000794d */ /* 0x000fea0003800000 */
.L_x_2486:
        /* <DEDUP_REMOVED lines=8> */
[----:B0-----:R-:W-:Y:S01]  /*10a40*/  STG.E.64 desc[UR36][R16.64], R2 ;  /* 0x0000000210007986 */ /* 0x001fe2000c101b24 */
[----:B------:R-:W-:Y:S05]  /*10a50*/  EXIT ;  /* 0x000000000000794d */ /* 0x000fea0003800000 */
.L_x_2490:
[----:B------:R-:W-:-:S04]  /*10a60*/  HADD2.F32 R2, -RZ, R2.H0_H0 ;  /* 0x20000002ff027230 */ /* 0x000fc80000004100 */
[----:B------:R-:W0:Y:S02]  /*10a70*/  F2I.FTZ.TRUNC.NTZ R3, R2 ;  /* 0x0000000200037305 */ /* 0x000e24000021f100 */
[----:B0-----:R-:W-:Y:S01]  /*10a80*/  STG.E desc[UR36][R16.64], R3 ;  /* 0x0000000310007986 */ /* 0x001fe2000c101924 */
[----:B------:R-:W-:Y:S05]  /*10a90*/  EXIT ;  /* 0x000000000000794d */ /* 0x000fea0003800000 */
.L_x_2489:
[----:B------:R-:W-:-:S04]  /*10aa0*/  HADD2.F32 R2, -RZ, R2.H0_H0 ;  /* 0x20000002ff027230 */ /* 0x000fc80000004100 */
[----:B------:R-:W0:Y:S02]  /*10ab0*/  F2I.FTZ.TRUNC.NTZ R3, R2 ;  /* 0x0000000200037305 */ /* 0x000e24000021f100 */
[----:B0-----:R-:W-:Y:S01]  /*10ac0*/  STG.E.U16 desc[UR36][R16.64], R3 ;  /* 0x0000000310007986 */ /* 0x001fe2000c101524 */
[----:B------:R-:W-:Y:S05]  /*10ad0*/  EXIT ;  /* 0x000000000000794d */ /* 0x000fea0003800000 */
.L_x_2485:
[----:B------:R-:W-:-:S09]  /*10ae0*/  UISETP.GT.AND UP0, UPT, UR4, 0x6, UPT ;  /* 0x000000060400788c */ /* 0x000fd2000bf04270 */
[----:B------:R-:W-:Y:S05]  /*10af0*/  BRA.U UP0, `(.L_x_2491) ;  /* 0x0000000100247547 */ /* 0x000fea000b800000 */
[----:B------:R-:W-:-:S09]  /*10b00*/  UISETP.NE.AND UP0, UPT, UR4, 0x5, UPT ;  /* 0x000000050400788c */ /* 0x000fd2000bf05270 */
[----:B------:R-:W-:Y:S05]  /*10b10*/  BRA.U !UP0, `(.L_x_2492) ;  /* 0x0000000108147547 */ /* 0x000fea000b800000 */
[----:B------:R-:W-:-:S09]  /*10b20*/  UISETP.NE.AND UP0, UPT, UR4, 0x6, UPT ;  /* 0x000000060400788c */ /* 0x000fd2000bf05270 */
[----:B------:R-:W-:Y:S05]  /*10b30*/  BRA.U UP0, `(.L_x_2488) ;  /* 0x0000000900287547 */ /* 0x000fea000b800000 */
[----:B------:R-:W-:-:S05]  /*10b40*/  HADD2.F32 R3, -RZ, R2.H0_H0 ;  /* 0x20000002ff037230 */ /* 0x000fca0000004100 */
[----:B------:R-:W-:Y:S01]  /*10b50*/  STG.E desc[UR36][R16.64], R3 ;  /* 0x0000000310007986 */ /* 0x000fe2000c101924 */
[----:B------:R-:W-:Y:S05]  /*10b60*/  EXIT ;  /* 0x000000000000794d */ /* 0x000fea0003800000 */
.L_x_2492:
[----:B------:R-:W-:Y:S01]  /*10b70*/  STG.E.U16 desc[UR36][R16.64], R2 ;  /* 0x0000000210007986 */ /* 0x000fe2000c101524 */
[----:B------:R-:W-:Y:S05]  /*10b80*/  EXIT ;  /* 0x000000000000794d */ /* 0x000fea0003800000 */
.L_x_2491:
        /* <DEDUP_REMOVED lines=8> */
[----:B------:R-:W-:Y:S01]  /*10c10*/  STG.E.64 desc[UR36][R16.64], R2 ;  /* 0x0000000210007986 */ /* 0x000fe2000c101b24 */
[----:B------:R-:W-:Y:S05]  /*10c20*/  EXIT ;  /* 0x000000000000794d */ /* 0x000fea0003800000 */
.L_x_2494:
[----:B------:R-:W-:-:S05]  /*10c30*/  HADD2.F32 R0, -RZ, R2.H0_H0 ;  /* 0x20000002ff007230 */ /* 0x000fca0000004100 */
[----:B------:R-:W-:-:S04]  /*10c40*/  F2FP.F16.F32.PACK_AB R0, RZ, R0 ;  /* 0x00000000ff00723e */ /* 0x000fc800000000ff */
[----:B------:R-:W-:-:S05]  /*10c50*/  PRMT R0, R0, 0x5410, RZ ;  /* 0x0000541000007816 */ /* 0x000fca00000000ff */
[----:B------:R-:W-:Y:S01]  /*10c60*/  STG.E desc[UR36][R16.64], R0 ;  /* 0x0000000010007986 */ /* 0x000fe2000c101924 */
[----:B------:R-:W-:Y:S05]  /*10c70*/  EXIT ;  /* 0x000000000000794d */ /* 0x000fea0003800000 */
.L_x_2493:
[----:B------:R-:W-:-:S05]  /*10c80*/  HADD2.F32 R2, -RZ, R2.H0_H0 ;  /* 0x20000002ff027230 */ /* 0x000fca0000004100 */
[----:B------:R-:W-:-:S06]  /*10c90*/  FMUL.FTZ R2, R2, 1 ;  /* 0x3f80000002027820 */ /* 0x000fcc0000410000 */
[----:B------:R-:W0:Y:S02]  /*10ca0*/  F2F.F64.F32 R2, R2 ;  /* 0x0000000200027310 */ /* 0x000e240000201800 */
[----:B0-----:R-:W-:Y:S01]  /*10cb0*/  STG.E.64 desc[UR36][R16.64], R2 ;  /* 0x0000000210007986 */ /* 0x001fe2000c101b24 */
[----:B------:R-:W-:Y:S05]  /*10cc0*/  EXIT ;  /* 0x000000000000794d */ /* 0x000fea0003800000 */
.L_x_2484:
        /* <DEDUP_REMOVED lines=12> */
[----:B0-----:R-:W-:Y:S01]  /*10d90*/  STG.E.U16 desc[UR36][R16.64], R3 ;  /* 0x0000000310007986 */ /* 0x001fe2000c101524 */
[----:B------:R-:W-:Y:S05]  /*10da0*/  EXIT ;  /* 0x000000000000794d */ /* 0x000fea0003800000 */
.L_x_2498:
        /* <DEDUP_REMOVED lines=17> */
.L_x_2501:
[----:B------:R-:W-:-:S04]  /*10ec0*/  SHF.R.U32.HI R3, RZ, 0x18, R3 ;  /* 0x00000018ff037819 */ /* 0x000fc80000011603 */
[----:B------:R-:W-:-:S04]  /*10ed0*/  LOP3.LUT R0, R0, 0x80, R3, 0xf8, !PT ;  /* 0x0000008000007812 */ /* 0x000fc800078ef803 */
[----:B------:R-:W-:-:S07]  /*10ee0*/  PRMT R8, R0, 0x7610, R8 ;  /* 0x0000761000087816 */ /* 0x000fce0000000008 */
.L_x_2500:
[----:B------:R-:W-:Y:S05]  /*10ef0*/  BSYNC.RECONVERGENT B0 ;  /* 0x0000000000007941 */ /* 0x000fea0003800200 */
.L_x_2499:
[----:B------:R-:W-:Y:S01]  /*10f00*/  STG.E.U8 desc[UR36][R16.64], R8 ;  /* 0x0000000810007986 */ /* 0x000fe2000c101124 */
[----:B------:R-:W-:Y:S05]  /*10f10*/  EXIT ;  /* 0x000000000000794d */ /* 0x000fea0003800000 */
.L_x_2497:
        /* <DEDUP_REMOVED lines=17> */
.L_x_2504:
[----:B------:R-:W-:-:S04]  /*11030*/  SHF.R.U32.HI R3, RZ, 0x18, R3 ;  /* 0x00000018ff037819 */ /* 0x000fc80000011603 */
[----:B------:R-:W-:-:S04]  /*11040*/  LOP3.LUT R0, R0, 0x80, R3, 0xf8, !PT ;  /* 0x0000008000007812 */ /* 0x000fc800078ef803 */
[----:B------:R-:W-:-:S07]  /*11050*/  PRMT R8, R0, 0x7610, R8 ;  /* 0x0000761000087816 */ /* 0x000fce0000000008 */
.L_x_2503:
[----:B------:R-:W-:Y:S05]  /*11060*/  BSYNC.RECONVERGENT B0 ;  /* 0x0000000000007941 */ /* 0x000fea0003800200 */
.L_x_2502:
[----:B------:R-:W-:Y:S01]  /*11070*/  STG.E.U8 desc[UR36][R16.64], R8 ;  /* 0x0000000810007986 */ /* 0x000fe2000c101124 */
[----:B------:R-:W-:Y:S05]  /*11080*/  EXIT ;  /* 0x000000000000794d */ /* 0x000fea0003800000 */
.L_x_2496:
        /* <DEDUP_REMOVED lines=22> */
.L_x_2506:
[----:B------:R-:W-:-:S06]  /*111f0*/  HADD2.F32 R2, -RZ, R2.H0_H0 ;  /* 0x20000002ff027230 */ /* 0x000fcc0000004100 */
[----:B------:R-:W0:Y:S02]  /*11200*/  F2I.U64.TRUNC R2, R2 ;  /* 0x0000000200027311 */ /* 0x000e24000020d800 */
[----:B0-----:R-:W-:Y:S01]  /*11210*/  STG.E.64 desc[UR36][R16.64], R2 ;  /* 0x0000000210007986 */ /* 0x001fe2000c101b24 */
[----:B------:R-:W-:Y:S05]  /*11220*/  EXIT ;  /* 0x000000000000794d */ /* 0x000fea0003800000 */
.L_x_2505:
[----:B------:R-:W-:-:S04]  /*11230*/  HADD2.F32 R2, -RZ, R2.H0_H0 ;  /* 0x20000002ff027230 */ /* 0x000fc80000004100 */
[----:B------:R-:W0:Y:S02]  /*11240*/  F2I.FTZ.U32.TRUNC.NTZ R3, R2 ;  /* 0x0000000200037305 */ /* 0x000e24000021f000 */
[----:B0-----:R-:W-:Y:S01]  /*11250*/  STG.E desc[UR36][R16.64], R3 ;  /* 0x0000000310007986 */ /* 0x001fe2000c101924 */
[----:B------:R-:W-:Y:S05]  /*11260*/  EXIT ;  /* 0x000000000000794d */ /* 0x000fea0003800000 */
.L_x_2495:
        /* <DEDUP_REMOVED lines=9> */
[----:B------:R-:W-:Y:S01]  /*11300*/  STG.E.U8 desc[UR36][R16.64], R3 ;  /* 0x0000000310007986 */ /* 0x000fe2000c101124 */
[----:B------:R-:W-:Y:S05]  /*11310*/  EXIT ;  /* 0x000000000000794d */ /* 0x000fea0003800000 */
.L_x_2508:
[----:B------:R-:W-:Y:S01]  /*11320*/  HADD2.F32 R2, -RZ, R2.H0_H0 ;  /* 0x20000002ff027230 */ /* 0x000fe20000004100 */
[----:B------:R-:W-:-:S04]  /*11330*/  CS2R R6, SRZ ;  /* 0x0000000000067805 */ /* 0x000fc8000001ff00 */
[----:B------:R-:W-:-:S04]  /*11340*/  FMUL.FTZ R2, R2, 1 ;  /* 0x3f80000002027820 */ /* 0x000fc80000410000 */
[----:B------:R-:W0:Y:S02]  /*11350*/  F2F.F64.F32 R4, R2 ;  /* 0x0000000200047310 */ /* 0x000e240000201800 */
[----:B0-----:R-:W-:Y:S01]  /*11360*/  STG.E.128 desc[UR36][R16.64], R4 ;  /* 0x0000000410007986 */ /* 0x001fe2000c101d24 */
[----:B------:R-:W-:Y:S05]  /*11370*/  EXIT ;  /* 0x000000000000794d */ /* 0x000fea0003800000 */
.L_x_2507:
[----:B------:R-:W-:-:S09]  /*11380*/  UISETP.NE.AND UP0, UPT, UR4, 0xf, UPT ;  /* 0x0000000f0400788c */ /* 0x000fd2000bf05270 */
[----:B------:R-:W-:Y:S05]  /*11390*/  BRA.U !UP0, `(.L_x_2509) ;  /* 0x0000000108e87547 */ /* 0x000fea000b800000 */
[----:B------:R-:W-:-:S09]  /*113a0*/  UISETP.NE.AND UP0, UPT, UR4, 0x17, UPT ;  /* 0x000000170400788c */ /* 0x000fd2000bf05270 */
[----:B------:R-:W-:Y:S05]  /*113b0*/  BRA.U !UP0, `(.L_x_2510) ;  /* 0x0000000108907547 */ /* 0x000fea000b800000 */
[----:B------:R-:W-:-:S09]  /*113c0*/  UISETP.NE.AND UP0, UPT, UR4, 0x18, UPT ;  /* 0x000000180400788c */ /* 0x000fd2000bf05270 */
[----:B------:R-:W-:Y:S05]  /*113d0*/  BRA.U !UP0, `(.L_x_2511) ;  /* 0x0000000108447547 */ /* 0x000fea000b800000 */
.L_x_2488:
        /* <DEDUP_REMOVED lines=16> */
.L_x_2512:
[----:B------:R-:W-:Y:S05]  /*114e0*/  EXIT ;  /* 0x000000000000794d */ /* 0x000fea0003800000 */
.L_x_2511:
        /* <DEDUP_REMOVED lines=13> */
.L_x_2514:
[----:B------:R-:W-:Y:S05]  /*115c0*/  BSYNC.RECONVERGENT B0 ;  /* 0x0000000000007941 */ /* 0x000fea0003800200 */
.L_x_2513:
[----:B------:R-:W-:-:S05]  /*115d0*/  LOP3.LUT R3, R0, 0x80, R3, 0xf8, !PT ;  /* 0x0000008000037812 */ /* 0x000fca00078ef803 */
[----:B------:R-:W-:Y:S01]  /*115e0*/  STG.E.U8 desc[UR36][R16.64], R3 ;  /* 0x0000000310007986 */ /* 0x000fe2000c101124 */
[----:B------:R-:W-:Y:S05]  /*115f0*/  EXIT ;  /* 0x000000000000794d */ /* 0x000fea0003800000 */
.L_x_2510:
        /* <DEDUP_REMOVED lines=12> */
.L_x_2516:
[----:B------:R-:W-:Y:S01]  /*116c0*/  IMAD.MOV.U32 R0, RZ, RZ, 0x7f ;  /* 0x0000007fff007424 */ /* 0x000fe200078e00ff */
[----:B------:R-:W-:-:S04]  /*116d0*/  ISETP.GT.U32.AND P0, PT, R2, 0x7f800000, PT ;  /* 0x7f8000000200780c */ /* 0x000fc80003f04070 */
[----:B------:R-:W-:-:S09]  /*116e0*/  SEL R0, R0, 0x7c, P0 ;  /* 0x0000007c00007807 */ /* 0x000fd20000000000 */
.L_x_2517:
[----:B------:R-:W-:Y:S05]  /*116f0*/  BSYNC.RECONVERGENT B0 ;  /* 0x0000000000007941 */ /* 0x000fea0003800200 */
.L_x_2515:
[----:B------:R-:W-:-:S04]  /*11700*/  SHF.R.U32.HI R3, RZ, 0x18, R3 ;  /* 0x00000018ff037819 */ /* 0x000fc80000011603 */
[----:B------:R-:W-:-:S05]  /*11710*/  LOP3.LUT R3, R0, 0x80, R3, 0xf8, !PT ;  /* 0x0000008000037812 */ /* 0x000fca00078ef803 */
[----:B------:R-:W-:Y:S01]  /*11720*/  STG.E.U8 desc[UR36][R16.64], R3 ;  /* 0x0000000310007986 */ /* 0x000fe2000c101124 */
[----:B------:R-:W-:Y:S05]  /*11730*/  EXIT ;  /* 0x000000000000794d */ /* 0x000fea0003800000 */
.L_x_2509:
[----:B------:R-:W-:-:S05]  /*11740*/  HADD2.F32 R0, -RZ, R2.H0_H0 ;  /* 0x20000002ff007230 */ /* 0x000fca0000004100 */
[----:B------:R-:W-:-:S05]  /*11750*/  F2FP.BF16.F32.PACK_AB R0, RZ, R0 ;  /* 0x00000000ff00723e */ /* 0x000fca00000010ff */
[----:B------:R-:W-:Y:S01]  /*11760*/  STG.E.U16 desc[UR36][R16.64], R0 ;  /* 0x0000000010007986 */ /* 0x000fe2000c101524 */
[----:B------:R-:W-:Y:S05]  /*11770*/  EXIT ;  /* 0x000000000000794d */ /* 0x000fea0003800000 */
.L_x_2518:
        /* <DEDUP_REMOVED lines=16> */
.L_x_23134:


//--------------------- .text._ZN2at6native27unrolled_elementwise_kernelINS0_13BinaryFunctorIN3c104HalfES4_S4_ZZZNS0_15binary_internal21div_trunc_kernel_cudaERNS_18TensorIteratorBaseEENKUlvE1_clEvENKUlvE1_clEvEUlS4_S4_E_EESt5arrayIPcLm3EELi4E23TrivialOffsetCalculatorILi2EjESF_ILi1EjENS0_6memory12LoadWithCastILi2EEENSI_13StoreWithCastILi1EEEEEviT_T0_T2_T3_T4_T5_ --------------------------
	.section	.text._ZN2at6native27unrolled_elementwise_kernelINS0_13BinaryFunctorIN3c104HalfES4_S4_ZZZNS0_15binary_internal21div_trunc_kernel_cudaERNS_18TensorIteratorBaseEENKUlvE1_clEvENKUlvE1_clEvEUlS4_S4_E_EESt5arrayIPcLm3EELi4E23TrivialOffsetCalculatorILi2EjESF_ILi1EjENS0_6memory12LoadWithCastILi2EEENSI_13StoreWithCastILi1EEEEEviT_T0_T2_T3_T4_T5_,"ax",@progbits
	.align	128
        .global         _ZN2at6native27unrolled_elementwise_kernelINS0_13BinaryFunctorIN3c104HalfES4_S4_ZZZNS0_15binary_internal21div_trunc_kernel_cudaERNS_18TensorIteratorBaseEENKUlvE1_clEvENKUlvE1_clEvEUlS4_S4_E_EESt5arrayIPcLm3EELi4E23TrivialOffsetCalculatorILi2EjESF_ILi1EjENS0_6memory12LoadWithCastILi2EEENSI_13StoreWithCastILi1EEEEEviT_T0_T2_T3_T4_T5_
        .type           _ZN2at6native27unrolled_elementwise_kernelINS0_13BinaryFunctorIN3c104HalfES4_S4_ZZZNS0_15binary_internal21div_trunc_kernel_cudaERNS_18TensorIteratorBaseEENKUlvE1_clEvENKUlvE1_clEvEUlS4_S4_E_EESt5arrayIPcLm3EELi4E23TrivialOffsetCalculatorILi2EjESF_ILi1EjENS0_6memory12LoadWithCastILi2EEENSI_13StoreWithCastILi1EEEEEviT_T0_T2_T3_T4_T5_,@function
        .size           _ZN2at6native27unrolled_elementwise_kernelINS0_13BinaryFunctorIN3c104HalfES4_S4_ZZZNS0_15binary_internal21div_trunc_kernel_cudaERNS_18TensorIteratorBaseEENKUlvE1_clEvENKUlvE1_clEvEUlS4_S4_E_EESt5arrayIPcLm3EELi4E23TrivialOffsetCalculatorILi2EjESF_ILi1EjENS0_6memory12LoadWithCastILi2EEENSI_13StoreWithCastILi1EEEEEviT_T0_T2_T3_T4_T5_,(.L_x_23135 - _ZN2at6native27unrolled_elementwise_kernelINS0_13BinaryFunctorIN3c104HalfES4_S4_ZZZNS0_15binary_internal21div_trunc_kernel_cudaERNS_18TensorIteratorBaseEENKUlvE1_clEvENKUlvE1_clEvEUlS4_S4_E_EESt5arrayIPcLm3EELi4E23TrivialOffsetCalculatorILi2EjESF_ILi1EjENS0_6memory12LoadWithCastILi2EEENSI_13StoreWithCastILi1EEEEEviT_T0_T2_T3_T4_T5_)
        .other          _ZN2at6native27unrolled_elementwise_kernelINS0_13BinaryFunctorIN3c104HalfES4_S4_ZZZNS0_15binary_internal21div_trunc_kernel_cudaERNS_18TensorIteratorBaseEENKUlvE1_clEvENKUlvE1_clEvEUlS4_S4_E_EESt5arrayIPcLm3EELi4E23TrivialOffsetCalculatorILi2EjESF_ILi1EjENS0_6memory12LoadWithCastILi2EEENSI_13StoreWithCastILi1EEEEEviT_T0_T2_T3_T4_T5_,@"STO_CUDA_ENTRY STV_DEFAULT"
_ZN2at6native27unrolled_elementwise_kernelINS0_13BinaryFunctorIN3c104HalfES4_S4_ZZZNS0_15binary_internal21div_trunc_kernel_cudaERNS_18TensorIteratorBaseEENKUlvE1_clEvENKUlvE1_clEvEUlS4_S4_E_EESt5arrayIPcLm3EELi4E23TrivialOffsetCalculatorILi2EjESF_ILi1EjENS0_6memory12LoadWithCastILi2EEENSI_13StoreWithCastILi1EEEEEviT_T0_T2_T3_T4_T5_:
.text._ZN2at6native27unrolled_elementwise_kernelINS0_13BinaryFunctorIN3c104HalfES4_S4_ZZZNS0_15binary_internal21div_trunc_kernel_cudaERNS_18TensorIteratorBaseEENKUlvE1_clEvENKUlvE1_clEvEUlS4_S4_E_EESt5arrayIPcLm3EELi4E23TrivialOffsetCalculatorILi2EjESF_ILi1EjENS0_6memory12LoadWithCastILi2EEENSI_13StoreWithCastILi1EEEEEviT_T0_T2_T3_T4_T5_:
        /* <DEDUP_REMOVED lines=36> */
.L_x_2524:
[----:B------:R-:W2:Y:S02]  /*0240*/  LDG.E.U8 R2, desc[UR36][R2.64] ;  /* 0x0000002402027981 */ /* 0x000ea4000c1e1100 */
[----:B--2---:R-:W-:-:S04]  /*0250*/  I2FP.F32.U32 R0, R2 ;  /* 0x0000000200007245 */ /* 0x004fc80000201000 */
[----:B------:R-:W-:-:S04]  /*0260*/  F2FP.F16.F32.PACK_AB R0, RZ, R0 ;  /* 0x00000000ff00723e */ /* 0x000fc800000000ff */
[----:B------:R-:W-:Y:S01]  /*0270*/  PRMT R24, R0, 0x7610, R24 ;  /* 0x0000761000187816 */ /* 0x000fe20000000018 */
[----:B------:R-:W-:Y:S06]  /*0280*/  BRA `(.L_x_2526) ;  /* 0x0000000c00b47947 */ /* 0x000fec0003800000 */
.L_x_2523:
        /* <DEDUP_REMOVED lines=11> */
.L_x_2528:
[----:B------:R-:W2:Y:S02]  /*0340*/  LDG.E R2, desc[UR36][R2.64] ;  /* 0x0000002402027981 */ /* 0x000ea4000c1e1900 */
[----:B--2---:R-:W-:-:S04]  /*0350*/  I2FP.F32.S32 R0, R2 ;  /* 0x0000000200007245 */ /* 0x004fc80000201400 */
[----:B------:R-:W-:-:S04]  /*0360*/  F2FP.F16.F32.PACK_AB R0, RZ, R0 ;  /* 0x00000000ff00723e */ /* 0x000fc800000000ff */
[----:B------:R-:W-:Y:S01]  /*0370*/  PRMT R24, R0, 0x7610, R24 ;  /* 0x0000761000187816 */ /* 0x000fe20000000018 */
[----:B------:R-:W-:Y:S06]  /*0380*/  BRA `(.L_x_2526) ;  /* 0x0000000c00747947 */ /* 0x000fec0003800000 */
.L_x_2527:
[----:B------:R-:W2:Y:S02]  /*0390*/  LDG.E.U16 R2, desc[UR36][R2.64] ;  /* 0x0000002402027981 */ /* 0x000ea4000c1e1500 */
[----:B--2---:R-:W0:Y:S02]  /*03a0*/  I2F.S16 R0, R2 ;  /* 0x0000000200007306 */ /* 0x004e240000101400 */
[----:B0-----:R-:W-:-:S04]  /*03b0*/  F2FP.F16.F32.PACK_AB R0, RZ, R0 ;  /* 0x00000000ff00723e */ /* 0x001fc800000000ff */
[----:B------:R-:W-:Y:S01]  /*03c0*/  PRMT R24, R0, 0x7610, R24 ;  /* 0x0000761000187816 */ /* 0x000fe20000000018 */
[----:B------:R-:W-:Y:S06]  /*03d0*/  BRA `(.L_x_2526) ;  /* 0x0000000c00607947 */ /* 0x000fec0003800000 */
.L_x_2522:
        /* <DEDUP_REMOVED lines=9> */
.L_x_2530:
[----:B------:R1:W5:Y:S01]  /*0470*/  LDG.E.U16 R24, desc[UR36][R2.64] ;  /* 0x0000002402187981 */ /* 0x000362000c1e1500 */
[----:B------:R-:W-:Y:S05]  /*0480*/  BRA `(.L_x_2526) ;  /* 0x0000000c00347947 */ /* 0x000fea0003800000 */
.L_x_2529:
        /* <DEDUP_REMOVED lines=9> */
.L_x_2532:
[----:B------:R0:W5:Y:S01]  /*0520*/  LDG.E.U16 R24, desc[UR36][R2.64] ;  /* 0x0000002402187981 */ /* 0x000162000c1e1500 */
[----:B------:R-:W-:Y:S05]  /*0530*/  BRA `(.L_x_2526) ;  /* 0x0000000c00087947 */ /* 0x000fea0003800000 */
.L_x_2531:
        /* <DEDUP_REMOVED lines=9> */
.L_x_2521:
        /* <DEDUP_REMOVED lines=14> */
.L_x_2535:
        /* <DEDUP_REMOVED lines=9> */
.L_x_2534:
        /* <DEDUP_REMOVED lines=27> */
.L_x_2537:
        /* <DEDUP_REMOVED lines=14> */
.L_x_2536:
[----:B------:R-:W2:Y:S02]  /*09d0*/  LDG.E.U16 R0, desc[UR36][R2.64] ;  /* 0x0000002402007981 */ /* 0x000ea4000c1e1500 */
[----:B--2---:R-:W-:-:S05]  /*09e0*/  IMAD.U32 R0, R0, 0x10000, RZ ;  /* 0x0001000000007824 */ /* 0x004fca00078e00ff */
[----:B------:R-:W-:-:S04]  /*09f0*/  F2FP.F16.F32.PACK_AB R0, RZ, R0 ;  /* 0x00000000ff00723e */ /* 0x000fc800000000ff */
[----:B------:R-:W-:Y:S01]  /*0a00*/  PRMT R24, R0, 0x7610, R24 ;  /* 0x0000761000187816 */ /* 0x000fe20000000018 */
[----:B------:R-:W-:Y:S06]  /*0a10*/  BRA `(.L_x_2526) ;  /* 0x0000000400d07947 */ /* 0x000fec0003800000 */
.L_x_2533:
        /* <DEDUP_REMOVED lines=13> */
.L_x_2540:
        /* <DEDUP_REMOVED lines=21> */
.L_x_2544:
[----:B------:R-:W-:Y:S05]  /*0c40*/  BSYNC.RECONVERGENT B1 ;  /* 0x0000000000017941 */ /* 0x000fea0003800200 */
.L_x_2543:
[----:B------:R-:W-:Y:S01]  /*0c50*/  IMAD.SHL.U32 R0, R0, 0x100000, RZ ;  /* 0x0010000000007824 */ /* 0x000fe200078e00ff */
[----:B------:R-:W-:-:S04]  /*0c60*/  LEA R2, R2, 0x3b800000, 0x17 ;  /* 0x3b80000002027811 */ /* 0x000fc800078eb8ff */
[----:B------:R-:W-:-:S07]  /*0c70*/  LOP3.LUT R0, R2, R0, R7, 0xfe, !PT ;  /* 0x0000000002007212 */ /* 0x000fce00078efe07 */
.L_x_2542:
[----:B------:R-:W-:Y:S05]  /*0c80*/  BSYNC.RECONVERGENT B0 ;  /* 0x0000000000007941 */ /* 0x000fea0003800200 */
.L_x_2541:
[----:B------:R-:W-:-:S04]  /*0c90*/  F2FP.F16.F32.PACK_AB R0, RZ, R0 ;  /* 0x00000000ff00723e */ /* 0x000fc800000000ff */
[----:B------:R-:W-:Y:S01]  /*0ca0*/  PRMT R24, R0, 0x7610, R24 ;  /* 0x0000761000187816 */ /* 0x000fe20000000018 */
[----:B------:R-:W-:Y:S06]  /*0cb0*/  BRA `(.L_x_2526) ;  /* 0x0000000400287947 */ /* 0x000fec0003800000 */
.L_x_2539:
        /* <DEDUP_REMOVED lines=21> */
.L_x_2548:
[----:B------:R-:W-:Y:S05]  /*0e10*/  BSYNC.RECONVERGENT B1 ;  /* 0x0000000000017941 */ /* 0x000fea0003800200 */
.L_x_2547:
[----:B------:R-:W-:Y:S01]  /*0e20*/  IMAD.SHL.U32 R0, R0, 0x200000, RZ ;  /* 0x0020000000007824 */ /* 0x000fe200078e00ff */
[----:B------:R-:W-:-:S04]  /*0e30*/  LEA R2, R2, 0x37800000, 0x17 ;  /* 0x3780000002027811 */ /* 0x000fc800078eb8ff */
[----:B------:R-:W-:-:S07]  /*0e40*/  LOP3.LUT R0, R2, R0, R7, 0xfe, !PT ;  /* 0x0000000002007212 */ /* 0x000fce00078efe07 */
.L_x_2546:
[----:B------:R-:W-:Y:S05]  /*0e50*/  BSYNC.RECONVERGENT B0 ;  /* 0x0000000000007941 */ /* 0x000fea0003800200 */
.L_x_2545:
[----:B------:R-:W-:-:S04]  /*0e60*/  F2FP.F16.F32.PACK_AB R0, RZ, R0 ;  /* 0x00000000ff00723e */ /* 0x000fc800000000ff */
[----:B------:R-:W-:Y:S01]  /*0e70*/  PRMT R24, R0, 0x7610, R24 ;  /* 0x0000761000187816 */ /* 0x000fe20000000018 */
[----:B------:R-:W-:Y:S06]  /*0e80*/  BRA `(.L_x_2526) ;  /* 0x0000000000b47947 */ /* 0x000fec0003800000 */
.L_x_2538:
[----:B------:R-:W-:-:S09]  /*0e90*/  UISETP.NE.AND UP0, UPT, UR4, 0x1c, UPT ;  /* 0x0000001c0400788c */ /* 0x000fd2000bf05270 */
[----:B------:R-:W-:Y:S05]  /*0ea0*/  BRA.U !UP0, `(.L_x_2549) ;  /* 0x00000001089c7547 */ /* 0x000fea000b800000 */
[----:B------:R-:W-:-:S09]  /*0eb0*/  UISETP.NE.AND UP0, UPT, UR4, 0x1d, UPT ;  /* 0x0000001d0400788c */ /* 0x000fd2000bf05270 */
[----:B------:R-:W-:Y:S05]  /*0ec0*/  BRA.U !UP0, `(.L_x_2550) ;  /* 0x0000000108807547 */ /* 0x000fea000b800000 */
[----:B------:R-:W-:-:S09]  /*0ed0*/  UISETP.NE.AND UP0, UPT, UR4, 0x2c, UPT ;  /* 0x0000002c0400788c */ /* 0x000fd2000bf05270 */
[----:B------:R-:W-:Y:S05]  /*0ee0*/  BRA.U !UP0, `(.L_x_2551) ;  /* 0x0000000108487547 */ /* 0x000fea000b800000 */
.L_x_2525:
        /* <DEDUP_REMOVED lines=16> */
.L_x_2552:
[----:B------:R-:W-:Y:S01]  /*0ff0*/  PRMT R24, RZ, 0x7610, R24 ;  /* 0x00007610ff187816 */ /* 0x000fe20000000018 */
[----:B------:R-:W-:Y:S06]  /*1000*/  BRA `(.L_x_2526) ;  /* 0x0000000000547947 */ /* 0x000fec0003800000 */
.L_x_2551:
        /* <DEDUP_REMOVED lines=8> */
.L_x_2554:
[----:B------:R-:W-:Y:S05]  /*1090*/  BSYNC.RECONVERGENT B0 ;  /* 0x0000000000007941 */ /* 0x000fea0003800200 */
.L_x_2553:
[----:B------:R-:W-:-:S04]  /*10a0*/  F2FP.F16.F32.PACK_AB R0, RZ, R0 ;  /* 0x00000000ff00723e */ /* 0x000fc800000000ff */
[----:B------:R-:W-:Y:S01]  /*10b0*/  PRMT R24, R0, 0x7610, R24 ;  /* 0x0000761000187816 */ /* 0x000fe20000000018 */
[----:B------:R-:W-:Y:S06]  /*10c0*/  BRA `(.L_x_2526) ;  /* 0x0000000000247947 */ /* 0x000fec0003800000 */
.L_x_2550:
[----:B------:R-:W2:Y:S02]  /*10d0*/  LDG.E.64 R2, desc[UR36][R2.64] ;  /* 0x0000002402027981 */ /* 0x000ea4000c1e1b00 */
[----:B--2---:R-:W0:Y:S02]  /*10e0*/  I2F.U64 R0, R2 ;  /* 0x0000000200007312 */ /* 0x004e240000301000 */
[----:B0-----:R-:W-:-:S04]  /*10f0*/  F2FP.F16.F32.PACK_AB R0, RZ, R0 ;  /* 0x00000000ff00723e */ /* 0x001fc800000000ff */
[----:B------:R-:W-:Y:S01]  /*1100*/  PRMT R24, R0, 0x7610, R24 ;  /* 0x0000761000187816 */ /* 0x000fe20000000018 */
[----:B------:R-:W-:Y:S06]  /*1110*/  BRA `(.L_x_2526) ;  /* 0x0000000000107947 */ /* 0x000fec0003800000 */
.L_x_2549:
[----:B------:R-:W2:Y:S02]  /*1120*/  LDG.E R2, desc[UR36][R2.64] ;  /* 0x0000002402027981 */ /* 0x000ea4000c1e1900 */
[----:B--2---:R-:W-:-:S04]  /*1130*/  I2FP.F32.U32 R0, R2 ;  /* 0x0000000200007245 */ /* 0x004fc80000201000 */
[----:B------:R-:W-:-:S04]  /*1140*/  F2FP.F16.F32.PACK_AB R0, RZ, R0 ;  /* 0x00000000ff00723e */ /* 0x000fc800000000ff */
[----:B------:R-:W-:-:S07]  /*1150*/  PRMT R24, R0, 0x7610, R24 ;  /* 0x0000761000187816 */ /* 0x000fce0000000018 */
.L_x_2526:
[----:B01----:R-:W0:Y:S01]  /*1160*/  LDC.64 R2, c[0x0][0x398] ;  /* 0x0000e600ff027b82 */ /* 0x003e220000000a00 */
        /* <DEDUP_REMOVED lines=20> */
.L_x_2558:
[----:B------:R-:W2:Y:S02]  /*12b0*/  LDG.E.U8 R2, desc[UR36][R2.64] ;  /* 0x0000002402027981 */ /* 0x000ea4000c1e1100 */
[----:B--2---:R-:W-:-:S04]  /*12c0*/  I2FP.F32.U32 R0, R2 ;  /* 0x0000000200007245 */ /* 0x004fc80000201000 */
[----:B------:R-:W-:-:S04]  /*12d0*/  F2FP.F16.F32.PACK_AB R0, RZ, R0 ;  /* 0x00000000ff00723e */ /* 0x000fc800000000ff */
[----:B------:R-:W-:Y:S01]  /*12e0*/  PRMT R23, R0, 0x7610, R23 ;  /* 0x0000761000177816 */ /* 0x000fe20000000017 */
[----:B------:R-:W-:Y:S06]  /*12f0*/  BRA `(.L_x_2560) ;  /* 0x0000000c00b47947 */ /* 0x000fec0003800000 */
.L_x_2557:
        /* <DEDUP_REMOVED lines=11> */
.L_x_2562:
[----:B------:R-:W2:Y:S02]  /*13b0*/  LDG.E R2, desc[UR36][R2.64] ;  /* 0x0000002402027981 */ /* 0x000ea4000c1e1900 */
[----:B--2---:R-:W-:-:S04]  /*13c0*/  I2FP.F32.S32 R0, R2 ;  /* 0x0000000200007245 */ /* 0x004fc80000201400 */
[----:B------:R-:W-:-:S04]  /*13d0*/  F2FP.F16.F32.PACK_AB R0, RZ, R0 ;  /* 0x00000000ff00723e */ /* 0x000fc800000000ff */
[----:B------:R-:W-:Y:S01]  /*13e0*/  PRMT R23, R0, 0x7610, R23 ;  /* 0x0000761000177816 */ /* 0x000fe20000000017 */
[----:B------:R-:W-:Y:S06]  /*13f0*/  BRA `(.L_x_2560) ;  /* 0x0000000c00747947 */ /* 0x000fec0003800000 */
.L_x_2561:
[----:B------:R-:W2:Y:S02]  /*1400*/  LDG.E.U16 R2, desc[UR36][R2.64] ;  /* 0x0000002402027981 */ /* 0x000ea4000c1e1500 */
[----:B--2---:R-:W0:Y:S02]  /*1410*/  I2F.S16 R0, R2 ;  /* 0x0000000200007306 */ /* 0x004e240000101400 */
[----:B0-----:R-:W-:-:S04]  /*1420*/  F2FP.F16.F32.PACK_AB R0, RZ, R0 ;  /* 0x00000000ff00723e */ /* 0x001fc800000000ff */
[----:B------:R-:W-:Y:S01]  /*1430*/  PRMT R23, R0, 0x7610, R23 ;  /* 0x0000761000177816 */ /* 0x000fe20000000017 */
[----:B------:R-:W-:Y:S06]  /*1440*/  BRA `(.L_x_2560) ;  /* 0x0000000c00607947 */ /* 0x000fec0003800000 */
.L_x_2556:
        /* <DEDUP_REMOVED lines=9> */
.L_x_2564:
[----:B------:R1:W5:Y:S01]  /*14e0*/  LDG.E.U16 R23, desc[UR36][R2.64] ;  /* 0x0000002402177981 */ /* 0x000362000c1e1500 */
[----:B------:R-:W-:Y:S05]  /*14f0*/  BRA `(.L_x_2560) ;  /* 0x0000000c00347947 */ /* 0x000fea0003800000 */
.L_x_2563:
        /* <DEDUP_REMOVED lines=9> */
.L_x_2566:
[----:B------:R0:W5:Y:S01]  /*1590*/  LDG.E.U16 R23, desc[UR36][R2.64] ;  /* 0x0000002402177981 */ /* 0x000162000c1e1500 */
[----:B------:R-:W-:Y:S05]  /*15a0*/  BRA `(.L_x_2560) ;  /* 0x0000000c00087947 */ /* 0x000fea0003800000 */
.L_x_2565:
        /* <DEDUP_REMOVED lines=9> */
.L_x_2555:
        /* <DEDUP_REMOVED lines=14> */
.L_x_2569:
        /* <DEDUP_REMOVED lines=9> */
.L_x_2568:
        /* <DEDUP_REMOVED lines=27> */
.L_x_2571:
        /* <DEDUP_REMOVED lines=14> */
.L_x_2570:
[----:B------:R-:W2:Y:S02]  /*1a40*/  LDG.E.U16 R0, desc[UR36][R2.64] ;  /* 0x0000002402007981 */ /* 0x000ea4000c1e1500 */
[----:B--2---:R-:W-:-:S05]  /*1a50*/  IMAD.U32 R0, R0, 0x10000, RZ ;  /* 0x0001000000007824 */ /* 0x004fca00078e00ff */
[----:B------:R-:W-:-:S04]  /*1a60*/  F2FP.F16.F32.PACK_AB R0, RZ, R0 ;  /* 0x00000000ff00723e */ /* 0x000fc800000000ff */
[----:B------:R-:W-:Y:S01]  /*1a70*/  PRMT R23, R0, 0x7610, R23 ;  /* 0x0000761000177816 */ /* 0x000fe20000000017 */
[----:B------:R-:W-:Y:S06]  /*1a80*/  BRA `(.L_x_2560) ;  /* 0x0000000400d07947 */ /* 0x000fec0003800000 */
.L_x_2567:
        /* <DEDUP_REMOVED lines=13> */
.L_x_2574:
        /* <DEDUP_REMOVED lines=21> */
.L_x_2578:
[----:B------:R-:W-:Y:S05]  /*1cb0*/  BSYNC.RECONVERGENT B1 ;  /* 0x0000000000017941 */ /* 0x000fea0003800200 */
.L_x_2577:
[----:B------:R-:W-:Y:S01]  /*1cc0*/  IMAD.SHL.U32 R0, R0, 0x100000, RZ ;  /* 0x0010000000007824 */ /* 0x000fe200078e00ff */
[----:B------:R-:W-:-:S04]  /*1cd0*/  LEA R2, R2, 0x3b800000, 0x17 ;  /* 0x3b80000002027811 */ /* 0x000fc800078eb8ff */
[----:B------:R-:W-:-:S07]  /*1ce0*/  LOP3.LUT R0, R2, R0, R7, 0xfe, !PT ;  /* 0x0000000002007212 */ /* 0x000fce00078efe07 */
.L_x_2576:
[----:B------:R-:W-:Y:S05]  /*1cf0*/  BSYNC.RECONVERGENT B0 ;  /* 0x0000000000007941 */ /* 0x000fea0003800200 */
.L_x_2575:
[----:B------:R-:W-:-:S04]  /*1d00*/  F2FP.F16.F32.PACK_AB R0, RZ, R0 ;  /* 0x00000000ff00723e */ /* 0x000fc800000000ff */
[----:B------:R-:W-:Y:S01]  /*1d10*/  PRMT R23, R0, 0x7610, R23 ;  /* 0x0000761000177816 */ /* 0x000fe20000000017 */
[----:B------:R-:W-:Y:S06]  /*1d20*/  BRA `(.L_x_2560) ;  /* 0x0000000400287947 */ /* 0x000fec0003800000 */
.L_x_2573:
        /* <DEDUP_REMOVED lines=21> */
.L_x_2582:
[----:B------:R-:W-:Y:S05]  /*1e80*/  BSYNC.RECONVERGENT B1 ;  /* 0x0000000000017941 */ /* 0x000fea0003800200 */
.L_x_2581:
[----:B------:R-:W-:Y:S01]  /*1e90*/  IMAD.SHL.U32 R0, R0, 0x200000, RZ ;  /* 0x0020000000007824 */ /* 0x000fe200078e00ff */
[----:B------:R-:W-:-:S04]  /*1ea0*/  LEA R2, R2, 0x37800000, 0x17 ;  /* 0x3780000002027811 */ /* 0x000fc800078eb8ff */
[----:B------:R-:W-:-:S07]  /*1eb0*/  LOP3.LUT R0, R2, R0, R7, 0xfe, !PT ;  /* 0x0000000002007212 */ /* 0x000fce00078efe07 */
.L_x_2580:
[----:B------:R-:W-:Y:S05]  /*1ec0*/  BSYNC.RECONVERGENT B0 ;  /* 0x0000000000007941 */ /* 0x000fea0003800200 */
.L_x_2579:
[----:B------:R-:W-:-:S04]  /*1ed0*/  F2FP.F16.F32.PACK_AB R0, RZ, R0 ;  /* 0x00000000ff00723e */ /* 0x000fc800000000ff */
[----:B------:R-:W-:Y:S01]  /*1ee0*/  PRMT R23, R0, 0x7610, R23 ;  /* 0x0000761000177816 */ /* 0x000fe20000000017 */
[----:B------:R-:W-:Y:S06]  /*1ef0*/  BRA `(.L_x_2560) ;  /* 0x0000000000b47947 */ /* 0x000fec0003800000 */
.L_x_2572:
[----:B------:R-:W-:-:S09]  /*1f00*/  UISETP.NE.AND UP0, UPT, UR4, 0x1c, UPT ;  /* 0x0000001c0400788c */ /* 0x000fd2000bf05270 */
[----:B------:R-:W-:Y:S05]  /*1f10*/  BRA.U !UP0, `(.L_x_2583) ;  /* 0x00000001089c7547 */ /* 0x000fea000b800000 */
[----:B------:R-:W-:-:S09]  /*1f20*/  UISETP.NE.AND UP0, UPT, UR4, 0x1d, UPT ;  /* 0x0000001d0400788c */ /* 0x000fd2000bf05270 */
[----:B------:R-:W-:Y:S05]  /*1f30*/  BRA.U !UP0, `(.L_x_2584) ;  /* 0x0000000108807547 */ /* 0x000fea000b800000 */
[----:B------:R-:W-:-:S09]  /*1f40*/  UISETP.NE.AND UP0, UPT, UR4, 0x2c, UPT ;  /* 0x0000002c0400788c */ /* 0x000fd2000bf05270 */
[----:B------:R-:W-:Y:S05]  /*1f50*/  BRA.U !UP0, `(.L_x_2585) ;  /* 0x0000000108487547 */ /* 0x000fea000b800000 */
.L_x_2559:
        /* <DEDUP_REMOVED lines=16> */
.L_x_2586:
[----:B------:R-:W-:Y:S01]  /*2060*/  PRMT R23, RZ, 0x7610, R23 ;  /* 0x00007610ff177816 */ /* 0x000fe20000000017 */
[----:B------:R-:W-:Y:S06]  /*2070*/  BRA `(.L_x_2560) ;  /* 0x0000000000547947 */ /* 0x000fec0003800000 */
.L_x_2585:
        /* <DEDUP_REMOVED lines=8> */
.L_x_2588:
[----:B------:R-:W-:Y:S05]  /*2100*/  BSYNC.RECONVERGENT B0 ;  /* 0x0000000000007941 */ /* 0x000fea0003800200 */
.L_x_2587:
[----:B------:R-:W-:-:S04]  /*2110*/  F2FP.F16.F32.PACK_AB R0, RZ, R0 ;  /* 0x00000000ff00723e */ /* 0x000fc800000000ff */
[----:B------:R-:W-:Y:S01]  /*2120*/  PRMT R23, R0, 0x7610, R23 ;  /* 0x0000761000177816 */ /* 0x000fe20000000017 */
[----:B------:R-:W-:Y:S06]  /*2130*/  BRA `(.L_x_2560) ;  /* 0x0000000000247947 */ /* 0x000fec0003800000 */
.L_x_2584:
[----:B------:R-:W2:Y:S02]  /*2140*/  LDG.E.64 R2, desc[UR36][R2.64] ;  /* 0x0000002402027981 */ /* 0x000ea4000c1e1b00 */
[----:B--2---:R-:W0:Y:S02]  /*2150*/  I2F.U64 R0, R2 ;  /* 0x0000000200007312 */ /* 0x004e240000301000 */
[----:B0-----:R-:W-:-:S04]  /*2160*/  F2FP.F16.F32.PACK_AB R0, RZ, R0 ;  /* 0x00000000ff00723e */ /* 0x001fc800000000ff */
[----:B------:R-:W-:Y:S01]  /*2170*/  PRMT R23, R0, 0x7610, R23 ;  /* 0x0000761000177816 */ /* 0x000fe20000000017 */
[----:B------:R-:W-:Y:S06]  /*2180*/  BRA `(.L_x_2560) ;  /* 0x0000000000107947 */ /* 0x000fec0003800000 */
.L_x_2583:
[----:B------:R-:W2:Y:S02]  /*2190*/  LDG.E R2, desc[UR36][R2.64] ;  /* 0x0000002402027981 */ /* 0x000ea4000c1e1900 */
[----:B--2---:R-:W-:-:S04]  /*21a0*/  I2FP.F32.U32 R0, R2 ;  /* 0x0000000200007245 */ /* 0x004fc80000201000 */
[----:B------:R-:W-:-:S04]  /*21b0*/  F2FP.F16.F32.PACK_AB R0, RZ, R0 ;  /* 0x00000000ff00723e */ /* 0x000fc800000000ff */
[----:B------:R-:W-:-:S07]  /*21c0*/  PRMT R23, R0, 0x7610, R23 ;  /* 0x0000761000177816 */ /* 0x000fce0000000017 */
.L_x_2560:
[----:B------:R-:W-:-:S07]  /*21d0*/  VIADD R26, R22, 0x80 ;  /* 0x00000080161a7836 */ /* 0x000fce0000000000 */
.L_x_2520:
[----:B------:R-:W-:Y:S05]  /*21e0*/  BSYNC.RECONVERGENT B6 ;  /* 0x0000000000067941 */ /* 0x000fea0003800200 */
.L_x_2519:
[----:B------:R-:W-:Y:S01]  /*21f0*/  ISETP.GE.AND P0, PT, R26, R25, PT ;  /* 0x000000191a00720c */ /* 0x000fe20003f06270 */
[----:B------:R-:W-:Y:S01]  /*2200*/  BSSY.RECONVERGENT B6, `(.L_x_2589) ;  /* 0x0000214000067945 */ /* 0x000fe20003800200 */
[----:B------:R-:W-:Y:S02]  /*2210*/  PRMT R19, RZ, 0x7610, R19 ;  /* 0x00007610ff137816 */ /* 0x000fe40000000013 */
[----:B------:R-:W-:-:S09]  /*2220*/  PRMT R18, RZ, 0x7610, R18 ;  /* 0x00007610ff127816 */ /* 0x000fd20000000012 */
[----:B------:R-:W-:Y:S05]  /*2230*/  @P0 BRA `(.L_x_2590) ;  /* 0x0000002000400947 */ /* 0x000fea0003800000 */
[----:B01----:R-:W0:Y:S01]  /*2240*/  LDC.64 R2, c[0x0][0x390] ;  /* 0x0000e400ff027b82 */ /* 0x003e220000000a00 */
        /* <DEDUP_REMOVED lines=21> */
.L_x_2594:
[----:B------:R-:W2:Y:S02]  /*23a0*/  LDG.E.U8 R2, desc[UR36][R2.64] ;  /* 0x0000002402027981 */ /* 0x000ea4000c1e1100 */
[----:B--2---:R-:W-:-:S04]  /*23b0*/  I2FP.F32.U32 R0, R2 ;  /* 0x0000000200007245 */ /* 0x004fc80000201000 */
[----:B------:R-:W-:-:S04]  /*23c0*/  F2FP.F16.F32.PACK_AB R0, RZ, R0 ;  /* 0x00000000ff00723e */ /* 0x000fc800000000ff */
[----:B------:R-:W-:Y:S01]  /*23d0*/  PRMT R19, R0, 0x7610, R19 ;  /* 0x0000761000137816 */ /* 0x000fe20000000013 */
[----:B------:R-:W-:Y:S06]  /*23e0*/  BRA `(.L_x_2596) ;  /* 0x0000000c00b47947 */ /* 0x000fec0003800000 */
.L_x_2593:
        /* <DEDUP_REMOVED lines=11> */
.L_x_2598:
[----:B------:R-:W2:Y:S02]  /*24a0*/  LDG.E R2, desc[UR36][R2.64] ;  /* 0x0000002402027981 */ /* 0x000ea4000c1e1900 */
[----:B--2---:R-:W-:-:S04]  /*24b0*/  I2FP.F32.S32 R0, R2 ;  /* 0x0000000200007245 */ /* 0x004fc80000201400 */
[----:B------:R-:W-:-:S04]  /*24c0*/  F2FP.F16.F32.PACK_AB R0, RZ, R0 ;  /* 0x00000000ff00723e */ /* 0x000fc800000000ff */
[----:B------:R-:W-:Y:S01]  /*24d0*/  PRMT R19, R0, 0x7610, R19 ;  /* 0x0000761000137816 */ /* 0x000fe20000000013 */
[----:B------:R-:W-:Y:S06]  /*24e0*/  BRA `(.L_x_2596) ;  /* 0x0000000c00747947 */ /* 0x000fec0003800000 */
.L_x_2597:
[----:B------:R-:W2:Y:S02]  /*24f0*/  LDG.E.U16 R2, desc[UR36][R2.64] ;  /* 0x0000002402027981 */ /* 0x000ea4000c1e1500 */
[----:B--2---:R-:W0:Y:S02]  /*2500*/  I2F.S16 R0, R2 ;  /* 0x0000000200007306 */ /* 0x004e240000101400 */
[----:B0-----:R-:W-:-:S04]  /*2510*/  F2FP.F16.F32.PACK_AB R0, RZ, R0 ;  /* 0x00000000ff00723e */ /* 0x001fc800000000ff */
[----:B------:R-:W-:Y:S01]  /*2520*/  PRMT R19, R0, 0x7610, R19 ;  /* 0x0000761000137816 */ /* 0x000fe20000000013 */
[----:B------:R-:W-:Y:S06]  /*2530*/  BRA `(.L_x_2596) ;  /* 0x0000000c00607947 */ /* 0x000fec0003800000 */
.L_x_2592:
        /* <DEDUP_REMOVED lines=9> */
.L_x_2600:
[----:B------:R1:W5:Y:S01]  /*25d0*/  LDG.E.U16 R19, desc[UR36][R2.64] ;  /* 0x0000002402137981 */ /* 0x000362000c1e1500 */
[----:B------:R-:W-:Y:S05]  /*25e0*/  BRA `(.L_x_2596) ;  /* 0x0000000c00347947 */ /* 0x000fea0003800000 */
.L_x_2599:
        /* <DEDUP_REMOVED lines=9> */
.L_x_2602:
[----:B------:R0:W5:Y:S01]  /*2680*/  LDG.E.U16 R19, desc[UR36][R2.64] ;  /* 0x0000002402137981 */ /* 0x000162000c1e1500 */
[----:B------:R-:W-:Y:S05]  /*2690*/  BRA `(.L_x_2596) ;  /* 0x0000000c00087947 */ /* 0x000fea0003800000 */
.L_x_2601:
        /* <DEDUP_REMOVED lines=9> */
.L_x_2591:
        /* <DEDUP_REMOVED lines=14> */
.L_x_2605:
        /* <DEDUP_REMOVED lines=9> */
.L_x_2604:
        /* <DEDUP_REMOVED lines=27> */
.L_x_2607:
        /* <DEDUP_REMOVED lines=14> */
.L_x_2606:
[----:B------:R-:W2:Y:S02]  /*2b30*/  LDG.E.U16 R0, desc[UR36][R2.64] ;  /* 0x0000002402007981 */ /* 0x000ea4000c1e1500 */
[----:B--2---:R-:W-:-:S05]  /*2b40*/  IMAD.U32 R0, R0, 0x10000, RZ ;  /* 0x0001000000007824 */ /* 0x004fca00078e00ff */
[----:B------:R-:W-:-:S04]  /*2b50*/  F2FP.F16.F32.PACK_AB R0, RZ, R0 ;  /* 0x00000000ff00723e */ /* 0x000fc800000000ff */
[----:B------:R-:W-:Y:S01]  /*2b60*/  PRMT R19, R0, 0x7610, R19 ;  /* 0x0000761000137816 */ /* 0x000fe20000000013 */
[----:B------:R-:W-:Y:S06]  /*2b70*/  BRA `(.L_x_2596) ;  /* 0x0000000400d07947 */ /* 0x000fec0003800000 */
.L_x_2603:
        /* <DEDUP_REMOVED lines=13> */
.L_x_2610:
        /* <DEDUP_REMOVED lines=21> */
.L_x_2614:
[----:B------:R-:W-:Y:S05]  /*2da0*/  BSYNC.RECONVERGENT B1 ;  /* 0x0000000000017941 */ /* 0x000fea0003800200 */
.L_x_2613:
[----:B------:R-:W-:Y:S01]  /*2db0*/  IMAD.SHL.U32 R0, R0, 0x100000, RZ ;  /* 0x0010000000007824 */ /* 0x000fe200078e00ff */
[----:B------:R-:W-:-:S04]  /*2dc0*/  LEA R2, R2, 0x3b800000, 0x17 ;  /* 0x3b80000002027811 */ /* 0x000fc800078eb8ff */
[----:B------:R-:W-:-:S07]  /*2dd0*/  LOP3.LUT R0, R2, R0, R7, 0xfe, !PT ;  /* 0x0000000002007212 */ /* 0x000fce00078efe07 */
.L_x_2612:
[----:B------:R-:W-:Y:S05]  /*2de0*/  BSYNC.RECONVERGENT B0 ;  /* 0x0000000000007941 */ /* 0x000fea0003800200 */
.L_x_2611:
[----:B------:R-:W-:-:S04]  /*2df0*/  F2FP.F16.F32.PACK_AB R0, RZ, R0 ;  /* 0x00000000ff00723e */ /* 0x000fc800000000ff */
[----:B------:R-:W-:Y:S01]  /*2e00*/  PRMT R19, R0, 0x7610, R19 ;  /* 0x0000761000137816 */ /* 0x000fe20000000013 */
[----:B------:R-:W-:Y:S06]  /*2e10*/  BRA `(.L_x_2596) ;  /* 0x0000000400287947 */ /* 0x000fec0003800000 */
.L_x_2609:
        /* <DEDUP_REMOVED lines=21> */
.L_x_2618:
[----:B------:R-:W-:Y:S05]  /*2f70*/  BSYNC.RECONVERGENT B1 ;  /* 0x0000000000017941 */ /* 0x000fea0003800200 */
.L_x_2617:
[----:B------:R-:W-:Y:S01]  /*2f80*/  IMAD.SHL.U32 R0, R0, 0x200000, RZ ;  /* 0x0020000000007824 */ /* 0x000fe200078e00ff */
[----:B------:R-:W-:-:S04]  /*2f90*/  LEA R2, R2, 0x37800000, 0x17 ;  /* 0x3780000002027811 */ /* 0x000fc800078eb8ff */
[----:B------:R-:W-:-:S07]  /*2fa0*/  LOP3.LUT R0, R2, R0, R7, 0xfe, !PT ;  /* 0x0000000002007212 */ /* 0x000fce00078efe07 */
.L_x_2616:
[----:B------:R-:W-:Y:S05]  /*2fb0*/  BSYNC.RECONVERGENT B0 ;  /* 0x0000000000007941 */ /* 0x000fea0003800200 */
.L_x_2615:
[----:B------:R-:W-:-:S04]  /*2fc0*/  F2FP.F16.F32.PACK_AB R0, RZ, R0 ;  /* 0x00000000ff00723e */ /* 0x000fc800000000ff */
[----:B------:R-:W-:Y:S01]  /*2fd0*/  PRMT R19, R0, 0x7610, R19 ;  /* 0x0000761000137816 */ /* 0x000fe20000000013 */
[----:B------:R-:W-:Y:S06]  /*2fe0*/  BRA `(.L_x_2596) ;  /* 0x0000000000b47947 */ /* 0x000fec0003800000 */
.L_x_2608:
        /* <DEDUP_REMOVED lines=14> */
.L_x_2622:
[----:B------:R-:W-:Y:S05]  /*30d0*/  BSYNC.RECONVERGENT B0 ;  /* 0x0000000000007941 */ /* 0x000fea0003800200 */
.L_x_2621:
[----:B------:R-:W-:-:S04]  /*30e0*/  F2FP.F16.F32.PACK_AB R0, RZ, R0 ;  /* 0x00000000ff00723e */ /* 0x000fc800000000ff */
[----:B------:R-:W-:Y:S01]  /*30f0*/  PRMT R19, R0, 0x7610, R19 ;  /* 0x0000761000137816 */ /* 0x000fe20000000013 */
[----:B------:R-:W-:Y:S06]  /*3100*/  BRA `(.L_x_2596) ;  /* 0x00000000006c7947 */ /* 0x000fec0003800000 */
.L_x_2595:
        /* <DEDUP_REMOVED lines=16> */
.L_x_2623:
[----:B------:R-:W-:Y:S01]  /*3210*/  PRMT R19, RZ, 0x7610, R19 ;  /* 0x00007610ff137816 */ /* 0x000fe20000000013 */
[----:B------:R-:W-:Y:S06]  /*3220*/  BRA `(.L_x_2596) ;  /* 0x0000000000247947 */ /* 0x000fec0003800000 */
.L_x_2620:
[----:B------:R-:W2:Y:S02]  /*3230*/  LDG.E.64 R2, desc[UR36][R2.64] ;  /* 0x0000002402027981 */ /* 0x000ea4000c1e1b00 */
[----:B--2---:R-:W0:Y:S02]  /*3240*/  I2F.U64 R0, R2 ;  /* 0x0000000200007312 */ /* 0x004e240000301000 */
[----:B0-----:R-:W-:-:S04]  /*3250*/  F2FP.F16.F32.PACK_AB R0, RZ, R0 ;  /* 0x00000000ff00723e */ /* 0x001fc800000000ff */
[----:B------:R-:W-:Y:S01]  /*3260*/  PRMT R19, R0, 0x7610, R19 ;  /* 0x0000761000137816 */ /* 0x000fe20000000013 */
[----:B------:R-:W-:Y:S06]  /*3270*/  BRA `(.L_x_2596) ;  /* 0x0000000000107947 */ /* 0x000fec0003800000 */
.L_x_2619:
[----:B------:R-:W2:Y:S02]  /*3280*/  LDG.E R2, desc[UR36][R2.64] ;  /* 0x0000002402027981 */ /* 0x000ea4000c1e1900 */
[----:B--2---:R-:W-:-:S04]  /*3290*/  I2FP.F32.U32 R0, R2 ;  /* 0x0000000200007245 */ /* 0x004fc80000201000 */
[----:B------:R-:W-:-:S04]  /*32a0*/  F2FP.F16.F32.PACK_AB R0, RZ, R0 ;  /* 0x00000000ff00723e */ /* 0x000fc800000000ff */
[----:B------:R-:W-:-:S07]  /*32b0*/  PRMT R19, R0, 0x7610, R19 ;  /* 0x0000761000137816 */ /* 0x000fce0000000013 */
.L_x_2596:
        /* <DEDUP_REMOVED lines=21> */
.L_x_2627:
[----:B------:R-:W2:Y:S02]  /*3410*/  LDG.E.U8 R2, desc[UR36][R2.64] ;  /* 0x0000002402027981 */ /* 0x000ea4000c1e1100 */
[----:B--2---:R-:W-:-:S04]  /*3420*/  I2FP.F32.U32 R0, R2 ;  /* 0x0000000200007245 */ /* 0x004fc80000201000 */
[----:B------:R-:W-:-:S04]  /*3430*/  F2FP.F16.F32.PACK_AB R0, RZ, R0 ;  /* 0x00000000ff00723e */ /* 0x000fc800000000ff */
[----:B------:R-:W-:Y:S01]  /*3440*/  PRMT R18, R0, 0x7610, R18 ;  /* 0x0000761000127816 */ /* 0x000fe20000000012 */
[----:B------:R-:W-:Y:S06]  /*3450*/  BRA `(.L_x_2629) ;  /* 0x0000000c00b47947 */ /* 0x000fec0003800000 */
.L_x_2626:
        /* <DEDUP_REMOVED lines=11> */
.L_x_2631:
[----:B------:R-:W2:Y:S02]  /*3510*/  LDG.E R2, desc[UR36][R2.64] ;  /* 0x0000002402027981 */ /* 0x000ea4000c1e1900 */
[----:B--2---:R-:W-:-:S04]  /*3520*/  I2FP.F32.S32 R0, R2 ;  /* 0x0000000200007245 */ /* 0x004fc80000201400 */
[----:B------:R-:W-:-:S04]  /*3530*/  F2FP.F16.F32.PACK_AB R0, RZ, R0 ;  /* 0x00000000ff00723e */ /* 0x000fc800000000ff */
[----:B------:R-:W-:Y:S01]  /*3540*/  PRMT R18, R0, 0x7610, R18 ;  /* 0x0000761000127816 */ /* 0x000fe20000000012 */
[----:B------:R-:W-:Y:S06]  /*3550*/  BRA `(.L_x_2629) ;  /* 0x0000000c00747947 */ /* 0x000fec0003800000 */
.L_x_2630:
[----:B------:R-:W2:Y:S02]  /*3560*/  LDG.E.U16 R2, desc[UR36][R2.64] ;  /* 0x0000002402027981 */ /* 0x000ea4000c1e1500 */
[----:B--2---:R-:W0:Y:S02]  /*3570*/  I2F.S16 R0, R2 ;  /* 0x0000000200007306 */ /* 0x004e240000101400 */
[----:B0-----:R-:W-:-:S04]  /*3580*/  F2FP.F16.F32.PACK_AB R0, RZ, R0 ;  /* 0x00000000ff00723e */ /* 0x001fc800000000ff */
[----:B------:R-:W-:Y:S01]  /*3590*/  PRMT R18, R0, 0x7610, R18 ;  /* 0x0000761000127816 */ /* 0x000fe20000000012 */
[----:B------:R-:W-:Y:S06]  /*35a0*/  BRA `(.L_x_2629) ;  /* 0x0000000c00607947 */ /* 0x000fec0003800000 */
.L_x_2625:
        /* <DEDUP_REMOVED lines=9> */
.L_x_2633:
[----:B------:R1:W5:Y:S01]  /*3640*/  LDG.E.U16 R18, desc[UR36][R2.64] ;  /* 0x0000002402127981 */ /* 0x000362000c1e1500 */
[----:B------:R-:W-:Y:S05]  /*3650*/  BRA `(.L_x_2629) ;  /* 0x0000000c00347947 */ /* 0x000fea0003800000 */
.L_x_2632:
        /* <DEDUP_REMOVED lines=9> */
.L_x_2635:
[----:B------:R0:W5:Y:S01]  /*36f0*/  LDG.E.U16 R18, desc[UR36][R2.64] ;  /* 0x0000002402127981 */ /* 0x000162000c1e1500 */
[----:B------:R-:W-:Y:S05]  /*3700*/  BRA `(.L_x_2629) ;  /* 0x0000000c00087947 */ /* 0x000fea0003800000 */
.L_x_2634:
        /* <DEDUP_REMOVED lines=9> */
.L_x_2624:
        /* <DEDUP_REMOVED lines=14> */
.L_x_2638:
        /* <DEDUP_REMOVED lines=9> */
.L_x_2637:
        /* <DEDUP_REMOVED lines=27> */
.L_x_2640:
        /* <DEDUP_REMOVED lines=14> */
.L_x_2639:
[----:B------:R-:W2:Y:S02]  /*3ba0*/  LDG.E.U16 R0, desc[UR36][R2.64] ;  /* 0x0000002402007981 */ /* 0x000ea4000c1e1500 */
[----:B--2---:R-:W-:-:S05]  /*3bb0*/  IMAD.U32 R0, R0, 0x10000, RZ ;  /* 0x0001000000007824 */ /* 0x004fca00078e00ff */
[----:B------:R-:W-:-:S04]  /*3bc0*/  F2FP.F16.F32.PACK_AB R0, RZ, R0 ;  /* 0x00000000ff00723e */ /* 0x000fc800000000ff */
[----:B------:R-:W-:Y:S01]  /*3bd0*/  PRMT R18, R0, 0x7610, R18 ;  /* 0x0000761000127816 */ /* 0x000fe20000000012 */
[----:B------:R-:W-:Y:S06]  /*3be0*/  BRA `(.L_x_2629) ;  /* 0x0000000400d07947 */ /* 0x000fec0003800000 */
.L_x_2636:
        /* <DEDUP_REMOVED lines=13> */
.L_x_2643:
        /* <DEDUP_REMOVED lines=21> */
.L_x_2647:
[----:B------:R-:W-:Y:S05]  /*3e10*/  BSYNC.RECONVERGENT B1 ;  /* 0x0000000000017941 */ /* 0x000fea0003800200 */
.L_x_2646:
[----:B------:R-:W-:Y:S01]  /*3e20*/  IMAD.SHL.U32 R0, R0, 0x100000, RZ ;  /* 0x0010000000007824 */ /* 0x000fe200078e00ff */
[----:B------:R-:W-:-:S04]  /*3e30*/  LEA R2, R2, 0x3b800000, 0x17 ;  /* 0x3b80000002027811 */ /* 0x000fc800078eb8ff */
[----:B------:R-:W-:-:S07]  /*3e40*/  LOP3.LUT R0, R2, R0, R7, 0xfe, !PT ;  /* 0x0000000002007212 */ /* 0x000fce00078efe07 */
.L_x_2645:
[----:B------:R-:W-:Y:S05]  /*3e50*/  BSYNC.RECONVERGENT B0 ;  /* 0x0000000000007941 */ /* 0x000fea0003800200 */
.L_x_2644:
[----:B------:R-:W-:-:S04]  /*3e60*/  F2FP.F16.F32.PACK_AB R0, RZ, R0 ;  /* 0x00000000ff00723e */ /* 0x000fc800000000ff */
[----:B------:R-:W-:Y:S01]  /*3e70*/  PRMT R18, R0, 0x7610, R18 ;  /* 0x0000761000127816 */ /* 0x000fe20000000012 */
[----:B------:R-:W-:Y:S06]  /*3e80*/  BRA `(.L_x_2629) ;  /* 0x0000000400287947 */ /* 0x000fec0003800000 */
.L_x_2642:
        /* <DEDUP_REMOVED lines=21> */
.L_x_2651:
[----:B------:R-:W-:Y:S05]  /*3fe0*/  BSYNC.RECONVERGENT B1 ;  /* 0x0000000000017941 */ /* 0x000fea0003800200 */
.L_x_2650:
[----:B------:R-:W-:Y:S01]  /*3ff0*/  IMAD.SHL.U32 R0, R0, 0x200000, RZ ;  /* 0x0020000000007824 */ /* 0x000fe200078e00ff */
[----:B------:R-:W-:-:S04]  /*4000*/  LEA R2, R2, 0x37800000, 0x17 ;  /* 0x3780000002027811 */ /* 0x000fc800078eb8ff */
[----:B------:R-:W-:-:S07]  /*4010*/  LOP3.LUT R0, R2, R0, R7, 0xfe, !PT ;  /* 0x0000000002007212 */ /* 0x000fce00078efe07 */
.L_x_2649:
[----:B------:R-:W-:Y:S05]  /*4020*/  BSYNC.RECONVERGENT B0 ;  /* 0x0000000000007941 */ /* 0x000fea0003800200 */
.L_x_2648:
[----:B------:R-:W-:-:S04]  /*4030*/  F2FP.F16.F32.PACK_AB R0, RZ, R0 ;  /* 0x00000000ff00723e */ /* 0x000fc800000000ff */
[----:B------:R-:W-:Y:S01]  /*4040*/  PRMT R18, R0, 0x7610, R18 ;  /* 0x0000761000127816 */ /* 0x000fe20000000012 */
[----:B------:R-:W-:Y:S06]  /*4050*/  BRA `(.L_x_2629) ;  /* 0x0000000000b47947 */ /* 0x000fec0003800000 */
.L_x_2641:
        /* <DEDUP_REMOVED lines=14> */
.L_x_2655:
[----:B------:R-:W-:Y:S05]  /*4140*/  BSYNC.RECONVERGENT B0 ;  /* 0x0000000000007941 */ /* 0x000fea0003800200 */
.L_x_2654:
[----:B------:R-:W-:-:S04]  /*4150*/  F2FP.F16.F32.PACK_AB R0, RZ, R0 ;  /* 0x00000000ff00723e */ /* 0x000fc800000000ff */
[----:B------:R-:W-:Y:S01]  /*4160*/  PRMT R18, R0, 0x7610, R18 ;  /* 0x0000761000127816 */ /* 0x000fe20000000012 */
[----:B------:R-:W-:Y:S06]  /*4170*/  BRA `(.L_x_2629) ;  /* 0x00000000006c7947 */ /* 0x000fec0003800000 */
.L_x_2628:
        /* <DEDUP_REMOVED lines=16> */
.L_x_2656:
[----:B------:R-:W-:Y:S01]  /*4280*/  PRMT R18, RZ, 0x7610, R18 ;  /* 0x00007610ff127816 */ /* 0x000fe20000000012 */
[----:B------:R-:W-:Y:S06]  /*4290*/  BRA `(.L_x_2629) ;  /* 0x0000000000247947 */ /* 0x000fec0003800000 */
.L_x_2653:
[----:B------:R-:W2:Y:S02]  /*42a0*/  LDG.E.64 R2, desc[UR36][R2.64] ;  /* 0x0000002402027981 */ /* 0x000ea4000c1e1b00 */
[----:B--2---:R-:W0:Y:S02]  /*42b0*/  I2F.U64 R0, R2 ;  /* 0x0000000200007312 */ /* 0x004e240000301000 */
[----:B0-----:R-:W-:-:S04]  /*42c0*/  F2FP.F16.F32.PACK_AB R0, RZ, R0 ;  /* 0x00000000ff00723e */ /* 0x001fc800000000ff */
[----:B------:R-:W-:Y:S01]  /*42d0*/  PRMT R18, R0, 0x7610, R18 ;  /* 0x0000761000127816 */ /* 0x000fe20000000012 */
[----:B------:R-:W-:Y:S06]  /*42e0*/  BRA `(.L_x_2629) ;  /* 0x0000000000107947 */ /* 0x000fec0003800000 */
.L_x_2652:
[----:B------:R-:W2:Y:S02]  /*42f0*/  LDG.E R2, desc[UR36][R2.64] ;  /* 0x0000002402027981 */ /* 0x000ea4000c1e1900 */
[----:B--2---:R-:W-:-:S04]  /*4300*/  I2FP.F32.U32 R0, R2 ;  /* 0x0000000200007245 */ /* 0x004fc80000201000 */
[----:B------:R-:W-:-:S04]  /*4310*/  F2FP.F16.F32.PACK_AB R0, RZ, R0 ;  /* 0x00000000ff00723e */ /* 0x000fc800000000ff */
[----:B------:R-:W-:-:S07]  /*4320*/  PRMT R18, R0, 0x7610, R18 ;  /* 0x0000761000127816 */ /* 0x000fce0000000012 */
.L_x_2629:
[----:B------:R-:W-:-:S07]  /*4330*/  VIADD R26, R26, 0x80 ;  /* 0x000000801a1a7836 */ /* 0x000fce0000000000 */
.L_x_2590:
[----:B------:R-:W-:Y:S05]  /*4340*/  BSYNC.RECONVERGENT B6 ;  /* 0x0000000000067941 */ /* 0x000fea0003800200 */
.L_x_2589:
[----:B------:R-:W-:Y:S01]  /*4350*/  ISETP.GE.AND P0, PT, R26, R25, PT ;  /* 0x000000191a00720c */ /* 0x000fe20003f06270 */
[----:B------:R-:W-:Y:S01]  /*4360*/  BSSY.RECONVERGENT B6, `(.L_x_2657) ;  /* 0x0000216000067945 */ /* 0x000fe20003800200 */
[----:B------:R-:W-:Y:S02]  /*4370*/  PRMT R17, RZ, 0x7610, R17 ;  /* 0x00007610ff117816 */ /* 0x000fe40000000011 */
[----:B------:R-:W-:-:S09]  /*4380*/  PRMT R16, RZ, 0x7610, R16 ;  /* 0x00007610ff107816 */ /* 0x000fd20000000010 */
[----:B------:R-:W-:Y:S05]  /*4390*/  @P0 BRA `(.L_x_2658) ;  /* 0x0000002000480947 */ /* 0x000fea0003800000 */
[----:B------:R-:W2:Y:S01]  /*43a0*/  LDC.64 R4, c[0x0][0x390] ;  /* 0x0000e400ff047b82 */ /* 0x000ea20000000a00 */
[----:B------:R-:W3:Y:S01]  /*43b0*/  LDCU UR5, c[0x0][0x3a8] ;  /* 0x00007500ff0577ac */ /* 0x000ee20008000800 */
[----:B01----:R-:W-:Y:S01]  /*43c0*/  IMAD R2, R27, 0x200, R26 ;  /* 0x000002001b027824 */ /* 0x003fe200078e021a */
[----:B------:R-:W-:-:S04]  /*43d0*/  UPRMT UR4, UR38, 0x9910, URZ ;  /* 0x0000991026047896 */ /* 0x000fc800080000ff */
[----:B------:R-:W-:Y:S01]  /*43e0*/  UISETP.GT.AND UP0, UPT, UR4, 0x9, UPT ;  /* 0x000000090400788c */ /* 0x000fe2000bf04270 */
[----:B---3--:R-:W-:-:S05]  /*43f0*/  IMAD R3, R2, UR5, RZ ;  /* 0x0000000502037c24 */ /* 0x008fca000f8e02ff */
[----:B--2---:R-:W-:-:S05]  /*4400*/  IADD3 R4, P0, PT, R3, R4, RZ ;  /* 0x0000000403047210 */ /* 0x004fca0007f1e0ff */
        /* <DEDUP_REMOVED lines=15> */
.L_x_2662:
[----:B------:R-:W2:Y:S02]  /*4500*/  LDG.E.U8 R4, desc[UR36][R4.64] ;  /* 0x0000002404047981 */ /* 0x000ea4000c1e1100 */
[----:B--2---:R-:W-:-:S04]  /*4510*/  I2FP.F32.U32 R0, R4 ;  /* 0x0000000400007245 */ /* 0x004fc80000201000 */
[----:B------:R-:W-:-:S04]  /*4520*/  F2FP.F16.F32.PACK_AB R0, RZ, R0 ;  /* 0x00000000ff00723e */ /* 0x000fc800000000ff */
[----:B------:R-:W-:Y:S01]  /*4530*/  PRMT R17, R0, 0x7610, R17 ;  /* 0x0000761000117816 */ /* 0x000fe20000000011 */
[----:B------:R-:W-:Y:S06]  /*4540*/  BRA `(.L_x_2664) ;  /* 0x0000000c00b87947 */ /* 0x000fec0003800000 */
.L_x_2661:
        /* <DEDUP_REMOVED lines=11> */
.L_x_2666:
[----:B------:R-:W2:Y:S02]  /*4600*/  LDG.E R4, desc[UR36][R4.64] ;  /* 0x0000002404047981 */ /* 0x000ea4000c1e1900 */
[----:B--2---:R-:W-:-:S04]  /*4610*/  I2FP.F32.S32 R0, R4 ;  /* 0x0000000400007245 */ /* 0x004fc80000201400 */
[----:B------:R-:W-:-:S04]  /*4620*/  F2FP.F16.F32.PACK_AB R0, RZ, R0 ;  /* 0x00000000ff00723e */ /* 0x000fc800000000ff */
[----:B------:R-:W-:Y:S01]  /*4630*/  PRMT R17, R0, 0x7610, R17 ;  /* 0x0000761000117816 */ /* 0x000fe20000000011 */
[----:B------:R-:W-:Y:S06]  /*4640*/  BRA `(.L_x_2664) ;  /* 0x0000000c00787947 */ /* 0x000fec0003800000 */
.L_x_2665:
[----:B------:R-:W2:Y:S02]  /*4650*/  LDG.E.U16 R4, desc[UR36][R4.64] ;  /* 0x0000002404047981 */ /* 0x000ea4000c1e1500 */
[----:B--2---:R-:W0:Y:S02]  /*4660*/  I2F.S16 R0, R4 ;  /* 0x0000000400007306 */ /* 0x004e240000101400 */
[----:B0-----:R-:W-:-:S04]  /*4670*/  F2FP.F16.F32.PACK_AB R0, RZ, R0 ;  /* 0x00000000ff00723e */ /* 0x001fc800000000ff */
[----:B------:R-:W-:Y:S01]  /*4680*/  PRMT R17, R0, 0x7610, R17 ;  /* 0x0000761000117816 */ /* 0x000fe20000000011 */
[----:B------:R-:W-:Y:S06]  /*4690*/  BRA `(.L_x_2664) ;  /* 0x0000000c00647947 */ /* 0x000fec0003800000 */
.L_x_2660:
        /* <DEDUP_REMOVED lines=9> */
.L_x_2668:
[----:B------:R1:W5:Y:S01]  /*4730*/  LDG.E.U16 R17, desc[UR36][R4.64] ;  /* 0x0000002404117981 */ /* 0x000362000c1e1500 */
[----:B------:R-:W-:Y:S05]  /*4740*/  BRA `(.L_x_2664) ;  /* 0x0000000c00387947 */ /* 0x000fea0003800000 */
.L_x_2667:
        /* <DEDUP_REMOVED lines=9> */
.L_x_2670:
[----:B------:R0:W5:Y:S01]  /*47e0*/  LDG.E.U16 R17, desc[UR36][R4.64] ;  /* 0x0000002404117981 */ /* 0x000162000c1e1500 */
[----:B------:R-:W-:Y:S05]  /*47f0*/  BRA `(.L_x_2664) ;  /* 0x0000000c000c7947 */ /* 0x000fea0003800000 */
.L_x_2669:
        /* <DEDUP_REMOVED lines=9> */
.L_x_2659:
        /* <DEDUP_REMOVED lines=14> */
.L_x_2673:
        /* <DEDUP_REMOVED lines=9> */
.L_x_2672:
        /* <DEDUP_REMOVED lines=27> */
.L_x_2675:
        /* <DEDUP_REMOVED lines=12> */
[----:B------:R-:W-:-:S04]  /*4c70*/  F2FP.F16.F32.PACK_AB R0, RZ, R0 ;  /* 0x00000000ff00723e */ /* 0x000fc800000000ff */
[----:B------:R-:W-:Y:S01]  /*4c80*/  PRMT R17, R0, 0x7610, R17 ;  /* 0x0000761000117816 */ /* 0x000fe20000000011 */
[----:B------:R-:W-:Y:S06]  /*4c90*/  BRA `(.L_x_2664) ;  /* 0x0000000400e47947 */ /* 0x000fec0003800000 */
.L_x_2674:
[----:B------:R-:W2:Y:S02]  /*4ca0*/  LDG.E.U16 R0, desc[UR36][R4.64] ;  /* 0x0000002404007981 */ /* 0x000ea4000c1e1500 */
[----:B--2---:R-:W-:-:S05]  /*4cb0*/  IMAD.U32 R0, R0, 0x10000, RZ ;  /* 0x0001000000007824 */ /* 0x004fca00078e00ff */
[----:B------:R-:W-:-:S04]  /*4cc0*/  F2FP.F16.F32.PACK_AB R0, RZ, R0 ;  /* 0x00000000ff00723e */ /* 0x000fc800000000ff */
[----:B------:R-:W-:Y:S01]  /*4cd0*/  PRMT R17, R0, 0x7610, R17 ;  /* 0x0000761000117816 */ /* 0x000fe20000000011 */
[----:B------:R-:W-:Y:S06]  /*4ce0*/  BRA `(.L_x_2664) ;  /* 0x0000000400d07947 */ /* 0x000fec0003800000 */
.L_x_2671:
        /* <DEDUP_REMOVED lines=13> */
.L_x_2678:
        /* <DEDUP_REMOVED lines=21> */
.L_x_2682:
[----:B------:R-:W-:Y:S05]  /*4f10*/  BSYNC.RECONVERGENT B1 ;  /* 0x0000000000017941 */ /* 0x000fea0003800200 */
.L_x_2681:
[----:B------:R-:W-:Y:S01]  /*4f20*/  IMAD.SHL.U32 R0, R0, 0x100000, RZ ;  /* 0x0010000000007824 */ /* 0x000fe200078e00ff */
[----:B------:R-:W-:-:S04]  /*4f30*/  LEA R3, R3, 0x3b800000, 0x17 ;  /* 0x3b80000003037811 */ /* 0x000fc800078eb8ff */
[----:B------:R-:W-:-:S07]  /*4f40*/  LOP3.LUT R0, R3, R0, R7, 0xfe, !PT ;  /* 0x0000000003007212 */ /* 0x000fce00078efe07 */
.L_x_2680:
[----:B------:R-:W-:Y:S05]  /*4f50*/  BSYNC.RECONVERGENT B0 ;  /* 0x0000000000007941 */ /* 0x000fea0003800200 */
.L_x_2679:
[----:B------:R-:W-:-:S04]  /*4f60*/  F2FP.F16.F32.PACK_AB R0, RZ, R0 ;  /* 0x00000000ff00723e */ /* 0x000fc800000000ff */
[----:B------:R-:W-:Y:S01]  /*4f70*/  PRMT R17, R0, 0x7610, R17 ;  /* 0x0000761000117816 */ /* 0x000fe20000000011 */
[----:B------:R-:W-:Y:S06]  /*4f80*/  BRA `(.L_x_2664) ;  /* 0x0000000400287947 */ /* 0x000fec0003800000 */
.L_x_2677:
        /* <DEDUP_REMOVED lines=21> */
.L_x_2686:
[----:B------:R-:W-:Y:S05]  /*50e0*/  BSYNC.RECONVERGENT B1 ;  /* 0x0000000000017941 */ /* 0x000fea0003800200 */
.L_x_2685:
[----:B------:R-:W-:Y:S01]  /*50f0*/  IMAD.SHL.U32 R0, R0, 0x200000, RZ ;  /* 0x0020000000007824 */ /* 0x000fe200078e00ff */
[----:B------:R-:W-:-:S04]  /*5100*/  LEA R3, R3, 0x37800000, 0x17 ;  /* 0x3780000003037811 */ /* 0x000fc800078eb8ff */
[----:B------:R-:W-:-:S07]  /*5110*/  LOP3.LUT R0, R3, R0, R7, 0xfe, !PT ;  /* 0x0000000003007212 */ /* 0x000fce00078efe07 */
.L_x_2684:
[----:B------:R-:W-:Y:S05]  /*5120*/  BSYNC.RECONVERGENT B0 ;  /* 0x0000000000007941 */ /* 0x000fea0003800200 */
.L_x_2683:
[----:B------:R-:W-:-:S04]  /*5130*/  F2FP.F16.F32.PACK_AB R0, RZ, R0 ;  /* 0x00000000ff00723e */ /* 0x000fc800000000ff */
[----:B------:R-:W-:Y:S01]  /*5140*/  PRMT R17, R0, 0x7610, R17 ;  /* 0x0000761000117816 */ /* 0x000fe20000000011 */
[----:B------:R-:W-:Y:S06]  /*5150*/  BRA `(.L_x_2664) ;  /* 0x0000000000b47947 */ /* 0x000fec0003800000 */
.L_x_2676:
        /* <DEDUP_REMOVED lines=14> */
.L_x_2690:
[----:B------:R-:W-:Y:S05]  /*5240*/  BSYNC.RECONVERGENT B0 ;  /* 0x0000000000007941 */ /* 0x000fea0003800200 */
.L_x_2689:
[----:B------:R-:W-:-:S04]  /*5250*/  F2FP.F16.F32.PACK_AB R0, RZ, R0 ;  /* 0x00000000ff00723e */ /* 0x000fc800000000ff */
[----:B------:R-:W-:Y:S01]  /*5260*/  PRMT R17, R0, 0x7610, R17 ;  /* 0x0000761000117816 */ /* 0x000fe20000000011 */
[----:B------:R-:W-:Y:S06]  /*5270*/  BRA `(.L_x_2664) ;  /* 0x00000000006c7947 */ /* 0x000fec0003800000 */
.L_x_2663:
        /* <DEDUP_REMOVED lines=16> */
.L_x_2691:
[----:B------:R-:W-:Y:S01]  /*5380*/  PRMT R17, RZ, 0x7610, R17 ;  /* 0x00007610ff117816 */ /* 0x000fe20000000011 */
[----:B------:R-:W-:Y:S06]  /*5390*/  BRA `(.L_x_2664) ;  /* 0x0000000000247947 */ /* 0x000fec0003800000 */
.L_x_2688:
[----:B------:R-:W2:Y:S02]  /*53a0*/  LDG.E.64 R4, desc[UR36][R4.64] ;  /* 0x0000002404047981 */ /* 0x000ea4000c1e1b00 */
[----:B--2---:R-:W0:Y:S02]  /*53b0*/  I2F.U64 R0, R4 ;  /* 0x0000000400007312 */ /* 0x004e240000301000 */
[----:B0-----:R-:W-:-:S04]  /*53c0*/  F2FP.F16.F32.PACK_AB R0, RZ, R0 ;  /* 0x00000000ff00723e */ /* 0x001fc800000000ff */
[----:B------:R-:W-:Y:S01]  /*53d0*/  PRMT R17, R0, 0x7610, R17 ;  /* 0x0000761000117816 */ /* 0x000fe20000000011 */
[----:B------:R-:W-:Y:S06]  /*53e0*/  BRA `(.L_x_2664) ;  /* 0x0000000000107947 */ /* 0x000fec0003800000 */
.L_x_2687:
[----:B------:R-:W2:Y:S02]  /*53f0*/  LDG.E R4, desc[UR36][R4.64] ;  /* 0x0000002404047981 */ /* 0x000ea4000c1e1900 */
[----:B--2---:R-:W-:-:S04]  /*5400*/  I2FP.F32.U32 R0, R4 ;  /* 0x0000000400007245 */ /* 0x004fc80000201000 */
[----:B------:R-:W-:-:S04]  /*5410*/  F2FP.F16.F32.PACK_AB R0, RZ, R0 ;  /* 0x00000000ff00723e */ /* 0x000fc800000000ff */
[----:B------:R-:W-:-:S07]  /*5420*/  PRMT R17, R0, 0x7610, R17 ;  /* 0x0000761000117816 */ /* 0x000fce0000000011 */
.L_x_2664:
[----:B------:R-:W2:Y:S01]  /*5430*/  LDCU.U8 UR6, c[0x0][0x3a5] ;  /* 0x000074a0ff0677ac */ /* 0x000ea20008000000 */
[----:B01----:R-:W0:Y:S01]  /*5440*/  LDC.64 R4, c[0x0][0x398] ;  /* 0x0000e600ff047b82 */ /* 0x003e220000000a00 */
[----:B------:R-:W1:Y:S01]  /*5450*/  LDCU UR5, c[0x0][0x3ac] ;  /* 0x00007580ff0577ac */ /* 0x000e620008000800 */
[----:B--2---:R-:W-:-:S04]  /*5460*/  UPRMT UR4, UR6, 0x9910, URZ ;  /* 0x0000991006047896 */ /* 0x004fc800080000ff */
        /* <DEDUP_REMOVED lines=18> */
.L_x_2695:
[----:B------:R-:W2:Y:S02]  /*5590*/  LDG.E.U8 R2, desc[UR36][R2.64] ;  /* 0x0000002402027981 */ /* 0x000ea4000c1e1100 */
[----:B--2---:R-:W-:-:S04]  /*55a0*/  I2FP.F32.U32 R0, R2 ;  /* 0x0000000200007245 */ /* 0x004fc80000201000 */
[----:B------:R-:W-:-:S04]  /*55b0*/  F2FP.F16.F32.PACK_AB R0, RZ, R0 ;  /* 0x00000000ff00723e */ /* 0x000fc800000000ff */
[----:B------:R-:W-:Y:S01]  /*55c0*/  PRMT R16, R0, 0x7610, R16 ;  /* 0x0000761000107816 */ /* 0x000fe20000000010 */
[----:B------:R-:W-:Y:S06]  /*55d0*/  BRA `(.L_x_2697) ;  /* 0x0000000c00b47947 */ /* 0x000fec0003800000 */
.L_x_2694:
        /* <DEDUP_REMOVED lines=11> */
.L_x_2699:
[----:B------:R-:W2:Y:S02]  /*5690*/  LDG.E R2, desc[UR36][R2.64] ;  /* 0x0000002402027981 */ /* 0x000ea4000c1e1900 */
[----:B--2---:R-:W-:-:S04]  /*56a0*/  I2FP.F32.S32 R0, R2 ;  /* 0x0000000200007245 */ /* 0x004fc80000201400 */
[----:B------:R-:W-:-:S04]  /*56b0*/  F2FP.F16.F32.PACK_AB R0, RZ, R0 ;  /* 0x00000000ff00723e */ /* 0x000fc800000000ff */
[----:B------:R-:W-:Y:S01]  /*56c0*/  PRMT R16, R0, 0x7610, R16 ;  /* 0x0000761000107816 */ /* 0x000fe20000000010 */
[----:B------:R-:W-:Y:S06]  /*56d0*/  BRA `(.L_x_2697) ;  /* 0x0000000c00747947 */ /* 0x000fec0003800000 */
.L_x_2698:
[----:B------:R-:W2:Y:S02]  /*56e0*/  LDG.E.U16 R2, desc[UR36][R2.64] ;  /* 0x0000002402027981 */ /* 0x000ea4000c1e1500 */
[----:B--2---:R-:W0:Y:S02]  /*56f0*/  I2F.S16 R0, R2 ;  /* 0x0000000200007306 */ /* 0x004e240000101400 */
[----:B0-----:R-:W-:-:S04]  /*5700*/  F2FP.F16.F32.PACK_AB R0, RZ, R0 ;  /* 0x00000000ff00723e */ /* 0x001fc800000000ff */
[----:B------:R-:W-:Y:S01]  /*5710*/  PRMT R16, R0, 0x7610, R16 ;  /* 0x0000761000107816 */ /* 0x000fe20000000010 */
[----:B------:R-:W-:Y:S06]  /*5720*/  BRA `(.L_x_2697) ;  /* 0x0000000c00607947 */ /* 0x000fec0003800000 */
.L_x_2693:
        /* <DEDUP_REMOVED lines=9> */
.L_x_2701:
[----:B------:R1:W5:Y:S01]  /*57c0*/  LDG.E.U16 R16, desc[UR36][R2.64] ;  /* 0x0000002402107981 */ /* 0x000362000c1e1500 */
[----:B------:R-:W-:Y:S05]  /*57d0*/  BRA `(.L_x_2697) ;  /* 0x0000000c00347947 */ /* 0x000fea0003800000 */
.L_x_2700:
        /* <DEDUP_REMOVED lines=9> */
.L_x_2703:
[----:B------:R0:W5:Y:S01]  /*5870*/  LDG.E.U16 R16, desc[UR36][R2.64] ;  /* 0x0000002402107981 */ /* 0x000162000c1e1500 */
[----:B------:R-:W-:Y:S05]  /*5880*/  BRA `(.L_x_2697) ;  /* 0x0000000c00087947 */ /* 0x000fea0003800000 */
.L_x_2702:
        /* <DEDUP_REMOVED lines=9> */
.L_x_2692:
        /* <DEDUP_REMOVED lines=14> */
.L_x_2706:
        /* <DEDUP_REMOVED lines=9> */
.L_x_2705:
        /* <DEDUP_REMOVED lines=27> */
.L_x_2708:
        /* <DEDUP_REMOVED lines=14> */
.L_x_2707:
[----:B------:R-:W2:Y:S02]  /*5d20*/  LDG.E.U16 R0, desc[UR36][R2.64] ;  /* 0x0000002402007981 */ /* 0x000ea4000c1e1500 */
[----:B--2---:R-:W-:-:S05]  /*5d30*/  IMAD.U32 R0, R0, 0x10000, RZ ;  /* 0x0001000000007824 */ /* 0x004fca00078e00ff */
[----:B------:R-:W-:-:S04]  /*5d40*/  F2FP.F16.F32.PACK_AB R0, RZ, R0 ;  /* 0x00000000ff00723e */ /* 0x000fc800000000ff */
[----:B------:R-:W-:Y:S01]  /*5d50*/  PRMT R16, R0, 0x7610, R16 ;  /* 0x0000761000107816 */ /* 0x000fe20000000010 */
[----:B------:R-:W-:Y:S06]  /*5d60*/  BRA `(.L_x_2697) ;  /* 0x0000000400d07947 */ /* 0x000fec0003800000 */
.L_x_2704:
        /* <DEDUP_REMOVED lines=13> */
.L_x_2711:
        /* <DEDUP_REMOVED lines=21> */
.L_x_2715:
[----:B------:R-:W-:Y:S05]  /*5f90*/  BSYNC.RECONVERGENT B1 ;  /* 0x0000000000017941 */ /* 0x000fea0003800200 */
.L_x_2714:
[----:B------:R-:W-:Y:S01]  /*5fa0*/  IMAD.SHL.U32 R0, R0, 0x100000, RZ ;  /* 0x0010000000007824 */ /* 0x000fe200078e00ff */
[----:B------:R-:W-:-:S04]  /*5fb0*/  LEA R2, R2, 0x3b800000, 0x17 ;  /* 0x3b80000002027811 */ /* 0x000fc800078eb8ff */
[----:B------:R-:W-:-:S07]  /*5fc0*/  LOP3.LUT R0, R2, R0, R7, 0xfe, !PT ;  /* 0x0000000002007212 */ /* 0x000fce00078efe07 */
.L_x_2713:
[----:B------:R-:W-:Y:S05]  /*5fd0*/  BSYNC.RECONVERGENT B0 ;  /* 0x0000000000007941 */ /* 0x000fea0003800200 */
.L_x_2712:
[----:B------:R-:W-:-:S04]  /*5fe0*/  F2FP.F16.F32.PACK_AB R0, RZ, R0 ;  /* 0x00000000ff00723e */ /* 0x000fc800000000ff */
[----:B------:R-:W-:Y:S01]  /*5ff0*/  PRMT R16, R0, 0x7610, R16 ;  /* 0x0000761000107816 */ /* 0x000fe20000000010 */
[----:B------:R-:W-:Y:S06]  /*6000*/  BRA `(.L_x_2697) ;  /* 0x0000000400287947 */ /* 0x000fec0003800000 */
.L_x_2710:
        /* <DEDUP_REMOVED lines=21> */
.L_x_2719:
[----:B------:R-:W-:Y:S05]  /*6160*/  BSYNC.RECONVERGENT B1 ;  /* 0x0000000000017941 */ /* 0x000fea0003800200 */
.L_x_2718:
[----:B------:R-:W-:Y:S01]  /*6170*/  IMAD.SHL.U32 R0, R0, 0x200000, RZ ;  /* 0x0020000000007824 */ /* 0x000fe200078e00ff */
[----:B------:R-:W-:-:S04]  /*6180*/  LEA R2, R2, 0x37800000, 0x17 ;  /* 0x3780000002027811 */ /* 0x000fc800078eb8ff */
[----:B------:R-:W-:-:S07]  /*6190*/  LOP3.LUT R0, R2, R0, R7, 0xfe, !PT ;  /* 0x0000000002007212 */ /* 0x000fce00078efe07 */
.L_x_2717:
[----:B------:R-:W-:Y:S05]  /*61a0*/  BSYNC.RECONVERGENT B0 ;  /* 0x0000000000007941 */ /* 0x000fea0003800200 */
.L_x_2716:
[----:B------:R-:W-:-:S04]  /*61b0*/  F2FP.F16.F32.PACK_AB R0, RZ, R0 ;  /* 0x00000000ff00723e */ /* 0x000fc800000000ff */
[----:B------:R-:W-:Y:S01]  /*61c0*/  PRMT R16, R0, 0x7610, R16 ;  /* 0x0000761000107816 */ /* 0x000fe20000000010 */
[----:B------:R-:W-:Y:S06]  /*61d0*/  BRA `(.L_x_2697) ;  /* 0x0000000000b47947 */ /* 0x000fec0003800000 */
.L_x_2709:
        /* <DEDUP_REMOVED lines=14> */
.L_x_2723:
[----:B------:R-:W-:Y:S05]  /*62c0*/  BSYNC.RECONVERGENT B0 ;  /* 0x0000000000007941 */ /* 0x000fea0003800200 */
.L_x_2722:
[----:B------:R-:W-:-:S04]  /*62d0*/  F2FP.F16.F32.PACK_AB R0, RZ, R0 ;  /* 0x00000000ff00723e */ /* 0x000fc800000000ff */
[----:B------:R-:W-:Y:S01]  /*62e0*/  PRMT R16, R0, 0x7610, R16 ;  /* 0x0000761000107816 */ /* 0x000fe20000000010 */
[----:B------:R-:W-:Y:S06]  /*62f0*/  BRA `(.L_x_2697) ;  /* 0x00000000006c7947 */ /* 0x000fec0003800000 */
.L_x_2696:
        /* <DEDUP_REMOVED lines=16> */
.L_x_2724:
[----:B------:R-:W-:Y:S01]  /*6400*/  PRMT R16, RZ, 0x7610, R16 ;  /* 0x00007610ff107816 */ /* 0x000fe20000000010 */
[----:B------:R-:W-:Y:S06]  /*6410*/  BRA `(.L_x_2697) ;  /* 0x0000000000247947 */ /* 0x000fec0003800000 */
.L_x_2721:
[----:B------:R-:W2:Y:S02]  /*6420*/  LDG.E.64 R2, desc[UR36][R2.64] ;  /* 0x0000002402027981 */ /* 0x000ea4000c1e1b00 */
[----:B--2---:R-:W0:Y:S02]  /*6430*/  I2F.U64 R0, R2 ;  /* 0x0000000200007312 */ /* 0x004e240000301000 */
[----:B0-----:R-:W-:-:S04]  /*6440*/  F2FP.F16.F32.PACK_AB R0, RZ, R0 ;  /* 0x00000000ff00723e */ /* 0x001fc800000000ff */
[----:B------:R-:W-:Y:S01]  /*6450*/  PRMT R16, R0, 0x7610, R16 ;  /* 0x0000761000107816 */ /* 0x000fe20000000010 */
[----:B------:R-:W-:Y:S06]  /*6460*/  BRA `(.L_x_2697) ;  /* 0x0000000000107947 */ /* 0x000fec0003800000 */
.L_x_2720:
[----:B------:R-:W2:Y:S02]  /*6470*/  LDG.E R2, desc[UR36][R2.64] ;  /* 0x0000002402027981 */ /* 0x000ea4000c1e1900 */
[----:B--2---:R-:W-:-:S04]  /*6480*/  I2FP.F32.U32 R0, R2 ;  /* 0x0000000200007245 */ /* 0x004fc80000201000 */
[----:B------:R-:W-:-:S04]  /*6490*/  F2FP.F16.F32.PACK_AB R0, RZ, R0 ;  /* 0x00000000ff00723e */ /* 0x000fc800000000ff */
[----:B------:R-:W-:-:S07]  /*64a0*/  PRMT R16, R0, 0x7610, R16 ;  /* 0x0000761000107816 */ /* 0x000fce0000000010 */
.L_x_2697:
[----:B------:R-:W-:-:S07]  /*64b0*/  VIADD R26, R26, 0x80 ;  /* 0x000000801a1a7836 */ /* 0x000fce0000000000 */
.L_x_2658:
[----:B------:R-:W-:Y:S05]  /*64c0*/  BSYNC.RECONVERGENT B6 ;  /* 0x0000000000067941 */ /* 0x000fea0003800200 */
.L_x_2657:
[----:B------:R-:W-:Y:S01]  /*64d0*/  ISETP.GE.AND P0, PT, R26, R25, PT ;  /* 0x000000191a00720c */ /* 0x000fe20003f06270 */
[----:B------:R-:W-:Y:S01]  /*64e0*/  BSSY.RECONVERGENT B6, `(.L_x_2725) ;  /* 0x0000205000067945 */ /* 0x000fe20003800200 */
[----:B01----:R-:W-:Y:S02]  /*64f0*/  PRMT R2, RZ, 0x7610, R2 ;  /* 0x00007610ff027816 */ /* 0x003fe40000000002 */
[----:B------:R-:W-:-:S09]  /*6500*/  PRMT R0, RZ, 0x7610, R0 ;  /* 0x00007610ff007816 */ /* 0x000fd20000000000 */
[----:B------:R-:W-:Y:S05]  /*6510*/  @P0 BRA `(.L_x_2726) ;  /* 0x0000002000040947 */ /* 0x000fea0003800000 */
        /* <DEDUP_REMOVED lines=22> */
.L_x_2730:
[----:B------:R-:W2:Y:S02]  /*6680*/  LDG.E.U8 R4, desc[UR36][R4.64] ;  /* 0x0000002404047981 */ /* 0x000ea4000c1e1100 */
[----:B--2---:R-:W-:-:S04]  /*6690*/  I2FP.F32.U32 R0, R4 ;  /* 0x0000000400007245 */ /* 0x004fc80000201000 */
[----:B------:R-:W-:-:S04]  /*66a0*/  F2FP.F16.F32.PACK_AB R0, RZ, R0 ;  /* 0x00000000ff00723e */ /* 0x000fc800000000ff */
[----:B------:R-:W-:Y:S01]  /*66b0*/  PRMT R2, R0, 0x7610, R2 ;  /* 0x0000761000027816 */ /* 0x000fe20000000002 */
[----:B------:R-:W-:Y:S06]  /*66c0*/  BRA `(.L_x_2732) ;  /* 0x0000000c00b47947 */ /* 0x000fec0003800000 */
.L_x_2729:
        /* <DEDUP_REMOVED lines=11> */
.L_x_2734:
[----:B------:R-:W2:Y:S02]  /*6780*/  LDG.E R4, desc[UR36][R4.64] ;  /* 0x0000002404047981 */ /* 0x000ea4000c1e1900 */
[----:B--2---:R-:W-:-:S04]  /*6790*/  I2FP.F32.S32 R0, R4 ;  /* 0x0000000400007245 */ /* 0x004fc80000201400 */
[----:B------:R-:W-:-:S04]  /*67a0*/  F2FP.F16.F32.PACK_AB R0, RZ, R0 ;  /* 0x00000000ff00723e */ /* 0x000fc800000000ff */
[----:B------:R-:W-:Y:S01]  /*67b0*/  PRMT R2, R0, 0x7610, R2 ;  /* 0x0000761000027816 */ /* 0x000fe20000000002 */
[----:B------:R-:W-:Y:S06]  /*67c0*/  BRA `(.L_x_2732) ;  /* 0x0000000c00747947 */ /* 0x000fec0003800000 */
.L_x_2733:
[----:B------:R-:W2:Y:S02]  /*67d0*/  LDG.E.U16 R4, desc[UR36][R4.64] ;  /* 0x0000002404047981 */ /* 0x000ea4000c1e1500 */
[----:B--2---:R-:W0:Y:S02]  /*67e0*/  I2F.S16 R0, R4 ;  /* 0x0000000400007306 */ /* 0x004e240000101400 */
[----:B0-----:R-:W-:-:S04]  /*67f0*/  F2FP.F16.F32.PACK_AB R0, RZ, R0 ;  /* 0x00000000ff00723e */ /* 0x001fc800000000ff */
[----:B------:R-:W-:Y:S01]  /*6800*/  PRMT R2, R0, 0x7610, R2 ;  /* 0x0000761000027816 */ /* 0x000fe20000000002 */
[----:B------:R-:W-:Y:S06]  /*6810*/  BRA `(.L_x_2732) ;  /* 0x0000000c00607947 */ /* 0x000fec0003800000 */
.L_x_2728:
        /* <DEDUP_REMOVED lines=9> */
.L_x_2736:
[----:B------:R0:W5:Y:S01]  /*68b0*/  LDG.E.U16 R2, desc[UR36][R4.64] ;  /* 0x0000002404027981 */ /* 0x000162000c1e1500 */
[----:B------:R-:W-:Y:S05]  /*68c0*/  BRA `(.L_x_2732) ;  /* 0x0000000c00347947 */ /* 0x000fea0003800000 */
.L_x_2735:
        /* <DEDUP_REMOVED lines=9> */
.L_x_2738:
[----:B------:R1:W5:Y:S01]  /*6960*/  LDG.E.U16 R2, desc[UR36][R4.64] ;  /* 0x0000002404027981 */ /* 0x000362000c1e1500 */
[----:B------:R-:W-:Y:S05]  /*6970*/  BRA `(.L_x_2732) ;  /* 0x0000000c00087947 */ /* 0x000fea0003800000 */
.L_x_2737:
        /* <DEDUP_REMOVED lines=9> */
.L_x_2727:
        /* <DEDUP_REMOVED lines=14> */
.L_x_2741:
        /* <DEDUP_REMOVED lines=9> */
.L_x_2740:
        /* <DEDUP_REMOVED lines=27> */
.L_x_2743:
        /* <DEDUP_REMOVED lines=14> */
.L_x_2742:
[----:B------:R-:W2:Y:S02]  /*6e10*/  LDG.E.U16 R0, desc[UR36][R4.64] ;  /* 0x0000002404007981 */ /* 0x000ea4000c1e1500 */
[----:B--2---:R-:W-:-:S05]  /*6e20*/  IMAD.U32 R0, R0, 0x10000, RZ ;  /* 0x0001000000007824 */ /* 0x004fca00078e00ff */
[----:B------:R-:W-:-:S04]  /*6e30*/  F2FP.F16.F32.PACK_AB R0, RZ, R0 ;  /* 0x00000000ff00723e */ /* 0x000fc800000000ff */
[----:B------:R-:W-:Y:S01]  /*6e40*/  PRMT R2, R0, 0x7610, R2 ;  /* 0x0000761000027816 */ /* 0x000fe20000000002 */
[----:B------:R-:W-:Y:S06]  /*6e50*/  BRA `(.L_x_2732) ;  /* 0x0000000400d07947 */ /* 0x000fec0003800000 */
.L_x_2739:
        /* <DEDUP_REMOVED lines=13> */
.L_x_2746:
        /* <DEDUP_REMOVED lines=21> */
.L_x_2750:
[----:B------:R-:W-:Y:S05]  /*7080*/  BSYNC.RECONVERGENT B1 ;  /* 0x0000000000017941 */ /* 0x000fea0003800200 */
.L_x_2749:
[----:B------:R-:W-:Y:S01]  /*7090*/  IMAD.SHL.U32 R0, R0, 0x100000, RZ ;  /* 0x0010000000007824 */ /* 0x000fe200078e00ff */
[----:B------:R-:W-:-:S04]  /*70a0*/  LEA R2, R2, 0x3b800000, 0x17 ;  /* 0x3b80000002027811 */ /* 0x000fc800078eb8ff */
[----:B------:R-:W-:-:S07]  /*70b0*/  LOP3.LUT R0, R2, R0, R7, 0xfe, !PT ;  /* 0x0000000002007212 */ /* 0x000fce00078efe07 */
.L_x_2748:
[----:B------:R-:W-:Y:S05]  /*70c0*/  BSYNC.RECONVERGENT B0 ;  /* 0x0000000000007941 */ /* 0x000fea0003800200 */
.L_x_2747:
[----:B------:R-:W-:-:S04]  /*70d0*/  F2FP.F16.F32.PACK_AB R0, RZ, R0 ;  /* 0x00000000ff00723e */ /* 0x000fc800000000ff */
[----:B------:R-:W-:Y:S01]  /*70e0*/  PRMT R2, R0, 0x7610, R2 ;  /* 0x0000761000027816 */ /* 0x000fe20000000002 */
[----:B------:R-:W-:Y:S06]  /*70f0*/  BRA `(.L_x_2732) ;  /* 0x0000000400287947 */ /* 0x000fec0003800000 */
.L_x_2745:
        /* <DEDUP_REMOVED lines=21> */
.L_x_2754:
[----:B------:R-:W-:Y:S05]  /*7250*/  BSYNC.RECONVERGENT B1 ;  /* 0x0000000000017941 */ /* 0x000fea0003800200 */
.L_x_2753:
[----:B------:R-:W-:Y:S01]  /*7260*/  IMAD.SHL.U32 R0, R0, 0x200000, RZ ;  /* 0x0020000000007824 */ /* 0x000fe200078e00ff */
[----:B------:R-:W-:-:S04]  /*7270*/  LEA R2, R2, 0x37800000, 0x17 ;  /* 0x3780000002027811 */ /* 0x000fc800078eb8ff */
[----:B------:R-:W-:-:S07]  /*7280*/  LOP3.LUT R0, R2, R0, R7, 0xfe, !PT ;  /* 0x0000000002007212 */ /* 0x000fce00078efe07 */
.L_x_2752:
[----:B------:R-:W-:Y:S05]  /*7290*/  BSYNC.RECONVERGENT B0 ;  /* 0x0000000000007941 */ /* 0x000fea0003800200 */
.L_x_2751:
[----:B------:R-:W-:-:S04]  /*72a0*/  F2FP.F16.F32.PACK_AB R0, RZ, R0 ;  /* 0x00000000ff00723e */ /* 0x000fc800000000ff */
[----:B------:R-:W-:Y:S01]  /*72b0*/  PRMT R2, R0, 0x7610, R2 ;  /* 0x0000761000027816 */ /* 0x000fe20000000002 */
[----:B------:R-:W-:Y:S06]  /*72c0*/  BRA `(.L_x_2732) ;  /* 0x0000000000b47947 */ /* 0x000fec0003800000 */
.L_x_2744:
        /* <DEDUP_REMOVED lines=14> */
.L_x_2758:
[----:B------:R-:W-:Y:S05]  /*73b0*/  BSYNC.RECONVERGENT B0 ;  /* 0x0000000000007941 */ /* 0x000fea0003800200 */
.L_x_2757:
[----:B------:R-:W-:-:S04]  /*73c0*/  F2FP.F16.F32.PACK_AB R0, RZ, R0 ;  /* 0x00000000ff00723e */ /* 0x000fc800000000ff */
[----:B------:R-:W-:Y:S01]  /*73d0*/  PRMT R2, R0, 0x7610, R2 ;  /* 0x0000761000027816 */ /* 0x000fe20000000002 */
[----:B------:R-:W-:Y:S06]  /*73e0*/  BRA `(.L_x_2732) ;  /* 0x00000000006c7947 */ /* 0x000fec0003800000 */
.L_x_2731:
        /* <DEDUP_REMOVED lines=16> */
.L_x_2759:
[----:B------:R-:W-:Y:S01]  /*74f0*/  PRMT R2, RZ, 0x7610, R2 ;  /* 0x00007610ff027816 */ /* 0x000fe20000000002 */
[----:B------:R-:W-:Y:S06]  /*7500*/  BRA `(.L_x_2732) ;  /* 0x0000000000247947 */ /* 0x000fec0003800000 */
.L_x_2756:
[----:B------:R-:W2:Y:S02]  /*7510*/  LDG.E.64 R4, desc[UR36][R4.64] ;  /* 0x0000002404047981 */ /* 0x000ea4000c1e1b00 */
[----:B--2---:R-:W0:Y:S02]  /*7520*/  I2F.U64 R0, R4 ;  /* 0x0000000400007312 */ /* 0x004e240000301000 */
[----:B0-----:R-:W-:-:S04]  /*7530*/  F2FP.F16.F32.PACK_AB R0, RZ, R0 ;  /* 0x00000000ff00723e */ /* 0x001fc800000000ff */
[----:B------:R-:W-:Y:S01]  /*7540*/  PRMT R2, R0, 0x7610, R2 ;  /* 0x0000761000027816 */ /* 0x000fe20000000002 */
[----:B------:R-:W-:Y:S06]  /*7550*/  BRA `(.L_x_2732) ;  /* 0x0000000000107947 */ /* 0x000fec0003800000 */
.L_x_2755:
[----:B------:R-:W2:Y:S02]  /*7560*/  LDG.E R4, desc[UR36][R4.64] ;  /* 0x0000002404047981 */ /* 0x000ea4000c1e1900 */
[----:B--2---:R-:W-:-:S04]  /*7570*/  I2FP.F32.U32 R0, R4 ;  /* 0x0000000400007245 */ /* 0x004fc80000201000 */
[----:B------:R-:W-:-:S04]  /*7580*/  F2FP.F16.F32.PACK_AB R0, RZ, R0 ;  /* 0x00000000ff00723e */ /* 0x000fc800000000ff */
[----:B------:R-:W-:-:S07]  /*7590*/  PRMT R2, R0, 0x7610, R2 ;  /* 0x0000761000027816 */ /* 0x000fce0000000002 */
.L_x_2732:
        /* <DEDUP_REMOVED lines=21> */
.L_x_2763:
[----:B------:R-:W2:Y:S02]  /*76f0*/  LDG.E.U8 R4, desc[UR36][R4.64] ;  /* 0x0000002404047981 */ /* 0x000ea4000c1e1100 */
[----:B--2---:R-:W-:-:S04]  /*7700*/  I2FP.F32.U32 R0, R4 ;  /* 0x0000000400007245 */ /* 0x004fc80000201000 */
[----:B------:R-:W-:Y:S01]  /*7710*/  F2FP.F16.F32.PACK_AB R0, RZ, R0 ;  /* 0x00000000ff00723e */ /* 0x000fe200000000ff */
[----:B------:R-:W-:Y:S06]  /*7720*/  BRA `(.L_x_2726) ;  /* 0x0000000c00807947 */ /* 0x000fec0003800000 */
.L_x_2762:
        /* <DEDUP_REMOVED lines=10> */
.L_x_2766:
[----:B------:R-:W2:Y:S02]  /*77d0*/  LDG.E R4, desc[UR36][R4.64] ;  /* 0x0000002404047981 */ /* 0x000ea4000c1e1900 */
[----:B--2---:R-:W-:-:S04]  /*77e0*/  I2FP.F32.S32 R0, R4 ;  /* 0x0000000400007245 */ /* 0x004fc80000201400 */
[----:B------:R-:W-:Y:S01]  /*77f0*/  F2FP.F16.F32.PACK_AB R0, RZ, R0 ;  /* 0x00000000ff00723e */ /* 0x000fe200000000ff */
[----:B------:R-:W-:Y:S06]  /*7800*/  BRA `(.L_x_2726) ;  /* 0x0000000c00487947 */ /* 0x000fec0003800000 */
.L_x_2765:
[----:B------:R-:W2:Y:S02]  /*7810*/  LDG.E.U16 R4, desc[UR36][R4.64] ;  /* 0x0000002404047981 */ /* 0x000ea4000c1e1500 */
[----:B--2---:R-:W0:Y:S02]  /*7820*/  I2F.S16 R0, R4 ;  /* 0x0000000400007306 */ /* 0x004e240000101400 */
[----:B0-----:R-:W-:Y:S01]  /*7830*/  F2FP.F16.F32.PACK_AB R0, RZ, R0 ;  /* 0x00000000ff00723e */ /* 0x001fe200000000ff */
[----:B------:R-:W-:Y:S06]  /*7840*/  BRA `(.L_x_2726) ;  /* 0x0000000c00387947 */ /* 0x000fec0003800000 */
.L_x_2761:
        /* <DEDUP_REMOVED lines=9> */
.L_x_2768:
[----:B------:R0:W5:Y:S01]  /*78e0*/  LDG.E.U16 R0, desc[UR36][R4.64] ;  /* 0x0000002404007981 */ /* 0x000162000c1e1500 */
[----:B------:R-:W-:Y:S05]  /*78f0*/  BRA `(.L_x_2726) ;  /* 0x0000000c000c7947 */ /* 0x000fea0003800000 */
.L_x_2767:
        /* <DEDUP_REMOVED lines=9> */
.L_x_2770:
[----:B------:R1:W5:Y:S01]  /*7990*/  LDG.E.U16 R0, desc[UR36][R4.64] ;  /* 0x0000002404007981 */ /* 0x000362000c1e1500 */
[----:B------:R-:W-:Y:S05]  /*79a0*/  BRA `(.L_x_2726) ;  /* 0x0000000800e07947 */ /* 0x000fea0003800000 */
.L_x_2769:
        /* <DEDUP_REMOVED lines=8> */
.L_x_2760:
        /* <DEDUP_REMOVED lines=13> */
.L_x_2773:
        /* <DEDUP_REMOVED lines=8> */
.L_x_2772:
        /* <DEDUP_REMOVED lines=27> */
.L_x_2775:
        /* <DEDUP_REMOVED lines=12> */
[----:B------:R-:W-:Y:S01]  /*7df0*/  F2FP.F16.F32.PACK_AB R0, RZ, R0 ;  /* 0x00000000ff00723e */ /* 0x000fe200000000ff */
[----:B------:R-:W-:Y:S06]  /*7e00*/  BRA `(.L_x_2726) ;  /* 0x0000000400c87947 */ /* 0x000fec0003800000 */
.L_x_2774:
[----:B------:R-:W2:Y:S02]  /*7e10*/  LDG.E.U16 R0, desc[UR36][R4.64] ;  /* 0x0000002404007981 */ /* 0x000ea4000c1e1500 */
[----:B--2---:R-:W-:-:S05]  /*7e20*/  IMAD.U32 R0, R0, 0x10000, RZ ;  /* 0x0001000000007824 */ /* 0x004fca00078e00ff */
[----:B------:R-:W-:Y:S01]  /*7e30*/  F2FP.F16.F32.PACK_AB R0, RZ, R0 ;  /* 0x00000000ff00723e */ /* 0x000fe200000000ff */
[----:B------:R-:W-:Y:S06]  /*7e40*/  BRA `(.L_x_2726) ;  /* 0x0000000400b87947 */ /* 0x000fec0003800000 */
.L_x_2771:
        /* <DEDUP_REMOVED lines=12> */
.L_x_2778:
        /* <DEDUP_REMOVED lines=21> */
.L_x_2782:
[----:B------:R-:W-:Y:S05]  /*8060*/  BSYNC.RECONVERGENT B1 ;  /* 0x0000000000017941 */ /* 0x000fea0003800200 */
.L_x_2781:
[----:B------:R-:W-:Y:S01]  /*8070*/  IMAD.SHL.U32 R0, R0, 0x100000, RZ ;  /* 0x0010000000007824 */ /* 0x000fe200078e00ff */
[----:B------:R-:W-:-:S04]  /*8080*/  LEA R3, R3, 0x3b800000, 0x17 ;  /* 0x3b80000003037811 */ /* 0x000fc800078eb8ff */
[----:B------:R-:W-:-:S07]  /*8090*/  LOP3.LUT R0, R3, R0, R7, 0xfe, !PT ;  /* 0x0000000003007212 */ /* 0x000fce00078efe07 */
.L_x_2780:
[----:B------:R-:W-:Y:S05]  /*80a0*/  BSYNC.RECONVERGENT B0 ;  /* 0x0000000000007941 */ /* 0x000fea0003800200 */
.L_x_2779:
[----:B------:R-:W-:Y:S01]  /*80b0*/  F2FP.F16.F32.PACK_AB R0, RZ, R0 ;  /* 0x00000000ff00723e */ /* 0x000fe200000000ff */
[----:B------:R-:W-:Y:S06]  /*80c0*/  BRA `(.L_x_2726) ;  /* 0x0000000400187947 */ /* 0x000fec0003800000 */
.L_x_2777:
        /* <DEDUP_REMOVED lines=21> */
.L_x_2786:
[----:B------:R-:W-:Y:S05]  /*8220*/  BSYNC.RECONVERGENT B1 ;  /* 0x0000000000017941 */ /* 0x000fea0003800200 */
.L_x_2785:
[----:B------:R-:W-:Y:S01]  /*8230*/  IMAD.SHL.U32 R0, R0, 0x200000, RZ ;  /* 0x0020000000007824 */ /* 0x000fe200078e00ff */
[----:B------:R-:W-:-:S04]  /*8240*/  LEA R3, R3, 0x37800000, 0x17 ;  /* 0x3780000003037811 */ /* 0x000fc800078eb8ff */
[----:B------:R-:W-:-:S07]  /*8250*/  LOP3.LUT R0, R3, R0, R7, 0xfe, !PT ;  /* 0x0000000003007212 */ /* 0x000fce00078efe07 */
.L_x_2784:
[----:B------:R-:W-:Y:S05]  /*8260*/  BSYNC.RECONVERGENT B0 ;  /* 0x0000000000007941 */ /* 0x000fea0003800200 */
.L_x_2783:
[----:B------:R-:W-:Y:S01]  /*8270*/  F2FP.F16.F32.PACK_AB R0, RZ, R0 ;  /* 0x00000000ff00723e */ /* 0x000fe200000000ff */
[----:B------:R-:W-:Y:S06]  /*8280*/  BRA `(.L_x_2726) ;  /* 0x0000000000a87947 */ /* 0x000fec0003800000 */
.L_x_2776:
        /* <DEDUP_REMOVED lines=14> */
.L_x_2790:
[----:B------:R-:W-:Y:S05]  /*8370*/  BSYNC.RECONVERGENT B0 ;  /* 0x0000000000007941 */ /* 0x000fea0003800200 */
.L_x_2789:
[----:B------:R-:W-:Y:S01]  /*8380*/  F2FP.F16.F32.PACK_AB R0, RZ, R0 ;  /* 0x00000000ff00723e */ /* 0x000fe200000000ff */
[----:B------:R-:W-:Y:S06]  /*8390*/  BRA `(.L_x_2726) ;  /* 0x0000000000647947 */ /* 0x000fec0003800000 */
.L_x_2764:
        /* <DEDUP_REMOVED lines=16> */
.L_x_2791:
[----:B------:R-:W-:Y:S01]  /*84a0*/  PRMT R0, RZ, 0x7610, R0 ;  /* 0x00007610ff007816 */ /* 0x000fe20000000000 */
[----:B------:R-:W-:Y:S06]  /*84b0*/  BRA `(.L_x_2726) ;  /* 0x00000000001c7947 */ /* 0x000fec0003800000 */
.L_x_2788:
[----:B------:R-:W2:Y:S02]  /*84c0*/  LDG.E.64 R4, desc[UR36][R4.64] ;  /* 0x0000002404047981 */ /* 0x000ea4000c1e1b00 */
[----:B--2---:R-:W0:Y:S02]  /*84d0*/  I2F.U64 R0, R4 ;  /* 0x0000000400007312 */ /* 0x004e240000301000 */
[----:B0-----:R-:W-:Y:S01]  /*84e0*/  F2FP.F16.F32.PACK_AB R0, RZ, R0 ;  /* 0x00000000ff00723e */ /* 0x001fe200000000ff */
[----:B------:R-:W-:Y:S06]  /*84f0*/  BRA `(.L_x_2726) ;  /* 0x00000000000c7947 */ /* 0x000fec0003800000 */
.L_x_2787:
[----:B------:R-:W2:Y:S02]  /*8500*/  LDG.E R4, desc[UR36][R4.64] ;  /* 0x0000002404047981 */ /* 0x000ea4000c1e1900 */
[----:B--2---:R-:W-:-:S04]  /*8510*/  I2FP.F32.U32 R0, R4 ;  /* 0x0000000400007245 */ /* 0x004fc80000201000 */
[----:B------:R-:W-:-:S07]  /*8520*/  F2FP.F16.F32.PACK_AB R0, RZ, R0 ;  /* 0x00000000ff00723e */ /* 0x000fce00000000ff */
.L_x_2726:
[----:B------:R-:W-:Y:S05]  /*8530*/  BSYNC.RECONVERGENT B6 ;  /* 0x0000000000067941 */ /* 0x000fea0003800200 */
.L_x_2725:
        /* <DEDUP_REMOVED lines=8> */
[----:B-----5:R-:W-:Y:S02]  /*85c0*/  @!P0 HADD2.F32 R23, -RZ, R23.H0_H0 ;  /* 0x20000017ff178230 */ /* 0x020fe40000004100 */
[----:B------:R-:W-:Y:S02]  /*85d0*/  @!P0 HADD2.F32 R24, -RZ, R24.H0_H0 ;  /* 0x20000018ff188230 */ /* 0x000fe40000004100 */
[----:B------:R-:W-:Y:S02]  /*85e0*/  @!P2 HADD2.F32 R16, -RZ, R16.H0_H0 ;  /* 0x20000010ff10a230 */ /* 0x000fe40000004100 */
[----:B------:R-:W-:Y:S01]  /*85f0*/  @!P1 HADD2.F32 R4, -RZ, R18.H0_H0 ;  /* 0x20000012ff049230 */ /* 0x000fe20000004100 */
[----:B------:R-:W0:Y:S01]  /*8600*/  @!P0 MUFU.RCP R23, R23 ;  /* 0x0000001700178308 */ /* 0x000e220000001000 */
[----:B------:R-:W-:Y:S02]  /*8610*/  @!P1 HADD2.F32 R3, -RZ, R19.H0_H0 ;  /* 0x20000013ff039230 */ /* 0x000fe40000004100 */
[----:B------:R-:W-:-:S02]  /*8620*/  @!P3 HADD2.F32 R6, -RZ, R0.H0_H0 ;  /* 0x20000000ff06b230 */ /* 0x000fc40000004100 */
[----:B------:R-:W-:Y:S02]  /*8630*/  @!P2 HADD2.F32 R5, -RZ, R17.H0_H0 ;  /* 0x20000011ff05a230 */ /* 0x000fe40000004100 */
[----:B------:R-:W-:Y:S01]  /*8640*/  @!P3 HADD2.F32 R2, -RZ, R2.H0_H0 ;  /* 0x20000002ff02b230 */ /* 0x000fe20000004100 */
[----:B------:R-:W1:Y:S08]  /*8650*/  @!P1 MUFU.RCP R4, R4 ;  /* 0x0000000400049308 */ /* 0x000e700000001000 */
[----:B------:R-:W2:Y:S01]  /*8660*/  @!P2 MUFU.RCP R16, R16 ;  /* 0x000000100010a308 */ /* 0x000ea20000001000 */
[----:B0-----:R-:W-:-:S05]  /*8670*/  @!P0 FMUL.FTZ R24, R24, R23 ;  /* 0x0000001718188220 */ /* 0x001fca0000410000 */
[----:B------:R-:W-:Y:S02]  /*8680*/  @!P0 F2FP.F16.F32.PACK_AB R24, RZ, R24 ;  /* 0x00000018ff18823e */ /* 0x000fe400000000ff */
[----:B------:R-:W0:Y:S01]  /*8690*/  @!P3 MUFU.RCP R7, R6 ;  /* 0x000000060007b308 */ /* 0x000e220000001000 */
[----:B-1----:R-:W-:Y:S02]  /*86a0*/  @!P1 FMUL.FTZ R3, R3, R4 ;  /* 0x0000000403039220 */ /* 0x002fe40000410000 */
[----:B------:R-:W-:-:S03]  /*86b0*/  @!P0 HADD2.F32 R24, -RZ, R24.H0_H0 ;  /* 0x20000018ff188230 */ /* 0x000fc60000004100 */
[----:B------:R-:W-:Y:S01]  /*86c0*/  @!P1 F2FP.F16.F32.PACK_AB R3, RZ, R3 ;  /* 0x00000003ff03923e */ /* 0x000fe200000000ff */
[----:B--2---:R-:W-:Y:S02]  /*86d0*/  @!P2 FMUL.FTZ R5, R5, R16 ;  /* 0x000000100505a220 */ /* 0x004fe40000410000 */
[----:B------:R-:W1:Y:S02]  /*86e0*/  @!P0 FRND.TRUNC R24, R24 ;  /* 0x0000001800188307 */ /* 0x000e64000020d000 */
[----:B------:R-:W-:Y:S01]  /*86f0*/  @!P1 HADD2.F32 R3, -RZ, R3.H0_H0 ;  /* 0x20000003ff039230 */ /* 0x000fe20000004100 */
[----:B------:R-:W2:Y:S01]  /*8700*/  LDC.U8 R16, c[0x0][0x3b0] ;  /* 0x0000ec00ff107b82 */ /* 0x000ea20000000000 */
[----:B------:R-:W-:Y:S01]  /*8710*/  @!P2 F2FP.F16.F32.PACK_AB R5, RZ, R5 ;  /* 0x00000005ff05a23e */ /* 0x000fe200000000ff */
[----:B0-----:R-:W-:-:S03]  /*8720*/  @!P3 FMUL.FTZ R2, R2, R7 ;  /* 0x000000070202b220 */ /* 0x001fc60000410000 */
[----:B------:R-:W0:Y:S01]  /*8730*/  @!P1 FRND.TRUNC R3, R3 ;  /* 0x0000000300039307 */ /* 0x000e22000020d000 */
[----:B------:R-:W-:Y:S01]  /*8740*/  @!P2 HADD2.F32 R5, -RZ, R5.H0_H0 ;  /* 0x20000005ff05a230 */ /* 0x000fe20000004100 */
[----:B------:R-:W-:Y:S02]  /*8750*/  @!P3 F2FP.F16.F32.PACK_AB R2, RZ, R2 ;  /* 0x00000002ff02b23e */ /* 0x000fe400000000ff */
[----:B-1----:R-:W-:-:S04]  /*8760*/  @!P0 F2FP.F16.F32.PACK_AB R0, RZ, R24 ;  /* 0x00000018ff00823e */ /* 0x002fc800000000ff */
[----:B------:R-:W1:Y:S01]  /*8770*/  @!P2 FRND.TRUNC R5, R5 ;  /* 0x000000050005a307 */ /* 0x000e62000020d000 */
[----:B------:R-:W-:Y:S01]  /*8780*/  @!P3 HADD2.F32 R2, -RZ, R2.H0_H0 ;  /* 0x20000002ff02b230 */ /* 0x000fe20000004100 */
[----:B0-----:R-:W-:-:S06]  /*8790*/  @!P1 F2FP.F16.F32.PACK_AB R19, RZ, R3 ;  /* 0x00000003ff13923e */ /* 0x001fcc00000000ff */
[----:B------:R-:W0:Y:S01]  /*87a0*/  @!P3 FRND.TRUNC R2, R2 ;  /* 0x000000020002b307 */ /* 0x000e22000020d000 */
[----:B-1----:R-:W-:Y:S02]  /*87b0*/  @!P2 F2FP.F16.F32.PACK_AB R18, RZ, R5 ;  /* 0x00000005ff12a23e */ /* 0x002fe400000000ff */
[----:B0-----:R-:W-:Y:S01]  /*87c0*/  @!P3 F2FP.F16.F32.PACK_AB R17, RZ, R2 ;  /* 0x00000002ff11b23e */ /* 0x001fe200000000ff */
[----:B------:R-:W-:Y:S06]  /*87d0*/  @P0 BRA `(.L_x_2793) ;  /* 0x0000001000300947 */ /* 0x000fec0003800000 */
[----:B------:R-:W0:Y:S01]  /*87e0*/  LDCU UR4, c[0x0][0x3b4] ;  /* 0x00007680ff0477ac */ /* 0x000e220008000800 */
[----:B------:R-:W1:Y:S01]  /*87f0*/  LDC.64 R2, c[0x0][0x388] ;  /* 0x0000e200ff027b82 */ /* 0x000e620000000a00 */
[----:B------:R-:W-:Y:S01]  /*8800*/  IMAD R4, R27, 0x200, R22 ;  /* 0x000002001b047824 */ /* 0x000fe200078e0216 */
[----:B--2---:R-:W-:-:S03]  /*8810*/  PRMT R6, R16, 0x9910, RZ ;  /* 0x0000991010067816 */ /* 0x004fc600000000ff */
        /* <DEDUP_REMOVED lines=14> */
[----:B------:R-:W-:Y:S02]  /*8900*/  HADD2.F32 R0, -RZ, R0.H0_H0 ;  /* 0x20000000ff007230 */ /* 0x000fe40000004100 */
[----:B------:R-:W-:Y:S02]  /*8910*/  IMAD.MOV.U32 R22, RZ, RZ, R26 ;  /* 0x000000ffff167224 */ /* 0x000fe400078e001a */
[----:B------:R-:W0:Y:S02]  /*8920*/  F2I.FTZ.TRUNC.NTZ R5, R0 ;  /* 0x0000000000057305 */ /* 0x000e24000021f100 */
[----:B0-----:R0:W-:Y:S01]  /*8930*/  STG.E.U8 desc[UR36][R2.64], R5 ;  /* 0x0000000502007986 */ /* 0x0011e2000c101124 */
[----:B------:R-:W-:Y:S05]  /*8940*/  BRA `(.L_x_2793) ;  /* 0x0000000c00d47947 */ /* 0x000fea0003800000 */
.L_x_2797:
[----:B------:R-:W-:Y:S02]  /*8950*/  HADD2.F32 R5, -RZ, R0.H0_H0 ;  /* 0x20000000ff057230 */ /* 0x000fe40000004100 */
[----:B------:R-:W-:-:S04]  /*8960*/  IMAD.MOV.U32 R22, RZ, RZ, R26 ;  /* 0x000000ffff167224 */ /* 0x000fc800078e001a */
[----:B------:R-:W0:Y:S02]  /*8970*/  F2I.S64.TRUNC R4, R5 ;  /* 0x0000000500047311 */ /* 0x000e24000020d900 */
[----:B0-----:R0:W-:Y:S01]  /*8980*/  STG.E.U8 desc[UR36][R2.64], R4 ;  /* 0x0000000402007986 */ /* 0x0011e2000c101124 */
[----:B------:R-:W-:Y:S05]  /*8990*/  BRA `(.L_x_2793) ;  /* 0x0000000c00c07947 */ /* 0x000fea0003800000 */
.L_x_2796:
[----:B------:R-:W-:-:S13]  /*89a0*/  ISETP.NE.AND P0, PT, R4, 0x2, PT ;  /* 0x000000020400780c */ /* 0x000fda0003f05270 */
[----:B------:R-:W-:Y:S05]  /*89b0*/  @!P0 BRA `(.L_x_2799) ;  /* 0x0000000000388947 */ /* 0x000fea0003800000 */
[----:B------:R-:W-:-:S13]  /*89c0*/  ISETP.NE.AND P0, PT, R4, 0x3, PT ;  /* 0x000000030400780c */ /* 0x000fda0003f05270 */
[----:B------:R-:W-:Y:S05]  /*89d0*/  @!P0 BRA `(.L_x_2800) ;  /* 0x00000000001c8947 */ /* 0x000fea0003800000 */
[----:B------:R-:W-:-:S13]  /*89e0*/  ISETP.NE.AND P0, PT, R4, 0x4, PT ;  /* 0x000000040400780c */ /* 0x000fda0003f05270 */
[----:B------:R-:W-:Y:S05]  /*89f0*/  @P0 BRA `(.L_x_2798) ;  /* 0x0000000800f80947 */ /* 0x000fea0003800000 */
[----:B------:R-:W-:Y:S02]  /*8a00*/  HADD2.F32 R4, -RZ, R0.H0_H0 ;  /* 0x20000000ff047230 */ /* 0x000fe40000004100 */
[----:B------:R-:W-:-:S04]  /*8a10*/  IMAD.MOV.U32 R22, RZ, RZ, R26 ;  /* 0x000000ffff167224 */ /* 0x000fc800078e001a */
[----:B------:R-:W0:Y:S02]  /*8a20*/  F2I.S64.TRUNC R4, R4 ;  /* 0x0000000400047311 */ /* 0x000e24000020d900 */
[----:B0-----:R0:W-:Y:S01]  /*8a30*/  STG.E.64 desc[UR36][R2.64], R4 ;  /* 0x0000000402007986 */ /* 0x0011e2000c101b24 */
[----:B------:R-:W-:Y:S05]  /*8a40*/  BRA `(.L_x_2793) ;  /* 0x0000000c00947947 */ /* 0x000fea0003800000 */
.L_x_2800:
[----:B------:R-:W-:Y:S02]  /*8a50*/  HADD2.F32 R0, -RZ, R0.H0_H0 ;  /* 0x20000000ff007230 */ /* 0x000fe40000004100 */
[----:B------:R-:W-:Y:S02]  /*8a60*/  IMAD.MOV.U32 R22, RZ, RZ, R26 ;  /* 0x000000ffff167224 */ /* 0x000fe400078e001a */
[----:B------:R-:W0:Y:S02]  /*8a70*/  F2I.FTZ.TRUNC.NTZ R5, R0 ;  /* 0x0000000000057305 */ /* 0x000e24000021f100 */
[----:B0-----:R0:W-:Y:S01]  /*8a80*/  STG.E desc[UR36][R2.64], R5 ;  /* 0x0000000502007986 */ /* 0x0011e2000c101924 */
[----:B------:R-:W-:Y:S05]  /*8a90*/  BRA `(.L_x_2793) ;  /* 0x0000000c00807947 */ /* 0x000fea0003800000 */
.L_x_2799:
[----:B------:R-:W-:Y:S02]  /*8aa0*/  HADD2.F32 R0, -RZ, R0.H0_H0 ;  /* 0x20000000ff007230 */ /* 0x000fe40000004100 */
[----:B------:R-:W-:Y:S02]  /*8ab0*/  IMAD.MOV.U32 R22, RZ, RZ, R26 ;  /* 0x000000ffff167224 */ /* 0x000fe400078e001a */
[----:B------:R-:W0:Y:S02]  /*8ac0*/  F2I.FTZ.TRUNC.NTZ R5, R0 ;  /* 0x0000000000057305 */ /* 0x000e24000021f100 */
[----:B0-----:R0:W-:Y:S01]  /*8ad0*/  STG.E.U16 desc[UR36][R2.64], R5 ;  /* 0x0000000502007986 */ /* 0x0011e2000c101524 */
[----:B------:R-:W-:Y:S05]  /*8ae0*/  BRA `(.L_x_2793) ;  /* 0x0000000c006c7947 */ /* 0x000fea0003800000 */
.L_x_2795:
[----:B------:R-:W-:-:S13]  /*8af0*/  ISETP.GT.AND P0, PT, R4, 0x6, PT ;  /* 0x000000060400780c */ /* 0x000fda0003f04270 */
[----:B------:R-:W-:Y:S05]  /*8b00*/  @P0 BRA `(.L_x_2801) ;  /* 0x00000000002c0947 */ /* 0x000fea0003800000 */
[----:B------:R-:W-:-:S13]  /*8b10*/  ISETP.NE.AND P0, PT, R4, 0x5, PT ;  /* 0x000000050400780c */ /* 0x000fda0003f05270 */
[----:B------:R-:W-:Y:S05]  /*8b20*/  @!P0 BRA `(.L_x_2802) ;  /* 0x0000000000188947 */ /* 0x000fea0003800000 */
[----:B------:R-:W-:-:S13]  /*8b30*/  ISETP.NE.AND P0, PT, R4, 0x6, PT ;  /* 0x000000060400780c */ /* 0x000fda0003f05270 */
[----:B------:R-:W-:Y:S05]  /*8b40*/  @P0 BRA `(.L_x_2798) ;  /* 0x0000000800a40947 */ /* 0x000fea0003800000 */
[----:B------:R-:W-:Y:S02]  /*8b50*/  HADD2.F32 R5, -RZ, R0.H0_H0 ;  /* 0x20000000ff057230 */ /* 0x000fe40000004100 */
[----:B------:R-:W-:-:S03]  /*8b60*/  IMAD.MOV.U32 R22, RZ, RZ, R26 ;  /* 0x000000ffff167224 */ /* 0x000fc600078e001a */
[----:B------:R1:W-:Y:S01]  /*8b70*/  STG.E desc[UR36][R2.64], R5 ;  /* 0x0000000502007986 */ /* 0x0003e2000c101924 */
[----:B------:R-:W-:Y:S05]  /*8b80*/  BRA `(.L_x_2793) ;  /* 0x0000000c00447947 */ /* 0x000fea0003800000 */
.L_x_2802:
[----:B------:R0:W-:Y:S01]  /*8b90*/  STG.E.U16 desc[UR36][R2.64], R0 ;  /* 0x0000000002007986 */ /* 0x0001e2000c101524 */
[----:B------:R-:W-:Y:S01]  /*8ba0*/  IMAD.MOV.U32 R22, RZ, RZ, R26 ;  /* 0x000000ffff167224 */ /* 0x000fe200078e001a */
[----:B------:R-:W-:Y:S06]  /*8bb0*/  BRA `(.L_x_2793) ;  /* 0x0000000c00387947 */ /* 0x000fec0003800000 */
.L_x_2801:
[----:B------:R-:W-:-:S13]  /*8bc0*/  ISETP.NE.AND P0, PT, R4, 0x7, PT ;  /* 0x000000070400780c */ /* 0x000fda0003f05270 */
[----:B------:R-:W-:Y:S05]  /*8bd0*/  @!P0 BRA `(.L_x_2803) ;  /* 0x00000000003c8947 */ /* 0x000fea0003800000 */
[----:B------:R-:W-:-:S13]  /*8be0*/  ISETP.NE.AND P0, PT, R4, 0x8, PT ;  /* 0x000000080400780c */ /* 0x000fda0003f05270 */
[----:B------:R-:W-:Y:S05]  /*8bf0*/  @!P0 BRA `(.L_x_2804) ;  /* 0x00000000001c8947 */ /* 0x000fea0003800000 */
[----:B------:R-:W-:-:S13]  /*8c00*/  ISETP.NE.AND P0, PT, R4, 0x9, PT ;  /* 0x000000090400780c */ /* 0x000fda0003f05270 */
[----:B------:R-:W-:Y:S05]  /*8c10*/  @P0 BRA `(.L_x_2798) ;  /* 0x0000000800700947 */ /* 0x000fea0003800000 */
[----:B------:R-:W-:Y:S02]  /*8c20*/  HADD2.F32 R4, -RZ, R0.H0_H0 ;  /* 0x20000000ff047230 */ /* 0x000fe40000004100 */
[----:B------:R-:W-:Y:S02]  /*8c30*/  IMAD.MOV.U32 R5, RZ, RZ, RZ ;  /* 0x000000ffff057224 */ /* 0x000fe400078e00ff */
[----:B------:R-:W-:-:S03]  /*8c40*/  IMAD.MOV.U32 R22, RZ, RZ, R26 ;  /* 0x000000ffff167224 */ /* 0x000fc600078e001a */
[----:B------:R3:W-:Y:S01]  /*8c50*/  STG.E.64 desc[UR36][R2.64], R4 ;  /* 0x0000000402007986 */ /* 0x0007e2000c101b24 */
[----:B------:R-:W-:Y:S05]  /*8c60*/  BRA `(.L_x_2793) ;  /* 0x0000000c000c7947 */ /* 0x000fea0003800000 */
.L_x_2804:
[----:B------:R-:W-:Y:S02]  /*8c70*/  HADD2.F32 R0, -RZ, R0.H0_H0 ;  /* 0x20000000ff007230 */ /* 0x000fe40000004100 */
[----:B------:R-:W-:-:S03]  /*8c80*/  IMAD.MOV.U32 R22, RZ, RZ, R26 ;  /* 0x000000ffff167224 */ /* 0x000fc600078e001a */
[----:B------:R-:W-:-:S04]  /*8c90*/  F2FP.F16.F32.PACK_AB R0, RZ, R0 ;  /* 0x00000000ff00723e */ /* 0x000fc800000000ff */
[----:B------:R-:W-:-:S05]  /*8ca0*/  PRMT R0, R0, 0x5410, RZ ;  /* 0x0000541000007816 */ /* 0x000fca00000000ff */
[----:B------:R4:W-:Y:S01]  /*8cb0*/  STG.E desc[UR36][R2.64], R0 ;  /* 0x0000000002007986 */ /* 0x0009e2000c101924 */
[----:B------:R-:W-:Y:S05]  /*8cc0*/  BRA `(.L_x_2793) ;  /* 0x0000000800f47947 */ /* 0x000fea0003800000 */
.L_x_2803:
[----:B------:R-:W-:Y:S02]  /*8cd0*/  HADD2.F32 R4, -RZ, R0.H0_H0 ;  /* 0x20000000ff047230 */ /* 0x000fe40000004100 */
[----:B------:R-:W-:-:S03]  /*8ce0*/  IMAD.MOV.U32 R22, RZ, RZ, R26 ;  /* 0x000000ffff167224 */ /* 0x000fc600078e001a */
[----:B------:R-:W-:-:S06]  /*8cf0*/  FMUL.FTZ R4, R4, 1 ;  /* 0x3f80000004047820 */ /* 0x000fcc0000410000 */
[----:B------:R-:W0:Y:S02]  /*8d00*/  F2F.F64.F32 R4, R4 ;  /* 0x0000000400047310 */ /* 0x000e240000201800 */
[----:B0-----:R0:W-:Y:S01]  /*8d10*/  STG.E.64 desc[UR36][R2.64], R4 ;  /* 0x0000000402007986 */ /* 0x0011e2000c101b24 */
[----:B------:R-:W-:Y:S05]  /*8d20*/  BRA `(.L_x_2793) ;  /* 0x0000000800dc7947 */ /* 0x000fea0003800000 */
.L_x_2794:
        /* <DEDUP_REMOVED lines=10> */
[----:B------:R-:W-:-:S04]  /*8dd0*/  FSETP.NEU.FTZ.AND P0, PT, R0, RZ, PT ;  /* 0x000000ff0000720b */ /* 0x000fc80003f1d000 */
[----:B------:R-:W-:-:S05]  /*8de0*/  SEL R5, RZ, 0x1, !P0 ;  /* 0x00000001ff057807 */ /* 0x000fca0004000000 */
[----:B------:R0:W-:Y:S01]  /*8df0*/  STG.E.U8 desc[UR36][R2.64], R5 ;  /* 0x0000000502007986 */ /* 0x0001e2000c101124 */
[----:B------:R-:W-:Y:S05]  /*8e00*/  BRA `(.L_x_2793) ;  /* 0x0000000800a47947 */ /* 0x000fea0003800000 */
.L_x_2807:
[----:B------:R-:W-:Y:S01]  /*8e10*/  HADD2.F32 R0, -RZ, R0.H0_H0 ;  /* 0x20000000ff007230 */ /* 0x000fe20000004100 */
[----:B------:R-:W-:Y:S01]  /*8e20*/  CS2R R6, SRZ ;  /* 0x0000000000067805 */ /* 0x000fe2000001ff00 */
[----:B------:R-:W-:-:S03]  /*8e30*/  IMAD.MOV.U32 R22, RZ, RZ, R26 ;  /* 0x000000ffff167224 */ /* 0x000fc600078e001a */
[----:B------:R-:W-:-:S04]  /*8e40*/  FMUL.FTZ R0, R0, 1 ;  /* 0x3f80000000007820 */ /* 0x000fc80000410000 */
[----:B------:R-:W0:Y:S02]  /*8e50*/  F2F.F64.F32 R4, R0 ;  /* 0x0000000000047310 */ /* 0x000e240000201800 */
[----:B0-----:R0:W-:Y:S01]  /*8e60*/  STG.E.128 desc[UR36][R2.64], R4 ;  /* 0x0000000402007986 */ /* 0x0011e2000c101d24 */
[----:B------:R-:W-:Y:S05]  /*8e70*/  BRA `(.L_x_2793) ;  /* 0x0000000800887947 */ /* 0x000fea0003800000 */
.L_x_2806:
[----:B------:R-:W-:-:S13]  /*8e80*/  ISETP.NE.AND P0, PT, R4, 0xf, PT ;  /* 0x0000000f0400780c */ /* 0x000fda0003f05270 */
[----:B------:R-:W-:Y:S05]  /*8e90*/  @!P0 BRA `(.L_x_2808) ;  /* 0x0000000000a88947 */ /* 0x000fea0003800000 */
[----:B------:R-:W-:-:S13]  /*8ea0*/  ISETP.NE.AND P0, PT, R4, 0x17, PT ;  /* 0x000000170400780c */ /* 0x000fda0003f05270 */
[----:B------:R-:W-:Y:S05]  /*8eb0*/  @!P0 BRA `(.L_x_2809) ;  /* 0x0000000000508947 */ /* 0x000fea0003800000 */
[----:B------:R-:W-:-:S13]  /*8ec0*/  ISETP.NE.AND P0, PT, R4, 0x18, PT ;  /* 0x000000180400780c */ /* 0x000fda0003f05270 */
[----:B------:R-:W-:Y:S05]  /*8ed0*/  @P0 BRA `(.L_x_2798) ;  /* 0x0000000400c00947 */ /* 0x000fea0003800000 */
        /* <DEDUP_REMOVED lines=13> */
.L_x_2811:
[----:B------:R-:W-:Y:S05]  /*8fb0*/  BSYNC.RECONVERGENT B0 ;  /* 0x0000000000007941 */ /* 0x000fea0003800200 */
.L_x_2810:
[----:B------:R-:W-:Y:S01]  /*8fc0*/  LOP3.LUT R5, R0, 0x80, R5, 0xf8, !PT ;  /* 0x0000008000057812 */ /* 0x000fe200078ef805 */
[----:B------:R-:W-:-:S04]  /*8fd0*/  IMAD.MOV.U32 R22, RZ, RZ, R26 ;  /* 0x000000ffff167224 */ /* 0x000fc800078e001a */
[----:B------:R0:W-:Y:S01]  /*8fe0*/  STG.E.U8 desc[UR36][R2.64], R5 ;  /* 0x0000000502007986 */ /* 0x0001e2000c101124 */
[----:B------:R-:W-:Y:S05]  /*8ff0*/  BRA `(.L_x_2793) ;  /* 0x0000000800287947 */ /* 0x000fea0003800000 */
.L_x_2809:
        /* <DEDUP_REMOVED lines=15> */
.L_x_2813:
[----:B------:R-:W-:Y:S05]  /*90f0*/  BSYNC.RECONVERGENT B0 ;  /* 0x0000000000007941 */ /* 0x000fea0003800200 */
.L_x_2812:
[----:B------:R-:W-:Y:S01]  /*9100*/  LOP3.LUT R5, R0, 0x80, R5, 0xf8, !PT ;  /* 0x0000008000057812 */ /* 0x000fe200078ef805 */
[----:B------:R-:W-:-:S04]  /*9110*/  IMAD.MOV.U32 R22, RZ, RZ, R26 ;  /* 0x000000ffff167224 */ /* 0x000fc800078e001a */
[----:B------:R0:W-:Y:S01]  /*9120*/  STG.E.U8 desc[UR36][R2.64], R5 ;  /* 0x0000000502007986 */ /* 0x0001e2000c101124 */
[----:B------:R-:W-:Y:S05]  /*9130*/  BRA `(.L_x_2793) ;  /* 0x0000000400d87947 */ /* 0x000fea0003800000 */
.L_x_2808:
[----:B------:R-:W-:Y:S02]  /*9140*/  HADD2.F32 R0, -RZ, R0.H0_H0 ;  /* 0x20000000ff007230 */ /* 0x000fe40000004100 */
[----:B------:R-:W-:-:S03]  /*9150*/  IMAD.MOV.U32 R22, RZ, RZ, R26 ;  /* 0x000000ffff167224 */ /* 0x000fc600078e001a */
[----:B------:R-:W-:-:S05]  /*9160*/  F2FP.BF16.F32.PACK_AB R0, RZ, R0 ;  /* 0x00000000ff00723e */ /* 0x000fca00000010ff */
[----:B------:R0:W-:Y:S01]  /*9170*/  STG.E.U16 desc[UR36][R2.64], R0 ;  /* 0x0000000002007986 */ /* 0x0001e2000c101524 */
[----:B------:R-:W-:Y:S05]  /*9180*/  BRA `(.L_x_2793) ;  /* 0x0000000400c47947 */ /* 0x000fea0003800000 */
.L_x_2805:
        /* <DEDUP_REMOVED lines=10> */
[----:B------:R-:W0:Y:S02]  /*9230*/  F2I.FTZ.U32.TRUNC.NTZ R5, R5 ;  /* 0x0000000500057305 */ /* 0x000e24000021f000 */
[----:B0-----:R0:W-:Y:S01]  /*9240*/  STG.E.U16 desc[UR36][R2.64], R5 ;  /* 0x0000000502007986 */ /* 0x0011e2000c101524 */
[----:B------:R-:W-:Y:S05]  /*9250*/  BRA `(.L_x_2793) ;  /* 0x0000000400907947 */ /* 0x000fea0003800000 */
.L_x_2816:
        /* <DEDUP_REMOVED lines=13> */
.L_x_2819:
[----:B------:R-:W-:-:S04]  /*9330*/  SHF.R.U32.HI R0, RZ, 0x14, R5 ;  /* 0x00000014ff007819 */ /* 0x000fc80000011605 */
[----:B------:R-:W-:-:S04]  /*9340*/  LOP3.LUT R0, R0, 0x1, RZ, 0xc0, !PT ;  /* 0x0000000100007812 */ /* 0x000fc800078ec0ff */
[----:B------:R-:W-:-:S04]  /*9350*/  IADD3 R0, PT, PT, R5, 0x487ffff, R0 ;  /* 0x0487ffff05007810 */ /* 0x000fc80007ffe000 */
[----:B------:R-:W-:-:S04]  /*9360*/  SHF.R.U32.HI R0, RZ, 0x14, R0 ;  /* 0x00000014ff007819 */ /* 0x000fc80000011600 */
[----:B------:R-:W-:-:S07]  /*9370*/  LOP3.LUT R4, R0, 0xff, RZ, 0xc0, !PT ;  /* 0x000000ff00047812 */ /* 0x000fce00078ec0ff */
.L_x_2820:
[----:B------:R-:W-:-:S04]  /*9380*/  SHF.R.U32.HI R5, RZ, 0x18, R5 ;  /* 0x00000018ff057819 */ /* 0x000fc80000011605 */
[----:B------:R-:W-:-:S04]  /*9390*/  LOP3.LUT R4, R4, 0x80, R5, 0xf8, !PT ;  /* 0x0000008004047812 */ /* 0x000fc800078ef805 */
[----:B------:R-:W-:-:S07]  /*93a0*/  PRMT R0, R4, 0x7610, R0 ;  /* 0x0000761004007816 */ /* 0x000fce0000000000 */
.L_x_2818:
[----:B------:R-:W-:Y:S05]  /*93b0*/  BSYNC.RECONVERGENT B0 ;  /* 0x0000000000007941 */ /* 0x000fea0003800200 */
.L_x_2817:
[----:B------:R0:W-:Y:S01]  /*93c0*/  STG.E.U8 desc[UR36][R2.64], R0 ;  /* 0x0000000002007986 */ /* 0x0001e2000c101124 */
[----:B------:R-:W-:Y:S01]  /*93d0*/  IMAD.MOV.U32 R22, RZ, RZ, R26 ;  /* 0x000000ffff167224 */ /* 0x000fe200078e001a */
[----:B------:R-:W-:Y:S06]  /*93e0*/  BRA `(.L_x_2793) ;  /* 0x00000004002c7947 */ /* 0x000fec0003800000 */
.L_x_2815:
        /* <DEDUP_REMOVED lines=13> */
.L_x_2823:
[----:B------:R-:W-:-:S04]  /*94c0*/  SHF.R.U32.HI R0, RZ, 0x15, R5 ;  /* 0x00000015ff007819 */ /* 0x000fc80000011605 */
[----:B------:R-:W-:-:S04]  /*94d0*/  LOP3.LUT R0, R0, 0x1, RZ, 0xc0, !PT ;  /* 0x0000000100007812 */ /* 0x000fc800078ec0ff */
[----:B------:R-:W-:-:S04]  /*94e0*/  IADD3 R0, PT, PT, R5, 0x88fffff, R0 ;  /* 0x088fffff05007810 */ /* 0x000fc80007ffe000 */
[----:B------:R-:W-:-:S04]  /*94f0*/  SHF.R.U32.HI R0, RZ, 0x15, R0 ;  /* 0x00000015ff007819 */ /* 0x000fc80000011600 */
[----:B------:R-:W-:-:S07]  /*9500*/  LOP3.LUT R4, R0, 0xff, RZ, 0xc0, !PT ;  /* 0x000000ff00047812 */ /* 0x000fce00078ec0ff */
.L_x_2824:
[----:B------:R-:W-:-:S04]  /*9510*/  SHF.R.U32.HI R5, RZ, 0x18, R5 ;  /* 0x00000018ff057819 */ /* 0x000fc80000011605 */
[----:B------:R-:W-:-:S04]  /*9520*/  LOP3.LUT R4, R4, 0x80, R5, 0xf8, !PT ;  /* 0x0000008004047812 */ /* 0x000fc800078ef805 */
[----:B------:R-:W-:-:S07]  /*9530*/  PRMT R0, R4, 0x7610, R0 ;  /* 0x0000761004007816 */ /* 0x000fce0000000000 */
.L_x_2822:
[----:B------:R-:W-:Y:S05]  /*9540*/  BSYNC.RECONVERGENT B0 ;  /* 0x0000000000007941 */ /* 0x000fea0003800200 */
.L_x_2821:
[----:B------:R0:W-:Y:S01]  /*9550*/  STG.E.U8 desc[UR36][R2.64], R0 ;  /* 0x0000000002007986 */ /* 0x0001e2000c101124 */
[----:B------:R-:W-:Y:S01]  /*9560*/  IMAD.MOV.U32 R22, RZ, RZ, R26 ;  /* 0x000000ffff167224 */ /* 0x000fe200078e001a */
[----:B------:R-:W-:Y:S06]  /*9570*/  BRA `(.L_x_2793) ;  /* 0x0000000000c87947 */ /* 0x000fec0003800000 */
.L_x_2814:
[----:B------:R-:W-:-:S13]  /*9580*/  ISETP.NE.AND P0, PT, R4, 0x1c, PT ;  /* 0x0000001c0400780c */ /* 0x000fda0003f05270 */
[----:B------:R-:W-:Y:S05]  /*9590*/  @!P0 BRA `(.L_x_2825) ;  /* 0x0000000000b08947 */ /* 0x000fea0003800000 */
[----:B------:R-:W-:-:S13]  /*95a0*/  ISETP.NE.AND P0, PT, R4, 0x1d, PT ;  /* 0x0000001d0400780c */ /* 0x000fda0003f05270 */
[----:B------:R-:W-:Y:S05]  /*95b0*/  @!P0 BRA `(.L_x_2826) ;  /* 0x0000000000948947 */ /* 0x000fea0003800000 */
[----:B------:R-:W-:-:S13]  /*95c0*/  ISETP.NE.AND P0, PT, R4, 0x2c, PT ;  /* 0x0000002c0400780c */ /* 0x000fda0003f05270 */
[----:B------:R-:W-:Y:S05]  /*95d0*/  @!P0 BRA `(.L_x_2827) ;  /* 0x0000000000488947 */ /* 0x000fea0003800000 */
.L_x_2798:
        /* <DEDUP_REMOVED lines=16> */
.L_x_2828:
[----:B------:R-:W-:Y:S01]  /*96e0*/  IMAD.MOV.U32 R22, RZ, RZ, R26 ;  /* 0x000000ffff167224 */ /* 0x000fe200078e001a */
[----:B------:R-:W-:Y:S06]  /*96f0*/  BRA `(.L_x_2793) ;  /* 0x0000000000687947 */ /* 0x000fec0003800000 */
.L_x_2827:
[----:B------:R-:W-:Y:S02]  /*9700*/  HADD2.F32 R5, -RZ, R0.H0_H0 ;  /* 0x20000000ff057230 */ /* 0x000fe40000004100 */
        /* <DEDUP_REMOVED lines=16> */
.L_x_2826:
[----:B------:R-:W-:Y:S02]  /*9810*/  HADD2.F32 R4, -RZ, R0.H0_H0 ;  /* 0x20000000ff047230 */ /* 0x000fe40000004100 */
[----:B------:R-:W-:-:S04]  /*9820*/  IMAD.MOV.U32 R22, RZ, RZ, R26 ;  /* 0x000000ffff167224 */ /* 0x000fc800078e001a */
[----:B------:R-:W0:Y:S02]  /*9830*/  F2I.U64.TRUNC R4, R4 ;  /* 0x0000000400047311 */ /* 0x000e24000020d800 */
[----:B0-----:R0:W-:Y:S01]  /*9840*/  STG.E.64 desc[UR36][R2.64], R4 ;  /* 0x0000000402007986 */ /* 0x0011e2000c101b24 */
[----:B------:R-:W-:Y:S05]  /*9850*/  BRA `(.L_x_2793) ;  /* 0x0000000000107947 */ /* 0x000fea0003800000 */
.L_x_2825:
[----:B------:R-:W-:Y:S02]  /*9860*/  HADD2.F32 R0, -RZ, R0.H0_H0 ;  /* 0x20000000ff007230 */ /* 0x000fe40000004100 */
[----:B------:R-:W-:Y:S02]  /*9870*/  IMAD.MOV.U32 R22, RZ, RZ, R26 ;  /* 0x000000ffff167224 */ /* 0x000fe400078e001a */
[----:B------:R-:W0:Y:S02]  /*9880*/  F2I.FTZ.U32.TRUNC.NTZ R5, R0 ;  /* 0x0000000000057305 */ /* 0x000e24000021f000 */
[----:B0-----:R0:W-:Y:S03]  /*9890*/  STG.E desc[UR36][R2.64], R5 ;  /* 0x0000000502007986 */ /* 0x0011e6000c101924 */
.L_x_2793:
[----:B------:R-:W-:Y:S05]  /*98a0*/  BSYNC.RECONVERGENT B6 ;  /* 0x0000000000067941 */ /* 0x000fea0003800200 */
.L_x_2792:
[----:B------:R-:W-:Y:S01]  /*98b0*/  ISETP.GE.AND P0, PT, R22, R25, PT ;  /* 0x000000191600720c */ /* 0x000fe20003f06270 */
[----:B------:R-:W-:-:S12]  /*98c0*/  BSSY.RECONVERGENT B6, `(.L_x_2829) ;  /* 0x00001f0000067945 */ /* 0x000fd80003800200 */
[----:B------:R-:W-:Y:S05]  /*98d0*/  @P0 BRA `(.L_x_2830) ;  /* 0x0000001c00b80947 */ /* 0x000fea0003800000 */
[----:B------:R-:W5:Y:S01]  /*98e0*/  LDCU UR4, c[0x0][0x3b4] ;  /* 0x00007680ff0477ac */ /* 0x000f620008000800 */
[----:B01-34-:R-:W0:Y:S01]  /*98f0*/  LDC.64 R2, c[0x0][0x388] ;  /* 0x0000e200ff027b82 */ /* 0x01be220000000a00 */
[----:B------:R-:W-:Y:S01]  /*9900*/  IMAD R0, R27, 0x200, R22 ;  /* 0x000002001b007824 */ /* 0x000fe200078e0216 */
[----:B--2---:R-:W-:-:S03]  /*9910*/  PRMT R4, R16, 0x9910, RZ ;  /* 0x0000991010047816 */ /* 0x004fc600000000ff */
        /* <DEDUP_REMOVED lines=14> */
[----:B------:R-:W-:-:S06]  /*9a00*/  HADD2.F32 R19, -RZ, R19.H0_H0 ;  /* 0x20000013ff137230 */ /* 0x000fcc0000004100 */
[----:B------:R-:W0:Y:S02]  /*9a10*/  F2I.FTZ.TRUNC.NTZ R19, R19 ;  /* 0x0000001300137305 */ /* 0x000e24000021f100 */
[----:B0-----:R0:W-:Y:S01]  /*9a20*/  STG.E.U8 desc[UR36][R2.64], R19 ;  /* 0x0000001302007986 */ /* 0x0011e2000c101124 */
[----:B------:R-:W-:Y:S05]  /*9a30*/  BRA `(.L_x_2836) ;  /* 0x0000000c007c7947 */ /* 0x000fea0003800000 */
.L_x_2834:
[----:B------:R-:W-:-:S06]  /*9a40*/  HADD2.F32 R5, -RZ, R19.H0_H0 ;  /* 0x20000013ff057230 */ /* 0x000fcc0000004100 */
[----:B------:R-:W0:Y:S02]  /*9a50*/  F2I.S64.TRUNC R4, R5 ;  /* 0x0000000500047311 */ /* 0x000e24000020d900 */
[----:B0-----:R0:W-:Y:S01]  /*9a60*/  STG.E.U8 desc[UR36][R2.64], R4 ;  /* 0x0000000402007986 */ /* 0x0011e2000c101124 */
[----:B------:R-:W-:Y:S05]  /*9a70*/  BRA `(.L_x_2836) ;  /* 0x0000000c006c7947 */ /* 0x000fea0003800000 */
.L_x_2833:
[----:B------:R-:W-:-:S13]  /*9a80*/  ISETP.NE.AND P0, PT, R0, 0x2, PT ;  /* 0x000000020000780c */ /* 0x000fda0003f05270 */
[----:B------:R-:W-:Y:S05]  /*9a90*/  @!P0 BRA `(.L_x_2837) ;  /* 0x0000000000308947 */ /* 0x000fea0003800000 */
[----:B------:R-:W-:-:S13]  /*9aa0*/  ISETP.NE.AND P0, PT, R0, 0x3, PT ;  /* 0x000000030000780c */ /* 0x000fda0003f05270 */
[----:B------:R-:W-:Y:S05]  /*9ab0*/  @!P0 BRA `(.L_x_2838) ;  /* 0x0000000000188947 */ /* 0x000fea0003800000 */
[----:B------:R-:W-:-:S13]  /*9ac0*/  ISETP.NE.AND P0, PT, R0, 0x4, PT ;  /* 0x000000040000780c */ /* 0x000fda0003f05270 */
[----:B------:R-:W-:Y:S05]  /*9ad0*/  @P0 BRA `(.L_x_2835) ;  /* 0x0000000800700947 */ /* 0x000fea0003800000 */
[----:B------:R-:W-:-:S06]  /*9ae0*/  HADD2.F32 R4, -RZ, R19.H0_H0 ;  /* 0x20000013ff047230 */ /* 0x000fcc0000004100 */
[----:B------:R-:W0:Y:S02]  /*9af0*/  F2I.S64.TRUNC R4, R4 ;  /* 0x0000000400047311 */ /* 0x000e24000020d900 */
[----:B0-----:R0:W-:Y:S01]  /*9b00*/  STG.E.64 desc[UR36][R2.64], R4 ;  /* 0x0000000402007986 */ /* 0x0011e2000c101b24 */
[----:B------:R-:W-:Y:S05]  /*9b10*/  BRA `(.L_x_2836) ;  /* 0x0000000c00447947 */ /* 0x000fea0003800000 */
.L_x_2838:
[----:B------:R-:W-:-:S06]  /*9b20*/  HADD2.F32 R19, -RZ, R19.H0_H0 ;  /* 0x20000013ff137230 */ /* 0x000fcc0000004100 */
[----:B------:R-:W0:Y:S02]  /*9b30*/  F2I.FTZ.TRUNC.NTZ R19, R19 ;  /* 0x0000001300137305 */ /* 0x000e24000021f100 */
[----:B0-----:R0:W-:Y:S01]  /*9b40*/  STG.E desc[UR36][R2.64], R19 ;  /* 0x0000001302007986 */ /* 0x0011e2000c101924 */
[----:B------:R-:W-:Y:S05]  /*9b50*/  BRA `(.L_x_2836) ;  /* 0x0000000c00347947 */ /* 0x000fea0003800000 */
.L_x_2837:
[----:B------:R-:W-:-:S06]  /*9b60*/  HADD2.F32 R19, -RZ, R19.H0_H0 ;  /* 0x20000013ff137230 */ /* 0x000fcc0000004100 */
[----:B------:R-:W0:Y:S02]  /*9b70*/  F2I.FTZ.TRUNC.NTZ R19, R19 ;  /* 0x0000001300137305 */ /* 0x000e24000021f100 */
[----:B0-----:R0:W-:Y:S01]  /*9b80*/  STG.E.U16 desc[UR36][R2.64], R19 ;  /* 0x0000001302007986 */ /* 0x0011e2000c101524 */
[----:B------:R-:W-:Y:S05]  /*9b90*/  BRA `(.L_x_2836) ;  /* 0x0000000c00247947 */ /* 0x000fea0003800000 */
.L_x_2832:
[----:B------:R-:W-:-:S13]  /*9ba0*/  ISETP.GT.AND P0, PT, R0, 0x6, PT ;  /* 0x000000060000780c */ /* 0x000fda0003f04270 */
[----:B------:R-:W-:Y:S05]  /*9bb0*/  @P0 BRA `(.L_x_2839) ;  /* 0x0000000000240947 */ /* 0x000fea0003800000 */
[----:B------:R-:W-:-:S13]  /*9bc0*/  ISETP.NE.AND P0, PT, R0, 0x5, PT ;  /* 0x000000050000780c */ /* 0x000fda0003f05270 */
[----:B------:R-:W-:Y:S05]  /*9bd0*/  @!P0 BRA `(.L_x_2840) ;  /* 0x0000000000148947 */ /* 0x000fea0003800000 */
[----:B------:R-:W-:-:S13]  /*9be0*/  ISETP.NE.AND P0, PT, R0, 0x6, PT ;  /* 0x000000060000780c */ /* 0x000fda0003f05270 */
[----:B------:R-:W-:Y:S05]  /*9bf0*/  @P0 BRA `(.L_x_2835) ;  /* 0x0000000800280947 */ /* 0x000fea0003800000 */
[----:B------:R-:W-:-:S05]  /*9c00*/  HADD2.F32 R19, -RZ, R19.H0_H0 ;  /* 0x20000013ff137230 */ /* 0x000fca0000004100 */
[----:B------:R1:W-:Y:S01]  /*9c10*/  STG.E desc[UR36][R2.64], R19 ;  /* 0x0000001302007986 */ /* 0x0003e2000c101924 */
[----:B------:R-:W-:Y:S05]  /*9c20*/  BRA `(.L_x_2836) ;  /* 0x0000000c00007947 */ /* 0x000fea0003800000 */
.L_x_2840:
[----:B------:R0:W-:Y:S01]  /*9c30*/  STG.E.U16 desc[UR36][R2.64], R19 ;  /* 0x0000001302007986 */ /* 0x0001e2000c101524 */
[----:B------:R-:W-:Y:S05]  /*9c40*/  BRA `(.L_x_2836) ;  /* 0x0000000800f87947 */ /* 0x000fea0003800000 */
.L_x_2839:
[----:B------:R-:W-:-:S13]  /*9c50*/  ISETP.NE.AND P0, PT, R0, 0x7, PT ;  /* 0x000000070000780c */ /* 0x000fda0003f05270 */
[----:B------:R-:W-:Y:S05]  /*9c60*/  @!P0 BRA `(.L_x_2841) ;  /* 0x0000000000348947 */ /* 0x000fea0003800000 */
[----:B------:R-:W-:-:S13]  /*9c70*/  ISETP.NE.AND P0, PT, R0, 0x8, PT ;  /* 0x000000080000780c */ /* 0x000fda0003f05270 */
[----:B------:R-:W-:Y:S05]  /*9c80*/  @!P0 BRA `(.L_x_2842) ;  /* 0x0000000000188947 */ /* 0x000fea0003800000 */
[----:B------:R-:W-:-:S13]  /*9c90*/  ISETP.NE.AND P0, PT, R0, 0x9, PT ;  /* 0x000000090000780c */ /* 0x000fda0003f05270 */
[----:B------:R-:W-:Y:S05]  /*9ca0*/  @P0 BRA `(.L_x_2835) ;  /* 0x0000000400fc0947 */ /* 0x000fea0003800000 */
[----:B------:R-:W-:Y:S02]  /*9cb0*/  HADD2.F32 R4, -RZ, R19.H0_H0 ;  /* 0x20000013ff047230 */ /* 0x000fe40000004100 */
[----:B------:R-:W-:-:S05]  /*9cc0*/  IMAD.MOV.U32 R5, RZ, RZ, RZ ;  /* 0x000000ffff057224 */ /* 0x000fca00078e00ff */
[----:B------:R3:W-:Y:S01]  /*9cd0*/  STG.E.64 desc[UR36][R2.64], R4 ;  /* 0x0000000402007986 */ /* 0x0007e2000c101b24 */
[----:B------:R-:W-:Y:S05]  /*9ce0*/  BRA `(.L_x_2836) ;  /* 0x0000000800d07947 */ /* 0x000fea0003800000 */
.L_x_2842:
[----:B------:R-:W-:-:S05]  /*9cf0*/  HADD2.F32 R0, -RZ, R19.H0_H0 ;  /* 0x20000013ff007230 */ /* 0x000fca0000004100 */
[----:B------:R-:W-:-:S04]  /*9d00*/  F2FP.F16.F32.PACK_AB R0, RZ, R0 ;  /* 0x00000000ff00723e */ /* 0x000fc800000000ff */
[----:B------:R-:W-:-:S05]  /*9d10*/  PRMT R0, R0, 0x5410, RZ ;  /* 0x0000541000007816 */ /* 0x000fca00000000ff */
[----:B------:R2:W-:Y:S01]  /*9d20*/  STG.E desc[UR36][R2.64], R0 ;  /* 0x0000000002007986 */ /* 0x0005e2000c101924 */
[----:B------:R-:W-:Y:S05]  /*9d30*/  BRA `(.L_x_2836) ;  /* 0x0000000800bc7947 */ /* 0x000fea0003800000 */
.L_x_2841:
[----:B------:R-:W-:-:S05]  /*9d40*/  HADD2.F32 R4, -RZ, R19.H0_H0 ;  /* 0x20000013ff047230 */ /* 0x000fca0000004100 */
[----:B------:R-:W-:-:S06]  /*9d50*/  FMUL.FTZ R4, R4, 1 ;  /* 0x3f80000004047820 */ /* 0x000fcc0000410000 */
[----:B------:R-:W0:Y:S02]  /*9d60*/  F2F.F64.F32 R4, R4 ;  /* 0x0000000400047310 */ /* 0x000e240000201800 */
[----:B0-----:R4:W-:Y:S01]  /*9d70*/  STG.E.64 desc[UR36][R2.64], R4 ;  /* 0x0000000402007986 */ /* 0x0019e2000c101b24 */
[----:B------:R-:W-:Y:S05]  /*9d80*/  BRA `(.L_x_2836) ;  /* 0x0000000800a87947 */ /* 0x000fea0003800000 */
.L_x_2831:
        /* <DEDUP_REMOVED lines=10> */
[----:B------:R-:W-:-:S06]  /*9e30*/  HADD2.F32 R5, -RZ, R19.H0_H0 ;  /* 0x20000013ff057230 */ /* 0x000fcc0000004100 */
[----:B------:R-:W0:Y:S02]  /*9e40*/  F2I.FTZ.U32.TRUNC.NTZ R5, R5 ;  /* 0x0000000500057305 */ /* 0x000e24000021f000 */
[----:B0-----:R0:W-:Y:S01]  /*9e50*/  STG.E.U16 desc[UR36][R2.64], R5 ;  /* 0x0000000502007986 */ /* 0x0011e2000c101524 */
[----:B------:R-:W-:Y:S05]  /*9e60*/  BRA `(.L_x_2836) ;  /* 0x0000000800707947 */ /* 0x000fea0003800000 */
.L_x_2846:
        /* <DEDUP_REMOVED lines=18> */
.L_x_2849:
[----:B------:R-:W-:-:S04]  /*9f90*/  SHF.R.U32.HI R5, RZ, 0x18, R5 ;  /* 0x00000018ff057819 */ /* 0x000fc80000011605 */
[----:B------:R-:W-:-:S07]  /*9fa0*/  LOP3.LUT R0, R0, 0x80, R5, 0xf8, !PT ;  /* 0x0000008000007812 */ /* 0x000fce00078ef805 */
.L_x_2848:
[----:B------:R-:W-:Y:S05]  /*9fb0*/  BSYNC.RECONVERGENT B0 ;  /* 0x0000000000007941 */ /* 0x000fea0003800200 */
.L_x_2847:
[----:B------:R0:W-:Y:S01]  /*9fc0*/  STG.E.U8 desc[UR36][R2.64], R0 ;  /* 0x0000000002007986 */ /* 0x0001e2000c101124 */
[----:B------:R-:W-:Y:S05]  /*9fd0*/  BRA `(.L_x_2836) ;  /* 0x0000000800147947 */ /* 0x000fea0003800000 */
.L_x_2845:
        /* <DEDUP_REMOVED lines=18> */
.L_x_2852:
[----:B------:R-:W-:-:S04]  /*a100*/  SHF.R.U32.HI R5, RZ, 0x18, R5 ;  /* 0x00000018ff057819 */ /* 0x000fc80000011605 */
[----:B------:R-:W-:-:S07]  /*a110*/  LOP3.LUT R0, R0, 0x80, R5, 0xf8, !PT ;  /* 0x0000008000007812 */ /* 0x000fce00078ef805 */
.L_x_2851:
[----:B------:R-:W-:Y:S05]  /*a120*/  BSYNC.RECONVERGENT B0 ;  /* 0x0000000000007941 */ /* 0x000fea0003800200 */
.L_x_2850:
[----:B------:R0:W-:Y:S01]  /*a130*/  STG.E.U8 desc[UR36][R2.64], R0 ;  /* 0x0000000002007986 */ /* 0x0001e2000c101124 */
[----:B------:R-:W-:Y:S05]  /*a140*/  BRA `(.L_x_2836) ;  /* 0x0000000400b87947 */ /* 0x000fea0003800000 */
.L_x_2844:
[----:B------:R-:W-:-:S13]  /*a150*/  ISETP.NE.AND P0, PT, R0, 0x1c, PT ;  /* 0x0000001c0000780c */ /* 0x000fda0003f05270 */
[----:B------:R-:W-:Y:S05]  /*a160*/  @!P0 BRA `(.L_x_2853) ;  /* 0x0000000000608947 */ /* 0x000fea0003800000 */
[----:B------:R-:W-:-:S13]  /*a170*/  ISETP.NE.AND P0, PT, R0, 0x1d, PT ;  /* 0x0000001d0000780c */ /* 0x000fda0003f05270 */
[----:B------:R-:W-:Y:S05]  /*a180*/  @!P0 BRA `(.L_x_2854) ;  /* 0x0000000000488947 */ /* 0x000fea0003800000 */
[----:B------:R-:W-:-:S13]  /*a190*/  ISETP.NE.AND P0, PT, R0, 0x2c, PT ;  /* 0x0000002c0000780c */ /* 0x000fda0003f05270 */
[----:B------:R-:W-:Y:S05]  /*a1a0*/  @P0 BRA `(.L_x_2835) ;  /* 0x0000000000bc0947 */ /* 0x000fea0003800000 */
[----:B------:R-:W-:Y:S02]  /*a1b0*/  HADD2.F32 R19, -RZ, R19.H0_H0 ;  /* 0x20000013ff137230 */ /* 0x000fe40000004100 */
        /* <DEDUP_REMOVED lines=15> */
.L_x_2854:
[----:B------:R-:W-:-:S06]  /*a2b0*/  HADD2.F32 R4, -RZ, R19.H0_H0 ;  /* 0x20000013ff047230 */ /* 0x000fcc0000004100 */
[----:B------:R-:W0:Y:S02]  /*a2c0*/  F2I.U64.TRUNC R4, R4 ;  /* 0x0000000400047311 */ /* 0x000e24000020d800 */
[----:B0-----:R0:W-:Y:S01]  /*a2d0*/  STG.E.64 desc[UR36][R2.64], R4 ;  /* 0x0000000402007986 */ /* 0x0011e2000c101b24 */
[----:B------:R-:W-:Y:S05]  /*a2e0*/  BRA `(.L_x_2836) ;  /* 0x0000000400507947 */ /* 0x000fea0003800000 */
.L_x_2853:
[----:B------:R-:W-:-:S06]  /*a2f0*/  HADD2.F32 R19, -RZ, R19.H0_H0 ;  /* 0x20000013ff137230 */ /* 0x000fcc0000004100 */
[----:B------:R-:W0:Y:S02]  /*a300*/  F2I.FTZ.U32.TRUNC.NTZ R19, R19 ;  /* 0x0000001300137305 */ /* 0x000e24000021f000 */
[----:B0-----:R0:W-:Y:S01]  /*a310*/  STG.E desc[UR36][R2.64], R19 ;  /* 0x0000001302007986 */ /* 0x0011e2000c101924 */
[----:B------:R-:W-:Y:S05]  /*a320*/  BRA `(.L_x_2836) ;  /* 0x0000000400407947 */ /* 0x000fea0003800000 */
.L_x_2843:
[----:B------:R-:W-:-:S13]  /*a330*/  ISETP.GT.AND P0, PT, R0, 0xe, PT ;  /* 0x0000000e0000780c */ /* 0x000fda0003f04270 */
[----:B------:R-:W-:Y:S05]  /*a340*/  @P0 BRA `(.L_x_2855) ;  /* 0x00000000003c0947 */ /* 0x000fea0003800000 */
[----:B------:R-:W-:-:S13]  /*a350*/  ISETP.NE.AND P0, PT, R0, 0xa, PT ;  /* 0x0000000a0000780c */ /* 0x000fda0003f05270 */
[----:B------:R-:W-:Y:S05]  /*a360*/  @!P0 BRA `(.L_x_2856) ;  /* 0x00000000001c8947 */ /* 0x000fea0003800000 */
[----:B------:R-:W-:-:S13]  /*a370*/  ISETP.NE.AND P0, PT, R0, 0xb, PT ;  /* 0x0000000b0000780c */ /* 0x000fda0003f05270 */
[----:B------:R-:W-:Y:S05]  /*a380*/  @P0 BRA `(.L_x_2835) ;  /* 0x0000000000440947 */ /* 0x000fea0003800000 */
[----:B------:R-:W-:-:S05]  /*a390*/  HADD2.F32 R19, -RZ, R19.H0_H0 ;  /* 0x20000013ff137230 */ /* 0x000fca0000004100 */
[----:B------:R-:W-:-:S04]  /*a3a0*/  FSETP.NEU.FTZ.AND P0, PT, R19, RZ, PT ;  /* 0x000000ff1300720b */ /* 0x000fc80003f1d000 */
[----:B------:R-:W-:-:S05]  /*a3b0*/  SEL R5, RZ, 0x1, !P0 ;  /* 0x00000001ff057807 */ /* 0x000fca0004000000 */
[----:B------:R0:W-:Y:S01]  /*a3c0*/  STG.E.U8 desc[UR36][R2.64], R5 ;  /* 0x0000000502007986 */ /* 0x0001e2000c101124 */
[----:B------:R-:W-:Y:S05]  /*a3d0*/  BRA `(.L_x_2836) ;  /* 0x0000000400147947 */ /* 0x000fea0003800000 */
.L_x_2856:
[----:B------:R-:W-:Y:S01]  /*a3e0*/  HADD2.F32 R19, -RZ, R19.H0_H0 ;  /* 0x20000013ff137230 */ /* 0x000fe20000004100 */
[----:B------:R-:W-:-:S04]  /*a3f0*/  CS2R R6, SRZ ;  /* 0x0000000000067805 */ /* 0x000fc8000001ff00 */
[----:B------:R-:W-:-:S06]  /*a400*/  FMUL.FTZ R4, R19, 1 ;  /* 0x3f80000013047820 */ /* 0x000fcc0000410000 */
[----:B------:R-:W0:Y:S02]  /*a410*/  F2F.F64.F32 R4, R4 ;  /* 0x0000000400047310 */ /* 0x000e240000201800 */
[----:B0-----:R0:W-:Y:S01]  /*a420*/  STG.E.128 desc[UR36][R2.64], R4 ;  /* 0x0000000402007986 */ /* 0x0011e2000c101d24 */
[----:B------:R-:W-:Y:S05]  /*a430*/  BRA `(.L_x_2836) ;  /* 0x0000000000fc7947 */ /* 0x000fea0003800000 */
.L_x_2855:
[----:B------:R-:W-:-:S13]  /*a440*/  ISETP.NE.AND P0, PT, R0, 0xf, PT ;  /* 0x0000000f0000780c */ /* 0x000fda0003f05270 */
[----:B------:R-:W-:Y:S05]  /*a450*/  @!P0 BRA `(.L_x_2857) ;  /* 0x0000000000e88947 */ /* 0x000fea0003800000 */
[----:B------:R-:W-:-:S13]  /*a460*/  ISETP.NE.AND P0, PT, R0, 0x17, PT ;  /* 0x000000170000780c */ /* 0x000fda0003f05270 */
[----:B------:R-:W-:Y:S05]  /*a470*/  @!P0 BRA `(.L_x_2858) ;  /* 0x0000000000908947 */ /* 0x000fea0003800000 */
[----:B------:R-:W-:-:S13]  /*a480*/  ISETP.NE.AND P0, PT, R0, 0x18, PT ;  /* 0x000000180000780c */ /* 0x000fda0003f05270 */
[----:B------:R-:W-:Y:S05]  /*a490*/  @!P0 BRA `(.L_x_2859) ;  /* 0x0000000000448947 */ /* 0x000fea0003800000 */
.L_x_2835:
        /* <DEDUP_REMOVED lines=16> */
.L_x_2860:
[----:B------:R-:W-:Y:S05]  /*a5a0*/  BRA `(.L_x_2836) ;  /* 0x0000000000a07947 */ /* 0x000fea0003800000 */
.L_x_2859:
        /* <DEDUP_REMOVED lines=13> */
.L_x_2862:
[----:B------:R-:W-:Y:S05]  /*a680*/  BSYNC.RECONVERGENT B0 ;  /* 0x0000000000007941 */ /* 0x000fea0003800200 */
.L_x_2861:
[----:B------:R-:W-:-:S05]  /*a690*/  LOP3.LUT R5, R0, 0x80, R5, 0xf8, !PT ;  /* 0x0000008000057812 */ /* 0x000fca00078ef805 */
[----:B------:R0:W-:Y:S01]  /*a6a0*/  STG.E.U8 desc[UR36][R2.64], R5 ;  /* 0x0000000502007986 */ /* 0x0001e2000c101124 */
[----:B------:R-:W-:Y:S05]  /*a6b0*/  BRA `(.L_x_2836) ;  /* 0x00000000005c7947 */ /* 0x000fea0003800000 */
.L_x_2858:
        /* <DEDUP_REMOVED lines=12> */
.L_x_2864:
[----:B------:R-:W-:Y:S01]  /*a780*/  IMAD.MOV.U32 R0, RZ, RZ, 0x7f ;  /* 0x0000007fff007424 */ /* 0x000fe200078e00ff */
[----:B------:R-:W-:-:S04]  /*a790*/  ISETP.GT.U32.AND P0, PT, R4, 0x7f800000, PT ;  /* 0x7f8000000400780c */ /* 0x000fc80003f04070 */
[----:B------:R-:W-:-:S09]  /*a7a0*/  SEL R0, R0, 0x7c, P0 ;  /* 0x0000007c00007807 */ /* 0x000fd20000000000 */
.L_x_2865:
[----:B------:R-:W-:Y:S05]  /*a7b0*/  BSYNC.RECONVERGENT B0 ;  /* 0x0000000000007941 */ /* 0x000fea0003800200 */
.L_x_2863:
[----:B------:R-:W-:-:S04]  /*a7c0*/  SHF.R.U32.HI R5, RZ, 0x18, R5 ;  /* 0x00000018ff057819 */ /* 0x000fc80000011605 */
[----:B------:R-:W-:-:S05]  /*a7d0*/  LOP3.LUT R5, R0, 0x80, R5, 0xf8, !PT ;  /* 0x0000008000057812 */ /* 0x000fca00078ef805 */
[----:B------:R0:W-:Y:S01]  /*a7e0*/  STG.E.U8 desc[UR36][R2.64], R5 ;  /* 0x0000000502007986 */ /* 0x0001e2000c101124 */
[----:B------:R-:W-:Y:S05]  /*a7f0*/  BRA `(.L_x_2836) ;  /* 0x00000000000c7947 */ /* 0x000fea0003800000 */
.L_x_2857:
[----:B------:R-:W-:-:S05]  /*a800*/  HADD2.F32 R0, -RZ, R19.H0_H0 ;  /* 0x20000013ff007230 */ /* 0x000fca0000004100 */
[----:B------:R-:W-:-:S05]  /*a810*/  F2FP.BF16.F32.PACK_AB R0, RZ, R0 ;  /* 0x00000000ff00723e */ /* 0x000fca00000010ff */
[----:B------:R0:W-:Y:S02]  /*a820*/  STG.E.U16 desc[UR36][R2.64], R0 ;  /* 0x0000000002007986 */ /* 0x0001e4000c101524 */
.L_x_2836:
[----:B------:R-:W-:-:S05]  /*a830*/  VIADD R22, R22, 0x80 ;  /* 0x0000008016167836 */ /* 0x000fca0000000000 */
[----:B------:R-:W-:-:S13]  /*a840*/  ISETP.GE.AND P0, PT, R22, R25, PT ;  /* 0x000000191600720c */ /* 0x000fda0003f06270 */
[----:B------:R-:W-:Y:S05]  /*a850*/  @P0 BRA `(.L_x_2830) ;  /* 0x0000000c00d80947 */ /* 0x000fea0003800000 */
[----:B------:R-:W5:Y:S01]  /*a860*/  LDCU UR4, c[0x0][0x3b4] ;  /* 0x00007680ff0477ac */ /* 0x000f620008000800 */
[----:B01234-:R-:W0:Y:S01]  /*a870*/  LDC.64 R2, c[0x0][0x388] ;  /* 0x0000e200ff027b82 */ /* 0x01fe220000000a00 */
        /* <DEDUP_REMOVED lines=16> */
[----:B------:R-:W-:-:S04]  /*a980*/  HADD2.F32 R18, -RZ, R18.H0_H0 ;  /* 0x20000012ff127230 */ /* 0x000fc80000004100 */
[----:B------:R-:W0:Y:S02]  /*a990*/  F2I.FTZ.TRUNC.NTZ R5, R18 ;  /* 0x0000001200057305 */ /* 0x000e24000021f100 */
[----:B0-----:R0:W-:Y:S01]  /*a9a0*/  STG.E.U8 desc[UR36][R2.64], R5 ;  /* 0x0000000502007986 */ /* 0x0011e2000c101124 */
[----:B------:R-:W-:Y:S05]  /*a9b0*/  BRA `(.L_x_2871) ;  /* 0x0000000c007c7947 */ /* 0x000fea0003800000 */
.L_x_2869:
[----:B------:R-:W-:-:S06]  /*a9c0*/  HADD2.F32 R5, -RZ, R18.H0_H0 ;  /* 0x20000012ff057230 */ /* 0x000fcc0000004100 */
[----:B------:R-:W0:Y:S02]  /*a9d0*/  F2I.S64.TRUNC R4, R5 ;  /* 0x0000000500047311 */ /* 0x000e24000020d900 */
[----:B0-----:R0:W-:Y:S01]  /*a9e0*/  STG.E.U8 desc[UR36][R2.64], R4 ;  /* 0x0000000402007986 */ /* 0x0011e2000c101124 */
[----:B------:R-:W-:Y:S05]  /*a9f0*/  BRA `(.L_x_2871) ;  /* 0x0000000c006c7947 */ /* 0x000fea0003800000 */
.L_x_2868:
        /* <DEDUP_REMOVED lines=10> */
.L_x_2873:
[----:B------:R-:W-:-:S04]  /*aaa0*/  HADD2.F32 R18, -RZ, R18.H0_H0 ;  /* 0x20000012ff127230 */ /* 0x000fc80000004100 */
[----:B------:R-:W0:Y:S02]  /*aab0*/  F2I.FTZ.TRUNC.NTZ R5, R18 ;  /* 0x0000001200057305 */ /* 0x000e24000021f100 */
[----:B0-----:R0:W-:Y:S01]  /*aac0*/  STG.E desc[UR36][R2.64], R5 ;  /* 0x0000000502007986 */ /* 0x0011e2000c101924 */
[----:B------:R-:W-:Y:S05]  /*aad0*/  BRA `(.L_x_2871) ;  /* 0x0000000c00347947 */ /* 0x000fea0003800000 */
.L_x_2872:
[----:B------:R-:W-:-:S04]  /*aae0*/  HADD2.F32 R18, -RZ, R18.H0_H0 ;  /* 0x20000012ff127230 */ /* 0x000fc80000004100 */
[----:B------:R-:W0:Y:S02]  /*aaf0*/  F2I.FTZ.TRUNC.NTZ R5, R18 ;  /* 0x0000001200057305 */ /* 0x000e24000021f100 */
[----:B0-----:R0:W-:Y:S01]  /*ab00*/  STG.E.U16 desc[UR36][R2.64], R5 ;  /* 0x0000000502007986 */ /* 0x0011e2000c101524 */
[----:B------:R-:W-:Y:S05]  /*ab10*/  BRA `(.L_x_2871) ;  /* 0x0000000c00247947 */ /* 0x000fea0003800000 */
.L_x_2867:
        /* <DEDUP_REMOVED lines=9> */
.L_x_2875:
[----:B------:R0:W-:Y:S01]  /*abb0*/  STG.E.U16 desc[UR36][R2.64], R18 ;  /* 0x0000001202007986 */ /* 0x0001e2000c101524 */
[----:B------:R-:W-:Y:S05]  /*abc0*/  BRA `(.L_x_2871) ;  /* 0x0000000800f87947 */ /* 0x000fea0003800000 */
.L_x_2874:
        /* <DEDUP_REMOVED lines=10> */
.L_x_2877:
[----:B------:R-:W-:-:S05]  /*ac70*/  HADD2.F32 R0, -RZ, R18.H0_H0 ;  /* 0x20000012ff007230 */ /* 0x000fca0000004100 */
[----:B------:R-:W-:-:S04]  /*ac80*/  F2FP.F16.F32.PACK_AB R0, RZ, R0 ;  /* 0x00000000ff00723e */ /* 0x000fc800000000ff */
[----:B------:R-:W-:-:S05]  /*ac90*/  PRMT R0, R0, 0x5410, RZ ;  /* 0x0000541000007816 */ /* 0x000fca00000000ff */
[----:B------:R0:W-:Y:S01]  /*aca0*/  STG.E desc[UR36][R2.64], R0 ;  /* 0x0000000002007986 */ /* 0x0001e2000c101924 */
[----:B------:R-:W-:Y:S05]  /*acb0*/  BRA `(.L_x_2871) ;  /* 0x0000000800bc7947 */ /* 0x000fea0003800000 */
.L_x_2876:
[----:B------:R-:W-:-:S05]  /*acc0*/  HADD2.F32 R4, -RZ, R18.H0_H0 ;  /* 0x20000012ff047230 */ /* 0x000fca0000004100 */
[----:B------:R-:W-:-:S06]  /*acd0*/  FMUL.FTZ R4, R4, 1 ;  /* 0x3f80000004047820 */ /* 0x000fcc0000410000 */
[----:B------:R-:W0:Y:S02]  /*ace0*/  F2F.F64.F32 R4, R4 ;  /* 0x0000000400047310 */ /* 0x000e240000201800 */
[----:B0-----:R0:W-:Y:S01]  /*acf0*/  STG.E.64 desc[UR36][R2.64], R4 ;  /* 0x0000000402007986 */ /* 0x0011e2000c101b24 */
[----:B------:R-:W-:Y:S05]  /*ad00*/  BRA `(.L_x_2871) ;  /* 0x0000000800a87947 */ /* 0x000fea0003800000 */
.L_x_2866:
        /* <DEDUP_REMOVED lines=14> */
.L_x_2881:
        /* <DEDUP_REMOVED lines=18> */
.L_x_2884:
[----:B------:R-:W-:-:S04]  /*af10*/  SHF.R.U32.HI R5, RZ, 0x18, R5 ;  /* 0x00000018ff057819 */ /* 0x000fc80000011605 */
[----:B------:R-:W-:-:S07]  /*af20*/  LOP3.LUT R0, R0, 0x80, R5, 0xf8, !PT ;  /* 0x0000008000007812 */ /* 0x000fce00078ef805 */
.L_x_2883:
[----:B------:R-:W-:Y:S05]  /*af30*/  BSYNC.RECONVERGENT B0 ;  /* 0x0000000000007941 */ /* 0x000fea0003800200 */
.L_x_2882:
[----:B------:R0:W-:Y:S01]  /*af40*/  STG.E.U8 desc[UR36][R2.64], R0 ;  /* 0x0000000002007986 */ /* 0x0001e2000c101124 */
[----:B------:R-:W-:Y:S05]  /*af50*/  BRA `(.L_x_2871) ;  /* 0x0000000800147947 */ /* 0x000fea0003800000 */
.L_x_2880:
        /* <DEDUP_REMOVED lines=18> */
.L_x_2887:
[----:B------:R-:W-:-:S04]  /*b080*/  SHF.R.U32.HI R5, RZ, 0x18, R5 ;  /* 0x00000018ff057819 */ /* 0x000fc80000011605 */
[----:B------:R-:W-:-:S07]  /*b090*/  LOP3.LUT R0, R0, 0x80, R5, 0xf8, !PT ;  /* 0x0000008000007812 */ /* 0x000fce00078ef805 */
.L_x_2886:
[----:B------:R-:W-:Y:S05]  /*b0a0*/  BSYNC.RECONVERGENT B0 ;  /* 0x0000000000007941 */ /* 0x000fea0003800200 */
.L_x_2885:
[----:B------:R0:W-:Y:S01]  /*b0b0*/  STG.E.U8 desc[UR36][R2.64], R0 ;  /* 0x0000000002007986 */ /* 0x0001e2000c101124 */
[----:B------:R-:W-:Y:S05]  /*b0c0*/  BRA `(.L_x_2871) ;  /* 0x0000000400b87947 */ /* 0x000fea0003800000 */
.L_x_2879:
[----:B------:R-:W-:-:S13]  /*b0d0*/  ISETP.NE.AND P0, PT, R0, 0x1c, PT ;  /* 0x0000001c0000780c */ /* 0x000fda0003f05270 */
[----:B------:R-:W-:Y:S05]  /*b0e0*/  @!P0 BRA `(.L_x_2888) ;  /* 0x0000000000608947 */ /* 0x000fea0003800000 */
[----:B------:R-:W-:-:S13]  /*b0f0*/  ISETP.NE.AND P0, PT, R0, 0x1d, PT ;  /* 0x0000001d0000780c */ /* 0x000fda0003f05270 */
[----:B------:R-:W-:Y:S05]  /*b100*/  @!P0 BRA `(.L_x_2889) ;  /* 0x0000000000488947 */ /* 0x000fea0003800000 */
[----:B------:R-:W-:-:S13]  /*b110*/  ISETP.NE.AND P0, PT, R0, 0x2c, PT ;  /* 0x0000002c0000780c */ /* 0x000fda0003f05270 */
[----:B------:R-:W-:Y:S05]  /*b120*/  @P0 BRA `(.L_x_2870) ;  /* 0x0000000000bc0947 */ /* 0x000fea0003800000 */
        /* <DEDUP_REMOVED lines=16> */
.L_x_2889:
[----:B------:R-:W-:-:S06]  /*b230*/  HADD2.F32 R4, -RZ, R18.H0_H0 ;  /* 0x20000012ff047230 */ /* 0x000fcc0000004100 */
[----:B------:R-:W0:Y:S02]  /*b240*/  F2I.U64.TRUNC R4, R4 ;  /* 0x0000000400047311 */ /* 0x000e24000020d800 */
[----:B0-----:R0:W-:Y:S01]  /*b250*/  STG.E.64 desc[UR36][R2.64], R4 ;  /* 0x0000000402007986 */ /* 0x0011e2000c101b24 */
[----:B------:R-:W-:Y:S05]  /*b260*/  BRA `(.L_x_2871) ;  /* 0x0000000400507947 */ /* 0x000fea0003800000 */
.L_x_2888:
[----:B------:R-:W-:-:S04]  /*b270*/  HADD2.F32 R18, -RZ, R18.H0_H0 ;  /* 0x20000012ff127230 */ /* 0x000fc80000004100 */
[----:B------:R-:W0:Y:S02]  /*b280*/  F2I.FTZ.U32.TRUNC.NTZ R5, R18 ;  /* 0x0000001200057305 */ /* 0x000e24000021f000 */
[----:B0-----:R0:W-:Y:S01]  /*b290*/  STG.E desc[UR36][R2.64], R5 ;  /* 0x0000000502007986 */ /* 0x0011e2000c101924 */
[----:B------:R-:W-:Y:S05]  /*b2a0*/  BRA `(.L_x_2871) ;  /* 0x0000000400407947 */ /* 0x000fea0003800000 */
.L_x_2878:
        /* <DEDUP_REMOVED lines=11> */
.L_x_2891:
[----:B------:R-:W-:Y:S01]  /*b360*/  HADD2.F32 R18, -RZ, R18.H0_H0 ;  /* 0x20000012ff127230 */ /* 0x000fe20000004100 */
[----:B------:R-:W-:-:S04]  /*b370*/  CS2R R6, SRZ ;  /* 0x0000000000067805 */ /* 0x000fc8000001ff00 */
[----:B------:R-:W-:-:S06]  /*b380*/  FMUL.FTZ R4, R18, 1 ;  /* 0x3f80000012047820 */ /* 0x000fcc0000410000 */
[----:B------:R-:W0:Y:S02]  /*b390*/  F2F.F64.F32 R4, R4 ;  /* 0x0000000400047310 */ /* 0x000e240000201800 */
[----:B0-----:R3:W-:Y:S01]  /*b3a0*/  STG.E.128 desc[UR36][R2.64], R4 ;  /* 0x0000000402007986 */ /* 0x0017e2000c101d24 */
[----:B------:R-:W-:Y:S05]  /*b3b0*/  BRA `(.L_x_2871) ;  /* 0x0000000000fc7947 */ /* 0x000fea0003800000 */
.L_x_2890:
[----:B------:R-:W-:-:S13]  /*b3c0*/  ISETP.NE.AND P0, PT, R0, 0xf, PT ;  /* 0x0000000f0000780c */ /* 0x000fda0003f05270 */
[----:B------:R-:W-:Y:S05]  /*b3d0*/  @!P0 BRA `(.L_x_2892) ;  /* 0x0000000000e88947 */ /* 0x000fea0003800000 */
[----:B------:R-:W-:-:S13]  /*b3e0*/  ISETP.NE.AND P0, PT, R0, 0x17, PT ;  /* 0x000000170000780c */ /* 0x000fda0003f05270 */
[----:B------:R-:W-:Y:S05]  /*b3f0*/  @!P0 BRA `(.L_x_2893) ;  /* 0x0000000000908947 */ /* 0x000fea0003800000 */
[----:B------:R-:W-:-:S13]  /*b400*/  ISETP.NE.AND P0, PT, R0, 0x18, PT ;  /* 0x000000180000780c */ /* 0x000fda0003f05270 */
[----:B------:R-:W-:Y:S05]  /*b410*/  @!P0 BRA `(.L_x_2894) ;  /* 0x0000000000448947 */ /* 0x000fea0003800000 */
.L_x_2870:
        /* <DEDUP_REMOVED lines=16> */
.L_x_2895:
[----:B------:R-:W-:Y:S05]  /*b520*/  BRA `(.L_x_2871) ;  /* 0x0000000000a07947 */ /* 0x000fea0003800000 */
.L_x_2894:
        /* <DEDUP_REMOVED lines=13> */
.L_x_2897:
[----:B------:R-:W-:Y:S05]  /*b600*/  BSYNC.RECONVERGENT B0 ;  /* 0x0000000000007941 */ /* 0x000fea0003800200 */
.L_x_2896:
[----:B------:R-:W-:-:S05]  /*b610*/  LOP3.LUT R5, R0, 0x80, R5, 0xf8, !PT ;  /* 0x0000008000057812 */ /* 0x000fca00078ef805 */
[----:B------:R1:W-:Y:S01]  /*b620*/  STG.E.U8 desc[UR36][R2.64], R5 ;  /* 0x0000000502007986 */ /* 0x0003e2000c101124 */
[----:B------:R-:W-:Y:S05]  /*b630*/  BRA `(.L_x_2871) ;  /* 0x00000000005c7947 */ /* 0x000fea0003800000 */
.L_x_2893:
        /* <DEDUP_REMOVED lines=12> */
.L_x_2899:
[----:B------:R-:W-:Y:S01]  /*b700*/  IMAD.MOV.U32 R0, RZ, RZ, 0x7f ;  /* 0x0000007fff007424 */ /* 0x000fe200078e00ff */
[----:B------:R-:W-:-:S04]  /*b710*/  ISETP.GT.U32.AND P0, PT, R4, 0x7f800000, PT ;  /* 0x7f8000000400780c */ /* 0x000fc80003f04070 */
[----:B------:R-:W-:-:S09]  /*b720*/  SEL R0, R0, 0x7c, P0 ;  /* 0x0000007c00007807 */ /* 0x000fd20000000000 */
.L_x_2900:
[----:B------:R-:W-:Y:S05]  /*b730*/  BSYNC.RECONVERGENT B0 ;  /* 0x0000000000007941 */ /* 0x000fea0003800200 */
.L_x_2898:
[----:B------:R-:W-:-:S04]  /*b740*/  SHF.R.U32.HI R5, RZ, 0x18, R5 ;  /* 0x00000018ff057819 */ /* 0x000fc80000011605 */
[----:B------:R-:W-:-:S05]  /*b750*/  LOP3.LUT R5, R0, 0x80, R5, 0xf8, !PT ;  /* 0x0000008000057812 */ /* 0x000fca00078ef805 */
[----:B------:R2:W-:Y:S01]  /*b760*/  STG.E.U8 desc[UR36][R2.64], R5 ;  /* 0x0000000502007986 */ /* 0x0005e2000c101124 */
[----:B------:R-:W-:Y:S05]  /*b770*/  BRA `(.L_x_2871) ;  /* 0x00000000000c7947 */ /* 0x000fea0003800000 */
.L_x_2892:
[----:B------:R-:W-:-:S05]  /*b780*/  HADD2.F32 R0, -RZ, R18.H0_H0 ;  /* 0x20000012ff007230 */ /* 0x000fca0000004100 */
[----:B------:R-:W-:-:S05]  /*b790*/  F2FP.BF16.F32.PACK_AB R0, RZ, R0 ;  /* 0x00000000ff00723e */ /* 0x000fca00000010ff */
[----:B------:R0:W-:Y:S02]  /*b7a0*/  STG.E.U16 desc[UR36][R2.64], R0 ;  /* 0x0000000002007986 */ /* 0x0001e4000c101524 */
.L_x_2871:
[----:B------:R-:W-:-:S07]  /*b7b0*/  VIADD R22, R22, 0x80 ;  /* 0x0000008016167836 */ /* 0x000fce0000000000 */
.L_x_2830:
[----:B------:R-:W-:Y:S05]  /*b7c0*/  BSYNC.RECONVERGENT B6 ;  /* 0x0000000000067941 */ /* 0x000fea0003800200 */
.L_x_2829:
[----:B------:R-:W-:-:S13]  /*b7d0*/  ISETP.GE.AND P0, PT, R22, R25, PT ;  /* 0x000000191600720c */ /* 0x000fda0003f06270 */
[----:B------:R-:W-:Y:S05]  /*b7e0*/  @P0 EXIT ;  /* 0x000000000000094d */ /* 0x000fea0003800000 */
[----:B01234-:R-:W0:Y:S01]  /*b7f0*/  LDC.64 R2, c[0x0][0x388] ;  /* 0x0000e200ff027b82 */ /* 0x01fe220000000a00 */
[----:B------:R-:W1:Y:S01]  /*b800*/  LDCU UR4, c[0x0][0x3b4] ;  /* 0x00007680ff0477ac */ /* 0x000e620008000800 */
[----:B------:R-:W-:Y:S01]  /*b810*/  PRMT R0, R16, 0x9910, RZ ;  /* 0x0000991010007816 */ /* 0x000fe200000000ff */
[----:B------:R-:W-:-:S03]  /*b820*/  IMAD R22, R27, 0x200, R22 ;  /* 0x000002001b167824 */ /* 0x000fc600078e0216 */
[----:B------:R-:W-:Y:S01]  /*b830*/  ISETP.GT.AND P1, PT, R0, 0x9, PT ;  /* 0x000000090000780c */ /* 0x000fe20003f24270 */
[----:B-1----:R-:W-:-:S05]  /*b840*/  IMAD R5, R22, UR4, RZ ;  /* 0x0000000416057c24 */ /* 0x002fca000f8e02ff */
        /* <DEDUP_REMOVED lines=13> */
[----:B0-----:R-:W-:Y:S01]  /*b920*/  STG.E.U8 desc[UR36][R2.64], R17 ;  /* 0x0000001102007986 */ /* 0x001fe2000c101124 */
[----:B------:R-:W-:Y:S05]  /*b930*/  EXIT ;  /* 0x000000000000794d */ /* 0x000fea0003800000 */
.L_x_2904:
[----:B------:R-:W-:-:S06]  /*b940*/  HADD2.F32 R5, -RZ, R17.H0_H0 ;  /* 0x20000011ff057230 */ /* 0x000fcc0000004100 */
[----:B------:R-:W0:Y:S02]  /*b950*/  F2I.S64.TRUNC R4, R5 ;  /* 0x0000000500047311 */ /* 0x000e24000020d900 */
[----:B0-----:R-:W-:Y:S01]  /*b960*/  STG.E.U8 desc[UR36][R2.64], R4 ;  /* 0x0000000402007986 */ /* 0x001fe2000c101124 */
[----:B------:R-:W-:Y:S05]  /*b970*/  EXIT ;  /* 0x000000000000794d */ /* 0x000fea0003800000 */
.L_x_2903:
        /* <DEDUP_REMOVED lines=8> */
[----:B0-----:R-:W-:Y:S01]  /*ba00*/  STG.E.64 desc[UR36][R2.64], R4 ;  /* 0x0000000402007986 */ /* 0x001fe2000c101b24 */
[----:B------:R-:W-:Y:S05]  /*ba10*/  EXIT ;  /* 0x000000000000794d */ /* 0x000fea0003800000 */
.L_x_2907:
[----:B------:R-:W-:-:S06]  /*ba20*/  HADD2.F32 R17, -RZ, R17.H0_H0 ;  /* 0x20000011ff117230 */ /* 0x000fcc0000004100 */
[----:B------:R-:W0:Y:S02]  /*ba30*/  F2I.FTZ.TRUNC.NTZ R17, R17 ;  /* 0x0000001100117305 */ /* 0x000e24000021f100 */
[----:B0-----:R-:W-:Y:S01]  /*ba40*/  STG.E desc[UR36][R2.64], R17 ;  /* 0x0000001102007986 */ /* 0x001fe2000c101924 */
[----:B------:R-:W-:Y:S05]  /*ba50*/  EXIT ;  /* 0x000000000000794d */ /* 0x000fea0003800000 */
.L_x_2906:
[----:B------:R-:W-:-:S06]  /*ba60*/  HADD2.F32 R17, -RZ, R17.H0_H0 ;  /* 0x20000011ff117230 */ /* 0x000fcc0000004100 */
[----:B------:R-:W0:Y:S02]  /*ba70*/  F2I.FTZ.TRUNC.NTZ R17, R17 ;  /* 0x0000001100117305 */ /* 0x000e24000021f100 */
[----:B0-----:R-:W-:Y:S01]  /*ba80*/  STG.E.U16 desc[UR36][R2.64], R17 ;  /* 0x0000001102007986 */ /* 0x001fe2000c101524 */
[----:B------:R-:W-:Y:S05]  /*ba90*/  EXIT ;  /* 0x000000000000794d */ /* 0x000fea0003800000 */
.L_x_2902:
[----:B------:R-:W-:-:S13]  /*baa0*/  ISETP.GT.AND P0, PT, R0, 0x6, PT ;  /* 0x000000060000780c */ /* 0x000fda0003f04270 */
[----:B------:R-:W-:Y:S05]  /*bab0*/  @P0 BRA `(.L_x_2908) ;  /* 0x0000000000240947 */ /* 0x000fea0003800000 */
[----:B------:R-:W-:-:S13]  /*bac0*/  ISETP.NE.AND P0, PT, R0, 0x5, PT ;  /* 0x000000050000780c */ /* 0x000fda0003f05270 */
[----:B------:R-:W-:Y:S05]  /*bad0*/  @!P0 BRA `(.L_x_2909) ;  /* 0x0000000000148947 */ /* 0x000fea0003800000 */
[----:B------:R-:W-:-:S13]  /*bae0*/  ISETP.NE.AND P0, PT, R0, 0x6, PT ;  /* 0x000000060000780c */ /* 0x000fda0003f05270 */
[----:B------:R-:W-:Y:S05]  /*baf0*/  @P0 BRA `(.L_x_2905) ;  /* 0x0000000800280947 */ /* 0x000fea0003800000 */
[----:B------:R-:W-:-:S05]  /*bb00*/  HADD2.F32 R17, -RZ, R17.H0_H0 ;  /* 0x20000011ff117230 */ /* 0x000fca0000004100 */
[----:B------:R-:W-:Y:S01]  /*bb10*/  STG.E desc[UR36][R2.64], R17 ;  /* 0x0000001102007986 */ /* 0x000fe2000c101924 */
[----:B------:R-:W-:Y:S05]  /*bb20*/  EXIT ;  /* 0x000000000000794d */ /* 0x000fea0003800000 */
.L_x_2909:
[----:B------:R-:W-:Y:S01]  /*bb30*/  STG.E.U16 desc[UR36][R2.64], R17 ;  /* 0x0000001102007986 */ /* 0x000fe2000c101524 */
[----:B------:R-:W-:Y:S05]  /*bb40*/  EXIT ;  /* 0x000000000000794d */ /* 0x000fea0003800000 */
.L_x_2908:
        /* <DEDUP_REMOVED lines=8> */
[----:B------:R-:W-:Y:S01]  /*bbd0*/  STG.E.64 desc[UR36][R2.64], R4 ;  /* 0x0000000402007986 */ /* 0x000fe2000c101b24 */
[----:B------:R-:W-:Y:S05]  /*bbe0*/  EXIT ;  /* 0x000000000000794d */ /* 0x000fea0003800000 */
.L_x_2911:
[----:B------:R-:W-:-:S05]  /*bbf0*/  HADD2.F32 R0, -RZ, R17.H0_H0 ;  /* 0x20000011ff007230 */ /* 0x000fca0000004100 */
[----:B------:R-:W-:-:S04]  /*bc00*/  F2FP.F16.F32.PACK_AB R0, RZ, R0 ;  /* 0x00000000ff00723e */ /* 0x000fc800000000ff */
[----:B------:R-:W-:-:S05]  /*bc10*/  PRMT R0, R0, 0x5410, RZ ;  /* 0x0000541000007816 */ /* 0x000fca00000000ff */
[----:B------:R-:W-:Y:S01]  /*bc20*/  STG.E desc[UR36][R2.64], R0 ;  /* 0x0000000002007986 */ /* 0x000fe2000c101924 */
[----:B------:R-:W-:Y:S05]  /*bc30*/  EXIT ;  /* 0x000000000000794d */ /* 0x000fea0003800000 */
.L_x_2910:
[----:B------:R-:W-:-:S05]  /*bc40*/  HADD2.F32 R4, -RZ, R17.H0_H0 ;  /* 0x20000011ff047230 */ /* 0x000fca0000004100 */
[----:B------:R-:W-:-:S06]  /*bc50*/  FMUL.FTZ R4, R4, 1 ;  /* 0x3f80000004047820 */ /* 0x000fcc0000410000 */
[----:B------:R-:W0:Y:S02]  /*bc60*/  F2F.F64.F32 R4, R4 ;  /* 0x0000000400047310 */ /* 0x000e240000201800 */
[----:B0-----:R-:W-:Y:S01]  /*bc70*/  STG.E.64 desc[UR36][R2.64], R4 ;  /* 0x0000000402007986 */ /* 0x001fe2000c101b24 */
[----:B------:R-:W-:Y:S05]  /*bc80*/  EXIT ;  /* 0x000000000000794d */ /* 0x000fea0003800000 */
.L_x_2901:
        /* <DEDUP_REMOVED lines=12> */
[----:B0-----:R-:W-:Y:S01]  /*bd50*/  STG.E.U16 desc[UR36][R2.64], R5 ;  /* 0x0000000502007986 */ /* 0x001fe2000c101524 */
[----:B------:R-:W-:Y:S05]  /*bd60*/  EXIT ;  /* 0x000000000000794d */ /* 0x000fea0003800000 */
.L_x_2915:
        /* <DEDUP_REMOVED lines=18> */
.L_x_2918:
[----:B------:R-:W-:-:S04]  /*be90*/  SHF.R.U32.HI R5, RZ, 0x18, R5 ;  /* 0x00000018ff057819 */ /* 0x000fc80000011605 */
[----:B------:R-:W-:-:S07]  /*bea0*/  LOP3.LUT R0, R0, 0x80, R5, 0xf8, !PT ;  /* 0x0000008000007812 */ /* 0x000fce00078ef805 */
.L_x_2917:
[----:B------:R-:W-:Y:S05]  /*beb0*/  BSYNC.RECONVERGENT B0 ;  /* 0x0000000000007941 */ /* 0x000fea0003800200 */
.L_x_2916:
[----:B------:R-:W-:Y:S01]  /*bec0*/  STG.E.U8 desc[UR36][R2.64], R0 ;  /* 0x0000000002007986 */ /* 0x000fe2000c101124 */
[----:B------:R-:W-:Y:S05]  /*bed0*/  EXIT ;  /* 0x000000000000794d */ /* 0x000fea0003800000 */
.L_x_2914:
        /* <DEDUP_REMOVED lines=18> */
.L_x_2921:
[----:B------:R-:W-:-:S04]  /*c000*/  SHF.R.U32.HI R5, RZ, 0x18, R5 ;  /* 0x00000018ff057819 */ /* 0x000fc80000011605 */
[----:B------:R-:W-:-:S07]  /*c010*/  LOP3.LUT R0, R0, 0x80, R5, 0xf8, !PT ;  /* 0x0000008000007812 */ /* 0x000fce00078ef805 */
.L_x_2920:
[----:B------:R-:W-:Y:S05]  /*c020*/  BSYNC.RECONVERGENT B0 ;  /* 0x0000000000007941 */ /* 0x000fea0003800200 */
.L_x_2919:
[----:B------:R-:W-:Y:S01]  /*c030*/  STG.E.U8 desc[UR36][R2.64], R0 ;  /* 0x0000000002007986 */ /* 0x000fe2000c101124 */
[----:B------:R-:W-:Y:S05]  /*c040*/  EXIT ;  /* 0x000000000000794d */ /* 0x000fea0003800000 */
.L_x_2913:
        /* <DEDUP_REMOVED lines=22> */
.L_x_2923:
[----:B------:R-:W-:-:S06]  /*c1b0*/  HADD2.F32 R4, -RZ, R17.H0_H0 ;  /* 0x20000011ff047230 */ /* 0x000fcc0000004100 */
[----:B------:R-:W0:Y:S02]  /*c1c0*/  F2I.U64.TRUNC R4, R4 ;  /* 0x0000000400047311 */ /* 0x000e24000020d800 */
[----:B0-----:R-:W-:Y:S01]  /*c1d0*/  STG.E.64 desc[UR36][R2.64], R4 ;  /* 0x0000000402007986 */ /* 0x001fe2000c101b24 */
[----:B------:R-:W-:Y:S05]  /*c1e0*/  EXIT ;  /* 0x000000000000794d */ /* 0x000fea0003800000 */
.L_x_2922:
[----:B------:R-:W-:-:S06]  /*c1f0*/  HADD2.F32 R17, -RZ, R17.H0_H0 ;  /* 0x20000011ff117230 */ /* 0x000fcc0000004100 */
[----:B------:R-:W0:Y:S02]  /*c200*/  F2I.FTZ.U32.TRUNC.NTZ R17, R17 ;  /* 0x0000001100117305 */ /* 0x000e24000021f000 */
[----:B0-----:R-:W-:Y:S01]  /*c210*/  STG.E desc[UR36][R2.64], R17 ;  /* 0x0000001102007986 */ /* 0x001fe2000c101924 */
[----:B------:R-:W-:Y:S05]  /*c220*/  EXIT ;  /* 0x000000000000794d */ /* 0x000fea0003800000 */
.L_x_2912:
        /* <DEDUP_REMOVED lines=9> */
[----:B------:R-:W-:Y:S01]  /*c2c0*/  STG.E.U8 desc[UR36][R2.64], R5 ;  /* 0x0000000502007986 */ /* 0x000fe2000c101124 */
[----:B------:R-:W-:Y:S05]  /*c2d0*/  EXIT ;  /* 0x000000000000794d */ /* 0x000fea0003800000 */
.L_x_2925:
[----:B------:R-:W-:Y:S01]  /*c2e0*/  HADD2.F32 R17, -RZ, R17.H0_H0 ;  /* 0x20000011ff117230 */ /* 0x000fe20000004100 */
[----:B------:R-:W-:-:S04]  /*c2f0*/  CS2R R6, SRZ ;  /* 0x0000000000067805 */ /* 0x000fc8000001ff00 */
[----:B------:R-:W-:-:S06]  /*c300*/  FMUL.FTZ R4, R17, 1 ;  /* 0x3f80000011047820 */ /* 0x000fcc0000410000 */
[----:B------:R-:W0:Y:S02]  /*c310*/  F2F.F64.F32 R4, R4 ;  /* 0x0000000400047310 */ /* 0x000e240000201800 */
[----:B0-----:R-:W-:Y:S01]  /*c320*/  STG.E.128 desc[UR36][R2.64], R4 ;  /* 0x0000000402007986 */ /* 0x001fe2000c101d24 */
[----:B------:R-:W-:Y:S05]  /*c330*/  EXIT ;  /* 0x000000000000794d */ /* 0x000fea0003800000 */
.L_x_2924:
[----:B------:R-:W-:-:S13]  /*c340*/  ISETP.NE.AND P0, PT, R0, 0xf, PT ;  /* 0x0000000f0000780c */ /* 0x000fda0003f05270 */
[----:B------:R-:W-:Y:S05]  /*c350*/  @!P0 BRA `(.L_x_2926) ;  /* 0x0000000000e88947 */ /* 0x000fea0003800000 */
[----:B------:R-:W-:-:S13]  /*c360*/  ISETP.NE.AND P0, PT, R0, 0x17, PT ;  /* 0x000000170000780c */ /* 0x000fda0003f05270 */
[----:B------:R-:W-:Y:S05]  /*c370*/  @!P0 BRA `(.L_x_2927) ;  /* 0x0000000000908947 */ /* 0x000fea0003800000 */
[----:B------:R-:W-:-:S13]  /*c380*/  ISETP.NE.AND P0, PT, R0, 0x18, PT ;  /* 0x000000180000780c */ /* 0x000fda0003f05270 */
[----:B------:R-:W-:Y:S05]  /*c390*/  @!P0 BRA `(.L_x_2928) ;  /* 0x0000000000448947 */ /* 0x000fea0003800000 */
.L_x_2905:
        /* <DEDUP_REMOVED lines=8> */
[----:B0-----:R-:W-:-:S02]  /*c420*/  IMAD.U32 R4, RZ, RZ, UR4 ;  /* 0x00000004ff047e24 */ /* 0x001fc4000f8e00ff */
[----:B------:R-:W-:Y:S02]  /*c430*/  IMAD.U32 R5, RZ, RZ, UR5 ;  /* 0x00000005ff057e24 */ /* 0x000fe4000f8e00ff */
[----:B---3--:R-:W-:Y:S02]  /*c440*/  IMAD.U32 R6, RZ, RZ, UR6 ;  /* 0x00000006ff067e24 */ /* 0x008fe4000f8e00ff */
[----:B------:R-:W-:Y:S02]  /*c450*/  IMAD.U32 R7, RZ, RZ, UR7 ;  /* 0x00000007ff077e24 */ /* 0x000fe4000f8e00ff */
[----:B----4-:R-:W-:Y:S02]  /*c460*/  IMAD.U32 R10, RZ, RZ, UR8 ;  /* 0x00000008ff0a7e24 */ /* 0x010fe4000f8e00ff */
[----:B-1----:R-:W-:-:S07]  /*c470*/  IMAD.U32 R11, RZ, RZ, UR9 ;  /* 0x00000009ff0b7e24 */ /* 0x002fce000f8e00ff */
[----:B------:R-:W-:-:S07]  /*c480*/  LEPC R20, `(.L_x_2929) ;  /* 0x000000001014794e */ /* 0x000fce0000000000 */
[----:B--2---:R-:W-:Y:S05]  /*c490*/  CALL.ABS.NOINC R2 ;  /* 0x0000000002007343 */ /* 0x004fea0003c00000 */
.L_x_2929:
[----:B------:R-:W-:Y:S05]  /*c4a0*/  EXIT ;  /* 0x000000000000794d */ /* 0x000fea0003800000 */
.L_x_2928:
        /* <DEDUP_REMOVED lines=13> */
.L_x_2931:
[----:B------:R-:W-:Y:S05]  /*c580*/  BSYNC.RECONVERGENT B0 ;  /* 0x0000000000007941 */ /* 0x000fea0003800200 */
.L_x_2930:
[----:B------:R-:W-:-:S05]  /*c590*/  LOP3.LUT R5, R0, 0x80, R5, 0xf8, !PT ;  /* 0x0000008000057812 */ /* 0x000fca00078ef805 */
[----:B------:R-:W-:Y:S01]  /*c5a0*/  STG.E.U8 desc[UR36][R2.64], R5 ;  /* 0x0000000502007986 */ /* 0x000fe2000c101124 */
[----:B------:R-:W-:Y:S05]  /*c5b0*/  EXIT ;  /* 0x000000000000794d */ /* 0x000fea0003800000 */
.L_x_2927:
        /* <DEDUP_REMOVED lines=12> */
.L_x_2933:
[----:B------:R-:W-:Y:S01]  /*c680*/  IMAD.MOV.U32 R0, RZ, RZ, 0x7f ;  /* 0x0000007fff007424 */ /* 0x000fe200078e00ff */
[----:B------:R-:W-:-:S04]  /*c690*/  ISETP.GT.U32.AND P0, PT, R4, 0x7f800000, PT ;  /* 0x7f8000000400780c */ /* 0x000fc80003f04070 */
[----:B------:R-:W-:-:S09]  /*c6a0*/  SEL R0, R0, 0x7c, P0 ;  /* 0x0000007c00007807 */ /* 0x000fd20000000000 */
.L_x_2934:
[----:B------:R-:W-:Y:S05]  /*c6b0*/  BSYNC.RECONVERGENT B0 ;  /* 0x0000000000007941 */ /* 0x000fea0003800200 */
.L_x_2932:
[----:B------:R-:W-:-:S04]  /*c6c0*/  SHF.R.U32.HI R5, RZ, 0x18, R5 ;  /* 0x00000018ff057819 */ /* 0x000fc80000011605 */
[----:B------:R-:W-:-:S05]  /*c6d0*/  LOP3.LUT R5, R0, 0x80, R5, 0xf8, !PT ;  /* 0x0000008000057812 */ /* 0x000fca00078ef805 */
[----:B------:R-:W-:Y:S01]  /*c6e0*/  STG.E.U8 desc[UR36][R2.64], R5 ;  /* 0x0000000502007986 */ /* 0x000fe2000c101124 */
[----:B------:R-:W-:Y:S05]  /*c6f0*/  EXIT ;  /* 0x000000000000794d */ /* 0x000fea0003800000 */
.L_x_2926:
[----:B------:R-:W-:-:S05]  /*c700*/  HADD2.F32 R0, -RZ, R17.H0_H0 ;  /* 0x20000011ff007230 */ /* 0x000fca0000004100 */
[----:B------:R-:W-:-:S05]  /*c710*/  F2FP.BF16.F32.PACK_AB R0, RZ, R0 ;  /* 0x00000000ff00723e */ /* 0x000fca00000010ff */
[----:B------:R-:W-:Y:S01]  /*c720*/  STG.E.U16 desc[UR36][R2.64], R0 ;  /* 0x0000000002007986 */ /* 0x000fe2000c101524 */
[----:B------:R-:W-:Y:S05]  /*c730*/  EXIT ;  /* 0x000000000000794d */ /* 0x000fea0003800000 */
.L_x_2935:
        /* <DEDUP_REMOVED lines=12> */
.L_x_23135:


//--------------------- .text._ZN2at6native18elementwise_kernelILi128ELi4EZNS0_22gpu_kernel_impl_nocastINS0_13BinaryFunctorIN3c104HalfES5_S5_ZZZNS0_15binary_internal21div_trunc_kernel_cudaERNS_18TensorIteratorBaseEENKUlvE1_clEvENKUlvE1_clEvEUlS5_S5_E_EEEEvS8_RKT_EUliE_EEviT1_ --------------------------
	.section	.text._ZN2at6native18elementwise_kernelILi128ELi4EZNS0_22gpu_kernel_impl_nocastINS0_13BinaryFunctorIN3c104HalfES5_S5_ZZZNS0_15binary_internal21div_trunc_kernel_cudaERNS_18TensorIteratorBaseEENKUlvE1_clEvENKUlvE1_clEvEUlS5_S5_E_EEEEvS8_RKT_EUliE_EEviT1_,"ax",@progbits
	.align	128
        .global         _ZN2at6native18elementwise_kernelILi128ELi4EZNS0_22gpu_kernel_impl_nocastINS0_13BinaryFunctorIN3c104HalfES5_S5_ZZZNS0_15binary_internal21div_trunc_kernel_cudaERNS_18TensorIteratorBaseEENKUlvE1_clEvENKUlvE1_clEvEUlS5_S5_E_EEEEvS8_RKT_EUliE_EEviT1_
        .type           _ZN2at6native18elementwise_kernelILi128ELi4EZNS0_22gpu_kernel_impl_nocastINS0_13BinaryFunctorIN3c104HalfES5_S5_ZZZNS0_15binary_internal21div_trunc_kernel_cudaERNS_18TensorIteratorBaseEENKUlvE1_clEvENKUlvE1_clEvEUlS5_S5_E_EEEEvS8_RKT_EUliE_EEviT1_,@function
        .size           _ZN2at6native18elementwise_kernelILi128ELi4EZNS0_22gpu_kernel_impl_nocastINS0_13BinaryFunctorIN3c104HalfES5_S5_ZZZNS0_15binary_internal21div_trunc_kernel_cudaERNS_18TensorIteratorBaseEENKUlvE1_clEvENKUlvE1_clEvEUlS5_S5_E_EEEEvS8_RKT_EUliE_EEviT1_,(.L_x_23136 - _ZN2at6native18elementwise_kernelILi128ELi4EZNS0_22gpu_kernel_impl_nocastINS0_13BinaryFunctorIN3c104HalfES5_S5_ZZZNS0_15binary_internal21div_trunc_kernel_cudaERNS_18TensorIteratorBaseEENKUlvE1_clEvENKUlvE1_clEvEUlS5_S5_E_EEEEvS8_RKT_EUliE_EEviT1_)
        .other          _ZN2at6native18elementwise_kernelILi128ELi4EZNS0_22gpu_kernel_impl_nocastINS0_13BinaryFunctorIN3c104HalfES5_S5_ZZZNS0_15binary_internal21div_trunc_kernel_cudaERNS_18TensorIteratorBaseEENKUlvE1_clEvENKUlvE1_clEvEUlS5_S5_E_EEEEvS8_RKT_EUliE_EEviT1_,@"STO_CUDA_ENTRY STV_DEFAULT"
_ZN2at6native18elementwise_kernelILi128ELi4EZNS0_22gpu_kernel_impl_nocastINS0_13BinaryFunctorIN3c104HalfES5_S5_ZZZNS0_15binary_internal21div_trunc_kernel_cudaERNS_18TensorIteratorBaseEENKUlvE1_clEvENKUlvE1_clEvEUlS5_S5_E_EEEEvS8_RKT_EUliE_EEviT1_:
.text._ZN2at6native18elementwise_kernelILi128ELi4EZNS0_22gpu_kernel_impl_nocastINS0_13BinaryFunctorIN3c104HalfES5_S5_ZZZNS0_15binary_internal21div_trunc_kernel_cudaERNS_18TensorIteratorBaseEENKUlvE1_clEvENKUlvE1_clEvEUlS5_S5_E_EEEEvS8_RKT_EUliE_EEviT1_:
        /* <DEDUP_REMOVED lines=21> */
[----:B--2---:R-:W-:-:S04]  /*0150*/  HADD2.F32 R2, -RZ, R6.H0_H0 ;  /* 0x20000006ff027230 */ /* 0x004fc80000004100 */
[----:B------:R-:W0:Y:S01]  /*0160*/  MUFU.RCP R9, R2 ;  /* 0x0000000200097308 */ /* 0x000e220000001000 */
[----:B---3--:R-:W-:-:S05]  /*0170*/  HADD2.F32 R0, -RZ, R4.H0_H0 ;  /* 0x20000004ff007230 */ /* 0x008fca0000004100 */
[----:B0-----:R-:W-:Y:S02]  /*0180*/  FMUL.FTZ R0, R0, R9 ;  /* 0x0000000900007220 */ /* 0x001fe40000410000 */
[----:B------:R-:W0:Y:S03]  /*0190*/  LDC.64 R8, c[0x0][0x5e8] ;  /* 0x00017a00ff087b82 */ /* 0x000e260000000a00 */
[----:B------:R-:W-:-:S05]  /*01a0*/  F2FP.F16.F32.PACK_AB R0, RZ, R0 ;  /* 0x00000000ff00723e */ /* 0x000fca00000000ff */
[----:B------:R-:W-:-:S06]  /*01b0*/  HADD2.F32 R0, -RZ, R0.H0_H0 ;  /* 0x20000000ff007230 */ /* 0x000fcc0000004100 */
[----:B------:R-:W1:Y:S02]  /*01c0*/  FRND.TRUNC R0, R0 ;  /* 0x0000000000007307 */ /* 0x000e64000020d000 */
[----:B-1----:R-:W-:-:S05]  /*01d0*/  F2FP.F16.F32.PACK_AB R5, RZ, R0 ;  /* 0x00000000ff05723e */ /* 0x002fca00000000ff */
[----:B0-----:R0:W-:Y:S01]  /*01e0*/  STG.E.U16 desc[UR6][R8.64], R5 ;  /* 0x0000000508007986 */ /* 0x0011e2000c101506 */
[----:B------:R-:W-:Y:S05]  /*01f0*/  @P0 BRA `(.L_x_2940) ;  /* 0x0000000000880947 */ /* 0x000fea0003800000 */
[----:B------:R-:W1:Y:S08]  /*0200*/  LDC.64 R6, c[0x0][0x5f8] ;  /* 0x00017e00ff067b82 */ /* 0x000e700000000a00 */
[----:B0-----:R-:W0:Y:S01]  /*0210*/  LDC.64 R4, c[0x0][0x5f0] ;  /* 0x00017c00ff047b82 */ /* 0x001e220000000a00 */
[----:B-1----:R-:W2:Y:S04]  /*0220*/  LDG.E.U16 R6, desc[UR6][R6.64] ;  /* 0x0000000606067981 */ /* 0x002ea8000c1e1500 */
[----:B0-----:R-:W3:Y:S01]  /*0230*/  LDG.E.U16 R4, desc[UR6][R4.64] ;  /* 0x0000000604047981 */ /* 0x001ee2000c1e1500 */
[----:B------:R-:W-:Y:S01]  /*0240*/  IADD3 R3, PT, PT, R3, 0x80, RZ ;  /* 0x0000008003037810 */ /* 0x000fe20007ffe0ff */
        /* <DEDUP_REMOVED lines=9> */
[----:B0-----:R0:W-:Y:S02]  /*02e0*/  STG.E.U16 desc[UR6][R8.64], R5 ;  /* 0x0000000508007986 */ /* 0x0011e4000c101506 */
.L_x_2939:
[----:B------:R-:W-:-:S13]  /*02f0*/  ISETP.GE.AND P0, PT, R3, UR4, PT ;  /* 0x0000000403007c0c */ /* 0x000fda000bf06270 */
[----:B------:R-:W-:Y:S05]  /*0300*/  @P0 BREAK.RELIABLE B1 ;  /* 0x0000000000010942 */ /* 0x000fea0003800100 */
[----:B------:R-:W-:Y:S05]  /*0310*/  @P0 BRA `(.L_x_2940) ;  /* 0x0000000000400947 */ /* 0x000fea0003800000 */
[----:B------:R-:W-:Y:S05]  /*0320*/  BSYNC.RELIABLE B1 ;  /* 0x0000000000017941 */ /* 0x000fea0003800100 */
.L_x_2938:
        /* <DEDUP_REMOVED lines=15> */
.L_x_2940:
[----:B------:R-:W-:Y:S05]  /*0420*/  BSYNC.RECONVERGENT B0 ;  /* 0x0000000000007941 */ /* 0x000fea0003800200 */
.L_x_2937:
[----:B------:R-:W-:Y:S05]  /*0430*/  WARPSYNC.ALL ;  /* 0x0000000000007948 */ /* 0x000fea0003800000 */
[----:B------:R-:W-:-:S13]  /*0440*/  ISETP.GE.AND P0, PT, R3, UR4, PT ;  /* 0x0000000403007c0c */ /* 0x000fda000bf06270 */
[----:B------:R-:W-:Y:S05]  /*0450*/  @P0 EXIT ;  /* 0x000000000000094d */ /* 0x000fea0003800000 */
[----:B01----:R-:W0:Y:S08]  /*0460*/  LDC.64 R4, c[0x0][0x5f8] ;  /* 0x00017e00ff047b82 */ /* 0x003e300000000a00 */
[----:B------:R-:W1:Y:S01]  /*0470*/  LDC.64 R2, c[0x0][0x5f0] ;  /* 0x00017c00ff027b82 */ /* 0x000e620000000a00 */
[----:B0-----:R-:W2:Y:S04]  /*0480*/  LDG.E.U16 R4, desc[UR6][R4.64] ;  /* 0x0000000604047981 */ /* 0x001ea8000c1e1500 */
[----:B-1----:R-:W3:Y:S01]  /*0490*/  LDG.E.U16 R2, desc[UR6][R2.64] ;  /* 0x0000000602027981 */ /* 0x002ee2000c1e1500 */
        /* <DEDUP_REMOVED lines=9> */
[----:B0-----:R-:W-:Y:S01]  /*0530*/  STG.E.U16 desc[UR6][R6.64], R3 ;  /* 0x0000000306007986 */ /* 0x001fe2000c101506 */
[----:B------:R-:W-:Y:S05]  /*0540*/  EXIT ;  /* 0x000000000000794d */ /* 0x000fea0003800000 */
.L_x_2936:
        /* <DEDUP_REMOVED lines=356> */
.L_x_2944:
        /* <DEDUP_REMOVED lines=8> */
[----:B------:R-:W-:Y:S01]  /*1c10*/  IADD3 R3, PT, PT, R3, 0x80, RZ ;  /* 0x0000008003037810 */ /* 0x000fe20007ffe0ff */
[----:B--2---:R-:W-:-:S04]  /*1c20*/  HADD2.F32 R10, -RZ, R8.H0_H0 ;  /* 0x20000008ff0a7230 */ /* 0x004fc80000004100 */
[----:B------:R-:W1:Y:S01]  /*1c30*/  MUFU.RCP R11, R10 ;  /* 0x0000000a000b7308 */ /* 0x000e620000001000 */
[----:B---3--:R-:W-:-:S05]  /*1c40*/  HADD2.F32 R4, -RZ, R6.H0_H0 ;  /* 0x20000006ff047230 */ /* 0x008fca0000004100 */
[----:B-1----:R-:W-:-:S05]  /*1c50*/  FMUL.FTZ R4, R4, R11 ;  /* 0x0000000b04047220 */ /* 0x002fca0000410000 */
[----:B------:R-:W-:-:S05]  /*1c60*/  F2FP.F16.F32.PACK_AB R4, RZ, R4 ;  /* 0x00000004ff04723e */ /* 0x000fca00000000ff */
[----:B------:R-:W-:Y:S01]  /*1c70*/  HADD2.F32 R11, -RZ, R4.H0_H0 ;  /* 0x20000004ff0b7230 */ /* 0x000fe20000004100 */
[----:B0-----:R-:W-:-:S04]  /*1c80*/  IADD3 R4, P0, PT, R5, UR8, RZ ;  /* 0x0000000805047c10 */ /* 0x001fc8000ff1e0ff */
[----:B------:R-:W-:Y:S01]  /*1c90*/  IADD3.X R5, PT, PT, RZ, UR9, RZ, P0, !PT ;  /* 0x00000009ff057c10 */ /* 0x000fe200087fe4ff */
[----:B------:R-:W0:Y:S01]  /*1ca0*/  FRND.TRUNC R11, R11 ;  /* 0x0000000b000b7307 */ /* 0x000e22000020d000 */
[----:B------:R-:W-:-:S13]  /*1cb0*/  ISETP.GE.AND P0, PT, R3, UR4, PT ;  /* 0x0000000403007c0c */ /* 0x000fda000bf06270 */
[----:B------:R-:W-:Y:S05]  /*1cc0*/  @P0 BREAK.RELIABLE B1 ;  /* 0x0000000000010942 */ /* 0x000fea0003800100 */
[----:B0-----:R-:W-:-:S05]  /*1cd0*/  F2FP.F16.F32.PACK_AB R7, RZ, R11 ;  /* 0x0000000bff07723e */ /* 0x001fca00000000ff */
        /* <DEDUP_REMOVED lines=350> */
.L_x_2946:
        /* <DEDUP_REMOVED lines=17> */
[----:B------:R-:W0:Y:S02]  /*33d0*/  FRND.TRUNC R11, R11 ;  /* 0x0000000b000b7307 */ /* 0x000e24000020d000 */
[----:B0-----:R-:W-:-:S05]  /*33e0*/  F2FP.F16.F32.PACK_AB R7, RZ, R11 ;  /* 0x0000000bff07723e */ /* 0x001fca00000000ff */
[----:B------:R0:W-:Y:S02]  /*33f0*/  STG.E.U16 desc[UR6][R4.64], R7 ;  /* 0x0000000704007986 */ /* 0x0001e4000c101506 */
.L_x_2943:
[----:B------:R-:W-:-:S13]  /*3400*/  ISETP.GE.AND P0, PT, R3, UR4, PT ;  /* 0x0000000403007c0c */ /* 0x000fda000bf06270 */
[----:B------:R-:W-:Y:S05]  /*3410*/  @P0 BREAK.RELIABLE B1 ;  /* 0x0000000000010942 */ /* 0x000fea0003800100 */
[----:B------:R-:W-:Y:S05]  /*3420*/  @P0 BRA `(.L_x_2945) ;  /* 0x0000001400c40947 */ /* 0x000fea0003800000 */
[----:B------:R-:W-:Y:S05]  /*3430*/  BSYNC.RELIABLE B1 ;  /* 0x0000000000017941 */ /* 0x000fea0003800100 */
.L_x_2942:
        /* <DEDUP_REMOVED lines=348> */
.L_x_2947:
        /* <DEDUP_REMOVED lines=20> */
.L_x_2945:
[----:B------:R-:W-:Y:S05]  /*4b40*/  BSYNC.RECONVERGENT B0 ;  /* 0x0000000000007941 */ /* 0x000fea0003800200 */
.L_x_2941:
        /* <DEDUP_REMOVED lines=351> */
.L_x_2948:
        /* <DEDUP_REMOVED lines=9> */
[----:B------:R-:W-:Y:S01]  /*61d0*/  IADD3.X R3, PT, PT, RZ, UR5, RZ, P0, !PT ;  /* 0x00000005ff037c10 */ /* 0x000fe200087fe4ff */
[----:B--2---:R-:W-:-:S04]  /*61e0*/  HADD2.F32 R8, -RZ, R6.H0_H0 ;  /* 0x20000006ff087230 */ /* 0x004fc80000004100 */
[----:B------:R-:W0:Y:S01]  /*61f0*/  MUFU.RCP R9, R8 ;  /* 0x0000000800097308 */ /* 0x000e220000001000 */
[----:B---3--:R-:W-:-:S05]  /*6200*/  HADD2.F32 R0, -RZ, R4.H0_H0 ;  /* 0x20000004ff007230 */ /* 0x008fca0000004100 */
[----:B0-----:R-:W-:-:S05]  /*6210*/  FMUL.FTZ R0, R0, R9 ;  /* 0x0000000900007220 */ /* 0x001fca0000410000 */
[----:B------:R-:W-:-:S05]  /*6220*/  F2FP.F16.F32.PACK_AB R0, RZ, R0 ;  /* 0x00000000ff00723e */ /* 0x000fca00000000ff */
[----:B------:R-:W-:-:S06]  /*6230*/  HADD2.F32 R0, -RZ, R0.H0_H0 ;  /* 0x20000000ff007230 */ /* 0x000fcc0000004100 */
[----:B------:R-:W0:Y:S02]  /*6240*/  FRND.TRUNC R0, R0 ;  /* 0x0000000000007307 */ /* 0x000e24000020d000 */
[----:B0-----:R-:W-:-:S05]  /*6250*/  F2FP.F16.F32.PACK_AB R5, RZ, R0 ;  /* 0x00000000ff05723e */ /* 0x001fca00000000ff */
[----:B------:R-:W-:Y:S01]  /*6260*/  STG.E.U16 desc[UR6][R2.64], R5 ;  /* 0x0000000502007986 */ /* 0x000fe2000c101506 */
[----:B------:R-:W-:Y:S05]  /*6270*/  EXIT ;  /* 0x000000000000794d */ /* 0x000fea0003800000 */
.L_x_2949:
        /* <DEDUP_REMOVED lines=16> */
.L_x_23136:


//--------------------- .text._ZN2at6native27unrolled_elementwise_kernelINS0_13BinaryFunctorIN3c104HalfES4_S4_ZZZNS0_15binary_internal21div_trunc_kernel_cudaERNS_18TensorIteratorBaseEENKUlvE1_clEvENKUlvE1_clEvEUlS4_S4_E_EESt5arrayIPcLm3EELi4E23TrivialOffsetCalculatorILi2EjESF_ILi1EjENS0_6memory15LoadWithoutCastENSI_16StoreWithoutCastEEEviT_T0_T2_T3_T4_T5_ --------------------------
	.section	.text._ZN2at6native27unrolled_elementwise_kernelINS0_13BinaryFunctorIN3c104HalfES4_S4_ZZZNS0_15binary_internal21div_trunc_kernel_cudaERNS_18TensorIteratorBaseEENKUlvE1_clEvENKUlvE1_clEvEUlS4_S4_E_EESt5arrayIPcLm3EELi4E23TrivialOffsetCalculatorILi2EjESF_ILi1EjENS0_6memory15LoadWithoutCastENSI_16StoreWithoutCastEEEviT_T0_T2_T3_T4_T5_,"ax",@progbits
	.align	128
        .global         _ZN2at6native27unrolled_elementwise_kernelINS0_13BinaryFunctorIN3c104HalfES4_S4_ZZZNS0_15binary_internal21div_trunc_kernel_cudaERNS_18TensorIteratorBaseEENKUlvE1_clEvENKUlvE1_clEvEUlS4_S4_E_EESt5arrayIPcLm3EELi4E23TrivialOffsetCalculatorILi2EjESF_ILi1EjENS0_6memory15LoadWithoutCastENSI_16StoreWithoutCastEEEviT_T0_T2_T3_T4_T5_
        .type           _ZN2at6native27unrolled_elementwise_kernelINS0_13BinaryFunctorIN3c104HalfES4_S4_ZZZNS0_15binary_internal21div_trunc_kernel_cudaERNS_18TensorIteratorBaseEENKUlvE1_clEvENKUlvE1_clEvEUlS4_S4_E_EESt5arrayIPcLm3EELi4E23TrivialOffsetCalculatorILi2EjESF_ILi1EjENS0_6memory15LoadWithoutCastENSI_16StoreWithoutCastEEEviT_T0_T2_T3_T4_T5_,@function
        .size           _ZN2at6native27unrolled_elementwise_kernelINS0_13BinaryFunctorIN3c104HalfES4_S4_ZZZNS0_15binary_internal21div_trunc_kernel_cudaERNS_18TensorIteratorBaseEENKUlvE1_clEvENKUlvE1_clEvEUlS4_S4_E_EESt5arrayIPcLm3EELi4E23TrivialOffsetCalculatorILi2EjESF_ILi1EjENS0_6memory15LoadWithoutCastENSI_16StoreWithoutCastEEEviT_T0_T2_T3_T4_T5_,(.L_x_23137 - _ZN2at6native27unrolled_elementwise_kernelINS0_13BinaryFunctorIN3c104HalfES4_S4_ZZZNS0_15binary_internal21div_trunc_kernel_cudaERNS_18TensorIteratorBaseEENKUlvE1_clEvENKUlvE1_clEvEUlS4_S4_E_EESt5arrayIPcLm3EELi4E23TrivialOffsetCalculatorILi2EjESF_ILi1EjENS0_6memory15LoadWithoutCastENSI_16StoreWithoutCastEEEviT_T0_T2_T3_T4_T5_)
        .other          _ZN2at6native27unrolled_elementwise_kernelINS0_13BinaryFunctorIN3c104HalfES4_S4_ZZZNS0_15binary_internal21div_trunc_kernel_cudaERNS_18TensorIteratorBaseEENKUlvE1_clEvENKUlvE1_clEvEUlS4_S4_E_EESt5arrayIPcLm3EELi4E23TrivialOffsetCalculatorILi2EjESF_ILi1EjENS0_6memory15LoadWithoutCastENSI_16StoreWithoutCastEEEviT_T0_T2_T3_T4_T5_,@"STO_CUDA_ENTRY STV_DEFAULT"
_ZN2at6native27unrolled_elementwise_kernelINS0_13BinaryFunctorIN3c104HalfES4_S4_ZZZNS0_15binary_internal21div_trunc_kernel_cudaERNS_18TensorIteratorBaseEENKUlvE1_clEvENKUlvE1_clEvEUlS4_S4_E_EESt5arrayIPcLm3EELi4E23TrivialOffsetCalculatorILi2EjESF_ILi1EjENS0_6memory15LoadWithoutCastENSI_16StoreWithoutCastEEEviT_T0_T2_T3_T4_T5_:
.text._ZN2at6native27unrolled_elementwise_kernelINS0_13BinaryFunctorIN3c104HalfES4_S4_ZZZNS0_15binary_internal21div_trunc_kernel_cudaERNS_18TensorIteratorBaseEENKUlvE1_clEvENKUlvE1_clEvEUlS4_S4_E_EESt5arrayIPcLm3EELi4E23TrivialOffsetCalculatorILi2EjESF_ILi1EjENS0_6memory15LoadWithoutCastENSI_16StoreWithoutCastEEEviT_T0_T2_T3_T4_T5_:
        /* <DEDUP_REMOVED lines=11> */
[----:B--2---:R-:W-:Y:S02]  /*00b0*/  MOV R14, R0 ;  /* 0x00000000000e7202 */ /* 0x004fe40000000f00 */
[----:B------:R-:W-:-:S05]  /*00c0*/  ISETP.GE.AND P0, PT, R0, R17, PT ;  /* 0x000000110000720c */ /* 0x000fca0003f06270 */
[----:B------:R-:W2:Y:S08]  /*00d0*/  LDC.64 R2, c[0x0][0x398] ;  /* 0x0000e600ff027b82 */ /* 0x000eb00000000a00 */
[----:B------:R-:W-:Y:S01]  /*00e0*/  @!P0 VIADD R0, R14, 0x80 ;  /* 0x000000800e008836 */ /* 0x000fe20000000000 */
[----:B------:R-:W-:-:S04]  /*00f0*/  @!P0 LEA R23, R15, R14, 0x9 ;  /* 0x0000000e0f178211 */ /* 0x000fc800078e48ff */
[CC--:B------:R-:W-:Y:S01]  /*0100*/  ISETP.GE.AND P1, PT, R0.reuse, R17.reuse, PT ;  /* 0x000000110000720c */ /* 0x0c0fe20003f26270 */
[----:B--2---:R-:W-:Y:S02]  /*0110*/  @!P0 IMAD.WIDE.U32 R26, R23, 0x2, R2 ;  /* 0x00000002171a8825 */ /* 0x004fe400078e0002 */
[----:B------:R-:W2:Y:S10]  /*0120*/  LDC.64 R2, c[0x0][0x390] ;  /* 0x0000e400ff027b82 */ /* 0x000eb40000000a00 */
[----:B------:R-:W-:Y:S01]  /*0130*/  @!P1 IMAD R13, R15, 0x200, R0 ;  /* 0x000002000f0d9824 */ /* 0x000fe200078e0200 */
[----:B------:R-:W-:Y:S01]  /*0140*/  @!P1 IADD3 R0, PT, PT, R0, 0x80, RZ ;  /* 0x0000008000009810 */ /* 0x000fe20007ffe0ff */
[----:B-1----:R-:W2:Y:S03]  /*0150*/  @!P0 LDG.E.U16 R20, desc[UR4][R26.64] ;  /* 0x000000041a148981 */ /* 0x002ea6000c1e1500 */
[----:B------:R-:W-:Y:S01]  /*0160*/  ISETP.GE.AND P2, PT, R0, R17, PT ;  /* 0x000000110000720c */ /* 0x000fe20003f46270 */
[----:B---3--:R-:W-:Y:S01]  /*0170*/  @!P0 IMAD.WIDE.U32 R10, R23, 0x2, R10 ;  /* 0x00000002170a8825 */ /* 0x008fe200078e000a */
[----:B------:R-:W-:-:S02]  /*0180*/  PRMT R23, RZ, 0x7610, R23 ;  /* 0x00007610ff177816 */ /* 0x000fc40000000017 */
[----:B------:R-:W-:Y:S01]  /*0190*/  PRMT R21, RZ, 0x7610, R21 ;  /* 0x00007610ff157816 */ /* 0x000fe20000000015 */
[C---:B----4-:R-:W-:Y:S01]  /*01a0*/  @!P1 IMAD.WIDE.U32 R8, R13.reuse, 0x2, R8 ;  /* 0x000000020d089825 */ /* 0x050fe200078e0008 */
[----:B------:R-:W-:Y:S02]  /*01b0*/  PRMT R22, RZ, 0x7610, R22 ;  /* 0x00007610ff167816 */ /* 0x000fe40000000016 */
[----:B------:R-:W3:Y:S01]  /*01c0*/  @!P0 LDG.E.U16 R23, desc[UR4][R10.64] ;  /* 0x000000040a178981 */ /* 0x000ee2000c1e1500 */
[----:B0-----:R-:W-:Y:S02]  /*01d0*/  @!P1 IMAD.WIDE.U32 R4, R13, 0x2, R4 ;  /* 0x000000020d049825 */ /* 0x001fe400078e0004 */
[----:B------:R-:W0:Y:S01]  /*01e0*/  LDC.64 R12, c[0x0][0x398] ;  /* 0x0000e600ff0c7b82 */ /* 0x000e220000000a00 */
[----:B------:R2:W4:Y:S01]  /*01f0*/  @!P1 LDG.E.U16 R21, desc[UR4][R8.64] ;  /* 0x0000000408159981 */ /* 0x000522000c1e1500 */
[----:B------:R-:W-:-:S04]  /*0200*/  @!P2 IMAD R25, R15, 0x200, R0 ;  /* 0x000002000f19a824 */ /* 0x000fc800078e0200 */
[----:B-----5:R-:W-:-:S05]  /*0210*/  @!P2 IMAD.WIDE.U32 R6, R25, 0x2, R6 ;  /* 0x000000021906a825 */ /* 0x020fca00078e0006 */
[----:B------:R1:W5:Y:S01]  /*0220*/  @!P2 LDG.E.U16 R22, desc[UR4][R6.64] ;  /* 0x000000040616a981 */ /* 0x000362000c1e1500 */
[----:B------:R-:W-:Y:S01]  /*0230*/  @!P2 IADD3 R0, PT, PT, R0, 0x80, RZ ;  /* 0x000000800000a810 */ /* 0x000fe20007ffe0ff */
[----:B--2---:R-:W-:Y:S01]  /*0240*/  @!P2 IMAD.WIDE.U32 R8, R25, 0x2, R2 ;  /* 0x000000021908a825 */ /* 0x004fe200078e0002 */
[----:B------:R-:W-:Y:S01]  /*0250*/  PRMT R24, RZ, 0x7610, R24 ;  /* 0x00007610ff187816 */ /* 0x000fe20000000018 */
[----:B------:R-:W2:Y:S01]  /*0260*/  LDC.64 R2, c[0x0][0x390] ;  /* 0x0000e400ff027b82 */ /* 0x000ea20000000a00 */
[----:B------:R-:W-:Y:S02]  /*0270*/  ISETP.GE.AND P0, PT, R0, R17, PT ;  /* 0x000000110000720c */ /* 0x000fe40003f06270 */
[----:B------:R-:W-:Y:S02]  /*0280*/  PRMT R25, RZ, 0x7610, R25 ;  /* 0x00007610ff197816 */ /* 0x000fe40000000019 */
[----:B------:R-:W5:Y:S04]  /*0290*/  @!P1 LDG.E.U16 R24, desc[UR4][R4.64] ;  /* 0x0000000404189981 */ /* 0x000f68000c1e1500 */
[----:B------:R2:W5:Y:S05]  /*02a0*/  @!P2 LDG.E.U16 R25, desc[UR4][R8.64] ;  /* 0x000000040819a981 */ /* 0x00056a000c1e1500 */
[--C-:B------:R-:W-:Y:S01]  /*02b0*/  @!P0 IMAD R11, R15, 0x200, R0.reuse ;  /* 0x000002000f0b8824 */ /* 0x100fe200078e0200 */
[----:B------:R-:W-:-:S03]  /*02c0*/  PRMT R0, RZ, 0x7610, R0 ;  /* 0x00007610ff007816 */ /* 0x000fc60000000000 */
[----:B0-----:R-:W-:-:S05]  /*02d0*/  @!P0 IMAD.WIDE.U32 R12, R11, 0x2, R12 ;  /* 0x000000020b0c8825 */ /* 0x001fca00078e000c */
[----:B------:R-:W5:Y:S01]  /*02e0*/  @!P0 LDG.E.U16 R0, desc[UR4][R12.64] ;  /* 0x000000040c008981 */ /* 0x000f62000c1e1500 */
[----:B-1----:R-:W-:Y:S01]  /*02f0*/  PRMT R6, RZ, 0x7610, R6 ;  /* 0x00007610ff067816 */ /* 0x002fe20000000006 */
[----:B--2---:R-:W-:-:S05]  /*0300*/  @!P0 IMAD.WIDE.U32 R2, R11, 0x2, R2 ;  /* 0x000000020b028825 */ /* 0x004fca00078e0002 */
[----:B------:R0:W2:Y:S01]  /*0310*/  @!P0 LDG.E.U16 R6, desc[UR4][R2.64] ;  /* 0x0000000402068981 */ /* 0x0000a2000c1e1500 */
[C---:B------:R-:W-:Y:S01]  /*0320*/  ISETP.GE.AND P1, PT, R14.reuse, R17, PT ;  /* 0x000000110e00720c */ /* 0x040fe20003f26270 */
[C---:B------:R-:W-:Y:S01]  /*0330*/  VIADD R8, R14.reuse, 0x100 ;  /* 0x000001000e087836 */ /* 0x040fe20000000000 */
[----:B------:R-:W-:-:S04]  /*0340*/  IADD3 R4, PT, PT, R14, 0x80, RZ ;  /* 0x000000800e047810 */ /* 0x000fc80007ffe0ff */
[-C--:B------:R-:W-:Y:S02]  /*0350*/  ISETP.GE.AND P2, PT, R4, R17.reuse, PT ;  /* 0x000000110400720c */ /* 0x080fe40003f46270 */
[----:B------:R-:W-:Y:S02]  /*0360*/  ISETP.GE.AND P3, PT, R8, R17, PT ;  /* 0x000000110800720c */ /* 0x000fe40003f66270 */
[----:B0-----:R-:W-:-:S04]  /*0370*/  IADD3 R2, PT, PT, R14, 0x180, RZ ;  /* 0x000001800e027810 */ /* 0x001fc80007ffe0ff */
[----:B------:R-:W-:Y:S02]  /*0380*/  ISETP.GE.AND P0, PT, R2, R17, PT ;  /* 0x000000110200720c */ /* 0x000fe40003f06270 */
[----:B------:R-:W0:Y:S01]  /*0390*/  @!P1 LDC.64 R2, c[0x0][0x388] ;  /* 0x0000e200ff029b82 */ /* 0x000e220000000a00 */
[----:B------:R-:W-:Y:S01]  /*03a0*/  @!P1 IMAD R7, R15, 0x200, R14 ;  /* 0x000002000f079824 */ /* 0x000fe200078e020e */
[----:B------:R-:W-:-:S04]  /*03b0*/  @!P1 MOV R14, R4 ;  /* 0x00000004000e9202 */ /* 0x000fc80000000f00 */
[----:B------:R-:W-:Y:S01]  /*03c0*/  ISETP.GE.AND P4, PT, R14, R17, PT ;  /* 0x000000110e00720c */ /* 0x000fe20003f86270 */
[----:B0-----:R-:W-:Y:S01]  /*03d0*/  @!P1 IMAD.WIDE.U32 R2, R7, 0x2, R2 ;  /* 0x0000000207029825 */ /* 0x001fe200078e0002 */
[----:B------:R-:W-:Y:S03]  /*03e0*/  BSSY.RECONVERGENT B0, `(.L_x_2950) ;  /* 0x0000029000007945 */ /* 0x000fe60003800200 */
[----:B------:R-:W-:-:S06]  /*03f0*/  @!P1 HADD2.F32 R20, -RZ, R20.H0_H0 ;  /* 0x20000014ff149230 */ /* 0x000fcc0000004100 */
[----:B------:R-:W0:Y:S01]  /*0400*/  @!P1 MUFU.RCP R20, R20 ;  /* 0x0000001400149308 */ /* 0x000e220000001000 */
[----:B---3--:R-:W-:Y:S02]  /*0410*/  @!P1 HADD2.F32 R23, -RZ, R23.H0_H0 ;  /* 0x20000017ff179230 */ /* 0x008fe40000004100 */
[----:B----4-:R-:W-:-:S03]  /*0420*/  @!P2 HADD2.F32 R21, -RZ, R21.H0_H0 ;  /* 0x20000015ff15a230 */ /* 0x010fc60000004100 */
[----:B0-----:R-:W-:Y:S01]  /*0430*/  @!P1 FMUL.FTZ R23, R23, R20 ;  /* 0x0000001417179220 */ /* 0x001fe20000410000 */
[----:B-----5:R-:W-:-:S04]  /*0440*/  @!P3 HADD2.F32 R22, -RZ, R22.H0_H0 ;  /* 0x20000016ff16b230 */ /* 0x020fc80000004100 */
[----:B------:R-:W-:Y:S01]  /*0450*/  @!P1 F2FP.F16.F32.PACK_AB R23, RZ, R23 ;  /* 0x00000017ff17923e */ /* 0x000fe200000000ff */
[----:B------:R-:W0:Y:S04]  /*0460*/  @!P2 MUFU.RCP R21, R21 ;  /* 0x000000150015a308 */ /* 0x000e280000001000 */
[----:B------:R-:W-:-:S04]  /*0470*/  @!P1 HADD2.F32 R23, -RZ, R23.H0_H0 ;  /* 0x20000017ff179230 */ /* 0x000fc80000004100 */
[----:B------:R-:W1:Y:S01]  /*0480*/  @!P3 MUFU.RCP R22, R22 ;  /* 0x000000160016b308 */ /* 0x000e620000001000 */
[----:B------:R-:W-:Y:S02]  /*0490*/  @!P2 HADD2.F32 R24, -RZ, R24.H0_H0 ;  /* 0x20000018ff18a230 */ /* 0x000fe40000004100 */
[----:B------:R-:W-:-:S05]  /*04a0*/  @!P3 HADD2.F32 R25, -RZ, R25.H0_H0 ;  /* 0x20000019ff19b230 */ /* 0x000fca0000004100 */
[----:B------:R-:W3:Y:S01]  /*04b0*/  @!P1 FRND.TRUNC R23, R23 ;  /* 0x0000001700179307 */ /* 0x000ee2000020d000 */
[----:B0-----:R-:W-:Y:S01]  /*04c0*/  @!P2 FMUL.FTZ R24, R24, R21 ;  /* 0x000000151818a220 */ /* 0x001fe20000410000 */
[----:B-1----:R-:W-:-:S04]  /*04d0*/  @!P3 FMUL.FTZ R25, R25, R22 ;  /* 0x000000161919b220 */ /* 0x002fc80000410000 */
[----:B------:R-:W-:Y:S02]  /*04e0*/  @!P2 F2FP.F16.F32.PACK_AB R24, RZ, R24 ;  /* 0x00000018ff18a23e */ /* 0x000fe400000000ff */
[----:B------:R-:W-:Y:S02]  /*04f0*/  @!P3 F2FP.F16.F32.PACK_AB R25, RZ, R25 ;  /* 0x00000019ff19b23e */ /* 0x000fe400000000ff */
[----:B---3--:R-:W-:Y:S01]  /*0500*/  @!P1 F2FP.F16.F32.PACK_AB R19, RZ, R23 ;  /* 0x00000017ff13923e */ /* 0x008fe200000000ff */
[----:B------:R-:W-:Y:S02]  /*0510*/  @!P2 HADD2.F32 R24, -RZ, R24.H0_H0 ;  /* 0x20000018ff18a230 */ /* 0x000fe40000004100 */
[----:B------:R-:W-:Y:S02]  /*0520*/  @!P0 HADD2.F32 R0, -RZ, R0.H0_H0 ;  /* 0x20000000ff008230 */ /* 0x000fe40000004100 */
[----:B------:R-:W-:Y:S01]  /*0530*/  @!P3 HADD2.F32 R25, -RZ, R25.H0_H0 ;  /* 0x20000019ff19b230 */ /* 0x000fe20000004100 */
[----:B------:R0:W-:Y:S01]  /*0540*/  @!P1 STG.E.U16 desc[UR4][R2.64], R19 ;  /* 0x0000001302009986 */ /* 0x0001e2000c101504 */
[----:B------:R-:W1:Y:S08]  /*0550*/  @!P0 MUFU.RCP R5, R0 ;  /* 0x0000000000058308 */ /* 0x000e700000001000 */
[----:B------:R-:W3:Y:S08]  /*0560*/  @!P2 FRND.TRUNC R24, R24 ;  /* 0x000000180018a307 */ /* 0x000ef0000020d000 */
[----:B------:R-:W4:Y:S01]  /*0570*/  @!P3 FRND.TRUNC R25, R25 ;  /* 0x000000190019b307 */ /* 0x000f22000020d000 */
[----:B--2---:R-:W-:-:S05]  /*0580*/  @!P0 HADD2.F32 R6, -RZ, R6.H0_H0 ;  /* 0x20000006ff068230 */ /* 0x004fca0000004100 */
[----:B-1----:R-:W-:Y:S01]  /*0590*/  @!P0 FMUL.FTZ R6, R6, R5 ;  /* 0x0000000506068220 */ /* 0x002fe20000410000 */
[----:B---3--:R-:W-:Y:S02]  /*05a0*/  @!P2 F2FP.F16.F32.PACK_AB R16, RZ, R24 ;  /* 0x00000018ff10a23e */ /* 0x008fe400000000ff */
[----:B----4-:R-:W-:Y:S01]  /*05b0*/  @!P3 F2FP.F16.F32.PACK_AB R18, RZ, R25 ;  /* 0x00000019ff12b23e */ /* 0x010fe200000000ff */
        /* <DEDUP_REMOVED lines=11> */
.L_x_2951:
[----:B------:R-:W-:Y:S05]  /*0670*/  BSYNC.RECONVERGENT B0 ;  /* 0x0000000000007941 */ /* 0x000fea0003800200 */
.L_x_2950:
[----:B------:R-:W-:Y:S02]  /*0680*/  ISETP.GE.AND P1, PT, R14, R17, PT ;  /* 0x000000110e00720c */ /* 0x000fe40003f26270 */
[----:B------:R-:W-:-:S05]  /*0690*/  @!P0 F2FP.F16.F32.PACK_AB R6, RZ, R6 ;  /* 0x00000006ff06823e */ /* 0x000fca00000000ff */
[----:B------:R-:W-:-:S06]  /*06a0*/  @!P0 HADD2.F32 R6, -RZ, R6.H0_H0 ;  /* 0x20000006ff068230 */ /* 0x000fcc0000004100 */
[----:B------:R-:W-:Y:S05]  /*06b0*/  @P1 EXIT ;  /* 0x000000000000194d */ /* 0x000fea0003800000 */
[----:B0-----:R-:W0:Y:S01]  /*06c0*/  LDC.64 R2, c[0x0][0x388] ;  /* 0x0000e200ff027b82 */ /* 0x001e220000000a00 */
[----:B------:R-:W1:Y:S01]  /*06d0*/  @!P0 FRND.TRUNC R6, R6 ;  /* 0x0000000600068307 */ /* 0x000e62000020d000 */
[----:B------:R-:W-:Y:S02]  /*06e0*/  LEA R15, R15, R14, 0x9 ;  /* 0x0000000e0f0f7211 */ /* 0x000fe400078e48ff */
[----:B-1----:R-:W-:-:S03]  /*06f0*/  @!P0 F2FP.F16.F32.PACK_AB R0, RZ, R6 ;  /* 0x00000006ff00823e */ /* 0x002fc600000000ff */
[----:B0-----:R-:W-:-:S05]  /*0700*/  IMAD.WIDE.U32 R2, R15, 0x2, R2 ;  /* 0x000000020f027825 */ /* 0x001fca00078e0002 */
[----:B------:R-:W-:Y:S01]  /*0710*/  STG.E.U16 desc[UR4][R2.64], R0 ;  /* 0x0000000002007986 */ /* 0x000fe2000c101504 */
[----:B------:R-:W-:Y:S05]  /*0720*/  EXIT ;  /* 0x000000000000794d */ /* 0x000fea0003800000 */
.L_x_2952:
        /* <DEDUP_REMOVED lines=13> */
.L_x_23137:


//--------------------- .text._ZN2at6native29vectorized_elementwise_kernelILi2ENS0_13BinaryFunctorIN3c104HalfES4_S4_ZZZNS0_15binary_internal21div_trunc_kernel_cudaERNS_18TensorIteratorBaseEENKUlvE1_clEvENKUlvE1_clEvEUlS4_S4_E_EESt5arrayIPcLm3EEEEviT0_T1_ --------------------------
	.section	.text._ZN2at6native29vectorized_elementwise_kernelILi2ENS0_13BinaryFunctorIN3c104HalfES4_S4_ZZZNS0_15binary_internal21div_trunc_kernel_cudaERNS_18TensorIteratorBaseEENKUlvE1_clEvENKUlvE1_clEvEUlS4_S4_E_EESt5arrayIPcLm3EEEEviT0_T1_,"ax",@progbits
	.align	128
        .global         _ZN2at6native29vectorized_elementwise_kernelILi2ENS0_13BinaryFunctorIN3c104HalfES4_S4_ZZZNS0_15binary_internal21div_trunc_kernel_cudaERNS_18TensorIteratorBaseEENKUlvE1_clEvENKUlvE1_clEvEUlS4_S4_E_EESt5arrayIPcLm3EEEEviT0_T1_
        .type           _ZN2at6native29vectorized_elementwise_kernelILi2ENS0_13BinaryFunctorIN3c104HalfES4_S4_ZZZNS0_15binary_internal21div_trunc_kernel_cudaERNS_18TensorIteratorBaseEENKUlvE1_clEvENKUlvE1_clEvEUlS4_S4_E_EESt5arrayIPcLm3EEEEviT0_T1_,@function
        .size           _ZN2at6native29vectorized_elementwise_kernelILi2ENS0_13BinaryFunctorIN3c104HalfES4_S4_ZZZNS0_15binary_internal21div_trunc_kernel_cudaERNS_18TensorIteratorBaseEENKUlvE1_clEvENKUlvE1_clEvEUlS4_S4_E_EESt5arrayIPcLm3EEEEviT0_T1_,(.L_x_23138 - _ZN2at6native29vectorized_elementwise_kernelILi2ENS0_13BinaryFunctorIN3c104HalfES4_S4_ZZZNS0_15binary_internal21div_trunc_kernel_cudaERNS_18TensorIteratorBaseEENKUlvE1_clEvENKUlvE1_clEvEUlS4_S4_E_EESt5arrayIPcLm3EEEEviT0_T1_)
        .other          _ZN2at6native29vectorized_elementwise_kernelILi2ENS0_13BinaryFunctorIN3c104HalfES4_S4_ZZZNS0_15binary_internal21div_trunc_kernel_cudaERNS_18TensorIteratorBaseEENKUlvE1_clEvENKUlvE1_clEvEUlS4_S4_E_EESt5arrayIPcLm3EEEEviT0_T1_,@"STO_CUDA_ENTRY STV_DEFAULT"
_ZN2at6native29vectorized_elementwise_kernelILi2ENS0_13BinaryFunctorIN3c104HalfES4_S4_ZZZNS0_15binary_internal21div_trunc_kernel_cudaERNS_18TensorIteratorBaseEENKUlvE1_clEvENKUlvE1_clEvEUlS4_S4_E_EESt5arrayIPcLm3EEEEviT0_T1_:
.text._ZN2at6native29vectorized_elementwise_kernelILi2ENS0_13BinaryFunctorIN3c104HalfES4_S4_ZZZNS0_15binary_internal21div_trunc_kernel_cudaERNS_18TensorIteratorBaseEENKUlvE1_clEvENKUlvE1_clEvEUlS4_S4_E_EESt5arrayIPcLm3EEEEviT0_T1_:
[----:B------:R-:W-:Y:S01]  /*0000*/  LDC R1, c[0x0][0x37c] ;  /* 0x0000df00ff017b82 */ /* 0x000fe20000000800 */
[----:B------:R-:W0:Y:S01]  /*0010*/  S2R R0, SR_CTAID.X ;  /* 0x0000000000007919 */ /* 0x000e220000002500 */
[----:B------:R-:W1:Y:S01]  /*0020*/  LDCU UR6, c[0x0][0x380] ;  /* 0x00007000ff0677ac */ /* 0x000e620008000800 */
[----:B------:R-:W2:Y:S01]  /*0030*/  LDCU.64 UR4, c[0x0][0x358] ;  /* 0x00006b00ff0477ac */ /* 0x000ea20008000a00 */
[----:B0-----:R-:W-:-:S04]  /*0040*/  SHF.L.U32 R0, R0, 0xa, RZ ;  /* 0x0000000a00007819 */ /* 0x001fc800000006ff */
        /* <DEDUP_REMOVED lines=10> */
[----:B0-----:R-:W-:-:S07]  /*00f0*/  ISETP.GE.U32.AND P0, PT, R27, R2, PT ;  /* 0x000000021b00720c */ /* 0x001fce0003f06070 */
[----:B------:R-:W0:Y:S01]  /*0100*/  LDC.64 R32, c[0x0][0x390] ;  /* 0x0000e400ff207b82 */ /* 0x000e220000000a00 */
[----:B------:R-:W-:-:S07]  /*0110*/  MOV R3, R27 ;  /* 0x0000001b00037202 */ /* 0x000fce0000000f00 */
[----:B------:R-:W5:Y:S01]  /*0120*/  LDC.64 R34, c[0x0][0x390] ;  /* 0x0000e400ff227b82 */ /* 0x000f620000000a00 */
[----:B------:R-:W-:Y:S02]  /*0130*/  @!P0 IADD3 R27, PT, PT, R3, 0x80, RZ ;  /* 0x00000080031b8810 */ /* 0x000fe40007ffe0ff */
[----:B------:R-:W-:Y:S02]  /*0140*/  @!P0 IADD3 R11, PT, PT, R0, R3, RZ ;  /* 0x00000003000b8210 */ /* 0x000fe40007ffe0ff */
[----:B------:R-:W-:-:S03]  /*0150*/  ISETP.GE.U32.AND P1, PT, R27, R2, PT ;  /* 0x000000021b00720c */ /* 0x000fc60003f26070 */
[----:B------:R-:W5:Y:S01]  /*0160*/  LDC.64 R16, c[0x0][0x398] ;  /* 0x0000e600ff107b82 */ /* 0x000f620000000a00 */
[----:B-1----:R-:W-:-:S04]  /*0170*/  @!P0 IMAD.WIDE.U32 R30, R11, 0x2, R30 ;  /* 0x000000020b1e8825 */ /* 0x002fc800078e001e */
[----:B--2---:R-:W-:Y:S01]  /*0180*/  @!P0 IMAD.WIDE.U32 R28, R11, 0x2, R28 ;  /* 0x000000020b1c8825 */ /* 0x004fe200078e001c */
[----:B------:R-:W-:Y:S01]  /*0190*/  PRMT R11, RZ, 0x7610, R11 ;  /* 0x00007610ff0b7816 */ /* 0x000fe2000000000b */
[----:B------:R1:W2:Y:S03]  /*01a0*/  @!P0 LDG.E.U16 R22, desc[UR4][R30.64] ;  /* 0x000000041e168981 */ /* 0x0002a6000c1e1500 */
[C---:B------:R-:W-:Y:S01]  /*01b0*/  @!P1 IADD3 R13, PT, PT, R0.reuse, R27, RZ ;  /* 0x0000001b000d9210 */ /* 0x040fe20007ffe0ff */
[----:B------:R-:W-:Y:S01]  /*01c0*/  @!P1 VIADD R27, R27, 0x80 ;  /* 0x000000801b1b9836 */ /* 0x000fe20000000000 */
[----:B------:R4:W2:Y:S01]  /*01d0*/  @!P0 LDG.E.U16 R11, desc[UR4][R28.64] ;  /* 0x000000041c0b8981 */ /* 0x0008a2000c1e1500 */
[----:B------:R-:W-:Y:S02]  /*01e0*/  PRMT R24, RZ, 0x7610, R24 ;  /* 0x00007610ff187816 */ /* 0x000fe40000000018 */
[----:B---3--:R-:W-:Y:S01]  /*01f0*/  @!P1 IMAD.WIDE.U32 R14, R13, 0x2, R14 ;  /* 0x000000020d0e9825 */ /* 0x008fe200078e000e */
[----:B------:R-:W-:Y:S01]  /*0200*/  ISETP.GE.U32.AND P2, PT, R27, R2, PT ;  /* 0x000000021b00720c */ /* 0x000fe20003f46070 */
[----:B-1----:R-:W1:Y:S02]  /*0210*/  LDC.64 R30, c[0x0][0x398] ;  /* 0x0000e600ff1e7b82 */ /* 0x002e640000000a00 */
[----:B----4-:R-:W-:Y:S01]  /*0220*/  @!P1 IMAD.WIDE.U32 R36, R13, 0x2, R36 ;  /* 0x000000020d249825 */ /* 0x010fe200078e0024 */
[----:B------:R3:W4:Y:S04]  /*0230*/  @!P1 LDG.E.U16 R19, desc[UR4][R14.64] ;  /* 0x000000040e139981 */ /* 0x000728000c1e1500 */
[----:B------:R0:W4:Y:S01]  /*0240*/  @!P1 LDG.E.U16 R24, desc[UR4][R36.64] ;  /* 0x0000000424189981 */ /* 0x000122000c1e1500 */
[----:B------:R-:W5:Y:S04]  /*0250*/  LDC.64 R28, c[0x0][0x390] ;  /* 0x0000e400ff1c7b82 */ /* 0x000f680000000a00 */
[----:B------:R-:W-:-:S02]  /*0260*/  @!P2 IADD3 R21, PT, PT, R0, R27, RZ ;  /* 0x0000001b0015a210 */ /* 0x000fc40007ffe0ff */
[----:B------:R-:W-:Y:S02]  /*0270*/  @!P2 IADD3 R27, PT, PT, R27, 0x80, RZ ;  /* 0x000000801b1ba810 */ /* 0x000fe40007ffe0ff */
[----:B---3--:R-:W3:Y:S02]  /*0280*/  LDC.64 R14, c[0x0][0x398] ;  /* 0x0000e600ff0e7b82 */ /* 0x008ee40000000a00 */
[C---:B------:R-:W-:Y:S02]  /*0290*/  ISETP.GE.U32.AND P0, PT, R27.reuse, R2, PT ;  /* 0x000000021b00720c */ /* 0x040fe40003f06070 */
[----:B------:R-:W-:Y:S02]  /*02a0*/  PRMT R23, RZ, 0x7610, R23 ;  /* 0x00007610ff177816 */ /* 0x000fe40000000017 */
[----:B------:R-:W-:Y:S02]  /*02b0*/  PRMT R26, RZ, 0x7610, R26 ;  /* 0x00007610ff1a7816 */ /* 0x000fe4000000001a */
[----:B------:R-:W-:Y:S01]  /*02c0*/  PRMT R18, RZ, 0x7610, R18 ;  /* 0x00007610ff127816 */ /* 0x000fe20000000012 */
[----:B0-----:R-:W0:Y:S06]  /*02d0*/  LDC.64 R36, c[0x0][0x390] ;  /* 0x0000e400ff247b82 */ /* 0x001e2c0000000a00 */
[----:B------:R-:W-:Y:S01]  /*02e0*/  @!P0 IADD3 R13, PT, PT, R0, R27, RZ ;  /* 0x0000001b000d8210 */ /* 0x000fe20007ffe0ff */
[----:B------:R-:W-:-:S05]  /*02f0*/  @!P0 VIADD R27, R27, 0x80 ;  /* 0x000000801b1b8836 */ /* 0x000fca0000000000 */
[----:B------:R-:W-:Y:S01]  /*0300*/  ISETP.GE.U32.AND P1, PT, R27, R2, PT ;  /* 0x000000021b00720c */ /* 0x000fe20003f26070 */
[----:B------:R-:W-:-:S04]  /*0310*/  @!P0 IMAD.WIDE.U32 R32, R13, 0x2, R32 ;  /* 0x000000020d208825 */ /* 0x000fc800078e0020 */
[----:B-1----:R-:W-:Y:S01]  /*0320*/  @!P0 IMAD.WIDE.U32 R30, R13, 0x2, R30 ;  /* 0x000000020d1e8825 */ /* 0x002fe200078e001e */
[----:B------:R1:W4:Y:S03]  /*0330*/  @!P0 LDG.E.U16 R23, desc[UR4][R32.64] ;  /* 0x0000000420178981 */ /* 0x000326000c1e1500 */
[----:B-----5:R-:W-:Y:S01]  /*0340*/  @!P2 IMAD.WIDE.U32 R34, R21, 0x2, R34 ;  /* 0x000000021522a825 */ /* 0x020fe200078e0022 */
[----:B------:R-:W5:Y:S03]  /*0350*/  @!P0 LDG.E.U16 R26, desc[UR4][R30.64] ;  /* 0x000000041e1a8981 */ /* 0x000f66000c1e1500 */
[----:B------:R-:W-:Y:S01]  /*0360*/  @!P1 IADD3 R13, PT, PT, R0, R27, RZ ;  /* 0x0000001b000d9210 */ /* 0x000fe20007ffe0ff */
[----:B------:R3:W5:Y:S01]  /*0370*/  @!P2 LDG.E.U16 R18, desc[UR4][R34.64] ;  /* 0x000000042212a981 */ /* 0x000762000c1e1500 */
[----:B------:R-:W-:Y:S01]  /*0380*/  @!P1 IADD3 R27, PT, PT, R27, 0x80, RZ ;  /* 0x000000801b1b9810 */ /* 0x000fe20007ffe0ff */
[----:B------:R-:W-:Y:S01]  /*0390*/  @!P2 IMAD.WIDE.U32 R16, R21, 0x2, R16 ;  /* 0x000000021510a825 */ /* 0x000fe200078e0010 */
[----:B------:R-:W-:Y:S01]  /*03a0*/  PRMT R25, RZ, 0x7610, R25 ;  /* 0x00007610ff197816 */ /* 0x000fe20000000019 */
[----:B-1----:R-:W1:Y:S01]  /*03b0*/  LDC.64 R32, c[0x0][0x390] ;  /* 0x0000e400ff207b82 */ /* 0x002e620000000a00 */
[----:B------:R-:W-:Y:S01]  /*03c0*/  ISETP.GE.U32.AND P0, PT, R27, R2, PT ;  /* 0x000000021b00720c */ /* 0x000fe20003f06070 */
[----:B------:R-:W-:Y:S01]  /*03d0*/  @!P1 IMAD.WIDE.U32 R28, R13, 0x2, R28 ;  /* 0x000000020d1c9825 */ /* 0x000fe200078e001c */
[----:B------:R-:W-:-:S02]  /*03e0*/  PRMT R20, RZ, 0x7610, R20 ;  /* 0x00007610ff147816 */ /* 0x000fc40000000014 */
[----:B------:R0:W5:Y:S03]  /*03f0*/  @!P2 LDG.E.U16 R25, desc[UR4][R16.64] ;  /* 0x000000041019a981 */ /* 0x000166000c1e1500 */
[----:B---3--:R-:W3:Y:S01]  /*0400*/  LDC.64 R34, c[0x0][0x398] ;  /* 0x0000e600ff227b82 */ /* 0x008ee20000000a00 */
[----:B------:R-:W-:Y:S01]  /*0410*/  @!P1 IMAD.WIDE.U32 R14, R13, 0x2, R14 ;  /* 0x000000020d0e9825 */ /* 0x000fe200078e000e */
[----:B------:R0:W5:Y:S02]  /*0420*/  @!P1 LDG.E.U16 R20, desc[UR4][R28.64] ;  /* 0x000000041c149981 */ /* 0x000164000c1e1500 */
[----:B0-----:R-:W-:Y:S02]  /*0430*/  PRMT R16, RZ, 0x7610, R16 ;  /* 0x00007610ff107816 */ /* 0x001fe40000000010 */
[----:B------:R-:W-:Y:S02]  /*0440*/  @!P0 IADD3 R13, PT, PT, R0, R27, RZ ;  /* 0x0000001b000d8210 */ /* 0x000fe40007ffe0ff */
[----:B------:R-:W-:Y:S01]  /*0450*/  @!P0 IADD3 R27, PT, PT, R27, 0x80, RZ ;  /* 0x000000801b1b8810 */ /* 0x000fe20007ffe0ff */
[----:B------:R-:W0:Y:S01]  /*0460*/  LDC.64 R28, c[0x0][0x398] ;  /* 0x0000e600ff1c7b82 */ /* 0x000e220000000a00 */
[----:B------:R1:W5:Y:S02]  /*0470*/  @!P1 LDG.E.U16 R16, desc[UR4][R14.64] ;  /* 0x000000040e109981 */ /* 0x000364000c1e1500 */
[----:B------:R-:W-:Y:S01]  /*0480*/  ISETP.GE.U32.AND P1, PT, R27, R2, PT ;  /* 0x000000021b00720c */ /* 0x000fe20003f26070 */
[----:B------:R-:W-:Y:S01]  /*0490*/  @!P0 IMAD.WIDE.U32 R36, R13, 0x2, R36 ;  /* 0x000000020d248825 */ /* 0x000fe200078e0024 */
[----:B------:R-:W-:-:S02]  /*04a0*/  PRMT R21, RZ, 0x7610, R21 ;  /* 0x00007610ff157816 */ /* 0x000fc40000000015 */
[----:B------:R-:W-:Y:S01]  /*04b0*/  PRMT R17, RZ, 0x7610, R17 ;  /* 0x00007610ff117816 */ /* 0x000fe20000000011 */
[----:B-1----:R-:W1:Y:S01]  /*04c0*/  LDC.64 R14, c[0x0][0x390] ;  /* 0x0000e400ff0e7b82 */ /* 0x002e620000000a00 */
[----:B---3--:R-:W-:Y:S02]  /*04d0*/  @!P0 IMAD.WIDE.U32 R34, R13, 0x2, R34 ;  /* 0x000000020d228825 */ /* 0x008fe400078e0022 */
[----:B------:R-:W3:Y:S05]  /*04e0*/  @!P0 LDG.E.U16 R21, desc[UR4][R36.64] ;  /* 0x0000000424158981 */ /* 0x000eea000c1e1500 */
[----:B------:R-:W-:Y:S01]  /*04f0*/  @!P1 IMAD.IADD R30, R0, 0x1, R27 ;  /* 0x00000001001e9824 */ /* 0x000fe200078e021b */
[----:B------:R-:W-:Y:S01]  /*0500*/  @!P1 IADD3 R27, PT, PT, R27, 0x80, RZ ;  /* 0x000000801b1b9810 */ /* 0x000fe20007ffe0ff */
[----:B------:R1:W3:Y:S03]  /*0510*/  @!P0 LDG.E.U16 R17, desc[UR4][R34.64] ;  /* 0x0000000422118981 */ /* 0x0002e6000c1e1500 */
[----:B------:R-:W-:-:S13]  /*0520*/  ISETP.GE.U32.AND P0, PT, R27, R2, PT ;  /* 0x000000021b00720c */ /* 0x000fda0003f06070 */
[----:B------:R-:W-:-:S05]  /*0530*/  @!P0 IADD3 R27, PT, PT, R0, R27, RZ ;  /* 0x0000001b001b8210 */ /* 0x000fca0007ffe0ff */
[----:B-1----:R-:W-:Y:S02]  /*0540*/  @!P0 IMAD.WIDE.U32 R34, R27, 0x2, R14 ;  /* 0x000000021b228825 */ /* 0x002fe400078e000e */
[----:B------:R-:W1:Y:S02]  /*0550*/  LDC.64 R14, c[0x0][0x398] ;  /* 0x0000e600ff0e7b82 */ /* 0x000e640000000a00 */
[----:B------:R-:W-:-:S04]  /*0560*/  @!P1 IMAD.WIDE.U32 R32, R30, 0x2, R32 ;  /* 0x000000021e209825 */ /* 0x000fc800078e0020 */
[----:B0-----:R-:W-:Y:S01]  /*0570*/  @!P1 IMAD.WIDE.U32 R30, R30, 0x2, R28 ;  /* 0x000000021e1e9825 */ /* 0x001fe200078e001c */
[----:B------:R-:W-:-:S06]  /*0580*/  PRMT R28, RZ, 0x7610, R28 ;  /* 0x00007610ff1c7816 */ /* 0x000fcc000000001c */
[----:B------:R0:W3:Y:S01]  /*0590*/  @!P1 LDG.E.U16 R28, desc[UR4][R30.64] ;  /* 0x000000041e1c9981 */ /* 0x0000e2000c1e1500 */
[----:B-1----:R-:W-:Y:S01]  /*05a0*/  @!P0 IMAD.WIDE.U32 R14, R27, 0x2, R14 ;  /* 0x000000021b0e8825 */ /* 0x002fe200078e000e */
[----:B------:R-:W-:-:S06]  /*05b0*/  PRMT R27, RZ, 0x7610, R27 ;  /* 0x00007610ff1b7816 */ /* 0x000fcc000000001b */
[----:B------:R-:W3:Y:S01]  /*05c0*/  @!P0 LDG.E.U16 R27, desc[UR4][R14.64] ;  /* 0x000000040e1b8981 */ /* 0x000ee2000c1e1500 */
[----:B------:R-:W-:Y:S02]  /*05d0*/  PRMT R13, RZ, 0x7610, R13 ;  /* 0x00007610ff0d7816 */ /* 0x000fe4000000000d */
[----:B------:R-:W-:-:S04]  /*05e0*/  PRMT R29, RZ, 0x7610, R29 ;  /* 0x00007610ff1d7816 */ /* 0x000fc8000000001d */
[----:B------:R1:W3:Y:S04]  /*05f0*/  @!P1 LDG.E.U16 R13, desc[UR4][R32.64] ;  /* 0x00000004200d9981 */ /* 0x0002e8000c1e1500 */
[----:B------:R-:W3:Y:S01]  /*0600*/  @!P0 LDG.E.U16 R29, desc[UR4][R34.64] ;  /* 0x00000004221d8981 */ /* 0x000ee2000c1e1500 */
[C---:B------:R-:W-:Y:S01]  /*0610*/  ISETP.GE.U32.AND P1, PT, R3.reuse, R2, PT ;  /* 0x000000020300720c */ /* 0x040fe20003f26070 */
[C---:B0-----:R-:W-:Y:S01]  /*0620*/  VIADD R31, R3.reuse, 0x80 ;  /* 0x00000080031f7836 */ /* 0x041fe20000000000 */
[----:B-1----:R-:W-:-:S04]  /*0630*/  IADD3 R33, PT, PT, R3, 0x100, RZ ;  /* 0x0000010003217810 */ /* 0x002fc80007ffe0ff */
[-C--:B------:R-:W-:Y:S02]  /*0640*/  ISETP.GE.U32.AND P5, PT, R31, R2.reuse, PT ;  /* 0x000000021f00720c */ /* 0x080fe40003fa6070 */
[----:B------:R-:W-:Y:S02]  /*0650*/  ISETP.GE.U32.AND P2, PT, R33, R2, PT ;  /* 0x000000022100720c */ /* 0x000fe40003f46070 */
[----:B------:R-:W-:-:S04]  /*0660*/  IADD3 R33, PT, PT, R3, 0x180, RZ ;  /* 0x0000018003217810 */ /* 0x000fc80007ffe0ff */
[----:B------:R-:W-:Y:S01]  /*0670*/  ISETP.GE.U32.AND P0, PT, R33, R2, PT ;  /* 0x000000022100720c */ /* 0x000fe20003f06070 */
[----:B------:R-:W-:Y:S01]  /*0680*/  BSSY.RECONVERGENT B0, `(.L_x_2954) ;  /* 0x000007a000007945 */ /* 0x000fe20003800200 */
[----:B--2---:R-:W-:-:S04]  /*0690*/  @!P1 HADD2.F32 R30, -RZ, R11.H0_H0 ;  /* 0x2000000bff1e9230 */ /* 0x004fc80000004100 */
[----:B------:R-:W0:Y:S01]  /*06a0*/  @!P1 MUFU.RCP R11, R30 ;  /* 0x0000001e000b9308 */ /* 0x000e220000001000 */
[----:B----4-:R-:W-:-:S07]  /*06b0*/  @!P5 HADD2.F32 R24, -RZ, R24.H0_H0 ;  /* 0x20000018ff18d230 */ /* 0x010fce0000004100 */
[----:B------:R-:W1:Y:S01]  /*06c0*/  @!P5 MUFU.RCP R14, R24 ;  /* 0x00000018000ed308 */ /* 0x000e620000001000 */
[----:B------:R-:W-:Y:S02]  /*06d0*/  @!P1 HADD2.F32 R22, -RZ, R22.H0_H0 ;  /* 0x20000016ff169230 */ /* 0x000fe40000004100 */
[----:B------:R-:W-:-:S03]  /*06e0*/  @!P5 HADD2.F32 R19, -RZ, R19.H0_H0 ;  /* 0x20000013ff13d230 */ /* 0x000fc60000004100 */
[----:B0-----:R-:W-:Y:S02]  /*06f0*/  @!P1 FMUL.FTZ R22, R22, R11 ;  /* 0x0000000b16169220 */ /* 0x001fe40000410000 */
[----:B-1----:R-:W-:-:S05]  /*0700*/  @!P5 FMUL.FTZ R14, R19, R14 ;  /* 0x0000000e130ed220 */ /* 0x002fca0000410000 */
[----:B------:R-:W-:Y:S01]  /*0710*/  @!P5 F2FP.F16.F32.PACK_AB R14, RZ, R14 ;  /* 0x0000000eff0ed23e */ /* 0x000fe200000000ff */
[----:B-----5:R-:W-:-:S06]  /*0720*/  @!P2 HADD2.F32 R15, -RZ, R25.H0_H0 ;  /* 0x20000019ff0fa230 */ /* 0x020fcc0000004100 */
[----:B------:R-:W0:Y:S01]  /*0730*/  @!P2 MUFU.RCP R15, R15 ;  /* 0x0000000f000fa308 */ /* 0x000e220000001000 */
[----:B------:R-:W-:Y:S02]  /*0740*/  @!P0 HADD2.F32 R11, -RZ, R26.H0_H0 ;  /* 0x2000001aff0b8230 */ /* 0x000fe40000004100 */
[----:B------:R-:W-:Y:S02]  /*0750*/  @!P2 HADD2.F32 R26, -RZ, R18.H0_H0 ;  /* 0x20000012ff1aa230 */ /* 0x000fe40000004100 */
[----:B------:R-:W-:-:S03]  /*0760*/  @!P5 HADD2.F32 R14, -RZ, R14.H0_H0 ;  /* 0x2000000eff0ed230 */ /* 0x000fc60000004100 */
[----:B0-----:R-:W-:Y:S01]  /*0770*/  @!P2 FMUL.FTZ R26, R26, R15 ;  /* 0x0000000f1a1aa220 */ /* 0x001fe20000410000 */
[----:B------:R-:W-:-:S04]  /*0780*/  IADD3 R15, PT, PT, R3, 0x200, RZ ;  /* 0x00000200030f7810 */ /* 0x000fc80007ffe0ff */
[----:B------:R-:W-:Y:S01]  /*0790*/  ISETP.GE.U32.AND P3, PT, R15, R2, PT ;  /* 0x000000020f00720c */ /* 0x000fe20003f66070 */
[----:B------:R-:W0:Y:S01]  /*07a0*/  @!P5 FRND.TRUNC R14, R14 ;  /* 0x0000000e000ed307 */ /* 0x000e22000020d000 */
[----:B------:R-:W-:-:S04]  /*07b0*/  IADD3 R19, PT, PT, R3, 0x280, RZ ;  /* 0x0000028003137810 */ /* 0x000fc80007ffe0ff */
[----:B------:R-:W-:-:S03]  /*07c0*/  ISETP.GE.U32.AND P4, PT, R19, R2, PT ;  /* 0x000000021300720c */ /* 0x000fc60003f86070 */
[----:B------:R-:W1:Y:S01]  /*07d0*/  @!P0 MUFU.RCP R11, R11 ;  /* 0x0000000b000b8308 */ /* 0x000e620000001000 */
[----:B------:R-:W-:-:S03]  /*07e0*/  IADD3 R19, PT, PT, R3, 0x300, RZ ;  /* 0x0000030003137810 */ /* 0x000fc60007ffe0ff */
[----:B------:R-:W-:Y:S01]  /*07f0*/  @!P3 HADD2.F32 R15, -RZ, R16.H0_H0 ;  /* 0x20000010ff0fb230 */ /* 0x000fe20000004100 */
[----:B------:R-:W-:Y:S02]  /*0800*/  @!P1 F2FP.F16.F32.PACK_AB R22, RZ, R22 ;  /* 0x00000016ff16923e */ /* 0x000fe400000000ff */
[----:B------:R-:W-:-:S03]  /*0810*/  ISETP.GE.U32.AND P6, PT, R19, R2, PT ;  /* 0x000000021300720c */ /* 0x000fc60003fc6070 */
[----:B------:R-:W2:Y:S01]  /*0820*/  @!P3 MUFU.RCP R15, R15 ;  /* 0x0000000f000fb308 */ /* 0x000ea20000001000 */
[----:B------:R-:W-:Y:S01]  /*0830*/  IADD3 R19, PT, PT, R3, 0x380, RZ ;  /* 0x0000038003137810 */ /* 0x000fe20007ffe0ff */
[----:B------:R-:W-:Y:S01]  /*0840*/  @!P1 HADD2.F32 R18, -RZ, R22.H0_H0 ;  /* 0x20000016ff129230 */ /* 0x000fe20000004100 */
[----:B0-----:R-:W-:Y:S01]  /*0850*/  @!P5 F2FP.F16.F32.PACK_AB R4, RZ, R14 ;  /* 0x0000000eff04d23e */ /* 0x001fe200000000ff */
[----:B------:R-:W-:Y:S01]  /*0860*/  @!P0 HADD2.F32 R22, -RZ, R23.H0_H0 ;  /* 0x20000017ff168230 */ /* 0x000fe20000004100 */
[----:B------:R-:W-:Y:S01]  /*0870*/  ISETP.GE.U32.AND P5, PT, R19, R2, PT ;  /* 0x000000021300720c */ /* 0x000fe20003fa6070 */
[----:B------:R-:W-:-:S03]  /*0880*/  @!P3 HADD2.F32 R20, -RZ, R20.H0_H0 ;  /* 0x20000014ff14b230 */ /* 0x000fc60000004100 */
[----:B-1----:R-:W-:Y:S01]  /*0890*/  @!P0 FMUL.FTZ R22, R22, R11 ;  /* 0x0000000b16168220 */ /* 0x002fe20000410000 */
[----:B---3--:R-:W-:-:S04]  /*08a0*/  @!P4 HADD2.F32 R17, -RZ, R17.H0_H0 ;  /* 0x20000011ff11c230 */ /* 0x008fc80000004100 */
[----:B------:R-:W-:Y:S01]  /*08b0*/  @!P0 F2FP.F16.F32.PACK_AB R22, RZ, R22 ;  /* 0x00000016ff16823e */ /* 0x000fe200000000ff */
[----:B--2---:R-:W-:-:S04]  /*08c0*/  @!P3 FMUL.FTZ R20, R20, R15 ;  /* 0x0000000f1414b220 */ /* 0x004fc80000410000 */
[----:B------:R-:W-:Y:S02]  /*08d0*/  @!P0 HADD2.F32 R16, -RZ, R22.H0_H0 ;  /* 0x20000016ff108230 */ /* 0x000fe40000004100 */
[----:B------:R-:W-:Y:S01]  /*08e0*/  @!P6 HADD2.F32 R19, -RZ, R28.H0_H0 ;  /* 0x2000001cff13e230 */ /* 0x000fe20000004100 */
[----:B------:R-:W0:Y:S01]  /*08f0*/  @!P4 MUFU.RCP R17, R17 ;  /* 0x000000110011c308 */ /* 0x000e220000001000 */
[----:B------:R-:W-:Y:S01]  /*0900*/  @!P4 HADD2.F32 R22, -RZ, R21.H0_H0 ;  /* 0x20000015ff16c230 */ /* 0x000fe20000004100 */
[----:B------:R-:W-:Y:S01]  /*0910*/  @!P3 F2FP.F16.F32.PACK_AB R21, RZ, R20 ;  /* 0x00000014ff15b23e */ /* 0x000fe200000000ff */
[----:B------:R-:W1:Y:S05]  /*0920*/  @!P1 LDC.64 R14, c[0x0][0x388] ;  /* 0x0000e200ff0e9b82 */ /* 0x000e6a0000000a00 */
[----:B------:R-:W2:Y:S01]  /*0930*/  @!P6 MUFU.RCP R19, R19 ;  /* 0x000000130013e308 */ /* 0x000ea20000001000 */
[----:B------:R-:W-:-:S07]  /*0940*/  @!P5 HADD2.F32 R27, -RZ, R27.H0_H0 ;  /* 0x2000001bff1bd230 */ /* 0x000fce0000004100 */
[----:B------:R-:W3:Y:S01]  /*0950*/  @!P5 MUFU.RCP R20, R27 ;  /* 0x0000001b0014d308 */ /* 0x000ee20000001000 */
[----:B------:R-:W-:Y:S02]  /*0960*/  @!P6 HADD2.F32 R24, -RZ, R13.H0_H0 ;  /* 0x2000000dff18e230 */ /* 0x000fe40000004100 */
[----:B------:R-:W-:-:S05]  /*0970*/  @!P5 HADD2.F32 R29, -RZ, R29.H0_H0 ;  /* 0x2000001dff1dd230 */ /* 0x000fca0000004100 */
[----:B------:R-:W4:Y:S01]  /*0980*/  @!P1 FRND.TRUNC R18, R18 ;  /* 0x0000001200129307 */ /* 0x000f22000020d000 */
[----:B0-----:R-:W-:Y:S01]  /*0990*/  @!P4 FMUL.FTZ R22, R22, R17 ;  /* 0x000000111616c220 */ /* 0x001fe20000410000 */
[----:B--2---:R-:W-:Y:S01]  /*09a0*/  @!P6 FMUL.FTZ R19, R24, R19 ;  /* 0x000000131813e220 */ /* 0x004fe20000410000 */
[----:B------:R-:W-:Y:S02]  /*09b0*/  @!P1 IMAD.IADD R23, R0, 0x1, R3 ;  /* 0x0000000100179824 */ /* 0x000fe400078e0203 */
[----:B---3--:R-:W-:Y:S01]  /*09c0*/  @!P5 FMUL.FTZ R20, R29, R20 ;  /* 0x000000141d14d220 */ /* 0x008fe20000410000 */
[----:B------:R-:W-:Y:S02]  /*09d0*/  @!P4 F2FP.F16.F32.PACK_AB R22, RZ, R22 ;  /* 0x00000016ff16c23e */ /* 0x000fe400000000ff */
[----:B------:R-:W-:Y:S02]  /*09e0*/  @!P6 F2FP.F16.F32.PACK_AB R19, RZ, R19 ;  /* 0x00000013ff13e23e */ /* 0x000fe400000000ff */
[----:B------:R-:W-:-:S02]  /*09f0*/  @!P5 F2FP.F16.F32.PACK_AB R20, RZ, R20 ;  /* 0x00000014ff14d23e */ /* 0x000fc400000000ff */
[----:B------:R-:W-:Y:S01]  /*0a00*/  @!P2 F2FP.F16.F32.PACK_AB R26, RZ, R26 ;  /* 0x0000001aff1aa23e */ /* 0x000fe200000000ff */
[----:B------:R-:W-:Y:S01]  /*0a10*/  @!P4 HADD2.F32 R17, -RZ, R22.H0_H0 ;  /* 0x20000016ff11c230 */ /* 0x000fe20000004100 */
[----:B----4-:R-:W-:Y:S01]  /*0a20*/  @!P1 F2FP.F16.F32.PACK_AB R12, RZ, R18 ;  /* 0x00000012ff0c923e */ /* 0x010fe200000000ff */
[----:B------:R-:W-:Y:S02]  /*0a30*/  @!P6 HADD2.F32 R19, -RZ, R19.H0_H0 ;  /* 0x20000013ff13e230 */ /* 0x000fe40000004100 */
[----:B-1----:R-:W-:Y:S01]  /*0a40*/  @!P1 IMAD.WIDE.U32 R14, R23, 0x2, R14 ;  /* 0x00000002170e9825 */ /* 0x002fe200078e000e */
[----:B------:R-:W-:-:S03]  /*0a50*/  @!P1 MOV R3, R31 ;  /* 0x0000001f00039202 */ /* 0x000fc60000000f00 */
[----:B------:R-:W-:Y:S02]  /*0a60*/  @!P5 HADD2.F32 R20, -RZ, R20.H0_H0 ;  /* 0x20000014ff14d230 */ /* 0x000fe40000004100 */
[----:B------:R-:W-:Y:S02]  /*0a70*/  @!P2 HADD2.F32 R26, -RZ, R26.H0_H0 ;  /* 0x2000001aff1aa230 */ /* 0x000fe40000004100 */
[----:B------:R-:W-:Y:S01]  /*0a80*/  @!P3 HADD2.F32 R21, -RZ, R21.H0_H0 ;  /* 0x20000015ff15b230 */ /* 0x000fe20000004100 */
        /* <DEDUP_REMOVED lines=9> */
[----:B-1----:R-:W-:-:S02]  /*0b20*/  @!P2 F2FP.F16.F32.PACK_AB R5, RZ, R11 ;  /* 0x0000000bff05a23e */ /* 0x002fc400000000ff */
[----:B--2---:R-:W-:Y:S02]  /*0b30*/  @!P0 F2FP.F16.F32.PACK_AB R6, RZ, R16 ;  /* 0x00000010ff06823e */ /* 0x004fe400000000ff */
[----:B---3--:R-:W-:Y:S02]  /*0b40*/  @!P3 F2FP.F16.F32.PACK_AB R7, RZ, R13 ;  /* 0x0000000dff07b23e */ /* 0x008fe400000000ff */
[----:B----4-:R-:W-:Y:S02]  /*0b50*/  @!P4 F2FP.F16.F32.PACK_AB R8, RZ, R17 ;  /* 0x00000011ff08c23e */ /* 0x010fe400000000ff */
[----:B-----5:R-:W-:Y:S02]  /*0b60*/  @!P6 F2FP.F16.F32.PACK_AB R9, RZ, R19 ;  /* 0x00000013ff09e23e */ /* 0x020fe400000000ff */
[----:B0-----:R-:W-:Y:S01]  /*0b70*/  @!P5 F2FP.F16.F32.PACK_AB R10, RZ, R20 ;  /* 0x00000014ff0ad23e */ /* 0x001fe200000000ff */
[----:B------:R-:W-:Y:S06]  /*0b80*/  @P1 BRA `(.L_x_2956) ;  /* 0x0000000000301947 */ /* 0x000fec0003800000 */
[----:B------:R-:W0:Y:S01]  /*0b90*/  LDC.64 R12, c[0x0][0x388] ;  /* 0x0000e200ff0c7b82 */ /* 0x000e220000000a00 */
[----:B------:R-:W-:Y:S02]  /*0ba0*/  IADD3 R11, PT, PT, R0, R3, RZ ;  /* 0x00000003000b7210 */ /* 0x000fe40007ffe0ff */
[----:B------:R-:W-:-:S04]  /*0bb0*/  IADD3 R3, PT, PT, R3, 0x80, RZ ;  /* 0x0000008003037810 */ /* 0x000fc80007ffe0ff */
        /* <DEDUP_REMOVED lines=9> */
.L_x_2956:
[----:B------:R-:W-:-:S13]  /*0c50*/  ISETP.GE.U32.AND P0, PT, R3, R2, PT ;  /* 0x000000020300720c */ /* 0x000fda0003f06070 */
[----:B------:R-:W-:Y:S05]  /*0c60*/  @P0 BRA `(.L_x_2958) ;  /* 0x0000000000300947 */ /* 0x000fea0003800000 */
[----:B0-----:R-:W0:Y:S01]  /*0c70*/  LDC.64 R4, c[0x0][0x388] ;  /* 0x0000e200ff047b82 */ /* 0x001e220000000a00 */
[----:B------:R-:W-:Y:S02]  /*0c80*/  IADD3 R11, PT, PT, R0, R3, RZ ;  /* 0x00000003000b7210 */ /* 0x000fe40007ffe0ff */
[----:B------:R-:W-:-:S03]  /*0c90*/  IADD3 R3, PT, PT, R3, 0x80, RZ ;  /* 0x0000008003037810 */ /* 0x000fc60007ffe0ff */
[----:B0-----:R-:W-:-:S05]  /*0ca0*/  IMAD.WIDE.U32 R4, R11, 0x2, R4 ;  /* 0x000000020b047825 */ /* 0x001fca00078e0004 */
[----:B------:R1:W-:Y:S02]  /*0cb0*/  STG.E.U16 desc[UR4][R4.64], R6 ;  /* 0x0000000604007986 */ /* 0x0003e4000c101504 */
.L_x_2957:
[----:B------:R-:W-:-:S13]  /*0cc0*/  ISETP.GE.U32.AND P0, PT, R3, R2, PT ;  /* 0x000000020300720c */ /* 0x000fda0003f06070 */
[----:B------:R-:W-:Y:S05]  /*0cd0*/  @P0 BRA `(.L_x_2959) ;  /* 0x0000000000340947 */ /* 0x000fea0003800000 */
[----:B01----:R-:W0:Y:S01]  /*0ce0*/  LDC.64 R4, c[0x0][0x388] ;  /* 0x0000e200ff047b82 */ /* 0x003e220000000a00 */
[----:B------:R-:W-:Y:S02]  /*0cf0*/  IADD3 R11, PT, PT, R0, R3, RZ ;  /* 0x00000003000b7210 */ /* 0x000fe40007ffe0ff */
[----:B------:R-:W-:-:S03]  /*0d00*/  IADD3 R3, PT, PT, R3, 0x80, RZ ;  /* 0x0000008003037810 */ /* 0x000fc60007ffe0ff */
[----:B0-----:R-:W-:-:S05]  /*0d10*/  IMAD.WIDE.U32 R4, R11, 0x2, R4 ;  /* 0x000000020b047825 */ /* 0x001fca00078e0004 */
[----:B------:R1:W-:Y:S02]  /*0d20*/  STG.E.U16 desc[UR4][R4.64], R7 ;  /* 0x0000000704007986 */ /* 0x0003e4000c101504 */
.L_x_2958:
        /* <DEDUP_REMOVED lines=8> */
.L_x_2959:
[----:B------:R-:W-:Y:S05]  /*0db0*/  BSYNC.RELIABLE B1 ;  /* 0x0000000000017941 */ /* 0x000fea0003800100 */
.L_x_2955:
[----:B------:R-:W-:-:S13]  /*0dc0*/  ISETP.GE.U32.AND P0, PT, R3, R2, PT ;  /* 0x000000020300720c */ /* 0x000fda0003f06070 */
[----:B012---:R-:W0:Y:S01]  /*0dd0*/  @!P0 LDC.64 R4, c[0x0][0x388] ;  /* 0x0000e200ff048b82 */ /* 0x007e220000000a00 */
[----:B------:R-:W-:Y:S02]  /*0de0*/  @!P0 IADD3 R7, PT, PT, R0, R3, RZ ;  /* 0x0000000300078210 */ /* 0x000fe40007ffe0ff */
[----:B------:R-:W-:-:S03]  /*0df0*/  @!P0 IADD3 R3, PT, PT, R3, 0x80, RZ ;  /* 0x0000008003038810 */ /* 0x000fc60007ffe0ff */
[----:B0-----:R-:W-:-:S05]  /*0e00*/  @!P0 IMAD.WIDE.U32 R4, R7, 0x2, R4 ;  /* 0x0000000207048825 */ /* 0x001fca00078e0004 */
[----:B------:R2:W-:Y:S02]  /*0e10*/  @!P0 STG.E.U16 desc[UR4][R4.64], R9 ;  /* 0x0000000904008986 */ /* 0x0005e4000c101504 */
.L_x_2960:
[----:B------:R-:W-:Y:S05]  /*0e20*/  BSYNC.RECONVERGENT B0 ;  /* 0x0000000000007941 */ /* 0x000fea0003800200 */
.L_x_2954:
        /* <DEDUP_REMOVED lines=8> */
.L_x_2953:
[----:B------:R-:W0:Y:S01]  /*0eb0*/  S2R R2, SR_TID.X ;  /* 0x0000000000027919 */ /* 0x000e220000002100 */
[----:B------:R-:W1:Y:S08]  /*0ec0*/  LDC.64 R4, c[0x0][0x398] ;  /* 0x0000e600ff047b82 */ /* 0x000e700000000a00 */
[----:B------:R-:W2:Y:S01]  /*0ed0*/  LDC.64 R6, c[0x0][0x390] ;  /* 0x0000e400ff067b82 */ /* 0x000ea20000000a00 */
[----:B-1----:R-:W-:-:S04]  /*0ee0*/  IMAD.WIDE.U32 R4, R0, 0x2, R4 ;  /* 0x0000000200047825 */ /* 0x002fc800078e0004 */
[----:B0-----:R-:W-:-:S05]  /*0ef0*/  IMAD.WIDE.U32 R10, R2, 0x4, R4 ;  /* 0x00000004020a7825 */ /* 0x001fca00078e0004 */
[----:B------:R-:W3:Y:S01]  /*0f00*/  LDG.E R13, desc[UR4][R10.64+0x200] ;  /* 0x000200040a0d7981 */ /* 0x000ee2000c1e1900 */
[----:B--2---:R-:W-:-:S03]  /*0f10*/  IMAD.WIDE.U32 R4, R0, 0x2, R6 ;  /* 0x0000000200047825 */ /* 0x004fc600078e0006 */
[----:B------:R-:W2:Y:S01]  /*0f20*/  LDG.E R8, desc[UR4][R10.64] ;  /* 0x000000040a087981 */ /* 0x000ea2000c1e1900 */
[----:B------:R-:W-:-:S03]  /*0f30*/  IMAD.WIDE.U32 R6, R2, 0x4, R4 ;  /* 0x0000000402067825 */ /* 0x000fc600078e0004 */
[----:B------:R-:W4:Y:S04]  /*0f40*/  LDG.E R14, desc[UR4][R10.64+0x400] ;  /* 0x000400040a0e7981 */ /* 0x000f28000c1e1900 */
[----:B------:R-:W5:Y:S04]  /*0f50*/  LDG.E R9, desc[UR4][R6.64] ;  /* 0x0000000406097981 */ /* 0x000f68000c1e1900 */
[----:B------:R5:W4:Y:S04]  /*0f60*/  LDG.E R15, desc[UR4][R10.64+0x600] ;  /* 0x000600040a0f7981 */ /* 0x000b28000c1e1900 */
[----:B------:R-:W4:Y:S04]  /*0f70*/  LDG.E R5, desc[UR4][R6.64+0x200] ;  /* 0x0002000406057981 */ /* 0x000f28000c1e1900 */
[----:B------:R-:W4:Y:S04]  /*0f80*/  LDG.E R3, desc[UR4][R6.64+0x400] ;  /* 0x0004000406037981 */ /* 0x000f28000c1e1900 */
[----:B------:R0:W4:Y:S01]  /*0f90*/  LDG.E R4, desc[UR4][R6.64+0x600] ;  /* 0x0006000406047981 */ /* 0x000122000c1e1900 */
[----:B---3--:R-:W-:-:S06]  /*0fa0*/  HADD2.F32 R12, -RZ, R13.H0_H0 ;  /* 0x2000000dff0c7230 */ /* 0x008fcc0000004100 */
[----:B------:R-:W1:Y:S01]  /*0fb0*/  MUFU.RCP R12, R12 ;  /* 0x0000000c000c7308 */ /* 0x000e620000001000 */
[----:B------:R-:W-:Y:S02]  /*0fc0*/  HADD2.F32 R18, -RZ, R13.H1_H1 ;  /* 0x3000000dff127230 */ /* 0x000fe40000004100 */
[--C-:B--2---:R-:W-:Y:S02]  /*0fd0*/  HADD2.F32 R16, -RZ, R8.reuse.H0_H0 ;  /* 0x20000008ff107230 */ /* 0x104fe40000004100 */
[----:B------:R-:W-:Y:S02]  /*0fe0*/  HADD2.F32 R17, -RZ, R8.H1_H1 ;  /* 0x30000008ff117230 */ /* 0x000fe40000004100 */
[--C-:B-----5:R-:W-:Y:S01]  /*0ff0*/  HADD2.F32 R10, -RZ, R9.reuse.H0_H0 ;  /* 0x20000009ff0a7230 */ /* 0x120fe20000004100 */
[----:B------:R-:W2:Y:S01]  /*1000*/  MUFU.RCP R11, R18 ;  /* 0x00000012000b7308 */ /* 0x000ea20000001000 */
[----:B------:R-:W-:Y:S02]  /*1010*/  HADD2.F32 R13, -RZ, R9.H1_H1 ;  /* 0x30000009ff0d7230 */ /* 0x000fe40000004100 */
[----:B----4-:R-:W-:-:S02]  /*1020*/  HADD2.F32 R8, -RZ, R14.H0_H0 ;  /* 0x2000000eff087230 */ /* 0x010fc40000004100 */
[----:B0-----:R-:W-:Y:S02]  /*1030*/  HADD2.F32 R6, -RZ, R14.H1_H1 ;  /* 0x3000000eff067230 */ /* 0x001fe40000004100 */
[--C-:B------:R-:W-:Y:S02]  /*1040*/  HADD2.F32 R7, -RZ, R15.reuse.H0_H0 ;  /* 0x2000000fff077230 */ /* 0x100fe40000004100 */
[----:B------:R-:W-:Y:S02]  /*1050*/  HADD2.F32 R9, -RZ, R15.H1_H1 ;  /* 0x3000000fff097230 */ /* 0x000fe40000004100 */
[----:B------:R-:W-:Y:S01]  /*1060*/  HADD2.F32 R15, -RZ, R5.H0_H0 ;  /* 0x20000005ff0f7230 */ /* 0x000fe20000004100 */
[----:B------:R-:W0:Y:S04]  /*1070*/  MUFU.RCP R19, R16 ;  /* 0x0000001000137308 */ /* 0x000e280000001000 */
[----:B-1----:R-:W-:-:S04]  /*1080*/  FMUL.FTZ R12, R15, R12 ;  /* 0x0000000c0f0c7220 */ /* 0x002fc80000410000 */
[----:B------:R-:W1:Y:S01]  /*1090*/  MUFU.RCP R8, R8 ;  /* 0x0000000800087308 */ /* 0x000e620000001000 */
[----:B------:R-:W-:Y:S01]  /*10a0*/  HADD2.F32 R14, -RZ, R5.H1_H1 ;  /* 0x30000005ff0e7230 */ /* 0x000fe20000004100 */
[----:B------:R-:W-:-:S06]  /*10b0*/  F2FP.F16.F32.PACK_AB R12, RZ, R12 ;  /* 0x0000000cff0c723e */ /* 0x000fcc00000000ff */
[----:B------:R-:W3:Y:S08]  /*10c0*/  MUFU.RCP R6, R6 ;  /* 0x0000000600067308 */ /* 0x000ef00000001000 */
[----:B------:R-:W4:Y:S08]  /*10d0*/  MUFU.RCP R7, R7 ;  /* 0x0000000700077308 */ /* 0x000f300000001000 */
[----:B------:R-:W5:Y:S01]  /*10e0*/  MUFU.RCP R9, R9 ;  /* 0x0000000900097308 */ /* 0x000f620000001000 */
[----:B--2---:R-:W-:-:S07]  /*10f0*/  FMUL.FTZ R14, R14, R11 ;  /* 0x0000000b0e0e7220 */ /* 0x004fce0000410000 */
[----:B------:R-:W2:Y:S01]  /*1100*/  MUFU.RCP R20, R17 ;  /* 0x0000001100147308 */ /* 0x000ea20000001000 */
[----:B------:R-:W-:Y:S02]  /*1110*/  HADD2.F32 R11, -RZ, R12.H0_H0 ;  /* 0x2000000cff0b7230 */ /* 0x000fe40000004100 */
[--C-:B------:R-:W-:Y:S02]  /*1120*/  HADD2.F32 R15, -RZ, R3.reuse.H0_H0 ;  /* 0x20000003ff0f7230 */ /* 0x100fe40000004100 */
[--C-:B------:R-:W-:Y:S02]  /*1130*/  HADD2.F32 R12, -RZ, R4.reuse.H0_H0 ;  /* 0x20000004ff0c7230 */ /* 0x100fe40000004100 */
[----:B------:R-:W-:Y:S02]  /*1140*/  HADD2.F32 R3, -RZ, R3.H1_H1 ;  /* 0x30000003ff037230 */ /* 0x000fe40000004100 */
[----:B------:R-:W-:Y:S02]  /*1150*/  HADD2.F32 R4, -RZ, R4.H1_H1 ;  /* 0x30000004ff047230 */ /* 0x000fe40000004100 */
[----:B0-----:R-:W-:Y:S01]  /*1160*/  FMUL.FTZ R10, R10, R19 ;  /* 0x000000130a0a7220 */ /* 0x001fe20000410000 */
[----:B-1----:R-:W-:Y:S01]  /*1170*/  FMUL.FTZ R15, R15, R8 ;  /* 0x000000080f0f7220 */ /* 0x002fe20000410000 */
[----:B---3--:R-:W-:Y:S01]  /*1180*/  FMUL.FTZ R3, R3, R6 ;  /* 0x0000000603037220 */ /* 0x008fe20000410000 */
[----:B----4-:R-:W-:Y:S01]  /*1190*/  FMUL.FTZ R12, R12, R7 ;  /* 0x000000070c0c7220 */ /* 0x010fe20000410000 */
[----:B-----5:R-:W-:Y:S01]  /*11a0*/  FMUL.FTZ R9, R4, R9 ;  /* 0x0000000904097220 */ /* 0x020fe20000410000 */
[----:B------:R-:W0:Y:S01]  /*11b0*/  LDC.64 R6, c[0x0][0x388] ;  /* 0x0000e200ff067b82 */ /* 0x000e220000000a00 */
[----:B--2---:R-:W-:Y:S01]  /*11c0*/  FMUL.FTZ R13, R13, R20 ;  /* 0x000000140d0d7220 */ /* 0x004fe20000410000 */
[----:B------:R-:W-:-:S02]  /*11d0*/  F2FP.F16.F32.PACK_AB R10, RZ, R10 ;  /* 0x0000000aff0a723e */ /* 0x000fc400000000ff */
[----:B------:R-:W-:Y:S02]  /*11e0*/  F2FP.F16.F32.PACK_AB R14, RZ, R14 ;  /* 0x0000000eff0e723e */ /* 0x000fe400000000ff */
[----:B------:R-:W-:Y:S02]  /*11f0*/  F2FP.F16.F32.PACK_AB R15, RZ, R15 ;  /* 0x0000000fff0f723e */ /* 0x000fe400000000ff */
[----:B------:R-:W-:Y:S02]  /*1200*/  F2FP.F16.F32.PACK_AB R12, RZ, R12 ;  /* 0x0000000cff0c723e */ /* 0x000fe400000000ff */
[----:B------:R-:W-:Y:S02]  /*1210*/  F2FP.F16.F32.PACK_AB R9, RZ, R9 ;  /* 0x00000009ff09723e */ /* 0x000fe400000000ff */
[----:B------:R-:W-:Y:S02]  /*1220*/  F2FP.F16.F32.PACK_AB R13, RZ, R13 ;  /* 0x0000000dff0d723e */ /* 0x000fe400000000ff */
[----:B------:R-:W-:Y:S01]  /*1230*/  F2FP.F16.F32.PACK_AB R3, RZ, R3 ;  /* 0x00000003ff03723e */ /* 0x000fe200000000ff */
[----:B------:R-:W-:-:S02]  /*1240*/  HADD2.F32 R10, -RZ, R10.H0_H0 ;  /* 0x2000000aff0a7230 */ /* 0x000fc40000004100 */
[----:B------:R-:W-:Y:S02]  /*1250*/  HADD2.F32 R8, -RZ, R14.H0_H0 ;  /* 0x2000000eff087230 */ /* 0x000fe40000004100 */
[----:B------:R-:W-:Y:S02]  /*1260*/  HADD2.F32 R15, -RZ, R15.H0_H0 ;  /* 0x2000000fff0f7230 */ /* 0x000fe40000004100 */
[----:B------:R-:W-:Y:S02]  /*1270*/  HADD2.F32 R12, -RZ, R12.H0_H0 ;  /* 0x2000000cff0c7230 */ /* 0x000fe40000004100 */
[----:B------:R-:W-:Y:S02]  /*1280*/  HADD2.F32 R9, -RZ, R9.H0_H0 ;  /* 0x20000009ff097230 */ /* 0x000fe40000004100 */
[----:B------:R-:W-:Y:S02]  /*1290*/  HADD2.F32 R13, -RZ, R13.H0_H0 ;  /* 0x2000000dff0d7230 */ /* 0x000fe40000004100 */
[----:B------:R-:W-:Y:S01]  /*12a0*/  HADD2.F32 R3, -RZ, R3.H0_H0 ;  /* 0x20000003ff037230 */ /* 0x000fe20000004100 */
[----:B------:R-:W-:Y:S08]  /*12b0*/  FRND.TRUNC R10, R10 ;  /* 0x0000000a000a7307 */ /* 0x000ff0000020d000 */
[----:B------:R-:W1:Y:S08]  /*12c0*/  FRND.TRUNC R5, R13 ;  /* 0x0000000d00057307 */ /* 0x000e70000020d000 */
[----:B------:R-:W-:Y:S08]  /*12d0*/  FRND.TRUNC R11, R11 ;  /* 0x0000000b000b7307 */ /* 0x000ff0000020d000 */
[----:B------:R-:W2:Y:S08]  /*12e0*/  FRND.TRUNC R8, R8 ;  /* 0x0000000800087307 */ /* 0x000eb0000020d000 */
[----:B------:R-:W-:Y:S08]  /*12f0*/  FRND.TRUNC R15, R15 ;  /* 0x0000000f000f7307 */ /* 0x000ff0000020d000 */
[----:B------:R-:W3:Y:S08]  /*1300*/  FRND.TRUNC R4, R3 ;  /* 0x0000000300047307 */ /* 0x000ef0000020d000 */
[----:B------:R-:W-:Y:S08]  /*1310*/  FRND.TRUNC R12, R12 ;  /* 0x0000000c000c7307 */ /* 0x000ff0000020d000 */
[----:B------:R-:W4:Y:S01]  /*1320*/  FRND.TRUNC R9, R9 ;  /* 0x0000000900097307 */ /* 0x000f22000020d000 */
[----:B0-----:R-:W-:Y:S01]  /*1330*/  IMAD.WIDE.U32 R6, R0, 0x2, R6 ;  /* 0x0000000200067825 */ /* 0x001fe200078e0006 */
[----:B-1----:R-:W-:-:S02]  /*1340*/  F2FP.F16.F32.PACK_AB R5, R5, R10 ;  /* 0x0000000a0505723e */ /* 0x002fc400000000ff */
[----:B--2---:R-:W-:Y:S02]  /*1350*/  F2FP.F16.F32.PACK_AB R11, R8, R11 ;  /* 0x0000000b080b723e */ /* 0x004fe400000000ff */
[----:B---3--:R-:W-:Y:S01]  /*1360*/  F2FP.F16.F32.PACK_AB R15, R4, R15 ;  /* 0x0000000f040f723e */ /* 0x008fe200000000ff */
[----:B------:R-:W-:Y:S01]  /*1370*/  IMAD.WIDE.U32 R6, R2, 0x4, R6 ;  /* 0x0000000402067825 */ /* 0x000fe200078e0006 */
[----:B----4-:R-:W-:-:S04]  /*1380*/  F2FP.F16.F32.PACK_AB R3, R9, R12 ;  /* 0x0000000c0903723e */ /* 0x010fc800000000ff */
[----:B------:R-:W-:Y:S04]  /*1390*/  STG.E desc[UR4][R6.64], R5 ;  /* 0x0000000506007986 */ /* 0x000fe8000c101904 */
[----:B------:R-:W-:Y:S04]  /*13a0*/  STG.E desc[UR4][R6.64+0x200], R11 ;  /* 0x0002000b06007986 */ /* 0x000fe8000c101904 */
[----:B------:R-:W-:Y:S04]  /*13b0*/  STG.E desc[UR4][R6.64+0x400], R15 ;  /* 0x0004000f06007986 */ /* 0x000fe8000c101904 */
[----:B------:R-:W-:Y:S01]  /*13c0*/  STG.E desc[UR4][R6.64+0x600], R3 ;  /* 0x0006000306007986 */ /* 0x000fe2000c101904 */
[----:B------:R-:W-:Y:S05]  /*13d0*/  EXIT ;  /* 0x000000000000794d */ /* 0x000fea0003800000 */
.L_x_2961:
        /* <DEDUP_REMOVED lines=10> */
.L_x_23138:


//--------------------- .text._ZN2at6native29vectorized_elementwise_kernelILi4ENS0_13BinaryFunctorIN3c104HalfES4_S4_ZZZNS0_15binary_internal21div_trunc_kernel_cudaERNS_18TensorIteratorBaseEENKUlvE1_clEvENKUlvE1_clEvEUlS4_S4_E_EESt5arrayIPcLm3EEEEviT0_T1_ --------------------------
	.section	.text._ZN2at6native29vectorized_elementwise_kernelILi4ENS0_13BinaryFunctorIN3c104HalfES4_S4_ZZZNS0_15binary_internal21div_trunc_kernel_cudaERNS_18TensorIteratorBaseEENKUlvE1_clEvENKUlvE1_clEvEUlS4_S4_E_EESt5arrayIPcLm3EEEEviT0_T1_,"ax",@progbits
	.align	128
        .global         _ZN2at6native29vectorized_elementwise_kernelILi4ENS0_13BinaryFunctorIN3c104HalfES4_S4_ZZZNS0_15binary_internal21div_trunc_kernel_cudaERNS_18TensorIteratorBaseEENKUlvE1_clEvENKUlvE1_clEvEUlS4_S4_E_EESt5arrayIPcLm3EEEEviT0_T1_
        .type           _ZN2at6native29vectorized_elementwise_kernelILi4ENS0_13BinaryFunctorIN3c104HalfES4_S4_ZZZNS0_15binary_internal21div_trunc_kernel_cudaERNS_18TensorIteratorBaseEENKUlvE1_clEvENKUlvE1_clEvEUlS4_S4_E_EESt5arrayIPcLm3EEEEviT0_T1_,@function
        .size           _ZN2at6native29vectorized_elementwise_kernelILi4ENS0_13BinaryFunctorIN3c104HalfES4_S4_ZZZNS0_15binary_internal21div_trunc_kernel_cudaERNS_18TensorIteratorBaseEENKUlvE1_clEvENKUlvE1_clEvEUlS4_S4_E_EESt5arrayIPcLm3EEEEviT0_T1_,(.L_x_23139 - _ZN2at6native29vectorized_elementwise_kernelILi4ENS0_13BinaryFunctorIN3c104HalfES4_S4_ZZZNS0_15binary_internal21div_trunc_kernel_cudaERNS_18TensorIteratorBaseEENKUlvE1_clEvENKUlvE1_clEvEUlS4_S4_E_EESt5arrayIPcLm3EEEEviT0_T1_)
        .other          _ZN2at6native29vectorized_elementwise_kernelILi4ENS0_13BinaryFunctorIN3c104HalfES4_S4_ZZZNS0_15binary_internal21div_trunc_kernel_cudaERNS_18TensorIteratorBaseEENKUlvE1_clEvENKUlvE1_clEvEUlS4_S4_E_EESt5arrayIPcLm3EEEEviT0_T1_,@"STO_CUDA_ENTRY STV_DEFAULT"
_ZN2at6native29vectorized_elementwise_kernelILi4ENS0_13BinaryFunctorIN3c104HalfES4_S4_ZZZNS0_15binary_internal21div_trunc_kernel_cudaERNS_18TensorIteratorBaseEENKUlvE1_clEvENKUlvE1_clEvEUlS4_S4_E_EESt5arrayIPcLm3EEEEviT0_T1_:
.text._ZN2at6native29vectorized_elementwise_kernelILi4ENS0_13BinaryFunctorIN3c104HalfES4_S4_ZZZNS0_15binary_internal21div_trunc_kernel_cudaERNS_18TensorIteratorBaseEENKUlvE1_clEvENKUlvE1_clEvEUlS4_S4_E_EESt5arrayIPcLm3EEEEviT0_T1_:
        /* <DEDUP_REMOVED lines=197> */
.L_x_2965:
[----:B------:R-:W-:-:S13]  /*0c50*/  ISETP.GE.U32.AND P0, PT, R3, R2, PT ;  /* 0x000000020300720c */ /* 0x000fda0003f06070 */
[----:B------:R-:W-:Y:S05]  /*0c60*/  @P0 BRA `(.L_x_2967) ;  /* 0x0000000000300947 */ /* 0x000fea0003800000 */
[----:B0-----:R-:W0:Y:S01]  /*0c70*/  LDC.64 R4, c[0x0][0x388] ;  /* 0x0000e200ff047b82 */ /* 0x001e220000000a00 */
[----:B------:R-:W-:Y:S02]  /*0c80*/  IADD3 R11, PT, PT, R0, R3, RZ ;  /* 0x00000003000b7210 */ /* 0x000fe40007ffe0ff */
[----:B------:R-:W-:-:S03]  /*0c90*/  IADD3 R3, PT, PT, R3, 0x80, RZ ;  /* 0x0000008003037810 */ /* 0x000fc60007ffe0ff */
[----:B0-----:R-:W-:-:S05]  /*0ca0*/  IMAD.WIDE.U32 R4, R11, 0x2, R4 ;  /* 0x000000020b047825 */ /* 0x001fca00078e0004 */
[----:B------:R1:W-:Y:S02]  /*0cb0*/  STG.E.U16 desc[UR4][R4.64], R6 ;  /* 0x0000000604007986 */ /* 0x0003e4000c101504 */
.L_x_2966:
[----:B------:R-:W-:-:S13]  /*0cc0*/  ISETP.GE.U32.AND P0, PT, R3, R2, PT ;  /* 0x000000020300720c */ /* 0x000fda0003f06070 */
[----:B------:R-:W-:Y:S05]  /*0cd0*/  @P0 BRA `(.L_x_2968) ;  /* 0x0000000000340947 */ /* 0x000fea0003800000 */
[----:B01----:R-:W0:Y:S01]  /*0ce0*/  LDC.64 R4, c[0x0][0x388] ;  /* 0x0000e200ff047b82 */ /* 0x003e220000000a00 */
[----:B------:R-:W-:Y:S02]  /*0cf0*/  IADD3 R11, PT, PT, R0, R3, RZ ;  /* 0x00000003000b7210 */ /* 0x000fe40007ffe0ff */
[----:B------:R-:W-:-:S03]  /*0d00*/  IADD3 R3, PT, PT, R3, 0x80, RZ ;  /* 0x0000008003037810 */ /* 0x000fc60007ffe0ff */
[----:B0-----:R-:W-:-:S05]  /*0d10*/  IMAD.WIDE.U32 R4, R11, 0x2, R4 ;  /* 0x000000020b047825 */ /* 0x001fca00078e0004 */
[----:B------:R1:W-:Y:S02]  /*0d20*/  STG.E.U16 desc[UR4][R4.64], R7 ;  /* 0x0000000704007986 */ /* 0x0003e4000c101504 */
.L_x_2967:
        /* <DEDUP_REMOVED lines=8> */
.L_x_2968:
[----:B------:R-:W-:Y:S05]  /*0db0*/  BSYNC.RELIABLE B1 ;  /* 0x0000000000017941 */ /* 0x000fea0003800100 */
.L_x_2964:
[----:B------:R-:W-:-:S13]  /*0dc0*/  ISETP.GE.U32.AND P0, PT, R3, R2, PT ;  /* 0x000000020300720c */ /* 0x000fda0003f06070 */
[----:B012---:R-:W0:Y:S01]  /*0dd0*/  @!P0 LDC.64 R4, c[0x0][0x388] ;  /* 0x0000e200ff048b82 */ /* 0x007e220000000a00 */
[----:B------:R-:W-:Y:S02]  /*0de0*/  @!P0 IADD3 R7, PT, PT, R0, R3, RZ ;  /* 0x0000000300078210 */ /* 0x000fe40007ffe0ff */
[----:B------:R-:W-:-:S03]  /*0df0*/  @!P0 IADD3 R3, PT, PT, R3, 0x80, RZ ;  /* 0x0000008003038810 */ /* 0x000fc60007ffe0ff */
[----:B0-----:R-:W-:-:S05]  /*0e00*/  @!P0 IMAD.WIDE.U32 R4, R7, 0x2, R4 ;  /* 0x0000000207048825 */ /* 0x001fca00078e0004 */
[----:B------:R2:W-:Y:S02]  /*0e10*/  @!P0 STG.E.U16 desc[UR4][R4.64], R9 ;  /* 0x0000000904008986 */ /* 0x0005e4000c101504 */
.L_x_2969:
[----:B------:R-:W-:Y:S05]  /*0e20*/  BSYNC.RECONVERGENT B0 ;  /* 0x0000000000007941 */ /* 0x000fea0003800200 */
.L_x_2963:
        /* <DEDUP_REMOVED lines=8> */
.L_x_2962:
[----:B------:R-:W0:Y:S01]  /*0eb0*/  S2R R4, SR_TID.X ;  /* 0x0000000000047919 */ /* 0x000e220000002100 */
[----:B------:R-:W1:Y:S08]  /*0ec0*/  LDC.64 R2, c[0x0][0x398] ;  /* 0x0000e600ff027b82 */ /* 0x000e700000000a00 */
[----:B------:R-:W2:Y:S01]  /*0ed0*/  LDC.64 R6, c[0x0][0x390] ;  /* 0x0000e400ff067b82 */ /* 0x000ea20000000a00 */
[----:B-1----:R-:W-:-:S04]  /*0ee0*/  IMAD.WIDE.U32 R2, R0, 0x2, R2 ;  /* 0x0000000200027825 */ /* 0x002fc800078e0002 */
[----:B0-----:R-:W-:-:S05]  /*0ef0*/  IMAD.WIDE.U32 R16, R4, 0x8, R2 ;  /* 0x0000000804107825 */ /* 0x001fca00078e0002 */
[----:B------:R-:W3:Y:S01]  /*0f00*/  LDG.E.64 R10, desc[UR4][R16.64] ;  /* 0x00000004100a7981 */ /* 0x000ee2000c1e1b00 */
[----:B--2---:R-:W-:-:S03]  /*0f10*/  IMAD.WIDE.U32 R2, R0, 0x2, R6 ;  /* 0x0000000200027825 */ /* 0x004fc600078e0006 */
[----:B------:R-:W2:Y:S01]  /*0f20*/  LDG.E.64 R8, desc[UR4][R16.64+0x400] ;  /* 0x0004000410087981 */ /* 0x000ea2000c1e1b00 */
[----:B------:R-:W-:-:S05]  /*0f30*/  IMAD.WIDE.U32 R14, R4, 0x8, R2 ;  /* 0x00000008040e7825 */ /* 0x000fca00078e0002 */
[----:B------:R-:W4:Y:S04]  /*0f40*/  LDG.E.64 R6, desc[UR4][R14.64] ;  /* 0x000000040e067981 */ /* 0x000f28000c1e1b00 */
[----:B------:R2:W5:Y:S01]  /*0f50*/  LDG.E.64 R2, desc[UR4][R14.64+0x400] ;  /* 0x000400040e027981 */ /* 0x000562000c1e1b00 */
[--C-:B---3--:R-:W-:Y:S02]  /*0f60*/  HADD2.F32 R5, -RZ, R10.reuse.H0_H0 ;  /* 0x2000000aff057230 */ /* 0x108fe40000004100 */
[----:B------:R-:W-:Y:S02]  /*0f70*/  HADD2.F32 R18, -RZ, R10.H1_H1 ;  /* 0x3000000aff127230 */ /* 0x000fe40000004100 */
[----:B------:R0:W1:Y:S01]  /*0f80*/  MUFU.RCP R20, R5 ;  /* 0x0000000500147308 */ /* 0x0000620000001000 */
[----:B------:R-:W-:-:S02]  /*0f90*/  HADD2.F32 R12, -RZ, R11.H0_H0 ;  /* 0x2000000bff0c7230 */ /* 0x000fc40000004100 */
[--C-:B--2---:R-:W-:Y:S02]  /*0fa0*/  HADD2.F32 R15, -RZ, R9.reuse.H1_H1 ;  /* 0x30000009ff0f7230 */ /* 0x104fe40000004100 */
[--C-:B------:R-:W-:Y:S02]  /*0fb0*/  HADD2.F32 R10, -RZ, R8.reuse.H0_H0 ;  /* 0x20000008ff0a7230 */ /* 0x100fe40000004100 */
[----:B------:R-:W-:Y:S01]  /*0fc0*/  HADD2.F32 R8, -RZ, R8.H1_H1 ;  /* 0x30000008ff087230 */ /* 0x000fe20000004100 */
[----:B------:R-:W2:Y:S01]  /*0fd0*/  MUFU.RCP R18, R18 ;  /* 0x0000001200127308 */ /* 0x000ea20000001000 */
[--C-:B----4-:R-:W-:Y:S02]  /*0fe0*/  HADD2.F32 R13, -RZ, R6.reuse.H0_H0 ;  /* 0x20000006ff0d7230 */ /* 0x110fe40000004100 */
[----:B0-----:R-:W-:Y:S02]  /*0ff0*/  HADD2.F32 R5, -RZ, R9.H0_H0 ;  /* 0x20000009ff057230 */ /* 0x001fe40000004100 */
[----:B------:R-:W-:-:S02]  /*1000*/  HADD2.F32 R9, -RZ, R6.H1_H1 ;  /* 0x30000006ff097230 */ /* 0x000fc40000004100 */
[----:B------:R-:W-:Y:S01]  /*1010*/  HADD2.F32 R11, -RZ, R11.H1_H1 ;  /* 0x3000000bff0b7230 */ /* 0x000fe20000004100 */
[----:B------:R-:W0:Y:S01]  /*1020*/  MUFU.RCP R12, R12 ;  /* 0x0000000c000c7308 */ /* 0x000e220000001000 */
[----:B-1----:R-:W-:Y:S01]  /*1030*/  FMUL.FTZ R13, R13, R20 ;  /* 0x000000140d0d7220 */ /* 0x002fe20000410000 */
[----:B------:R-:W-:-:S04]  /*1040*/  HADD2.F32 R16, -RZ, R7.H1_H1 ;  /* 0x30000007ff107230 */ /* 0x000fc80000004100 */
[----:B------:R-:W-:Y:S02]  /*1050*/  F2FP.F16.F32.PACK_AB R13, RZ, R13 ;  /* 0x0000000dff0d723e */ /* 0x000fe400000000ff */
[----:B------:R-:W-:Y:S01]  /*1060*/  MUFU.RCP R10, R10 ;  /* 0x0000000a000a7308 */ /* 0x000fe20000001000 */
[----:B--2---:R-:W-:Y:S02]  /*1070*/  FMUL.FTZ R14, R9, R18 ;  /* 0x00000012090e7220 */ /* 0x004fe40000410000 */
[----:B------:R-:W-:Y:S02]  /*1080*/  HADD2.F32 R9, -RZ, R13.H0_H0 ;  /* 0x2000000dff097230 */ /* 0x000fe40000004100 */
[----:B------:R-:W-:Y:S01]  /*1090*/  HADD2.F32 R13, -RZ, R7.H0_H0 ;  /* 0x20000007ff0d7230 */ /* 0x000fe20000004100 */
[----:B------:R-:W-:Y:S02]  /*10a0*/  F2FP.F16.F32.PACK_AB R14, RZ, R14 ;  /* 0x0000000eff0e723e */ /* 0x000fe400000000ff */
[----:B------:R-:W1:Y:S02]  /*10b0*/  MUFU.RCP R8, R8 ;  /* 0x0000000800087308 */ /* 0x000e640000001000 */
[----:B0-----:R-:W-:Y:S01]  /*10c0*/  FMUL.FTZ R13, R13, R12 ;  /* 0x0000000c0d0d7220 */ /* 0x001fe20000410000 */
[----:B------:R-:W-:-:S04]  /*10d0*/  HADD2.F32 R12, -RZ, R14.H0_H0 ;  /* 0x2000000eff0c7230 */ /* 0x000fc80000004100 */
[----:B------:R-:W-:Y:S01]  /*10e0*/  F2FP.F16.F32.PACK_AB R13, RZ, R13 ;  /* 0x0000000dff0d723e */ /* 0x000fe200000000ff */
[----:B------:R-:W0:Y:S04]  /*10f0*/  MUFU.RCP R5, R5 ;  /* 0x0000000500057308 */ /* 0x000e280000001000 */
[----:B------:R-:W-:Y:S02]  /*1100*/  HADD2.F32 R7, -RZ, R13.H0_H0 ;  /* 0x2000000dff077230 */ /* 0x000fe40000004100 */
[----:B-----5:R-:W-:Y:S02]  /*1110*/  HADD2.F32 R13, -RZ, R2.H1_H1 ;  /* 0x30000002ff0d7230 */ /* 0x020fe40000004100 */
[----:B------:R2:W3:Y:S03]  /*1120*/  MUFU.RCP R6, R15 ;  /* 0x0000000f00067308 */ /* 0x0004e60000001000 */
[----:B-1----:R-:W-:-:S05]  /*1130*/  FMUL.FTZ R13, R13, R8 ;  /* 0x000000080d0d7220 */ /* 0x002fca0000410000 */
[----:B------:R-:W1:Y:S01]  /*1140*/  MUFU.RCP R11, R11 ;  /* 0x0000000b000b7308 */ /* 0x000e620000001000 */
[----:B--2---:R-:W-:Y:S01]  /*1150*/  HADD2.F32 R15, -RZ, R2.H0_H0 ;  /* 0x20000002ff0f7230 */ /* 0x004fe20000004100 */
[----:B------:R-:W-:Y:S01]  /*1160*/  F2FP.F16.F32.PACK_AB R13, RZ, R13 ;  /* 0x0000000dff0d723e */ /* 0x000fe200000000ff */
[----:B------:R-:W-:-:S03]  /*1170*/  HADD2.F32 R2, -RZ, R3.H0_H0 ;  /* 0x20000003ff027230 */ /* 0x000fc60000004100 */
[----:B------:R-:W-:Y:S01]  /*1180*/  FMUL.FTZ R10, R15, R10 ;  /* 0x0000000a0f0a7220 */ /* 0x000fe20000410000 */
[----:B------:R-:W-:Y:S02]  /*1190*/  HADD2.F32 R15, -RZ, R3.H1_H1 ;  /* 0x30000003ff0f7230 */ /* 0x000fe40000004100 */
[----:B0-----:R-:W-:Y:S01]  /*11a0*/  FMUL.FTZ R5, R2, R5 ;  /* 0x0000000502057220 */ /* 0x001fe20000410000 */
[----:B------:R-:W-:Y:S01]  /*11b0*/  HADD2.F32 R13, -RZ, R13.H0_H0 ;  /* 0x2000000dff0d7230 */ /* 0x000fe20000004100 */
[----:B------:R-:W0:Y:S01]  /*11c0*/  LDC.64 R2, c[0x0][0x388] ;  /* 0x0000e200ff027b82 */ /* 0x000e220000000a00 */
[----:B------:R-:W-:Y:S01]  /*11d0*/  F2FP.F16.F32.PACK_AB R10, RZ, R10 ;  /* 0x0000000aff0a723e */ /* 0x000fe200000000ff */
[----:B---3--:R-:W-:Y:S01]  /*11e0*/  FMUL.FTZ R6, R15, R6 ;  /* 0x000000060f067220 */ /* 0x008fe20000410000 */
[----:B------:R-:W-:Y:S01]  /*11f0*/  F2FP.F16.F32.PACK_AB R5, RZ, R5 ;  /* 0x00000005ff05723e */ /* 0x000fe200000000ff */
[----:B------:R-:W-:Y:S02]  /*1200*/  FRND.TRUNC R9, R9 ;  /* 0x0000000900097307 */ /* 0x000fe4000020d000 */
[----:B------:R-:W-:-:S02]  /*1210*/  HADD2.F32 R10, -RZ, R10.H0_H0 ;  /* 0x2000000aff0a7230 */ /* 0x000fc40000004100 */
[----:B-1----:R-:W-:Y:S01]  /*1220*/  FMUL.FTZ R11, R16, R11 ;  /* 0x0000000b100b7220 */ /* 0x002fe20000410000 */
[----:B------:R-:W-:Y:S01]  /*1230*/  F2FP.F16.F32.PACK_AB R6, RZ, R6 ;  /* 0x00000006ff06723e */ /* 0x000fe200000000ff */
[----:B------:R-:W-:-:S03]  /*1240*/  HADD2.F32 R5, -RZ, R5.H0_H0 ;  /* 0x20000005ff057230 */ /* 0x000fc60000004100 */
[----:B------:R-:W-:Y:S01]  /*1250*/  F2FP.F16.F32.PACK_AB R11, RZ, R11 ;  /* 0x0000000bff0b723e */ /* 0x000fe200000000ff */
[----:B------:R-:W-:Y:S01]  /*1260*/  HADD2.F32 R6, -RZ, R6.H0_H0 ;  /* 0x20000006ff067230 */ /* 0x000fe20000004100 */
[----:B------:R-:W1:Y:S03]  /*1270*/  FRND.TRUNC R12, R12 ;  /* 0x0000000c000c7307 */ /* 0x000e66000020d000 */
[----:B------:R-:W-:-:S05]  /*1280*/  HADD2.F32 R11, -RZ, R11.H0_H0 ;  /* 0x2000000bff0b7230 */ /* 0x000fca0000004100 */
[----:B------:R-:W-:Y:S01]  /*1290*/  FRND.TRUNC R7, R7 ;  /* 0x0000000700077307 */ /* 0x000fe2000020d000 */
[----:B0-----:R-:W-:Y:S01]  /*12a0*/  IMAD.WIDE.U32 R2, R0, 0x2, R2 ;  /* 0x0000000200027825 */ /* 0x001fe200078e0002 */
[----:B-1----:R-:W-:-:S06]  /*12b0*/  F2FP.F16.F32.PACK_AB R14, R12, R9 ;  /* 0x000000090c0e723e */ /* 0x002fcc00000000ff */
[----:B------:R-:W0:Y:S01]  /*12c0*/  FRND.TRUNC R8, R11 ;  /* 0x0000000b00087307 */ /* 0x000e22000020d000 */
[----:B------:R-:W-:-:S07]  /*12d0*/  IMAD.WIDE.U32 R2, R4, 0x8, R2 ;  /* 0x0000000804027825 */ /* 0x000fce00078e0002 */
[----:B------:R-:W-:Y:S01]  /*12e0*/  FRND.TRUNC R10, R10 ;  /* 0x0000000a000a7307 */ /* 0x000fe2000020d000 */
[----:B0-----:R-:W-:-:S07]  /*12f0*/  F2FP.F16.F32.PACK_AB R15, R8, R7 ;  /* 0x00000007080f723e */ /* 0x001fce00000000ff */
[----:B------:R-:W0:Y:S01]  /*1300*/  FRND.TRUNC R13, R13 ;  /* 0x0000000d000d7307 */ /* 0x000e22000020d000 */
[----:B------:R-:W-:Y:S07]  /*1310*/  STG.E.64 desc[UR4][R2.64], R14 ;  /* 0x0000000e02007986 */ /* 0x000fee000c101b04 */
[----:B------:R-:W-:Y:S01]  /*1320*/  FRND.TRUNC R5, R5 ;  /* 0x0000000500057307 */ /* 0x000fe2000020d000 */
[----:B0-----:R-:W-:-:S07]  /*1330*/  F2FP.F16.F32.PACK_AB R10, R13, R10 ;  /* 0x0000000a0d0a723e */ /* 0x001fce00000000ff */
[----:B------:R-:W0:Y:S02]  /*1340*/  FRND.TRUNC R6, R6 ;  /* 0x0000000600067307 */ /* 0x000e24000020d000 */
[----:B0-----:R-:W-:-:S05]  /*1350*/  F2FP.F16.F32.PACK_AB R11, R6, R5 ;  /* 0x00000005060b723e */ /* 0x001fca00000000ff */
[----:B------:R-:W-:Y:S01]  /*1360*/  STG.E.64 desc[UR4][R2.64+0x400], R10 ;  /* 0x0004000a02007986 */ /* 0x000fe2000c101b04 */
[----:B------:R-:W-:Y:S05]  /*1370*/  EXIT ;  /* 0x000000000000794d */ /* 0x000fea0003800000 */
.L_x_2970:
        /* <DEDUP_REMOVED lines=16> */
.L_x_23139:


//--------------------- .text._ZN2at6native29vectorized_elementwise_kernelILi8ENS0_13BinaryFunctorIN3c104HalfES4_S4_ZZZNS0_15binary_internal21div_trunc_kernel_cudaERNS_18TensorIteratorBaseEENKUlvE1_clEvENKUlvE1_clEvEUlS4_S4_E_EESt5arrayIPcLm3EEEEviT0_T1_ --------------------------
	.section	.text._ZN2at6native29vectorized_elementwise_kernelILi8ENS0_13BinaryFunctorIN3c104HalfES4_S4_ZZZNS0_15binary_internal21div_trunc_kernel_cudaERNS_18TensorIteratorBaseEENKUlvE1_clEvENKUlvE1_clEvEUlS4_S4_E_EESt5arrayIPcLm3EEEEviT0_T1_,"ax",@progbits
	.align	128
        .global         _ZN2at6native29vectorized_elementwise_kernelILi8ENS0_13BinaryFunctorIN3c104HalfES4_S4_ZZZNS0_15binary_internal21div_trunc_kernel_cudaERNS_18TensorIteratorBaseEENKUlvE1_clEvENKUlvE1_clEvEUlS4_S4_E_EESt5arrayIPcLm3EEEEviT0_T1_
        .type           _ZN2at6native29vectorized_elementwise_kernelILi8ENS0_13BinaryFunctorIN3c104HalfES4_S4_ZZZNS0_15binary_internal21div_trunc_kernel_cudaERNS_18TensorIteratorBaseEENKUlvE1_clEvENKUlvE1_clEvEUlS4_S4_E_EESt5arrayIPcLm3EEEEviT0_T1_,@function
        .size           _ZN2at6native29vectorized_elementwise_kernelILi8ENS0_13BinaryFunctorIN3c104HalfES4_S4_ZZZNS0_15binary_internal21div_trunc_kernel_cudaERNS_18TensorIteratorBaseEENKUlvE1_clEvENKUlvE1_clEvEUlS4_S4_E_EESt5arrayIPcLm3EEEEviT0_T1_,(.L_x_23140 - _ZN2at6native29vectorized_elementwise_kernelILi8ENS0_13BinaryFunctorIN3c104HalfES4_S4_ZZZNS0_15binary_internal21div_trunc_kernel_cudaERNS_18TensorIteratorBaseEENKUlvE1_clEvENKUlvE1_clEvEUlS4_S4_E_EESt5arrayIPcLm3EEEEviT0_T1_)
        .other          _ZN2at6native29vectorized_elementwise_kernelILi8ENS0_13BinaryFunctorIN3c104HalfES4_S4_ZZZNS0_15binary_internal21div_trunc_kernel_cudaERNS_18TensorIteratorBaseEENKUlvE1_clEvENKUlvE1_clEvEUlS4_S4_E_EESt5arrayIPcLm3EEEEviT0_T1_,@"STO_CUDA_ENTRY STV_DEFAULT"
_ZN2at6native29vectorized_elementwise_kernelILi8ENS0_13BinaryFunctorIN3c104HalfES4_S4_ZZZNS0_15binary_internal21div_trunc_kernel_cudaERNS_18TensorIteratorBaseEENKUlvE1_clEvENKUlvE1_clEvEUlS4_S4_E_EESt5arrayIPcLm3EEEEviT0_T1_:
.text._ZN2at6native29vectorized_elementwise_kernelILi8ENS0_13BinaryFunctorIN3c104HalfES4_S4_ZZZNS0_15binary_internal21div_trunc_kernel_cudaERNS_18TensorIteratorBaseEENKUlvE1_clEvENKUlvE1_clEvEUlS4_S4_E_EESt5arrayIPcLm3EEEEviT0_T1_:
        /* <DEDUP_REMOVED lines=197> */
.L_x_2974:
[----:B------:R-:W-:-:S13]  /*0c50*/  ISETP.GE.U32.AND P0, PT, R3, R2, PT ;  /* 0x000000020300720c */ /* 0x000fda0003f06070 */
[----:B------:R-:W-:Y:S05]  /*0c60*/  @P0 BRA `(.L_x_2976) ;  /* 0x0000000000300947 */ /* 0x000fea0003800000 */
[----:B0-----:R-:W0:Y:S01]  /*0c70*/  LDC.64 R4, c[0x0][0x388] ;  /* 0x0000e200ff047b82 */ /* 0x001e220000000a00 */
[----:B------:R-:W-:Y:S02]  /*0c80*/  IADD3 R11, PT, PT, R0, R3, RZ ;  /* 0x00000003000b7210 */ /* 0x000fe40007ffe0ff */
[----:B------:R-:W-:-:S03]  /*0c90*/  IADD3 R3, PT, PT, R3, 0x80, RZ ;  /* 0x0000008003037810 */ /* 0x000fc60007ffe0ff */
[----:B0-----:R-:W-:-:S05]  /*0ca0*/  IMAD.WIDE.U32 R4, R11, 0x2, R4 ;  /* 0x000000020b047825 */ /* 0x001fca00078e0004 */
[----:B------:R1:W-:Y:S02]  /*0cb0*/  STG.E.U16 desc[UR4][R4.64], R6 ;  /* 0x0000000604007986 */ /* 0x0003e4000c101504 */
.L_x_2975:
[----:B------:R-:W-:-:S13]  /*0cc0*/  ISETP.GE.U32.AND P0, PT, R3, R2, PT ;  /* 0x000000020300720c */ /* 0x000fda0003f06070 */
[----:B------:R-:W-:Y:S05]  /*0cd0*/  @P0 BRA `(.L_x_2977) ;  /* 0x0000000000340947 */ /* 0x000fea0003800000 */
[----:B01----:R-:W0:Y:S01]  /*0ce0*/  LDC.64 R4, c[0x0][0x388] ;  /* 0x0000e200ff047b82 */ /* 0x003e220000000a00 */
[----:B------:R-:W-:Y:S02]  /*0cf0*/  IADD3 R11, PT, PT, R0, R3, RZ ;  /* 0x00000003000b7210 */ /* 0x000fe40007ffe0ff */
[----:B------:R-:W-:-:S03]  /*0d00*/  IADD3 R3, PT, PT, R3, 0x80, RZ ;  /* 0x0000008003037810 */ /* 0x000fc60007ffe0ff */
[----:B0-----:R-:W-:-:S05]  /*0d10*/  IMAD.WIDE.U32 R4, R11, 0x2, R4 ;  /* 0x000000020b047825 */ /* 0x001fca00078e0004 */
[----:B------:R1:W-:Y:S02]  /*0d20*/  STG.E.U16 desc[UR4][R4.64], R7 ;  /* 0x0000000704007986 */ /* 0x0003e4000c101504 */
.L_x_2976:
        /* <DEDUP_REMOVED lines=8> */
.L_x_2977:
[----:B------:R-:W-:Y:S05]  /*0db0*/  BSYNC.RELIABLE B1 ;  /* 0x0000000000017941 */ /* 0x000fea0003800100 */
.L_x_2973:
[----:B------:R-:W-:-:S13]  /*0dc0*/  ISETP.GE.U32.AND P0, PT, R3, R2, PT ;  /* 0x000000020300720c */ /* 0x000fda0003f06070 */
[----:B012---:R-:W0:Y:S01]  /*0dd0*/  @!P0 LDC.64 R4, c[0x0][0x388] ;  /* 0x0000e200ff048b82 */ /* 0x007e220000000a00 */
[----:B------:R-:W-:Y:S02]  /*0de0*/  @!P0 IADD3 R7, PT, PT, R0, R3, RZ ;  /* 0x0000000300078210 */ /* 0x000fe40007ffe0ff */
[----:B------:R-:W-:-:S03]  /*0df0*/  @!P0 IADD3 R3, PT, PT, R3, 0x80, RZ ;  /* 0x0000008003038810 */ /* 0x000fc60007ffe0ff */
[----:B0-----:R-:W-:-:S05]  /*0e00*/  @!P0 IMAD.WIDE.U32 R4, R7, 0x2, R4 ;  /* 0x0000000207048825 */ /* 0x001fca00078e0004 */
[----:B------:R2:W-:Y:S02]  /*0e10*/  @!P0 STG.E.U16 desc[UR4][R4.64], R9 ;  /* 0x0000000904008986 */ /* 0x0005e4000c101504 */
.L_x_2978:
[----:B------:R-:W-:Y:S05]  /*0e20*/  BSYNC.RECONVERGENT B0 ;  /* 0x0000000000007941 */ /* 0x000fea0003800200 */
.L_x_2972:
        /* <DEDUP_REMOVED lines=8> */
.L_x_2971:
        /* <DEDUP_REMOVED lines=9> */
[--C-:B--2---:R-:W-:Y:S02]  /*0f40*/  HADD2.F32 R14, -RZ, R8.reuse.H1_H1 ;  /* 0x30000008ff0e7230 */ /* 0x104fe40000004100 */
[----:B------:R-:W-:Y:S02]  /*0f50*/  HADD2.F32 R3, -RZ, R8.H0_H0 ;  /* 0x20000008ff037230 */ /* 0x000fe40000004100 */
[--C-:B------:R-:W-:Y:S02]  /*0f60*/  HADD2.F32 R12, -RZ, R9.reuse.H1_H1 ;  /* 0x30000009ff0c7230 */ /* 0x100fe40000004100 */
[----:B------:R0:W1:Y:S01]  /*0f70*/  MUFU.RCP R15, R3 ;  /* 0x00000003000f7308 */ /* 0x0000620000001000 */
[----:B------:R-:W-:Y:S02]  /*0f80*/  HADD2.F32 R13, -RZ, R9.H0_H0 ;  /* 0x20000009ff0d7230 */ /* 0x000fe40000004100 */
[----:B------:R-:W-:-:S02]  /*0f90*/  HADD2.F32 R8, -RZ, R10.H1_H1 ;  /* 0x3000000aff087230 */ /* 0x000fc40000004100 */
[----:B------:R-:W-:Y:S02]  /*0fa0*/  HADD2.F32 R9, -RZ, R10.H0_H0 ;  /* 0x2000000aff097230 */ /* 0x000fe40000004100 */
[--C-:B------:R-:W-:Y:S01]  /*0fb0*/  HADD2.F32 R16, -RZ, R11.reuse.H1_H1 ;  /* 0x3000000bff107230 */ /* 0x100fe20000004100 */
[----:B------:R-:W2:Y:S01]  /*0fc0*/  MUFU.RCP R14, R14 ;  /* 0x0000000e000e7308 */ /* 0x000ea20000001000 */
[----:B0-----:R-:W-:-:S07]  /*0fd0*/  HADD2.F32 R3, -RZ, R11.H0_H0 ;  /* 0x2000000bff037230 */ /* 0x001fce0000004100 */
[----:B------:R-:W0:Y:S08]  /*0fe0*/  MUFU.RCP R12, R12 ;  /* 0x0000000c000c7308 */ /* 0x000e300000001000 */
[----:B------:R-:W4:Y:S01]  /*0ff0*/  MUFU.RCP R13, R13 ;  /* 0x0000000d000d7308 */ /* 0x000f220000001000 */
[--C-:B---3--:R-:W-:Y:S02]  /*1000*/  HADD2.F32 R10, -RZ, R4.reuse.H0_H0 ;  /* 0x20000004ff0a7230 */ /* 0x108fe40000004100 */
[----:B------:R-:W-:-:S03]  /*1010*/  HADD2.F32 R11, -RZ, R4.H1_H1 ;  /* 0x30000004ff0b7230 */ /* 0x000fc60000004100 */
[----:B-1----:R-:W-:Y:S02]  /*1020*/  FMUL.FTZ R10, R10, R15 ;  /* 0x0000000f0a0a7220 */ /* 0x002fe40000410000 */
[----:B------:R-:W1:Y:S01]  /*1030*/  MUFU.RCP R8, R8 ;  /* 0x0000000800087308 */ /* 0x000e620000001000 */
[----:B--2---:R-:W-:Y:S01]  /*1040*/  FMUL.FTZ R11, R11, R14 ;  /* 0x0000000e0b0b7220 */ /* 0x004fe20000410000 */
[--C-:B------:R-:W-:Y:S02]  /*1050*/  HADD2.F32 R15, -RZ, R5.reuse.H1_H1 ;  /* 0x30000005ff0f7230 */ /* 0x100fe40000004100 */
[----:B------:R-:W-:Y:S01]  /*1060*/  HADD2.F32 R14, -RZ, R5.H0_H0 ;  /* 0x20000005ff0e7230 */ /* 0x000fe20000004100 */
[----:B------:R-:W-:Y:S02]  /*1070*/  F2FP.F16.F32.PACK_AB R10, RZ, R10 ;  /* 0x0000000aff0a723e */ /* 0x000fe400000000ff */
[----:B------:R-:W-:Y:S01]  /*1080*/  F2FP.F16.F32.PACK_AB R11, RZ, R11 ;  /* 0x0000000bff0b723e */ /* 0x000fe200000000ff */
[----:B------:R-:W2:Y:S01]  /*1090*/  MUFU.RCP R9, R9 ;  /* 0x0000000900097308 */ /* 0x000ea20000001000 */
[----:B0-----:R-:W-:Y:S01]  /*10a0*/  FMUL.FTZ R12, R15, R12 ;  /* 0x0000000c0f0c7220 */ /* 0x001fe20000410000 */
[----:B------:R-:W-:-:S02]  /*10b0*/  HADD2.F32 R15, -RZ, R6.H1_H1 ;  /* 0x30000006ff0f7230 */ /* 0x000fc40000004100 */
[----:B----4-:R-:W-:Y:S01]  /*10c0*/  FMUL.FTZ R13, R14, R13 ;  /* 0x0000000d0e0d7220 */ /* 0x010fe20000410000 */
[----:B------:R-:W-:Y:S02]  /*10d0*/  HADD2.F32 R14, -RZ, R6.H0_H0 ;  /* 0x20000006ff0e7230 */ /* 0x000fe40000004100 */
[----:B------:R-:W-:Y:S01]  /*10e0*/  HADD2.F32 R11, -RZ, R11.H0_H0 ;  /* 0x2000000bff0b7230 */ /* 0x000fe20000004100 */
[----:B------:R-:W-:Y:S01]  /*10f0*/  F2FP.F16.F32.PACK_AB R12, RZ, R12 ;  /* 0x0000000cff0c723e */ /* 0x000fe200000000ff */
[----:B------:R-:W0:Y:S01]  /*1100*/  MUFU.RCP R3, R3 ;  /* 0x0000000300037308 */ /* 0x000e220000001000 */
[--C-:B------:R-:W-:Y:S02]  /*1110*/  HADD2.F32 R6, -RZ, R7.reuse.H0_H0 ;  /* 0x20000007ff067230 */ /* 0x100fe40000004100 */
[----:B-1----:R-:W-:Y:S01]  /*1120*/  FMUL.FTZ R8, R15, R8 ;  /* 0x000000080f087220 */ /* 0x002fe20000410000 */
[----:B------:R-:W-:Y:S01]  /*1130*/  HADD2.F32 R15, -RZ, R7.H1_H1 ;  /* 0x30000007ff0f7230 */ /* 0x000fe20000004100 */
[----:B------:R-:W-:Y:S01]  /*1140*/  F2FP.F16.F32.PACK_AB R13, RZ, R13 ;  /* 0x0000000dff0d723e */ /* 0x000fe200000000ff */
[----:B------:R-:W-:-:S02]  /*1150*/  HADD2.F32 R10, -RZ, R10.H0_H0 ;  /* 0x2000000aff0a7230 */ /* 0x000fc40000004100 */
[----:B------:R-:W-:Y:S01]  /*1160*/  F2FP.F16.F32.PACK_AB R8, RZ, R8 ;  /* 0x00000008ff08723e */ /* 0x000fe200000000ff */
[----:B------:R-:W1:Y:S01]  /*1170*/  MUFU.RCP R4, R16 ;  /* 0x0000001000047308 */ /* 0x000e620000001000 */
[----:B--2---:R-:W-:Y:S01]  /*1180*/  FMUL.FTZ R14, R14, R9 ;  /* 0x000000090e0e7220 */ /* 0x004fe20000410000 */
[----:B------:R-:W-:Y:S02]  /*1190*/  HADD2.F32 R12, -RZ, R12.H0_H0 ;  /* 0x2000000cff0c7230 */ /* 0x000fe40000004100 */
[----:B------:R-:W-:Y:S02]  /*11a0*/  HADD2.F32 R13, -RZ, R13.H0_H0 ;  /* 0x2000000dff0d7230 */ /* 0x000fe40000004100 */
[----:B------:R-:W-:Y:S02]  /*11b0*/  F2FP.F16.F32.PACK_AB R14, RZ, R14 ;  /* 0x0000000eff0e723e */ /* 0x000fe400000000ff */
[----:B------:R0:W-:Y:S03]  /*11c0*/  FRND.TRUNC R5, R11 ;  /* 0x0000000b00057307 */ /* 0x0001e6000020d000 */
[----:B------:R-:W-:-:S05]  /*11d0*/  HADD2.F32 R14, -RZ, R14.H0_H0 ;  /* 0x2000000eff0e7230 */ /* 0x000fca0000004100 */
[----:B------:R-:W2:Y:S01]  /*11e0*/  FRND.TRUNC R10, R10 ;  /* 0x0000000a000a7307 */ /* 0x000ea2000020d000 */
[----:B0-----:R-:W-:Y:S01]  /*11f0*/  FMUL.FTZ R11, R6, R3 ;  /* 0x00000003060b7220 */ /* 0x001fe20000410000 */
[----:B-1----:R-:W-:Y:S01]  /*1200*/  FMUL.FTZ R15, R15, R4 ;  /* 0x000000040f0f7220 */ /* 0x002fe20000410000 */
[----:B------:R-:W0:Y:S01]  /*1210*/  LDC.64 R6, c[0x0][0x388] ;  /* 0x0000e200ff067b82 */ /* 0x000e220000000a00 */
[----:B------:R-:W-:Y:S02]  /*1220*/  HADD2.F32 R3, -RZ, R8.H0_H0 ;  /* 0x20000008ff037230 */ /* 0x000fe40000004100 */
[----:B------:R-:W-:Y:S02]  /*1230*/  F2FP.F16.F32.PACK_AB R11, RZ, R11 ;  /* 0x0000000bff0b723e */ /* 0x000fe400000000ff */
[----:B------:R-:W-:Y:S01]  /*1240*/  F2FP.F16.F32.PACK_AB R15, RZ, R15 ;  /* 0x0000000fff0f723e */ /* 0x000fe200000000ff */
[----:B------:R-:W-:Y:S02]  /*1250*/  FRND.TRUNC R9, R13 ;  /* 0x0000000d00097307 */ /* 0x000fe4000020d000 */
[----:B------:R-:W-:-:S02]  /*1260*/  HADD2.F32 R4, -RZ, R11.H0_H0 ;  /* 0x2000000bff047230 */ /* 0x000fc40000004100 */
[----:B------:R-:W-:Y:S01]  /*1270*/  HADD2.F32 R15, -RZ, R15.H0_H0 ;  /* 0x2000000fff0f7230 */ /* 0x000fe20000004100 */
[----:B--2---:R-:W-:-:S03]  /*1280*/  F2FP.F16.F32.PACK_AB R8, R5, R10 ;  /* 0x0000000a0508723e */ /* 0x004fc600000000ff */
[----:B------:R-:W1:Y:S08]  /*1290*/  FRND.TRUNC R12, R12 ;  /* 0x0000000c000c7307 */ /* 0x000e70000020d000 */
[----:B------:R-:W-:Y:S01]  /*12a0*/  FRND.TRUNC R14, R14 ;  /* 0x0000000e000e7307 */ /* 0x000fe2000020d000 */
[----:B0-----:R-:W-:Y:S01]  /*12b0*/  IMAD.WIDE.U32 R6, R0, 0x2, R6 ;  /* 0x0000000200067825 */ /* 0x001fe200078e0006 */
[----:B-1----:R-:W-:-:S06]  /*12c0*/  F2FP.F16.F32.PACK_AB R9, R12, R9 ;  /* 0x000000090c09723e */ /* 0x002fcc00000000ff */
[----:B------:R-:W0:Y:S01]  /*12d0*/  FRND.TRUNC R3, R3 ;  /* 0x0000000300037307 */ /* 0x000e22000020d000 */
[----:B------:R-:W-:-:S07]  /*12e0*/  IMAD.WIDE.U32 R6, R2, 0x10, R6 ;  /* 0x0000001002067825 */ /* 0x000fce00078e0006 */
[----:B------:R-:W-:Y:S01]  /*12f0*/  FRND.TRUNC R4, R4 ;  /* 0x0000000400047307 */ /* 0x000fe2000020d000 */
[----:B0-----:R-:W-:-:S07]  /*1300*/  F2FP.F16.F32.PACK_AB R10, R3, R14 ;  /* 0x0000000e030a723e */ /* 0x001fce00000000ff */
[----:B------:R-:W0:Y:S02]  /*1310*/  FRND.TRUNC R11, R15 ;  /* 0x0000000f000b7307 */ /* 0x000e24000020d000 */
[----:B0-----:R-:W-:-:S05]  /*1320*/  F2FP.F16.F32.PACK_AB R11, R11, R4 ;  /* 0x000000040b0b723e */ /* 0x001fca00000000ff */
[----:B------:R-:W-:Y:S01]  /*1330*/  STG.E.128 desc[UR4][R6.64], R8 ;  /* 0x0000000806007986 */ /* 0x000fe2000c101d04 */
[----:B------:R-:W-:Y:S05]  /*1340*/  EXIT ;  /* 0x000000000000794d */ /* 0x000fea0003800000 */
.L_x_2979:
        /* <DEDUP_REMOVED lines=11> */
.L_x_23140:


//--------------------- .text._ZN2at6native18elementwise_kernelILi128ELi4EZNS0_15gpu_kernel_implINS0_13BUnaryFunctorIN3c104HalfES5_S5_ZZZNS0_15binary_internal21div_trunc_kernel_cudaERNS_18TensorIteratorBaseEENKUlvE1_clEvENKUlvE1_clEvEUlS5_S5_E_EEEEvS8_RKT_EUliE_EEviT1_ --------------------------
	.section	.text._ZN2at6native18elementwise_kernelILi128ELi4EZNS0_15gpu_kernel_implINS0_13BUnaryFunctorIN3c104HalfES5_S5_ZZZNS0_15binary_internal21div_trunc_kernel_cudaERNS_18TensorIteratorBaseEENKUlvE1_clEvENKUlvE1_clEvEUlS5_S5_E_EEEEvS8_RKT_EUliE_EEviT1_,"ax",@progbits
	.align	128
        .global         _ZN2at6native18elementwise_kernelILi128ELi4EZNS0_15gpu_kernel_implINS0_13BUnaryFunctorIN3c104HalfES5_S5_ZZZNS0_15binary_internal21div_trunc_kernel_cudaERNS_18TensorIteratorBaseEENKUlvE1_clEvENKUlvE1_clEvEUlS5_S5_E_EEEEvS8_RKT_EUliE_EEviT1_
        .type           _ZN2at6native18elementwise_kernelILi128ELi4EZNS0_15gpu_kernel_implINS0_13BUnaryFunctorIN3c104HalfES5_S5_ZZZNS0_15binary_internal21div_trunc_kernel_cudaERNS_18TensorIteratorBaseEENKUlvE1_clEvENKUlvE1_clEvEUlS5_S5_E_EEEEvS8_RKT_EUliE_EEviT1_,@function
        .size           _ZN2at6native18elementwise_kernelILi128ELi4EZNS0_15gpu_kernel_implINS0_13BUnaryFunctorIN3c104HalfES5_S5_ZZZNS0_15binary_internal21div_trunc_kernel_cudaERNS_18TensorIteratorBaseEENKUlvE1_clEvENKUlvE1_clEvEUlS5_S5_E_EEEEvS8_RKT_EUliE_EEviT1_,(.L_x_23141 - _ZN2at6native18elementwise_kernelILi128ELi4EZNS0_15gpu_kernel_implINS0_13BUnaryFunctorIN3c104HalfES5_S5_ZZZNS0_15binary_internal21div_trunc_kernel_cudaERNS_18TensorIteratorBaseEENKUlvE1_clEvENKUlvE1_clEvEUlS5_S5_E_EEEEvS8_RKT_EUliE_EEviT1_)
        .other          _ZN2at6native18elementwise_kernelILi128ELi4EZNS0_15gpu_kernel_implINS0_13BUnaryFunctorIN3c104HalfES5_S5_ZZZNS0_15binary_internal21div_trunc_kernel_cudaERNS_18TensorIteratorBaseEENKUlvE1_clEvENKUlvE1_clEvEUlS5_S5_E_EEEEvS8_RKT_EUliE_EEviT1_,@"STO_CUDA_ENTRY STV_DEFAULT"
_ZN2at6native18elementwise_kernelILi128ELi4EZNS0_15gpu_kernel_implINS0_13BUnaryFunctorIN3c104HalfES5_S5_ZZZNS0_15binary_internal21div_trunc_kernel_cudaERNS_18TensorIteratorBaseEENKUlvE1_clEvENKUlvE1_clEvEUlS5_S5_E_EEEEvS8_RKT_EUliE_EEviT1_:
.text._ZN2at6native18elementwise_kernelILi128ELi4EZNS0_15gpu_kernel_implINS0_13BUnaryFunctorIN3c104HalfES5_S5_ZZZNS0_15binary_internal21div_trunc_kernel_cudaERNS_18TensorIteratorBaseEENKUlvE1_clEvENKUlvE1_clEvEUlS5_S5_E_EEEEvS8_RKT_EUliE_EEviT1_:
        /* <DEDUP_REMOVED lines=9> */
[----:B---3--:R-:W-:-:S02]  /*0090*/  UIADD3 UR40, UPT, UPT, UR39, -0x1, URZ ;  /* 0xffffffff27287890 */ /* 0x008fc4000fffe0ff */
[----:B--2---:R-:W-:Y:S02]  /*00a0*/  USHF.L.U32 UR4, UR4, 0x9, URZ ;  /* 0x0000000904047899 */ /* 0x004fe400080006ff */
[----:B------:R-:W-:-:S04]  /*00b0*/  UISETP.LT.U32.AND UP0, UPT, UR40, 0x18, UPT ;  /* 0x000000182800788c */ /* 0x000fc8000bf01070 */
[----:B------:R-:W-:Y:S01]  /*00c0*/  USEL UR38, UR40, 0x18, UP0 ;  /* 0x0000001828267887 */ /* 0x000fe20008000000 */
[----:B-1----:R-:W-:-:S03]  /*00d0*/  LOP3.LUT R17, R17, UR4, RZ, 0xfc, !PT ;  /* 0x0000000411117c12 */ /* 0x002fc6000f8efcff */
[----:B------:R-:W-:Y:S01]  /*00e0*/  UIADD3 UR38, UPT, UPT, UR38, 0x1, URZ ;  /* 0x0000000126267890 */ /* 0x000fe2000fffe0ff */
[----:B----4-:R-:W-:-:S13]  /*00f0*/  ISETP.GE.AND P0, PT, R17, UR5, PT ;  /* 0x0000000511007c0c */ /* 0x010fda000bf06270 */
[----:B0-----:R-:W-:Y:S05]  /*0100*/  @P0 BRA `(.L_x_2981) ;  /* 0x00000030007c0947 */ /* 0x001fea0003800000 */
[----:B------:R-:W-:Y:S01]  /*0110*/  UISETP.NE.AND UP0, UPT, UR39, URZ, UPT ;  /* 0x000000ff2700728c */ /* 0x000fe2000bf05270 */
[----:B------:R-:W-:Y:S02]  /*0120*/  IMAD.MOV.U32 R0, RZ, RZ, RZ ;  /* 0x000000ffff007224 */ /* 0x000fe400078e00ff */
[----:B------:R-:W-:-:S06]  /*0130*/  IMAD.MOV.U32 R16, RZ, RZ, RZ ;  /* 0x000000ffff107224 */ /* 0x000fcc00078e00ff */
[----:B------:R-:W-:Y:S05]  /*0140*/  BRA.U !UP0, `(.L_x_2982) ;  /* 0x0000001108a87547 */ /* 0x000fea000b800000 */
[----:B------:R-:W0:Y:S01]  /*0150*/  LDCU.64 UR4, c[0x0][0x390] ;  /* 0x00007200ff0477ac */ /* 0x000e220008000a00 */
[----:B------:R-:W-:Y:S01]  /*0160*/  HFMA2 R16, -RZ, RZ, 0, 0 ;  /* 0x00000000ff107431 */ /* 0x000fe200000001ff */
[----:B------:R-:W1:Y:S01]  /*0170*/  LDCU UR6, c[0x0][0x38c] ;  /* 0x00007180ff0677ac */ /* 0x000e620008000800 */
[----:B------:R-:W2:Y:S01]  /*0180*/  LDCU.64 UR8, c[0x0][0x4b8] ;  /* 0x00009700ff0877ac */ /* 0x000ea20008000a00 */
[----:B------:R-:W-:Y:S02]  /*0190*/  UISETP.NE.AND UP0, UPT, UR40, URZ, UPT ;  /* 0x000000ff2800728c */ /* 0x000fe4000bf05270 */
[----:B0-----:R-:W-:-:S05]  /*01a0*/  IMAD.HI.U32 R2, R17, UR4, R16 ;  /* 0x0000000411027c27 */ /* 0x001fca000f8e0010 */
[----:B------:R-:W-:-:S05]  /*01b0*/  SHF.R.U32.HI R3, RZ, UR5, R2 ;  /* 0x00000005ff037c19 */ /* 0x000fca0008011602 */
[----:B------:R-:W-:-:S04]  /*01c0*/  IMAD.MOV R0, RZ, RZ, -R3 ;  /* 0x000000ffff007224 */ /* 0x000fc800078e0a03 */
        /* <DEDUP_REMOVED lines=290> */
.L_x_2982:
        /* <DEDUP_REMOVED lines=18> */
.L_x_2986:
[----:B------:R-:W2:Y:S02]  /*1510*/  LDG.E.U8 R2, desc[UR36][R2.64] ;  /* 0x0000002402027981 */ /* 0x000ea4000c1e1100 */
[----:B--2---:R-:W-:-:S04]  /*1520*/  I2FP.F32.U32 R0, R2 ;  /* 0x0000000200007245 */ /* 0x004fc80000201000 */
[----:B------:R-:W-:Y:S01]  /*1530*/  F2FP.F16.F32.PACK_AB R0, RZ, R0 ;  /* 0x00000000ff00723e */ /* 0x000fe200000000ff */
[----:B------:R-:W-:Y:S06]  /*1540*/  BRA `(.L_x_2988) ;  /* 0x0000000c007c7947 */ /* 0x000fec0003800000 */
.L_x_2985:
        /* <DEDUP_REMOVED lines=10> */
.L_x_2990:
[----:B------:R-:W2:Y:S02]  /*15f0*/  LDG.E R2, desc[UR36][R2.64] ;  /* 0x0000002402027981 */ /* 0x000ea4000c1e1900 */
[----:B--2---:R-:W-:-:S04]  /*1600*/  I2FP.F32.S32 R0, R2 ;  /* 0x0000000200007245 */ /* 0x004fc80000201400 */
[----:B------:R-:W-:Y:S01]  /*1610*/  F2FP.F16.F32.PACK_AB R0, RZ, R0 ;  /* 0x00000000ff00723e */ /* 0x000fe200000000ff */
[----:B------:R-:W-:Y:S06]  /*1620*/  BRA `(.L_x_2988) ;  /* 0x0000000c00447947 */ /* 0x000fec0003800000 */
.L_x_2989:
[----:B------:R-:W2:Y:S02]  /*1630*/  LDG.E.U16 R2, desc[UR36][R2.64] ;  /* 0x0000002402027981 */ /* 0x000ea4000c1e1500 */
[----:B--2---:R-:W0:Y:S02]  /*1640*/  I2F.S16 R0, R2 ;  /* 0x0000000200007306 */ /* 0x004e240000101400 */
[----:B0-----:R-:W-:Y:S01]  /*1650*/  F2FP.F16.F32.PACK_AB R0, RZ, R0 ;  /* 0x00000000ff00723e */ /* 0x001fe200000000ff */
[----:B------:R-:W-:Y:S06]  /*1660*/  BRA `(.L_x_2988) ;  /* 0x0000000c00347947 */ /* 0x000fec0003800000 */
.L_x_2984:
        /* <DEDUP_REMOVED lines=9> */
.L_x_2992:
[----:B------:R0:W5:Y:S01]  /*1700*/  LDG.E.U16 R0, desc[UR36][R2.64] ;  /* 0x0000002402007981 */ /* 0x000162000c1e1500 */
[----:B------:R-:W-:Y:S05]  /*1710*/  BRA `(.L_x_2988) ;  /* 0x0000000c00087947 */ /* 0x000fea0003800000 */
.L_x_2991:
        /* <DEDUP_REMOVED lines=9> */
.L_x_2994:
[----:B------:R1:W5:Y:S01]  /*17b0*/  LDG.E.U16 R0, desc[UR36][R2.64] ;  /* 0x0000002402007981 */ /* 0x000362000c1e1500 */
[----:B------:R-:W-:Y:S05]  /*17c0*/  BRA `(.L_x_2988) ;  /* 0x0000000800dc7947 */ /* 0x000fea0003800000 */
.L_x_2993:
        /* <DEDUP_REMOVED lines=8> */
.L_x_2983:
        /* <DEDUP_REMOVED lines=13> */
.L_x_2997:
        /* <DEDUP_REMOVED lines=8> */
.L_x_2996:
        /* <DEDUP_REMOVED lines=27> */
.L_x_2999:
        /* <DEDUP_REMOVED lines=13> */
.L_x_2998:
[----:B------:R-:W2:Y:S02]  /*1c20*/  LDG.E.U16 R0, desc[UR36][R2.64] ;  /* 0x0000002402007981 */ /* 0x000ea4000c1e1500 */
[----:B--2---:R-:W-:-:S04]  /*1c30*/  SHF.L.U32 R0, R0, 0x10, RZ ;  /* 0x0000001000007819 */ /* 0x004fc800000006ff */
[----:B------:R-:W-:Y:S01]  /*1c40*/  F2FP.F16.F32.PACK_AB R0, RZ, R0 ;  /* 0x00000000ff00723e */ /* 0x000fe200000000ff */
[----:B------:R-:W-:Y:S06]  /*1c50*/  BRA `(.L_x_2988) ;  /* 0x0000000400b87947 */ /* 0x000fec0003800000 */
.L_x_2995:
        /* <DEDUP_REMOVED lines=12> */
.L_x_3002:
        /* <DEDUP_REMOVED lines=21> */
.L_x_3006:
[----:B------:R-:W-:Y:S05]  /*1e70*/  BSYNC.RECONVERGENT B1 ;  /* 0x0000000000017941 */ /* 0x000fea0003800200 */
.L_x_3005:
[----:B------:R-:W-:Y:S01]  /*1e80*/  IMAD.SHL.U32 R0, R0, 0x100000, RZ ;  /* 0x0010000000007824 */ /* 0x000fe200078e00ff */
[----:B------:R-:W-:-:S04]  /*1e90*/  LEA R2, R2, 0x3b800000, 0x17 ;  /* 0x3b80000002027811 */ /* 0x000fc800078eb8ff */
[----:B------:R-:W-:-:S07]  /*1ea0*/  LOP3.LUT R0, R2, R0, R7, 0xfe, !PT ;  /* 0x0000000002007212 */ /* 0x000fce00078efe07 */
.L_x_3004:
[----:B------:R-:W-:Y:S05]  /*1eb0*/  BSYNC.RECONVERGENT B0 ;  /* 0x0000000000007941 */ /* 0x000fea0003800200 */
.L_x_3003:
[----:B------:R-:W-:Y:S01]  /*1ec0*/  F2FP.F16.F32.PACK_AB R0, RZ, R0 ;  /* 0x00000000ff00723e */ /* 0x000fe200000000ff */
[----:B------:R-:W-:Y:S06]  /*1ed0*/  BRA `(.L_x_2988) ;  /* 0x0000000400187947 */ /* 0x000fec0003800000 */
.L_x_3001:
        /* <DEDUP_REMOVED lines=21> */
.L_x_3010:
[----:B------:R-:W-:Y:S05]  /*2030*/  BSYNC.RECONVERGENT B1 ;  /* 0x0000000000017941 */ /* 0x000fea0003800200 */
.L_x_3009:
[----:B------:R-:W-:Y:S01]  /*2040*/  IMAD.SHL.U32 R0, R0, 0x200000, RZ ;  /* 0x0020000000007824 */ /* 0x000fe200078e00ff */
[----:B------:R-:W-:-:S04]  /*2050*/  LEA R2, R2, 0x37800000, 0x17 ;  /* 0x3780000002027811 */ /* 0x000fc800078eb8ff */
[----:B------:R-:W-:-:S07]  /*2060*/  LOP3.LUT R0, R2, R0, R7, 0xfe, !PT ;  /* 0x0000000002007212 */ /* 0x000fce00078efe07 */
.L_x_3008:
[----:B------:R-:W-:Y:S05]  /*2070*/  BSYNC.RECONVERGENT B0 ;  /* 0x0000000000007941 */ /* 0x000fea0003800200 */
.L_x_3007:
[----:B------:R-:W-:Y:S01]  /*2080*/  F2FP.F16.F32.PACK_AB R0, RZ, R0 ;  /* 0x00000000ff00723e */ /* 0x000fe200000000ff */
[----:B------:R-:W-:Y:S06]  /*2090*/  BRA `(.L_x_2988) ;  /* 0x0000000000a87947 */ /* 0x000fec0003800000 */
.L_x_3000:
[----:B------:R-:W-:-:S09]  /*20a0*/  UISETP.NE.AND UP0, UPT, UR4, 0x1c, UPT ;  /* 0x0000001c0400788c */ /* 0x000fd2000bf05270 */
[----:B------:R-:W-:Y:S05]  /*20b0*/  BRA.U !UP0, `(.L_x_3011) ;  /* 0x0000000108947547 */ /* 0x000fea000b800000 */
[----:B------:R-:W-:-:S09]  /*20c0*/  UISETP.NE.AND UP0, UPT, UR4, 0x1d, UPT ;  /* 0x0000001d0400788c */ /* 0x000fd2000bf05270 */
[----:B------:R-:W-:Y:S05]  /*20d0*/  BRA.U !UP0, `(.L_x_3012) ;  /* 0x00000001087c7547 */ /* 0x000fea000b800000 */
[----:B------:R-:W-:-:S09]  /*20e0*/  UISETP.NE.AND UP0, UPT, UR4, 0x2c, UPT ;  /* 0x0000002c0400788c */ /* 0x000fd2000bf05270 */
[----:B------:R-:W-:Y:S05]  /*20f0*/  BRA.U !UP0, `(.L_x_3013) ;  /* 0x0000000108487547 */ /* 0x000fea000b800000 */
.L_x_2987:
        /* <DEDUP_REMOVED lines=16> */
.L_x_3014:
[----:B------:R-:W-:Y:S01]  /*2200*/  PRMT R0, RZ, 0x7610, R0 ;  /* 0x00007610ff007816 */ /* 0x000fe20000000000 */
[----:B------:R-:W-:Y:S06]  /*2210*/  BRA `(.L_x_2988) ;  /* 0x0000000000487947 */ /* 0x000fec0003800000 */
.L_x_3013:
        /* <DEDUP_REMOVED lines=8> */
.L_x_3016:
[----:B------:R-:W-:Y:S05]  /*22a0*/  BSYNC.RECONVERGENT B0 ;  /* 0x0000000000007941 */ /* 0x000fea0003800200 */
.L_x_3015:
[----:B------:R-:W-:Y:S01]  /*22b0*/  F2FP.F16.F32.PACK_AB R0, RZ, R0 ;  /* 0x00000000ff00723e */ /* 0x000fe200000000ff */
[----:B------:R-:W-:Y:S06]  /*22c0*/  BRA `(.L_x_2988) ;  /* 0x00000000001c7947 */ /* 0x000fec0003800000 */
.L_x_3012:
[----:B------:R-:W2:Y:S02]  /*22d0*/  LDG.E.64 R2, desc[UR36][R2.64] ;  /* 0x0000002402027981 */ /* 0x000ea4000c1e1b00 */
[----:B--2---:R-:W0:Y:S02]  /*22e0*/  I2F.U64 R0, R2 ;  /* 0x0000000200007312 */ /* 0x004e240000301000 */
[----:B0-----:R-:W-:Y:S01]  /*22f0*/  F2FP.F16.F32.PACK_AB R0, RZ, R0 ;  /* 0x00000000ff00723e */ /* 0x001fe200000000ff */
[----:B------:R-:W-:Y:S06]  /*2300*/  BRA `(.L_x_2988) ;  /* 0x00000000000c7947 */ /* 0x000fec0003800000 */
.L_x_3011:
[----:B------:R-:W2:Y:S02]  /*2310*/  LDG.E R2, desc[UR36][R2.64] ;  /* 0x0000002402027981 */ /* 0x000ea4000c1e1900 */
[----:B--2---:R-:W-:-:S04]  /*2320*/  I2FP.F32.U32 R0, R2 ;  /* 0x0000000200007245 */ /* 0x004fc80000201000 */
[----:B------:R-:W-:-:S07]  /*2330*/  F2FP.F16.F32.PACK_AB R0, RZ, R0 ;  /* 0x00000000ff00723e */ /* 0x000fce00000000ff */
.L_x_2988:
[----:B------:R-:W2:Y:S01]  /*2340*/  LDC.U16 R4, c[0x0][0x592] ;  /* 0x00016480ff047b82 */ /* 0x000ea20000000400 */
[----:B-----5:R-:W-:Y:S01]  /*2350*/  HADD2.F32 R0, -RZ, R0.H0_H0 ;  /* 0x20000000ff007230 */ /* 0x020fe20000004100 */
[----:B------:R-:W0:Y:S01]  /*2360*/  LDCU.64 UR6, c[0x0][0x580] ;  /* 0x0000b000ff0677ac */ /* 0x000e220008000a00 */
[----:B------:R-:W-:-:S04]  /*2370*/  UPRMT UR4, UR41, 0x9910, URZ ;  /* 0x0000991029047896 */ /* 0x000fc800080000ff */
[----:B------:R-:W-:Y:S01]  /*2380*/  UISETP.GT.AND UP0, UPT, UR4, 0x9, UPT ;  /* 0x000000090400788c */ /* 0x000fe2000bf04270 */
[----:B01----:R-:W-:Y:S01]  /*2390*/  IADD3 R2, P0, PT, R16, UR6, RZ ;  /* 0x0000000610027c10 */ /* 0x003fe2000ff1e0ff */
[----:B--2---:R-:W-:-:S04]  /*23a0*/  HADD2.F32 R4, -RZ, R4.H0_H0 ;  /* 0x20000004ff047230 */ /* 0x004fc80000004100 */
[----:B------:R-:W0:Y:S02]  /*23b0*/  MUFU.RCP R3, R4 ;  /* 0x0000000400037308 */ /* 0x000e240000001000 */
[----:B0-----:R-:W-:Y:S01]  /*23c0*/  FMUL.FTZ R0, R0, R3 ;  /* 0x0000000300007220 */ /* 0x001fe20000410000 */
[----:B------:R-:W-:-:S04]  /*23d0*/  IMAD.X R3, RZ, RZ, UR7, P0 ;  /* 0x00000007ff037e24 */ /* 0x000fc800080e06ff */
        /* <DEDUP_REMOVED lines=17> */
.L_x_3020:
[----:B------:R-:W-:-:S06]  /*24f0*/  HADD2.F32 R5, -RZ, R4.H0_H0 ;  /* 0x20000004ff057230 */ /* 0x000fcc0000004100 */
[----:B------:R-:W0:Y:S02]  /*2500*/  F2I.S64.TRUNC R4, R5 ;  /* 0x0000000500047311 */ /* 0x000e24000020d900 */
[----:B0-----:R3:W-:Y:S01]  /*2510*/  STG.E.U8 desc[UR36][R2.64], R4 ;  /* 0x0000000402007986 */ /* 0x0017e2000c101124 */
[----:B------:R-:W-:Y:S05]  /*2520*/  BRA `(.L_x_3022) ;  /* 0x0000000c00707947 */ /* 0x000fea0003800000 */
.L_x_3019:
        /* <DEDUP_REMOVED lines=10> */
.L_x_3024:
[----:B------:R-:W-:-:S04]  /*25d0*/  HADD2.F32 R4, -RZ, R4.H0_H0 ;  /* 0x20000004ff047230 */ /* 0x000fc80000004100 */
[----:B------:R-:W0:Y:S02]  /*25e0*/  F2I.FTZ.TRUNC.NTZ R5, R4 ;  /* 0x0000000400057305 */ /* 0x000e24000021f100 */
[----:B0-----:R1:W-:Y:S01]  /*25f0*/  STG.E desc[UR36][R2.64], R5 ;  /* 0x0000000502007986 */ /* 0x0013e2000c101924 */
[----:B------:R-:W-:Y:S05]  /*2600*/  BRA `(.L_x_3022) ;  /* 0x0000000c00387947 */ /* 0x000fea0003800000 */
.L_x_3023:
[----:B------:R-:W-:-:S04]  /*2610*/  HADD2.F32 R4, -RZ, R4.H0_H0 ;  /* 0x20000004ff047230 */ /* 0x000fc80000004100 */
[----:B------:R-:W0:Y:S02]  /*2620*/  F2I.FTZ.TRUNC.NTZ R5, R4 ;  /* 0x0000000400057305 */ /* 0x000e24000021f100 */
[----:B0-----:R2:W-:Y:S01]  /*2630*/  STG.E.U16 desc[UR36][R2.64], R5 ;  /* 0x0000000502007986 */ /* 0x0015e2000c101524 */
[----:B------:R-:W-:Y:S05]  /*2640*/  BRA `(.L_x_3022) ;  /* 0x0000000c00287947 */ /* 0x000fea0003800000 */
.L_x_3018:
        /* <DEDUP_REMOVED lines=9> */
.L_x_3026:
[----:B------:R0:W-:Y:S01]  /*26e0*/  STG.E.U16 desc[UR36][R2.64], R4 ;  /* 0x0000000402007986 */ /* 0x0001e2000c101524 */
[----:B------:R-:W-:Y:S05]  /*26f0*/  BRA `(.L_x_3022) ;  /* 0x0000000800fc7947 */ /* 0x000fea0003800000 */
.L_x_3025:
        /* <DEDUP_REMOVED lines=10> */
.L_x_3028:
[----:B------:R-:W-:-:S05]  /*27a0*/  HADD2.F32 R0, -RZ, R4.H0_H0 ;  /* 0x20000004ff007230 */ /* 0x000fca0000004100 */
[----:B------:R-:W-:-:S04]  /*27b0*/  F2FP.F16.F32.PACK_AB R0, RZ, R0 ;  /* 0x00000000ff00723e */ /* 0x000fc800000000ff */
[----:B------:R-:W-:-:S05]  /*27c0*/  PRMT R0, R0, 0x5410, RZ ;  /* 0x0000541000007816 */ /* 0x000fca00000000ff */
[----:B------:R0:W-:Y:S01]  /*27d0*/  STG.E desc[UR36][R2.64], R0 ;  /* 0x0000000002007986 */ /* 0x0001e2000c101924 */
[----:B------:R-:W-:Y:S05]  /*27e0*/  BRA `(.L_x_3022) ;  /* 0x0000000800c07947 */ /* 0x000fea0003800000 */
.L_x_3027:
[----:B------:R-:W-:-:S05]  /*27f0*/  HADD2.F32 R4, -RZ, R4.H0_H0 ;  /* 0x20000004ff047230 */ /* 0x000fca0000004100 */
[----:B------:R-:W-:-:S06]  /*2800*/  FMUL.FTZ R4, R4, 1 ;  /* 0x3f80000004047820 */ /* 0x000fcc0000410000 */
[----:B------:R-:W0:Y:S02]  /*2810*/  F2F.F64.F32 R4, R4 ;  /* 0x0000000400047310 */ /* 0x000e240000201800 */
[----:B0-----:R0:W-:Y:S01]  /*2820*/  STG.E.64 desc[UR36][R2.64], R4 ;  /* 0x0000000402007986 */ /* 0x0011e2000c101b24 */
[----:B------:R-:W-:Y:S05]  /*2830*/  BRA `(.L_x_3022) ;  /* 0x0000000800ac7947 */ /* 0x000fea0003800000 */
.L_x_3017:
        /* <DEDUP_REMOVED lines=13> */
.L_x_3031:
[----:B------:R-:W-:Y:S01]  /*2910*/  HADD2.F32 R4, -RZ, R4.H0_H0 ;  /* 0x20000004ff047230 */ /* 0x000fe20000004100 */
[----:B------:R-:W-:-:S04]  /*2920*/  CS2R R6, SRZ ;  /* 0x0000000000067805 */ /* 0x000fc8000001ff00 */
[----:B------:R-:W-:-:S06]  /*2930*/  FMUL.FTZ R4, R4, 1 ;  /* 0x3f80000004047820 */ /* 0x000fcc0000410000 */
[----:B------:R-:W0:Y:S02]  /*2940*/  F2F.F64.F32 R4, R4 ;  /* 0x0000000400047310 */ /* 0x000e240000201800 */
[----:B0-----:R0:W-:Y:S01]  /*2950*/  STG.E.128 desc[UR36][R2.64], R4 ;  /* 0x0000000402007986 */ /* 0x0011e2000c101d24 */
[----:B------:R-:W-:Y:S05]  /*2960*/  BRA `(.L_x_3022) ;  /* 0x0000000800607947 */ /* 0x000fea0003800000 */
.L_x_3030:
        /* <DEDUP_REMOVED lines=19> */
.L_x_3035:
[----:B------:R-:W-:Y:S05]  /*2aa0*/  BSYNC.RECONVERGENT B0 ;  /* 0x0000000000007941 */ /* 0x000fea0003800200 */
.L_x_3034:
[----:B------:R-:W-:-:S05]  /*2ab0*/  LOP3.LUT R5, R0, 0x80, R5, 0xf8, !PT ;  /* 0x0000008000057812 */ /* 0x000fca00078ef805 */
[----:B------:R0:W-:Y:S01]  /*2ac0*/  STG.E.U8 desc[UR36][R2.64], R5 ;  /* 0x0000000502007986 */ /* 0x0001e2000c101124 */
[----:B------:R-:W-:Y:S05]  /*2ad0*/  BRA `(.L_x_3022) ;  /* 0x0000000800047947 */ /* 0x000fea0003800000 */
.L_x_3033:
        /* <DEDUP_REMOVED lines=15> */
.L_x_3037:
[----:B------:R-:W-:Y:S05]  /*2bd0*/  BSYNC.RECONVERGENT B0 ;  /* 0x0000000000007941 */ /* 0x000fea0003800200 */
.L_x_3036:
[----:B------:R-:W-:-:S05]  /*2be0*/  LOP3.LUT R5, R0, 0x80, R5, 0xf8, !PT ;  /* 0x0000008000057812 */ /* 0x000fca00078ef805 */
[----:B------:R0:W-:Y:S01]  /*2bf0*/  STG.E.U8 desc[UR36][R2.64], R5 ;  /* 0x0000000502007986 */ /* 0x0001e2000c101124 */
[----:B------:R-:W-:Y:S05]  /*2c00*/  BRA `(.L_x_3022) ;  /* 0x0000000400b87947 */ /* 0x000fea0003800000 */
.L_x_3032:
[----:B------:R-:W-:-:S05]  /*2c10*/  HADD2.F32 R0, -RZ, R4.H0_H0 ;  /* 0x20000004ff007230 */ /* 0x000fca0000004100 */
[----:B------:R-:W-:-:S05]  /*2c20*/  F2FP.BF16.F32.PACK_AB R0, RZ, R0 ;  /* 0x00000000ff00723e */ /* 0x000fca00000010ff */
[----:B------:R0:W-:Y:S01]  /*2c30*/  STG.E.U16 desc[UR36][R2.64], R0 ;  /* 0x0000000002007986 */ /* 0x0001e2000c101524 */
[----:B------:R-:W-:Y:S05]  /*2c40*/  BRA `(.L_x_3022) ;  /* 0x0000000400a87947 */ /* 0x000fea0003800000 */
.L_x_3029:
        /* <DEDUP_REMOVED lines=12> */
.L_x_3040:
[----:B------:R-:W-:Y:S01]  /*2d10*/  HADD2.F32 R5, -RZ, R4.H0_H0 ;  /* 0x20000004ff057230 */ /* 0x000fe20000004100 */
[----:B------:R-:W-:Y:S01]  /*2d20*/  BSSY.RECONVERGENT B0, `(.L_x_3041) ;  /* 0x0000014000007945 */ /* 0x000fe20003800200 */
[----:B------:R-:W-:-:S03]  /*2d30*/  MOV R0, 0x80 ;  /* 0x0000008000007802 */ /* 0x000fc60000000f00 */
        /* <DEDUP_REMOVED lines=10> */
.L_x_3043:
[----:B------:R-:W-:-:S04]  /*2de0*/  SHF.R.U32.HI R0, RZ, 0x14, R5 ;  /* 0x00000014ff007819 */ /* 0x000fc80000011605 */
[----:B------:R-:W-:-:S04]  /*2df0*/  LOP3.LUT R0, R0, 0x1, RZ, 0xc0, !PT ;  /* 0x0000000100007812 */ /* 0x000fc800078ec0ff */
[----:B------:R-:W-:-:S04]  /*2e00*/  IADD3 R0, PT, PT, R5, 0x487ffff, R0 ;  /* 0x0487ffff05007810 */ /* 0x000fc80007ffe000 */
[----:B------:R-:W-:-:S04]  /*2e10*/  SHF.R.U32.HI R0, RZ, 0x14, R0 ;  /* 0x00000014ff007819 */ /* 0x000fc80000011600 */
[----:B------:R-:W-:-:S07]  /*2e20*/  LOP3.LUT R4, R0, 0xff, RZ, 0xc0, !PT ;  /* 0x000000ff00047812 */ /* 0x000fce00078ec0ff */
.L_x_3044:
[----:B------:R-:W-:-:S04]  /*2e30*/  SHF.R.U32.HI R5, RZ, 0x18, R5 ;  /* 0x00000018ff057819 */ /* 0x000fc80000011605 */
[----:B------:R-:W-:-:S04]  /*2e40*/  LOP3.LUT R4, R4, 0x80, R5, 0xf8, !PT ;  /* 0x0000008004047812 */ /* 0x000fc800078ef805 */
[----:B------:R-:W-:-:S07]  /*2e50*/  PRMT R0, R4, 0x7610, R0 ;  /* 0x0000761004007816 */ /* 0x000fce0000000000 */
.L_x_3042:
[----:B------:R-:W-:Y:S05]  /*2e60*/  BSYNC.RECONVERGENT B0 ;  /* 0x0000000000007941 */ /* 0x000fea0003800200 */
.L_x_3041:
[----:B------:R0:W-:Y:S01]  /*2e70*/  STG.E.U8 desc[UR36][R2.64], R0 ;  /* 0x0000000002007986 */ /* 0x0001e2000c101124 */
[----:B------:R-:W-:Y:S05]  /*2e80*/  BRA `(.L_x_3022) ;  /* 0x0000000400187947 */ /* 0x000fea0003800000 */
.L_x_3039:
        /* <DEDUP_REMOVED lines=13> */
.L_x_3047:
[----:B------:R-:W-:-:S04]  /*2f60*/  SHF.R.U32.HI R0, RZ, 0x15, R5 ;  /* 0x00000015ff007819 */ /* 0x000fc80000011605 */
[----:B------:R-:W-:-:S04]  /*2f70*/  LOP3.LUT R0, R0, 0x1, RZ, 0xc0, !PT ;  /* 0x0000000100007812 */ /* 0x000fc800078ec0ff */
[----:B------:R-:W-:-:S04]  /*2f80*/  IADD3 R0, PT, PT, R5, 0x88fffff, R0 ;  /* 0x088fffff05007810 */ /* 0x000fc80007ffe000 */
[----:B------:R-:W-:-:S04]  /*2f90*/  SHF.R.U32.HI R0, RZ, 0x15, R0 ;  /* 0x00000015ff007819 */ /* 0x000fc80000011600 */
[----:B------:R-:W-:-:S07]  /*2fa0*/  LOP3.LUT R4, R0, 0xff, RZ, 0xc0, !PT ;  /* 0x000000ff00047812 */ /* 0x000fce00078ec0ff */
.L_x_3048:
[----:B------:R-:W-:-:S04]  /*2fb0*/  SHF.R.U32.HI R5, RZ, 0x18, R5 ;  /* 0x00000018ff057819 */ /* 0x000fc80000011605 */
[----:B------:R-:W-:-:S04]  /*2fc0*/  LOP3.LUT R4, R4, 0x80, R5, 0xf8, !PT ;  /* 0x0000008004047812 */ /* 0x000fc800078ef805 */
[----:B------:R-:W-:-:S07]  /*2fd0*/  PRMT R0, R4, 0x7610, R0 ;  /* 0x0000761004007816 */ /* 0x000fce0000000000 */
.L_x_3046:
[----:B------:R-:W-:Y:S05]  /*2fe0*/  BSYNC.RECONVERGENT B0 ;  /* 0x0000000000007941 */ /* 0x000fea0003800200 */
.L_x_3045:
[----:B------:R0:W-:Y:S01]  /*2ff0*/  STG.E.U8 desc[UR36][R2.64], R0 ;  /* 0x0000000002007986 */ /* 0x0001e2000c101124 */
[----:B------:R-:W-:Y:S05]  /*3000*/  BRA `(.L_x_3022) ;  /* 0x0000000000b87947 */ /* 0x000fea0003800000 */
.L_x_3038:
[----:B------:R-:W-:-:S09]  /*3010*/  UISETP.NE.AND UP0, UPT, UR4, 0x1c, UPT ;  /* 0x0000001c0400788c */ /* 0x000fd2000bf05270 */
[----:B------:R-:W-:Y:S05]  /*3020*/  BRA.U !UP0, `(.L_x_3049) ;  /* 0x0000000108a47547 */ /* 0x000fea000b800000 */
[----:B------:R-:W-:-:S09]  /*3030*/  UISETP.NE.AND UP0, UPT, UR4, 0x1d, UPT ;  /* 0x0000001d0400788c */ /* 0x000fd2000bf05270 */
[----:B------:R-:W-:Y:S05]  /*3040*/  BRA.U !UP0, `(.L_x_3050) ;  /* 0x00000001088c7547 */ /* 0x000fea000b800000 */
[----:B------:R-:W-:-:S09]  /*3050*/  UISETP.NE.AND UP0, UPT, UR4, 0x2c, UPT ;  /* 0x0000002c0400788c */ /* 0x000fd2000bf05270 */
[----:B------:R-:W-:Y:S05]  /*3060*/  BRA.U !UP0, `(.L_x_3051) ;  /* 0x0000000108447547 */ /* 0x000fea000b800000 */
.L_x_3021:
        /* <DEDUP_REMOVED lines=11> */
[----:B------:R-:W-:Y:S01]  /*3120*/  IMAD.U32 R7, RZ, RZ, UR9 ;  /* 0x00000009ff077e24 */ /* 0x000fe2000f8e00ff */
[----:B----4-:R-:W-:Y:S01]  /*3130*/  MOV R10, UR4 ;  /* 0x00000004000a7c02 */ /* 0x010fe20008000f00 */
[----:B-1----:R-:W-:-:S07]  /*3140*/  IMAD.U32 R11, RZ, RZ, UR5 ;  /* 0x00000005ff0b7e24 */ /* 0x002fce000f8e00ff */
[----:B------:R-:W-:-:S07]  /*3150*/  LEPC R20, `(.L_x_3052) ;  /* 0x000000001014794e */ /* 0x000fce0000000000 */
[----:B--2---:R-:W-:Y:S05]  /*3160*/  CALL.ABS.NOINC R2 ;  /* 0x0000000002007343 */ /* 0x004fea0003c00000 */
.L_x_3052:
[----:B------:R-:W-:Y:S05]  /*3170*/  BRA `(.L_x_3022) ;  /* 0x00000000005c7947 */ /* 0x000fea0003800000 */
.L_x_3051:
        /* <DEDUP_REMOVED lines=16> */
.L_x_3050:
[----:B------:R-:W-:-:S06]  /*3280*/  HADD2.F32 R4, -RZ, R4.H0_H0 ;  /* 0x20000004ff047230 */ /* 0x000fcc0000004100 */
[----:B------:R-:W0:Y:S02]  /*3290*/  F2I.U64.TRUNC R4, R4 ;  /* 0x0000000400047311 */ /* 0x000e24000020d800 */
[----:B0-----:R0:W-:Y:S01]  /*32a0*/  STG.E.64 desc[UR36][R2.64], R4 ;  /* 0x0000000402007986 */ /* 0x0011e2000c101b24 */
[----:B------:R-:W-:Y:S05]  /*32b0*/  BRA `(.L_x_3022) ;  /* 0x00000000000c7947 */ /* 0x000fea0003800000 */
.L_x_3049:
[----:B------:R-:W-:-:S04]  /*32c0*/  HADD2.F32 R4, -RZ, R4.H0_H0 ;  /* 0x20000004ff047230 */ /* 0x000fc80000004100 */
[----:B------:R-:W0:Y:S02]  /*32d0*/  F2I.FTZ.U32.TRUNC.NTZ R5, R4 ;  /* 0x0000000400057305 */ /* 0x000e24000021f000 */
[----:B0-----:R0:W-:Y:S02]  /*32e0*/  STG.E desc[UR36][R2.64], R5 ;  /* 0x0000000502007986 */ /* 0x0011e4000c101924 */
.L_x_3022:
[----:B------:R-:W-:-:S07]  /*32f0*/  IADD3 R17, PT, PT, R17, 0x80, RZ ;  /* 0x0000008011117810 */ /* 0x000fce0007ffe0ff */
.L_x_2981:
[----:B------:R-:W-:Y:S05]  /*3300*/  BSYNC.RECONVERGENT B6 ;  /* 0x0000000000067941 */ /* 0x000fea0003800200 */
.L_x_2980:
[----:B------:R-:W5:Y:S01]  /*3310*/  LDCU UR4, c[0x0][0x380] ;  /* 0x00007000ff0477ac */ /* 0x000f620008000800 */
[----:B------:R-:W-:Y:S01]  /*3320*/  BSSY.RECONVERGENT B6, `(.L_x_3053) ;  /* 0x0000322000067945 */ /* 0x000fe20003800200 */
[----:B-----5:R-:W-:-:S13]  /*3330*/  ISETP.GE.AND P0, PT, R17, UR4, PT ;  /* 0x0000000411007c0c */ /* 0x020fda000bf06270 */
[----:B------:R-:W-:Y:S05]  /*3340*/  @P0 BRA `(.L_x_3054) ;  /* 0x00000030007c0947 */ /* 0x000fea0003800000 */
[----:B------:R-:W5:Y:S01]  /*3350*/  LDCU UR4, c[0x0][0x388] ;  /* 0x00007100ff0477ac */ /* 0x000f620008000800 */
[----:B0-----:R-:W-:Y:S02]  /*3360*/  IMAD.MOV.U32 R0, RZ, RZ, RZ ;  /* 0x000000ffff007224 */ /* 0x001fe400078e00ff */
[----:B------:R-:W-:Y:S01]  /*3370*/  IMAD.MOV.U32 R16, RZ, RZ, RZ ;  /* 0x000000ffff107224 */ /* 0x000fe200078e00ff */
[----:B-----5:R-:W-:-:S09]  /*3380*/  UISETP.NE.AND UP0, UPT, UR4, URZ, UPT ;  /* 0x000000ff0400728c */ /* 0x020fd2000bf05270 */
[----:B------:R-:W-:Y:S05]  /*3390*/  BRA.U !UP0, `(.L_x_3055) ;  /* 0x0000001108a87547 */ /* 0x000fea000b800000 */
[----:B------:R-:W1:Y:S01]  /*33a0*/  LDCU.64 UR4, c[0x0][0x390] ;  /* 0x00007200ff0477ac */ /* 0x000e620008000a00 */
[----:B------:R-:W-:Y:S01]  /*33b0*/  HFMA2 R16, -RZ, RZ, 0, 0 ;  /* 0x00000000ff107431 */ /* 0x000fe200000001ff */
[----:B------:R-:W0:Y:S01]  /*33c0*/  LDCU UR6, c[0x0][0x38c] ;  /* 0x00007180ff0677ac */ /* 0x000e220008000800 */
[----:B------:R-:W5:Y:S01]  /*33d0*/  LDCU.64 UR8, c[0x0][0x4b8] ;  /* 0x00009700ff0877ac */ /* 0x000f620008000a00 */
[----:B------:R-:W-:Y:S02]  /*33e0*/  UISETP.NE.AND UP0, UPT, UR40, URZ, UPT ;  /* 0x000000ff2800728c */ /* 0x000fe4000bf05270 */
[----:B-1234-:R-:W-:-:S05]  /*33f0*/  IMAD.HI.U32 R2, R17, UR4, R16 ;  /* 0x0000000411027c27 */ /* 0x01efca000f8e0010 */
[----:B------:R-:W-:-:S05]  /*3400*/  SHF.R.U32.HI R3, RZ, UR5, R2 ;  /* 0x00000005ff037c19 */ /* 0x000fca0008011602 */
[----:B------:R-:W-:-:S04]  /*3410*/  IMAD.MOV R0, RZ, RZ, -R3 ;  /* 0x000000ffff007224 */ /* 0x000fc800078e0a03 */
[----:B0-----:R-:W-:-:S04]  /*3420*/  IMAD R0, R0, UR6, R17 ;  /* 0x0000000600007c24 */ /* 0x001fc8000f8e0211 */
[C---:B-----5:R-:W-:Y:S02]  /*3430*/  IMAD R16, R0.reuse, UR8, RZ ;  /* 0x0000000800107c24 */ /* 0x060fe4000f8e02ff */
        /* <DEDUP_REMOVED lines=288> */
.L_x_3055:
        /* <DEDUP_REMOVED lines=18> */
.L_x_3059:
[----:B------:R-:W2:Y:S02]  /*4760*/  LDG.E.U8 R2, desc[UR36][R2.64] ;  /* 0x0000002402027981 */ /* 0x000ea4000c1e1100 */
[----:B--2---:R-:W-:-:S04]  /*4770*/  I2FP.F32.U32 R0, R2 ;  /* 0x0000000200007245 */ /* 0x004fc80000201000 */
[----:B------:R-:W-:Y:S01]  /*4780*/  F2FP.F16.F32.PACK_AB R0, RZ, R0 ;  /* 0x00000000ff00723e */ /* 0x000fe200000000ff */
[----:B------:R-:W-:Y:S06]  /*4790*/  BRA `(.L_x_3061) ;  /* 0x0000000c007c7947 */ /* 0x000fec0003800000 */
.L_x_3058:
        /* <DEDUP_REMOVED lines=10> */
.L_x_3063:
[----:B------:R-:W2:Y:S02]  /*4840*/  LDG.E R2, desc[UR36][R2.64] ;  /* 0x0000002402027981 */ /* 0x000ea4000c1e1900 */
[----:B--2---:R-:W-:-:S04]  /*4850*/  I2FP.F32.S32 R0, R2 ;  /* 0x0000000200007245 */ /* 0x004fc80000201400 */
[----:B------:R-:W-:Y:S01]  /*4860*/  F2FP.F16.F32.PACK_AB R0, RZ, R0 ;  /* 0x00000000ff00723e */ /* 0x000fe200000000ff */
[----:B------:R-:W-:Y:S06]  /*4870*/  BRA `(.L_x_3061) ;  /* 0x0000000c00447947 */ /* 0x000fec0003800000 */
.L_x_3062:
[----:B------:R-:W2:Y:S02]  /*4880*/  LDG.E.U16 R2, desc[UR36][R2.64] ;  /* 0x0000002402027981 */ /* 0x000ea4000c1e1500 */
[----:B--2---:R-:W0:Y:S02]  /*4890*/  I2F.S16 R0, R2 ;  /* 0x0000000200007306 */ /* 0x004e240000101400 */
[----:B0-----:R-:W-:Y:S01]  /*48a0*/  F2FP.F16.F32.PACK_AB R0, RZ, R0 ;  /* 0x00000000ff00723e */ /* 0x001fe200000000ff */
[----:B------:R-:W-:Y:S06]  /*48b0*/  BRA `(.L_x_3061) ;  /* 0x0000000c00347947 */ /* 0x000fec0003800000 */
.L_x_3057:
        /* <DEDUP_REMOVED lines=9> */
.L_x_3065:
[----:B------:R1:W5:Y:S01]  /*4950*/  LDG.E.U16 R0, desc[UR36][R2.64] ;  /* 0x0000002402007981 */ /* 0x000362000c1e1500 */
[----:B------:R-:W-:Y:S05]  /*4960*/  BRA `(.L_x_3061) ;  /* 0x0000000c00087947 */ /* 0x000fea0003800000 */
.L_x_3064:
        /* <DEDUP_REMOVED lines=9> */
.L_x_3067:
[----:B------:R0:W5:Y:S01]  /*4a00*/  LDG.E.U16 R0, desc[UR36][R2.64] ;  /* 0x0000002402007981 */ /* 0x000162000c1e1500 */
[----:B------:R-:W-:Y:S05]  /*4a10*/  BRA `(.L_x_3061) ;  /* 0x0000000800dc7947 */ /* 0x000fea0003800000 */
.L_x_3066:
        /* <DEDUP_REMOVED lines=8> */
.L_x_3056:
        /* <DEDUP_REMOVED lines=13> */
.L_x_3070:
        /* <DEDUP_REMOVED lines=8> */
.L_x_3069:
        /* <DEDUP_REMOVED lines=27> */
.L_x_3072:
        /* <DEDUP_REMOVED lines=13> */
.L_x_3071:
[----:B------:R-:W2:Y:S02]  /*4e70*/  LDG.E.U16 R0, desc[UR36][R2.64] ;  /* 0x0000002402007981 */ /* 0x000ea4000c1e1500 */
[----:B--2---:R-:W-:-:S04]  /*4e80*/  SHF.L.U32 R0, R0, 0x10, RZ ;  /* 0x0000001000007819 */ /* 0x004fc800000006ff */
[----:B------:R-:W-:Y:S01]  /*4e90*/  F2FP.F16.F32.PACK_AB R0, RZ, R0 ;  /* 0x00000000ff00723e */ /* 0x000fe200000000ff */
[----:B------:R-:W-:Y:S06]  /*4ea0*/  BRA `(.L_x_3061) ;  /* 0x0000000400b87947 */ /* 0x000fec0003800000 */
.L_x_3068:
        /* <DEDUP_REMOVED lines=12> */
.L_x_3075:
        /* <DEDUP_REMOVED lines=21> */
.L_x_3079:
[----:B------:R-:W-:Y:S05]  /*50c0*/  BSYNC.RECONVERGENT B1 ;  /* 0x0000000000017941 */ /* 0x000fea0003800200 */
.L_x_3078:
[----:B------:R-:W-:Y:S01]  /*50d0*/  IMAD.SHL.U32 R0, R0, 0x100000, RZ ;  /* 0x0010000000007824 */ /* 0x000fe200078e00ff */
[----:B------:R-:W-:-:S04]  /*50e0*/  LEA R2, R2, 0x3b800000, 0x17 ;  /* 0x3b80000002027811 */ /* 0x000fc800078eb8ff */
[----:B------:R-:W-:-:S07]  /*50f0*/  LOP3.LUT R0, R2, R0, R7, 0xfe, !PT ;  /* 0x0000000002007212 */ /* 0x000fce00078efe07 */
.L_x_3077:
[----:B------:R-:W-:Y:S05]  /*5100*/  BSYNC.RECONVERGENT B0 ;  /* 0x0000000000007941 */ /* 0x000fea0003800200 */
.L_x_3076:
[----:B------:R-:W-:Y:S01]  /*5110*/  F2FP.F16.F32.PACK_AB R0, RZ, R0 ;  /* 0x00000000ff00723e */ /* 0x000fe200000000ff */
[----:B------:R-:W-:Y:S06]  /*5120*/  BRA `(.L_x_3061) ;  /* 0x0000000400187947 */ /* 0x000fec0003800000 */
.L_x_3074:
        /* <DEDUP_REMOVED lines=21> */
.L_x_3083:
[----:B------:R-:W-:Y:S05]  /*5280*/  BSYNC.RECONVERGENT B1 ;  /* 0x0000000000017941 */ /* 0x000fea0003800200 */
.L_x_3082:
[----:B------:R-:W-:Y:S01]  /*5290*/  IMAD.SHL.U32 R0, R0, 0x200000, RZ ;  /* 0x0020000000007824 */ /* 0x000fe200078e00ff */
[----:B------:R-:W-:-:S04]  /*52a0*/  LEA R2, R2, 0x37800000, 0x17 ;  /* 0x3780000002027811 */ /* 0x000fc800078eb8ff */
[----:B------:R-:W-:-:S07]  /*52b0*/  LOP3.LUT R0, R2, R0, R7, 0xfe, !PT ;  /* 0x0000000002007212 */ /* 0x000fce00078efe07 */
.L_x_3081:
[----:B------:R-:W-:Y:S05]  /*52c0*/  BSYNC.RECONVERGENT B0 ;  /* 0x0000000000007941 */ /* 0x000fea0003800200 */
.L_x_3080:
[----:B------:R-:W-:Y:S01]  /*52d0*/  F2FP.F16.F32.PACK_AB R0, RZ, R0 ;  /* 0x00000000ff00723e */ /* 0x000fe200000000ff */
[----:B------:R-:W-:Y:S06]  /*52e0*/  BRA `(.L_x_3061) ;  /* 0x0000000000a87947 */ /* 0x000fec0003800000 */
.L_x_3073:
        /* <DEDUP_REMOVED lines=14> */
.L_x_3087:
[----:B------:R-:W-:Y:S05]  /*53d0*/  BSYNC.RECONVERGENT B0 ;  /* 0x0000000000007941 */ /* 0x000fea0003800200 */
.L_x_3086:
[----:B------:R-:W-:Y:S01]  /*53e0*/  F2FP.F16.F32.PACK_AB R0, RZ, R0 ;  /* 0x00000000ff00723e */ /* 0x000fe200000000ff */
[----:B------:R-:W-:Y:S06]  /*53f0*/  BRA `(.L_x_3061) ;  /* 0x0000000000647947 */ /* 0x000fec0003800000 */
.L_x_3060:
        /* <DEDUP_REMOVED lines=16> */
.L_x_3088:
[----:B------:R-:W-:Y:S01]  /*5500*/  PRMT R0, RZ, 0x7610, R0 ;  /* 0x00007610ff007816 */ /* 0x000fe20000000000 */
[----:B------:R-:W-:Y:S06]  /*5510*/  BRA `(.L_x_3061) ;  /* 0x00000000001c7947 */ /* 0x000fec0003800000 */
.L_x_3085:
[----:B------:R-:W2:Y:S02]  /*5520*/  LDG.E.64 R2, desc[UR36][R2.64] ;  /* 0x0000002402027981 */ /* 0x000ea4000c1e1b00 */
[----:B--2---:R-:W0:Y:S02]  /*5530*/  I2F.U64 R0, R2 ;  /* 0x0000000200007312 */ /* 0x004e240000301000 */
[----:B0-----:R-:W-:Y:S01]  /*5540*/  F2FP.F16.F32.PACK_AB R0, RZ, R0 ;  /* 0x00000000ff00723e */ /* 0x001fe200000000ff */
[----:B------:R-:W-:Y:S06]  /*5550*/  BRA `(.L_x_3061) ;  /* 0x00000000000c7947 */ /* 0x000fec0003800000 */
.L_x_3084:
[----:B------:R-:W2:Y:S02]  /*5560*/  LDG.E R2, desc[UR36][R2.64] ;  /* 0x0000002402027981 */ /* 0x000ea4000c1e1900 */
[----:B--2---:R-:W-:-:S04]  /*5570*/  I2FP.F32.U32 R0, R2 ;  /* 0x0000000200007245 */ /* 0x004fc80000201000 */
[----:B------:R-:W-:-:S07]  /*5580*/  F2FP.F16.F32.PACK_AB R0, RZ, R0 ;  /* 0x00000000ff00723e */ /* 0x000fce00000000ff */
.L_x_3061:
[----:B01----:R-:W0:Y:S01]  /*5590*/  LDC.U16 R2, c[0x0][0x592] ;  /* 0x00016480ff027b82 */ /* 0x003e220000000400 */
[----:B-----5:R-:W-:Y:S01]  /*55a0*/  HADD2.F32 R0, -RZ, R0.H0_H0 ;  /* 0x20000000ff007230 */ /* 0x020fe20000004100 */
[----:B------:R-:W1:Y:S01]  /*55b0*/  LDCU.64 UR6, c[0x0][0x580] ;  /* 0x0000b000ff0677ac */ /* 0x000e620008000a00 */
[----:B------:R-:W-:-:S04]  /*55c0*/  UPRMT UR4, UR41, 0x9910, URZ ;  /* 0x0000991029047896 */ /* 0x000fc800080000ff */
[----:B------:R-:W-:Y:S01]  /*55d0*/  UISETP.GT.AND UP0, UPT, UR4, 0x9, UPT ;  /* 0x000000090400788c */ /* 0x000fe2000bf04270 */
[----:B0-----:R-:W-:Y:S01]  /*55e0*/  HADD2.F32 R4, -RZ, R2.H0_H0 ;  /* 0x20000002ff047230 */ /* 0x001fe20000004100 */
[----:B-1----:R-:W-:-:S03]  /*55f0*/  IADD3 R2, P0, PT, R16, UR6, RZ ;  /* 0x0000000610027c10 */ /* 0x002fc6000ff1e0ff */
        /* <DEDUP_REMOVED lines=20> */
.L_x_3092:
[----:B------:R-:W-:-:S06]  /*5740*/  HADD2.F32 R5, -RZ, R4.H0_H0 ;  /* 0x20000004ff057230 */ /* 0x000fcc0000004100 */
[----:B------:R-:W0:Y:S02]  /*5750*/  F2I.S64.TRUNC R4, R5 ;  /* 0x0000000500047311 */ /* 0x000e24000020d900 */
[----:B0-----:R0:W-:Y:S01]  /*5760*/  STG.E.U8 desc[UR36][R2.64], R4 ;  /* 0x0000000402007986 */ /* 0x0011e2000c101124 */
[----:B------:R-:W-:Y:S05]  /*5770*/  BRA `(.L_x_3094) ;  /* 0x0000000c006c7947 */ /* 0x000fea0003800000 */
.L_x_3091:
        /* <DEDUP_REMOVED lines=10> */
.L_x_3096:
[----:B------:R-:W-:-:S04]  /*5820*/  HADD2.F32 R4, -RZ, R4.H0_H0 ;  /* 0x20000004ff047230 */ /* 0x000fc80000004100 */
[----:B------:R-:W0:Y:S02]  /*5830*/  F2I.FTZ.TRUNC.NTZ R5, R4 ;  /* 0x0000000400057305 */ /* 0x000e24000021f100 */
[----:B0-----:R0:W-:Y:S01]  /*5840*/  STG.E desc[UR36][R2.64], R5 ;  /* 0x0000000502007986 */ /* 0x0011e2000c101924 */
[----:B------:R-:W-:Y:S05]  /*5850*/  BRA `(.L_x_3094) ;  /* 0x0000000c00347947 */ /* 0x000fea0003800000 */
.L_x_3095:
[----:B------:R-:W-:-:S04]  /*5860*/  HADD2.F32 R4, -RZ, R4.H0_H0 ;  /* 0x20000004ff047230 */ /* 0x000fc80000004100 */
[----:B------:R-:W0:Y:S02]  /*5870*/  F2I.FTZ.TRUNC.NTZ R5, R4 ;  /* 0x0000000400057305 */ /* 0x000e24000021f100 */
[----:B0-----:R0:W-:Y:S01]  /*5880*/  STG.E.U16 desc[UR36][R2.64], R5 ;  /* 0x0000000502007986 */ /* 0x0011e2000c101524 */
[----:B------:R-:W-:Y:S05]  /*5890*/  BRA `(.L_x_3094) ;  /* 0x0000000c00247947 */ /* 0x000fea0003800000 */
.L_x_3090:
        /* <DEDUP_REMOVED lines=9> */
.L_x_3098:
[----:B------:R0:W-:Y:S01]  /*5930*/  STG.E.U16 desc[UR36][R2.64], R4 ;  /* 0x0000000402007986 */ /* 0x0001e2000c101524 */
[----:B------:R-:W-:Y:S05]  /*5940*/  BRA `(.L_x_3094) ;  /* 0x0000000800f87947 */ /* 0x000fea0003800000 */
.L_x_3097:
        /* <DEDUP_REMOVED lines=10> */
.L_x_3100:
[----:B------:R-:W-:-:S05]  /*59f0*/  HADD2.F32 R0, -RZ, R4.H0_H0 ;  /* 0x20000004ff007230 */ /* 0x000fca0000004100 */
[----:B------:R-:W-:-:S04]  /*5a00*/  F2FP.F16.F32.PACK_AB R0, RZ, R0 ;  /* 0x00000000ff00723e */ /* 0x000fc800000000ff */
[----:B------:R-:W-:-:S05]  /*5a10*/  PRMT R0, R0, 0x5410, RZ ;  /* 0x0000541000007816 */ /* 0x000fca00000000ff */
[----:B------:R0:W-:Y:S01]  /*5a20*/  STG.E desc[UR36][R2.64], R0 ;  /* 0x0000000002007986 */ /* 0x0001e2000c101924 */
[----:B------:R-:W-:Y:S05]  /*5a30*/  BRA `(.L_x_3094) ;  /* 0x0000000800bc7947 */ /* 0x000fea0003800000 */
.L_x_3099:
[----:B------:R-:W-:-:S05]  /*5a40*/  HADD2.F32 R4, -RZ, R4.H0_H0 ;  /* 0x20000004ff047230 */ /* 0x000fca0000004100 */
[----:B------:R-:W-:-:S06]  /*5a50*/  FMUL.FTZ R4, R4, 1 ;  /* 0x3f80000004047820 */ /* 0x000fcc0000410000 */
[----:B------:R-:W0:Y:S02]  /*5a60*/  F2F.F64.F32 R4, R4 ;  /* 0x0000000400047310 */ /* 0x000e240000201800 */
[----:B0-----:R0:W-:Y:S01]  /*5a70*/  STG.E.64 desc[UR36][R2.64], R4 ;  /* 0x0000000402007986 */ /* 0x0011e2000c101b24 */
[----:B------:R-:W-:Y:S05]  /*5a80*/  BRA `(.L_x_3094) ;  /* 0x0000000800a87947 */ /* 0x000fea0003800000 */
.L_x_3089:
        /* <DEDUP_REMOVED lines=14> */
.L_x_3104:
        /* <DEDUP_REMOVED lines=18> */
.L_x_3107:
[----:B------:R-:W-:-:S04]  /*5c90*/  SHF.R.U32.HI R5, RZ, 0x18, R5 ;  /* 0x00000018ff057819 */ /* 0x000fc80000011605 */
[----:B------:R-:W-:-:S07]  /*5ca0*/  LOP3.LUT R0, R0, 0x80, R5, 0xf8, !PT ;  /* 0x0000008000007812 */ /* 0x000fce00078ef805 */
.L_x_3106:
[----:B------:R-:W-:Y:S05]  /*5cb0*/  BSYNC.RECONVERGENT B0 ;  /* 0x0000000000007941 */ /* 0x000fea0003800200 */
.L_x_3105:
[----:B------:R0:W-:Y:S01]  /*5cc0*/  STG.E.U8 desc[UR36][R2.64], R0 ;  /* 0x0000000002007986 */ /* 0x0001e2000c101124 */
[----:B------:R-:W-:Y:S05]  /*5cd0*/  BRA `(.L_x_3094) ;  /* 0x0000000800147947 */ /* 0x000fea0003800000 */
.L_x_3103:
[----:B------:R-:W-:Y:S01]  /*5ce0*/  HADD2.F32 R5, -RZ, R4.H0_H0 ;  /* 0x20000004ff057230 */ /* 0x000fe20000004100 */
        /* <DEDUP_REMOVED lines=17> */
.L_x_3110:
[----:B------:R-:W-:-:S04]  /*5e00*/  SHF.R.U32.HI R5, RZ, 0x18, R5 ;  /* 0x00000018ff057819 */ /* 0x000fc80000011605 */
[----:B------:R-:W-:-:S07]  /*5e10*/  LOP3.LUT R0, R0, 0x80, R5, 0xf8, !PT ;  /* 0x0000008000007812 */ /* 0x000fce00078ef805 */
.L_x_3109:
[----:B------:R-:W-:Y:S05]  /*5e20*/  BSYNC.RECONVERGENT B0 ;  /* 0x0000000000007941 */ /* 0x000fea0003800200 */
.L_x_3108:
[----:B------:R0:W-:Y:S01]  /*5e30*/  STG.E.U8 desc[UR36][R2.64], R0 ;  /* 0x0000000002007986 */ /* 0x0001e2000c101124 */
[----:B------:R-:W-:Y:S05]  /*5e40*/  BRA `(.L_x_3094) ;  /* 0x0000000400b87947 */ /* 0x000fea0003800000 */
.L_x_3102:
        /* <DEDUP_REMOVED lines=22> */
.L_x_3112:
[----:B------:R-:W-:-:S06]  /*5fb0*/  HADD2.F32 R4, -RZ, R4.H0_H0 ;  /* 0x20000004ff047230 */ /* 0x000fcc0000004100 */
[----:B------:R-:W0:Y:S02]  /*5fc0*/  F2I.U64.TRUNC R4, R4 ;  /* 0x0000000400047311 */ /* 0x000e24000020d800 */
[----:B0-----:R0:W-:Y:S01]  /*5fd0*/  STG.E.64 desc[UR36][R2.64], R4 ;  /* 0x0000000402007986 */ /* 0x0011e2000c101b24 */
[----:B------:R-:W-:Y:S05]  /*5fe0*/  BRA `(.L_x_3094) ;  /* 0x0000000400507947 */ /* 0x000fea0003800000 */
.L_x_3111:
[----:B------:R-:W-:-:S04]  /*5ff0*/  HADD2.F32 R4, -RZ, R4.H0_H0 ;  /* 0x20000004ff047230 */ /* 0x000fc80000004100 */
[----:B------:R-:W0:Y:S02]  /*6000*/  F2I.FTZ.U32.TRUNC.NTZ R5, R4 ;  /* 0x0000000400057305 */ /* 0x000e24000021f000 */
[----:B0-----:R0:W-:Y:S01]  /*6010*/  STG.E desc[UR36][R2.64], R5 ;  /* 0x0000000502007986 */ /* 0x0011e2000c101924 */
[----:B------:R-:W-:Y:S05]  /*6020*/  BRA `(.L_x_3094) ;  /* 0x0000000400407947 */ /* 0x000fea0003800000 */
.L_x_3101:
        /* <DEDUP_REMOVED lines=11> */
.L_x_3114:
[----:B------:R-:W-:Y:S01]  /*60e0*/  HADD2.F32 R4, -RZ, R4.H0_H0 ;  /* 0x20000004ff047230 */ /* 0x000fe20000004100 */
[----:B------:R-:W-:-:S04]  /*60f0*/  CS2R R6, SRZ ;  /* 0x0000000000067805 */ /* 0x000fc8000001ff00 */
[----:B------:R-:W-:-:S06]  /*6100*/  FMUL.FTZ R4, R4, 1 ;  /* 0x3f80000004047820 */ /* 0x000fcc0000410000 */
[----:B------:R-:W0:Y:S02]  /*6110*/  F2F.F64.F32 R4, R4 ;  /* 0x0000000400047310 */ /* 0x000e240000201800 */
[----:B0-----:R4:W-:Y:S01]  /*6120*/  STG.E.128 desc[UR36][R2.64], R4 ;  /* 0x0000000402007986 */ /* 0x0019e2000c101d24 */
[----:B------:R-:W-:Y:S05]  /*6130*/  BRA `(.L_x_3094) ;  /* 0x0000000000fc7947 */ /* 0x000fea0003800000 */
.L_x_3113:
[----:B------:R-:W-:-:S09]  /*6140*/  UISETP.NE.AND UP0, UPT, UR4, 0xf, UPT ;  /* 0x0000000f0400788c */ /* 0x000fd2000bf05270 */
[----:B------:R-:W-:Y:S05]  /*6150*/  BRA.U !UP0, `(.L_x_3115) ;  /* 0x0000000108e87547 */ /* 0x000fea000b800000 */
[----:B------:R-:W-:-:S09]  /*6160*/  UISETP.NE.AND UP0, UPT, UR4, 0x17, UPT ;  /* 0x000000170400788c */ /* 0x000fd2000bf05270 */
[----:B------:R-:W-:Y:S05]  /*6170*/  BRA.U !UP0, `(.L_x_3116) ;  /* 0x0000000108907547 */ /* 0x000fea000b800000 */
[----:B------:R-:W-:-:S09]  /*6180*/  UISETP.NE.AND UP0, UPT, UR4, 0x18, UPT ;  /* 0x000000180400788c */ /* 0x000fd2000bf05270 */
[----:B------:R-:W-:Y:S05]  /*6190*/  BRA.U !UP0, `(.L_x_3117) ;  /* 0x0000000108447547 */ /* 0x000fea000b800000 */
.L_x_3093:
        /* <DEDUP_REMOVED lines=8> */
[----:B0-----:R-:W-:Y:S01]  /*6220*/  MOV R4, UR4 ;  /* 0x0000000400047c02 */ /* 0x001fe20008000f00 */
[----:B------:R-:W-:-:S02]  /*6230*/  IMAD.U32 R5, RZ, RZ, UR5 ;  /* 0x00000005ff057e24 */ /* 0x000fc4000f8e00ff */
[----:B---3--:R-:W-:Y:S01]  /*6240*/  IMAD.U32 R6, RZ, RZ, UR6 ;  /* 0x00000006ff067e24 */ /* 0x008fe2000f8e00ff */
[----:B------:R-:W-:Y:S01]  /*6250*/  MOV R7, UR7 ;  /* 0x0000000700077c02 */ /* 0x000fe20008000f00 */
[----:B----4-:R-:W-:Y:S02]  /*6260*/  IMAD.U32 R10, RZ, RZ, UR8 ;  /* 0x00000008ff0a7e24 */ /* 0x010fe4000f8e00ff */
[----:B-1----:R-:W-:-:S07]  /*6270*/  IMAD.U32 R11, RZ, RZ, UR9 ;  /* 0x00000009ff0b7e24 */ /* 0x002fce000f8e00ff */
[----:B------:R-:W-:-:S07]  /*6280*/  LEPC R20, `(.L_x_3118) ;  /* 0x000000001014794e */ /* 0x000fce0000000000 */
[----:B--2---:R-:W-:Y:S05]  /*6290*/  CALL.ABS.NOINC R2 ;  /* 0x0000000002007343 */ /* 0x004fea0003c00000 */
.L_x_3118:
[----:B------:R-:W-:Y:S05]  /*62a0*/  BRA `(.L_x_3094) ;  /* 0x0000000000a07947 */ /* 0x000fea0003800000 */
.L_x_3117:
[----:B------:R-:W-:Y:S01]  /*62b0*/  HADD2.F32 R7, -RZ, R4.H0_H0 ;  /* 0x20000004ff077230 */ /* 0x000fe20000004100 */
[----:B------:R-:W-:Y:S01]  /*62c0*/  BSSY.RECONVERGENT B0, `(.L_x_3119) ;  /* 0x000000c000007945 */ /* 0x000fe20003800200 */
[----:B------:R-:W-:-:S03]  /*62d0*/  MOV R0, 0x7f ;  /* 0x0000007f00007802 */ /* 0x000fc60000000f00 */
        /* <DEDUP_REMOVED lines=10> */
.L_x_3120:
[----:B------:R-:W-:Y:S05]  /*6380*/  BSYNC.RECONVERGENT B0 ;  /* 0x0000000000007941 */ /* 0x000fea0003800200 */
.L_x_3119:
[----:B------:R-:W-:-:S05]  /*6390*/  LOP3.LUT R5, R0, 0x80, R5, 0xf8, !PT ;  /* 0x0000008000057812 */ /* 0x000fca00078ef805 */
[----:B------:R2:W-:Y:S01]  /*63a0*/  STG.E.U8 desc[UR36][R2.64], R5 ;  /* 0x0000000502007986 */ /* 0x0005e2000c101124 */
[----:B------:R-:W-:Y:S05]  /*63b0*/  BRA `(.L_x_3094) ;  /* 0x00000000005c7947 */ /* 0x000fea0003800000 */
.L_x_3116:
        /* <DEDUP_REMOVED lines=12> */
.L_x_3122:
[----:B------:R-:W-:Y:S01]  /*6480*/  IMAD.MOV.U32 R0, RZ, RZ, 0x7f ;  /* 0x0000007fff007424 */ /* 0x000fe200078e00ff */
[----:B------:R-:W-:-:S04]  /*6490*/  ISETP.GT.U32.AND P0, PT, R4, 0x7f800000, PT ;  /* 0x7f8000000400780c */ /* 0x000fc80003f04070 */
[----:B------:R-:W-:-:S09]  /*64a0*/  SEL R0, R0, 0x7c, P0 ;  /* 0x0000007c00007807 */ /* 0x000fd20000000000 */
.L_x_3123:
[----:B------:R-:W-:Y:S05]  /*64b0*/  BSYNC.RECONVERGENT B0 ;  /* 0x0000000000007941 */ /* 0x000fea0003800200 */
.L_x_3121:
[----:B------:R-:W-:-:S04]  /*64c0*/  SHF.R.U32.HI R5, RZ, 0x18, R5 ;  /* 0x00000018ff057819 */ /* 0x000fc80000011605 */
[----:B------:R-:W-:-:S05]  /*64d0*/  LOP3.LUT R5, R0, 0x80, R5, 0xf8, !PT ;  /* 0x0000008000057812 */ /* 0x000fca00078ef805 */
[----:B------:R1:W-:Y:S01]  /*64e0*/  STG.E.U8 desc[UR36][R2.64], R5 ;  /* 0x0000000502007986 */ /* 0x0003e2000c101124 */
[----:B------:R-:W-:Y:S05]  /*64f0*/  BRA `(.L_x_3094) ;  /* 0x00000000000c7947 */ /* 0x000fea0003800000 */
.L_x_3115:
[----:B------:R-:W-:-:S05]  /*6500*/  HADD2.F32 R0, -RZ, R4.H0_H0 ;  /* 0x20000004ff007230 */ /* 0x000fca0000004100 */
[----:B------:R-:W-:-:S05]  /*6510*/  F2FP.BF16.F32.PACK_AB R0, RZ, R0 ;  /* 0x00000000ff00723e */ /* 0x000fca00000010ff */
[----:B------:R0:W-:Y:S02]  /*6520*/  STG.E.U16 desc[UR36][R2.64], R0 ;  /* 0x0000000002007986 */ /* 0x0001e4000c101524 */
.L_x_3094:
[----:B------:R-:W-:-:S07]  /*6530*/  VIADD R17, R17, 0x80 ;  /* 0x0000008011117836 */ /* 0x000fce0000000000 */
.L_x_3054:
[----:B------:R-:W-:Y:S05]  /*6540*/  BSYNC.RECONVERGENT B6 ;  /* 0x0000000000067941 */ /* 0x000fea0003800200 */
.L_x_3053:
[----:B------:R-:W5:Y:S01]  /*6550*/  LDCU UR4, c[0x0][0x380] ;  /* 0x00007000ff0477ac */ /* 0x000f620008000800 */
[----:B------:R-:W-:Y:S01]  /*6560*/  BSSY.RECONVERGENT B6, `(.L_x_3124) ;  /* 0x0000322000067945 */ /* 0x000fe20003800200 */
[----:B-----5:R-:W-:-:S13]  /*6570*/  ISETP.GE.AND P0, PT, R17, UR4, PT ;  /* 0x0000000411007c0c */ /* 0x020fda000bf06270 */
[----:B------:R-:W-:Y:S05]  /*6580*/  @P0 BRA `(.L_x_3125) ;  /* 0x00000030007c0947 */ /* 0x000fea0003800000 */
[----:B------:R-:W5:Y:S01]  /*6590*/  LDCU UR4, c[0x0][0x388] ;  /* 0x00007100ff0477ac */ /* 0x000f620008000800 */
[----:B0-----:R-:W-:Y:S02]  /*65a0*/  HFMA2 R0, -RZ, RZ, 0, 0 ;  /* 0x00000000ff007431 */ /* 0x001fe400000001ff */
        /* <DEDUP_REMOVED lines=8> */
[----:B-1234-:R-:W-:-:S05]  /*6630*/  IMAD.HI.U32 R2, R17, UR4, R16 ;  /* 0x0000000411027c27 */ /* 0x01efca000f8e0010 */
[----:B------:R-:W-:-:S04]  /*6640*/  SHF.R.U32.HI R3, RZ, UR5, R2 ;  /* 0x00000005ff037c19 */ /* 0x000fc80008011602 */
[----:B------:R-:W-:-:S05]  /*6650*/  IADD3 R0, PT, PT, -R3, RZ, RZ ;  /* 0x000000ff03007210 */ /* 0x000fca0007ffe1ff */
        /* <DEDUP_REMOVED lines=290> */
.L_x_3126:
        /* <DEDUP_REMOVED lines=18> */
.L_x_3130:
[----:B------:R-:W2:Y:S02]  /*79a0*/  LDG.E.U8 R2, desc[UR36][R2.64] ;  /* 0x0000002402027981 */ /* 0x000ea4000c1e1100 */
[----:B--2---:R-:W-:-:S04]  /*79b0*/  I2FP.F32.U32 R0, R2 ;  /* 0x0000000200007245 */ /* 0x004fc80000201000 */
[----:B------:R-:W-:Y:S01]  /*79c0*/  F2FP.F16.F32.PACK_AB R0, RZ, R0 ;  /* 0x00000000ff00723e */ /* 0x000fe200000000ff */
[----:B------:R-:W-:Y:S06]  /*79d0*/  BRA `(.L_x_3132) ;  /* 0x0000000c007c7947 */ /* 0x000fec0003800000 */
.L_x_3129:
        /* <DEDUP_REMOVED lines=10> */
.L_x_3134:
[----:B------:R-:W2:Y:S02]  /*7a80*/  LDG.E R2, desc[UR36][R2.64] ;  /* 0x0000002402027981 */ /* 0x000ea4000c1e1900 */
[----:B--2---:R-:W-:-:S04]  /*7a90*/  I2FP.F32.S32 R0, R2 ;  /* 0x0000000200007245 */ /* 0x004fc80000201400 */
[----:B------:R-:W-:Y:S01]  /*7aa0*/  F2FP.F16.F32.PACK_AB R0, RZ, R0 ;  /* 0x00000000ff00723e */ /* 0x000fe200000000ff */
[----:B------:R-:W-:Y:S06]  /*7ab0*/  BRA `(.L_x_3132) ;  /* 0x0000000c00447947 */ /* 0x000fec0003800000 */
.L_x_3133:
[----:B------:R-:W2:Y:S02]  /*7ac0*/  LDG.E.U16 R2, desc[UR36][R2.64] ;  /* 0x0000002402027981 */ /* 0x000ea4000c1e1500 */
[----:B--2---:R-:W0:Y:S02]  /*7ad0*/  I2F.S16 R0, R2 ;  /* 0x0000000200007306 */ /* 0x004e240000101400 */
[----:B0-----:R-:W-:Y:S01]  /*7ae0*/  F2FP.F16.F32.PACK_AB R0, RZ, R0 ;  /* 0x00000000ff00723e */ /* 0x001fe200000000ff */
[----:B------:R-:W-:Y:S06]  /*7af0*/  BRA `(.L_x_3132) ;  /* 0x0000000c00347947 */ /* 0x000fec0003800000 */
.L_x_3128:
        /* <DEDUP_REMOVED lines=9> */
.L_x_3136:
[----:B------:R1:W5:Y:S01]  /*7b90*/  LDG.E.U16 R0, desc[UR36][R2.64] ;  /* 0x0000002402007981 */ /* 0x000362000c1e1500 */
[----:B------:R-:W-:Y:S05]  /*7ba0*/  BRA `(.L_x_3132) ;  /* 0x0000000c00087947 */ /* 0x000fea0003800000 */
.L_x_3135:
        /* <DEDUP_REMOVED lines=9> */
.L_x_3138:
[----:B------:R0:W5:Y:S01]  /*7c40*/  LDG.E.U16 R0, desc[UR36][R2.64] ;  /* 0x0000002402007981 */ /* 0x000162000c1e1500 */
[----:B------:R-:W-:Y:S05]  /*7c50*/  BRA `(.L_x_3132) ;  /* 0x0000000800dc7947 */ /* 0x000fea0003800000 */
.L_x_3137:
        /* <DEDUP_REMOVED lines=8> */
.L_x_3127:
        /* <DEDUP_REMOVED lines=13> */
.L_x_3141:
        /* <DEDUP_REMOVED lines=8> */
.L_x_3140:
        /* <DEDUP_REMOVED lines=27> */
.L_x_3143:
        /* <DEDUP_REMOVED lines=13> */
.L_x_3142:
[----:B------:R-:W2:Y:S02]  /*80b0*/  LDG.E.U16 R0, desc[UR36][R2.64] ;  /* 0x0000002402007981 */ /* 0x000ea4000c1e1500 */
[----:B--2---:R-:W-:-:S05]  /*80c0*/  IMAD.U32 R0, R0, 0x10000, RZ ;  /* 0x0001000000007824 */ /* 0x004fca00078e00ff */
[----:B------:R-:W-:Y:S01]  /*80d0*/  F2FP.F16.F32.PACK_AB R0, RZ, R0 ;  /* 0x00000000ff00723e */ /* 0x000fe200000000ff */
[----:B------:R-:W-:Y:S06]  /*80e0*/  BRA `(.L_x_3132) ;  /* 0x0000000400b87947 */ /* 0x000fec0003800000 */
.L_x_3139:
        /* <DEDUP_REMOVED lines=12> */
.L_x_3146:
        /* <DEDUP_REMOVED lines=21> */
.L_x_3150:
[----:B------:R-:W-:Y:S05]  /*8300*/  BSYNC.RECONVERGENT B1 ;  /* 0x0000000000017941 */ /* 0x000fea0003800200 */
.L_x_3149:
[----:B------:R-:W-:Y:S01]  /*8310*/  IMAD.SHL.U32 R0, R0, 0x100000, RZ ;  /* 0x0010000000007824 */ /* 0x000fe200078e00ff */
[----:B------:R-:W-:-:S04]  /*8320*/  LEA R2, R2, 0x3b800000, 0x17 ;  /* 0x3b80000002027811 */ /* 0x000fc800078eb8ff */
[----:B------:R-:W-:-:S07]  /*8330*/  LOP3.LUT R0, R2, R0, R7, 0xfe, !PT ;  /* 0x0000000002007212 */ /* 0x000fce00078efe07 */
.L_x_3148:
[----:B------:R-:W-:Y:S05]  /*8340*/  BSYNC.RECONVERGENT B0 ;  /* 0x0000000000007941 */ /* 0x000fea0003800200 */
.L_x_3147:
[----:B------:R-:W-:Y:S01]  /*8350*/  F2FP.F16.F32.PACK_AB R0, RZ, R0 ;  /* 0x00000000ff00723e */ /* 0x000fe200000000ff */
[----:B------:R-:W-:Y:S06]  /*8360*/  BRA `(.L_x_3132) ;  /* 0x0000000400187947 */ /* 0x000fec0003800000 */
.L_x_3145:
        /* <DEDUP_REMOVED lines=21> */
.L_x_3154:
[----:B------:R-:W-:Y:S05]  /*84c0*/  BSYNC.RECONVERGENT B1 ;  /* 0x0000000000017941 */ /* 0x000fea0003800200 */
.L_x_3153:
[----:B------:R-:W-:Y:S02]  /*84d0*/  SHF.L.U32 R0, R0, 0x15, RZ ;  /* 0x0000001500007819 */ /* 0x000fe400000006ff */
[----:B------:R-:W-:-:S04]  /*84e0*/  LEA R2, R2, 0x37800000, 0x17 ;  /* 0x3780000002027811 */ /* 0x000fc800078eb8ff */
[----:B------:R-:W-:-:S07]  /*84f0*/  LOP3.LUT R0, R2, R0, R7, 0xfe, !PT ;  /* 0x0000000002007212 */ /* 0x000fce00078efe07 */
.L_x_3152:
[----:B------:R-:W-:Y:S05]  /*8500*/  BSYNC.RECONVERGENT B0 ;  /* 0x0000000000007941 */ /* 0x000fea0003800200 */
.L_x_3151:
[----:B------:R-:W-:Y:S01]  /*8510*/  F2FP.F16.F32.PACK_AB R0, RZ, R0 ;  /* 0x00000000ff00723e */ /* 0x000fe200000000ff */
[----:B------:R-:W-:Y:S06]  /*8520*/  BRA `(.L_x_3132) ;  /* 0x0000000000a87947 */ /* 0x000fec0003800000 */
.L_x_3144:
        /* <DEDUP_REMOVED lines=14> */
.L_x_3158:
[----:B------:R-:W-:Y:S05]  /*8610*/  BSYNC.RECONVERGENT B0 ;  /* 0x0000000000007941 */ /* 0x000fea0003800200 */
.L_x_3157:
[----:B------:R-:W-:Y:S01]  /*8620*/  F2FP.F16.F32.PACK_AB R0, RZ, R0 ;  /* 0x00000000ff00723e */ /* 0x000fe200000000ff */
[----:B------:R-:W-:Y:S06]  /*8630*/  BRA `(.L_x_3132) ;  /* 0x0000000000647947 */ /* 0x000fec0003800000 */
.L_x_3131:
        /* <DEDUP_REMOVED lines=16> */
.L_x_3159:
[----:B------:R-:W-:Y:S01]  /*8740*/  PRMT R0, RZ, 0x7610, R0 ;  /* 0x00007610ff007816 */ /* 0x000fe20000000000 */
[----:B------:R-:W-:Y:S06]  /*8750*/  BRA `(.L_x_3132) ;  /* 0x00000000001c7947 */ /* 0x000fec0003800000 */
.L_x_3156:
[----:B------:R-:W2:Y:S02]  /*8760*/  LDG.E.64 R2, desc[UR36][R2.64] ;  /* 0x0000002402027981 */ /* 0x000ea4000c1e1b00 */
[----:B--2---:R-:W0:Y:S02]  /*8770*/  I2F.U64 R0, R2 ;  /* 0x0000000200007312 */ /* 0x004e240000301000 */
[----:B0-----:R-:W-:Y:S01]  /*8780*/  F2FP.F16.F32.PACK_AB R0, RZ, R0 ;  /* 0x00000000ff00723e */ /* 0x001fe200000000ff */
[----:B------:R-:W-:Y:S06]  /*8790*/  BRA `(.L_x_3132) ;  /* 0x00000000000c7947 */ /* 0x000fec0003800000 */
.L_x_3155:
[----:B------:R-:W2:Y:S02]  /*87a0*/  LDG.E R2, desc[UR36][R2.64] ;  /* 0x0000002402027981 */ /* 0x000ea4000c1e1900 */
[----:B--2---:R-:W-:-:S04]  /*87b0*/  I2FP.F32.U32 R0, R2 ;  /* 0x0000000200007245 */ /* 0x004fc80000201000 */
[----:B------:R-:W-:-:S07]  /*87c0*/  F2FP.F16.F32.PACK_AB R0, RZ, R0 ;  /* 0x00000000ff00723e */ /* 0x000fce00000000ff */
.L_x_3132:
        /* <DEDUP_REMOVED lines=27> */
.L_x_3163:
[----:B------:R-:W-:-:S06]  /*8980*/  HADD2.F32 R5, -RZ, R4.H0_H0 ;  /* 0x20000004ff057230 */ /* 0x000fcc0000004100 */
[----:B------:R-:W0:Y:S02]  /*8990*/  F2I.S64.TRUNC R4, R5 ;  /* 0x0000000500047311 */ /* 0x000e24000020d900 */
[----:B0-----:R4:W-:Y:S01]  /*89a0*/  STG.E.U8 desc[UR36][R2.64], R4 ;  /* 0x0000000402007986 */ /* 0x0019e2000c101124 */
[----:B------:R-:W-:Y:S05]  /*89b0*/  BRA `(.L_x_3165) ;  /* 0x0000000c006c7947 */ /* 0x000fea0003800000 */
.L_x_3162:
        /* <DEDUP_REMOVED lines=10> */
.L_x_3167:
[----:B------:R-:W-:-:S04]  /*8a60*/  HADD2.F32 R4, -RZ, R4.H0_H0 ;  /* 0x20000004ff047230 */ /* 0x000fc80000004100 */
[----:B------:R-:W0:Y:S02]  /*8a70*/  F2I.FTZ.TRUNC.NTZ R5, R4 ;  /* 0x0000000400057305 */ /* 0x000e24000021f100 */
[----:B0-----:R2:W-:Y:S01]  /*8a80*/  STG.E desc[UR36][R2.64], R5 ;  /* 0x0000000502007986 */ /* 0x0015e2000c101924 */
[----:B------:R-:W-:Y:S05]  /*8a90*/  BRA `(.L_x_3165) ;  /* 0x0000000c00347947 */ /* 0x000fea0003800000 */
.L_x_3166:
[----:B------:R-:W-:-:S04]  /*8aa0*/  HADD2.F32 R4, -RZ, R4.H0_H0 ;  /* 0x20000004ff047230 */ /* 0x000fc80000004100 */
[----:B------:R-:W0:Y:S02]  /*8ab0*/  F2I.FTZ.TRUNC.NTZ R5, R4 ;  /* 0x0000000400057305 */ /* 0x000e24000021f100 */
[----:B0-----:R0:W-:Y:S01]  /*8ac0*/  STG.E.U16 desc[UR36][R2.64], R5 ;  /* 0x0000000502007986 */ /* 0x0011e2000c101524 */
[----:B------:R-:W-:Y:S05]  /*8ad0*/  BRA `(.L_x_3165) ;  /* 0x0000000c00247947 */ /* 0x000fea0003800000 */
.L_x_3161:
        /* <DEDUP_REMOVED lines=9> */
.L_x_3169:
[----:B------:R0:W-:Y:S01]  /*8b70*/  STG.E.U16 desc[UR36][R2.64], R4 ;  /* 0x0000000402007986 */ /* 0x0001e2000c101524 */
[----:B------:R-:W-:Y:S05]  /*8b80*/  BRA `(.L_x_3165) ;  /* 0x0000000800f87947 */ /* 0x000fea0003800000 */
.L_x_3168:
        /* <DEDUP_REMOVED lines=10> */
.L_x_3171:
[----:B------:R-:W-:-:S05]  /*8c30*/  HADD2.F32 R0, -RZ, R4.H0_H0 ;  /* 0x20000004ff007230 */ /* 0x000fca0000004100 */
[----:B------:R-:W-:-:S04]  /*8c40*/  F2FP.F16.F32.PACK_AB R0, RZ, R0 ;  /* 0x00000000ff00723e */ /* 0x000fc800000000ff */
[----:B------:R-:W-:-:S05]  /*8c50*/  PRMT R0, R0, 0x5410, RZ ;  /* 0x0000541000007816 */ /* 0x000fca00000000ff */
[----:B------:R0:W-:Y:S01]  /*8c60*/  STG.E desc[UR36][R2.64], R0 ;  /* 0x0000000002007986 */ /* 0x0001e2000c101924 */
[----:B------:R-:W-:Y:S05]  /*8c70*/  BRA `(.L_x_3165) ;  /* 0x0000000800bc7947 */ /* 0x000fea0003800000 */
.L_x_3170:
[----:B------:R-:W-:-:S05]  /*8c80*/  HADD2.F32 R4, -RZ, R4.H0_H0 ;  /* 0x20000004ff047230 */ /* 0x000fca0000004100 */
[----:B------:R-:W-:-:S06]  /*8c90*/  FMUL.FTZ R4, R4, 1 ;  /* 0x3f80000004047820 */ /* 0x000fcc0000410000 */
[----:B------:R-:W0:Y:S02]  /*8ca0*/  F2F.F64.F32 R4, R4 ;  /* 0x0000000400047310 */ /* 0x000e240000201800 */
[----:B0-----:R0:W-:Y:S01]  /*8cb0*/  STG.E.64 desc[UR36][R2.64], R4 ;  /* 0x0000000402007986 */ /* 0x0011e2000c101b24 */
[----:B------:R-:W-:Y:S05]  /*8cc0*/  BRA `(.L_x_3165) ;  /* 0x0000000800a87947 */ /* 0x000fea0003800000 */
.L_x_3160:
        /* <DEDUP_REMOVED lines=14> */
.L_x_3175:
        /* <DEDUP_REMOVED lines=18> */
.L_x_3178:
[----:B------:R-:W-:-:S04]  /*8ed0*/  SHF.R.U32.HI R5, RZ, 0x18, R5 ;  /* 0x00000018ff057819 */ /* 0x000fc80000011605 */
[----:B------:R-:W-:-:S07]  /*8ee0*/  LOP3.LUT R0, R0, 0x80, R5, 0xf8, !PT ;  /* 0x0000008000007812 */ /* 0x000fce00078ef805 */
.L_x_3177:
[----:B------:R-:W-:Y:S05]  /*8ef0*/  BSYNC.RECONVERGENT B0 ;  /* 0x0000000000007941 */ /* 0x000fea0003800200 */
.L_x_3176:
[----:B------:R0:W-:Y:S01]  /*8f00*/  STG.E.U8 desc[UR36][R2.64], R0 ;  /* 0x0000000002007986 */ /* 0x0001e2000c101124 */
[----:B------:R-:W-:Y:S05]  /*8f10*/  BRA `(.L_x_3165) ;  /* 0x0000000800147947 */ /* 0x000fea0003800000 */
.L_x_3174:
        /* <DEDUP_REMOVED lines=18> */
.L_x_3181:
[----:B------:R-:W-:-:S04]  /*9040*/  SHF.R.U32.HI R5, RZ, 0x18, R5 ;  /* 0x00000018ff057819 */ /* 0x000fc80000011605 */
[----:B------:R-:W-:-:S07]  /*9050*/  LOP3.LUT R0, R0, 0x80, R5, 0xf8, !PT ;  /* 0x0000008000007812 */ /* 0x000fce00078ef805 */
.L_x_3180:
[----:B------:R-:W-:Y:S05]  /*9060*/  BSYNC.RECONVERGENT B0 ;  /* 0x0000000000007941 */ /* 0x000fea0003800200 */
.L_x_3179:
[----:B------:R0:W-:Y:S01]  /*9070*/  STG.E.U8 desc[UR36][R2.64], R0 ;  /* 0x0000000002007986 */ /* 0x0001e2000c101124 */
[----:B------:R-:W-:Y:S05]  /*9080*/  BRA `(.L_x_3165) ;  /* 0x0000000400b87947 */ /* 0x000fea0003800000 */
.L_x_3173:
        /* <DEDUP_REMOVED lines=22> */
.L_x_3183:
[----:B------:R-:W-:-:S06]  /*91f0*/  HADD2.F32 R4, -RZ, R4.H0_H0 ;  /* 0x20000004ff047230 */ /* 0x000fcc0000004100 */
[----:B------:R-:W0:Y:S02]  /*9200*/  F2I.U64.TRUNC R4, R4 ;  /* 0x0000000400047311 */ /* 0x000e24000020d800 */
[----:B0-----:R0:W-:Y:S01]  /*9210*/  STG.E.64 desc[UR36][R2.64], R4 ;  /* 0x0000000402007986 */ /* 0x0011e2000c101b24 */
[----:B------:R-:W-:Y:S05]  /*9220*/  BRA `(.L_x_3165) ;  /* 0x0000000400507947 */ /* 0x000fea0003800000 */
.L_x_3182:
[----:B------:R-:W-:-:S04]  /*9230*/  HADD2.F32 R4, -RZ, R4.H0_H0 ;  /* 0x20000004ff047230 */ /* 0x000fc80000004100 */
[----:B------:R-:W0:Y:S02]  /*9240*/  F2I.FTZ.U32.TRUNC.NTZ R5, R4 ;  /* 0x0000000400057305 */ /* 0x000e24000021f000 */
[----:B0-----:R0:W-:Y:S01]  /*9250*/  STG.E desc[UR36][R2.64], R5 ;  /* 0x0000000502007986 */ /* 0x0011e2000c101924 */
[----:B------:R-:W-:Y:S05]  /*9260*/  BRA `(.L_x_3165) ;  /* 0x0000000400407947 */ /* 0x000fea0003800000 */
.L_x_3172:
        /* <DEDUP_REMOVED lines=11> */
.L_x_3185:
[----:B------:R-:W-:Y:S01]  /*9320*/  HADD2.F32 R4, -RZ, R4.H0_H0 ;  /* 0x20000004ff047230 */ /* 0x000fe20000004100 */
[----:B------:R-:W-:-:S04]  /*9330*/  CS2R R6, SRZ ;  /* 0x0000000000067805 */ /* 0x000fc8000001ff00 */
[----:B------:R-:W-:-:S06]  /*9340*/  FMUL.FTZ R4, R4, 1 ;  /* 0x3f80000004047820 */ /* 0x000fcc0000410000 */
[----:B------:R-:W0:Y:S02]  /*9350*/  F2F.F64.F32 R4, R4 ;  /* 0x0000000400047310 */ /* 0x000e240000201800 */
[----:B0-----:R0:W-:Y:S01]  /*9360*/  STG.E.128 desc[UR36][R2.64], R4 ;  /* 0x0000000402007986 */ /* 0x0011e2000c101d24 */
[----:B------:R-:W-:Y:S05]  /*9370*/  BRA `(.L_x_3165) ;  /* 0x0000000000fc7947 */ /* 0x000fea0003800000 */
.L_x_3184:
[----:B------:R-:W-:-:S09]  /*9380*/  UISETP.NE.AND UP0, UPT, UR4, 0xf, UPT ;  /* 0x0000000f0400788c */ /* 0x000fd2000bf05270 */
[----:B------:R-:W-:Y:S05]  /*9390*/  BRA.U !UP0, `(.L_x_3186) ;  /* 0x0000000108e87547 */ /* 0x000fea000b800000 */
[----:B------:R-:W-:-:S09]  /*93a0*/  UISETP.NE.AND UP0, UPT, UR4, 0x17, UPT ;  /* 0x000000170400788c */ /* 0x000fd2000bf05270 */
[----:B------:R-:W-:Y:S05]  /*93b0*/  BRA.U !UP0, `(.L_x_3187) ;  /* 0x0000000108907547 */ /* 0x000fea000b800000 */
[----:B------:R-:W-:-:S09]  /*93c0*/  UISETP.NE.AND UP0, UPT, UR4, 0x18, UPT ;  /* 0x000000180400788c */ /* 0x000fd2000bf05270 */
[----:B------:R-:W-:Y:S05]  /*93d0*/  BRA.U !UP0, `(.L_x_3188) ;  /* 0x0000000108447547 */ /* 0x000fea000b800000 */
.L_x_3164:
        /* <DEDUP_REMOVED lines=16> */
.L_x_3189:
[----:B------:R-:W-:Y:S05]  /*94e0*/  BRA `(.L_x_3165) ;  /* 0x0000000000a07947 */ /* 0x000fea0003800000 */
.L_x_3188:
        /* <DEDUP_REMOVED lines=13> */
.L_x_3191:
[----:B------:R-:W-:Y:S05]  /*95c0*/  BSYNC.RECONVERGENT B0 ;  /* 0x0000000000007941 */ /* 0x000fea0003800200 */
.L_x_3190:
[----:B------:R-:W-:-:S05]  /*95d0*/  LOP3.LUT R5, R0, 0x80, R5, 0xf8, !PT ;  /* 0x0000008000057812 */ /* 0x000fca00078ef805 */
[----:B------:R0:W-:Y:S01]  /*95e0*/  STG.E.U8 desc[UR36][R2.64], R5 ;  /* 0x0000000502007986 */ /* 0x0001e2000c101124 */
[----:B------:R-:W-:Y:S05]  /*95f0*/  BRA `(.L_x_3165) ;  /* 0x00000000005c7947 */ /* 0x000fea0003800000 */
.L_x_3187:
        /* <DEDUP_REMOVED lines=12> */
.L_x_3193:
[----:B------:R-:W-:Y:S02]  /*96c0*/  ISETP.GT.U32.AND P0, PT, R4, 0x7f800000, PT ;  /* 0x7f8000000400780c */ /* 0x000fe40003f04070 */
[----:B------:R-:W-:-:S04]  /*96d0*/  MOV R0, 0x7f ;  /* 0x0000007f00007802 */ /* 0x000fc80000000f00 */
[----:B------:R-:W-:-:S07]  /*96e0*/  SEL R0, R0, 0x7c, P0 ;  /* 0x0000007c00007807 */ /* 0x000fce0000000000 */
.L_x_3194:
[----:B------:R-:W-:Y:S05]  /*96f0*/  BSYNC.RECONVERGENT B0 ;  /* 0x0000000000007941 */ /* 0x000fea0003800200 */
.L_x_3192:
[----:B------:R-:W-:-:S04]  /*9700*/  SHF.R.U32.HI R5, RZ, 0x18, R5 ;  /* 0x00000018ff057819 */ /* 0x000fc80000011605 */
[----:B------:R-:W-:-:S05]  /*9710*/  LOP3.LUT R5, R0, 0x80, R5, 0xf8, !PT ;  /* 0x0000008000057812 */ /* 0x000fca00078ef805 */
[----:B------:R0:W-:Y:S01]  /*9720*/  STG.E.U8 desc[UR36][R2.64], R5 ;  /* 0x0000000502007986 */ /* 0x0001e2000c101124 */
[----:B------:R-:W-:Y:S05]  /*9730*/  BRA `(.L_x_3165) ;  /* 0x00000000000c7947 */ /* 0x000fea0003800000 */
.L_x_3186:
[----:B------:R-:W-:-:S05]  /*9740*/  HADD2.F32 R0, -RZ, R4.H0_H0 ;  /* 0x20000004ff007230 */ /* 0x000fca0000004100 */
[----:B------:R-:W-:-:S05]  /*9750*/  F2FP.BF16.F32.PACK_AB R0, RZ, R0 ;  /* 0x00000000ff00723e */ /* 0x000fca00000010ff */
[----:B------:R0:W-:Y:S02]  /*9760*/  STG.E.U16 desc[UR36][R2.64], R0 ;  /* 0x0000000002007986 */ /* 0x0001e4000c101524 */
.L_x_3165:
[----:B------:R-:W-:-:S07]  /*9770*/  VIADD R17, R17, 0x80 ;  /* 0x0000008011117836 */ /* 0x000fce0000000000 */
.L_x_3125:
[----:B------:R-:W-:Y:S05]  /*9780*/  BSYNC.RECONVERGENT B6 ;  /* 0x0000000000067941 */ /* 0x000fea0003800200 */
.L_x_3124:
[----:B------:R-:W5:Y:S02]  /*9790*/  LDCU UR4, c[0x0][0x380] ;  /* 0x00007000ff0477ac */ /* 0x000f640008000800 */
[----:B-----5:R-:W-:-:S13]  /*97a0*/  ISETP.GE.AND P0, PT, R17, UR4, PT ;  /* 0x0000000411007c0c */ /* 0x020fda000bf06270 */
[----:B------:R-:W-:Y:S05]  /*97b0*/  @P0 EXIT ;  /* 0x000000000000094d */ /* 0x000fea0003800000 */
[----:B------:R-:W5:Y:S01]  /*97c0*/  LDCU UR4, c[0x0][0x388] ;  /* 0x00007100ff0477ac */ /* 0x000f620008000800 */
[----:B------:R-:W-:Y:S02]  /*97d0*/  HFMA2 R16, -RZ, RZ, 0, 0 ;  /* 0x00000000ff107431 */ /* 0x000fe400000001ff */
[----:B0-----:R-:W-:Y:S01]  /*97e0*/  IMAD.MOV.U32 R0, RZ, RZ, RZ ;  /* 0x000000ffff007224 */ /* 0x001fe200078e00ff */
        /* <DEDUP_REMOVED lines=300> */
.L_x_3195:
[----:B------:R-:W0:Y:S01]  /*aab0*/  LDCU.128 UR8, c[0x0][0x580] ;  /* 0x0000b000ff0877ac */ /* 0x000e220008000c00 */
[----:B------:R-:W-:-:S04]  /*aac0*/  UPRMT UR4, UR42, 0x9910, URZ ;  /* 0x000099102a047896 */ /* 0x000fc800080000ff */
[----:B------:R-:W-:Y:S01]  /*aad0*/  UISETP.GT.AND UP0, UPT, UR4, 0x9, UPT ;  /* 0x000000090400788c */ /* 0x000fe2000bf04270 */
[----:B0-----:R-:W-:Y:S02]  /*aae0*/  IADD3 R16, P0, PT, R16, UR8, RZ ;  /* 0x0000000810107c10 */ /* 0x001fe4000ff1e0ff */
[----:B-1234-:R-:W-:-:S03]  /*aaf0*/  IADD3 R2, P1, PT, R0, UR10, RZ ;  /* 0x0000000a00027c10 */ /* 0x01efc6000ff3e0ff */
        /* <DEDUP_REMOVED lines=15> */
.L_x_3199:
[----:B------:R-:W2:Y:S02]  /*abf0*/  LDG.E.U8 R2, desc[UR36][R2.64] ;  /* 0x0000002402027981 */ /* 0x000ea4000c1e1100 */
[----:B--2---:R-:W-:-:S04]  /*ac00*/  I2FP.F32.U32 R0, R2 ;  /* 0x0000000200007245 */ /* 0x004fc80000201000 */
[----:B------:R-:W-:Y:S01]  /*ac10*/  F2FP.F16.F32.PACK_AB R0, RZ, R0 ;  /* 0x00000000ff00723e */ /* 0x000fe200000000ff */
[----:B------:R-:W-:Y:S06]  /*ac20*/  BRA `(.L_x_3201) ;  /* 0x0000000c007c7947 */ /* 0x000fec0003800000 */
.L_x_3198:
        /* <DEDUP_REMOVED lines=10> */
.L_x_3203:
[----:B------:R-:W2:Y:S02]  /*acd0*/  LDG.E R2, desc[UR36][R2.64] ;  /* 0x0000002402027981 */ /* 0x000ea4000c1e1900 */
[----:B--2---:R-:W-:-:S04]  /*ace0*/  I2FP.F32.S32 R0, R2 ;  /* 0x0000000200007245 */ /* 0x004fc80000201400 */
[----:B------:R-:W-:Y:S01]  /*acf0*/  F2FP.F16.F32.PACK_AB R0, RZ, R0 ;  /* 0x00000000ff00723e */ /* 0x000fe200000000ff */
[----:B------:R-:W-:Y:S06]  /*ad00*/  BRA `(.L_x_3201) ;  /* 0x0000000c00447947 */ /* 0x000fec0003800000 */
.L_x_3202:
[----:B------:R-:W2:Y:S02]  /*ad10*/  LDG.E.U16 R2, desc[UR36][R2.64] ;  /* 0x0000002402027981 */ /* 0x000ea4000c1e1500 */
[----:B--2---:R-:W0:Y:S02]  /*ad20*/  I2F.S16 R0, R2 ;  /* 0x0000000200007306 */ /* 0x004e240000101400 */
[----:B0-----:R-:W-:Y:S01]  /*ad30*/  F2FP.F16.F32.PACK_AB R0, RZ, R0 ;  /* 0x00000000ff00723e */ /* 0x001fe200000000ff */
[----:B------:R-:W-:Y:S06]  /*ad40*/  BRA `(.L_x_3201) ;  /* 0x0000000c00347947 */ /* 0x000fec0003800000 */
.L_x_3197:
        /* <DEDUP_REMOVED lines=9> */
.L_x_3205:
[----:B------:R1:W5:Y:S01]  /*ade0*/  LDG.E.U16 R0, desc[UR36][R2.64] ;  /* 0x0000002402007981 */ /* 0x000362000c1e1500 */
[----:B------:R-:W-:Y:S05]  /*adf0*/  BRA `(.L_x_3201) ;  /* 0x0000000c00087947 */ /* 0x000fea0003800000 */
.L_x_3204:
        /* <DEDUP_REMOVED lines=9> */
.L_x_3207:
[----:B------:R0:W5:Y:S01]  /*ae90*/  LDG.E.U16 R0, desc[UR36][R2.64] ;  /* 0x0000002402007981 */ /* 0x000162000c1e1500 */
[----:B------:R-:W-:Y:S05]  /*aea0*/  BRA `(.L_x_3201) ;  /* 0x0000000800dc7947 */ /* 0x000fea0003800000 */
.L_x_3206:
        /* <DEDUP_REMOVED lines=8> */
.L_x_3196:
        /* <DEDUP_REMOVED lines=13> */
.L_x_3210:
        /* <DEDUP_REMOVED lines=8> */
.L_x_3209:
        /* <DEDUP_REMOVED lines=16> */
[----:B------:R-:W-:Y:S01]  /*b180*/  IMAD.SHL.U32 R7, R5, 0x800000, RZ ;  /* 0x0080000005077824 */ /* 0x000fe200078e00ff */
[----:B------:R-:W-:-:S04]  /*b190*/  IADD3 R5, PT, PT, R4, 0x1000000, RZ ;  /* 0x0100000004057810 */ /* 0x000fc80007ffe0ff */
        /* <DEDUP_REMOVED lines=9> */
.L_x_3212:
        /* <DEDUP_REMOVED lines=13> */
.L_x_3211:
[----:B------:R-:W2:Y:S02]  /*b300*/  LDG.E.U16 R0, desc[UR36][R2.64] ;  /* 0x0000002402007981 */ /* 0x000ea4000c1e1500 */
[----:B--2---:R-:W-:-:S04]  /*b310*/  SHF.L.U32 R0, R0, 0x10, RZ ;  /* 0x0000001000007819 */ /* 0x004fc800000006ff */
[----:B------:R-:W-:Y:S01]  /*b320*/  F2FP.F16.F32.PACK_AB R0, RZ, R0 ;  /* 0x00000000ff00723e */ /* 0x000fe200000000ff */
[----:B------:R-:W-:Y:S06]  /*b330*/  BRA `(.L_x_3201) ;  /* 0x0000000400b87947 */ /* 0x000fec0003800000 */
.L_x_3208:
        /* <DEDUP_REMOVED lines=12> */
.L_x_3215:
        /* <DEDUP_REMOVED lines=21> */
.L_x_3219:
[----:B------:R-:W-:Y:S05]  /*b550*/  BSYNC.RECONVERGENT B1 ;  /* 0x0000000000017941 */ /* 0x000fea0003800200 */
.L_x_3218:
[----:B------:R-:W-:Y:S01]  /*b560*/  IMAD.SHL.U32 R0, R0, 0x100000, RZ ;  /* 0x0010000000007824 */ /* 0x000fe200078e00ff */
[----:B------:R-:W-:-:S04]  /*b570*/  LEA R2, R2, 0x3b800000, 0x17 ;  /* 0x3b80000002027811 */ /* 0x000fc800078eb8ff */
[----:B------:R-:W-:-:S07]  /*b580*/  LOP3.LUT R0, R2, R0, R7, 0xfe, !PT ;  /* 0x0000000002007212 */ /* 0x000fce00078efe07 */
.L_x_3217:
[----:B------:R-:W-:Y:S05]  /*b590*/  BSYNC.RECONVERGENT B0 ;  /* 0x0000000000007941 */ /* 0x000fea0003800200 */
.L_x_3216:
[----:B------:R-:W-:Y:S01]  /*b5a0*/  F2FP.F16.F32.PACK_AB R0, RZ, R0 ;  /* 0x00000000ff00723e */ /* 0x000fe200000000ff */
[----:B------:R-:W-:Y:S06]  /*b5b0*/  BRA `(.L_x_3201) ;  /* 0x0000000400187947 */ /* 0x000fec0003800000 */
.L_x_3214:
        /* <DEDUP_REMOVED lines=21> */
.L_x_3223:
[----:B------:R-:W-:Y:S05]  /*b710*/  BSYNC.RECONVERGENT B1 ;  /* 0x0000000000017941 */ /* 0x000fea0003800200 */
.L_x_3222:
[----:B------:R-:W-:Y:S02]  /*b720*/  SHF.L.U32 R0, R0, 0x15, RZ ;  /* 0x0000001500007819 */ /* 0x000fe400000006ff */
[----:B------:R-:W-:-:S04]  /*b730*/  LEA R2, R2, 0x37800000, 0x17 ;  /* 0x3780000002027811 */ /* 0x000fc800078eb8ff */
[----:B------:R-:W-:-:S07]  /*b740*/  LOP3.LUT R0, R2, R0, R7, 0xfe, !PT ;  /* 0x0000000002007212 */ /* 0x000fce00078efe07 */
.L_x_3221:
[----:B------:R-:W-:Y:S05]  /*b750*/  BSYNC.RECONVERGENT B0 ;  /* 0x0000000000007941 */ /* 0x000fea0003800200 */
.L_x_3220:
[----:B------:R-:W-:Y:S01]  /*b760*/  F2FP.F16.F32.PACK_AB R0, RZ, R0 ;  /* 0x00000000ff00723e */ /* 0x000fe200000000ff */
[----:B------:R-:W-:Y:S06]  /*b770*/  BRA `(.L_x_3201) ;  /* 0x0000000000a87947 */ /* 0x000fec0003800000 */
.L_x_3213:
        /* <DEDUP_REMOVED lines=14> */
.L_x_3227:
[----:B------:R-:W-:Y:S05]  /*b860*/  BSYNC.RECONVERGENT B0 ;  /* 0x0000000000007941 */ /* 0x000fea0003800200 */
.L_x_3226:
[----:B------:R-:W-:Y:S01]  /*b870*/  F2FP.F16.F32.PACK_AB R0, RZ, R0 ;  /* 0x00000000ff00723e */ /* 0x000fe200000000ff */
[----:B------:R-:W-:Y:S06]  /*b880*/  BRA `(.L_x_3201) ;  /* 0x0000000000647947 */ /* 0x000fec0003800000 */
.L_x_3200:
[----:B------:R-:W-:Y:S01]  /*b890*/  MOV R0, 0x0 ;  /* 0x0000000000007802 */ /* 0x000fe20000000f00 */
[----:B------:R-:W0:Y:S01]  /*b8a0*/  LDCU.64 UR4, c[0x4][0x178] ;  /* 0x01002f00ff0477ac */ /* 0x000e220008000a00 */
[----:B------:R-:W-:Y:S02]  /*b8b0*/  HFMA2 R8, -RZ, RZ, 0, 4.64916229248046875e-06 ;  /* 0x0000004eff087431 */ /* 0x000fe400000001ff */
[----:B------:R-:W-:Y:S01]  /*b8c0*/  IMAD.MOV.U32 R12, RZ, RZ, 0x1 ;  /* 0x00000001ff0c7424 */ /* 0x000fe200078e00ff */
[----:B------:R1:W2:Y:S01]  /*b8d0*/  LDC.64 R2, c[0x4][R0] ;  /* 0x0100000000027b82 */ /* 0x0002a20000000a00 */
[----:B------:R-:W3:Y:S01]  /*b8e0*/  LDCU.64 UR6, c[0x4][0x180] ;  /* 0x01003000ff0677ac */ /* 0x000ee20008000a00 */
[----:B------:R-:W-:Y:S01]  /*b8f0*/  MOV R13, RZ ;  /* 0x000000ff000d7202 */ /* 0x000fe20000000f00 */
[----:B------:R-:W4:Y:S01]  /*b900*/  LDCU.64 UR8, c[0x4][0x78] ;  /* 0x01000f00ff0877ac */ /* 0x000f220008000a00 */
[----:B0-----:R-:W-:Y:S01]  /*b910*/  MOV R4, UR4 ;  /* 0x0000000400047c02 */ /* 0x001fe20008000f00 */
[----:B------:R-:W-:Y:S01]  /*b920*/  IMAD.U32 R5, RZ, RZ, UR5 ;  /* 0x00000005ff057e24 */ /* 0x000fe2000f8e00ff */
[----:B---3--:R-:W-:Y:S01]  /*b930*/  MOV R6, UR6 ;  /* 0x0000000600067c02 */ /* 0x008fe20008000f00 */
[----:B------:R-:W-:Y:S01]  /*b940*/  IMAD.U32 R7, RZ, RZ, UR7 ;  /* 0x00000007ff077e24 */ /* 0x000fe2000f8e00ff */
[----:B----4-:R-:W-:Y:S01]  /*b950*/  MOV R10, UR8 ;  /* 0x00000008000a7c02 */ /* 0x010fe20008000f00 */
[----:B-1----:R-:W-:-:S07]  /*b960*/  IMAD.U32 R11, RZ, RZ, UR9 ;  /* 0x00000009ff0b7e24 */ /* 0x002fce000f8e00ff */
[----:B------:R-:W-:-:S07]  /*b970*/  LEPC R20, `(.L_x_3228) ;  /* 0x000000001014794e */ /* 0x000fce0000000000 */
[----:B--2---:R-:W-:Y:S05]  /*b980*/  CALL.ABS.NOINC R2 ;  /* 0x0000000002007343 */ /* 0x004fea0003c00000 */
.L_x_3228:
[----:B------:R-:W-:Y:S01]  /*b990*/  PRMT R0, RZ, 0x7610, R0 ;  /* 0x00007610ff007816 */ /* 0x000fe20000000000 */
[----:B------:R-:W-:Y:S06]  /*b9a0*/  BRA `(.L_x_3201) ;  /* 0x00000000001c7947 */ /* 0x000fec0003800000 */
.L_x_3225:
[----:B------:R-:W2:Y:S02]  /*b9b0*/  LDG.E.64 R2, desc[UR36][R2.64] ;  /* 0x0000002402027981 */ /* 0x000ea4000c1e1b00 */
[----:B--2---:R-:W0:Y:S02]  /*b9c0*/  I2F.U64 R0, R2 ;  /* 0x0000000200007312 */ /* 0x004e240000301000 */
[----:B0-----:R-:W-:Y:S01]  /*b9d0*/  F2FP.F16.F32.PACK_AB R0, RZ, R0 ;  /* 0x00000000ff00723e */ /* 0x001fe200000000ff */
[----:B------:R-:W-:Y:S06]  /*b9e0*/  BRA `(.L_x_3201) ;  /* 0x00000000000c7947 */ /* 0x000fec0003800000 */
.L_x_3224:
[----:B------:R-:W2:Y:S02]  /*b9f0*/  LDG.E R2, desc[UR36][R2.64] ;  /* 0x0000002402027981 */ /* 0x000ea4000c1e1900 */
[----:B--2---:R-:W-:-:S04]  /*ba00*/  I2FP.F32.U32 R0, R2 ;  /* 0x0000000200007245 */ /* 0x004fc80000201000 */
[----:B------:R-:W-:-:S07]  /*ba10*/  F2FP.F16.F32.PACK_AB R0, RZ, R0 ;  /* 0x00000000ff00723e */ /* 0x000fce00000000ff */
.L_x_3201:
[----:B01----:R-:W0:Y:S01]  /*ba20*/  LDC.U16 R2, c[0x0][0x592] ;  /* 0x00016480ff027b82 */ /* 0x003e220000000400 */
[----:B-----5:R-:W-:Y:S01]  /*ba30*/  HADD2.F32 R0, -RZ, R0.H0_H0 ;  /* 0x20000000ff007230 */ /* 0x020fe20000004100 */
[----:B------:R-:W-:-:S04]  /*ba40*/  UPRMT UR4, UR41, 0x9910, URZ ;  /* 0x0000991029047896 */ /* 0x000fc800080000ff */
[----:B------:R-:W-:Y:S01]  /*ba50*/  UISETP.GT.AND UP0, UPT, UR4, 0x9, UPT ;  /* 0x000000090400788c */ /* 0x000fe2000bf04270 */
[----:B0-----:R-:W-:-:S06]  /*ba60*/  HADD2.F32 R3, -RZ, R2.H0_H0 ;  /* 0x20000002ff037230 */ /* 0x001fcc0000004100 */
[----:B------:R-:W0:Y:S02]  /*ba70*/  MUFU.RCP R3, R3 ;  /* 0x0000000300037308 */ /* 0x000e240000001000 */
[----:B0-----:R-:W-:-:S05]  /*ba80*/  FMUL.FTZ R0, R0, R3 ;  /* 0x0000000300007220 */ /* 0x001fca0000410000 */
        /* <DEDUP_REMOVED lines=17> */
.L_x_3232:
[----:B------:R-:W-:-:S06]  /*bba0*/  HADD2.F32 R3, -RZ, R2.H0_H0 ;  /* 0x20000002ff037230 */ /* 0x000fcc0000004100 */
[----:B------:R-:W0:Y:S02]  /*bbb0*/  F2I.S64.TRUNC R2, R3 ;  /* 0x0000000300027311 */ /* 0x000e24000020d900 */
[----:B0-----:R-:W-:Y:S01]  /*bbc0*/  STG.E.U8 desc[UR36][R16.64], R2 ;  /* 0x0000000210007986 */ /* 0x001fe2000c101124 */
[----:B------:R-:W-:Y:S05]  /*bbd0*/  EXIT ;  /* 0x000000000000794d */ /* 0x000fea0003800000 */
.L_x_3231:
        /* <DEDUP_REMOVED lines=10> */
.L_x_3235:
[----:B------:R-:W-:-:S04]  /*bc80*/  HADD2.F32 R2, -RZ, R2.H0_H0 ;  /* 0x20000002ff027230 */ /* 0x000fc80000004100 */
[----:B------:R-:W0:Y:S02]  /*bc90*/  F2I.FTZ.TRUNC.NTZ R3, R2 ;  /* 0x0000000200037305 */ /* 0x000e24000021f100 */
[----:B0-----:R-:W-:Y:S01]  /*bca0*/  STG.E desc[UR36][R16.64], R3 ;  /* 0x0000000310007986 */ /* 0x001fe2000c101924 */
[----:B------:R-:W-:Y:S05]  /*bcb0*/  EXIT ;  /* 0x000000000000794d */ /* 0x000fea0003800000 */
.L_x_3234:
[----:B------:R-:W-:-:S04]  /*bcc0*/  HADD2.F32 R2, -RZ, R2.H0_H0 ;  /* 0x20000002ff027230 */ /* 0x000fc80000004100 */
[----:B------:R-:W0:Y:S02]  /*bcd0*/  F2I.FTZ.TRUNC.NTZ R3, R2 ;  /* 0x0000000200037305 */ /* 0x000e24000021f100 */
[----:B0-----:R-:W-:Y:S01]  /*bce0*/  STG.E.U16 desc[UR36][R16.64], R3 ;  /* 0x0000000310007986 */ /* 0x001fe2000c101524 */
[----:B------:R-:W-:Y:S05]  /*bcf0*/  EXIT ;  /* 0x000000000000794d */ /* 0x000fea0003800000 */
.L_x_3230:
        /* <DEDUP_REMOVED lines=9> */
.L_x_3237:
[----:B------:R-:W-:Y:S01]  /*bd90*/  STG.E.U16 desc[UR36][R16.64], R2 ;  /* 0x0000000210007986 */ /* 0x000fe2000c101524 */
[----:B------:R-:W-:Y:S05]  /*bda0*/  EXIT ;  /* 0x000000000000794d */ /* 0x000fea0003800000 */
.L_x_3236:
        /* <DEDUP_REMOVED lines=10> */
.L_x_3239:
[----:B------:R-:W-:-:S05]  /*be50*/  HADD2.F32 R0, -RZ, R2.H0_H0 ;  /* 0x20000002ff007230 */ /* 0x000fca0000004100 */
[----:B------:R-:W-:-:S04]  /*be60*/  F2FP.F16.F32.PACK_AB R0, RZ, R0 ;  /* 0x00000000ff00723e */ /* 0x000fc800000000ff */
[----:B------:R-:W-:-:S05]  /*be70*/  PRMT R0, R0, 0x5410, RZ ;  /* 0x0000541000007816 */ /* 0x000fca00000000ff */
[----:B------:R-:W-:Y:S01]  /*be80*/  STG.E desc[UR36][R16.64], R0 ;  /* 0x0000000010007986 */ /* 0x000fe2000c101924 */
[----:B------:R-:W-:Y:S05]  /*be90*/  EXIT ;  /* 0x000000000000794d */ /* 0x000fea0003800000 */
.L_x_3238:
[----:B------:R-:W-:-:S05]  /*bea0*/  HADD2.F32 R2, -RZ, R2.H0_H0 ;  /* 0x20000002ff027230 */ /* 0x000fca0000004100 */
[----:B------:R-:W-:-:S06]  /*beb0*/  FMUL.FTZ R2, R2, 1 ;  /* 0x3f80000002027820 */ /* 0x000fcc0000410000 */
[----:B------:R-:W0:Y:S02]  /*bec0*/  F2F.F64.F32 R2, R2 ;  /* 0x0000000200027310 */ /* 0x000e240000201800 */
[----:B0-----:R-:W-:Y:S01]  /*bed0*/  STG.E.64 desc[UR36][R16.64], R2 ;  /* 0x0000000210007986 */ /* 0x001fe2000c101b24 */
[----:B------:R-:W-:Y:S05]  /*bee0*/  EXIT ;  /* 0x000000000000794d */ /* 0x000fea0003800000 */
.L_x_3229:
        /* <DEDUP_REMOVED lines=14> */
.L_x_3243:
        /* <DEDUP_REMOVED lines=17> */
.L_x_3246:
[----:B------:R-:W-:-:S04]  /*c0e0*/  SHF.R.U32.HI R3, RZ, 0x18, R3 ;  /* 0x00000018ff037819 */ /* 0x000fc80000011603 */
[----:B------:R-:W-:-:S04]  /*c0f0*/  LOP3.LUT R0, R0, 0x80, R3, 0xf8, !PT ;  /* 0x0000008000007812 */ /* 0x000fc800078ef803 */
[----:B------:R-:W-:-:S07]  /*c100*/  PRMT R8, R0, 0x7610, R8 ;  /* 0x0000761000087816 */ /* 0x000fce0000000008 */
.L_x_3245:
[----:B------:R-:W-:Y:S05]  /*c110*/  BSYNC.RECONVERGENT B0 ;  /* 0x0000000000007941 */ /* 0x000fea0003800200 */
.L_x_3244:
[----:B------:R-:W-:Y:S01]  /*c120*/  STG.E.U8 desc[UR36][R16.64], R8 ;  /* 0x0000000810007986 */ /* 0x000fe2000c101124 */
[----:B------:R-:W-:Y:S05]  /*c130*/  EXIT ;  /* 0x000000000000794d */ /* 0x000fea0003800000 */
.L_x_3242:
        /* <DEDUP_REMOVED lines=17> */
.L_x_3249:
[----:B------:R-:W-:-:S04]  /*c250*/  SHF.R.U32.HI R3, RZ, 0x18, R3 ;  /* 0x00000018ff037819 */ /* 0x000fc80000011603 */
[----:B------:R-:W-:-:S04]  /*c260*/  LOP3.LUT R0, R0, 0x80, R3, 0xf8, !PT ;  /* 0x0000008000007812 */ /* 0x000fc800078ef803 */
[----:B------:R-:W-:-:S07]  /*c270*/  PRMT R8, R0, 0x7610, R8 ;  /* 0x0000761000087816 */ /* 0x000fce0000000008 */
.L_x_3248:
[----:B------:R-:W-:Y:S05]  /*c280*/  BSYNC.RECONVERGENT B0 ;  /* 0x0000000000007941 */ /* 0x000fea0003800200 */
.L_x_3247:
[----:B------:R-:W-:Y:S01]  /*c290*/  STG.E.U8 desc[UR36][R16.64], R8 ;  /* 0x0000000810007986 */ /* 0x000fe2000c101124 */
[----:B------:R-:W-:Y:S05]  /*c2a0*/  EXIT ;  /* 0x000000000000794d */ /* 0x000fea0003800000 */
.L_x_3241:
        /* <DEDUP_REMOVED lines=22> */
.L_x_3251:
[----:B------:R-:W-:-:S06]  /*c410*/  HADD2.F32 R2, -RZ, R2.H0_H0 ;  /* 0x20000002ff027230 */ /* 0x000fcc0000004100 */
[----:B------:R-:W0:Y:S02]  /*c420*/  F2I.U64.TRUNC R2, R2 ;  /* 0x0000000200027311 */ /* 0x000e24000020d800 */
[----:B0-----:R-:W-:Y:S01]  /*c430*/  STG.E.64 desc[UR36][R16.64], R2 ;  /* 0x0000000210007986 */ /* 0x001fe2000c101b24 */
[----:B------:R-:W-:Y:S05]  /*c440*/  EXIT ;  /* 0x000000000000794d */ /* 0x000fea0003800000 */
.L_x_3250:
[----:B------:R-:W-:-:S04]  /*c450*/  HADD2.F32 R2, -RZ, R2.H0_H0 ;  /* 0x20000002ff027230 */ /* 0x000fc80000004100 */
[----:B------:R-:W0:Y:S02]  /*c460*/  F2I.FTZ.U32.TRUNC.NTZ R3, R2 ;  /* 0x0000000200037305 */ /* 0x000e24000021f000 */
[----:B0-----:R-:W-:Y:S01]  /*c470*/  STG.E desc[UR36][R16.64], R3 ;  /* 0x0000000310007986 */ /* 0x001fe2000c101924 */
[----:B------:R-:W-:Y:S05]  /*c480*/  EXIT ;  /* 0x000000000000794d */ /* 0x000fea0003800000 */
.L_x_3240:
        /* <DEDUP_REMOVED lines=11> */
.L_x_3253:
[----:B------:R-:W-:Y:S01]  /*c540*/  HADD2.F32 R2, -RZ, R2.H0_H0 ;  /* 0x20000002ff027230 */ /* 0x000fe20000004100 */
[----:B------:R-:W-:-:S04]  /*c550*/  CS2R R6, SRZ ;  /* 0x0000000000067805 */ /* 0x000fc8000001ff00 */
[----:B------:R-:W-:-:S04]  /*c560*/  FMUL.FTZ R2, R2, 1 ;  /* 0x3f80000002027820 */ /* 0x000fc80000410000 */
[----:B------:R-:W0:Y:S02]  /*c570*/  F2F.F64.F32 R4, R2 ;  /* 0x0000000200047310 */ /* 0x000e240000201800 */
[----:B0-----:R-:W-:Y:S01]  /*c580*/  STG.E.128 desc[UR36][R16.64], R4 ;  /* 0x0000000410007986 */ /* 0x001fe2000c101d24 */
[----:B------:R-:W-:Y:S05]  /*c590*/  EXIT ;  /* 0x000000000000794d */ /* 0x000fea0003800000 */
.L_x_3252:
[----:B------:R-:W-:-:S09]  /*c5a0*/  UISETP.NE.AND UP0, UPT, UR4, 0xf, UPT ;  /* 0x0000000f0400788c */ /* 0x000fd2000bf05270 */
[----:B------:R-:W-:Y:S05]  /*c5b0*/  BRA.U !UP0, `(.L_x_3254) ;  /* 0x0000000108e87547 */ /* 0x000fea000b800000 */
[----:B------:R-:W-:-:S09]  /*c5c0*/  UISETP.NE.AND UP0, UPT, UR4, 0x17, UPT ;  /* 0x000000170400788c */ /* 0x000fd2000bf05270 */
[----:B------:R-:W-:Y:S05]  /*c5d0*/  BRA.U !UP0, `(.L_x_3255) ;  /* 0x0000000108907547 */ /* 0x000fea000b800000 */
[----:B------:R-:W-:-:S09]  /*c5e0*/  UISETP.NE.AND UP0, UPT, UR4, 0x18, UPT ;  /* 0x000000180400788c */ /* 0x000fd2000bf05270 */
[----:B------:R-:W-:Y:S05]  /*c5f0*/  BRA.U !UP0, `(.L_x_3256) ;  /* 0x0000000108447547 */ /* 0x000fea000b800000 */
.L_x_3233:
[----:B------:R-:W-:Y:S01]  /*c600*/  MOV R0, 0x0 ;  /* 0x0000000000007802 */ /* 0x000fe20000000f00 */
[----:B------:R-:W0:Y:S01]  /*c610*/  LDCU.64 UR4, c[0x4][0x178] ;  /* 0x01002f00ff0477ac */ /* 0x000e220008000a00 */
[----:B------:R-:W-:Y:S02]  /*c620*/  HFMA2 R8, -RZ, RZ, 0, 6.020069122314453125e-06 ;  /* 0x00000065ff087431 */ /* 0x000fe400000001ff */
        /* <DEDUP_REMOVED lines=13> */
.L_x_3257:
[----:B------:R-:W-:Y:S05]  /*c700*/  EXIT ;  /* 0x000000000000794d */ /* 0x000fea0003800000 */
.L_x_3256:
        /* <DEDUP_REMOVED lines=13> */
.L_x_3259:
[----:B------:R-:W-:Y:S05]  /*c7e0*/  BSYNC.RECONVERGENT B0 ;  /* 0x0000000000007941 */ /* 0x000fea0003800200 */
.L_x_3258:
[----:B------:R-:W-:-:S05]  /*c7f0*/  LOP3.LUT R3, R0, 0x80, R3, 0xf8, !PT ;  /* 0x0000008000037812 */ /* 0x000fca00078ef803 */
[----:B------:R-:W-:Y:S01]  /*c800*/  STG.E.U8 desc[UR36][R16.64], R3 ;  /* 0x0000000310007986 */ /* 0x000fe2000c101124 */
[----:B------:R-:W-:Y:S05]  /*c810*/  EXIT ;  /* 0x000000000000794d */ /* 0x000fea0003800000 */
.L_x_3255:
        /* <DEDUP_REMOVED lines=12> */
.L_x_3261:
[----:B------:R-:W-:Y:S01]  /*c8e0*/  HFMA2 R0, -RZ, RZ, 0, 7.569789886474609375e-06 ;  /* 0x0000007fff007431 */ /* 0x000fe200000001ff */
[----:B------:R-:W-:-:S04]  /*c8f0*/  ISETP.GT.U32.AND P0, PT, R2, 0x7f800000, PT ;  /* 0x7f8000000200780c */ /* 0x000fc80003f04070 */
[----:B------:R-:W-:-:S09]  /*c900*/  SEL R0, R0, 0x7c, P0 ;  /* 0x0000007c00007807 */ /* 0x000fd20000000000 */
.L_x_3262:
[----:B------:R-:W-:Y:S05]  /*c910*/  BSYNC.RECONVERGENT B0 ;  /* 0x0000000000007941 */ /* 0x000fea0003800200 */
.L_x_3260:
[----:B------:R-:W-:-:S04]  /*c920*/  SHF.R.U32.HI R3, RZ, 0x18, R3 ;  /* 0x00000018ff037819 */ /* 0x000fc80000011603 */
[----:B------:R-:W-:-:S05]  /*c930*/  LOP3.LUT R3, R0, 0x80, R3, 0xf8, !PT ;  /* 0x0000008000037812 */ /* 0x000fca00078ef803 */
[----:B------:R-:W-:Y:S01]  /*c940*/  STG.E.U8 desc[UR36][R16.64], R3 ;  /* 0x0000000310007986 */ /* 0x000fe2000c101124 */
[----:B------:R-:W-:Y:S05]  /*c950*/  EXIT ;  /* 0x000000000000794d */ /* 0x000fea0003800000 */
.L_x_3254:
[----:B------:R-:W-:-:S05]  /*c960*/  HADD2.F32 R0, -RZ, R2.H0_H0 ;  /* 0x20000002ff007230 */ /* 0x000fca0000004100 */
[----:B------:R-:W-:-:S05]  /*c970*/  F2FP.BF16.F32.PACK_AB R0, RZ, R0 ;  /* 0x00000000ff00723e */ /* 0x000fca00000010ff */
[----:B------:R-:W-:Y:S01]  /*c980*/  STG.E.U16 desc[UR36][R16.64], R0 ;  /* 0x0000000010007986 */ /* 0x000fe2000c101524 */
[----:B------:R-:W-:Y:S05]  /*c990*/  EXIT ;  /* 0x000000000000794d */ /* 0x000fea0003800000 */
.L_x_3263:
        /* <DEDUP_REMOVED lines=14> */
.L_x_23141:


//--------------------- .text._ZN2at6native27unrolled_elementwise_kernelINS0_13BUnaryFunctorIN3c104HalfES4_S4_ZZZNS0_15binary_internal21div_trunc_kernel_cudaERNS_18TensorIteratorBaseEENKUlvE1_clEvENKUlvE1_clEvEUlS4_S4_E_EESt5arrayIPcLm2EELi4E23TrivialOffsetCalculatorILi1EjESG_NS0_6memory12LoadWithCastILi1EEENSH_13StoreWithCastILi1EEEEEviT_T0_T2_T3_T4_T5_ --------------------------
	.section	.text._ZN2at6native27unrolled_elementwise_kernelINS0_13BUnaryFunctorIN3c104HalfES4_S4_ZZZNS0_15binary_internal21div_trunc_kernel_cudaERNS_18TensorIteratorBaseEENKUlvE1_clEvENKUlvE1_clEvEUlS4_S4_E_EESt5arrayIPcLm2EELi4E23TrivialOffsetCalculatorILi1EjESG_NS0_6memory12LoadWithCastILi1EEENSH_13StoreWithCastILi1EEEEEviT_T0_T2_T3_T4_T5_,"ax",@progbits
	.align	128
        .global         _ZN2at6native27unrolled_elementwise_kernelINS0_13BUnaryFunctorIN3c104HalfES4_S4_ZZZNS0_15binary_internal21div_trunc_kernel_cudaERNS_18TensorIteratorBaseEENKUlvE1_clEvENKUlvE1_clEvEUlS4_S4_E_EESt5arrayIPcLm2EELi4E23TrivialOffsetCalculatorILi1EjESG_NS0_6memory12LoadWithCastILi1EEENSH_13StoreWithCastILi1EEEEEviT_T0_T2_T3_T4_T5_
        .type           _ZN2at6native27unrolled_elementwise_kernelINS0_13BUnaryFunctorIN3c104HalfES4_S4_ZZZNS0_15binary_internal21div_trunc_kernel_cudaERNS_18TensorIteratorBaseEENKUlvE1_clEvENKUlvE1_clEvEUlS4_S4_E_EESt5arrayIPcLm2EELi4E23TrivialOffsetCalculatorILi1EjESG_NS0_6memory12LoadWithCastILi1EEENSH_13StoreWithCastILi1EEEEEviT_T0_T2_T3_T4_T5_,@function
        .size           _ZN2at6native27unrolled_elementwise_kernelINS0_13BUnaryFunctorIN3c104HalfES4_S4_ZZZNS0_15binary_internal21div_trunc_kernel_cudaERNS_18TensorIteratorBaseEENKUlvE1_clEvENKUlvE1_clEvEUlS4_S4_E_EESt5arrayIPcLm2EELi4E23TrivialOffsetCalculatorILi1EjESG_NS0_6memory12LoadWithCastILi1EEENSH_13StoreWithCastILi1EEEEEviT_T0_T2_T3_T4_T5_,(.L_x_23142 - _ZN2at6native27unrolled_elementwise_kernelINS0_13BUnaryFunctorIN3c104HalfES4_S4_ZZZNS0_15binary_internal21div_trunc_kernel_cudaERNS_18TensorIteratorBaseEENKUlvE1_clEvENKUlvE1_clEvEUlS4_S4_E_EESt5arrayIPcLm2EELi4E23TrivialOffsetCalculatorILi1EjESG_NS0_6memory12LoadWithCastILi1EEENSH_13StoreWithCastILi1EEEEEviT_T0_T2_T3_T4_T5_)
        .other          _ZN2at6native27unrolled_elementwise_kernelINS0_13BUnaryFunctorIN3c104HalfES4_S4_ZZZNS0_15binary_internal21div_trunc_kernel_cudaERNS_18TensorIteratorBaseEENKUlvE1_clEvENKUlvE1_clEvEUlS4_S4_E_EESt5arrayIPcLm2EELi4E23TrivialOffsetCalculatorILi1EjESG_NS0_6memory12LoadWithCastILi1EEENSH_13StoreWithCastILi1EEEEEviT_T0_T2_T3_T4_T5_,@"STO_CUDA_ENTRY STV_DEFAULT"
_ZN2at6native27unrolled_elementwise_kernelINS0_13BUnaryFunctorIN3c104HalfES4_S4_ZZZNS0_15binary_internal21div_trunc_kernel_cudaERNS_18TensorIteratorBaseEENKUlvE1_clEvENKUlvE1_clEvEUlS4_S4_E_EESt5arrayIPcLm2EELi4E23TrivialOffsetCalculatorILi1EjESG_NS0_6memory12LoadWithCastILi1EEENSH_13StoreWithCastILi1EEEEEviT_T0_T2_T3_T4_T5_:
.text._ZN2at6native27unrolled_elementwise_kernelINS0_13BUnaryFunctorIN3c104HalfES4_S4_ZZZNS0_15binary_internal21div_trunc_kernel_cudaERNS_18TensorIteratorBaseEENKUlvE1_clEvENKUlvE1_clEvEUlS4_S4_E_EESt5arrayIPcLm2EELi4E23TrivialOffsetCalculatorILi1EjESG_NS0_6memory12LoadWithCastILi1EEENSH_13StoreWithCastILi1EEEEEviT_T0_T2_T3_T4_T5_:
        /* <DEDUP_REMOVED lines=34> */
.L_x_3269:
[----:B------:R-:W2:Y:S02]  /*0220*/  LDG.E.U8 R2, desc[UR36][R2.64] ;  /* 0x0000002402027981 */ /* 0x000ea4000c1e1100 */
[----:B--2---:R-:W-:-:S04]  /*0230*/  I2FP.F32.U32 R0, R2 ;  /* 0x0000000200007245 */ /* 0x004fc80000201000 */
[----:B------:R-:W-:-:S04]  /*0240*/  F2FP.F16.F32.PACK_AB R0, RZ, R0 ;  /* 0x00000000ff00723e */ /* 0x000fc800000000ff */
[----:B------:R-:W-:Y:S01]  /*0250*/  PRMT R24, R0, 0x7610, R24 ;  /* 0x0000761000187816 */ /* 0x000fe20000000018 */
[----:B------:R-:W-:Y:S06]  /*0260*/  BRA `(.L_x_3271) ;  /* 0x0000000c00b47947 */ /* 0x000fec0003800000 */
.L_x_3268:
        /* <DEDUP_REMOVED lines=11> */
.L_x_3273:
[----:B------:R-:W2:Y:S02]  /*0320*/  LDG.E R2, desc[UR36][R2.64] ;  /* 0x0000002402027981 */ /* 0x000ea4000c1e1900 */
[----:B--2---:R-:W-:-:S04]  /*0330*/  I2FP.F32.S32 R0, R2 ;  /* 0x0000000200007245 */ /* 0x004fc80000201400 */
[----:B------:R-:W-:-:S04]  /*0340*/  F2FP.F16.F32.PACK_AB R0, RZ, R0 ;  /* 0x00000000ff00723e */ /* 0x000fc800000000ff */
[----:B------:R-:W-:Y:S01]  /*0350*/  PRMT R24, R0, 0x7610, R24 ;  /* 0x0000761000187816 */ /* 0x000fe20000000018 */
[----:B------:R-:W-:Y:S06]  /*0360*/  BRA `(.L_x_3271) ;  /* 0x0000000c00747947 */ /* 0x000fec0003800000 */
.L_x_3272:
[----:B------:R-:W2:Y:S02]  /*0370*/  LDG.E.U16 R2, desc[UR36][R2.64] ;  /* 0x0000002402027981 */ /* 0x000ea4000c1e1500 */
[----:B--2---:R-:W0:Y:S02]  /*0380*/  I2F.S16 R0, R2 ;  /* 0x0000000200007306 */ /* 0x004e240000101400 */
[----:B0-----:R-:W-:-:S04]  /*0390*/  F2FP.F16.F32.PACK_AB R0, RZ, R0 ;  /* 0x00000000ff00723e */ /* 0x001fc800000000ff */
[----:B------:R-:W-:Y:S01]  /*03a0*/  PRMT R24, R0, 0x7610, R24 ;  /* 0x0000761000187816 */ /* 0x000fe20000000018 */
[----:B------:R-:W-:Y:S06]  /*03b0*/  BRA `(.L_x_3271) ;  /* 0x0000000c00607947 */ /* 0x000fec0003800000 */
.L_x_3267:
        /* <DEDUP_REMOVED lines=9> */
.L_x_3275:
[----:B------:R1:W5:Y:S01]  /*0450*/  LDG.E.U16 R24, desc[UR36][R2.64] ;  /* 0x0000002402187981 */ /* 0x000362000c1e1500 */
[----:B------:R-:W-:Y:S05]  /*0460*/  BRA `(.L_x_3271) ;  /* 0x0000000c00347947 */ /* 0x000fea0003800000 */
.L_x_3274:
        /* <DEDUP_REMOVED lines=9> */
.L_x_3277:
[----:B------:R0:W5:Y:S01]  /*0500*/  LDG.E.U16 R24, desc[UR36][R2.64] ;  /* 0x0000002402187981 */ /* 0x000162000c1e1500 */
[----:B------:R-:W-:Y:S05]  /*0510*/  BRA `(.L_x_3271) ;  /* 0x0000000c00087947 */ /* 0x000fea0003800000 */
.L_x_3276:
        /* <DEDUP_REMOVED lines=9> */
.L_x_3266:
        /* <DEDUP_REMOVED lines=14> */
.L_x_3280:
        /* <DEDUP_REMOVED lines=9> */
.L_x_3279:
        /* <DEDUP_REMOVED lines=27> */
.L_x_3282:
        /* <DEDUP_REMOVED lines=14> */
.L_x_3281:
[----:B------:R-:W2:Y:S02]  /*09b0*/  LDG.E.U16 R0, desc[UR36][R2.64] ;  /* 0x0000002402007981 */ /* 0x000ea4000c1e1500 */
[----:B--2---:R-:W-:-:S05]  /*09c0*/  IMAD.U32 R0, R0, 0x10000, RZ ;  /* 0x0001000000007824 */ /* 0x004fca00078e00ff */
[----:B------:R-:W-:-:S04]  /*09d0*/  F2FP.F16.F32.PACK_AB R0, RZ, R0 ;  /* 0x00000000ff00723e */ /* 0x000fc800000000ff */
[----:B------:R-:W-:Y:S01]  /*09e0*/  PRMT R24, R0, 0x7610, R24 ;  /* 0x0000761000187816 */ /* 0x000fe20000000018 */
[----:B------:R-:W-:Y:S06]  /*09f0*/  BRA `(.L_x_3271) ;  /* 0x0000000400d07947 */ /* 0x000fec0003800000 */
.L_x_3278:
        /* <DEDUP_REMOVED lines=13> */
.L_x_3285:
        /* <DEDUP_REMOVED lines=21> */
.L_x_3289:
[----:B------:R-:W-:Y:S05]  /*0c20*/  BSYNC.RECONVERGENT B1 ;  /* 0x0000000000017941 */ /* 0x000fea0003800200 */
.L_x_3288:
[----:B------:R-:W-:Y:S01]  /*0c30*/  IMAD.SHL.U32 R0, R0, 0x100000, RZ ;  /* 0x0010000000007824 */ /* 0x000fe200078e00ff */
[----:B------:R-:W-:-:S04]  /*0c40*/  LEA R2, R2, 0x3b800000, 0x17 ;  /* 0x3b80000002027811 */ /* 0x000fc800078eb8ff */
[----:B------:R-:W-:-:S07]  /*0c50*/  LOP3.LUT R0, R2, R0, R7, 0xfe, !PT ;  /* 0x0000000002007212 */ /* 0x000fce00078efe07 */
.L_x_3287:
[----:B------:R-:W-:Y:S05]  /*0c60*/  BSYNC.RECONVERGENT B0 ;  /* 0x0000000000007941 */ /* 0x000fea0003800200 */
.L_x_3286:
[----:B------:R-:W-:-:S04]  /*0c70*/  F2FP.F16.F32.PACK_AB R0, RZ, R0 ;  /* 0x00000000ff00723e */ /* 0x000fc800000000ff */
[----:B------:R-:W-:Y:S01]  /*0c80*/  PRMT R24, R0, 0x7610, R24 ;  /* 0x0000761000187816 */ /* 0x000fe20000000018 */
[----:B------:R-:W-:Y:S06]  /*0c90*/  BRA `(.L_x_3271) ;  /* 0x0000000400287947 */ /* 0x000fec0003800000 */
.L_x_3284:
        /* <DEDUP_REMOVED lines=21> */
.L_x_3293:
[----:B------:R-:W-:Y:S05]  /*0df0*/  BSYNC.RECONVERGENT B1 ;  /* 0x0000000000017941 */ /* 0x000fea0003800200 */
.L_x_3292:
[----:B------:R-:W-:Y:S01]  /*0e00*/  IMAD.SHL.U32 R0, R0, 0x200000, RZ ;  /* 0x0020000000007824 */ /* 0x000fe200078e00ff */
[----:B------:R-:W-:-:S04]  /*0e10*/  LEA R2, R2, 0x37800000, 0x17 ;  /* 0x3780000002027811 */ /* 0x000fc800078eb8ff */
[----:B------:R-:W-:-:S07]  /*0e20*/  LOP3.LUT R0, R2, R0, R7, 0xfe, !PT ;  /* 0x0000000002007212 */ /* 0x000fce00078efe07 */
.L_x_3291:
[----:B------:R-:W-:Y:S05]  /*0e30*/  BSYNC.RECONVERGENT B0 ;  /* 0x0000000000007941 */ /* 0x000fea0003800200 */
.L_x_3290:
[----:B------:R-:W-:-:S04]  /*0e40*/  F2FP.F16.F32.PACK_AB R0, RZ, R0 ;  /* 0x00000000ff00723e */ /* 0x000fc800000000ff */
[----:B------:R-:W-:Y:S01]  /*0e50*/  PRMT R24, R0, 0x7610, R24 ;  /* 0x0000761000187816 */ /* 0x000fe20000000018 */
[----:B------:R-:W-:Y:S06]  /*0e60*/  BRA `(.L_x_3271) ;  /* 0x0000000000b47947 */ /* 0x000fec0003800000 */
.L_x_3283:
[----:B------:R-:W-:-:S09]  /*0e70*/  UISETP.NE.AND UP0, UPT, UR4, 0x1c, UPT ;  /* 0x0000001c0400788c */ /* 0x000fd2000bf05270 */
[----:B------:R-:W-:Y:S05]  /*0e80*/  BRA.U !UP0, `(.L_x_3294) ;  /* 0x00000001089c7547 */ /* 0x000fea000b800000 */
[----:B------:R-:W-:-:S09]  /*0e90*/  UISETP.NE.AND UP0, UPT, UR4, 0x1d, UPT ;  /* 0x0000001d0400788c */ /* 0x000fd2000bf05270 */
[----:B------:R-:W-:Y:S05]  /*0ea0*/  BRA.U !UP0, `(.L_x_3295) ;  /* 0x0000000108807547 */ /* 0x000fea000b800000 */
[----:B------:R-:W-:-:S09]  /*0eb0*/  UISETP.NE.AND UP0, UPT, UR4, 0x2c, UPT ;  /* 0x0000002c0400788c */ /* 0x000fd2000bf05270 */
[----:B------:R-:W-:Y:S05]  /*0ec0*/  BRA.U !UP0, `(.L_x_3296) ;  /* 0x0000000108487547 */ /* 0x000fea000b800000 */
.L_x_3270:
        /* <DEDUP_REMOVED lines=16> */
.L_x_3297:
[----:B------:R-:W-:Y:S01]  /*0fd0*/  PRMT R24, RZ, 0x7610, R24 ;  /* 0x00007610ff187816 */ /* 0x000fe20000000018 */
[----:B------:R-:W-:Y:S06]  /*0fe0*/  BRA `(.L_x_3271) ;  /* 0x0000000000547947 */ /* 0x000fec0003800000 */
.L_x_3296:
        /* <DEDUP_REMOVED lines=8> */
.L_x_3299:
[----:B------:R-:W-:Y:S05]  /*1070*/  BSYNC.RECONVERGENT B0 ;  /* 0x0000000000007941 */ /* 0x000fea0003800200 */
.L_x_3298:
[----:B------:R-:W-:-:S04]  /*1080*/  F2FP.F16.F32.PACK_AB R0, RZ, R0 ;  /* 0x00000000ff00723e */ /* 0x000fc800000000ff */
[----:B------:R-:W-:Y:S01]  /*1090*/  PRMT R24, R0, 0x7610, R24 ;  /* 0x0000761000187816 */ /* 0x000fe20000000018 */
[----:B------:R-:W-:Y:S06]  /*10a0*/  BRA `(.L_x_3271) ;  /* 0x0000000000247947 */ /* 0x000fec0003800000 */
.L_x_3295:
[----:B------:R-:W2:Y:S02]  /*10b0*/  LDG.E.64 R2, desc[UR36][R2.64] ;  /* 0x0000002402027981 */ /* 0x000ea4000c1e1b00 */
[----:B--2---:R-:W0:Y:S02]  /*10c0*/  I2F.U64 R0, R2 ;  /* 0x0000000200007312 */ /* 0x004e240000301000 */
[----:B0-----:R-:W-:-:S04]  /*10d0*/  F2FP.F16.F32.PACK_AB R0, RZ, R0 ;  /* 0x00000000ff00723e */ /* 0x001fc800000000ff */
[----:B------:R-:W-:Y:S01]  /*10e0*/  PRMT R24, R0, 0x7610, R24 ;  /* 0x0000761000187816 */ /* 0x000fe20000000018 */
[----:B------:R-:W-:Y:S06]  /*10f0*/  BRA `(.L_x_3271) ;  /* 0x0000000000107947 */ /* 0x000fec0003800000 */
.L_x_3294:
[----:B------:R-:W2:Y:S02]  /*1100*/  LDG.E R2, desc[UR36][R2.64] ;  /* 0x0000002402027981 */ /* 0x000ea4000c1e1900 */
[----:B--2---:R-:W-:-:S04]  /*1110*/  I2FP.F32.U32 R0, R2 ;  /* 0x0000000200007245 */ /* 0x004fc80000201000 */
[----:B------:R-:W-:-:S04]  /*1120*/  F2FP.F16.F32.PACK_AB R0, RZ, R0 ;  /* 0x00000000ff00723e */ /* 0x000fc800000000ff */
[----:B------:R-:W-:-:S07]  /*1130*/  PRMT R24, R0, 0x7610, R24 ;  /* 0x0000761000187816 */ /* 0x000fce0000000018 */
.L_x_3271:
[----:B------:R-:W-:-:S07]  /*1140*/  VIADD R16, R19, 0x80 ;  /* 0x0000008013107836 */ /* 0x000fce0000000000 */
.L_x_3265:
[----:B------:R-:W-:Y:S05]  /*1150*/  BSYNC.RECONVERGENT B6 ;  /* 0x0000000000067941 */ /* 0x000fea0003800200 */
.L_x_3264:
[----:B------:R-:W-:Y:S01]  /*1160*/  ISETP.GE.AND P0, PT, R16, R17, PT ;  /* 0x000000111000720c */ /* 0x000fe20003f06270 */
[----:B------:R-:W-:Y:S01]  /*1170*/  BSSY.RECONVERGENT B6, `(.L_x_3300) ;  /* 0x000010c000067945 */ /* 0x000fe20003800200 */
[----:B------:R-:W-:-:S11]  /*1180*/  PRMT R23, RZ, 0x7610, R23 ;  /* 0x00007610ff177816 */ /* 0x000fd60000000017 */
        /* <DEDUP_REMOVED lines=23> */
.L_x_3305:
[----:B------:R-:W2:Y:S02]  /*1300*/  LDG.E.U8 R2, desc[UR36][R2.64] ;  /* 0x0000002402027981 */ /* 0x000ea4000c1e1100 */
[----:B--2---:R-:W-:-:S04]  /*1310*/  I2FP.F32.U32 R0, R2 ;  /* 0x0000000200007245 */ /* 0x004fc80000201000 */
[----:B------:R-:W-:-:S04]  /*1320*/  F2FP.F16.F32.PACK_AB R0, RZ, R0 ;  /* 0x00000000ff00723e */ /* 0x000fc800000000ff */
[----:B------:R-:W-:Y:S01]  /*1330*/  PRMT R23, R0, 0x7610, R23 ;  /* 0x0000761000177816 */ /* 0x000fe20000000017 */
[----:B------:R-:W-:Y:S06]  /*1340*/  BRA `(.L_x_3307) ;  /* 0x0000000c00b47947 */ /* 0x000fec0003800000 */
.L_x_3304:
        /* <DEDUP_REMOVED lines=11> */
.L_x_3309:
[----:B------:R-:W2:Y:S02]  /*1400*/  LDG.E R2, desc[UR36][R2.64] ;  /* 0x0000002402027981 */ /* 0x000ea4000c1e1900 */
[----:B--2---:R-:W-:-:S04]  /*1410*/  I2FP.F32.S32 R0, R2 ;  /* 0x0000000200007245 */ /* 0x004fc80000201400 */
[----:B------:R-:W-:-:S04]  /*1420*/  F2FP.F16.F32.PACK_AB R0, RZ, R0 ;  /* 0x00000000ff00723e */ /* 0x000fc800000000ff */
[----:B------:R-:W-:Y:S01]  /*1430*/  PRMT R23, R0, 0x7610, R23 ;  /* 0x0000761000177816 */ /* 0x000fe20000000017 */
[----:B------:R-:W-:Y:S06]  /*1440*/  BRA `(.L_x_3307) ;  /* 0x0000000c00747947 */ /* 0x000fec0003800000 */
.L_x_3308:
[----:B------:R-:W2:Y:S02]  /*1450*/  LDG.E.U16 R2, desc[UR36][R2.64] ;  /* 0x0000002402027981 */ /* 0x000ea4000c1e1500 */
[----:B--2---:R-:W0:Y:S02]  /*1460*/  I2F.S16 R0, R2 ;  /* 0x0000000200007306 */ /* 0x004e240000101400 */
[----:B0-----:R-:W-:-:S04]  /*1470*/  F2FP.F16.F32.PACK_AB R0, RZ, R0 ;  /* 0x00000000ff00723e */ /* 0x001fc800000000ff */
[----:B------:R-:W-:Y:S01]  /*1480*/  PRMT R23, R0, 0x7610, R23 ;  /* 0x0000761000177816 */ /* 0x000fe20000000017 */
[----:B------:R-:W-:Y:S06]  /*1490*/  BRA `(.L_x_3307) ;  /* 0x0000000c00607947 */ /* 0x000fec0003800000 */
.L_x_3303:
        /* <DEDUP_REMOVED lines=9> */
.L_x_3311:
[----:B------:R0:W5:Y:S01]  /*1530*/  LDG.E.U16 R23, desc[UR36][R2.64] ;  /* 0x0000002402177981 */ /* 0x000162000c1e1500 */
[----:B------:R-:W-:Y:S05]  /*1540*/  BRA `(.L_x_3307) ;  /* 0x0000000c00347947 */ /* 0x000fea0003800000 */
.L_x_3310:
        /* <DEDUP_REMOVED lines=9> */
.L_x_3313:
[----:B------:R1:W5:Y:S01]  /*15e0*/  LDG.E.U16 R23, desc[UR36][R2.64] ;  /* 0x0000002402177981 */ /* 0x000362000c1e1500 */
[----:B------:R-:W-:Y:S05]  /*15f0*/  BRA `(.L_x_3307) ;  /* 0x0000000c00087947 */ /* 0x000fea0003800000 */
.L_x_3312:
        /* <DEDUP_REMOVED lines=9> */
.L_x_3302:
        /* <DEDUP_REMOVED lines=14> */
.L_x_3316:
        /* <DEDUP_REMOVED lines=9> */
.L_x_3315:
        /* <DEDUP_REMOVED lines=27> */
.L_x_3318:
        /* <DEDUP_REMOVED lines=14> */
.L_x_3317:
[----:B------:R-:W2:Y:S02]  /*1a90*/  LDG.E.U16 R0, desc[UR36][R2.64] ;  /* 0x0000002402007981 */ /* 0x000ea4000c1e1500 */
[----:B--2---:R-:W-:-:S05]  /*1aa0*/  IMAD.U32 R0, R0, 0x10000, RZ ;  /* 0x0001000000007824 */ /* 0x004fca00078e00ff */
[----:B------:R-:W-:-:S04]  /*1ab0*/  F2FP.F16.F32.PACK_AB R0, RZ, R0 ;  /* 0x00000000ff00723e */ /* 0x000fc800000000ff */
[----:B------:R-:W-:Y:S01]  /*1ac0*/  PRMT R23, R0, 0x7610, R23 ;  /* 0x0000761000177816 */ /* 0x000fe20000000017 */
[----:B------:R-:W-:Y:S06]  /*1ad0*/  BRA `(.L_x_3307) ;  /* 0x0000000400d07947 */ /* 0x000fec0003800000 */
.L_x_3314:
        /* <DEDUP_REMOVED lines=13> */
.L_x_3321:
        /* <DEDUP_REMOVED lines=21> */
.L_x_3325:
[----:B------:R-:W-:Y:S05]  /*1d00*/  BSYNC.RECONVERGENT B1 ;  /* 0x0000000000017941 */ /* 0x000fea0003800200 */
.L_x_3324:
[----:B------:R-:W-:Y:S01]  /*1d10*/  IMAD.SHL.U32 R0, R0, 0x100000, RZ ;  /* 0x0010000000007824 */ /* 0x000fe200078e00ff */
[----:B------:R-:W-:-:S04]  /*1d20*/  LEA R2, R2, 0x3b800000, 0x17 ;  /* 0x3b80000002027811 */ /* 0x000fc800078eb8ff */
[----:B------:R-:W-:-:S07]  /*1d30*/  LOP3.LUT R0, R2, R0, R7, 0xfe, !PT ;  /* 0x0000000002007212 */ /* 0x000fce00078efe07 */
.L_x_3323:
[----:B------:R-:W-:Y:S05]  /*1d40*/  BSYNC.RECONVERGENT B0 ;  /* 0x0000000000007941 */ /* 0x000fea0003800200 */
.L_x_3322:
[----:B------:R-:W-:-:S04]  /*1d50*/  F2FP.F16.F32.PACK_AB R0, RZ, R0 ;  /* 0x00000000ff00723e */ /* 0x000fc800000000ff */
[----:B------:R-:W-:Y:S01]  /*1d60*/  PRMT R23, R0, 0x7610, R23 ;  /* 0x0000761000177816 */ /* 0x000fe20000000017 */
[----:B------:R-:W-:Y:S06]  /*1d70*/  BRA `(.L_x_3307) ;  /* 0x0000000400287947 */ /* 0x000fec0003800000 */
.L_x_3320:
        /* <DEDUP_REMOVED lines=21> */
.L_x_3329:
[----:B------:R-:W-:Y:S05]  /*1ed0*/  BSYNC.RECONVERGENT B1 ;  /* 0x0000000000017941 */ /* 0x000fea0003800200 */
.L_x_3328:
[----:B------:R-:W-:Y:S01]  /*1ee0*/  IMAD.SHL.U32 R0, R0, 0x200000, RZ ;  /* 0x0020000000007824 */ /* 0x000fe200078e00ff */
[----:B------:R-:W-:-:S04]  /*1ef0*/  LEA R2, R2, 0x37800000, 0x17 ;  /* 0x3780000002027811 */ /* 0x000fc800078eb8ff */
[----:B------:R-:W-:-:S07]  /*1f00*/  LOP3.LUT R0, R2, R0, R7, 0xfe, !PT ;  /* 0x0000000002007212 */ /* 0x000fce00078efe07 */
.L_x_3327:
[----:B------:R-:W-:Y:S05]  /*1f10*/  BSYNC.RECONVERGENT B0 ;  /* 0x0000000000007941 */ /* 0x000fea0003800200 */
.L_x_3326:
[----:B------:R-:W-:-:S04]  /*1f20*/  F2FP.F16.F32.PACK_AB R0, RZ, R0 ;  /* 0x00000000ff00723e */ /* 0x000fc800000000ff */
[----:B------:R-:W-:Y:S01]  /*1f30*/  PRMT R23, R0, 0x7610, R23 ;  /* 0x0000761000177816 */ /* 0x000fe20000000017 */
[----:B------:R-:W-:Y:S06]  /*1f40*/  BRA `(.L_x_3307) ;  /* 0x0000000000b47947 */ /* 0x000fec0003800000 */
.L_x_3319:
        /* <DEDUP_REMOVED lines=14> */
.L_x_3333:
[----:B------:R-:W-:Y:S05]  /*2030*/  BSYNC.RECONVERGENT B0 ;  /* 0x0000000000007941 */ /* 0x000fea0003800200 */
.L_x_3332:
[----:B------:R-:W-:-:S04]  /*2040*/  F2FP.F16.F32.PACK_AB R0, RZ, R0 ;  /* 0x00000000ff00723e */ /* 0x000fc800000000ff */
[----:B------:R-:W-:Y:S01]  /*2050*/  PRMT R23, R0, 0x7610, R23 ;  /* 0x0000761000177816 */ /* 0x000fe20000000017 */
[----:B------:R-:W-:Y:S06]  /*2060*/  BRA `(.L_x_3307) ;  /* 0x00000000006c7947 */ /* 0x000fec0003800000 */
.L_x_3306:
        /* <DEDUP_REMOVED lines=16> */
.L_x_3334:
[----:B------:R-:W-:Y:S01]  /*2170*/  PRMT R23, RZ, 0x7610, R23 ;  /* 0x00007610ff177816 */ /* 0x000fe20000000017 */
[----:B------:R-:W-:Y:S06]  /*2180*/  BRA `(.L_x_3307) ;  /* 0x0000000000247947 */ /* 0x000fec0003800000 */
.L_x_3331:
[----:B------:R-:W2:Y:S02]  /*2190*/  LDG.E.64 R2, desc[UR36][R2.64] ;  /* 0x0000002402027981 */ /* 0x000ea4000c1e1b00 */
[----:B--2---:R-:W0:Y:S02]  /*21a0*/  I2F.U64 R0, R2 ;  /* 0x0000000200007312 */ /* 0x004e240000301000 */
[----:B0-----:R-:W-:-:S04]  /*21b0*/  F2FP.F16.F32.PACK_AB R0, RZ, R0 ;  /* 0x00000000ff00723e */ /* 0x001fc800000000ff */
[----:B------:R-:W-:Y:S01]  /*21c0*/  PRMT R23, R0, 0x7610, R23 ;  /* 0x0000761000177816 */ /* 0x000fe20000000017 */
[----:B------:R-:W-:Y:S06]  /*21d0*/  BRA `(.L_x_3307) ;  /* 0x0000000000107947 */ /* 0x000fec0003800000 */
.L_x_3330:
[----:B------:R-:W2:Y:S02]  /*21e0*/  LDG.E R2, desc[UR36][R2.64] ;  /* 0x0000002402027981 */ /* 0x000ea4000c1e1900 */
[----:B--2---:R-:W-:-:S04]  /*21f0*/  I2FP.F32.U32 R0, R2 ;  /* 0x0000000200007245 */ /* 0x004fc80000201000 */
[----:B------:R-:W-:-:S04]  /*2200*/  F2FP.F16.F32.PACK_AB R0, RZ, R0 ;  /* 0x00000000ff00723e */ /* 0x000fc800000000ff */
[----:B------:R-:W-:-:S07]  /*2210*/  PRMT R23, R0, 0x7610, R23 ;  /* 0x0000761000177816 */ /* 0x000fce0000000017 */
.L_x_3307:
[----:B------:R-:W-:-:S07]  /*2220*/  VIADD R16, R16, 0x80 ;  /* 0x0000008010107836 */ /* 0x000fce0000000000 */
.L_x_3301:
[----:B------:R-:W-:Y:S05]  /*2230*/  BSYNC.RECONVERGENT B6 ;  /* 0x0000000000067941 */ /* 0x000fea0003800200 */
.L_x_3300:
        /* <DEDUP_REMOVED lines=26> */
.L_x_3340:
[----:B------:R-:W2:Y:S02]  /*23e0*/  LDG.E.U8 R2, desc[UR36][R2.64] ;  /* 0x0000002402027981 */ /* 0x000ea4000c1e1100 */
[----:B--2---:R-:W-:-:S04]  /*23f0*/  I2FP.F32.U32 R0, R2 ;  /* 0x0000000200007245 */ /* 0x004fc80000201000 */
[----:B------:R-:W-:-:S04]  /*2400*/  F2FP.F16.F32.PACK_AB R0, RZ, R0 ;  /* 0x00000000ff00723e */ /* 0x000fc800000000ff */
[----:B------:R-:W-:Y:S01]  /*2410*/  PRMT R25, R0, 0x7610, R25 ;  /* 0x0000761000197816 */ /* 0x000fe20000000019 */
[----:B------:R-:W-:Y:S06]  /*2420*/  BRA `(.L_x_3342) ;  /* 0x0000000c00b47947 */ /* 0x000fec0003800000 */
.L_x_3339:
        /* <DEDUP_REMOVED lines=11> */
.L_x_3344:
[----:B------:R-:W2:Y:S02]  /*24e0*/  LDG.E R2, desc[UR36][R2.64] ;  /* 0x0000002402027981 */ /* 0x000ea4000c1e1900 */
[----:B--2---:R-:W-:-:S04]  /*24f0*/  I2FP.F32.S32 R0, R2 ;  /* 0x0000000200007245 */ /* 0x004fc80000201400 */
[----:B------:R-:W-:-:S04]  /*2500*/  F2FP.F16.F32.PACK_AB R0, RZ, R0 ;  /* 0x00000000ff00723e */ /* 0x000fc800000000ff */
[----:B------:R-:W-:Y:S01]  /*2510*/  PRMT R25, R0, 0x7610, R25 ;  /* 0x0000761000197816 */ /* 0x000fe20000000019 */
[----:B------:R-:W-:Y:S06]  /*2520*/  BRA `(.L_x_3342) ;  /* 0x0000000c00747947 */ /* 0x000fec0003800000 */
.L_x_3343:
[----:B------:R-:W2:Y:S02]  /*2530*/  LDG.E.U16 R2, desc[UR36][R2.64] ;  /* 0x0000002402027981 */ /* 0x000ea4000c1e1500 */
[----:B--2---:R-:W0:Y:S02]  /*2540*/  I2F.S16 R0, R2 ;  /* 0x0000000200007306 */ /* 0x004e240000101400 */
[----:B0-----:R-:W-:-:S04]  /*2550*/  F2FP.F16.F32.PACK_AB R0, RZ, R0 ;  /* 0x00000000ff00723e */ /* 0x001fc800000000ff */
[----:B------:R-:W-:Y:S01]  /*2560*/  PRMT R25, R0, 0x7610, R25 ;  /* 0x0000761000197816 */ /* 0x000fe20000000019 */
[----:B------:R-:W-:Y:S06]  /*2570*/  BRA `(.L_x_3342) ;  /* 0x0000000c00607947 */ /* 0x000fec0003800000 */
.L_x_3338:
        /* <DEDUP_REMOVED lines=9> */
.L_x_3346:
[----:B------:R0:W5:Y:S01]  /*2610*/  LDG.E.U16 R25, desc[UR36][R2.64] ;  /* 0x0000002402197981 */ /* 0x000162000c1e1500 */
[----:B------:R-:W-:Y:S05]  /*2620*/  BRA `(.L_x_3342) ;  /* 0x0000000c00347947 */ /* 0x000fea0003800000 */
.L_x_3345:
        /* <DEDUP_REMOVED lines=9> */
.L_x_3348:
[----:B------:R1:W5:Y:S01]  /*26c0*/  LDG.E.U16 R25, desc[UR36][R2.64] ;  /* 0x0000002402197981 */ /* 0x000362000c1e1500 */
[----:B------:R-:W-:Y:S05]  /*26d0*/  BRA `(.L_x_3342) ;  /* 0x0000000c00087947 */ /* 0x000fea0003800000 */
.L_x_3347:
        /* <DEDUP_REMOVED lines=9> */
.L_x_3337:
        /* <DEDUP_REMOVED lines=14> */
.L_x_3351:
        /* <DEDUP_REMOVED lines=9> */
.L_x_3350:
        /* <DEDUP_REMOVED lines=27> */
.L_x_3353:
        /* <DEDUP_REMOVED lines=14> */
.L_x_3352:
[----:B------:R-:W2:Y:S02]  /*2b70*/  LDG.E.U16 R0, desc[UR36][R2.64] ;  /* 0x0000002402007981 */ /* 0x000ea4000c1e1500 */
[----:B--2---:R-:W-:-:S05]  /*2b80*/  IMAD.U32 R0, R0, 0x10000, RZ ;  /* 0x0001000000007824 */ /* 0x004fca00078e00ff */
[----:B------:R-:W-:-:S04]  /*2b90*/  F2FP.F16.F32.PACK_AB R0, RZ, R0 ;  /* 0x00000000ff00723e */ /* 0x000fc800000000ff */
[----:B------:R-:W-:Y:S01]  /*2ba0*/  PRMT R25, R0, 0x7610, R25 ;  /* 0x0000761000197816 */ /* 0x000fe20000000019 */
[----:B------:R-:W-:Y:S06]  /*2bb0*/  BRA `(.L_x_3342) ;  /* 0x0000000400d07947 */ /* 0x000fec0003800000 */
.L_x_3349:
        /* <DEDUP_REMOVED lines=13> */
.L_x_3356:
        /* <DEDUP_REMOVED lines=21> */
.L_x_3360:
[----:B------:R-:W-:Y:S05]  /*2de0*/  BSYNC.RECONVERGENT B1 ;  /* 0x0000000000017941 */ /* 0x000fea0003800200 */
.L_x_3359:
[----:B------:R-:W-:Y:S01]  /*2df0*/  IMAD.SHL.U32 R0, R0, 0x100000, RZ ;  /* 0x0010000000007824 */ /* 0x000fe200078e00ff */
[----:B------:R-:W-:-:S04]  /*2e00*/  LEA R2, R2, 0x3b800000, 0x17 ;  /* 0x3b80000002027811 */ /* 0x000fc800078eb8ff */
[----:B------:R-:W-:-:S07]  /*2e10*/  LOP3.LUT R0, R2, R0, R7, 0xfe, !PT ;  /* 0x0000000002007212 */ /* 0x000fce00078efe07 */
.L_x_3358:
[----:B------:R-:W-:Y:S05]  /*2e20*/  BSYNC.RECONVERGENT B0 ;  /* 0x0000000000007941 */ /* 0x000fea0003800200 */
.L_x_3357:
[----:B------:R-:W-:-:S04]  /*2e30*/  F2FP.F16.F32.PACK_AB R0, RZ, R0 ;  /* 0x00000000ff00723e */ /* 0x000fc800000000ff */
[----:B------:R-:W-:Y:S01]  /*2e40*/  PRMT R25, R0, 0x7610, R25 ;  /* 0x0000761000197816 */ /* 0x000fe20000000019 */
[----:B------:R-:W-:Y:S06]  /*2e50*/  BRA `(.L_x_3342) ;  /* 0x0000000400287947 */ /* 0x000fec0003800000 */
.L_x_3355:
        /* <DEDUP_REMOVED lines=21> */
.L_x_3364:
[----:B------:R-:W-:Y:S05]  /*2fb0*/  BSYNC.RECONVERGENT B1 ;  /* 0x0000000000017941 */ /* 0x000fea0003800200 */
.L_x_3363:
[----:B------:R-:W-:Y:S01]  /*2fc0*/  IMAD.SHL.U32 R0, R0, 0x200000, RZ ;  /* 0x0020000000007824 */ /* 0x000fe200078e00ff */
[----:B------:R-:W-:-:S04]  /*2fd0*/  LEA R2, R2, 0x37800000, 0x17 ;  /* 0x3780000002027811 */ /* 0x000fc800078eb8ff */
[----:B------:R-:W-:-:S07]  /*2fe0*/  LOP3.LUT R0, R2, R0, R7, 0xfe, !PT ;  /* 0x0000000002007212 */ /* 0x000fce00078efe07 */
.L_x_3362:
[----:B------:R-:W-:Y:S05]  /*2ff0*/  BSYNC.RECONVERGENT B0 ;  /* 0x0000000000007941 */ /* 0x000fea0003800200 */
.L_x_3361:
[----:B------:R-:W-:-:S04]  /*3000*/  F2FP.F16.F32.PACK_AB R0, RZ, R0 ;  /* 0x00000000ff00723e */ /* 0x000fc800000000ff */
[----:B------:R-:W-:Y:S01]  /*3010*/  PRMT R25, R0, 0x7610, R25 ;  /* 0x0000761000197816 */ /* 0x000fe20000000019 */
[----:B------:R-:W-:Y:S06]  /*3020*/  BRA `(.L_x_3342) ;  /* 0x0000000000b47947 */ /* 0x000fec0003800000 */
.L_x_3354:
        /* <DEDUP_REMOVED lines=14> */
.L_x_3368:
[----:B------:R-:W-:Y:S05]  /*3110*/  BSYNC.RECONVERGENT B0 ;  /* 0x0000000000007941 */ /* 0x000fea0003800200 */
.L_x_3367:
[----:B------:R-:W-:-:S04]  /*3120*/  F2FP.F16.F32.PACK_AB R0, RZ, R0 ;  /* 0x00000000ff00723e */ /* 0x000fc800000000ff */
[----:B------:R-:W-:Y:S01]  /*3130*/  PRMT R25, R0, 0x7610, R25 ;  /* 0x0000761000197816 */ /* 0x000fe20000000019 */
[----:B------:R-:W-:Y:S06]  /*3140*/  BRA `(.L_x_3342) ;  /* 0x00000000006c7947 */ /* 0x000fec0003800000 */
.L_x_3341:
        /* <DEDUP_REMOVED lines=16> */
.L_x_3369:
[----:B------:R-:W-:Y:S01]  /*3250*/  PRMT R25, RZ, 0x7610, R25 ;  /* 0x00007610ff197816 */ /* 0x000fe20000000019 */
[----:B------:R-:W-:Y:S06]  /*3260*/  BRA `(.L_x_3342) ;  /* 0x0000000000247947 */ /* 0x000fec0003800000 */
.L_x_3366:
[----:B------:R-:W2:Y:S02]  /*3270*/  LDG.E.64 R2, desc[UR36][R2.64] ;  /* 0x0000002402027981 */ /* 0x000ea4000c1e1b00 */
[----:B--2---:R-:W0:Y:S02]  /*3280*/  I2F.U64 R0, R2 ;  /* 0x0000000200007312 */ /* 0x004e240000301000 */
[----:B0-----:R-:W-:-:S04]  /*3290*/  F2FP.F16.F32.PACK_AB R0, RZ, R0 ;  /* 0x00000000ff00723e */ /* 0x001fc800000000ff */
[----:B------:R-:W-:Y:S01]  /*32a0*/  PRMT R25, R0, 0x7610, R25 ;  /* 0x0000761000197816 */ /* 0x000fe20000000019 */
[----:B------:R-:W-:Y:S06]  /*32b0*/  BRA `(.L_x_3342) ;  /* 0x0000000000107947 */ /* 0x000fec0003800000 */
.L_x_3365:
[----:B------:R-:W2:Y:S02]  /*32c0*/  LDG.E R2, desc[UR36][R2.64] ;  /* 0x0000002402027981 */ /* 0x000ea4000c1e1900 */
[----:B--2---:R-:W-:-:S04]  /*32d0*/  I2FP.F32.U32 R0, R2 ;  /* 0x0000000200007245 */ /* 0x004fc80000201000 */
[----:B------:R-:W-:-:S04]  /*32e0*/  F2FP.F16.F32.PACK_AB R0, RZ, R0 ;  /* 0x00000000ff00723e */ /* 0x000fc800000000ff */
[----:B------:R-:W-:-:S07]  /*32f0*/  PRMT R25, R0, 0x7610, R25 ;  /* 0x0000761000197816 */ /* 0x000fce0000000019 */
.L_x_3342:
[----:B------:R-:W-:-:S07]  /*3300*/  VIADD R16, R16, 0x80 ;  /* 0x0000008010107836 */ /* 0x000fce0000000000 */
.L_x_3336:
[----:B------:R-:W-:Y:S05]  /*3310*/  BSYNC.RECONVERGENT B6 ;  /* 0x0000000000067941 */ /* 0x000fea0003800200 */
.L_x_3335:
        /* <DEDUP_REMOVED lines=25> */
.L_x_3375:
[----:B------:R-:W2:Y:S02]  /*34b0*/  LDG.E.U8 R2, desc[UR36][R2.64] ;  /* 0x0000002402027981 */ /* 0x000ea4000c1e1100 */
[----:B--2---:R-:W-:-:S04]  /*34c0*/  I2FP.F32.U32 R0, R2 ;  /* 0x0000000200007245 */ /* 0x004fc80000201000 */
[----:B------:R-:W-:Y:S01]  /*34d0*/  F2FP.F16.F32.PACK_AB R0, RZ, R0 ;  /* 0x00000000ff00723e */ /* 0x000fe200000000ff */
[----:B------:R-:W-:Y:S06]  /*34e0*/  BRA `(.L_x_3371) ;  /* 0x0000000c007c7947 */ /* 0x000fec0003800000 */
.L_x_3374:
        /* <DEDUP_REMOVED lines=10> */
.L_x_3378:
[----:B------:R-:W2:Y:S02]  /*3590*/  LDG.E R2, desc[UR36][R2.64] ;  /* 0x0000002402027981 */ /* 0x000ea4000c1e1900 */
[----:B--2---:R-:W-:-:S04]  /*35a0*/  I2FP.F32.S32 R0, R2 ;  /* 0x0000000200007245 */ /* 0x004fc80000201400 */
[----:B------:R-:W-:Y:S01]  /*35b0*/  F2FP.F16.F32.PACK_AB R0, RZ, R0 ;  /* 0x00000000ff00723e */ /* 0x000fe200000000ff */
[----:B------:R-:W-:Y:S06]  /*35c0*/  BRA `(.L_x_3371) ;  /* 0x0000000c00447947 */ /* 0x000fec0003800000 */
.L_x_3377:
[----:B------:R-:W2:Y:S02]  /*35d0*/  LDG.E.U16 R2, desc[UR36][R2.64] ;  /* 0x0000002402027981 */ /* 0x000ea4000c1e1500 */
[----:B--2---:R-:W0:Y:S02]  /*35e0*/  I2F.S16 R0, R2 ;  /* 0x0000000200007306 */ /* 0x004e240000101400 */
[----:B0-----:R-:W-:Y:S01]  /*35f0*/  F2FP.F16.F32.PACK_AB R0, RZ, R0 ;  /* 0x00000000ff00723e */ /* 0x001fe200000000ff */
[----:B------:R-:W-:Y:S06]  /*3600*/  BRA `(.L_x_3371) ;  /* 0x0000000c00347947 */ /* 0x000fec0003800000 */
.L_x_3373:
        /* <DEDUP_REMOVED lines=9> */
.L_x_3380:
[----:B------:R2:W5:Y:S01]  /*36a0*/  LDG.E.U16 R0, desc[UR36][R2.64] ;  /* 0x0000002402007981 */ /* 0x000562000c1e1500 */
[----:B------:R-:W-:Y:S05]  /*36b0*/  BRA `(.L_x_3371) ;  /* 0x0000000c00087947 */ /* 0x000fea0003800000 */
.L_x_3379:
        /* <DEDUP_REMOVED lines=9> */
.L_x_3382:
[----:B------:R3:W5:Y:S01]  /*3750*/  LDG.E.U16 R0, desc[UR36][R2.64] ;  /* 0x0000002402007981 */ /* 0x000762000c1e1500 */
[----:B------:R-:W-:Y:S05]  /*3760*/  BRA `(.L_x_3371) ;  /* 0x0000000800dc7947 */ /* 0x000fea0003800000 */
.L_x_3381:
        /* <DEDUP_REMOVED lines=8> */
.L_x_3372:
        /* <DEDUP_REMOVED lines=13> */
.L_x_3385:
        /* <DEDUP_REMOVED lines=8> */
.L_x_3384:
        /* <DEDUP_REMOVED lines=27> */
.L_x_3387:
        /* <DEDUP_REMOVED lines=13> */
.L_x_3386:
[----:B------:R-:W2:Y:S02]  /*3bc0*/  LDG.E.U16 R0, desc[UR36][R2.64] ;  /* 0x0000002402007981 */ /* 0x000ea4000c1e1500 */
[----:B--2---:R-:W-:-:S05]  /*3bd0*/  IMAD.U32 R0, R0, 0x10000, RZ ;  /* 0x0001000000007824 */ /* 0x004fca00078e00ff */
[----:B------:R-:W-:Y:S01]  /*3be0*/  F2FP.F16.F32.PACK_AB R0, RZ, R0 ;  /* 0x00000000ff00723e */ /* 0x000fe200000000ff */
[----:B------:R-:W-:Y:S06]  /*3bf0*/  BRA `(.L_x_3371) ;  /* 0x0000000400b87947 */ /* 0x000fec0003800000 */
.L_x_3383:
        /* <DEDUP_REMOVED lines=12> */
.L_x_3390:
        /* <DEDUP_REMOVED lines=21> */
.L_x_3394:
[----:B------:R-:W-:Y:S05]  /*3e10*/  BSYNC.RECONVERGENT B1 ;  /* 0x0000000000017941 */ /* 0x000fea0003800200 */
.L_x_3393:
[----:B------:R-:W-:Y:S01]  /*3e20*/  IMAD.SHL.U32 R0, R0, 0x100000, RZ ;  /* 0x0010000000007824 */ /* 0x000fe200078e00ff */
[----:B------:R-:W-:-:S04]  /*3e30*/  LEA R2, R2, 0x3b800000, 0x17 ;  /* 0x3b80000002027811 */ /* 0x000fc800078eb8ff */
[----:B------:R-:W-:-:S07]  /*3e40*/  LOP3.LUT R0, R2, R0, R7, 0xfe, !PT ;  /* 0x0000000002007212 */ /* 0x000fce00078efe07 */
.L_x_3392:
[----:B------:R-:W-:Y:S05]  /*3e50*/  BSYNC.RECONVERGENT B0 ;  /* 0x0000000000007941 */ /* 0x000fea0003800200 */
.L_x_3391:
[----:B------:R-:W-:Y:S01]  /*3e60*/  F2FP.F16.F32.PACK_AB R0, RZ, R0 ;  /* 0x00000000ff00723e */ /* 0x000fe200000000ff */
[----:B------:R-:W-:Y:S06]  /*3e70*/  BRA `(.L_x_3371) ;  /* 0x0000000400187947 */ /* 0x000fec0003800000 */
.L_x_3389:
        /* <DEDUP_REMOVED lines=21> */
.L_x_3398:
[----:B------:R-:W-:Y:S05]  /*3fd0*/  BSYNC.RECONVERGENT B1 ;  /* 0x0000000000017941 */ /* 0x000fea0003800200 */
.L_x_3397:
[----:B------:R-:W-:Y:S01]  /*3fe0*/  IMAD.SHL.U32 R0, R0, 0x200000, RZ ;  /* 0x0020000000007824 */ /* 0x000fe200078e00ff */
[----:B------:R-:W-:-:S04]  /*3ff0*/  LEA R2, R2, 0x37800000, 0x17 ;  /* 0x3780000002027811 */ /* 0x000fc800078eb8ff */
[----:B------:R-:W-:-:S07]  /*4000*/  LOP3.LUT R0, R2, R0, R7, 0xfe, !PT ;  /* 0x0000000002007212 */ /* 0x000fce00078efe07 */
.L_x_3396:
[----:B------:R-:W-:Y:S05]  /*4010*/  BSYNC.RECONVERGENT B0 ;  /* 0x0000000000007941 */ /* 0x000fea0003800200 */
.L_x_3395:
[----:B------:R-:W-:Y:S01]  /*4020*/  F2FP.F16.F32.PACK_AB R0, RZ, R0 ;  /* 0x00000000ff00723e */ /* 0x000fe200000000ff */
[----:B------:R-:W-:Y:S06]  /*4030*/  BRA `(.L_x_3371) ;  /* 0x0000000000a87947 */ /* 0x000fec0003800000 */
.L_x_3388:
        /* <DEDUP_REMOVED lines=14> */
.L_x_3402:
[----:B------:R-:W-:Y:S05]  /*4120*/  BSYNC.RECONVERGENT B0 ;  /* 0x0000000000007941 */ /* 0x000fea0003800200 */
.L_x_3401:
[----:B------:R-:W-:Y:S01]  /*4130*/  F2FP.F16.F32.PACK_AB R0, RZ, R0 ;  /* 0x00000000ff00723e */ /* 0x000fe200000000ff */
[----:B------:R-:W-:Y:S06]  /*4140*/  BRA `(.L_x_3371) ;  /* 0x0000000000647947 */ /* 0x000fec0003800000 */
.L_x_3376:
        /* <DEDUP_REMOVED lines=16> */
.L_x_3403:
[----:B------:R-:W-:Y:S01]  /*4250*/  PRMT R0, RZ, 0x7610, R0 ;  /* 0x00007610ff007816 */ /* 0x000fe20000000000 */
[----:B------:R-:W-:Y:S06]  /*4260*/  BRA `(.L_x_3371) ;  /* 0x00000000001c7947 */ /* 0x000fec0003800000 */
.L_x_3400:
[----:B------:R-:W2:Y:S02]  /*4270*/  LDG.E.64 R2, desc[UR36][R2.64] ;  /* 0x0000002402027981 */ /* 0x000ea4000c1e1b00 */
[----:B--2---:R-:W0:Y:S02]  /*4280*/  I2F.U64 R0, R2 ;  /* 0x0000000200007312 */ /* 0x004e240000301000 */
[----:B0-----:R-:W-:Y:S01]  /*4290*/  F2FP.F16.F32.PACK_AB R0, RZ, R0 ;  /* 0x00000000ff00723e */ /* 0x001fe200000000ff */
[----:B------:R-:W-:Y:S06]  /*42a0*/  BRA `(.L_x_3371) ;  /* 0x00000000000c7947 */ /* 0x000fec0003800000 */
.L_x_3399:
[----:B------:R-:W2:Y:S02]  /*42b0*/  LDG.E R2, desc[UR36][R2.64] ;  /* 0x0000002402027981 */ /* 0x000ea4000c1e1900 */
[----:B--2---:R-:W-:-:S04]  /*42c0*/  I2FP.F32.U32 R0, R2 ;  /* 0x0000000200007245 */ /* 0x004fc80000201000 */
[----:B------:R-:W-:-:S07]  /*42d0*/  F2FP.F16.F32.PACK_AB R0, RZ, R0 ;  /* 0x00000000ff00723e */ /* 0x000fce00000000ff */
.L_x_3371:
[----:B------:R-:W-:Y:S05]  /*42e0*/  BSYNC.RECONVERGENT B6 ;  /* 0x0000000000067941 */ /* 0x000fea0003800200 */
.L_x_3370:
[----:B------:R-:W4:Y:S01]  /*42f0*/  LDC.U8 R16, c[0x0][0x3a4] ;  /* 0x0000e900ff107b82 */ /* 0x000f220000000000 */
[CC--:B------:R-:W-:Y:S01]  /*4300*/  ISETP.GE.AND P0, PT, R19.reuse, R17.reuse, PT ;  /* 0x000000111300720c */ /* 0x0c0fe20003f06270 */
[C---:B0123--:R-:W-:Y:S01]  /*4310*/  VIADD R2, R19.reuse, 0x100 ;  /* 0x0000010013027836 */ /* 0x04ffe20000000000 */
[----:B------:R-:W-:Y:S01]  /*4320*/  BSSY.RECONVERGENT B0, `(.L_x_3404) ;  /* 0x0000010000007945 */ /* 0x000fe20003800200 */
[C---:B------:R-:W-:Y:S02]  /*4330*/  VIADD R4, R19.reuse, 0x180 ;  /* 0x0000018013047836 */ /* 0x040fe40000000000 */
[----:B------:R-:W-:Y:S01]  /*4340*/  VIADD R22, R19, 0x80 ;  /* 0x0000008013167836 */ /* 0x000fe20000000000 */
[-C--:B------:R-:W-:Y:S02]  /*4350*/  ISETP.GE.AND P2, PT, R2, R17.reuse, PT ;  /* 0x000000110200720c */ /* 0x080fe40003f46270 */
[-C--:B------:R-:W-:Y:S02]  /*4360*/  ISETP.GE.AND P3, PT, R4, R17.reuse, PT ;  /* 0x000000110400720c */ /* 0x080fe40003f66270 */
[----:B------:R-:W-:-:S03]  /*4370*/  ISETP.GE.AND P1, PT, R22, R17, PT ;  /* 0x000000111600720c */ /* 0x000fc60003f26270 */
[----:B------:R-:W-:Y:S10]  /*4380*/  @P0 BRA `(.L_x_3405) ;  /* 0x0000000000240947 */ /* 0x000ff40003800000 */
[----:B------:R-:W0:Y:S01]  /*4390*/  LDC.U16 R2, c[0x0][0x386] ;  /* 0x0000e180ff027b82 */ /* 0x000e220000000400 */
[----:B-----5:R-:W-:Y:S02]  /*43a0*/  HADD2.F32 R24, -RZ, R24.H0_H0 ;  /* 0x20000018ff187230 */ /* 0x020fe40000004100 */
[----:B0-----:R-:W-:-:S04]  /*43b0*/  HADD2.F32 R2, -RZ, R2.H0_H0 ;  /* 0x20000002ff027230 */ /* 0x001fc80000004100 */
[----:B------:R-:W0:Y:S02]  /*43c0*/  MUFU.RCP R3, R2 ;  /* 0x0000000200037308 */ /* 0x000e240000001000 */
[----:B0-----:R-:W-:-:S05]  /*43d0*/  FMUL.FTZ R24, R24, R3 ;  /* 0x0000000318187220 */ /* 0x001fca0000410000 */
[----:B------:R-:W-:-:S05]  /*43e0*/  F2FP.F16.F32.PACK_AB R24, RZ, R24 ;  /* 0x00000018ff18723e */ /* 0x000fca00000000ff */
[----:B------:R-:W-:-:S04]  /*43f0*/  HADD2.F32 R24, -RZ, R24.H0_H0 ;  /* 0x20000018ff187230 */ /* 0x000fc80000004100 */
[----:B------:R-:W0:Y:S02]  /*4400*/  FRND.TRUNC R4, R24 ;  /* 0x0000001800047307 */ /* 0x000e24000020d000 */
[----:B0-----:R-:W-:-:S07]  /*4410*/  F2FP.F16.F32.PACK_AB R4, RZ, R4 ;  /* 0x00000004ff04723e */ /* 0x001fce00000000ff */
.L_x_3405:
[----:B------:R-:W-:Y:S05]  /*4420*/  BSYNC.RECONVERGENT B0 ;  /* 0x0000000000007941 */ /* 0x000fea0003800200 */
.L_x_3404:
[----:B------:R-:W-:Y:S04]  /*4430*/  BSSY.RECONVERGENT B0, `(.L_x_3406) ;  /* 0x000000b000007945 */ /* 0x000fe80003800200 */
[----:B------:R-:W-:Y:S05]  /*4440*/  @P1 BRA `(.L_x_3407) ;  /* 0x0000000000241947 */ /* 0x000fea0003800000 */
[----:B------:R-:W0:Y:S01]  /*4450*/  LDC.U16 R2, c[0x0][0x386] ;  /* 0x0000e180ff027b82 */ /* 0x000e220000000400 */
[----:B-----5:R-:W-:Y:S02]  /*4460*/  HADD2.F32 R23, -RZ, R23.H0_H0 ;  /* 0x20000017ff177230 */ /* 0x020fe40000004100 */
[----:B0-----:R-:W-:-:S06]  /*4470*/  HADD2.F32 R2, -RZ, R2.H0_H0 ;  /* 0x20000002ff027230 */ /* 0x001fcc0000004100 */
[----:B------:R-:W0:Y:S02]  /*4480*/  MUFU.RCP R2, R2 ;  /* 0x0000000200027308 */ /* 0x000e240000001000 */
[----:B0-----:R-:W-:-:S05]  /*4490*/  FMUL.FTZ R23, R23, R2 ;  /* 0x0000000217177220 */ /* 0x001fca0000410000 */
[----:B------:R-:W-:-:S05]  /*44a0*/  F2FP.F16.F32.PACK_AB R23, RZ, R23 ;  /* 0x00000017ff17723e */ /* 0x000fca00000000ff */
[----:B------:R-:W-:-:S04]  /*44b0*/  HADD2.F32 R23, -RZ, R23.H0_H0 ;  /* 0x20000017ff177230 */ /* 0x000fc80000004100 */
[----:B------:R-:W0:Y:S02]  /*44c0*/  FRND.TRUNC R26, R23 ;  /* 0x00000017001a7307 */ /* 0x000e24000020d000 */
[----:B0-----:R-:W-:-:S07]  /*44d0*/  F2FP.F16.F32.PACK_AB R26, RZ, R26 ;  /* 0x0000001aff1a723e */ /* 0x001fce00000000ff */
.L_x_3407:
[----:B------:R-:W-:Y:S05]  /*44e0*/  BSYNC.RECONVERGENT B0 ;  /* 0x0000000000007941 */ /* 0x000fea0003800200 */
.L_x_3406:
        /* <DEDUP_REMOVED lines=11> */
.L_x_3409:
[----:B------:R-:W-:Y:S05]  /*45a0*/  BSYNC.RECONVERGENT B0 ;  /* 0x0000000000007941 */ /* 0x000fea0003800200 */
.L_x_3408:
[----:B------:R-:W-:Y:S04]  /*45b0*/  BSSY.RECONVERGENT B0, `(.L_x_3410) ;  /* 0x000000b000007945 */ /* 0x000fe80003800200 */
[----:B------:R-:W-:Y:S05]  /*45c0*/  @P3 BRA `(.L_x_3411) ;  /* 0x0000000000243947 */ /* 0x000fea0003800000 */
        /* <DEDUP_REMOVED lines=9> */
.L_x_3411:
[----:B------:R-:W-:Y:S05]  /*4660*/  BSYNC.RECONVERGENT B0 ;  /* 0x0000000000007941 */ /* 0x000fea0003800200 */
.L_x_3410:
[----:B------:R-:W-:Y:S04]  /*4670*/  BSSY.RECONVERGENT B6, `(.L_x_3412) ;  /* 0x000010e000067945 */ /* 0x000fe80003800200 */
[----:B------:R-:W-:Y:S05]  /*4680*/  @P0 BRA `(.L_x_3413) ;  /* 0x0000001000300947 */ /* 0x000fea0003800000 */
[----:B------:R-:W0:Y:S01]  /*4690*/  LDCU UR4, c[0x0][0x3a8] ;  /* 0x00007500ff0477ac */ /* 0x000e220008000800 */
[----:B------:R-:W1:Y:S01]  /*46a0*/  LDC.64 R2, c[0x0][0x388] ;  /* 0x0000e200ff027b82 */ /* 0x000e620000000a00 */
[----:B-----5:R-:W-:Y:S01]  /*46b0*/  IMAD R0, R18, 0x200, R19 ;  /* 0x0000020012007824 */ /* 0x020fe200078e0213 */
[----:B----4-:R-:W-:-:S03]  /*46c0*/  PRMT R6, R16, 0x9910, RZ ;  /* 0x0000991010067816 */ /* 0x010fc600000000ff */
        /* <DEDUP_REMOVED lines=19> */
.L_x_3417:
[----:B------:R-:W-:Y:S02]  /*4800*/  HADD2.F32 R5, -RZ, R4.H0_H0 ;  /* 0x20000004ff057230 */ /* 0x000fe40000004100 */
[----:B------:R-:W-:-:S04]  /*4810*/  IMAD.MOV.U32 R19, RZ, RZ, R22 ;  /* 0x000000ffff137224 */ /* 0x000fc800078e0016 */
[----:B------:R-:W0:Y:S02]  /*4820*/  F2I.S64.TRUNC R4, R5 ;  /* 0x0000000500047311 */ /* 0x000e24000020d900 */
[----:B0-----:R0:W-:Y:S01]  /*4830*/  STG.E.U8 desc[UR36][R2.64], R4 ;  /* 0x0000000402007986 */ /* 0x0011e2000c101124 */
[----:B------:R-:W-:Y:S05]  /*4840*/  BRA `(.L_x_3413) ;  /* 0x0000000c00c07947 */ /* 0x000fea0003800000 */
.L_x_3416:
        /* <DEDUP_REMOVED lines=11> */
.L_x_3420:
[----:B------:R-:W-:Y:S02]  /*4900*/  HADD2.F32 R4, -RZ, R4.H0_H0 ;  /* 0x20000004ff047230 */ /* 0x000fe40000004100 */
[----:B------:R-:W-:Y:S02]  /*4910*/  IMAD.MOV.U32 R19, RZ, RZ, R22 ;  /* 0x000000ffff137224 */ /* 0x000fe400078e0016 */
[----:B------:R-:W0:Y:S02]  /*4920*/  F2I.FTZ.TRUNC.NTZ R5, R4 ;  /* 0x0000000400057305 */ /* 0x000e24000021f100 */
[----:B0-----:R2:W-:Y:S01]  /*4930*/  STG.E desc[UR36][R2.64], R5 ;  /* 0x0000000502007986 */ /* 0x0015e2000c101924 */
[----:B------:R-:W-:Y:S05]  /*4940*/  BRA `(.L_x_3413) ;  /* 0x0000000c00807947 */ /* 0x000fea0003800000 */
.L_x_3419:
[----:B------:R-:W-:Y:S02]  /*4950*/  HADD2.F32 R4, -RZ, R4.H0_H0 ;  /* 0x20000004ff047230 */ /* 0x000fe40000004100 */
[----:B------:R-:W-:Y:S02]  /*4960*/  IMAD.MOV.U32 R19, RZ, RZ, R22 ;  /* 0x000000ffff137224 */ /* 0x000fe400078e0016 */
[----:B------:R-:W0:Y:S02]  /*4970*/  F2I.FTZ.TRUNC.NTZ R5, R4 ;  /* 0x0000000400057305 */ /* 0x000e24000021f100 */
[----:B0-----:R0:W-:Y:S01]  /*4980*/  STG.E.U16 desc[UR36][R2.64], R5 ;  /* 0x0000000502007986 */ /* 0x0011e2000c101524 */
[----:B------:R-:W-:Y:S05]  /*4990*/  BRA `(.L_x_3413) ;  /* 0x0000000c006c7947 */ /* 0x000fea0003800000 */
.L_x_3415:
        /* <DEDUP_REMOVED lines=10> */
.L_x_3422:
[----:B------:R0:W-:Y:S01]  /*4a40*/  STG.E.U16 desc[UR36][R2.64], R4 ;  /* 0x0000000402007986 */ /* 0x0001e2000c101524 */
[----:B------:R-:W-:Y:S01]  /*4a50*/  IMAD.MOV.U32 R19, RZ, RZ, R22 ;  /* 0x000000ffff137224 */ /* 0x000fe200078e0016 */
[----:B------:R-:W-:Y:S06]  /*4a60*/  BRA `(.L_x_3413) ;  /* 0x0000000c00387947 */ /* 0x000fec0003800000 */
.L_x_3421:
        /* <DEDUP_REMOVED lines=11> */
.L_x_3424:
[----:B------:R-:W-:Y:S02]  /*4b20*/  HADD2.F32 R0, -RZ, R4.H0_H0 ;  /* 0x20000004ff007230 */ /* 0x000fe40000004100 */
[----:B------:R-:W-:-:S03]  /*4b30*/  IMAD.MOV.U32 R19, RZ, RZ, R22 ;  /* 0x000000ffff137224 */ /* 0x000fc600078e0016 */
[----:B------:R-:W-:-:S04]  /*4b40*/  F2FP.F16.F32.PACK_AB R0, RZ, R0 ;  /* 0x00000000ff00723e */ /* 0x000fc800000000ff */
[----:B------:R-:W-:-:S05]  /*4b50*/  PRMT R0, R0, 0x5410, RZ ;  /* 0x0000541000007816 */ /* 0x000fca00000000ff */
[----:B------:R0:W-:Y:S01]  /*4b60*/  STG.E desc[UR36][R2.64], R0 ;  /* 0x0000000002007986 */ /* 0x0001e2000c101924 */
[----:B------:R-:W-:Y:S05]  /*4b70*/  BRA `(.L_x_3413) ;  /* 0x0000000800f47947 */ /* 0x000fea0003800000 */
.L_x_3423:
[----:B------:R-:W-:Y:S02]  /*4b80*/  HADD2.F32 R4, -RZ, R4.H0_H0 ;  /* 0x20000004ff047230 */ /* 0x000fe40000004100 */
[----:B------:R-:W-:-:S03]  /*4b90*/  IMAD.MOV.U32 R19, RZ, RZ, R22 ;  /* 0x000000ffff137224 */ /* 0x000fc600078e0016 */
[----:B------:R-:W-:-:S06]  /*4ba0*/  FMUL.FTZ R4, R4, 1 ;  /* 0x3f80000004047820 */ /* 0x000fcc0000410000 */
[----:B------:R-:W0:Y:S02]  /*4bb0*/  F2F.F64.F32 R4, R4 ;  /* 0x0000000400047310 */ /* 0x000e240000201800 */
[----:B0-----:R0:W-:Y:S01]  /*4bc0*/  STG.E.64 desc[UR36][R2.64], R4 ;  /* 0x0000000402007986 */ /* 0x0011e2000c101b24 */
[----:B------:R-:W-:Y:S05]  /*4bd0*/  BRA `(.L_x_3413) ;  /* 0x0000000800dc7947 */ /* 0x000fea0003800000 */
.L_x_3414:
        /* <DEDUP_REMOVED lines=14> */
.L_x_3427:
[----:B------:R-:W-:Y:S01]  /*4cc0*/  HADD2.F32 R4, -RZ, R4.H0_H0 ;  /* 0x20000004ff047230 */ /* 0x000fe20000004100 */
[----:B------:R-:W-:Y:S01]  /*4cd0*/  CS2R R6, SRZ ;  /* 0x0000000000067805 */ /* 0x000fe2000001ff00 */
[----:B------:R-:W-:-:S03]  /*4ce0*/  IMAD.MOV.U32 R19, RZ, RZ, R22 ;  /* 0x000000ffff137224 */ /* 0x000fc600078e0016 */
[----:B------:R-:W-:-:S06]  /*4cf0*/  FMUL.FTZ R4, R4, 1 ;  /* 0x3f80000004047820 */ /* 0x000fcc0000410000 */
[----:B------:R-:W0:Y:S02]  /*4d00*/  F2F.F64.F32 R4, R4 ;  /* 0x0000000400047310 */ /* 0x000e240000201800 */
[----:B0-----:R0:W-:Y:S01]  /*4d10*/  STG.E.128 desc[UR36][R2.64], R4 ;  /* 0x0000000402007986 */ /* 0x0011e2000c101d24 */
[----:B------:R-:W-:Y:S05]  /*4d20*/  BRA `(.L_x_3413) ;  /* 0x0000000800887947 */ /* 0x000fea0003800000 */
.L_x_3426:
        /* <DEDUP_REMOVED lines=19> */
.L_x_3431:
[----:B------:R-:W-:Y:S05]  /*4e60*/  BSYNC.RECONVERGENT B0 ;  /* 0x0000000000007941 */ /* 0x000fea0003800200 */
.L_x_3430:
[----:B------:R-:W-:Y:S01]  /*4e70*/  LOP3.LUT R5, R0, 0x80, R5, 0xf8, !PT ;  /* 0x0000008000057812 */ /* 0x000fe200078ef805 */
[----:B------:R-:W-:-:S04]  /*4e80*/  IMAD.MOV.U32 R19, RZ, RZ, R22 ;  /* 0x000000ffff137224 */ /* 0x000fc800078e0016 */
[----:B------:R0:W-:Y:S01]  /*4e90*/  STG.E.U8 desc[UR36][R2.64], R5 ;  /* 0x0000000502007986 */ /* 0x0001e2000c101124 */
[----:B------:R-:W-:Y:S05]  /*4ea0*/  BRA `(.L_x_3413) ;  /* 0x0000000800287947 */ /* 0x000fea0003800000 */
.L_x_3429:
        /* <DEDUP_REMOVED lines=15> */
.L_x_3433:
[----:B------:R-:W-:Y:S05]  /*4fa0*/  BSYNC.RECONVERGENT B0 ;  /* 0x0000000000007941 */ /* 0x000fea0003800200 */
.L_x_3432:
[----:B------:R-:W-:Y:S01]  /*4fb0*/  LOP3.LUT R5, R0, 0x80, R5, 0xf8, !PT ;  /* 0x0000008000057812 */ /* 0x000fe200078ef805 */
[----:B------:R-:W-:-:S04]  /*4fc0*/  IMAD.MOV.U32 R19, RZ, RZ, R22 ;  /* 0x000000ffff137224 */ /* 0x000fc800078e0016 */
[----:B------:R0:W-:Y:S01]  /*4fd0*/  STG.E.U8 desc[UR36][R2.64], R5 ;  /* 0x0000000502007986 */ /* 0x0001e2000c101124 */
[----:B------:R-:W-:Y:S05]  /*4fe0*/  BRA `(.L_x_3413) ;  /* 0x0000000400d87947 */ /* 0x000fea0003800000 */
.L_x_3428:
[----:B------:R-:W-:Y:S02]  /*4ff0*/  HADD2.F32 R0, -RZ, R4.H0_H0 ;  /* 0x20000004ff007230 */ /* 0x000fe40000004100 */
[----:B------:R-:W-:-:S03]  /*5000*/  IMAD.MOV.U32 R19, RZ, RZ, R22 ;  /* 0x000000ffff137224 */ /* 0x000fc600078e0016 */
[----:B------:R-:W-:-:S05]  /*5010*/  F2FP.BF16.F32.PACK_AB R0, RZ, R0 ;  /* 0x00000000ff00723e */ /* 0x000fca00000010ff */
[----:B------:R0:W-:Y:S01]  /*5020*/  STG.E.U16 desc[UR36][R2.64], R0 ;  /* 0x0000000002007986 */ /* 0x0001e2000c101524 */
[----:B------:R-:W-:Y:S05]  /*5030*/  BRA `(.L_x_3413) ;  /* 0x0000000400c47947 */ /* 0x000fea0003800000 */
.L_x_3425:
        /* <DEDUP_REMOVED lines=13> */
.L_x_3436:
        /* <DEDUP_REMOVED lines=13> */
.L_x_3439:
[----:B------:R-:W-:-:S04]  /*51e0*/  SHF.R.U32.HI R0, RZ, 0x14, R5 ;  /* 0x00000014ff007819 */ /* 0x000fc80000011605 */
[----:B------:R-:W-:-:S04]  /*51f0*/  LOP3.LUT R0, R0, 0x1, RZ, 0xc0, !PT ;  /* 0x0000000100007812 */ /* 0x000fc800078ec0ff */
[----:B------:R-:W-:-:S04]  /*5200*/  IADD3 R0, PT, PT, R5, 0x487ffff, R0 ;  /* 0x0487ffff05007810 */ /* 0x000fc80007ffe000 */
[----:B------:R-:W-:-:S04]  /*5210*/  SHF.R.U32.HI R0, RZ, 0x14, R0 ;  /* 0x00000014ff007819 */ /* 0x000fc80000011600 */
[----:B------:R-:W-:-:S07]  /*5220*/  LOP3.LUT R4, R0, 0xff, RZ, 0xc0, !PT ;  /* 0x000000ff00047812 */ /* 0x000fce00078ec0ff */
.L_x_3440:
[----:B------:R-:W-:-:S04]  /*5230*/  SHF.R.U32.HI R5, RZ, 0x18, R5 ;  /* 0x00000018ff057819 */ /* 0x000fc80000011605 */
[----:B------:R-:W-:-:S04]  /*5240*/  LOP3.LUT R4, R4, 0x80, R5, 0xf8, !PT ;  /* 0x0000008004047812 */ /* 0x000fc800078ef805 */
[----:B------:R-:W-:-:S07]  /*5250*/  PRMT R0, R4, 0x7610, R0 ;  /* 0x0000761004007816 */ /* 0x000fce0000000000 */
.L_x_3438:
[----:B------:R-:W-:Y:S05]  /*5260*/  BSYNC.RECONVERGENT B0 ;  /* 0x0000000000007941 */ /* 0x000fea0003800200 */
.L_x_3437:
[----:B------:R0:W-:Y:S01]  /*5270*/  STG.E.U8 desc[UR36][R2.64], R0 ;  /* 0x0000000002007986 */ /* 0x0001e2000c101124 */
[----:B------:R-:W-:Y:S01]  /*5280*/  IMAD.MOV.U32 R19, RZ, RZ, R22 ;  /* 0x000000ffff137224 */ /* 0x000fe200078e0016 */
[----:B------:R-:W-:Y:S06]  /*5290*/  BRA `(.L_x_3413) ;  /* 0x00000004002c7947 */ /* 0x000fec0003800000 */
.L_x_3435:
        /* <DEDUP_REMOVED lines=13> */
.L_x_3443:
[----:B------:R-:W-:-:S04]  /*5370*/  SHF.R.U32.HI R0, RZ, 0x15, R5 ;  /* 0x00000015ff007819 */ /* 0x000fc80000011605 */
[----:B------:R-:W-:-:S04]  /*5380*/  LOP3.LUT R0, R0, 0x1, RZ, 0xc0, !PT ;  /* 0x0000000100007812 */ /* 0x000fc800078ec0ff */
[----:B------:R-:W-:-:S04]  /*5390*/  IADD3 R0, PT, PT, R5, 0x88fffff, R0 ;  /* 0x088fffff05007810 */ /* 0x000fc80007ffe000 */
[----:B------:R-:W-:-:S04]  /*53a0*/  SHF.R.U32.HI R0, RZ, 0x15, R0 ;  /* 0x00000015ff007819 */ /* 0x000fc80000011600 */
[----:B------:R-:W-:-:S07]  /*53b0*/  LOP3.LUT R4, R0, 0xff, RZ, 0xc0, !PT ;  /* 0x000000ff00047812 */ /* 0x000fce00078ec0ff */
.L_x_3444:
[----:B------:R-:W-:-:S04]  /*53c0*/  SHF.R.U32.HI R5, RZ, 0x18, R5 ;  /* 0x00000018ff057819 */ /* 0x000fc80000011605 */
[----:B------:R-:W-:-:S04]  /*53d0*/  LOP3.LUT R4, R4, 0x80, R5, 0xf8, !PT ;  /* 0x0000008004047812 */ /* 0x000fc800078ef805 */
[----:B------:R-:W-:-:S07]  /*53e0*/  PRMT R0, R4, 0x7610, R0 ;  /* 0x0000761004007816 */ /* 0x000fce0000000000 */
.L_x_3442:
[----:B------:R-:W-:Y:S05]  /*53f0*/  BSYNC.RECONVERGENT B0 ;  /* 0x0000000000007941 */ /* 0x000fea0003800200 */
.L_x_3441:
[----:B------:R0:W-:Y:S01]  /*5400*/  STG.E.U8 desc[UR36][R2.64], R0 ;  /* 0x0000000002007986 */ /* 0x0001e2000c101124 */
[----:B------:R-:W-:Y:S01]  /*5410*/  IMAD.MOV.U32 R19, RZ, RZ, R22 ;  /* 0x000000ffff137224 */ /* 0x000fe200078e0016 */
[----:B------:R-:W-:Y:S06]  /*5420*/  BRA `(.L_x_3413) ;  /* 0x0000000000c87947 */ /* 0x000fec0003800000 */
.L_x_3434:
[----:B------:R-:W-:-:S13]  /*5430*/  ISETP.NE.AND P0, PT, R0, 0x1c, PT ;  /* 0x0000001c0000780c */ /* 0x000fda0003f05270 */
[----:B------:R-:W-:Y:S05]  /*5440*/  @!P0 BRA `(.L_x_3445) ;  /* 0x0000000000b08947 */ /* 0x000fea0003800000 */
[----:B------:R-:W-:-:S13]  /*5450*/  ISETP.NE.AND P0, PT, R0, 0x1d, PT ;  /* 0x0000001d0000780c */ /* 0x000fda0003f05270 */
[----:B------:R-:W-:Y:S05]  /*5460*/  @!P0 BRA `(.L_x_3446) ;  /* 0x0000000000948947 */ /* 0x000fea0003800000 */
[----:B------:R-:W-:-:S13]  /*5470*/  ISETP.NE.AND P0, PT, R0, 0x2c, PT ;  /* 0x0000002c0000780c */ /* 0x000fda0003f05270 */
[----:B------:R-:W-:Y:S05]  /*5480*/  @!P0 BRA `(.L_x_3447) ;  /* 0x0000000000488947 */ /* 0x000fea0003800000 */
.L_x_3418:
        /* <DEDUP_REMOVED lines=16> */
.L_x_3448:
[----:B------:R-:W-:Y:S01]  /*5590*/  IMAD.MOV.U32 R19, RZ, RZ, R22 ;  /* 0x000000ffff137224 */ /* 0x000fe200078e0016 */
[----:B------:R-:W-:Y:S06]  /*55a0*/  BRA `(.L_x_3413) ;  /* 0x0000000000687947 */ /* 0x000fec0003800000 */
.L_x_3447:
        /* <DEDUP_REMOVED lines=17> */
.L_x_3446:
[----:B------:R-:W-:Y:S02]  /*56c0*/  HADD2.F32 R4, -RZ, R4.H0_H0 ;  /* 0x20000004ff047230 */ /* 0x000fe40000004100 */
[----:B------:R-:W-:-:S04]  /*56d0*/  IMAD.MOV.U32 R19, RZ, RZ, R22 ;  /* 0x000000ffff137224 */ /* 0x000fc800078e0016 */
[----:B------:R-:W0:Y:S02]  /*56e0*/  F2I.U64.TRUNC R4, R4 ;  /* 0x0000000400047311 */ /* 0x000e24000020d800 */
[----:B0-----:R0:W-:Y:S01]  /*56f0*/  STG.E.64 desc[UR36][R2.64], R4 ;  /* 0x0000000402007986 */ /* 0x0011e2000c101b24 */
[----:B------:R-:W-:Y:S05]  /*5700*/  BRA `(.L_x_3413) ;  /* 0x0000000000107947 */ /* 0x000fea0003800000 */
.L_x_3445:
[----:B------:R-:W-:Y:S02]  /*5710*/  HADD2.F32 R4, -RZ, R4.H0_H0 ;  /* 0x20000004ff047230 */ /* 0x000fe40000004100 */
[----:B------:R-:W-:Y:S02]  /*5720*/  IMAD.MOV.U32 R19, RZ, RZ, R22 ;  /* 0x000000ffff137224 */ /* 0x000fe400078e0016 */
[----:B------:R-:W0:Y:S02]  /*5730*/  F2I.FTZ.U32.TRUNC.NTZ R5, R4 ;  /* 0x0000000400057305 */ /* 0x000e24000021f000 */
[----:B0-----:R0:W-:Y:S03]  /*5740*/  STG.E desc[UR36][R2.64], R5 ;  /* 0x0000000502007986 */ /* 0x0011e6000c101924 */
.L_x_3413:
[----:B------:R-:W-:Y:S05]  /*5750*/  BSYNC.RECONVERGENT B6 ;  /* 0x0000000000067941 */ /* 0x000fea0003800200 */
.L_x_3412:
[----:B------:R-:W-:Y:S01]  /*5760*/  ISETP.GE.AND P0, PT, R19, R17, PT ;  /* 0x000000111300720c */ /* 0x000fe20003f06270 */
[----:B------:R-:W-:-:S12]  /*5770*/  BSSY.RECONVERGENT B6, `(.L_x_3449) ;  /* 0x00001f0000067945 */ /* 0x000fd80003800200 */
[----:B------:R-:W-:Y:S05]  /*5780*/  @P0 BRA `(.L_x_3450) ;  /* 0x0000001c00b80947 */ /* 0x000fea0003800000 */
[----:B------:R-:W4:Y:S01]  /*5790*/  LDCU UR4, c[0x0][0x3a8] ;  /* 0x00007500ff0477ac */ /* 0x000f220008000800 */
[----:B0123--:R-:W0:Y:S01]  /*57a0*/  LDC.64 R2, c[0x0][0x388] ;  /* 0x0000e200ff027b82 */ /* 0x00fe220000000a00 */
[----:B-----5:R-:W-:Y:S01]  /*57b0*/  IMAD R0, R18, 0x200, R19 ;  /* 0x0000020012007824 */ /* 0x020fe200078e0213 */
[----:B----4-:R-:W-:-:S03]  /*57c0*/  PRMT R4, R16, 0x9910, RZ ;  /* 0x0000991010047816 */ /* 0x010fc600000000ff */
[----:B------:R-:W-:Y:S02]  /*57d0*/  IMAD R5, R0, UR4, RZ ;  /* 0x0000000400057c24 */ /* 0x000fe4000f8e02ff */
        /* <DEDUP_REMOVED lines=17> */
.L_x_3454:
[----:B------:R-:W-:-:S06]  /*58f0*/  HADD2.F32 R5, -RZ, R26.H0_H0 ;  /* 0x2000001aff057230 */ /* 0x000fcc0000004100 */
[----:B------:R-:W0:Y:S02]  /*5900*/  F2I.S64.TRUNC R4, R5 ;  /* 0x0000000500047311 */ /* 0x000e24000020d900 */
[----:B0-----:R3:W-:Y:S01]  /*5910*/  STG.E.U8 desc[UR36][R2.64], R4 ;  /* 0x0000000402007986 */ /* 0x0017e2000c101124 */
[----:B------:R-:W-:Y:S05]  /*5920*/  BRA `(.L_x_3456) ;  /* 0x0000000c006c7947 */ /* 0x000fea0003800000 */
.L_x_3453:
        /* <DEDUP_REMOVED lines=10> */
.L_x_3458:
[----:B------:R-:W-:-:S04]  /*59d0*/  HADD2.F32 R26, -RZ, R26.H0_H0 ;  /* 0x2000001aff1a7230 */ /* 0x000fc80000004100 */
[----:B------:R-:W0:Y:S02]  /*59e0*/  F2I.FTZ.TRUNC.NTZ R5, R26 ;  /* 0x0000001a00057305 */ /* 0x000e24000021f100 */
[----:B0-----:R2:W-:Y:S01]  /*59f0*/  STG.E desc[UR36][R2.64], R5 ;  /* 0x0000000502007986 */ /* 0x0015e2000c101924 */
[----:B------:R-:W-:Y:S05]  /*5a00*/  BRA `(.L_x_3456) ;  /* 0x0000000c00347947 */ /* 0x000fea0003800000 */
.L_x_3457:
[----:B------:R-:W-:-:S04]  /*5a10*/  HADD2.F32 R26, -RZ, R26.H0_H0 ;  /* 0x2000001aff1a7230 */ /* 0x000fc80000004100 */
[----:B------:R-:W0:Y:S02]  /*5a20*/  F2I.FTZ.TRUNC.NTZ R5, R26 ;  /* 0x0000001a00057305 */ /* 0x000e24000021f100 */
[----:B0-----:R0:W-:Y:S01]  /*5a30*/  STG.E.U16 desc[UR36][R2.64], R5 ;  /* 0x0000000502007986 */ /* 0x0011e2000c101524 */
[----:B------:R-:W-:Y:S05]  /*5a40*/  BRA `(.L_x_3456) ;  /* 0x0000000c00247947 */ /* 0x000fea0003800000 */
.L_x_3452:
        /* <DEDUP_REMOVED lines=9> */
.L_x_3460:
[----:B------:R0:W-:Y:S01]  /*5ae0*/  STG.E.U16 desc[UR36][R2.64], R26 ;  /* 0x0000001a02007986 */ /* 0x0001e2000c101524 */
[----:B------:R-:W-:Y:S05]  /*5af0*/  BRA `(.L_x_3456) ;  /* 0x0000000800f87947 */ /* 0x000fea0003800000 */
.L_x_3459:
        /* <DEDUP_REMOVED lines=10> */
.L_x_3462:
[----:B------:R-:W-:-:S05]  /*5ba0*/  HADD2.F32 R0, -RZ, R26.H0_H0 ;  /* 0x2000001aff007230 */ /* 0x000fca0000004100 */
[----:B------:R-:W-:-:S04]  /*5bb0*/  F2FP.F16.F32.PACK_AB R0, RZ, R0 ;  /* 0x00000000ff00723e */ /* 0x000fc800000000ff */
[----:B------:R-:W-:-:S05]  /*5bc0*/  PRMT R0, R0, 0x5410, RZ ;  /* 0x0000541000007816 */ /* 0x000fca00000000ff */
[----:B------:R0:W-:Y:S01]  /*5bd0*/  STG.E desc[UR36][R2.64], R0 ;  /* 0x0000000002007986 */ /* 0x0001e2000c101924 */
[----:B------:R-:W-:Y:S05]  /*5be0*/  BRA `(.L_x_3456) ;  /* 0x0000000800bc7947 */ /* 0x000fea0003800000 */
.L_x_3461:
[----:B------:R-:W-:-:S05]  /*5bf0*/  HADD2.F32 R4, -RZ, R26.H0_H0 ;  /* 0x2000001aff047230 */ /* 0x000fca0000004100 */
[----:B------:R-:W-:-:S06]  /*5c00*/  FMUL.FTZ R4, R4, 1 ;  /* 0x3f80000004047820 */ /* 0x000fcc0000410000 */
[----:B------:R-:W0:Y:S02]  /*5c10*/  F2F.F64.F32 R4, R4 ;  /* 0x0000000400047310 */ /* 0x000e240000201800 */
[----:B0-----:R0:W-:Y:S01]  /*5c20*/  STG.E.64 desc[UR36][R2.64], R4 ;  /* 0x0000000402007986 */ /* 0x0011e2000c101b24 */
[----:B------:R-:W-:Y:S05]  /*5c30*/  BRA `(.L_x_3456) ;  /* 0x0000000800a87947 */ /* 0x000fea0003800000 */
.L_x_3451:
        /* <DEDUP_REMOVED lines=14> */
.L_x_3466:
        /* <DEDUP_REMOVED lines=18> */
.L_x_3469:
[----:B------:R-:W-:-:S04]  /*5e40*/  SHF.R.U32.HI R5, RZ, 0x18, R5 ;  /* 0x00000018ff057819 */ /* 0x000fc80000011605 */
[----:B------:R-:W-:-:S07]  /*5e50*/  LOP3.LUT R0, R0, 0x80, R5, 0xf8, !PT ;  /* 0x0000008000007812 */ /* 0x000fce00078ef805 */
.L_x_3468:
[----:B------:R-:W-:Y:S05]  /*5e60*/  BSYNC.RECONVERGENT B0 ;  /* 0x0000000000007941 */ /* 0x000fea0003800200 */
.L_x_3467:
[----:B------:R0:W-:Y:S01]  /*5e70*/  STG.E.U8 desc[UR36][R2.64], R0 ;  /* 0x0000000002007986 */ /* 0x0001e2000c101124 */
[----:B------:R-:W-:Y:S05]  /*5e80*/  BRA `(.L_x_3456) ;  /* 0x0000000800147947 */ /* 0x000fea0003800000 */
.L_x_3465:
        /* <DEDUP_REMOVED lines=18> */
.L_x_3472:
[----:B------:R-:W-:-:S04]  /*5fb0*/  SHF.R.U32.HI R5, RZ, 0x18, R5 ;  /* 0x00000018ff057819 */ /* 0x000fc80000011605 */
[----:B------:R-:W-:-:S07]  /*5fc0*/  LOP3.LUT R0, R0, 0x80, R5, 0xf8, !PT ;  /* 0x0000008000007812 */ /* 0x000fce00078ef805 */
.L_x_3471:
[----:B------:R-:W-:Y:S05]  /*5fd0*/  BSYNC.RECONVERGENT B0 ;  /* 0x0000000000007941 */ /* 0x000fea0003800200 */
.L_x_3470:
[----:B------:R0:W-:Y:S01]  /*5fe0*/  STG.E.U8 desc[UR36][R2.64], R0 ;  /* 0x0000000002007986 */ /* 0x0001e2000c101124 */
[----:B------:R-:W-:Y:S05]  /*5ff0*/  BRA `(.L_x_3456) ;  /* 0x0000000400b87947 */ /* 0x000fea0003800000 */
.L_x_3464:
        /* <DEDUP_REMOVED lines=22> */
.L_x_3474:
[----:B------:R-:W-:-:S06]  /*6160*/  HADD2.F32 R4, -RZ, R26.H0_H0 ;  /* 0x2000001aff047230 */ /* 0x000fcc0000004100 */
[----:B------:R-:W0:Y:S02]  /*6170*/  F2I.U64.TRUNC R4, R4 ;  /* 0x0000000400047311 */ /* 0x000e24000020d800 */
[----:B0-----:R0:W-:Y:S01]  /*6180*/  STG.E.64 desc[UR36][R2.64], R4 ;  /* 0x0000000402007986 */ /* 0x0011e2000c101b24 */
[----:B------:R-:W-:Y:S05]  /*6190*/  BRA `(.L_x_3456) ;  /* 0x0000000400507947 */ /* 0x000fea0003800000 */
.L_x_3473:
[----:B------:R-:W-:-:S04]  /*61a0*/  HADD2.F32 R26, -RZ, R26.H0_H0 ;  /* 0x2000001aff1a7230 */ /* 0x000fc80000004100 */
[----:B------:R-:W0:Y:S02]  /*61b0*/  F2I.FTZ.U32.TRUNC.NTZ R5, R26 ;  /* 0x0000001a00057305 */ /* 0x000e24000021f000 */
[----:B0-----:R0:W-:Y:S01]  /*61c0*/  STG.E desc[UR36][R2.64], R5 ;  /* 0x0000000502007986 */ /* 0x0011e2000c101924 */
[----:B------:R-:W-:Y:S05]  /*61d0*/  BRA `(.L_x_3456) ;  /* 0x0000000400407947 */ /* 0x000fea0003800000 */
.L_x_3463:
        /* <DEDUP_REMOVED lines=11> */
.L_x_3476:
[----:B------:R-:W-:Y:S01]  /*6290*/  HADD2.F32 R26, -RZ, R26.H0_H0 ;  /* 0x2000001aff1a7230 */ /* 0x000fe20000004100 */
[----:B------:R-:W-:-:S04]  /*62a0*/  CS2R R6, SRZ ;  /* 0x0000000000067805 */ /* 0x000fc8000001ff00 */
[----:B------:R-:W-:-:S06]  /*62b0*/  FMUL.FTZ R4, R26, 1 ;  /* 0x3f8000001a047820 */ /* 0x000fcc0000410000 */
[----:B------:R-:W0:Y:S02]  /*62c0*/  F2F.F64.F32 R4, R4 ;  /* 0x0000000400047310 */ /* 0x000e240000201800 */
[----:B0-----:R0:W-:Y:S01]  /*62d0*/  STG.E.128 desc[UR36][R2.64], R4 ;  /* 0x0000000402007986 */ /* 0x0011e2000c101d24 */
[----:B------:R-:W-:Y:S05]  /*62e0*/  BRA `(.L_x_3456) ;  /* 0x0000000000fc7947 */ /* 0x000fea0003800000 */
.L_x_3475:
[----:B------:R-:W-:-:S13]  /*62f0*/  ISETP.NE.AND P0, PT, R0, 0xf, PT ;  /* 0x0000000f0000780c */ /* 0x000fda0003f05270 */
[----:B------:R-:W-:Y:S05]  /*6300*/  @!P0 BRA `(.L_x_3477) ;  /* 0x0000000000e88947 */ /* 0x000fea0003800000 */
[----:B------:R-:W-:-:S13]  /*6310*/  ISETP.NE.AND P0, PT, R0, 0x17, PT ;  /* 0x000000170000780c */ /* 0x000fda0003f05270 */
[----:B------:R-:W-:Y:S05]  /*6320*/  @!P0 BRA `(.L_x_3478) ;  /* 0x0000000000908947 */ /* 0x000fea0003800000 */
[----:B------:R-:W-:-:S13]  /*6330*/  ISETP.NE.AND P0, PT, R0, 0x18, PT ;  /* 0x000000180000780c */ /* 0x000fda0003f05270 */
[----:B------:R-:W-:Y:S05]  /*6340*/  @!P0 BRA `(.L_x_3479) ;  /* 0x0000000000448947 */ /* 0x000fea0003800000 */
.L_x_3455:
        /* <DEDUP_REMOVED lines=16> */
.L_x_3480:
[----:B------:R-:W-:Y:S05]  /*6450*/  BRA `(.L_x_3456) ;  /* 0x0000000000a07947 */ /* 0x000fea0003800000 */
.L_x_3479:
        /* <DEDUP_REMOVED lines=13> */
.L_x_3482:
[----:B------:R-:W-:Y:S05]  /*6530*/  BSYNC.RECONVERGENT B0 ;  /* 0x0000000000007941 */ /* 0x000fea0003800200 */
.L_x_3481:
[----:B------:R-:W-:-:S05]  /*6540*/  LOP3.LUT R5, R0, 0x80, R5, 0xf8, !PT ;  /* 0x0000008000057812 */ /* 0x000fca00078ef805 */
[----:B------:R0:W-:Y:S01]  /*6550*/  STG.E.U8 desc[UR36][R2.64], R5 ;  /* 0x0000000502007986 */ /* 0x0001e2000c101124 */
[----:B------:R-:W-:Y:S05]  /*6560*/  BRA `(.L_x_3456) ;  /* 0x00000000005c7947 */ /* 0x000fea0003800000 */
.L_x_3478:
        /* <DEDUP_REMOVED lines=12> */
.L_x_3484:
[----:B------:R-:W-:Y:S01]  /*6630*/  IMAD.MOV.U32 R0, RZ, RZ, 0x7f ;  /* 0x0000007fff007424 */ /* 0x000fe200078e00ff */
[----:B------:R-:W-:-:S04]  /*6640*/  ISETP.GT.U32.AND P0, PT, R4, 0x7f800000, PT ;  /* 0x7f8000000400780c */ /* 0x000fc80003f04070 */
[----:B------:R-:W-:-:S09]  /*6650*/  SEL R0, R0, 0x7c, P0 ;  /* 0x0000007c00007807 */ /* 0x000fd20000000000 */
.L_x_3485:
[----:B------:R-:W-:Y:S05]  /*6660*/  BSYNC.RECONVERGENT B0 ;  /* 0x0000000000007941 */ /* 0x000fea0003800200 */
.L_x_3483:
[----:B------:R-:W-:-:S04]  /*6670*/  SHF.R.U32.HI R5, RZ, 0x18, R5 ;  /* 0x00000018ff057819 */ /* 0x000fc80000011605 */
[----:B------:R-:W-:-:S05]  /*6680*/  LOP3.LUT R5, R0, 0x80, R5, 0xf8, !PT ;  /* 0x0000008000057812 */ /* 0x000fca00078ef805 */
[----:B------:R0:W-:Y:S01]  /*6690*/  STG.E.U8 desc[UR36][R2.64], R5 ;  /* 0x0000000502007986 */ /* 0x0001e2000c101124 */
[----:B------:R-:W-:Y:S05]  /*66a0*/  BRA `(.L_x_3456) ;  /* 0x00000000000c7947 */ /* 0x000fea0003800000 */
.L_x_3477:
[----:B------:R-:W-:-:S05]  /*66b0*/  HADD2.F32 R0, -RZ, R26.H0_H0 ;  /* 0x2000001aff007230 */ /* 0x000fca0000004100 */
[----:B------:R-:W-:-:S05]  /*66c0*/  F2FP.BF16.F32.PACK_AB R0, RZ, R0 ;  /* 0x00000000ff00723e */ /* 0x000fca00000010ff */
[----:B------:R0:W-:Y:S02]  /*66d0*/  STG.E.U16 desc[UR36][R2.64], R0 ;  /* 0x0000000002007986 */ /* 0x0001e4000c101524 */
.L_x_3456:
        /* <DEDUP_REMOVED lines=25> */
.L_x_3489:
[----:B------:R-:W-:-:S06]  /*6870*/  HADD2.F32 R5, -RZ, R24.H0_H0 ;  /* 0x20000018ff057230 */ /* 0x000fcc0000004100 */
[----:B------:R-:W0:Y:S02]  /*6880*/  F2I.S64.TRUNC R4, R5 ;  /* 0x0000000500047311 */ /* 0x000e24000020d900 */
[----:B0-----:R0:W-:Y:S01]  /*6890*/  STG.E.U8 desc[UR36][R2.64], R4 ;  /* 0x0000000402007986 */ /* 0x0011e2000c101124 */
[----:B------:R-:W-:Y:S05]  /*68a0*/  BRA `(.L_x_3491) ;  /* 0x0000000c006c7947 */ /* 0x000fea0003800000 */
.L_x_3488:
        /* <DEDUP_REMOVED lines=10> */
.L_x_3493:
[----:B------:R-:W-:-:S04]  /*6950*/  HADD2.F32 R24, -RZ, R24.H0_H0 ;  /* 0x20000018ff187230 */ /* 0x000fc80000004100 */
[----:B------:R-:W0:Y:S02]  /*6960*/  F2I.FTZ.TRUNC.NTZ R5, R24 ;  /* 0x0000001800057305 */ /* 0x000e24000021f100 */
[----:B0-----:R0:W-:Y:S01]  /*6970*/  STG.E desc[UR36][R2.64], R5 ;  /* 0x0000000502007986 */ /* 0x0011e2000c101924 */
[----:B------:R-:W-:Y:S05]  /*6980*/  BRA `(.L_x_3491) ;  /* 0x0000000c00347947 */ /* 0x000fea0003800000 */
.L_x_3492:
[----:B------:R-:W-:-:S04]  /*6990*/  HADD2.F32 R24, -RZ, R24.H0_H0 ;  /* 0x20000018ff187230 */ /* 0x000fc80000004100 */
[----:B------:R-:W0:Y:S02]  /*69a0*/  F2I.FTZ.TRUNC.NTZ R5, R24 ;  /* 0x0000001800057305 */ /* 0x000e24000021f100 */
[----:B0-----:R0:W-:Y:S01]  /*69b0*/  STG.E.U16 desc[UR36][R2.64], R5 ;  /* 0x0000000502007986 */ /* 0x0011e2000c101524 */
[----:B------:R-:W-:Y:S05]  /*69c0*/  BRA `(.L_x_3491) ;  /* 0x0000000c00247947 */ /* 0x000fea0003800000 */
.L_x_3487:
        /* <DEDUP_REMOVED lines=9> */
.L_x_3495:
[----:B------:R0:W-:Y:S01]  /*6a60*/  STG.E.U16 desc[UR36][R2.64], R24 ;  /* 0x0000001802007986 */ /* 0x0001e2000c101524 */
[----:B------:R-:W-:Y:S05]  /*6a70*/  BRA `(.L_x_3491) ;  /* 0x0000000800f87947 */ /* 0x000fea0003800000 */
.L_x_3494:
        /* <DEDUP_REMOVED lines=10> */
.L_x_3497:
[----:B------:R-:W-:-:S05]  /*6b20*/  HADD2.F32 R0, -RZ, R24.H0_H0 ;  /* 0x20000018ff007230 */ /* 0x000fca0000004100 */
[----:B------:R-:W-:-:S04]  /*6b30*/  F2FP.F16.F32.PACK_AB R0, RZ, R0 ;  /* 0x00000000ff00723e */ /* 0x000fc800000000ff */
[----:B------:R-:W-:-:S05]  /*6b40*/  PRMT R0, R0, 0x5410, RZ ;  /* 0x0000541000007816 */ /* 0x000fca00000000ff */
[----:B------:R0:W-:Y:S01]  /*6b50*/  STG.E desc[UR36][R2.64], R0 ;  /* 0x0000000002007986 */ /* 0x0001e2000c101924 */
[----:B------:R-:W-:Y:S05]  /*6b60*/  BRA `(.L_x_3491) ;  /* 0x0000000800bc7947 */ /* 0x000fea0003800000 */
.L_x_3496:
[----:B------:R-:W-:-:S05]  /*6b70*/  HADD2.F32 R4, -RZ, R24.H0_H0 ;  /* 0x20000018ff047230 */ /* 0x000fca0000004100 */
[----:B------:R-:W-:-:S06]  /*6b80*/  FMUL.FTZ R4, R4, 1 ;  /* 0x3f80000004047820 */ /* 0x000fcc0000410000 */
[----:B------:R-:W0:Y:S02]  /*6b90*/  F2F.F64.F32 R4, R4 ;  /* 0x0000000400047310 */ /* 0x000e240000201800 */
[----:B0-----:R0:W-:Y:S01]  /*6ba0*/  STG.E.64 desc[UR36][R2.64], R4 ;  /* 0x0000000402007986 */ /* 0x0011e2000c101b24 */
[----:B------:R-:W-:Y:S05]  /*6bb0*/  BRA `(.L_x_3491) ;  /* 0x0000000800a87947 */ /* 0x000fea0003800000 */
.L_x_3486:
        /* <DEDUP_REMOVED lines=14> */
.L_x_3501:
        /* <DEDUP_REMOVED lines=18> */
.L_x_3504:
[----:B------:R-:W-:-:S04]  /*6dc0*/  SHF.R.U32.HI R5, RZ, 0x18, R5 ;  /* 0x00000018ff057819 */ /* 0x000fc80000011605 */
[----:B------:R-:W-:-:S07]  /*6dd0*/  LOP3.LUT R0, R0, 0x80, R5, 0xf8, !PT ;  /* 0x0000008000007812 */ /* 0x000fce00078ef805 */
.L_x_3503:
[----:B------:R-:W-:Y:S05]  /*6de0*/  BSYNC.RECONVERGENT B0 ;  /* 0x0000000000007941 */ /* 0x000fea0003800200 */
.L_x_3502:
[----:B------:R4:W-:Y:S01]  /*6df0*/  STG.E.U8 desc[UR36][R2.64], R0 ;  /* 0x0000000002007986 */ /* 0x0009e2000c101124 */
[----:B------:R-:W-:Y:S05]  /*6e00*/  BRA `(.L_x_3491) ;  /* 0x0000000800147947 */ /* 0x000fea0003800000 */
.L_x_3500:
        /* <DEDUP_REMOVED lines=18> */
.L_x_3507:
[----:B------:R-:W-:-:S04]  /*6f30*/  SHF.R.U32.HI R5, RZ, 0x18, R5 ;  /* 0x00000018ff057819 */ /* 0x000fc80000011605 */
[----:B------:R-:W-:-:S07]  /*6f40*/  LOP3.LUT R0, R0, 0x80, R5, 0xf8, !PT ;  /* 0x0000008000007812 */ /* 0x000fce00078ef805 */
.L_x_3506:
[----:B------:R-:W-:Y:S05]  /*6f50*/  BSYNC.RECONVERGENT B0 ;  /* 0x0000000000007941 */ /* 0x000fea0003800200 */
.L_x_3505:
[----:B------:R3:W-:Y:S01]  /*6f60*/  STG.E.U8 desc[UR36][R2.64], R0 ;  /* 0x0000000002007986 */ /* 0x0007e2000c101124 */
[----:B------:R-:W-:Y:S05]  /*6f70*/  BRA `(.L_x_3491) ;  /* 0x0000000400b87947 */ /* 0x000fea0003800000 */
.L_x_3499:
        /* <DEDUP_REMOVED lines=22> */
.L_x_3509:
[----:B------:R-:W-:-:S06]  /*70e0*/  HADD2.F32 R4, -RZ, R24.H0_H0 ;  /* 0x20000018ff047230 */ /* 0x000fcc0000004100 */
[----:B------:R-:W0:Y:S02]  /*70f0*/  F2I.U64.TRUNC R4, R4 ;  /* 0x0000000400047311 */ /* 0x000e24000020d800 */
[----:B0-----:R0:W-:Y:S01]  /*7100*/  STG.E.64 desc[UR36][R2.64], R4 ;  /* 0x0000000402007986 */ /* 0x0011e2000c101b24 */
[----:B------:R-:W-:Y:S05]  /*7110*/  BRA `(.L_x_3491) ;  /* 0x0000000400507947 */ /* 0x000fea0003800000 */
.L_x_3508:
[----:B------:R-:W-:-:S04]  /*7120*/  HADD2.F32 R24, -RZ, R24.H0_H0 ;  /* 0x20000018ff187230 */ /* 0x000fc80000004100 */
[----:B------:R-:W0:Y:S02]  /*7130*/  F2I.FTZ.U32.TRUNC.NTZ R5, R24 ;  /* 0x0000001800057305 */ /* 0x000e24000021f000 */
[----:B0-----:R2:W-:Y:S01]  /*7140*/  STG.E desc[UR36][R2.64], R5 ;  /* 0x0000000502007986 */ /* 0x0015e2000c101924 */
[----:B------:R-:W-:Y:S05]  /*7150*/  BRA `(.L_x_3491) ;  /* 0x0000000400407947 */ /* 0x000fea0003800000 */
.L_x_3498:
        /* <DEDUP_REMOVED lines=11> */
.L_x_3511:
[----:B------:R-:W-:Y:S01]  /*7210*/  HADD2.F32 R24, -RZ, R24.H0_H0 ;  /* 0x20000018ff187230 */ /* 0x000fe20000004100 */
[----:B------:R-:W-:-:S04]  /*7220*/  CS2R R6, SRZ ;  /* 0x0000000000067805 */ /* 0x000fc8000001ff00 */
[----:B------:R-:W-:-:S06]  /*7230*/  FMUL.FTZ R4, R24, 1 ;  /* 0x3f80000018047820 */ /* 0x000fcc0000410000 */
[----:B------:R-:W0:Y:S02]  /*7240*/  F2F.F64.F32 R4, R4 ;  /* 0x0000000400047310 */ /* 0x000e240000201800 */
[----:B0-----:R0:W-:Y:S01]  /*7250*/  STG.E.128 desc[UR36][R2.64], R4 ;  /* 0x0000000402007986 */ /* 0x0011e2000c101d24 */
[----:B------:R-:W-:Y:S05]  /*7260*/  BRA `(.L_x_3491) ;  /* 0x0000000000fc7947 */ /* 0x000fea0003800000 */
.L_x_3510:
[----:B------:R-:W-:-:S13]  /*7270*/  ISETP.NE.AND P0, PT, R0, 0xf, PT ;  /* 0x0000000f0000780c */ /* 0x000fda0003f05270 */
[----:B------:R-:W-:Y:S05]  /*7280*/  @!P0 BRA `(.L_x_3512) ;  /* 0x0000000000e88947 */ /* 0x000fea0003800000 */
[----:B------:R-:W-:-:S13]  /*7290*/  ISETP.NE.AND P0, PT, R0, 0x17, PT ;  /* 0x000000170000780c */ /* 0x000fda0003f05270 */
[----:B------:R-:W-:Y:S05]  /*72a0*/  @!P0 BRA `(.L_x_3513) ;  /* 0x0000000000908947 */ /* 0x000fea0003800000 */
[----:B------:R-:W-:-:S13]  /*72b0*/  ISETP.NE.AND P0, PT, R0, 0x18, PT ;  /* 0x000000180000780c */ /* 0x000fda0003f05270 */
[----:B------:R-:W-:Y:S05]  /*72c0*/  @!P0 BRA `(.L_x_3514) ;  /* 0x0000000000448947 */ /* 0x000fea0003800000 */
.L_x_3490:
        /* <DEDUP_REMOVED lines=16> */
.L_x_3515:
[----:B------:R-:W-:Y:S05]  /*73d0*/  BRA `(.L_x_3491) ;  /* 0x0000000000a07947 */ /* 0x000fea0003800000 */
.L_x_3514:
        /* <DEDUP_REMOVED lines=13> */
.L_x_3517:
[----:B------:R-:W-:Y:S05]  /*74b0*/  BSYNC.RECONVERGENT B0 ;  /* 0x0000000000007941 */ /* 0x000fea0003800200 */
.L_x_3516:
[----:B------:R-:W-:-:S05]  /*74c0*/  LOP3.LUT R5, R0, 0x80, R5, 0xf8, !PT ;  /* 0x0000008000057812 */ /* 0x000fca00078ef805 */
[----:B------:R0:W-:Y:S01]  /*74d0*/  STG.E.U8 desc[UR36][R2.64], R5 ;  /* 0x0000000502007986 */ /* 0x0001e2000c101124 */
[----:B------:R-:W-:Y:S05]  /*74e0*/  BRA `(.L_x_3491) ;  /* 0x00000000005c7947 */ /* 0x000fea0003800000 */
.L_x_3513:
        /* <DEDUP_REMOVED lines=12> */
.L_x_3519:
[----:B------:R-:W-:Y:S01]  /*75b0*/  IMAD.MOV.U32 R0, RZ, RZ, 0x7f ;  /* 0x0000007fff007424 */ /* 0x000fe200078e00ff */
[----:B------:R-:W-:-:S04]  /*75c0*/  ISETP.GT.U32.AND P0, PT, R4, 0x7f800000, PT ;  /* 0x7f8000000400780c */ /* 0x000fc80003f04070 */
[----:B------:R-:W-:-:S09]  /*75d0*/  SEL R0, R0, 0x7c, P0 ;  /* 0x0000007c00007807 */ /* 0x000fd20000000000 */
.L_x_3520:
[----:B------:R-:W-:Y:S05]  /*75e0*/  BSYNC.RECONVERGENT B0 ;  /* 0x0000000000007941 */ /* 0x000fea0003800200 */
.L_x_3518:
[----:B------:R-:W-:-:S04]  /*75f0*/  SHF.R.U32.HI R5, RZ, 0x18, R5 ;  /* 0x00000018ff057819 */ /* 0x000fc80000011605 */
[----:B------:R-:W-:-:S05]  /*7600*/  LOP3.LUT R5, R0, 0x80, R5, 0xf8, !PT ;  /* 0x0000008000057812 */ /* 0x000fca00078ef805 */
[----:B------:R0:W-:Y:S01]  /*7610*/  STG.E.U8 desc[UR36][R2.64], R5 ;  /* 0x0000000502007986 */ /* 0x0001e2000c101124 */
[----:B------:R-:W-:Y:S05]  /*7620*/  BRA `(.L_x_3491) ;  /* 0x00000000000c7947 */ /* 0x000fea0003800000 */
.L_x_3512:
[----:B------:R-:W-:-:S05]  /*7630*/  HADD2.F32 R0, -RZ, R24.H0_H0 ;  /* 0x20000018ff007230 */ /* 0x000fca0000004100 */
[----:B------:R-:W-:-:S05]  /*7640*/  F2FP.BF16.F32.PACK_AB R0, RZ, R0 ;  /* 0x00000000ff00723e */ /* 0x000fca00000010ff */
[----:B------:R0:W-:Y:S02]  /*7650*/  STG.E.U16 desc[UR36][R2.64], R0 ;  /* 0x0000000002007986 */ /* 0x0001e4000c101524 */
.L_x_3491:
[----:B------:R-:W-:-:S07]  /*7660*/  VIADD R19, R19, 0x80 ;  /* 0x0000008013137836 */ /* 0x000fce0000000000 */
.L_x_3450:
[----:B------:R-:W-:Y:S05]  /*7670*/  BSYNC.RECONVERGENT B6 ;  /* 0x0000000000067941 */ /* 0x000fea0003800200 */
.L_x_3449:
[----:B------:R-:W-:-:S13]  /*7680*/  ISETP.GE.AND P0, PT, R19, R17, PT ;  /* 0x000000111300720c */ /* 0x000fda0003f06270 */
[----:B------:R-:W-:Y:S05]  /*7690*/  @P0 EXIT ;  /* 0x000000000000094d */ /* 0x000fea0003800000 */
[----:B01234-:R-:W0:Y:S01]  /*76a0*/  LDC.64 R2, c[0x0][0x388] ;  /* 0x0000e200ff027b82 */ /* 0x01fe220000000a00 */
[----:B------:R-:W1:Y:S01]  /*76b0*/  LDCU UR4, c[0x0][0x3a8] ;  /* 0x00007500ff0477ac */ /* 0x000e620008000800 */
[----:B-----5:R-:W-:Y:S01]  /*76c0*/  PRMT R0, R16, 0x9910, RZ ;  /* 0x0000991010007816 */ /* 0x020fe200000000ff */
        /* <DEDUP_REMOVED lines=18> */
.L_x_3524:
[----:B------:R-:W-:-:S06]  /*77f0*/  HADD2.F32 R5, -RZ, R23.H0_H0 ;  /* 0x20000017ff057230 */ /* 0x000fcc0000004100 */
[----:B------:R-:W0:Y:S02]  /*7800*/  F2I.S64.TRUNC R4, R5 ;  /* 0x0000000500047311 */ /* 0x000e24000020d900 */
[----:B0-----:R-:W-:Y:S01]  /*7810*/  STG.E.U8 desc[UR36][R2.64], R4 ;  /* 0x0000000402007986 */ /* 0x001fe2000c101124 */
[----:B------:R-:W-:Y:S05]  /*7820*/  EXIT ;  /* 0x000000000000794d */ /* 0x000fea0003800000 */
.L_x_3523:
        /* <DEDUP_REMOVED lines=10> */
.L_x_3527:
[----:B------:R-:W-:-:S06]  /*78d0*/  HADD2.F32 R23, -RZ, R23.H0_H0 ;  /* 0x20000017ff177230 */ /* 0x000fcc0000004100 */
[----:B------:R-:W0:Y:S02]  /*78e0*/  F2I.FTZ.TRUNC.NTZ R23, R23 ;  /* 0x0000001700177305 */ /* 0x000e24000021f100 */
[----:B0-----:R-:W-:Y:S01]  /*78f0*/  STG.E desc[UR36][R2.64], R23 ;  /* 0x0000001702007986 */ /* 0x001fe2000c101924 */
[----:B------:R-:W-:Y:S05]  /*7900*/  EXIT ;  /* 0x000000000000794d */ /* 0x000fea0003800000 */
.L_x_3526:
[----:B------:R-:W-:-:S06]  /*7910*/  HADD2.F32 R23, -RZ, R23.H0_H0 ;  /* 0x20000017ff177230 */ /* 0x000fcc0000004100 */
[----:B------:R-:W0:Y:S02]  /*7920*/  F2I.FTZ.TRUNC.NTZ R23, R23 ;  /* 0x0000001700177305 */ /* 0x000e24000021f100 */
[----:B0-----:R-:W-:Y:S01]  /*7930*/  STG.E.U16 desc[UR36][R2.64], R23 ;  /* 0x0000001702007986 */ /* 0x001fe2000c101524 */
[----:B------:R-:W-:Y:S05]  /*7940*/  EXIT ;  /* 0x000000000000794d */ /* 0x000fea0003800000 */
.L_x_3522:
        /* <DEDUP_REMOVED lines=9> */
.L_x_3529:
[----:B------:R-:W-:Y:S01]  /*79e0*/  STG.E.U16 desc[UR36][R2.64], R23 ;  /* 0x0000001702007986 */ /* 0x000fe2000c101524 */
[----:B------:R-:W-:Y:S05]  /*79f0*/  EXIT ;  /* 0x000000000000794d */ /* 0x000fea0003800000 */
.L_x_3528:
        /* <DEDUP_REMOVED lines=10> */
.L_x_3531:
[----:B------:R-:W-:-:S05]  /*7aa0*/  HADD2.F32 R0, -RZ, R23.H0_H0 ;  /* 0x20000017ff007230 */ /* 0x000fca0000004100 */
[----:B------:R-:W-:-:S04]  /*7ab0*/  F2FP.F16.F32.PACK_AB R0, RZ, R0 ;  /* 0x00000000ff00723e */ /* 0x000fc800000000ff */
[----:B------:R-:W-:-:S05]  /*7ac0*/  PRMT R0, R0, 0x5410, RZ ;  /* 0x0000541000007816 */ /* 0x000fca00000000ff */
[----:B------:R-:W-:Y:S01]  /*7ad0*/  STG.E desc[UR36][R2.64], R0 ;  /* 0x0000000002007986 */ /* 0x000fe2000c101924 */
[----:B------:R-:W-:Y:S05]  /*7ae0*/  EXIT ;  /* 0x000000000000794d */ /* 0x000fea0003800000 */
.L_x_3530:
[----:B------:R-:W-:-:S05]  /*7af0*/  HADD2.F32 R4, -RZ, R23.H0_H0 ;  /* 0x20000017ff047230 */ /* 0x000fca0000004100 */
[----:B------:R-:W-:-:S06]  /*7b00*/  FMUL.FTZ R4, R4, 1 ;  /* 0x3f80000004047820 */ /* 0x000fcc0000410000 */
[----:B------:R-:W0:Y:S02]  /*7b10*/  F2F.F64.F32 R4, R4 ;  /* 0x0000000400047310 */ /* 0x000e240000201800 */
[----:B0-----:R-:W-:Y:S01]  /*7b20*/  STG.E.64 desc[UR36][R2.64], R4 ;  /* 0x0000000402007986 */ /* 0x001fe2000c101b24 */
[----:B------:R-:W-:Y:S05]  /*7b30*/  EXIT ;  /* 0x000000000000794d */ /* 0x000fea0003800000 */
.L_x_3521:
        /* <DEDUP_REMOVED lines=14> */
.L_x_3535:
        /* <DEDUP_REMOVED lines=18> */
.L_x_3538:
[----:B------:R-:W-:-:S04]  /*7d40*/  SHF.R.U32.HI R5, RZ, 0x18, R5 ;  /* 0x00000018ff057819 */ /* 0x000fc80000011605 */
[----:B------:R-:W-:-:S07]  /*7d50*/  LOP3.LUT R0, R0, 0x80, R5, 0xf8, !PT ;  /* 0x0000008000007812 */ /* 0x000fce00078ef805 */
.L_x_3537:
[----:B------:R-:W-:Y:S05]  /*7d60*/  BSYNC.RECONVERGENT B0 ;  /* 0x0000000000007941 */ /* 0x000fea0003800200 */
.L_x_3536:
[----:B------:R-:W-:Y:S01]  /*7d70*/  STG.E.U8 desc[UR36][R2.64], R0 ;  /* 0x0000000002007986 */ /* 0x000fe2000c101124 */
[----:B------:R-:W-:Y:S05]  /*7d80*/  EXIT ;  /* 0x000000000000794d */ /* 0x000fea0003800000 */
.L_x_3534:
        /* <DEDUP_REMOVED lines=18> */
.L_x_3541:
[----:B------:R-:W-:-:S04]  /*7eb0*/  SHF.R.U32.HI R5, RZ, 0x18, R5 ;  /* 0x00000018ff057819 */ /* 0x000fc80000011605 */
[----:B------:R-:W-:-:S07]  /*7ec0*/  LOP3.LUT R0, R0, 0x80, R5, 0xf8, !PT ;  /* 0x0000008000007812 */ /* 0x000fce00078ef805 */
.L_x_3540:
[----:B------:R-:W-:Y:S05]  /*7ed0*/  BSYNC.RECONVERGENT B0 ;  /* 0x0000000000007941 */ /* 0x000fea0003800200 */
.L_x_3539:
[----:B------:R-:W-:Y:S01]  /*7ee0*/  STG.E.U8 desc[UR36][R2.64], R0 ;  /* 0x0000000002007986 */ /* 0x000fe2000c101124 */
[----:B------:R-:W-:Y:S05]  /*7ef0*/  EXIT ;  /* 0x000000000000794d */ /* 0x000fea0003800000 */
.L_x_3533:
        /* <DEDUP_REMOVED lines=22> */
.L_x_3543:
[----:B------:R-:W-:-:S06]  /*8060*/  HADD2.F32 R4, -RZ, R23.H0_H0 ;  /* 0x20000017ff047230 */ /* 0x000fcc0000004100 */
[----:B------:R-:W0:Y:S02]  /*8070*/  F2I.U64.TRUNC R4, R4 ;  /* 0x0000000400047311 */ /* 0x000e24000020d800 */
[----:B0-----:R-:W-:Y:S01]  /*8080*/  STG.E.64 desc[UR36][R2.64], R4 ;  /* 0x0000000402007986 */ /* 0x001fe2000c101b24 */
[----:B------:R-:W-:Y:S05]  /*8090*/  EXIT ;  /* 0x000000000000794d */ /* 0x000fea0003800000 */
.L_x_3542:
[----:B------:R-:W-:-:S06]  /*80a0*/  HADD2.F32 R23, -RZ, R23.H0_H0 ;  /* 0x20000017ff177230 */ /* 0x000fcc0000004100 */
[----:B------:R-:W0:Y:S02]  /*80b0*/  F2I.FTZ.U32.TRUNC.NTZ R23, R23 ;  /* 0x0000001700177305 */ /* 0x000e24000021f000 */
[----:B0-----:R-:W-:Y:S01]  /*80c0*/  STG.E desc[UR36][R2.64], R23 ;  /* 0x0000001702007986 */ /* 0x001fe2000c101924 */
[----:B------:R-:W-:Y:S05]  /*80d0*/  EXIT ;  /* 0x000000000000794d */ /* 0x000fea0003800000 */
.L_x_3532:
        /* <DEDUP_REMOVED lines=11> */
.L_x_3545:
[----:B------:R-:W-:Y:S01]  /*8190*/  HADD2.F32 R23, -RZ, R23.H0_H0 ;  /* 0x20000017ff177230 */ /* 0x000fe20000004100 */
[----:B------:R-:W-:-:S04]  /*81a0*/  CS2R R6, SRZ ;  /* 0x0000000000067805 */ /* 0x000fc8000001ff00 */
[----:B------:R-:W-:-:S06]  /*81b0*/  FMUL.FTZ R4, R23, 1 ;  /* 0x3f80000017047820 */ /* 0x000fcc0000410000 */
[----:B------:R-:W0:Y:S02]  /*81c0*/  F2F.F64.F32 R4, R4 ;  /* 0x0000000400047310 */ /* 0x000e240000201800 */
[----:B0-----:R-:W-:Y:S01]  /*81d0*/  STG.E.128 desc[UR36][R2.64], R4 ;  /* 0x0000000402007986 */ /* 0x001fe2000c101d24 */
[----:B------:R-:W-:Y:S05]  /*81e0*/  EXIT ;  /* 0x000000000000794d */ /* 0x000fea0003800000 */
.L_x_3544:
[----:B------:R-:W-:-:S13]  /*81f0*/  ISETP.NE.AND P0, PT, R0, 0xf, PT ;  /* 0x0000000f0000780c */ /* 0x000fda0003f05270 */
[----:B------:R-:W-:Y:S05]  /*8200*/  @!P0 BRA `(.L_x_3546) ;  /* 0x0000000000e88947 */ /* 0x000fea0003800000 */
[----:B------:R-:W-:-:S13]  /*8210*/  ISETP.NE.AND P0, PT, R0, 0x17, PT ;  /* 0x000000170000780c */ /* 0x000fda0003f05270 */
[----:B------:R-:W-:Y:S05]  /*8220*/  @!P0 BRA `(.L_x_3547) ;  /* 0x0000000000908947 */ /* 0x000fea0003800000 */
[----:B------:R-:W-:-:S13]  /*8230*/  ISETP.NE.AND P0, PT, R0, 0x18, PT ;  /* 0x000000180000780c */ /* 0x000fda0003f05270 */
[----:B------:R-:W-:Y:S05]  /*8240*/  @!P0 BRA `(.L_x_3548) ;  /* 0x0000000000448947 */ /* 0x000fea0003800000 */
.L_x_3525:
        /* <DEDUP_REMOVED lines=16> */
.L_x_3549:
[----:B------:R-:W-:Y:S05]  /*8350*/  EXIT ;  /* 0x000000000000794d */ /* 0x000fea0003800000 */
.L_x_3548:
        /* <DEDUP_REMOVED lines=13> */
.L_x_3551:
[----:B------:R-:W-:Y:S05]  /*8430*/  BSYNC.RECONVERGENT B0 ;  /* 0x0000000000007941 */ /* 0x000fea0003800200 */
.L_x_3550:
[----:B------:R-:W-:-:S05]  /*8440*/  LOP3.LUT R5, R0, 0x80, R5, 0xf8, !PT ;  /* 0x0000008000057812 */ /* 0x000fca00078ef805 */
[----:B------:R-:W-:Y:S01]  /*8450*/  STG.E.U8 desc[UR36][R2.64], R5 ;  /* 0x0000000502007986 */ /* 0x000fe2000c101124 */
[----:B------:R-:W-:Y:S05]  /*8460*/  EXIT ;  /* 0x000000000000794d */ /* 0x000fea0003800000 */
.L_x_3547:
        /* <DEDUP_REMOVED lines=12> */
.L_x_3553:
[----:B------:R-:W-:Y:S01]  /*8530*/  IMAD.MOV.U32 R0, RZ, RZ, 0x7f ;  /* 0x0000007fff007424 */ /* 0x000fe200078e00ff */
[----:B------:R-:W-:-:S04]  /*8540*/  ISETP.GT.U32.AND P0, PT, R4, 0x7f800000, PT ;  /* 0x7f8000000400780c */ /* 0x000fc80003f04070 */
[----:B------:R-:W-:-:S09]  /*8550*/  SEL R0, R0, 0x7c, P0 ;  /* 0x0000007c00007807 */ /* 0x000fd20000000000 */
.L_x_3554:
[----:B------:R-:W-:Y:S05]  /*8560*/  BSYNC.RECONVERGENT B0 ;  /* 0x0000000000007941 */ /* 0x000fea0003800200 */
.L_x_3552:
[----:B------:R-:W-:-:S04]  /*8570*/  SHF.R.U32.HI R5, RZ, 0x18, R5 ;  /* 0x00000018ff057819 */ /* 0x000fc80000011605 */
[----:B------:R-:W-:-:S05]  /*8580*/  LOP3.LUT R5, R0, 0x80, R5, 0xf8, !PT ;  /* 0x0000008000057812 */ /* 0x000fca00078ef805 */
[----:B------:R-:W-:Y:S01]  /*8590*/  STG.E.U8 desc[UR36][R2.64], R5 ;  /* 0x0000000502007986 */ /* 0x000fe2000c101124 */
[----:B------:R-:W-:Y:S05]  /*85a0*/  EXIT ;  /* 0x000000000000794d */ /* 0x000fea0003800000 */
.L_x_3546:
[----:B------:R-:W-:-:S05]  /*85b0*/  HADD2.F32 R0, -RZ, R23.H0_H0 ;  /* 0x20000017ff007230 */ /* 0x000fca0000004100 */
[----:B------:R-:W-:-:S05]  /*85c0*/  F2FP.BF16.F32.PACK_AB R0, RZ, R0 ;  /* 0x00000000ff00723e */ /* 0x000fca00000010ff */
[----:B------:R-:W-:Y:S01]  /*85d0*/  STG.E.U16 desc[UR36][R2.64], R0 ;  /* 0x0000000002007986 */ /* 0x000fe2000c101524 */
[----:B------:R-:W-:Y:S05]  /*85e0*/  EXIT ;  /* 0x000000000000794d */ /* 0x000fea0003800000 */
.L_x_3555:
        /* <DEDUP_REMOVED lines=9> */
.L_x_23142:


//--------------------- .text._ZN2at6native18elementwise_kernelILi128ELi4EZNS0_22gpu_kernel_impl_nocastINS0_13BUnaryFunctorIN3c104HalfES5_S5_ZZZNS0_15binary_internal21div_trunc_kernel_cudaERNS_18TensorIteratorBaseEENKUlvE1_clEvENKUlvE1_clEvEUlS5_S5_E_EEEEvS8_RKT_EUliE_EEviT1_ --------------------------
	.section	.text._ZN2at6native18elementwise_kernelILi128ELi4EZNS0_22gpu_kernel_impl_nocastINS0_13BUnaryFunctorIN3c104HalfES5_S5_ZZZNS0_15binary_internal21div_trunc_kernel_cudaERNS_18TensorIteratorBaseEENKUlvE1_clEvENKUlvE1_clEvEUlS5_S5_E_EEEEvS8_RKT_EUliE_EEviT1_,"ax",@progbits
	.align	128
        .global         _ZN2at6native18elementwise_kernelILi128ELi4EZNS0_22gpu_kernel_impl_nocastINS0_13BUnaryFunctorIN3c104HalfES5_S5_ZZZNS0_15binary_internal21div_trunc_kernel_cudaERNS_18TensorIteratorBaseEENKUlvE1_clEvENKUlvE1_clEvEUlS5_S5_E_EEEEvS8_RKT_EUliE_EEviT1_
        .type           _ZN2at6native18elementwise_kernelILi128ELi4EZNS0_22gpu_kernel_impl_nocastINS0_13BUnaryFunctorIN3c104HalfES5_S5_ZZZNS0_15binary_internal21div_trunc_kernel_cudaERNS_18TensorIteratorBaseEENKUlvE1_clEvENKUlvE1_clEvEUlS5_S5_E_EEEEvS8_RKT_EUliE_EEviT1_,@function
        .size           _ZN2at6native18elementwise_kernelILi128ELi4EZNS0_22gpu_kernel_impl_nocastINS0_13BUnaryFunctorIN3c104HalfES5_S5_ZZZNS0_15binary_internal21div_trunc_kernel_cudaERNS_18TensorIteratorBaseEENKUlvE1_clEvENKUlvE1_clEvEUlS5_S5_E_EEEEvS8_RKT_EUliE_EEviT1_,(.L_x_23143 - _ZN2at6native18elementwise_kernelILi128ELi4EZNS0_22gpu_kernel_impl_nocastINS0_13BUnaryFunctorIN3c104HalfES5_S5_ZZZNS0_15binary_internal21div_trunc_kernel_cudaERNS_18TensorIteratorBaseEENKUlvE1_clEvENKUlvE1_clEvEUlS5_S5_E_EEEEvS8_RKT_EUliE_EEviT1_)
        .other          _ZN2at6native18elementwise_kernelILi128ELi4EZNS0_22gpu_kernel_impl_nocastINS0_13BUnaryFunctorIN3c104HalfES5_S5_ZZZNS0_15binary_internal21div_trunc_kernel_cudaERNS_18TensorIteratorBaseEENKUlvE1_clEvENKUlvE1_clEvEUlS5_S5_E_EEEEvS8_RKT_EUliE_EEviT1_,@"STO_CUDA_ENTRY STV_DEFAULT"
_ZN2at6native18elementwise_kernelILi128ELi4EZNS0_22gpu_kernel_impl_nocastINS0_13BUnaryFunctorIN3c104HalfES5_S5_ZZZNS0_15binary_internal21div_trunc_kernel_cudaERNS_18TensorIteratorBaseEENKUlvE1_clEvENKUlvE1_clEvEUlS5_S5_E_EEEEvS8_RKT_EUliE_EEviT1_:
.text._ZN2at6native18elementwise_kernelILi128ELi4EZNS0_22gpu_kernel_impl_nocastINS0_13BUnaryFunctorIN3c104HalfES5_S5_ZZZNS0_15binary_internal21div_trunc_kernel_cudaERNS_18TensorIteratorBaseEENKUlvE1_clEvENKUlvE1_clEvEUlS5_S5_E_EEEEvS8_RKT_EUliE_EEviT1_:
        /* <DEDUP_REMOVED lines=14> */
[----:B------:R-:W0:Y:S02]  /*00e0*/  LDC.64 R4, c[0x0][0x588] ;  /* 0x00016200ff047b82 */ /* 0x000e240000000a00 */
[----:B0-----:R-:W2:Y:S06]  /*00f0*/  LDG.E.U16 R4, desc[UR6][R4.64] ;  /* 0x0000000604047981 */ /* 0x001eac000c1e1500 */
[----:B------:R-:W0:Y:S01]  /*0100*/  LDC.U16 R2, c[0x0][0x592] ;  /* 0x00016480ff027b82 */ /* 0x000e220000000400 */
[----:B------:R-:W-:-:S04]  /*0110*/  IADD3 R3, PT, PT, R3, 0x80, RZ ;  /* 0x0000008003037810 */ /* 0x000fc80007ffe0ff */
[----:B------:R-:W-:-:S13]  /*0120*/  ISETP.GE.AND P0, PT, R3, UR4, PT ;  /* 0x0000000403007c0c */ /* 0x000fda000bf06270 */
[----:B------:R-:W-:Y:S05]  /*0130*/  @P0 BREAK.RELIABLE B1 ;  /* 0x0000000000010942 */ /* 0x000fea0003800100 */
[----:B0-----:R-:W-:-:S04]  /*0140*/  HADD2.F32 R2, -RZ, R2.H0_H0 ;  /* 0x20000002ff027230 */ /* 0x001fc80000004100 */
[----:B------:R-:W0:Y:S01]  /*0150*/  MUFU.RCP R7, R2 ;  /* 0x0000000200077308 */ /* 0x000e220000001000 */
[----:B--2---:R-:W-:-:S05]  /*0160*/  HADD2.F32 R0, -RZ, R4.H0_H0 ;  /* 0x20000004ff007230 */ /* 0x004fca0000004100 */
        /* <DEDUP_REMOVED lines=8> */
[----:B0-----:R-:W0:Y:S02]  /*01f0*/  LDC.64 R4, c[0x0][0x588] ;  /* 0x00016200ff047b82 */ /* 0x001e240000000a00 */
[----:B0-----:R-:W2:Y:S06]  /*0200*/  LDG.E.U16 R4, desc[UR6][R4.64] ;  /* 0x0000000604047981 */ /* 0x001eac000c1e1500 */
[----:B------:R-:W0:Y:S01]  /*0210*/  LDC.U16 R0, c[0x0][0x592] ;  /* 0x00016480ff007b82 */ /* 0x000e220000000400 */
[----:B------:R-:W-:Y:S01]  /*0220*/  IADD3 R3, PT, PT, R3, 0x80, RZ ;  /* 0x0000008003037810 */ /* 0x000fe20007ffe0ff */
        /* <DEDUP_REMOVED lines=9> */
[----:B0-----:R0:W-:Y:S02]  /*02c0*/  STG.E.U16 desc[UR6][R6.64], R2 ;  /* 0x0000000206007986 */ /* 0x0011e4000c101506 */
.L_x_3559:
[----:B------:R-:W-:-:S13]  /*02d0*/  ISETP.GE.AND P0, PT, R3, UR4, PT ;  /* 0x0000000403007c0c */ /* 0x000fda000bf06270 */
[----:B------:R-:W-:Y:S05]  /*02e0*/  @P0 BREAK.RELIABLE B1 ;  /* 0x0000000000010942 */ /* 0x000fea0003800100 */
[----:B------:R-:W-:Y:S05]  /*02f0*/  @P0 BRA `(.L_x_3560) ;  /* 0x00000000003c0947 */ /* 0x000fea0003800000 */
[----:B------:R-:W-:Y:S05]  /*0300*/  BSYNC.RELIABLE B1 ;  /* 0x0000000000017941 */ /* 0x000fea0003800100 */
.L_x_3558:
[----:B------:R-:W1:Y:S02]  /*0310*/  LDC.64 R4, c[0x0][0x588] ;  /* 0x00016200ff047b82 */ /* 0x000e640000000a00 */
[----:B-1----:R-:W2:Y:S06]  /*0320*/  LDG.E.U16 R4, desc[UR6][R4.64] ;  /* 0x0000000604047981 */ /* 0x002eac000c1e1500 */
[----:B------:R-:W1:Y:S01]  /*0330*/  LDC.U16 R0, c[0x0][0x592] ;  /* 0x00016480ff007b82 */ /* 0x000e620000000400 */
[----:B------:R-:W-:Y:S01]  /*0340*/  IADD3 R3, PT, PT, R3, 0x80, RZ ;  /* 0x0000008003037810 */ /* 0x000fe20007ffe0ff */
[----:B-1----:R-:W-:-:S04]  /*0350*/  HADD2.F32 R8, -RZ, R0.H0_H0 ;  /* 0x20000000ff087230 */ /* 0x002fc80000004100 */
[----:B0-----:R-:W0:Y:S01]  /*0360*/  MUFU.RCP R7, R8 ;  /* 0x0000000800077308 */ /* 0x001e220000001000 */
        /* <DEDUP_REMOVED lines=8> */
.L_x_3560:
[----:B------:R-:W-:Y:S05]  /*03f0*/  BSYNC.RECONVERGENT B0 ;  /* 0x0000000000007941 */ /* 0x000fea0003800200 */
.L_x_3557:
[----:B------:R-:W-:Y:S05]  /*0400*/  WARPSYNC.ALL ;  /* 0x0000000000007948 */ /* 0x000fea0003800000 */
[----:B------:R-:W-:-:S13]  /*0410*/  ISETP.GE.AND P0, PT, R3, UR4, PT ;  /* 0x0000000403007c0c */ /* 0x000fda000bf06270 */
[----:B------:R-:W-:Y:S05]  /*0420*/  @P0 EXIT ;  /* 0x000000000000094d */ /* 0x000fea0003800000 */
[----:B01----:R-:W0:Y:S02]  /*0430*/  LDC.64 R2, c[0x0][0x588] ;  /* 0x00016200ff027b82 */ /* 0x003e240000000a00 */
[----:B0-----:R-:W2:Y:S06]  /*0440*/  LDG.E.U16 R2, desc[UR6][R2.64] ;  /* 0x0000000602027981 */ /* 0x001eac000c1e1500 */
[----:B------:R-:W0:Y:S02]  /*0450*/  LDC.U16 R0, c[0x0][0x592] ;  /* 0x00016480ff007b82 */ /* 0x000e240000000400 */
        /* <DEDUP_REMOVED lines=11> */
.L_x_3556:
        /* <DEDUP_REMOVED lines=296> */
[----:B------:R-:W1:Y:S01]  /*1790*/  @P0 LDC.64 R8, c[0x0][0x578] ;  /* 0x00015e00ff080b82 */ /* 0x000e620000000a00 */
[----:B---3--:R-:W-:-:S05]  /*17a0*/  @P0 IMAD.HI.U32 R6, R11, R14, R10 ;  /* 0x0000000e0b060227 */ /* 0x008fca00078e000a */
[----:B------:R-:W-:Y:S01]  /*17b0*/  @P0 SHF.R.U32.HI R10, RZ, R15, R6 ;  /* 0x0000000fff0a0219 */ /* 0x000fe20000011606 */
[----:B------:R-:W-:-:S03]  /*17c0*/  IMAD R6, R13, UR8, R7 ;  /* 0x000000080d067c24 */ /* 0x000fc6000f8e0207 */
[----:B------:R-:W-:Y:S01]  /*17d0*/  @P0 IADD3 R10, PT, PT, -R10, RZ, RZ ;  /* 0x000000ff0a0a0210 */ /* 0x000fe20007ffe1ff */
[C---:B--2---:R-:W-:Y:S02]  /*17e0*/  IMAD R5, R6.reuse, UR10, R5 ;  /* 0x0000000a06057c24 */ /* 0x044fe4000f8e0205 */
[----:B------:R-:W-:Y:S02]  /*17f0*/  IMAD R4, R6, UR11, R4 ;  /* 0x0000000b06047c24 */ /* 0x000fe4000f8e0204 */
[----:B0-----:R-:W-:-:S04]  /*1800*/  @P0 IMAD R10, R10, R17, R11 ;  /* 0x000000110a0a0224 */ /* 0x001fc800078e020b */
[C---:B-1----:R-:W-:Y:S02]  /*1810*/  @P0 IMAD R5, R10.reuse, R8, R5 ;  /* 0x000000080a050224 */ /* 0x042fe400078e0205 */
[----:B------:R-:W-:-:S07]  /*1820*/  @P0 IMAD R4, R10, R9, R4 ;  /* 0x000000090a040224 */ /* 0x000fce00078e0204 */
.L_x_3564:
[----:B------:R-:W0:Y:S02]  /*1830*/  LDCU.128 UR8, c[0x0][0x580] ;  /* 0x0000b000ff0877ac */ /* 0x000e240008000c00 */
[----:B0-----:R-:W-:-:S04]  /*1840*/  IADD3 R6, P0, PT, R4, UR10, RZ ;  /* 0x0000000a04067c10 */ /* 0x001fc8000ff1e0ff */
[----:B------:R-:W-:-:S05]  /*1850*/  IADD3.X R7, PT, PT, RZ, UR11, RZ, P0, !PT ;  /* 0x0000000bff077c10 */ /* 0x000fca00087fe4ff */
[----:B------:R-:W2:Y:S01]  /*1860*/  LDG.E.U16 R6, desc[UR6][R6.64] ;  /* 0x0000000606067981 */ /* 0x000ea2000c1e1500 */
[----:B------:R-:W0:Y:S01]  /*1870*/  LDC.U16 R4, c[0x0][0x592] ;  /* 0x00016480ff047b82 */ /* 0x000e220000000400 */
[----:B------:R-:W-:Y:S01]  /*1880*/  IADD3 R3, PT, PT, R3, 0x80, RZ ;  /* 0x0000008003037810 */ /* 0x000fe20007ffe0ff */
[----:B0-----:R-:W-:-:S06]  /*1890*/  HADD2.F32 R9, -RZ, R4.H0_H0 ;  /* 0x20000004ff097230 */ /* 0x001fcc0000004100 */
[----:B------:R-:W0:Y:S01]  /*18a0*/  MUFU.RCP R9, R9 ;  /* 0x0000000900097308 */ /* 0x000e220000001000 */
[----:B--2---:R-:W-:-:S05]  /*18b0*/  HADD2.F32 R4, -RZ, R6.H0_H0 ;  /* 0x20000006ff047230 */ /* 0x004fca0000004100 */
[----:B0-----:R-:W-:-:S05]  /*18c0*/  FMUL.FTZ R4, R4, R9 ;  /* 0x0000000904047220 */ /* 0x001fca0000410000 */
[----:B------:R-:W-:-:S05]  /*18d0*/  F2FP.F16.F32.PACK_AB R4, RZ, R4 ;  /* 0x00000004ff04723e */ /* 0x000fca00000000ff */
[----:B------:R-:W-:Y:S01]  /*18e0*/  HADD2.F32 R8, -RZ, R4.H0_H0 ;  /* 0x20000004ff087230 */ /* 0x000fe20000004100 */
[----:B------:R-:W-:-:S04]  /*18f0*/  IADD3 R4, P0, PT, R5, UR8, RZ ;  /* 0x0000000805047c10 */ /* 0x000fc8000ff1e0ff */
        /* <DEDUP_REMOVED lines=305> */
.L_x_3566:
[----:B------:R-:W0:Y:S02]  /*2c10*/  LDCU.128 UR8, c[0x0][0x580] ;  /* 0x0000b000ff0877ac */ /* 0x000e240008000c00 */
[----:B0-----:R-:W-:-:S05]  /*2c20*/  IADD3 R6, P0, PT, R4, UR10, RZ ;  /* 0x0000000a04067c10 */ /* 0x001fca000ff1e0ff */
[----:B------:R-:W-:-:S05]  /*2c30*/  IMAD.X R7, RZ, RZ, UR11, P0 ;  /* 0x0000000bff077e24 */ /* 0x000fca00080e06ff */
        /* <DEDUP_REMOVED lines=11> */
[----:B------:R-:W0:Y:S02]  /*2cf0*/  FRND.TRUNC R8, R8 ;  /* 0x0000000800087307 */ /* 0x000e24000020d000 */
[----:B0-----:R-:W-:-:S05]  /*2d00*/  F2FP.F16.F32.PACK_AB R7, RZ, R8 ;  /* 0x00000008ff07723e */ /* 0x001fca00000000ff */
[----:B------:R0:W-:Y:S02]  /*2d10*/  STG.E.U16 desc[UR6][R4.64], R7 ;  /* 0x0000000704007986 */ /* 0x0001e4000c101506 */
.L_x_3563:
[----:B------:R-:W-:-:S13]  /*2d20*/  ISETP.GE.AND P0, PT, R3, UR4, PT ;  /* 0x0000000403007c0c */ /* 0x000fda000bf06270 */
[----:B------:R-:W-:Y:S05]  /*2d30*/  @P0 BREAK.RELIABLE B1 ;  /* 0x0000000000010942 */ /* 0x000fea0003800100 */
[----:B------:R-:W-:Y:S05]  /*2d40*/  @P0 BRA `(.L_x_3565) ;  /* 0x0000001000f00947 */ /* 0x000fea0003800000 */
[----:B------:R-:W-:Y:S05]  /*2d50*/  BSYNC.RELIABLE B1 ;  /* 0x0000000000017941 */ /* 0x000fea0003800100 */
.L_x_3562:
        /* <DEDUP_REMOVED lines=298> */
.L_x_3567:
        /* <DEDUP_REMOVED lines=17> */
.L_x_3565:
[----:B------:R-:W-:Y:S05]  /*4110*/  BSYNC.RECONVERGENT B0 ;  /* 0x0000000000007941 */ /* 0x000fea0003800200 */
.L_x_3561:
        /* <DEDUP_REMOVED lines=291> */
[----:B------:R-:W3:Y:S02]  /*5350*/  @P0 LDC.64 R12, c[0x0][0x578] ;  /* 0x00015e00ff0c0b82 */ /* 0x000ee40000000a00 */
[----:B------:R-:W-:Y:S02]  /*5360*/  IMAD R4, R4, UR8, R5 ;  /* 0x0000000804047c24 */ /* 0x000fe4000f8e0205 */
[----:B--2---:R-:W-:-:S05]  /*5370*/  @P0 IMAD.HI.U32 R0, R7, R8, R6 ;  /* 0x0000000807000227 */ /* 0x004fca00078e0006 */
[----:B------:R-:W-:Y:S01]  /*5380*/  @P0 SHF.R.U32.HI R0, RZ, R9, R0 ;  /* 0x00000009ff000219 */ /* 0x000fe20000011600 */
[C---:B-1----:R-:W-:Y:S02]  /*5390*/  IMAD R3, R4.reuse, UR4, R3 ;  /* 0x0000000404037c24 */ /* 0x042fe4000f8e0203 */
[----:B------:R-:W-:Y:S01]  /*53a0*/  IMAD R2, R4, UR5, R2 ;  /* 0x0000000504027c24 */ /* 0x000fe2000f8e0202 */
[----:B------:R-:W-:-:S05]  /*53b0*/  @P0 IADD3 R6, PT, PT, -R0, RZ, RZ ;  /* 0x000000ff00060210 */ /* 0x000fca0007ffe1ff */
[----:B0-----:R-:W-:-:S04]  /*53c0*/  @P0 IMAD R6, R11, R6, R7 ;  /* 0x000000060b060224 */ /* 0x001fc800078e0207 */
[C---:B---3--:R-:W-:Y:S02]  /*53d0*/  @P0 IMAD R3, R6.reuse, R12, R3 ;  /* 0x0000000c06030224 */ /* 0x048fe400078e0203 */
[----:B------:R-:W-:-:S07]  /*53e0*/  @P0 IMAD R2, R6, R13, R2 ;  /* 0x0000000d06020224 */ /* 0x000fce00078e0202 */
.L_x_3568:
[----:B------:R-:W0:Y:S02]  /*53f0*/  LDCU.128 UR8, c[0x0][0x580] ;  /* 0x0000b000ff0877ac */ /* 0x000e240008000c00 */
[----:B0-----:R-:W-:-:S04]  /*5400*/  IADD3 R4, P0, PT, R2, UR10, RZ ;  /* 0x0000000a02047c10 */ /* 0x001fc8000ff1e0ff */
[----:B------:R-:W-:-:S05]  /*5410*/  IADD3.X R5, PT, PT, RZ, UR11, RZ, P0, !PT ;  /* 0x0000000bff057c10 */ /* 0x000fca00087fe4ff */
[----:B------:R-:W2:Y:S01]  /*5420*/  LDG.E.U16 R4, desc[UR6][R4.64] ;  /* 0x0000000604047981 */ /* 0x000ea2000c1e1500 */
[----:B------:R-:W0:Y:S01]  /*5430*/  LDC.U16 R0, c[0x0][0x592] ;  /* 0x00016480ff007b82 */ /* 0x000e220000000400 */
[----:B------:R-:W-:-:S04]  /*5440*/  IADD3 R2, P0, PT, R3, UR8, RZ ;  /* 0x0000000803027c10 */ /* 0x000fc8000ff1e0ff */
[----:B------:R-:W-:Y:S01]  /*5450*/  IADD3.X R3, PT, PT, RZ, UR9, RZ, P0, !PT ;  /* 0x00000009ff037c10 */ /* 0x000fe200087fe4ff */
[----:B0-----:R-:W-:-:S04]  /*5460*/  HADD2.F32 R6, -RZ, R0.H0_H0 ;  /* 0x20000000ff067230 */ /* 0x001fc80000004100 */
[----:B------:R-:W0:Y:S01]  /*5470*/  MUFU.RCP R7, R6 ;  /* 0x0000000600077308 */ /* 0x000e220000001000 */
[----:B--2---:R-:W-:-:S05]  /*5480*/  HADD2.F32 R0, -RZ, R4.H0_H0 ;  /* 0x20000004ff007230 */ /* 0x004fca0000004100 */
[----:B0-----:R-:W-:-:S05]  /*5490*/  FMUL.FTZ R0, R0, R7 ;  /* 0x0000000700007220 */ /* 0x001fca0000410000 */
[----:B------:R-:W-:-:S05]  /*54a0*/  F2FP.F16.F32.PACK_AB R0, RZ, R0 ;  /* 0x00000000ff00723e */ /* 0x000fca00000000ff */
[----:B------:R-:W-:-:S06]  /*54b0*/  HADD2.F32 R0, -RZ, R0.H0_H0 ;  /* 0x20000000ff007230 */ /* 0x000fcc0000004100 */
[----:B------:R-:W0:Y:S02]  /*54c0*/  FRND.TRUNC R0, R0 ;  /* 0x0000000000007307 */ /* 0x000e24000020d000 */
[----:B0-----:R-:W-:-:S05]  /*54d0*/  F2FP.F16.F32.PACK_AB R5, RZ, R0 ;  /* 0x00000000ff05723e */ /* 0x001fca00000000ff */
[----:B------:R-:W-:Y:S01]  /*54e0*/  STG.E.U16 desc[UR6][R2.64], R5 ;  /* 0x0000000502007986 */ /* 0x000fe2000c101506 */
[----:B------:R-:W-:Y:S05]  /*54f0*/  EXIT ;  /* 0x000000000000794d */ /* 0x000fea0003800000 */
.L_x_3569:
        /* <DEDUP_REMOVED lines=16> */
.L_x_23143:


//--------------------- .text._ZN2at6native27unrolled_elementwise_kernelINS0_13BUnaryFunctorIN3c104HalfES4_S4_ZZZNS0_15binary_internal21div_trunc_kernel_cudaERNS_18TensorIteratorBaseEENKUlvE1_clEvENKUlvE1_clEvEUlS4_S4_E_EESt5arrayIPcLm2EELi4E23TrivialOffsetCalculatorILi1EjESG_NS0_6memory15LoadWithoutCastENSH_16StoreWithoutCastEEEviT_T0_T2_T3_T4_T5_ --------------------------
	.section	.text._ZN2at6native27unrolled_elementwise_kernelINS0_13BUnaryFunctorIN3c104HalfES4_S4_ZZZNS0_15binary_internal21div_trunc_kernel_cudaERNS_18TensorIteratorBaseEENKUlvE1_clEvENKUlvE1_clEvEUlS4_S4_E_EESt5arrayIPcLm2EELi4E23TrivialOffsetCalculatorILi1EjESG_NS0_6memory15LoadWithoutCastENSH_16StoreWithoutCastEEEviT_T0_T2_T3_T4_T5_,"ax",@progbits
	.align	128
        .global         _ZN2at6native27unrolled_elementwise_kernelINS0_13BUnaryFunctorIN3c104HalfES4_S4_ZZZNS0_15binary_internal21div_trunc_kernel_cudaERNS_18TensorIteratorBaseEENKUlvE1_clEvENKUlvE1_clEvEUlS4_S4_E_EESt5arrayIPcLm2EELi4E23TrivialOffsetCalculatorILi1EjESG_NS0_6memory15LoadWithoutCastENSH_16StoreWithoutCastEEEviT_T0_T2_T3_T4_T5_
        .type           _ZN2at6native27unrolled_elementwise_kernelINS0_13BUnaryFunctorIN3c104HalfES4_S4_ZZZNS0_15binary_internal21div_trunc_kernel_cudaERNS_18TensorIteratorBaseEENKUlvE1_clEvENKUlvE1_clEvEUlS4_S4_E_EESt5arrayIPcLm2EELi4E23TrivialOffsetCalculatorILi1EjESG_NS0_6memory15LoadWithoutCastENSH_16StoreWithoutCastEEEviT_T0_T2_T3_T4_T5_,@function
        .size           _ZN2at6native27unrolled_elementwise_kernelINS0_13BUnaryFunctorIN3c104HalfES4_S4_ZZZNS0_15binary_internal21div_trunc_kernel_cudaERNS_18TensorIteratorBaseEENKUlvE1_clEvENKUlvE1_clEvEUlS4_S4_E_EESt5arrayIPcLm2EELi4E23TrivialOffsetCalculatorILi1EjESG_NS0_6memory15LoadWithoutCastENSH_16StoreWithoutCastEEEviT_T0_T2_T3_T4_T5_,(.L_x_23144 - _ZN2at6native27unrolled_elementwise_kernelINS0_13BUnaryFunctorIN3c104HalfES4_S4_ZZZNS0_15binary_internal21div_trunc_kernel_cudaERNS_18TensorIteratorBaseEENKUlvE1_clEvENKUlvE1_clEvEUlS4_S4_E_EESt5arrayIPcLm2EELi4E23TrivialOffsetCalculatorILi1EjESG_NS0_6memory15LoadWithoutCastENSH_16StoreWithoutCastEEEviT_T0_T2_T3_T4_T5_)
        .other          _ZN2at6native27unrolled_elementwise_kernelINS0_13BUnaryFunctorIN3c104HalfES4_S4_ZZZNS0_15binary_internal21div_trunc_kernel_cudaERNS_18TensorIteratorBaseEENKUlvE1_clEvENKUlvE1_clEvEUlS4_S4_E_EESt5arrayIPcLm2EELi4E23TrivialOffsetCalculatorILi1EjESG_NS0_6memory15LoadWithoutCastENSH_16StoreWithoutCastEEEviT_T0_T2_T3_T4_T5_,@"STO_CUDA_ENTRY STV_DEFAULT"
_ZN2at6native27unrolled_elementwise_kernelINS0_13BUnaryFunctorIN3c104HalfES4_S4_ZZZNS0_15binary_internal21div_trunc_kernel_cudaERNS_18TensorIteratorBaseEENKUlvE1_clEvENKUlvE1_clEvEUlS4_S4_E_EESt5arrayIPcLm2EELi4E23TrivialOffsetCalculatorILi1EjESG_NS0_6memory15LoadWithoutCastENSH_16StoreWithoutCastEEEviT_T0_T2_T3_T4_T5_:
.text._ZN2at6native27unrolled_elementwise_kernelINS0_13BUnaryFunctorIN3c104HalfES4_S4_ZZZNS0_15binary_internal21div_trunc_kernel_cudaERNS_18TensorIteratorBaseEENKUlvE1_clEvENKUlvE1_clEvEUlS4_S4_E_EESt5arrayIPcLm2EELi4E23TrivialOffsetCalculatorILi1EjESG_NS0_6memory15LoadWithoutCastENSH_16StoreWithoutCastEEEviT_T0_T2_T3_T4_T5_:
[----:B------:R-:W-:Y:S01]  /*0000*/  LDC R1, c[0x0][0x37c] ;  /* 0x0000df00ff017b82 */ /* 0x000fe20000000800 */
[----:B------:R-:W0:Y:S07]  /*0010*/  S2R R3, SR_CTAID.X ;  /* 0x0000000000037919 */ /* 0x000e2e0000002500 */
[----:B------:R-:W0:Y:S01]  /*0020*/  LDC R0, c[0x0][0x380] ;  /* 0x0000e000ff007b82 */ /* 0x000e220000000800 */
[----:B------:R-:W1:Y:S01]  /*0030*/  LDCU.64 UR4, c[0x0][0x358] ;  /* 0x00006b00ff0477ac */ /* 0x000e620008000a00 */
[----:B------:R-:W-:Y:S01]  /*0040*/  PRMT R8, RZ, 0x7610, R8 ;  /* 0x00007610ff087816 */ /* 0x000fe20000000008 */
[----:B------:R-:W2:Y:S01]  /*0050*/  S2R R2, SR_TID.X ;  /* 0x0000000000027919 */ /* 0x000ea20000002100 */
[----:B------:R-:W-:Y:S01]  /*0060*/  PRMT R4, RZ, 0x7610, R4 ;  /* 0x00007610ff047816 */ /* 0x000fe20000000004 */
[----:B0-----:R-:W-:-:S02]  /*0070*/  IMAD R5, R3, -0x200, R0 ;  /* 0xfffffe0003057824 */ /* 0x001fc400078e0200 */
[----:B--2---:R-:W-:-:S03]  /*0080*/  IMAD.MOV.U32 R0, RZ, RZ, R2 ;  /* 0x000000ffff007224 */ /* 0x004fc600078e0002 */
[----:B------:R-:W-:-:S13]  /*0090*/  ISETP.GE.AND P0, PT, R2, R5, PT ;  /* 0x000000050200720c */ /* 0x000fda0003f06270 */
[----:B------:R-:W-:-:S05]  /*00a0*/  @!P0 VIADD R2, R0, 0x80 ;  /* 0x0000008000028836 */ /* 0x000fca0000000000 */
[----:B------:R-:W-:-:S13]  /*00b0*/  ISETP.GE.AND P1, PT, R2, R5, PT ;  /* 0x000000050200720c */ /* 0x000fda0003f26270 */
[----:B------:R-:W-:Y:S01]  /*00c0*/  @!P1 LEA R9, R3, R2, 0x9 ;  /* 0x0000000203099211 */ /* 0x000fe200078e48ff */
[----:B------:R-:W-:Y:S01]  /*00d0*/  @!P1 VIADD R2, R2, 0x80 ;  /* 0x0000008002029836 */ /* 0x000fe20000000000 */
[----:B------:R-:W0:Y:S04]  /*00e0*/  @!P1 LDC.64 R10, c[0x0][0x390] ;  /* 0x0000e400ff0a9b82 */ /* 0x000e280000000a00 */
[----:B------:R-:W-:-:S13]  /*00f0*/  ISETP.GE.AND P3, PT, R2, R5, PT ;  /* 0x000000050200720c */ /* 0x000fda0003f66270 */
[----:B------:R-:W2:Y:S01]  /*0100*/  @!P3 LDC.64 R6, c[0x0][0x390] ;  /* 0x0000e400ff06bb82 */ /* 0x000ea20000000a00 */
[----:B------:R-:W-:Y:S01]  /*0110*/  @!P3 LEA R17, R3, R2, 0x9 ;  /* 0x000000020311b211 */ /* 0x000fe200078e48ff */
[----:B------:R-:W-:-:S05]  /*0120*/  @!P3 VIADD R2, R2, 0x80 ;  /* 0x000000800202b836 */ /* 0x000fca0000000000 */
[----:B------:R-:W-:Y:S01]  /*0130*/  ISETP.GE.AND P2, PT, R2, R5, PT ;  /* 0x000000050200720c */ /* 0x000fe20003f46270 */
[----:B0-----:R-:W-:-:S04]  /*0140*/  @!P1 IMAD.WIDE.U32 R10, R9, 0x2, R10 ;  /* 0x00000002090a9825 */ /* 0x001fc800078e000a */
[----:B--2---:R-:W-:-:S08]  /*0150*/  @!P3 IMAD.WIDE.U32 R16, R17, 0x2, R6 ;  /* 0x000000021110b825 */ /* 0x004fd000078e0006 */
[----:B------:R-:W0:Y:S01]  /*0160*/  @!P2 LDC.64 R12, c[0x0][0x390] ;  /* 0x0000e400ff0cab82 */ /* 0x000e220000000a00 */
[C---:B------:R-:W-:Y:S01]  /*0170*/  @!P2 LEA R15, R3.reuse, R2, 0x9 ;  /* 0x00000002030fa211 */ /* 0x040fe200078e48ff */
[----:B-1----:R-:W5:Y:S01]  /*0180*/  @!P1 LDG.E.U16 R8, desc[UR4][R10.64] ;  /* 0x000000040a089981 */ /* 0x002f62000c1e1500 */
[----:B------:R-:W-:Y:S01]  /*0190*/  @!P0 IMAD R9, R3, 0x200, R0 ;  /* 0x0000020003098824 */ /* 0x000fe200078e0200 */
[----:B------:R-:W-:-:S04]  /*01a0*/  PRMT R2, RZ, 0x7610, R2 ;  /* 0x00007610ff027816 */ /* 0x000fc80000000002 */
[----:B------:R-:W1:Y:S01]  /*01b0*/  @!P0 LDC.64 R6, c[0x0][0x390] ;  /* 0x0000e400ff068b82 */ /* 0x000e620000000a00 */
[----:B------:R-:W-:Y:S01]  /*01c0*/  IADD3 R18, PT, PT, R0, 0x80, RZ ;  /* 0x0000008000127810 */ /* 0x000fe20007ffe0ff */
[----:B------:R2:W5:Y:S01]  /*01d0*/  @!P3 LDG.E.U16 R2, desc[UR4][R16.64] ;  /* 0x000000041002b981 */ /* 0x000562000c1e1500 */
[----:B0-----:R-:W-:-:S04]  /*01e0*/  @!P2 IMAD.WIDE.U32 R12, R15, 0x2, R12 ;  /* 0x000000020f0ca825 */ /* 0x001fc800078e000c */
[----:B-1----:R-:W-:Y:S01]  /*01f0*/  @!P0 IMAD.WIDE.U32 R6, R9, 0x2, R6 ;  /* 0x0000000209068825 */ /* 0x002fe200078e0006 */
[----:B------:R-:W-:Y:S01]  /*0200*/  PRMT R9, RZ, 0x7610, R9 ;  /* 0x00007610ff097816 */ /* 0x000fe20000000009 */
[----:B------:R-:W-:Y:S01]  /*0210*/  BSSY.RECONVERGENT B0, `(.L_x_3570) ;  /* 0x0000018000007945 */ /* 0x000fe20003800200 */
[C---:B--2---:R-:W-:Y:S01]  /*0220*/  IADD3 R16, PT, PT, R0.reuse, 0x180, RZ ;  /* 0x0000018000107810 */ /* 0x044fe20007ffe0ff */
[C---:B------:R-:W-:Y:S01]  /*0230*/  VIADD R10, R0.reuse, 0x100 ;  /* 0x00000100000a7836 */ /* 0x040fe20000000000 */
[----:B------:R-:W5:Y:S04]  /*0240*/  @!P2 LDG.E.U16 R4, desc[UR4][R12.64] ;  /* 0x000000040c04a981 */ /* 0x000f68000c1e1500 */
[----:B------:R0:W5:Y:S01]  /*0250*/  @!P0 LDG.E.U16 R9, desc[UR4][R6.64] ;  /* 0x0000000406098981 */ /* 0x000162000c1e1500 */
[----:B------:R-:W-:-:S13]  /*0260*/  ISETP.GE.AND P0, PT, R0, R5, PT ;  /* 0x000000050000720c */ /* 0x000fda0003f06270 */
[----:B------:R-:W0:Y:S01]  /*0270*/  @!P0 LDC.64 R14, c[0x0][0x388] ;  /* 0x0000e200ff0e8b82 */ /* 0x000e220000000a00 */
[----:B------:R-:W-:Y:S01]  /*0280*/  @!P0 IMAD R11, R3, 0x200, R0 ;  /* 0x00000200030b8824 */ /* 0x000fe200078e0200 */
[----:B------:R-:W-:Y:S02]  /*0290*/  @!P0 MOV R0, R18 ;  /* 0x0000001200008202 */ /* 0x000fe40000000f00 */
[-C--:B------:R-:W-:Y:S02]  /*02a0*/  ISETP.GE.AND P1, PT, R18, R5.reuse, PT ;  /* 0x000000051200720c */ /* 0x080fe40003f26270 */
[-C--:B------:R-:W-:Y:S02]  /*02b0*/  ISETP.GE.AND P2, PT, R10, R5.reuse, PT ;  /* 0x000000050a00720c */ /* 0x080fe40003f46270 */
[-C--:B------:R-:W-:Y:S02]  /*02c0*/  ISETP.GE.AND P3, PT, R16, R5.reuse, PT ;  /* 0x000000051000720c */ /* 0x080fe40003f66270 */
[----:B------:R-:W-:Y:S01]  /*02d0*/  ISETP.GE.AND P4, PT, R0, R5, PT ;  /* 0x000000050000720c */ /* 0x000fe20003f86270 */
[----:B0-----:R-:W-:Y:S01]  /*02e0*/  @!P0 IMAD.WIDE.U32 R6, R11, 0x2, R14 ;  /* 0x000000020b068825 */ /* 0x001fe200078e000e */
[----:B------:R-:W-:Y:S11]  /*02f0*/  @P0 BRA `(.L_x_3571) ;  /* 0x0000000000240947 */ /* 0x000ff60003800000 */
        /* <DEDUP_REMOVED lines=9> */
.L_x_3571:
[----:B------:R-:W-:Y:S05]  /*0390*/  BSYNC.RECONVERGENT B0 ;  /* 0x0000000000007941 */ /* 0x000fea0003800200 */
.L_x_3570:
        /* <DEDUP_REMOVED lines=11> */
.L_x_3573:
[----:B------:R-:W-:Y:S05]  /*0450*/  BSYNC.RECONVERGENT B0 ;  /* 0x0000000000007941 */ /* 0x000fea0003800200 */
.L_x_3572:
        /* <DEDUP_REMOVED lines=8> */
[----:B------:R-:W-:-:S06]  /*04e0*/  HADD2.F32 R2, -RZ, R2.H0_H0 ;  /* 0x20000002ff027230 */ /* 0x000fcc0000004100 */
[----:B------:R-:W0:Y:S02]  /*04f0*/  FRND.TRUNC R2, R2 ;  /* 0x0000000200027307 */ /* 0x000e24000020d000 */
[----:B0-----:R-:W-:-:S07]  /*0500*/  F2FP.F16.F32.PACK_AB R10, RZ, R2 ;  /* 0x00000002ff0a723e */ /* 0x001fce00000000ff */
.L_x_3575:
[----:B------:R-:W-:Y:S05]  /*0510*/  BSYNC.RECONVERGENT B0 ;  /* 0x0000000000007941 */ /* 0x000fea0003800200 */
.L_x_3574:
[----:B------:R-:W-:Y:S04]  /*0520*/  BSSY.RECONVERGENT B0, `(.L_x_3576) ;  /* 0x000000b000007945 */ /* 0x000fe80003800200 */
[----:B------:R-:W-:Y:S05]  /*0530*/  @P3 BRA `(.L_x_3577) ;  /* 0x0000000000243947 */ /* 0x000fea0003800000 */
[----:B-----5:R-:W0:Y:S01]  /*0540*/  LDC.U16 R2, c[0x0][0x386] ;  /* 0x0000e180ff027b82 */ /* 0x020e220000000400 */
[----:B------:R-:W-:Y:S02]  /*0550*/  HADD2.F32 R4, -RZ, R4.H0_H0 ;  /* 0x20000004ff047230 */ /* 0x000fe40000004100 */
[----:B0-----:R-:W-:-:S06]  /*0560*/  HADD2.F32 R11, -RZ, R2.H0_H0 ;  /* 0x20000002ff0b7230 */ /* 0x001fcc0000004100 */
[----:B------:R-:W0:Y:S02]  /*0570*/  MUFU.RCP R11, R11 ;  /* 0x0000000b000b7308 */ /* 0x000e240000001000 */
[----:B0-----:R-:W-:-:S05]  /*0580*/  FMUL.FTZ R4, R4, R11 ;  /* 0x0000000b04047220 */ /* 0x001fca0000410000 */
[----:B------:R-:W-:-:S05]  /*0590*/  F2FP.F16.F32.PACK_AB R4, RZ, R4 ;  /* 0x00000004ff04723e */ /* 0x000fca00000000ff */
[----:B------:R-:W-:-:S06]  /*05a0*/  HADD2.F32 R4, -RZ, R4.H0_H0 ;  /* 0x20000004ff047230 */ /* 0x000fcc0000004100 */
[----:B------:R-:W0:Y:S02]  /*05b0*/  FRND.TRUNC R4, R4 ;  /* 0x0000000400047307 */ /* 0x000e24000020d000 */
[----:B0-----:R-:W-:-:S07]  /*05c0*/  F2FP.F16.F32.PACK_AB R2, RZ, R4 ;  /* 0x00000004ff02723e */ /* 0x001fce00000000ff */
.L_x_3577:
[----:B------:R-:W-:Y:S05]  /*05d0*/  BSYNC.RECONVERGENT B0 ;  /* 0x0000000000007941 */ /* 0x000fea0003800200 */
.L_x_3576:
[----:B-----5:R0:W-:Y:S01]  /*05e0*/  @!P0 STG.E.U16 desc[UR4][R6.64], R9 ;  /* 0x0000000906008986 */ /* 0x0201e2000c101504 */
[----:B------:R-:W-:Y:S04]  /*05f0*/  BSSY.RECONVERGENT B0, `(.L_x_3578) ;  /* 0x000000d000007945 */ /* 0x000fe80003800200 */
[----:B------:R-:W-:Y:S05]  /*0600*/  @P4 BRA `(.L_x_3579) ;  /* 0x00000000002c4947 */ /* 0x000fea0003800000 */
[----:B0-----:R-:W0:Y:S01]  /*0610*/  LDC.64 R6, c[0x0][0x388] ;  /* 0x0000e200ff067b82 */ /* 0x001e220000000a00 */
        /* <DEDUP_REMOVED lines=10> */
.L_x_3579:
[----:B------:R-:W-:Y:S05]  /*06c0*/  BSYNC.RECONVERGENT B0 ;  /* 0x0000000000007941 */ /* 0x000fea0003800200 */
.L_x_3578:
[----:B------:R-:W-:-:S13]  /*06d0*/  ISETP.GE.AND P0, PT, R0, R5, PT ;  /* 0x000000050000720c */ /* 0x000fda0003f06270 */
[----:B------:R-:W-:Y:S05]  /*06e0*/  @P0 EXIT ;  /* 0x000000000000094d */ /* 0x000fea0003800000 */
[----:B-1----:R-:W1:Y:S01]  /*06f0*/  LDC.64 R4, c[0x0][0x388] ;  /* 0x0000e200ff047b82 */ /* 0x002e620000000a00 */
[----:B------:R-:W-:Y:S02]  /*0700*/  LEA R3, R3, R0, 0x9 ;  /* 0x0000000003037211 */ /* 0x000fe400078e48ff */
[----:B------:R-:W-:-:S03]  /*0710*/  PRMT R0, R2, 0x7610, R0 ;  /* 0x0000761002007816 */ /* 0x000fc60000000000 */
[----:B-1----:R-:W-:-:S05]  /*0720*/  IMAD.WIDE.U32 R2, R3, 0x2, R4 ;  /* 0x0000000203027825 */ /* 0x002fca00078e0004 */
[----:B------:R-:W-:Y:S01]  /*0730*/  STG.E.U16 desc[UR4][R2.64], R0 ;  /* 0x0000000002007986 */ /* 0x000fe2000c101504 */
[----:B------:R-:W-:Y:S05]  /*0740*/  EXIT ;  /* 0x000000000000794d */ /* 0x000fea0003800000 */
.L_x_3580:
        /* <DEDUP_REMOVED lines=11> */
.L_x_23144:


//--------------------- .text._ZN2at6native29vectorized_elementwise_kernelILi2ENS0_13BUnaryFunctorIN3c104HalfES4_S4_ZZZNS0_15binary_internal21div_trunc_kernel_cudaERNS_18TensorIteratorBaseEENKUlvE1_clEvENKUlvE1_clEvEUlS4_S4_E_EESt5arrayIPcLm2EEEEviT0_T1_ --------------------------
	.section	.text._ZN2at6native29vectorized_elementwise_kernelILi2ENS0_13BUnaryFunctorIN3c104HalfES4_S4_ZZZNS0_15binary_internal21div_trunc_kernel_cudaERNS_18TensorIteratorBaseEENKUlvE1_clEvENKUlvE1_clEvEUlS4_S4_E_EESt5arrayIPcLm2EEEEviT0_T1_,"ax",@progbits
	.align	128
        .global         _ZN2at6native29vectorized_elementwise_kernelILi2ENS0_13BUnaryFunctorIN3c104HalfES4_S4_ZZZNS0_15binary_internal21div_trunc_kernel_cudaERNS_18TensorIteratorBaseEENKUlvE1_clEvENKUlvE1_clEvEUlS4_S4_E_EESt5arrayIPcLm2EEEEviT0_T1_
        .type           _ZN2at6native29vectorized_elementwise_kernelILi2ENS0_13BUnaryFunctorIN3c104HalfES4_S4_ZZZNS0_15binary_internal21div_trunc_kernel_cudaERNS_18TensorIteratorBaseEENKUlvE1_clEvENKUlvE1_clEvEUlS4_S4_E_EESt5arrayIPcLm2EEEEviT0_T1_,@function
        .size           _ZN2at6native29vectorized_elementwise_kernelILi2ENS0_13BUnaryFunctorIN3c104HalfES4_S4_ZZZNS0_15binary_internal21div_trunc_kernel_cudaERNS_18TensorIteratorBaseEENKUlvE1_clEvENKUlvE1_clEvEUlS4_S4_E_EESt5arrayIPcLm2EEEEviT0_T1_,(.L_x_23145 - _ZN2at6native29vectorized_elementwise_kernelILi2ENS0_13BUnaryFunctorIN3c104HalfES4_S4_ZZZNS0_15binary_internal21div_trunc_kernel_cudaERNS_18TensorIteratorBaseEENKUlvE1_clEvENKUlvE1_clEvEUlS4_S4_E_EESt5arrayIPcLm2EEEEviT0_T1_)
        .other          _ZN2at6native29vectorized_elementwise_kernelILi2ENS0_13BUnaryFunctorIN3c104HalfES4_S4_ZZZNS0_15binary_internal21div_trunc_kernel_cudaERNS_18TensorIteratorBaseEENKUlvE1_clEvENKUlvE1_clEvEUlS4_S4_E_EESt5arrayIPcLm2EEEEviT0_T1_,@"STO_CUDA_ENTRY STV_DEFAULT"
_ZN2at6native29vectorized_elementwise_kernelILi2ENS0_13BUnaryFunctorIN3c104HalfES4_S4_ZZZNS0_15binary_internal21div_trunc_kernel_cudaERNS_18TensorIteratorBaseEENKUlvE1_clEvENKUlvE1_clEvEUlS4_S4_E_EESt5arrayIPcLm2EEEEviT0_T1_:
.text._ZN2at6native29vectorized_elementwise_kernelILi2ENS0_13BUnaryFunctorIN3c104HalfES4_S4_ZZZNS0_15binary_internal21div_trunc_kernel_cudaERNS_18TensorIteratorBaseEENKUlvE1_clEvENKUlvE1_clEvEUlS4_S4_E_EESt5arrayIPcLm2EEEEviT0_T1_:
        /* <DEDUP_REMOVED lines=9> */
[----:B------:R-:W-:Y:S02]  /*0090*/  PRMT R4, RZ, 0x7610, R4 ;  /* 0x00007610ff047816 */ /* 0x000fe40000000004 */
[----:B0-----:R-:W-:Y:S02]  /*00a0*/  ISETP.GE.U32.AND P0, PT, R25, R6, PT ;  /* 0x000000061900720c */ /* 0x001fe40003f06070 */
[----:B------:R-:W-:-:S11]  /*00b0*/  MOV R5, R25 ;  /* 0x0000001900057202 */ /* 0x000fd60000000f00 */
[----:B------:R-:W-:-:S05]  /*00c0*/  @!P0 VIADD R25, R5, 0x80 ;  /* 0x0000008005198836 */ /* 0x000fca0000000000 */
[----:B------:R-:W-:-:S13]  /*00d0*/  ISETP.GE.U32.AND P6, PT, R25, R6, PT ;  /* 0x000000061900720c */ /* 0x000fda0003fc6070 */
[----:B------:R-:W-:Y:S01]  /*00e0*/  @!P6 IADD3 R3, PT, PT, R8, R25, RZ ;  /* 0x000000190803e210 */ /* 0x000fe20007ffe0ff */
[----:B------:R-:W0:Y:S01]  /*00f0*/  @!P6 LDC.64 R26, c[0x0][0x390] ;  /* 0x0000e400ff1aeb82 */ /* 0x000e220000000a00 */
[----:B------:R-:W-:-:S04]  /*0100*/  @!P6 IADD3 R25, PT, PT, R25, 0x80, RZ ;  /* 0x000000801919e810 */ /* 0x000fc80007ffe0ff */
[----:B------:R-:W-:-:S13]  /*0110*/  ISETP.GE.U32.AND P5, PT, R25, R6, PT ;  /* 0x000000061900720c */ /* 0x000fda0003fa6070 */
[----:B------:R-:W-:Y:S01]  /*0120*/  @!P5 IMAD.IADD R29, R8, 0x1, R25 ;  /* 0x00000001081dd824 */ /* 0x000fe200078e0219 */
[----:B------:R-:W-:Y:S01]  /*0130*/  @!P5 IADD3 R25, PT, PT, R25, 0x80, RZ ;  /* 0x000000801919d810 */ /* 0x000fe20007ffe0ff */
[----:B------:R-:W1:Y:S03]  /*0140*/  @!P5 LDC.64 R18, c[0x0][0x390] ;  /* 0x0000e400ff12db82 */ /* 0x000e660000000a00 */
[----:B------:R-:W-:Y:S01]  /*0150*/  ISETP.GE.U32.AND P4, PT, R25, R6, PT ;  /* 0x000000061900720c */ /* 0x000fe20003f86070 */
[----:B0-----:R-:W-:Y:S01]  /*0160*/  @!P6 IMAD.WIDE.U32 R26, R3, 0x2, R26 ;  /* 0x00000002031ae825 */ /* 0x001fe200078e001a */
[----:B------:R-:W-:-:S04]  /*0170*/  PRMT R0, RZ, 0x7610, R0 ;  /* 0x00007610ff007816 */ /* 0x000fc80000000000 */
[----:B------:R-:W5:Y:S07]  /*0180*/  @!P6 LDG.E.U16 R4, desc[UR4][R26.64] ;  /* 0x000000041a04e981 */ /* 0x000f6e000c1e1500 */
[----:B------:R-:W-:Y:S01]  /*0190*/  @!P4 IADD3 R23, PT, PT, R8, R25, RZ ;  /* 0x000000190817c210 */ /* 0x000fe20007ffe0ff */
[----:B------:R-:W-:Y:S01]  /*01a0*/  @!P4 VIADD R25, R25, 0x80 ;  /* 0x000000801919c836 */ /* 0x000fe20000000000 */
[----:B------:R-:W0:Y:S04]  /*01b0*/  @!P4 LDC.64 R10, c[0x0][0x390] ;  /* 0x0000e400ff0acb82 */ /* 0x000e280000000a00 */
[----:B------:R-:W-:-:S13]  /*01c0*/  ISETP.GE.U32.AND P3, PT, R25, R6, PT ;  /* 0x000000061900720c */ /* 0x000fda0003f66070 */
[C---:B------:R-:W-:Y:S01]  /*01d0*/  @!P3 IADD3 R21, PT, PT, R8.reuse, R25, RZ ;  /* 0x000000190815b210 */ /* 0x040fe20007ffe0ff */
[----:B-1----:R-:W-:Y:S01]  /*01e0*/  @!P5 IMAD.WIDE.U32 R18, R29, 0x2, R18 ;  /* 0x000000021d12d825 */ /* 0x002fe200078e0012 */
[----:B------:R-:W-:Y:S01]  /*01f0*/  @!P3 IADD3 R25, PT, PT, R25, 0x80, RZ ;  /* 0x000000801919b810 */ /* 0x000fe20007ffe0ff */
[----:B------:R-:W1:Y:S03]  /*0200*/  @!P3 LDC.64 R12, c[0x0][0x390] ;  /* 0x0000e400ff0cbb82 */ /* 0x000e660000000a00 */
[C---:B------:R-:W-:Y:S01]  /*0210*/  ISETP.GE.U32.AND P2, PT, R25.reuse, R6, PT ;  /* 0x000000061900720c */ /* 0x040fe20003f46070 */
[----:B------:R2:W5:Y:S04]  /*0220*/  @!P5 LDG.E.U16 R0, desc[UR4][R18.64] ;  /* 0x000000041200d981 */ /* 0x000568000c1e1500 */
[----:B--2---:R-:W2:Y:S08]  /*0230*/  @!P0 LDC.64 R18, c[0x0][0x390] ;  /* 0x0000e400ff128b82 */ /* 0x004eb00000000a00 */
[----:B------:R-:W-:Y:S01]  /*0240*/  @!P2 IMAD.IADD R9, R8, 0x1, R25 ;  /* 0x000000010809a824 */ /* 0x000fe200078e0219 */
[----:B------:R-:W-:-:S04]  /*0250*/  @!P2 IADD3 R25, PT, PT, R25, 0x80, RZ ;  /* 0x000000801919a810 */ /* 0x000fc80007ffe0ff */
[-C--:B------:R-:W-:Y:S01]  /*0260*/  ISETP.GE.U32.AND P1, PT, R25, R6.reuse, PT ;  /* 0x000000061900720c */ /* 0x080fe20003f26070 */
[----:B0-----:R-:W-:Y:S01]  /*0270*/  @!P4 IMAD.WIDE.U32 R10, R23, 0x2, R10 ;  /* 0x00000002170ac825 */ /* 0x001fe200078e000a */
[C---:B------:R-:W-:Y:S01]  /*0280*/  @!P0 IADD3 R23, PT, PT, R8.reuse, R5, RZ ;  /* 0x0000000508178210 */ /* 0x040fe20007ffe0ff */
[----:B------:R-:W0:Y:S10]  /*0290*/  @!P2 LDC.64 R14, c[0x0][0x390] ;  /* 0x0000e400ff0eab82 */ /* 0x000e340000000a00 */
[----:B------:R-:W-:Y:S01]  /*02a0*/  @!P1 IADD3 R7, PT, PT, R8, R25, RZ ;  /* 0x0000001908079210 */ /* 0x000fe20007ffe0ff */
[----:B------:R-:W-:Y:S01]  /*02b0*/  @!P1 VIADD R25, R25, 0x80 ;  /* 0x0000008019199836 */ /* 0x000fe20000000000 */
[----:B------:R-:W3:Y:S04]  /*02c0*/  @!P1 LDC.64 R16, c[0x0][0x390] ;  /* 0x0000e400ff109b82 */ /* 0x000ee80000000a00 */
[----:B------:R-:W-:Y:S01]  /*02d0*/  ISETP.GE.U32.AND P6, PT, R25, R6, PT ;  /* 0x000000061900720c */ /* 0x000fe20003fc6070 */
[----:B--2---:R-:W-:Y:S01]  /*02e0*/  @!P0 IMAD.WIDE.U32 R18, R23, 0x2, R18 ;  /* 0x0000000217128825 */ /* 0x004fe200078e0012 */
[----:B------:R-:W-:-:S06]  /*02f0*/  PRMT R23, RZ, 0x7610, R23 ;  /* 0x00007610ff177816 */ /* 0x000fcc0000000017 */
[----:B------:R-:W5:Y:S01]  /*0300*/  @!P0 LDG.E.U16 R23, desc[UR4][R18.64] ;  /* 0x0000000412178981 */ /* 0x000f62000c1e1500 */
[----:B------:R-:W-:-:S04]  /*0310*/  ISETP.GE.U32.AND P0, PT, R5, R6, PT ;  /* 0x000000060500720c */ /* 0x000fc80003f06070 */
[----:B------:R-:W2:Y:S01]  /*0320*/  @!P6 LDC.64 R2, c[0x0][0x390] ;  /* 0x0000e400ff02eb82 */ /* 0x000ea20000000a00 */
[----:B-1----:R-:W-:Y:S01]  /*0330*/  @!P3 IMAD.WIDE.U32 R12, R21, 0x2, R12 ;  /* 0x00000002150cb825 */ /* 0x002fe200078e000c */
[----:B------:R-:W-:Y:S02]  /*0340*/  PRMT R21, RZ, 0x7610, R21 ;  /* 0x00007610ff157816 */ /* 0x000fe40000000015 */
[----:B------:R-:W-:-:S04]  /*0350*/  @!P6 IADD3 R25, PT, PT, R8, R25, RZ ;  /* 0x000000190819e210 */ /* 0x000fc80007ffe0ff */
[----:B------:R1:W5:Y:S01]  /*0360*/  @!P4 LDG.E.U16 R21, desc[UR4][R10.64] ;  /* 0x000000040a15c981 */ /* 0x000362000c1e1500 */
[----:B0-----:R-:W-:Y:S01]  /*0370*/  @!P2 IMAD.WIDE.U32 R14, R9, 0x2, R14 ;  /* 0x00000002090ea825 */ /* 0x001fe200078e000e */
[----:B------:R-:W-:Y:S01]  /*0380*/  PRMT R20, RZ, 0x7610, R20 ;  /* 0x00007610ff147816 */ /* 0x000fe20000000014 */
[----:B-1----:R-:W0:Y:S02]  /*0390*/  @!P0 LDC.64 R10, c[0x0][0x388] ;  /* 0x0000e200ff0a8b82 */ /* 0x002e240000000a00 */
[----:B---3--:R-:W-:Y:S01]  /*03a0*/  @!P1 IMAD.WIDE.U32 R16, R7, 0x2, R16 ;  /* 0x0000000207109825 */ /* 0x008fe200078e0010 */
[----:B------:R-:W-:Y:S02]  /*03b0*/  PRMT R9, RZ, 0x7610, R9 ;  /* 0x00007610ff097816 */ /* 0x000fe40000000009 */
[----:B------:R1:W5:Y:S01]  /*03c0*/  @!P2 LDG.E.U16 R20, desc[UR4][R14.64] ;  /* 0x000000040e14a981 */ /* 0x000362000c1e1500 */
[----:B------:R-:W-:Y:S01]  /*03d0*/  PRMT R22, RZ, 0x7610, R22 ;  /* 0x00007610ff167816 */ /* 0x000fe20000000016 */
[----:B--2---:R-:W-:Y:S01]  /*03e0*/  @!P6 IMAD.WIDE.U32 R2, R25, 0x2, R2 ;  /* 0x000000021902e825 */ /* 0x004fe200078e0002 */
[----:B------:R-:W-:Y:S01]  /*03f0*/  PRMT R7, RZ, 0x7610, R7 ;  /* 0x00007610ff077816 */ /* 0x000fe20000000007 */
[----:B------:R2:W5:Y:S02]  /*0400*/  @!P1 LDG.E.U16 R9, desc[UR4][R16.64] ;  /* 0x0000000410099981 */ /* 0x000564000c1e1500 */
[----:B------:R-:W-:-:S02]  /*0410*/  VIADD R25, R5, 0x100 ;  /* 0x0000010005197836 */ /* 0x000fc40000000000 */
[----:B------:R3:W5:Y:S01]  /*0420*/  @!P3 LDG.E.U16 R22, desc[UR4][R12.64] ;  /* 0x000000040c16b981 */ /* 0x000762000c1e1500 */
[----:B-1----:R-:W-:Y:S02]  /*0430*/  VIADD R15, R5, 0x280 ;  /* 0x00000280050f7836 */ /* 0x002fe40000000000 */
[----:B------:R-:W-:Y:S01]  /*0440*/  ISETP.GE.U32.AND P1, PT, R25, R6, PT ;  /* 0x000000061900720c */ /* 0x000fe20003f26070 */
[----:B------:R1:W5:Y:S01]  /*0450*/  @!P6 LDG.E.U16 R7, desc[UR4][R2.64] ;  /* 0x000000040207e981 */ /* 0x000362000c1e1500 */
[----:B------:R-:W-:Y:S01]  /*0460*/  BSSY.RECONVERGENT B0, `(.L_x_3582) ;  /* 0x0000016000007945 */ /* 0x000fe20003800200 */
[C---:B--2---:R-:W-:Y:S02]  /*0470*/  IADD3 R17, PT, PT, R5.reuse, 0x300, RZ ;  /* 0x0000030005117810 */ /* 0x044fe40007ffe0ff */
[C---:B---3--:R-:W-:Y:S02]  /*0480*/  IADD3 R13, PT, PT, R5.reuse, 0x180, RZ ;  /* 0x00000180050d7810 */ /* 0x048fe40007ffe0ff */
[----:B-1----:R-:W-:-:S02]  /*0490*/  IADD3 R3, PT, PT, R5, 0x200, RZ ;  /* 0x0000020005037810 */ /* 0x002fc40007ffe0ff */
[----:B------:R-:W-:Y:S02]  /*04a0*/  P2R R14, PR, RZ, 0x2 ;  /* 0x00000002ff0e7803 */ /* 0x000fe40000000000 */
[-C--:B------:R-:W-:Y:S02]  /*04b0*/  ISETP.GE.U32.AND P1, PT, R13, R6.reuse, PT ;  /* 0x000000060d00720c */ /* 0x080fe40003f26070 */
[-C--:B------:R-:W-:Y:S02]  /*04c0*/  ISETP.GE.U32.AND P2, PT, R3, R6.reuse, PT ;  /* 0x000000060300720c */ /* 0x080fe40003f46070 */
[-C--:B------:R-:W-:Y:S01]  /*04d0*/  ISETP.GE.U32.AND P3, PT, R15, R6.reuse, PT ;  /* 0x000000060f00720c */ /* 0x080fe20003f66070 */
[----:B------:R-:W-:Y:S01]  /*04e0*/  VIADD R15, R5, 0x380 ;  /* 0x00000380050f7836 */ /* 0x000fe20000000000 */
[----:B------:R-:W-:Y:S02]  /*04f0*/  ISETP.GE.U32.AND P4, PT, R17, R6, PT ;  /* 0x000000061100720c */ /* 0x000fe40003f86070 */
[----:B------:R-:W-:-:S02]  /*0500*/  IADD3 R13, PT, PT, R5, 0x80, RZ ;  /* 0x00000080050d7810 */ /* 0x000fc40007ffe0ff */
[----:B------:R-:W-:Y:S01]  /*0510*/  @!P0 IADD3 R3, PT, PT, R8, R5, RZ ;  /* 0x0000000508038210 */ /* 0x000fe20007ffe0ff */
[----:B0-----:R-:W-:Y:S08]  /*0520*/  @P0 BRA `(.L_x_3583) ;  /* 0x0000000000240947 */ /* 0x001ff00003800000 */
        /* <DEDUP_REMOVED lines=9> */
.L_x_3583:
[----:B------:R-:W-:Y:S05]  /*05c0*/  BSYNC.RECONVERGENT B0 ;  /* 0x0000000000007941 */ /* 0x000fea0003800200 */
.L_x_3582:
[-C--:B------:R-:W-:Y:S01]  /*05d0*/  ISETP.GE.U32.AND P6, PT, R13, R6.reuse, PT ;  /* 0x000000060d00720c */ /* 0x080fe20003fc6070 */
[----:B------:R-:W-:Y:S01]  /*05e0*/  BSSY.RECONVERGENT B0, `(.L_x_3584) ;  /* 0x000000d000007945 */ /* 0x000fe20003800200 */
[----:B------:R-:W-:Y:S01]  /*05f0*/  @!P0 IMAD.WIDE.U32 R2, R3, 0x2, R10 ;  /* 0x0000000203028825 */ /* 0x000fe200078e000a */
[----:B------:R-:W-:-:S10]  /*0600*/  ISETP.GE.U32.AND P5, PT, R15, R6, PT ;  /* 0x000000060f00720c */ /* 0x000fd40003fa6070 */
        /* <DEDUP_REMOVED lines=10> */
.L_x_3585:
[----:B------:R-:W-:Y:S05]  /*06b0*/  BSYNC.RECONVERGENT B0 ;  /* 0x0000000000007941 */ /* 0x000fea0003800200 */
.L_x_3584:
[----:B------:R-:W-:Y:S01]  /*06c0*/  ISETP.NE.AND P6, PT, R14, RZ, PT ;  /* 0x000000ff0e00720c */ /* 0x000fe20003fc5270 */
[----:B------:R-:W-:-:S12]  /*06d0*/  BSSY.RECONVERGENT B0, `(.L_x_3586) ;  /* 0x000000b000007945 */ /* 0x000fd80003800200 */
[----:B------:R-:W-:Y:S05]  /*06e0*/  @P6 BRA `(.L_x_3587) ;  /* 0x0000000000246947 */ /* 0x000fea0003800000 */
[----:B-----5:R-:W0:Y:S01]  /*06f0*/  LDC.U16 R4, c[0x0][0x386] ;  /* 0x0000e180ff047b82 */ /* 0x020e220000000400 */
[----:B------:R-:W-:Y:S02]  /*0700*/  HADD2.F32 R0, -RZ, R0.H0_H0 ;  /* 0x20000000ff007230 */ /* 0x000fe40000004100 */
[----:B0-----:R-:W-:-:S04]  /*0710*/  HADD2.F32 R4, -RZ, R4.H0_H0 ;  /* 0x20000004ff047230 */ /* 0x001fc80000004100 */
[----:B------:R-:W0:Y:S02]  /*0720*/  MUFU.RCP R11, R4 ;  /* 0x00000004000b7308 */ /* 0x000e240000001000 */
[----:B0-----:R-:W-:-:S05]  /*0730*/  FMUL.FTZ R0, R0, R11 ;  /* 0x0000000b00007220 */ /* 0x001fca0000410000 */
[----:B------:R-:W-:-:S05]  /*0740*/  F2FP.F16.F32.PACK_AB R0, RZ, R0 ;  /* 0x00000000ff00723e */ /* 0x000fca00000000ff */
[----:B------:R-:W-:-:S04]  /*0750*/  HADD2.F32 R0, -RZ, R0.H0_H0 ;  /* 0x20000000ff007230 */ /* 0x000fc80000004100 */
[----:B------:R-:W0:Y:S02]  /*0760*/  FRND.TRUNC R11, R0 ;  /* 0x00000000000b7307 */ /* 0x000e24000020d000 */
[----:B0-----:R-:W-:-:S07]  /*0770*/  F2FP.F16.F32.PACK_AB R11, RZ, R11 ;  /* 0x0000000bff0b723e */ /* 0x001fce00000000ff */
.L_x_3587:
[----:B------:R-:W-:Y:S05]  /*0780*/  BSYNC.RECONVERGENT B0 ;  /* 0x0000000000007941 */ /* 0x000fea0003800200 */
.L_x_3586:
        /* <DEDUP_REMOVED lines=8> */
[----:B------:R-:W-:-:S04]  /*0810*/  HADD2.F32 R21, -RZ, R21.H0_H0 ;  /* 0x20000015ff157230 */ /* 0x000fc80000004100 */
[----:B------:R-:W0:Y:S02]  /*0820*/  FRND.TRUNC R14, R21 ;  /* 0x00000015000e7307 */ /* 0x000e24000020d000 */
[----:B0-----:R-:W-:-:S07]  /*0830*/  F2FP.F16.F32.PACK_AB R14, RZ, R14 ;  /* 0x0000000eff0e723e */ /* 0x001fce00000000ff */
.L_x_3589:
[----:B------:R-:W-:Y:S05]  /*0840*/  BSYNC.RECONVERGENT B0 ;  /* 0x0000000000007941 */ /* 0x000fea0003800200 */
.L_x_3588:
[----:B------:R-:W-:Y:S04]  /*0850*/  BSSY.RECONVERGENT B0, `(.L_x_3590) ;  /* 0x000000b000007945 */ /* 0x000fe80003800200 */
        /* <DEDUP_REMOVED lines=10> */
.L_x_3591:
[----:B------:R-:W-:Y:S05]  /*0900*/  BSYNC.RECONVERGENT B0 ;  /* 0x0000000000007941 */ /* 0x000fea0003800200 */
.L_x_3590:
        /* <DEDUP_REMOVED lines=11> */
.L_x_3593:
[----:B------:R-:W-:Y:S05]  /*09c0*/  BSYNC.RECONVERGENT B0 ;  /* 0x0000000000007941 */ /* 0x000fea0003800200 */
.L_x_3592:
        /* <DEDUP_REMOVED lines=11> */
.L_x_3595:
[----:B------:R-:W-:Y:S05]  /*0a80*/  BSYNC.RECONVERGENT B0 ;  /* 0x0000000000007941 */ /* 0x000fea0003800200 */
.L_x_3594:
        /* <DEDUP_REMOVED lines=11> */
.L_x_3597:
[----:B------:R-:W-:Y:S05]  /*0b40*/  BSYNC.RECONVERGENT B0 ;  /* 0x0000000000007941 */ /* 0x000fea0003800200 */
.L_x_3596:
[----:B------:R-:W-:Y:S01]  /*0b50*/  @!P0 MOV R5, R13 ;  /* 0x0000000d00058202 */ /* 0x000fe20000000f00 */
[----:B------:R0:W-:Y:S01]  /*0b60*/  @!P0 STG.E.U16 desc[UR4][R2.64], R12 ;  /* 0x0000000c02008986 */ /* 0x0001e2000c101504 */
[----:B------:R-:W-:Y:S04]  /*0b70*/  BSSY.RECONVERGENT B0, `(.L_x_3598) ;  /* 0x000002d000007945 */ /* 0x000fe80003800200 */
[----:B------:R-:W-:Y:S01]  /*0b80*/  BSSY.RELIABLE B1, `(.L_x_3599) ;  /* 0x0000025000017945 */ /* 0x000fe20003800100 */
[----:B------:R-:W-:-:S13]  /*0b90*/  ISETP.GE.U32.AND P0, PT, R5, R6, PT ;  /* 0x000000060500720c */ /* 0x000fda0003f06070 */
[----:B0-----:R-:W-:Y:S05]  /*0ba0*/  @P0 BRA `(.L_x_3600) ;  /* 0x0000000000300947 */ /* 0x001fea0003800000 */
        /* <DEDUP_REMOVED lines=12> */
.L_x_3600:
[----:B------:R-:W-:-:S13]  /*0c70*/  ISETP.GE.U32.AND P0, PT, R5, R6, PT ;  /* 0x000000060500720c */ /* 0x000fda0003f06070 */
[----:B------:R-:W-:Y:S05]  /*0c80*/  @P0 BRA `(.L_x_3602) ;  /* 0x0000000000300947 */ /* 0x000fea0003800000 */
[----:B0-----:R-:W0:Y:S01]  /*0c90*/  LDC.64 R2, c[0x0][0x388] ;  /* 0x0000e200ff027b82 */ /* 0x001e220000000a00 */
[----:B------:R-:W-:Y:S02]  /*0ca0*/  IADD3 R11, PT, PT, R8, R5, RZ ;  /* 0x00000005080b7210 */ /* 0x000fe40007ffe0ff */
[----:B------:R-:W-:-:S03]  /*0cb0*/  IADD3 R5, PT, PT, R5, 0x80, RZ ;  /* 0x0000008005057810 */ /* 0x000fc60007ffe0ff */
[----:B0-----:R-:W-:-:S05]  /*0cc0*/  IMAD.WIDE.U32 R2, R11, 0x2, R2 ;  /* 0x000000020b027825 */ /* 0x001fca00078e0002 */
[----:B------:R1:W-:Y:S02]  /*0cd0*/  STG.E.U16 desc[UR4][R2.64], R14 ;  /* 0x0000000e02007986 */ /* 0x0003e4000c101504 */
.L_x_3601:
[----:B------:R-:W-:-:S13]  /*0ce0*/  ISETP.GE.U32.AND P0, PT, R5, R6, PT ;  /* 0x000000060500720c */ /* 0x000fda0003f06070 */
[----:B------:R-:W-:Y:S05]  /*0cf0*/  @P0 BRA `(.L_x_3603) ;  /* 0x0000000000340947 */ /* 0x000fea0003800000 */
[----:B01----:R-:W0:Y:S01]  /*0d00*/  LDC.64 R2, c[0x0][0x388] ;  /* 0x0000e200ff027b82 */ /* 0x003e220000000a00 */
[----:B------:R-:W-:Y:S01]  /*0d10*/  IMAD.IADD R11, R8, 0x1, R5 ;  /* 0x00000001080b7824 */ /* 0x000fe200078e0205 */
[----:B------:R-:W-:-:S03]  /*0d20*/  IADD3 R5, PT, PT, R5, 0x80, RZ ;  /* 0x0000008005057810 */ /* 0x000fc60007ffe0ff */
[----:B0-----:R-:W-:-:S05]  /*0d30*/  IMAD.WIDE.U32 R2, R11, 0x2, R2 ;  /* 0x000000020b027825 */ /* 0x001fca00078e0002 */
[----:B-----5:R1:W-:Y:S02]  /*0d40*/  STG.E.U16 desc[UR4][R2.64], R4 ;  /* 0x0000000402007986 */ /* 0x0203e4000c101504 */
.L_x_3602:
[----:B------:R-:W-:-:S13]  /*0d50*/  ISETP.GE.U32.AND P0, PT, R5, R6, PT ;  /* 0x000000060500720c */ /* 0x000fda0003f06070 */
[----:B------:R-:W-:Y:S05]  /*0d60*/  @P0 BREAK.RELIABLE B1 ;  /* 0x0000000000010942 */ /* 0x000fea0003800100 */
[----:B------:R-:W-:Y:S05]  /*0d70*/  @P0 BRA `(.L_x_3604) ;  /* 0x0000000000300947 */ /* 0x000fea0003800000 */
[----:B01----:R-:W0:Y:S01]  /*0d80*/  LDC.64 R2, c[0x0][0x388] ;  /* 0x0000e200ff027b82 */ /* 0x003e220000000a00 */
[----:B------:R-:W-:Y:S01]  /*0d90*/  IADD3 R11, PT, PT, R8, R5, RZ ;  /* 0x00000005080b7210 */ /* 0x000fe20007ffe0ff */
[----:B------:R-:W-:-:S04]  /*0da0*/  VIADD R5, R5, 0x80 ;  /* 0x0000008005057836 */ /* 0x000fc80000000000 */
[----:B0-----:R-:W-:-:S05]  /*0db0*/  IMAD.WIDE.U32 R2, R11, 0x2, R2 ;  /* 0x000000020b027825 */ /* 0x001fca00078e0002 */
[----:B-----5:R2:W-:Y:S02]  /*0dc0*/  STG.E.U16 desc[UR4][R2.64], R0 ;  /* 0x0000000002007986 */ /* 0x0205e4000c101504 */
.L_x_3603:
[----:B------:R-:W-:Y:S05]  /*0dd0*/  BSYNC.RELIABLE B1 ;  /* 0x0000000000017941 */ /* 0x000fea0003800100 */
.L_x_3599:
[----:B------:R-:W-:-:S13]  /*0de0*/  ISETP.GE.U32.AND P0, PT, R5, R6, PT ;  /* 0x000000060500720c */ /* 0x000fda0003f06070 */
[----:B012---:R-:W0:Y:S01]  /*0df0*/  @!P0 LDC.64 R2, c[0x0][0x388] ;  /* 0x0000e200ff028b82 */ /* 0x007e220000000a00 */
[----:B------:R-:W-:Y:S02]  /*0e00*/  @!P0 IADD3 R11, PT, PT, R8, R5, RZ ;  /* 0x00000005080b8210 */ /* 0x000fe40007ffe0ff */
[----:B------:R-:W-:-:S03]  /*0e10*/  @!P0 IADD3 R5, PT, PT, R5, 0x80, RZ ;  /* 0x0000008005058810 */ /* 0x000fc60007ffe0ff */
[----:B0-----:R-:W-:-:S05]  /*0e20*/  @!P0 IMAD.WIDE.U32 R2, R11, 0x2, R2 ;  /* 0x000000020b028825 */ /* 0x001fca00078e0002 */
[----:B-----5:R2:W-:Y:S02]  /*0e30*/  @!P0 STG.E.U16 desc[UR4][R2.64], R9 ;  /* 0x0000000902008986 */ /* 0x0205e4000c101504 */
.L_x_3604:
[----:B------:R-:W-:Y:S05]  /*0e40*/  BSYNC.RECONVERGENT B0 ;  /* 0x0000000000007941 */ /* 0x000fea0003800200 */
.L_x_3598:
[----:B------:R-:W-:Y:S05]  /*0e50*/  WARPSYNC.ALL ;  /* 0x0000000000007948 */ /* 0x000fea0003800000 */
[----:B------:R-:W-:-:S13]  /*0e60*/  ISETP.GE.U32.AND P0, PT, R5, R6, PT ;  /* 0x000000060500720c */ /* 0x000fda0003f06070 */
[----:B------:R-:W-:Y:S05]  /*0e70*/  @P0 EXIT ;  /* 0x000000000000094d */ /* 0x000fea0003800000 */
[----:B012---:R-:W0:Y:S01]  /*0e80*/  LDC.64 R2, c[0x0][0x388] ;  /* 0x0000e200ff027b82 */ /* 0x007e220000000a00 */
[----:B------:R-:W-:-:S05]  /*0e90*/  IADD3 R5, PT, PT, R8, R5, RZ ;  /* 0x0000000508057210 */ /* 0x000fca0007ffe0ff */
[----:B0-----:R-:W-:-:S05]  /*0ea0*/  IMAD.WIDE.U32 R2, R5, 0x2, R2 ;  /* 0x0000000205027825 */ /* 0x001fca00078e0002 */
[----:B-----5:R-:W-:Y:S01]  /*0eb0*/  STG.E.U16 desc[UR4][R2.64], R7 ;  /* 0x0000000702007986 */ /* 0x020fe2000c101504 */
[----:B------:R-:W-:Y:S05]  /*0ec0*/  EXIT ;  /* 0x000000000000794d */ /* 0x000fea0003800000 */
.L_x_3581:
[----:B------:R-:W0:Y:S01]  /*0ed0*/  S2R R0, SR_TID.X ;  /* 0x0000000000007919 */ /* 0x000e220000002100 */
[----:B------:R-:W1:Y:S02]  /*0ee0*/  LDC.64 R2, c[0x0][0x390] ;  /* 0x0000e400ff027b82 */ /* 0x000e640000000a00 */
[----:B-1----:R-:W-:-:S04]  /*0ef0*/  IMAD.WIDE.U32 R2, R8, 0x2, R2 ;  /* 0x0000000208027825 */ /* 0x002fc800078e0002 */
[----:B0-----:R-:W-:-:S05]  /*0f00*/  IMAD.WIDE.U32 R4, R0, 0x4, R2 ;  /* 0x0000000400047825 */ /* 0x001fca00078e0002 */
[----:B------:R-:W2:Y:S04]  /*0f10*/  LDG.E R7, desc[UR4][R4.64] ;  /* 0x0000000404077981 */ /* 0x000ea8000c1e1900 */
[----:B------:R-:W3:Y:S04]  /*0f20*/  LDG.E R9, desc[UR4][R4.64+0x200] ;  /* 0x0002000404097981 */ /* 0x000ee8000c1e1900 */
[----:B------:R-:W4:Y:S04]  /*0f30*/  LDG.E R6, desc[UR4][R4.64+0x400] ;  /* 0x0004000404067981 */ /* 0x000f28000c1e1900 */
[----:B------:R0:W5:Y:S01]  /*0f40*/  LDG.E R3, desc[UR4][R4.64+0x600] ;  /* 0x0006000404037981 */ /* 0x000162000c1e1900 */
[----:B------:R-:W1:Y:S02]  /*0f50*/  LDC.U16 R2, c[0x0][0x386] ;  /* 0x0000e180ff027b82 */ /* 0x000e640000000400 */
[----:B-1----:R-:W-:-:S06]  /*0f60*/  HADD2.F32 R2, -RZ, R2.H0_H0 ;  /* 0x20000002ff027230 */ /* 0x002fcc0000004100 */
[----:B------:R-:W1:Y:S01]  /*0f70*/  MUFU.RCP R2, R2 ;  /* 0x0000000200027308 */ /* 0x000e620000001000 */
[--C-:B--2---:R-:W-:Y:S02]  /*0f80*/  HADD2.F32 R11, -RZ, R7.reuse.H0_H0 ;  /* 0x20000007ff0b7230 */ /* 0x104fe40000004100 */
[----:B------:R-:W-:Y:S02]  /*0f90*/  HADD2.F32 R7, -RZ, R7.H1_H1 ;  /* 0x30000007ff077230 */ /* 0x000fe40000004100 */
[--C-:B---3--:R-:W-:Y:S02]  /*0fa0*/  HADD2.F32 R13, -RZ, R9.reuse.H0_H0 ;  /* 0x20000009ff0d7230 */ /* 0x108fe40000004100 */
[-C--:B-1----:R-:W-:Y:S01]  /*0fb0*/  FMUL.FTZ R11, R11, R2.reuse ;  /* 0x000000020b0b7220 */ /* 0x082fe20000410000 */
[----:B------:R-:W-:Y:S02]  /*0fc0*/  HADD2.F32 R9, -RZ, R9.H1_H1 ;  /* 0x30000009ff097230 */ /* 0x000fe40000004100 */
[----:B------:R-:W-:Y:S01]  /*0fd0*/  FMUL.FTZ R7, R7, R2 ;  /* 0x0000000207077220 */ /* 0x000fe20000410000 */
[----:B----4-:R-:W-:-:S02]  /*0fe0*/  HADD2.F32 R15, -RZ, R6.H0_H0 ;  /* 0x20000006ff0f7230 */ /* 0x010fc40000004100 */
[-C--:B------:R-:W-:Y:S01]  /*0ff0*/  FMUL.FTZ R13, R13, R2.reuse ;  /* 0x000000020d0d7220 */ /* 0x080fe20000410000 */
[----:B------:R-:W-:Y:S02]  /*1000*/  F2FP.F16.F32.PACK_AB R11, RZ, R11 ;  /* 0x0000000bff0b723e */ /* 0x000fe400000000ff */
[----:B------:R-:W-:Y:S01]  /*1010*/  F2FP.F16.F32.PACK_AB R7, RZ, R7 ;  /* 0x00000007ff07723e */ /* 0x000fe200000000ff */
[-C--:B------:R-:W-:Y:S01]  /*1020*/  FMUL.FTZ R15, R15, R2.reuse ;  /* 0x000000020f0f7220 */ /* 0x080fe20000410000 */
[----:B------:R-:W-:Y:S01]  /*1030*/  F2FP.F16.F32.PACK_AB R13, RZ, R13 ;  /* 0x0000000dff0d723e */ /* 0x000fe200000000ff */
[----:B------:R-:W-:Y:S02]  /*1040*/  HADD2.F32 R11, -RZ, R11.H0_H0 ;  /* 0x2000000bff0b7230 */ /* 0x000fe40000004100 */
[----:B0-----:R-:W-:Y:S02]  /*1050*/  HADD2.F32 R5, -RZ, R7.H0_H0 ;  /* 0x20000007ff057230 */ /* 0x001fe40000004100 */
[----:B------:R-:W-:Y:S01]  /*1060*/  FMUL.FTZ R7, R9, R2 ;  /* 0x0000000209077220 */ /* 0x000fe20000410000 */
[----:B------:R5:W-:Y:S01]  /*1070*/  FRND.TRUNC R4, R11 ;  /* 0x0000000b00047307 */ /* 0x000be2000020d000 */
[----:B------:R-:W-:Y:S01]  /*1080*/  HADD2.F32 R9, -RZ, R13.H0_H0 ;  /* 0x2000000dff097230 */ /* 0x000fe20000004100 */
[----:B------:R-:W-:Y:S01]  /*1090*/  F2FP.F16.F32.PACK_AB R15, RZ, R15 ;  /* 0x0000000fff0f723e */ /* 0x000fe200000000ff */
[----:B------:R-:W-:Y:S01]  /*10a0*/  HADD2.F32 R13, -RZ, R6.H1_H1 ;  /* 0x30000006ff0d7230 */ /* 0x000fe20000004100 */
[----:B------:R-:W-:-:S03]  /*10b0*/  F2FP.F16.F32.PACK_AB R7, RZ, R7 ;  /* 0x00000007ff07723e */ /* 0x000fc600000000ff */
[----:B------:R-:W-:Y:S02]  /*10c0*/  HADD2.F32 R15, -RZ, R15.H0_H0 ;  /* 0x2000000fff0f7230 */ /* 0x000fe40000004100 */
[-C--:B------:R-:W-:Y:S01]  /*10d0*/  FMUL.FTZ R13, R13, R2.reuse ;  /* 0x000000020d0d7220 */ /* 0x080fe20000410000 */
[--C-:B-----5:R-:W-:Y:S01]  /*10e0*/  HADD2.F32 R11, -RZ, R3.reuse.H0_H0 ;  /* 0x20000003ff0b7230 */ /* 0x120fe20000004100 */
[----:B------:R-:W0:Y:S01]  /*10f0*/  FRND.TRUNC R5, R5 ;  /* 0x0000000500057307 */ /* 0x000e22000020d000 */
[----:B------:R-:W-:Y:S02]  /*1100*/  HADD2.F32 R3, -RZ, R3.H1_H1 ;  /* 0x30000003ff037230 */ /* 0x000fe40000004100 */
[----:B------:R-:W-:Y:S02]  /*1110*/  HADD2.F32 R10, -RZ, R7.H0_H0 ;  /* 0x20000007ff0a7230 */ /* 0x000fe40000004100 */
[-C--:B------:R-:W-:Y:S01]  /*1120*/  FMUL.FTZ R11, R11, R2.reuse ;  /* 0x000000020b0b7220 */ /* 0x080fe20000410000 */
[----:B------:R-:W1:Y:S01]  /*1130*/  LDC.64 R6, c[0x0][0x388] ;  /* 0x0000e200ff067b82 */ /* 0x000e620000000a00 */
[----:B------:R-:W-:Y:S01]  /*1140*/  FMUL.FTZ R3, R3, R2 ;  /* 0x0000000203037220 */ /* 0x000fe20000410000 */
[----:B------:R-:W-:Y:S01]  /*1150*/  F2FP.F16.F32.PACK_AB R13, RZ, R13 ;  /* 0x0000000dff0d723e */ /* 0x000fe200000000ff */
[----:B------:R-:W-:Y:S01]  /*1160*/  FRND.TRUNC R9, R9 ;  /* 0x0000000900097307 */ /* 0x000fe2000020d000 */
[----:B------:R-:W-:-:S02]  /*1170*/  F2FP.F16.F32.PACK_AB R11, RZ, R11 ;  /* 0x0000000bff0b723e */ /* 0x000fc400000000ff */
[----:B------:R-:W-:Y:S01]  /*1180*/  F2FP.F16.F32.PACK_AB R3, RZ, R3 ;  /* 0x00000003ff03723e */ /* 0x000fe200000000ff */
[----:B------:R-:W-:Y:S02]  /*1190*/  HADD2.F32 R13, -RZ, R13.H0_H0 ;  /* 0x2000000dff0d7230 */ /* 0x000fe40000004100 */
[----:B------:R-:W-:Y:S01]  /*11a0*/  HADD2.F32 R11, -RZ, R11.H0_H0 ;  /* 0x2000000bff0b7230 */ /* 0x000fe20000004100 */
[----:B0-----:R-:W-:Y:S01]  /*11b0*/  F2FP.F16.F32.PACK_AB R5, R5, R4 ;  /* 0x000000040505723e */ /* 0x001fe200000000ff */
[----:B------:R-:W-:Y:S01]  /*11c0*/  HADD2.F32 R3, -RZ, R3.H0_H0 ;  /* 0x20000003ff037230 */ /* 0x000fe20000004100 */
[----:B------:R-:W0:Y:S08]  /*11d0*/  FRND.TRUNC R10, R10 ;  /* 0x0000000a000a7307 */ /* 0x000e30000020d000 */
[----:B------:R-:W-:Y:S01]  /*11e0*/  FRND.TRUNC R15, R15 ;  /* 0x0000000f000f7307 */ /* 0x000fe2000020d000 */
[----:B-1----:R-:W-:Y:S01]  /*11f0*/  IMAD.WIDE.U32 R6, R8, 0x2, R6 ;  /* 0x0000000208067825 */ /* 0x002fe200078e0006 */
[----:B0-----:R-:W-:-:S06]  /*1200*/  F2FP.F16.F32.PACK_AB R9, R10, R9 ;  /* 0x000000090a09723e */ /* 0x001fcc00000000ff */
[----:B------:R-:W0:Y:S01]  /*1210*/  FRND.TRUNC R2, R13 ;  /* 0x0000000d00027307 */ /* 0x000e22000020d000 */
[----:B------:R-:W-:-:S05]  /*1220*/  IMAD.WIDE.U32 R6, R0, 0x4, R6 ;  /* 0x0000000400067825 */ /* 0x000fca00078e0006 */
[----:B------:R-:W-:Y:S02]  /*1230*/  STG.E desc[UR4][R6.64], R5 ;  /* 0x0000000506007986 */ /* 0x000fe4000c101904 */
[----:B------:R-:W-:Y:S02]  /*1240*/  FRND.TRUNC R11, R11 ;  /* 0x0000000b000b7307 */ /* 0x000fe4000020d000 */
[----:B------:R-:W-:Y:S01]  /*1250*/  STG.E desc[UR4][R6.64+0x200], R9 ;  /* 0x0002000906007986 */ /* 0x000fe2000c101904 */
[----:B0-----:R-:W-:-:S05]  /*1260*/  F2FP.F16.F32.PACK_AB R15, R2, R15 ;  /* 0x0000000f020f723e */ /* 0x001fca00000000ff */
[----:B------:R-:W0:Y:S01]  /*1270*/  FRND.TRUNC R12, R3 ;  /* 0x00000003000c7307 */ /* 0x000e22000020d000 */
[----:B------:R-:W-:Y:S01]  /*1280*/  STG.E desc[UR4][R6.64+0x400], R15 ;  /* 0x0004000f06007986 */ /* 0x000fe2000c101904 */
[----:B0-----:R-:W-:-:S05]  /*1290*/  F2FP.F16.F32.PACK_AB R13, R12, R11 ;  /* 0x0000000b0c0d723e */ /* 0x001fca00000000ff */
[----:B------:R-:W-:Y:S01]  /*12a0*/  STG.E desc[UR4][R6.64+0x600], R13 ;  /* 0x0006000d06007986 */ /* 0x000fe2000c101904 */
[----:B------:R-:W-:Y:S05]  /*12b0*/  EXIT ;  /* 0x000000000000794d */ /* 0x000fea0003800000 */
.L_x_3605:
        /* <DEDUP_REMOVED lines=12> */
.L_x_23145:


//--------------------- .text._ZN2at6native29vectorized_elementwise_kernelILi4ENS0_13BUnaryFunctorIN3c104HalfES4_S4_ZZZNS0_15binary_internal21div_trunc_kernel_cudaERNS_18TensorIteratorBaseEENKUlvE1_clEvENKUlvE1_clEvEUlS4_S4_E_EESt5arrayIPcLm2EEEEviT0_T1_ --------------------------
	.section	.text._ZN2at6native29vectorized_elementwise_kernelILi4ENS0_13BUnaryFunctorIN3c104HalfES4_S4_ZZZNS0_15binary_internal21div_trunc_kernel_cudaERNS_18TensorIteratorBaseEENKUlvE1_clEvENKUlvE1_clEvEUlS4_S4_E_EESt5arrayIPcLm2EEEEviT0_T1_,"ax",@progbits
	.align	128
        .global         _ZN2at6native29vectorized_elementwise_kernelILi4ENS0_13BUnaryFunctorIN3c104HalfES4_S4_ZZZNS0_15binary_internal21div_trunc_kernel_cudaERNS_18TensorIteratorBaseEENKUlvE1_clEvENKUlvE1_clEvEUlS4_S4_E_EESt5arrayIPcLm2EEEEviT0_T1_
        .type           _ZN2at6native29vectorized_elementwise_kernelILi4ENS0_13BUnaryFunctorIN3c104HalfES4_S4_ZZZNS0_15binary_internal21div_trunc_kernel_cudaERNS_18TensorIteratorBaseEENKUlvE1_clEvENKUlvE1_clEvEUlS4_S4_E_EESt5arrayIPcLm2EEEEviT0_T1_,@function
        .size           _ZN2at6native29vectorized_elementwise_kernelILi4ENS0_13BUnaryFunctorIN3c104HalfES4_S4_ZZZNS0_15binary_internal21div_trunc_kernel_cudaERNS_18TensorIteratorBaseEENKUlvE1_clEvENKUlvE1_clEvEUlS4_S4_E_EESt5arrayIPcLm2EEEEviT0_T1_,(.L_x_23146 - _ZN2at6native29vectorized_elementwise_kernelILi4ENS0_13BUnaryFunctorIN3c104HalfES4_S4_ZZZNS0_15binary_internal21div_trunc_kernel_cudaERNS_18TensorIteratorBaseEENKUlvE1_clEvENKUlvE1_clEvEUlS4_S4_E_EESt5arrayIPcLm2EEEEviT0_T1_)
        .other          _ZN2at6native29vectorized_elementwise_kernelILi4ENS0_13BUnaryFunctorIN3c104HalfES4_S4_ZZZNS0_15binary_internal21div_trunc_kernel_cudaERNS_18TensorIteratorBaseEENKUlvE1_clEvENKUlvE1_clEvEUlS4_S4_E_EESt5arrayIPcLm2EEEEviT0_T1_,@"STO_CUDA_ENTRY STV_DEFAULT"
_ZN2at6native29vectorized_elementwise_kernelILi4ENS0_13BUnaryFunctorIN3c104HalfES4_S4_ZZZNS0_15binary_internal21div_trunc_kernel_cudaERNS_18TensorIteratorBaseEENKUlvE1_clEvENKUlvE1_clEvEUlS4_S4_E_EESt5arrayIPcLm2EEEEviT0_T1_:
.text._ZN2at6native29vectorized_elementwise_kernelILi4ENS0_13BUnaryFunctorIN3c104HalfES4_S4_ZZZNS0_15binary_internal21div_trunc_kernel_cudaERNS_18TensorIteratorBaseEENKUlvE1_clEvENKUlvE1_clEvEUlS4_S4_E_EESt5arrayIPcLm2EEEEviT0_T1_:
        /* <DEDUP_REMOVED lines=92> */
.L_x_3608:
[----:B------:R-:W-:Y:S05]  /*05c0*/  BSYNC.RECONVERGENT B0 ;  /* 0x0000000000007941 */ /* 0x000fea0003800200 */
.L_x_3607:
        /* <DEDUP_REMOVED lines=14> */
.L_x_3610:
[----:B------:R-:W-:Y:S05]  /*06b0*/  BSYNC.RECONVERGENT B0 ;  /* 0x0000000000007941 */ /* 0x000fea0003800200 */
.L_x_3609:
        /* <DEDUP_REMOVED lines=12> */
.L_x_3612:
[----:B------:R-:W-:Y:S05]  /*0780*/  BSYNC.RECONVERGENT B0 ;  /* 0x0000000000007941 */ /* 0x000fea0003800200 */
.L_x_3611:
        /* <DEDUP_REMOVED lines=11> */
.L_x_3614:
[----:B------:R-:W-:Y:S05]  /*0840*/  BSYNC.RECONVERGENT B0 ;  /* 0x0000000000007941 */ /* 0x000fea0003800200 */
.L_x_3613:
        /* <DEDUP_REMOVED lines=11> */
.L_x_3616:
[----:B------:R-:W-:Y:S05]  /*0900*/  BSYNC.RECONVERGENT B0 ;  /* 0x0000000000007941 */ /* 0x000fea0003800200 */
.L_x_3615:
        /* <DEDUP_REMOVED lines=11> */
.L_x_3618:
[----:B------:R-:W-:Y:S05]  /*09c0*/  BSYNC.RECONVERGENT B0 ;  /* 0x0000000000007941 */ /* 0x000fea0003800200 */
.L_x_3617:
        /* <DEDUP_REMOVED lines=11> */
.L_x_3620:
[----:B------:R-:W-:Y:S05]  /*0a80*/  BSYNC.RECONVERGENT B0 ;  /* 0x0000000000007941 */ /* 0x000fea0003800200 */
.L_x_3619:
        /* <DEDUP_REMOVED lines=11> */
.L_x_3622:
[----:B------:R-:W-:Y:S05]  /*0b40*/  BSYNC.RECONVERGENT B0 ;  /* 0x0000000000007941 */ /* 0x000fea0003800200 */
.L_x_3621:
        /* <DEDUP_REMOVED lines=18> */
.L_x_3625:
[----:B------:R-:W-:-:S13]  /*0c70*/  ISETP.GE.U32.AND P0, PT, R5, R6, PT ;  /* 0x000000060500720c */ /* 0x000fda0003f06070 */
[----:B------:R-:W-:Y:S05]  /*0c80*/  @P0 BRA `(.L_x_3627) ;  /* 0x0000000000300947 */ /* 0x000fea0003800000 */
[----:B0-----:R-:W0:Y:S01]  /*0c90*/  LDC.64 R2, c[0x0][0x388] ;  /* 0x0000e200ff027b82 */ /* 0x001e220000000a00 */
[----:B------:R-:W-:Y:S02]  /*0ca0*/  IADD3 R11, PT, PT, R8, R5, RZ ;  /* 0x00000005080b7210 */ /* 0x000fe40007ffe0ff */
[----:B------:R-:W-:-:S03]  /*0cb0*/  IADD3 R5, PT, PT, R5, 0x80, RZ ;  /* 0x0000008005057810 */ /* 0x000fc60007ffe0ff */
[----:B0-----:R-:W-:-:S05]  /*0cc0*/  IMAD.WIDE.U32 R2, R11, 0x2, R2 ;  /* 0x000000020b027825 */ /* 0x001fca00078e0002 */
[----:B------:R1:W-:Y:S02]  /*0cd0*/  STG.E.U16 desc[UR4][R2.64], R14 ;  /* 0x0000000e02007986 */ /* 0x0003e4000c101504 */
.L_x_3626:
[----:B------:R-:W-:-:S13]  /*0ce0*/  ISETP.GE.U32.AND P0, PT, R5, R6, PT ;  /* 0x000000060500720c */ /* 0x000fda0003f06070 */
[----:B------:R-:W-:Y:S05]  /*0cf0*/  @P0 BRA `(.L_x_3628) ;  /* 0x0000000000340947 */ /* 0x000fea0003800000 */
[----:B01----:R-:W0:Y:S01]  /*0d00*/  LDC.64 R2, c[0x0][0x388] ;  /* 0x0000e200ff027b82 */ /* 0x003e220000000a00 */
[----:B------:R-:W-:Y:S01]  /*0d10*/  IMAD.IADD R11, R8, 0x1, R5 ;  /* 0x00000001080b7824 */ /* 0x000fe200078e0205 */
[----:B------:R-:W-:-:S03]  /*0d20*/  IADD3 R5, PT, PT, R5, 0x80, RZ ;  /* 0x0000008005057810 */ /* 0x000fc60007ffe0ff */
[----:B0-----:R-:W-:-:S05]  /*0d30*/  IMAD.WIDE.U32 R2, R11, 0x2, R2 ;  /* 0x000000020b027825 */ /* 0x001fca00078e0002 */
[----:B-----5:R1:W-:Y:S02]  /*0d40*/  STG.E.U16 desc[UR4][R2.64], R4 ;  /* 0x0000000402007986 */ /* 0x0203e4000c101504 */
.L_x_3627:
        /* <DEDUP_REMOVED lines=8> */
.L_x_3628:
[----:B------:R-:W-:Y:S05]  /*0dd0*/  BSYNC.RELIABLE B1 ;  /* 0x0000000000017941 */ /* 0x000fea0003800100 */
.L_x_3624:
[----:B------:R-:W-:-:S13]  /*0de0*/  ISETP.GE.U32.AND P0, PT, R5, R6, PT ;  /* 0x000000060500720c */ /* 0x000fda0003f06070 */
[----:B012---:R-:W0:Y:S01]  /*0df0*/  @!P0 LDC.64 R2, c[0x0][0x388] ;  /* 0x0000e200ff028b82 */ /* 0x007e220000000a00 */
[----:B------:R-:W-:Y:S02]  /*0e00*/  @!P0 IADD3 R11, PT, PT, R8, R5, RZ ;  /* 0x00000005080b8210 */ /* 0x000fe40007ffe0ff */
[----:B------:R-:W-:-:S03]  /*0e10*/  @!P0 IADD3 R5, PT, PT, R5, 0x80, RZ ;  /* 0x0000008005058810 */ /* 0x000fc60007ffe0ff */
[----:B0-----:R-:W-:-:S05]  /*0e20*/  @!P0 IMAD.WIDE.U32 R2, R11, 0x2, R2 ;  /* 0x000000020b028825 */ /* 0x001fca00078e0002 */
[----:B-----5:R2:W-:Y:S02]  /*0e30*/  @!P0 STG.E.U16 desc[UR4][R2.64], R9 ;  /* 0x0000000902008986 */ /* 0x0205e4000c101504 */
.L_x_3629:
[----:B------:R-:W-:Y:S05]  /*0e40*/  BSYNC.RECONVERGENT B0 ;  /* 0x0000000000007941 */ /* 0x000fea0003800200 */
.L_x_3623:
        /* <DEDUP_REMOVED lines=8> */
.L_x_3606:
[----:B------:R-:W0:Y:S01]  /*0ed0*/  S2R R0, SR_TID.X ;  /* 0x0000000000007919 */ /* 0x000e220000002100 */
[----:B------:R-:W1:Y:S02]  /*0ee0*/  LDC.64 R2, c[0x0][0x390] ;  /* 0x0000e400ff027b82 */ /* 0x000e640000000a00 */
[----:B-1----:R-:W-:-:S04]  /*0ef0*/  IMAD.WIDE.U32 R2, R8, 0x2, R2 ;  /* 0x0000000208027825 */ /* 0x002fc800078e0002 */
[----:B0-----:R-:W-:-:S05]  /*0f00*/  IMAD.WIDE.U32 R10, R0, 0x8, R2 ;  /* 0x00000008000a7825 */ /* 0x001fca00078e0002 */
[----:B------:R-:W2:Y:S04]  /*0f10*/  LDG.E.64 R4, desc[UR4][R10.64] ;  /* 0x000000040a047981 */ /* 0x000ea8000c1e1b00 */
[----:B------:R0:W3:Y:S01]  /*0f20*/  LDG.E.64 R2, desc[UR4][R10.64+0x400] ;  /* 0x000400040a027981 */ /* 0x0000e2000c1e1b00 */
[----:B------:R-:W1:Y:S02]  /*0f30*/  LDC.U16 R6, c[0x0][0x386] ;  /* 0x0000e180ff067b82 */ /* 0x000e640000000400 */
[----:B-1----:R-:W-:-:S06]  /*0f40*/  HADD2.F32 R6, -RZ, R6.H0_H0 ;  /* 0x20000006ff067230 */ /* 0x002fcc0000004100 */
[----:B------:R-:W1:Y:S01]  /*0f50*/  MUFU.RCP R6, R6 ;  /* 0x0000000600067308 */ /* 0x000e620000001000 */
[--C-:B--2---:R-:W-:Y:S02]  /*0f60*/  HADD2.F32 R7, -RZ, R4.reuse.H0_H0 ;  /* 0x20000004ff077230 */ /* 0x104fe40000004100 */
[----:B------:R-:W-:Y:S02]  /*0f70*/  HADD2.F32 R9, -RZ, R4.H1_H1 ;  /* 0x30000004ff097230 */ /* 0x000fe40000004100 */
[----:B0-----:R-:W-:Y:S02]  /*0f80*/  HADD2.F32 R11, -RZ, R5.H1_H1 ;  /* 0x30000005ff0b7230 */ /* 0x001fe40000004100 */
[-C--:B-1----:R-:W-:Y:S01]  /*0f90*/  FMUL.FTZ R7, R7, R6.reuse ;  /* 0x0000000607077220 */ /* 0x082fe20000410000 */
[----:B---3--:R-:W-:Y:S02]  /*0fa0*/  HADD2.F32 R13, -RZ, R2.H1_H1 ;  /* 0x30000002ff0d7230 */ /* 0x008fe40000004100 */
[----:B------:R-:W-:Y:S01]  /*0fb0*/  FMUL.FTZ R9, R9, R6 ;  /* 0x0000000609097220 */ /* 0x000fe20000410000 */
[----:B------:R-:W-:-:S02]  /*0fc0*/  HADD2.F32 R15, -RZ, R3.H1_H1 ;  /* 0x30000003ff0f7230 */ /* 0x000fc40000004100 */
[-C--:B------:R-:W-:Y:S01]  /*0fd0*/  FMUL.FTZ R11, R11, R6.reuse ;  /* 0x000000060b0b7220 */ /* 0x080fe20000410000 */
[----:B------:R-:W-:Y:S01]  /*0fe0*/  F2FP.F16.F32.PACK_AB R7, RZ, R7 ;  /* 0x00000007ff07723e */ /* 0x000fe200000000ff */
[-C--:B------:R-:W-:Y:S01]  /*0ff0*/  FMUL.FTZ R13, R13, R6.reuse ;  /* 0x000000060d0d7220 */ /* 0x080fe20000410000 */
[----:B------:R-:W-:Y:S01]  /*1000*/  F2FP.F16.F32.PACK_AB R9, RZ, R9 ;  /* 0x00000009ff09723e */ /* 0x000fe200000000ff */
[----:B------:R-:W-:Y:S01]  /*1010*/  FMUL.FTZ R15, R15, R6 ;  /* 0x000000060f0f7220 */ /* 0x000fe20000410000 */
[----:B------:R-:W-:Y:S01]  /*1020*/  F2FP.F16.F32.PACK_AB R11, RZ, R11 ;  /* 0x0000000bff0b723e */ /* 0x000fe200000000ff */
[----:B------:R-:W-:Y:S01]  /*1030*/  HADD2.F32 R4, -RZ, R7.H0_H0 ;  /* 0x20000007ff047230 */ /* 0x000fe20000004100 */
[----:B------:R-:W-:Y:S01]  /*1040*/  F2FP.F16.F32.PACK_AB R13, RZ, R13 ;  /* 0x0000000dff0d723e */ /* 0x000fe200000000ff */
[----:B------:R-:W-:Y:S01]  /*1050*/  HADD2.F32 R7, -RZ, R5.H0_H0 ;  /* 0x20000005ff077230 */ /* 0x000fe20000004100 */
[----:B------:R-:W-:Y:S01]  /*1060*/  F2FP.F16.F32.PACK_AB R15, RZ, R15 ;  /* 0x0000000fff0f723e */ /* 0x000fe200000000ff */
[----:B------:R-:W-:-:S02]  /*1070*/  HADD2.F32 R5, -RZ, R9.H0_H0 ;  /* 0x20000009ff057230 */ /* 0x000fc40000004100 */
[----:B------:R-:W-:Y:S02]  /*1080*/  HADD2.F32 R10, -RZ, R11.H0_H0 ;  /* 0x2000000bff0a7230 */ /* 0x000fe40000004100 */
[-C--:B------:R-:W-:Y:S01]  /*1090*/  FMUL.FTZ R7, R7, R6.reuse ;  /* 0x0000000607077220 */ /* 0x080fe20000410000 */
[----:B------:R-:W-:Y:S01]  /*10a0*/  HADD2.F32 R9, -RZ, R2.H0_H0 ;  /* 0x20000002ff097230 */ /* 0x000fe20000004100 */
[----:B------:R-:W-:Y:S01]  /*10b0*/  FRND.TRUNC R4, R4 ;  /* 0x0000000400047307 */ /* 0x000fe2000020d000 */
[----:B------:R-:W-:Y:S02]  /*10c0*/  HADD2.F32 R11, -RZ, R3.H0_H0 ;  /* 0x20000003ff0b7230 */ /* 0x000fe40000004100 */
[----:B------:R-:W0:Y:S01]  /*10d0*/  LDC.64 R2, c[0x0][0x388] ;  /* 0x0000e200ff027b82 */ /* 0x000e220000000a00 */
[-C--:B------:R-:W-:Y:S01]  /*10e0*/  FMUL.FTZ R9, R9, R6.reuse ;  /* 0x0000000609097220 */ /* 0x080fe20000410000 */
[----:B------:R-:W-:Y:S01]  /*10f0*/  F2FP.F16.F32.PACK_AB R7, RZ, R7 ;  /* 0x00000007ff07723e */ /* 0x000fe200000000ff */
[----:B------:R-:W-:Y:S01]  /*1100*/  FMUL.FTZ R11, R11, R6 ;  /* 0x000000060b0b7220 */ /* 0x000fe20000410000 */
[----:B------:R-:W-:Y:S01]  /*1110*/  HADD2.F32 R13, -RZ, R13.H0_H0 ;  /* 0x2000000dff0d7230 */ /* 0x000fe20000004100 */
[----:B------:R-:W1:Y:S01]  /*1120*/  FRND.TRUNC R5, R5 ;  /* 0x0000000500057307 */ /* 0x000e62000020d000 */
[----:B------:R-:W-:Y:S01]  /*1130*/  F2FP.F16.F32.PACK_AB R9, RZ, R9 ;  /* 0x00000009ff09723e */ /* 0x000fe200000000ff */
[----:B------:R-:W-:Y:S01]  /*1140*/  HADD2.F32 R7, -RZ, R7.H0_H0 ;  /* 0x20000007ff077230 */ /* 0x000fe20000004100 */
[----:B------:R-:W-:Y:S01]  /*1150*/  F2FP.F16.F32.PACK_AB R11, RZ, R11 ;  /* 0x0000000bff0b723e */ /* 0x000fe200000000ff */
[----:B------:R-:W-:-:S02]  /*1160*/  HADD2.F32 R15, -RZ, R15.H0_H0 ;  /* 0x2000000fff0f7230 */ /* 0x000fc40000004100 */
[----:B------:R-:W-:Y:S02]  /*1170*/  HADD2.F32 R9, -RZ, R9.H0_H0 ;  /* 0x20000009ff097230 */ /* 0x000fe40000004100 */
[----:B------:R-:W-:Y:S01]  /*1180*/  HADD2.F32 R11, -RZ, R11.H0_H0 ;  /* 0x2000000bff0b7230 */ /* 0x000fe20000004100 */
[----:B------:R-:W-:Y:S01]  /*1190*/  FRND.TRUNC R7, R7 ;  /* 0x0000000700077307 */ /* 0x000fe2000020d000 */
[----:B-1----:R-:W-:-:S07]  /*11a0*/  F2FP.F16.F32.PACK_AB R4, R5, R4 ;  /* 0x000000040504723e */ /* 0x002fce00000000ff */
[----:B------:R-:W1:Y:S01]  /*11b0*/  FRND.TRUNC R10, R10 ;  /* 0x0000000a000a7307 */ /* 0x000e62000020d000 */
[----:B0-----:R-:W-:-:S07]  /*11c0*/  IMAD.WIDE.U32 R2, R8, 0x2, R2 ;  /* 0x0000000208027825 */ /* 0x001fce00078e0002 */
[----:B------:R-:W-:Y:S01]  /*11d0*/  FRND.TRUNC R9, R9 ;  /* 0x0000000900097307 */ /* 0x000fe2000020d000 */
[----:B------:R-:W-:Y:S01]  /*11e0*/  IMAD.WIDE.U32 R2, R0, 0x8, R2 ;  /* 0x0000000800027825 */ /* 0x000fe200078e0002 */
[----:B-1----:R-:W-:-:S06]  /*11f0*/  F2FP.F16.F32.PACK_AB R5, R10, R7 ;  /* 0x000000070a05723e */ /* 0x002fcc00000000ff */
        /* <DEDUP_REMOVED lines=8> */
.L_x_3630:
        /* <DEDUP_REMOVED lines=16> */
.L_x_23146:


//--------------------- .text._ZN2at6native29vectorized_elementwise_kernelILi8ENS0_13BUnaryFunctorIN3c104HalfES4_S4_ZZZNS0_15binary_internal21div_trunc_kernel_cudaERNS_18TensorIteratorBaseEENKUlvE1_clEvENKUlvE1_clEvEUlS4_S4_E_EESt5arrayIPcLm2EEEEviT0_T1_ --------------------------
	.section	.text._ZN2at6native29vectorized_elementwise_kernelILi8ENS0_13BUnaryFunctorIN3c104HalfES4_S4_ZZZNS0_15binary_internal21div_trunc_kernel_cudaERNS_18TensorIteratorBaseEENKUlvE1_clEvENKUlvE1_clEvEUlS4_S4_E_EESt5arrayIPcLm2EEEEviT0_T1_,"ax",@progbits
	.align	128
        .global         _ZN2at6native29vectorized_elementwise_kernelILi8ENS0_13BUnaryFunctorIN3c104HalfES4_S4_ZZZNS0_15binary_internal21div_trunc_kernel_cudaERNS_18TensorIteratorBaseEENKUlvE1_clEvENKUlvE1_clEvEUlS4_S4_E_EESt5arrayIPcLm2EEEEviT0_T1_
        .type           _ZN2at6native29vectorized_elementwise_kernelILi8ENS0_13BUnaryFunctorIN3c104HalfES4_S4_ZZZNS0_15binary_internal21div_trunc_kernel_cudaERNS_18TensorIteratorBaseEENKUlvE1_clEvENKUlvE1_clEvEUlS4_S4_E_EESt5arrayIPcLm2EEEEviT0_T1_,@function
        .size           _ZN2at6native29vectorized_elementwise_kernelILi8ENS0_13BUnaryFunctorIN3c104HalfES4_S4_ZZZNS0_15binary_internal21div_trunc_kernel_cudaERNS_18TensorIteratorBaseEENKUlvE1_clEvENKUlvE1_clEvEUlS4_S4_E_EESt5arrayIPcLm2EEEEviT0_T1_,(.L_x_23147 - _ZN2at6native29vectorized_elementwise_kernelILi8ENS0_13BUnaryFunctorIN3c104HalfES4_S4_ZZZNS0_15binary_internal21div_trunc_kernel_cudaERNS_18TensorIteratorBaseEENKUlvE1_clEvENKUlvE1_clEvEUlS4_S4_E_EESt5arrayIPcLm2EEEEviT0_T1_)
        .other          _ZN2at6native29vectorized_elementwise_kernelILi8ENS0_13BUnaryFunctorIN3c104HalfES4_S4_ZZZNS0_15binary_internal21div_trunc_kernel_cudaERNS_18TensorIteratorBaseEENKUlvE1_clEvENKUlvE1_clEvEUlS4_S4_E_EESt5arrayIPcLm2EEEEviT0_T1_,@"STO_CUDA_ENTRY STV_DEFAULT"
_ZN2at6native29vectorized_elementwise_kernelILi8ENS0_13BUnaryFunctorIN3c104HalfES4_S4_ZZZNS0_15binary_internal21div_trunc_kernel_cudaERNS_18TensorIteratorBaseEENKUlvE1_clEvENKUlvE1_clEvEUlS4_S4_E_EESt5arrayIPcLm2EEEEviT0_T1_:
.text._ZN2at6native29vectorized_elementwise_kernelILi8ENS0_13BUnaryFunctorIN3c104HalfES4_S4_ZZZNS0_15binary_internal21div_trunc_kernel_cudaERNS_18TensorIteratorBaseEENKUlvE1_clEvENKUlvE1_clEvEUlS4_S4_E_EESt5arrayIPcLm2EEEEviT0_T1_:
        /* <DEDUP_REMOVED lines=92> */
.L_x_3633:
[----:B------:R-:W-:Y:S05]  /*05c0*/  BSYNC.RECONVERGENT B0 ;  /* 0x0000000000007941 */ /* 0x000fea0003800200 */
.L_x_3632:
        /* <DEDUP_REMOVED lines=14> */
.L_x_3635:
[----:B------:R-:W-:Y:S05]  /*06b0*/  BSYNC.RECONVERGENT B0 ;  /* 0x0000000000007941 */ /* 0x000fea0003800200 */
.L_x_3634:
        /* <DEDUP_REMOVED lines=12> */
.L_x_3637:
[----:B------:R-:W-:Y:S05]  /*0780*/  BSYNC.RECONVERGENT B0 ;  /* 0x0000000000007941 */ /* 0x000fea0003800200 */
.L_x_3636:
        /* <DEDUP_REMOVED lines=11> */
.L_x_3639:
[----:B------:R-:W-:Y:S05]  /*0840*/  BSYNC.RECONVERGENT B0 ;  /* 0x0000000000007941 */ /* 0x000fea0003800200 */
.L_x_3638:
        /* <DEDUP_REMOVED lines=11> */
.L_x_3641:
[----:B------:R-:W-:Y:S05]  /*0900*/  BSYNC.RECONVERGENT B0 ;  /* 0x0000000000007941 */ /* 0x000fea0003800200 */
.L_x_3640:
        /* <DEDUP_REMOVED lines=11> */
.L_x_3643:
[----:B------:R-:W-:Y:S05]  /*09c0*/  BSYNC.RECONVERGENT B0 ;  /* 0x0000000000007941 */ /* 0x000fea0003800200 */
.L_x_3642:
        /* <DEDUP_REMOVED lines=11> */
.L_x_3645:
[----:B------:R-:W-:Y:S05]  /*0a80*/  BSYNC.RECONVERGENT B0 ;  /* 0x0000000000007941 */ /* 0x000fea0003800200 */
.L_x_3644:
        /* <DEDUP_REMOVED lines=11> */
.L_x_3647:
[----:B------:R-:W-:Y:S05]  /*0b40*/  BSYNC.RECONVERGENT B0 ;  /* 0x0000000000007941 */ /* 0x000fea0003800200 */
.L_x_3646:
        /* <DEDUP_REMOVED lines=18> */
.L_x_3650:
[----:B------:R-:W-:-:S13]  /*0c70*/  ISETP.GE.U32.AND P0, PT, R5, R6, PT ;  /* 0x000000060500720c */ /* 0x000fda0003f06070 */
[----:B------:R-:W-:Y:S05]  /*0c80*/  @P0 BRA `(.L_x_3652) ;  /* 0x0000000000300947 */ /* 0x000fea0003800000 */
[----:B0-----:R-:W0:Y:S01]  /*0c90*/  LDC.64 R2, c[0x0][0x388] ;  /* 0x0000e200ff027b82 */ /* 0x001e220000000a00 */
[----:B------:R-:W-:Y:S02]  /*0ca0*/  IADD3 R11, PT, PT, R8, R5, RZ ;  /* 0x00000005080b7210 */ /* 0x000fe40007ffe0ff */
[----:B------:R-:W-:-:S03]  /*0cb0*/  IADD3 R5, PT, PT, R5, 0x80, RZ ;  /* 0x0000008005057810 */ /* 0x000fc60007ffe0ff */
[----:B0-----:R-:W-:-:S05]  /*0cc0*/  IMAD.WIDE.U32 R2, R11, 0x2, R2 ;  /* 0x000000020b027825 */ /* 0x001fca00078e0002 */
[----:B------:R1:W-:Y:S02]  /*0cd0*/  STG.E.U16 desc[UR4][R2.64], R14 ;  /* 0x0000000e02007986 */ /* 0x0003e4000c101504 */
.L_x_3651:
[----:B------:R-:W-:-:S13]  /*0ce0*/  ISETP.GE.U32.AND P0, PT, R5, R6, PT ;  /* 0x000000060500720c */ /* 0x000fda0003f06070 */
[----:B------:R-:W-:Y:S05]  /*0cf0*/  @P0 BRA `(.L_x_3653) ;  /* 0x0000000000340947 */ /* 0x000fea0003800000 */
[----:B01----:R-:W0:Y:S01]  /*0d00*/  LDC.64 R2, c[0x0][0x388] ;  /* 0x0000e200ff027b82 */ /* 0x003e220000000a00 */
[----:B------:R-:W-:Y:S01]  /*0d10*/  IMAD.IADD R11, R8, 0x1, R5 ;  /* 0x00000001080b7824 */ /* 0x000fe200078e0205 */
[----:B------:R-:W-:-:S03]  /*0d20*/  IADD3 R5, PT, PT, R5, 0x80, RZ ;  /* 0x0000008005057810 */ /* 0x000fc60007ffe0ff */
[----:B0-----:R-:W-:-:S05]  /*0d30*/  IMAD.WIDE.U32 R2, R11, 0x2, R2 ;  /* 0x000000020b027825 */ /* 0x001fca00078e0002 */
[----:B-----5:R1:W-:Y:S02]  /*0d40*/  STG.E.U16 desc[UR4][R2.64], R4 ;  /* 0x0000000402007986 */ /* 0x0203e4000c101504 */
.L_x_3652:
        /* <DEDUP_REMOVED lines=8> */
.L_x_3653:
[----:B------:R-:W-:Y:S05]  /*0dd0*/  BSYNC.RELIABLE B1 ;  /* 0x0000000000017941 */ /* 0x000fea0003800100 */
.L_x_3649:
[----:B------:R-:W-:-:S13]  /*0de0*/  ISETP.GE.U32.AND P0, PT, R5, R6, PT ;  /* 0x000000060500720c */ /* 0x000fda0003f06070 */
[----:B012---:R-:W0:Y:S01]  /*0df0*/  @!P0 LDC.64 R2, c[0x0][0x388] ;  /* 0x0000e200ff028b82 */ /* 0x007e220000000a00 */
[----:B------:R-:W-:Y:S02]  /*0e00*/  @!P0 IADD3 R11, PT, PT, R8, R5, RZ ;  /* 0x00000005080b8210 */ /* 0x000fe40007ffe0ff */
[----:B------:R-:W-:-:S03]  /*0e10*/  @!P0 IADD3 R5, PT, PT, R5, 0x80, RZ ;  /* 0x0000008005058810 */ /* 0x000fc60007ffe0ff */
[----:B0-----:R-:W-:-:S05]  /*0e20*/  @!P0 IMAD.WIDE.U32 R2, R11, 0x2, R2 ;  /* 0x000000020b028825 */ /* 0x001fca00078e0002 */
[----:B-----5:R2:W-:Y:S02]  /*0e30*/  @!P0 STG.E.U16 desc[UR4][R2.64], R9 ;  /* 0x0000000902008986 */ /* 0x0205e4000c101504 */
.L_x_3654:
[----:B------:R-:W-:Y:S05]  /*0e40*/  BSYNC.RECONVERGENT B0 ;  /* 0x0000000000007941 */ /* 0x000fea0003800200 */
.L_x_3648:
        /* <DEDUP_REMOVED lines=8> */
.L_x_3631:
[----:B------:R-:W0:Y:S01]  /*0ed0*/  S2R R0, SR_TID.X ;  /* 0x0000000000007919 */ /* 0x000e220000002100 */
[----:B------:R-:W1:Y:S02]  /*0ee0*/  LDC.64 R2, c[0x0][0x390] ;  /* 0x0000e400ff027b82 */ /* 0x000e640000000a00 */
[----:B-1----:R-:W-:-:S04]  /*0ef0*/  IMAD.WIDE.U32 R2, R8, 0x2, R2 ;  /* 0x0000000208027825 */ /* 0x002fc800078e0002 */
[----:B0-----:R-:W-:-:S06]  /*0f00*/  IMAD.WIDE.U32 R4, R0, 0x10, R2 ;  /* 0x0000001000047825 */ /* 0x001fcc00078e0002 */
[----:B------:R-:W2:Y:S01]  /*0f10*/  LDG.E.128 R4, desc[UR4][R4.64] ;  /* 0x0000000404047981 */ /* 0x000ea2000c1e1d00 */
[----:B------:R-:W0:Y:S02]  /*0f20*/  LDC.U16 R2, c[0x0][0x386] ;  /* 0x0000e180ff027b82 */ /* 0x000e240000000400 */
[----:B0-----:R-:W-:-:S06]  /*0f30*/  HADD2.F32 R2, -RZ, R2.H0_H0 ;  /* 0x20000002ff027230 */ /* 0x001fcc0000004100 */
[----:B------:R-:W0:Y:S01]  /*0f40*/  MUFU.RCP R2, R2 ;  /* 0x0000000200027308 */ /* 0x000e220000001000 */
[--C-:B--2---:R-:W-:Y:S02]  /*0f50*/  HADD2.F32 R9, -RZ, R4.reuse.H1_H1 ;  /* 0x30000004ff097230 */ /* 0x104fe40000004100 */
[--C-:B------:R-:W-:Y:S02]  /*0f60*/  HADD2.F32 R11, -RZ, R5.reuse.H0_H0 ;  /* 0x20000005ff0b7230 */ /* 0x100fe40000004100 */
[----:B------:R-:W-:Y:S02]  /*0f70*/  HADD2.F32 R5, -RZ, R5.H1_H1 ;  /* 0x30000005ff057230 */ /* 0x000fe40000004100 */
[-C--:B0-----:R-:W-:Y:S01]  /*0f80*/  FMUL.FTZ R9, R9, R2.reuse ;  /* 0x0000000209097220 */ /* 0x081fe20000410000 */
[----:B------:R-:W-:Y:S02]  /*0f90*/  HADD2.F32 R3, -RZ, R4.H0_H0 ;  /* 0x20000004ff037230 */ /* 0x000fe40000004100 */
[----:B------:R-:W-:Y:S01]  /*0fa0*/  FMUL.FTZ R11, R11, R2 ;  /* 0x000000020b0b7220 */ /* 0x000fe20000410000 */
[----:B------:R-:W-:Y:S01]  /*0fb0*/  HADD2.F32 R13, -RZ, R6.H0_H0 ;  /* 0x20000006ff0d7230 */ /* 0x000fe20000004100 */
[----:B------:R-:W-:Y:S01]  /*0fc0*/  F2FP.F16.F32.PACK_AB R9, RZ, R9 ;  /* 0x00000009ff09723e */ /* 0x000fe200000000ff */
[----:B------:R-:W-:-:S02]  /*0fd0*/  HADD2.F32 R15, -RZ, R7.H0_H0 ;  /* 0x20000007ff0f7230 */ /* 0x000fc40000004100 */
[----:B------:R-:W-:Y:S01]  /*0fe0*/  F2FP.F16.F32.PACK_AB R11, RZ, R11 ;  /* 0x0000000bff0b723e */ /* 0x000fe200000000ff */
[----:B------:R-:W-:Y:S02]  /*0ff0*/  HADD2.F32 R17, -RZ, R7.H1_H1 ;  /* 0x30000007ff117230 */ /* 0x000fe40000004100 */
[-C--:B------:R-:W-:Y:S01]  /*1000*/  FMUL.FTZ R3, R3, R2.reuse ;  /* 0x0000000203037220 */ /* 0x080fe20000410000 */
[----:B------:R-:W-:Y:S02]  /*1010*/  HADD2.F32 R4, -RZ, R9.H0_H0 ;  /* 0x20000009ff047230 */ /* 0x000fe40000004100 */
[-C--:B------:R-:W-:Y:S01]  /*1020*/  FMUL.FTZ R9, R5, R2.reuse ;  /* 0x0000000205097220 */ /* 0x080fe20000410000 */
[----:B------:R-:W-:Y:S02]  /*1030*/  HADD2.F32 R5, -RZ, R11.H0_H0 ;  /* 0x2000000bff057230 */ /* 0x000fe40000004100 */
[----:B------:R-:W-:Y:S01]  /*1040*/  FMUL.FTZ R13, R13, R2 ;  /* 0x000000020d0d7220 */ /* 0x000fe20000410000 */
[----:B------:R-:W-:-:S02]  /*1050*/  HADD2.F32 R11, -RZ, R6.H1_H1 ;  /* 0x30000006ff0b7230 */ /* 0x000fc40000004100 */
[-C--:B------:R-:W-:Y:S01]  /*1060*/  FMUL.FTZ R15, R15, R2.reuse ;  /* 0x000000020f0f7220 */ /* 0x080fe20000410000 */
[----:B------:R-:W0:Y:S01]  /*1070*/  LDC.64 R6, c[0x0][0x388] ;  /* 0x0000e200ff067b82 */ /* 0x000e220000000a00 */
[-C--:B------:R-:W-:Y:S01]  /*1080*/  FMUL.FTZ R17, R17, R2.reuse ;  /* 0x0000000211117220 */ /* 0x080fe20000410000 */
[----:B------:R-:W-:Y:S01]  /*1090*/  F2FP.F16.F32.PACK_AB R3, RZ, R3 ;  /* 0x00000003ff03723e */ /* 0x000fe200000000ff */
[----:B------:R-:W-:Y:S01]  /*10a0*/  FMUL.FTZ R11, R11, R2 ;  /* 0x000000020b0b7220 */ /* 0x000fe20000410000 */
[----:B------:R-:W-:Y:S01]  /*10b0*/  F2FP.F16.F32.PACK_AB R13, RZ, R13 ;  /* 0x0000000dff0d723e */ /* 0x000fe200000000ff */
[----:B------:R-:W-:Y:S01]  /*10c0*/  FRND.TRUNC R4, R4 ;  /* 0x0000000400047307 */ /* 0x000fe2000020d000 */
[----:B------:R-:W-:Y:S01]  /*10d0*/  F2FP.F16.F32.PACK_AB R15, RZ, R15 ;  /* 0x0000000fff0f723e */ /* 0x000fe200000000ff */
[----:B------:R-:W-:Y:S01]  /*10e0*/  HADD2.F32 R3, -RZ, R3.H0_H0 ;  /* 0x20000003ff037230 */ /* 0x000fe20000004100 */
[----:B------:R-:W-:Y:S01]  /*10f0*/  F2FP.F16.F32.PACK_AB R9, RZ, R9 ;  /* 0x00000009ff09723e */ /* 0x000fe200000000ff */
[----:B------:R-:W-:Y:S01]  /*1100*/  HADD2.F32 R13, -RZ, R13.H0_H0 ;  /* 0x2000000dff0d7230 */ /* 0x000fe20000004100 */
[----:B------:R-:W-:Y:S01]  /*1110*/  F2FP.F16.F32.PACK_AB R11, RZ, R11 ;  /* 0x0000000bff0b723e */ /* 0x000fe200000000ff */
[----:B------:R-:W-:Y:S01]  /*1120*/  HADD2.F32 R15, -RZ, R15.H0_H0 ;  /* 0x2000000fff0f7230 */ /* 0x000fe20000004100 */
[----:B------:R-:W-:Y:S01]  /*1130*/  F2FP.F16.F32.PACK_AB R17, RZ, R17 ;  /* 0x00000011ff11723e */ /* 0x000fe200000000ff */
[----:B------:R-:W-:Y:S01]  /*1140*/  HADD2.F32 R9, -RZ, R9.H0_H0 ;  /* 0x20000009ff097230 */ /* 0x000fe20000004100 */
[----:B------:R-:W1:Y:S01]  /*1150*/  FRND.TRUNC R3, R3 ;  /* 0x0000000300037307 */ /* 0x000e62000020d000 */
[----:B------:R-:W-:-:S02]  /*1160*/  HADD2.F32 R11, -RZ, R11.H0_H0 ;  /* 0x2000000bff0b7230 */ /* 0x000fc40000004100 */
[----:B------:R-:W-:-:S05]  /*1170*/  HADD2.F32 R17, -RZ, R17.H0_H0 ;  /* 0x20000011ff117230 */ /* 0x000fca0000004100 */
[----:B------:R-:W-:Y:S01]  /*1180*/  FRND.TRUNC R5, R5 ;  /* 0x0000000500057307 */ /* 0x000fe2000020d000 */
[----:B0-----:R-:W-:Y:S01]  /*1190*/  IMAD.WIDE.U32 R6, R8, 0x2, R6 ;  /* 0x0000000208067825 */ /* 0x001fe200078e0006 */
[----:B-1----:R-:W-:-:S06]  /*11a0*/  F2FP.F16.F32.PACK_AB R4, R4, R3 ;  /* 0x000000030404723e */ /* 0x002fcc00000000ff */
[----:B------:R0:W1:Y:S08]  /*11b0*/  FRND.TRUNC R10, R9 ;  /* 0x00000009000a7307 */ /* 0x000070000020d000 */
[----:B------:R-:W-:Y:S01]  /*11c0*/  FRND.TRUNC R13, R13 ;  /* 0x0000000d000d7307 */ /* 0x000fe2000020d000 */
[----:B0-----:R-:W-:Y:S01]  /*11d0*/  IMAD.WIDE.U32 R8, R0, 0x10, R6 ;  /* 0x0000001000087825 */ /* 0x001fe200078e0006 */
[----:B-1----:R-:W-:-:S06]  /*11e0*/  F2FP.F16.F32.PACK_AB R5, R10, R5 ;  /* 0x000000050a05723e */ /* 0x002fcc00000000ff */
[----:B------:R-:W0:Y:S08]  /*11f0*/  FRND.TRUNC R2, R11 ;  /* 0x0000000b00027307 */ /* 0x000e30000020d000 */
[----:B------:R-:W-:Y:S01]  /*1200*/  FRND.TRUNC R15, R15 ;  /* 0x0000000f000f7307 */ /* 0x000fe2000020d000 */
[----:B0-----:R-:W-:-:S07]  /*1210*/  F2FP.F16.F32.PACK_AB R6, R2, R13 ;  /* 0x0000000d0206723e */ /* 0x001fce00000000ff */
[----:B------:R-:W0:Y:S02]  /*1220*/  FRND.TRUNC R12, R17 ;  /* 0x00000011000c7307 */ /* 0x000e24000020d000 */
[----:B0-----:R-:W-:-:S05]  /*1230*/  F2FP.F16.F32.PACK_AB R7, R12, R15 ;  /* 0x0000000f0c07723e */ /* 0x001fca00000000ff */
[----:B------:R-:W-:Y:S01]  /*1240*/  STG.E.128 desc[UR4][R8.64], R4 ;  /* 0x0000000408007986 */ /* 0x000fe2000c101d04 */
[----:B------:R-:W-:Y:S05]  /*1250*/  EXIT ;  /* 0x000000000000794d */ /* 0x000fea0003800000 */
.L_x_3655:
        /* <DEDUP_REMOVED lines=10> */
.L_x_23147:


//--------------------- .text._ZN2at6native18elementwise_kernelILi128ELi4EZNS0_15gpu_kernel_implINS0_13AUnaryFunctorIN3c104HalfES5_S5_ZZZNS0_15binary_internal21div_trunc_kernel_cudaERNS_18TensorIteratorBaseEENKUlvE1_clEvENKUlvE1_clEvEUlS5_S5_E_EEEEvS8_RKT_EUliE_EEviT1_ --------------------------
	.section	.text._ZN2at6native18elementwise_kernelILi128ELi4EZNS0_15gpu_kernel_implINS0_13AUnaryFunctorIN3c104HalfES5_S5_ZZZNS0_15binary_internal21div_trunc_kernel_cudaERNS_18TensorIteratorBaseEENKUlvE1_clEvENKUlvE1_clEvEUlS5_S5_E_EEEEvS8_RKT_EUliE_EEviT1_,"ax",@progbits
	.align	128
        .global         _ZN2at6native18elementwise_kernelILi128ELi4EZNS0_15gpu_kernel_implINS0_13AUnaryFunctorIN3c104HalfES5_S5_ZZZNS0_15binary_internal21div_trunc_kernel_cudaERNS_18TensorIteratorBaseEENKUlvE1_clEvENKUlvE1_clEvEUlS5_S5_E_EEEEvS8_RKT_EUliE_EEviT1_
        .type           _ZN2at6native18elementwise_kernelILi128ELi4EZNS0_15gpu_kernel_implINS0_13AUnaryFunctorIN3c104HalfES5_S5_ZZZNS0_15binary_internal21div_trunc_kernel_cudaERNS_18TensorIteratorBaseEENKUlvE1_clEvENKUlvE1_clEvEUlS5_S5_E_EEEEvS8_RKT_EUliE_EEviT1_,@function
        .size           _ZN2at6native18elementwise_kernelILi128ELi4EZNS0_15gpu_kernel_implINS0_13AUnaryFunctorIN3c104HalfES5_S5_ZZZNS0_15binary_internal21div_trunc_kernel_cudaERNS_18TensorIteratorBaseEENKUlvE1_clEvENKUlvE1_clEvEUlS5_S5_E_EEEEvS8_RKT_EUliE_EEviT1_,(.L_x_23148 - _ZN2at6native18elementwise_kernelILi128ELi4EZNS0_15gpu_kernel_implINS0_13AUnaryFunctorIN3c104HalfES5_S5_ZZZNS0_15binary_internal21div_trunc_kernel_cudaERNS_18TensorIteratorBaseEENKUlvE1_clEvENKUlvE1_clEvEUlS5_S5_E_EEEEvS8_RKT_EUliE_EEviT1_)
        .other          _ZN2at6native18elementwise_kernelILi128ELi4EZNS0_15gpu_kernel_implINS0_13AUnaryFunctorIN3c104HalfES5_S5_ZZZNS0_15binary_internal21div_trunc_kernel_cudaERNS_18TensorIteratorBaseEENKUlvE1_clEvENKUlvE1_clEvEUlS5_S5_E_EEEEvS8_RKT_EUliE_EEviT1_,@"STO_CUDA_ENTRY STV_DEFAULT"
_ZN2at6native18elementwise_kernelILi128ELi4EZNS0_15gpu_kernel_implINS0_13AUnaryFunctorIN3c104HalfES5_S5_ZZZNS0_15binary_internal21div_trunc_kernel_cudaERNS_18TensorIteratorBaseEENKUlvE1_clEvENKUlvE1_clEvEUlS5_S5_E_EEEEvS8_RKT_EUliE_EEviT1_:
.text._ZN2at6native18elementwise_kernelILi128ELi4EZNS0_15gpu_kernel_implINS0_13AUnaryFunctorIN3c104HalfES5_S5_ZZZNS0_15binary_internal21div_trunc_kernel_cudaERNS_18TensorIteratorBaseEENKUlvE1_clEvENKUlvE1_clEvEUlS5_S5_E_EEEEvS8_RKT_EUliE_EEviT1_:
        /* <DEDUP_REMOVED lines=319> */
.L_x_3658:
        /* <DEDUP_REMOVED lines=18> */
.L_x_3662:
[----:B------:R-:W2:Y:S02]  /*1510*/  LDG.E.U8 R2, desc[UR36][R2.64] ;  /* 0x0000002402027981 */ /* 0x000ea4000c1e1100 */
[----:B--2---:R-:W-:-:S04]  /*1520*/  I2FP.F32.U32 R0, R2 ;  /* 0x0000000200007245 */ /* 0x004fc80000201000 */
[----:B------:R-:W-:Y:S01]  /*1530*/  F2FP.F16.F32.PACK_AB R0, RZ, R0 ;  /* 0x00000000ff00723e */ /* 0x000fe200000000ff */
[----:B------:R-:W-:Y:S06]  /*1540*/  BRA `(.L_x_3664) ;  /* 0x0000000c007c7947 */ /* 0x000fec0003800000 */
.L_x_3661:
        /* <DEDUP_REMOVED lines=10> */
.L_x_3666:
[----:B------:R-:W2:Y:S02]  /*15f0*/  LDG.E R2, desc[UR36][R2.64] ;  /* 0x0000002402027981 */ /* 0x000ea4000c1e1900 */
[----:B--2---:R-:W-:-:S04]  /*1600*/  I2FP.F32.S32 R0, R2 ;  /* 0x0000000200007245 */ /* 0x004fc80000201400 */
[----:B------:R-:W-:Y:S01]  /*1610*/  F2FP.F16.F32.PACK_AB R0, RZ, R0 ;  /* 0x00000000ff00723e */ /* 0x000fe200000000ff */
[----:B------:R-:W-:Y:S06]  /*1620*/  BRA `(.L_x_3664) ;  /* 0x0000000c00447947 */ /* 0x000fec0003800000 */
.L_x_3665:
[----:B------:R-:W2:Y:S02]  /*1630*/  LDG.E.U16 R2, desc[UR36][R2.64] ;  /* 0x0000002402027981 */ /* 0x000ea4000c1e1500 */
[----:B--2---:R-:W0:Y:S02]  /*1640*/  I2F.S16 R0, R2 ;  /* 0x0000000200007306 */ /* 0x004e240000101400 */
[----:B0-----:R-:W-:Y:S01]  /*1650*/  F2FP.F16.F32.PACK_AB R0, RZ, R0 ;  /* 0x00000000ff00723e */ /* 0x001fe200000000ff */
[----:B------:R-:W-:Y:S06]  /*1660*/  BRA `(.L_x_3664) ;  /* 0x0000000c00347947 */ /* 0x000fec0003800000 */
.L_x_3660:
        /* <DEDUP_REMOVED lines=9> */
.L_x_3668:
[----:B------:R0:W5:Y:S01]  /*1700*/  LDG.E.U16 R0, desc[UR36][R2.64] ;  /* 0x0000002402007981 */ /* 0x000162000c1e1500 */
[----:B------:R-:W-:Y:S05]  /*1710*/  BRA `(.L_x_3664) ;  /* 0x0000000c00087947 */ /* 0x000fea0003800000 */
.L_x_3667:
        /* <DEDUP_REMOVED lines=9> */
.L_x_3670:
[----:B------:R1:W5:Y:S01]  /*17b0*/  LDG.E.U16 R0, desc[UR36][R2.64] ;  /* 0x0000002402007981 */ /* 0x000362000c1e1500 */
[----:B------:R-:W-:Y:S05]  /*17c0*/  BRA `(.L_x_3664) ;  /* 0x0000000800dc7947 */ /* 0x000fea0003800000 */
.L_x_3669:
        /* <DEDUP_REMOVED lines=8> */
.L_x_3659:
        /* <DEDUP_REMOVED lines=13> */
.L_x_3673:
        /* <DEDUP_REMOVED lines=8> */
.L_x_3672:
        /* <DEDUP_REMOVED lines=27> */
.L_x_3675:
        /* <DEDUP_REMOVED lines=13> */
.L_x_3674:
[----:B------:R-:W2:Y:S02]  /*1c20*/  LDG.E.U16 R0, desc[UR36][R2.64] ;  /* 0x0000002402007981 */ /* 0x000ea4000c1e1500 */
[----:B--2---:R-:W-:-:S04]  /*1c30*/  SHF.L.U32 R0, R0, 0x10, RZ ;  /* 0x0000001000007819 */ /* 0x004fc800000006ff */
[----:B------:R-:W-:Y:S01]  /*1c40*/  F2FP.F16.F32.PACK_AB R0, RZ, R0 ;  /* 0x00000000ff00723e */ /* 0x000fe200000000ff */
[----:B------:R-:W-:Y:S06]  /*1c50*/  BRA `(.L_x_3664) ;  /* 0x0000000400b87947 */ /* 0x000fec0003800000 */
.L_x_3671:
        /* <DEDUP_REMOVED lines=12> */
.L_x_3678:
        /* <DEDUP_REMOVED lines=21> */
.L_x_3682:
[----:B------:R-:W-:Y:S05]  /*1e70*/  BSYNC.RECONVERGENT B1 ;  /* 0x0000000000017941 */ /* 0x000fea0003800200 */
.L_x_3681:
[----:B------:R-:W-:Y:S01]  /*1e80*/  IMAD.SHL.U32 R0, R0, 0x100000, RZ ;  /* 0x0010000000007824 */ /* 0x000fe200078e00ff */
[----:B------:R-:W-:-:S04]  /*1e90*/  LEA R2, R2, 0x3b800000, 0x17 ;  /* 0x3b80000002027811 */ /* 0x000fc800078eb8ff */
[----:B------:R-:W-:-:S07]  /*1ea0*/  LOP3.LUT R0, R2, R0, R7, 0xfe, !PT ;  /* 0x0000000002007212 */ /* 0x000fce00078efe07 */
.L_x_3680:
[----:B------:R-:W-:Y:S05]  /*1eb0*/  BSYNC.RECONVERGENT B0 ;  /* 0x0000000000007941 */ /* 0x000fea0003800200 */
.L_x_3679:
[----:B------:R-:W-:Y:S01]  /*1ec0*/  F2FP.F16.F32.PACK_AB R0, RZ, R0 ;  /* 0x00000000ff00723e */ /* 0x000fe200000000ff */
[----:B------:R-:W-:Y:S06]  /*1ed0*/  BRA `(.L_x_3664) ;  /* 0x0000000400187947 */ /* 0x000fec0003800000 */
.L_x_3677:
        /* <DEDUP_REMOVED lines=21> */
.L_x_3686:
[----:B------:R-:W-:Y:S05]  /*2030*/  BSYNC.RECONVERGENT B1 ;  /* 0x0000000000017941 */ /* 0x000fea0003800200 */
.L_x_3685:
[----:B------:R-:W-:Y:S01]  /*2040*/  IMAD.SHL.U32 R0, R0, 0x200000, RZ ;  /* 0x0020000000007824 */ /* 0x000fe200078e00ff */
[----:B------:R-:W-:-:S04]  /*2050*/  LEA R2, R2, 0x37800000, 0x17 ;  /* 0x3780000002027811 */ /* 0x000fc800078eb8ff */
[----:B------:R-:W-:-:S07]  /*2060*/  LOP3.LUT R0, R2, R0, R7, 0xfe, !PT ;  /* 0x0000000002007212 */ /* 0x000fce00078efe07 */
.L_x_3684:
[----:B------:R-:W-:Y:S05]  /*2070*/  BSYNC.RECONVERGENT B0 ;  /* 0x0000000000007941 */ /* 0x000fea0003800200 */
.L_x_3683:
[----:B------:R-:W-:Y:S01]  /*2080*/  F2FP.F16.F32.PACK_AB R0, RZ, R0 ;  /* 0x00000000ff00723e */ /* 0x000fe200000000ff */
[----:B------:R-:W-:Y:S06]  /*2090*/  BRA `(.L_x_3664) ;  /* 0x0000000000a87947 */ /* 0x000fec0003800000 */
.L_x_3676:
[----:B------:R-:W-:-:S09]  /*20a0*/  UISETP.NE.AND UP0, UPT, UR4, 0x1c, UPT ;  /* 0x0000001c0400788c */ /* 0x000fd2000bf05270 */
[----:B------:R-:W-:Y:S05]  /*20b0*/  BRA.U !UP0, `(.L_x_3687) ;  /* 0x0000000108947547 */ /* 0x000fea000b800000 */
[----:B------:R-:W-:-:S09]  /*20c0*/  UISETP.NE.AND UP0, UPT, UR4, 0x1d, UPT ;  /* 0x0000001d0400788c */ /* 0x000fd2000bf05270 */
[----:B------:R-:W-:Y:S05]  /*20d0*/  BRA.U !UP0, `(.L_x_3688) ;  /* 0x00000001087c7547 */ /* 0x000fea000b800000 */
[----:B------:R-:W-:-:S09]  /*20e0*/  UISETP.NE.AND UP0, UPT, UR4, 0x2c, UPT ;  /* 0x0000002c0400788c */ /* 0x000fd2000bf05270 */
[----:B------:R-:W-:Y:S05]  /*20f0*/  BRA.U !UP0, `(.L_x_3689) ;  /* 0x0000000108487547 */ /* 0x000fea000b800000 */
.L_x_3663:
        /* <DEDUP_REMOVED lines=16> */
.L_x_3690:
[----:B------:R-:W-:Y:S01]  /*2200*/  PRMT R0, RZ, 0x7610, R0 ;  /* 0x00007610ff007816 */ /* 0x000fe20000000000 */
[----:B------:R-:W-:Y:S06]  /*2210*/  BRA `(.L_x_3664) ;  /* 0x0000000000487947 */ /* 0x000fec0003800000 */
.L_x_3689:
        /* <DEDUP_REMOVED lines=8> */
.L_x_3692:
[----:B------:R-:W-:Y:S05]  /*22a0*/  BSYNC.RECONVERGENT B0 ;  /* 0x0000000000007941 */ /* 0x000fea0003800200 */
.L_x_3691:
[----:B------:R-:W-:Y:S01]  /*22b0*/  F2FP.F16.F32.PACK_AB R0, RZ, R0 ;  /* 0x00000000ff00723e */ /* 0x000fe200000000ff */
[----:B------:R-:W-:Y:S06]  /*22c0*/  BRA `(.L_x_3664) ;  /* 0x00000000001c7947 */ /* 0x000fec0003800000 */
.L_x_3688:
[----:B------:R-:W2:Y:S02]  /*22d0*/  LDG.E.64 R2, desc[UR36][R2.64] ;  /* 0x0000002402027981 */ /* 0x000ea4000c1e1b00 */
[----:B--2---:R-:W0:Y:S02]  /*22e0*/  I2F.U64 R0, R2 ;  /* 0x0000000200007312 */ /* 0x004e240000301000 */
[----:B0-----:R-:W-:Y:S01]  /*22f0*/  F2FP.F16.F32.PACK_AB R0, RZ, R0 ;  /* 0x00000000ff00723e */ /* 0x001fe200000000ff */
[----:B------:R-:W-:Y:S06]  /*2300*/  BRA `(.L_x_3664) ;  /* 0x00000000000c7947 */ /* 0x000fec0003800000 */
.L_x_3687:
[----:B------:R-:W2:Y:S02]  /*2310*/  LDG.E R2, desc[UR36][R2.64] ;  /* 0x0000002402027981 */ /* 0x000ea4000c1e1900 */
[----:B--2---:R-:W-:-:S04]  /*2320*/  I2FP.F32.U32 R0, R2 ;  /* 0x0000000200007245 */ /* 0x004fc80000201000 */
[----:B------:R-:W-:-:S07]  /*2330*/  F2FP.F16.F32.PACK_AB R0, RZ, R0 ;  /* 0x00000000ff00723e */ /* 0x000fce00000000ff */
.L_x_3664:
[----:B01----:R-:W0:Y:S01]  /*2340*/  LDC.U16 R2, c[0x0][0x592] ;  /* 0x00016480ff027b82 */ /* 0x003e220000000400 */
[----:B-----5:R-:W-:Y:S01]  /*2350*/  HADD2.F32 R4, -RZ, R0.H0_H0 ;  /* 0x20000000ff047230 */ /* 0x020fe20000004100 */
[----:B------:R-:W1:Y:S03]  /*2360*/  LDCU.64 UR6, c[0x0][0x580] ;  /* 0x0000b000ff0677ac */ /* 0x000e660008000a00 */
[----:B------:R-:W2:Y:S01]  /*2370*/  MUFU.RCP R3, R4 ;  /* 0x0000000400037308 */ /* 0x000ea20000001000 */
[----:B------:R-:W-:-:S04]  /*2380*/  UPRMT UR4, UR41, 0x9910, URZ ;  /* 0x0000991029047896 */ /* 0x000fc800080000ff */
[----:B------:R-:W-:Y:S01]  /*2390*/  UISETP.GT.AND UP0, UPT, UR4, 0x9, UPT ;  /* 0x000000090400788c */ /* 0x000fe2000bf04270 */
[----:B0-----:R-:W-:Y:S01]  /*23a0*/  HADD2.F32 R0, -RZ, R2.H0_H0 ;  /* 0x20000002ff007230 */ /* 0x001fe20000004100 */
[----:B-1----:R-:W-:-:S04]  /*23b0*/  IADD3 R2, P0, PT, R16, UR6, RZ ;  /* 0x0000000610027c10 */ /* 0x002fc8000ff1e0ff */
[----:B--2---:R-:W-:Y:S01]  /*23c0*/  FMUL.FTZ R0, R0, R3 ;  /* 0x0000000300007220 */ /* 0x004fe20000410000 */
        /* <DEDUP_REMOVED lines=18> */
.L_x_3696:
[----:B------:R-:W-:-:S06]  /*24f0*/  HADD2.F32 R5, -RZ, R4.H0_H0 ;  /* 0x20000004ff057230 */ /* 0x000fcc0000004100 */
[----:B------:R-:W0:Y:S02]  /*2500*/  F2I.S64.TRUNC R4, R5 ;  /* 0x0000000500047311 */ /* 0x000e24000020d900 */
[----:B0-----:R3:W-:Y:S01]  /*2510*/  STG.E.U8 desc[UR36][R2.64], R4 ;  /* 0x0000000402007986 */ /* 0x0017e2000c101124 */
[----:B------:R-:W-:Y:S05]  /*2520*/  BRA `(.L_x_3698) ;  /* 0x0000000c00707947 */ /* 0x000fea0003800000 */
.L_x_3695:
        /* <DEDUP_REMOVED lines=10> */
.L_x_3700:
[----:B------:R-:W-:-:S04]  /*25d0*/  HADD2.F32 R4, -RZ, R4.H0_H0 ;  /* 0x20000004ff047230 */ /* 0x000fc80000004100 */
[----:B------:R-:W0:Y:S02]  /*25e0*/  F2I.FTZ.TRUNC.NTZ R5, R4 ;  /* 0x0000000400057305 */ /* 0x000e24000021f100 */
[----:B0-----:R1:W-:Y:S01]  /*25f0*/  STG.E desc[UR36][R2.64], R5 ;  /* 0x0000000502007986 */ /* 0x0013e2000c101924 */
[----:B------:R-:W-:Y:S05]  /*2600*/  BRA `(.L_x_3698) ;  /* 0x0000000c00387947 */ /* 0x000fea0003800000 */
.L_x_3699:
[----:B------:R-:W-:-:S04]  /*2610*/  HADD2.F32 R4, -RZ, R4.H0_H0 ;  /* 0x20000004ff047230 */ /* 0x000fc80000004100 */
[----:B------:R-:W0:Y:S02]  /*2620*/  F2I.FTZ.TRUNC.NTZ R5, R4 ;  /* 0x0000000400057305 */ /* 0x000e24000021f100 */
[----:B0-----:R2:W-:Y:S01]  /*2630*/  STG.E.U16 desc[UR36][R2.64], R5 ;  /* 0x0000000502007986 */ /* 0x0015e2000c101524 */
[----:B------:R-:W-:Y:S05]  /*2640*/  BRA `(.L_x_3698) ;  /* 0x0000000c00287947 */ /* 0x000fea0003800000 */
.L_x_3694:
        /* <DEDUP_REMOVED lines=9> */
.L_x_3702:
[----:B------:R0:W-:Y:S01]  /*26e0*/  STG.E.U16 desc[UR36][R2.64], R4 ;  /* 0x0000000402007986 */ /* 0x0001e2000c101524 */
[----:B------:R-:W-:Y:S05]  /*26f0*/  BRA `(.L_x_3698) ;  /* 0x0000000800fc7947 */ /* 0x000fea0003800000 */
.L_x_3701:
        /* <DEDUP_REMOVED lines=10> */
.L_x_3704:
[----:B------:R-:W-:-:S05]  /*27a0*/  HADD2.F32 R0, -RZ, R4.H0_H0 ;  /* 0x20000004ff007230 */ /* 0x000fca0000004100 */
[----:B------:R-:W-:-:S04]  /*27b0*/  F2FP.F16.F32.PACK_AB R0, RZ, R0 ;  /* 0x00000000ff00723e */ /* 0x000fc800000000ff */
[----:B------:R-:W-:-:S05]  /*27c0*/  PRMT R0, R0, 0x5410, RZ ;  /* 0x0000541000007816 */ /* 0x000fca00000000ff */
[----:B------:R0:W-:Y:S01]  /*27d0*/  STG.E desc[UR36][R2.64], R0 ;  /* 0x0000000002007986 */ /* 0x0001e2000c101924 */
[----:B------:R-:W-:Y:S05]  /*27e0*/  BRA `(.L_x_3698) ;  /* 0x0000000800c07947 */ /* 0x000fea0003800000 */
.L_x_3703:
[----:B------:R-:W-:-:S05]  /*27f0*/  HADD2.F32 R4, -RZ, R4.H0_H0 ;  /* 0x20000004ff047230 */ /* 0x000fca0000004100 */
[----:B------:R-:W-:-:S06]  /*2800*/  FMUL.FTZ R4, R4, 1 ;  /* 0x3f80000004047820 */ /* 0x000fcc0000410000 */
[----:B------:R-:W0:Y:S02]  /*2810*/  F2F.F64.F32 R4, R4 ;  /* 0x0000000400047310 */ /* 0x000e240000201800 */
[----:B0-----:R0:W-:Y:S01]  /*2820*/  STG.E.64 desc[UR36][R2.64], R4 ;  /* 0x0000000402007986 */ /* 0x0011e2000c101b24 */
[----:B------:R-:W-:Y:S05]  /*2830*/  BRA `(.L_x_3698) ;  /* 0x0000000800ac7947 */ /* 0x000fea0003800000 */
.L_x_3693:
        /* <DEDUP_REMOVED lines=13> */
.L_x_3707:
[----:B------:R-:W-:Y:S01]  /*2910*/  HADD2.F32 R4, -RZ, R4.H0_H0 ;  /* 0x20000004ff047230 */ /* 0x000fe20000004100 */
[----:B------:R-:W-:-:S04]  /*2920*/  CS2R R6, SRZ ;  /* 0x0000000000067805 */ /* 0x000fc8000001ff00 */
[----:B------:R-:W-:-:S06]  /*2930*/  FMUL.FTZ R4, R4, 1 ;  /* 0x3f80000004047820 */ /* 0x000fcc0000410000 */
[----:B------:R-:W0:Y:S02]  /*2940*/  F2F.F64.F32 R4, R4 ;  /* 0x0000000400047310 */ /* 0x000e240000201800 */
[----:B0-----:R0:W-:Y:S01]  /*2950*/  STG.E.128 desc[UR36][R2.64], R4 ;  /* 0x0000000402007986 */ /* 0x0011e2000c101d24 */
[----:B------:R-:W-:Y:S05]  /*2960*/  BRA `(.L_x_3698) ;  /* 0x0000000800607947 */ /* 0x000fea0003800000 */
.L_x_3706:
        /* <DEDUP_REMOVED lines=19> */
.L_x_3711:
[----:B------:R-:W-:Y:S05]  /*2aa0*/  BSYNC.RECONVERGENT B0 ;  /* 0x0000000000007941 */ /* 0x000fea0003800200 */
.L_x_3710:
[----:B------:R-:W-:-:S05]  /*2ab0*/  LOP3.LUT R5, R0, 0x80, R5, 0xf8, !PT ;  /* 0x0000008000057812 */ /* 0x000fca00078ef805 */
[----:B------:R0:W-:Y:S01]  /*2ac0*/  STG.E.U8 desc[UR36][R2.64], R5 ;  /* 0x0000000502007986 */ /* 0x0001e2000c101124 */
[----:B------:R-:W-:Y:S05]  /*2ad0*/  BRA `(.L_x_3698) ;  /* 0x0000000800047947 */ /* 0x000fea0003800000 */
.L_x_3709:
        /* <DEDUP_REMOVED lines=15> */
.L_x_3713:
[----:B------:R-:W-:Y:S05]  /*2bd0*/  BSYNC.RECONVERGENT B0 ;  /* 0x0000000000007941 */ /* 0x000fea0003800200 */
.L_x_3712:
[----:B------:R-:W-:-:S05]  /*2be0*/  LOP3.LUT R5, R0, 0x80, R5, 0xf8, !PT ;  /* 0x0000008000057812 */ /* 0x000fca00078ef805 */
[----:B------:R0:W-:Y:S01]  /*2bf0*/  STG.E.U8 desc[UR36][R2.64], R5 ;  /* 0x0000000502007986 */ /* 0x0001e2000c101124 */
[----:B------:R-:W-:Y:S05]  /*2c00*/  BRA `(.L_x_3698) ;  /* 0x0000000400b87947 */ /* 0x000fea0003800000 */
.L_x_3708:
[----:B------:R-:W-:-:S05]  /*2c10*/  HADD2.F32 R0, -RZ, R4.H0_H0 ;  /* 0x20000004ff007230 */ /* 0x000fca0000004100 */
[----:B------:R-:W-:-:S05]  /*2c20*/  F2FP.BF16.F32.PACK_AB R0, RZ, R0 ;  /* 0x00000000ff00723e */ /* 0x000fca00000010ff */
[----:B------:R0:W-:Y:S01]  /*2c30*/  STG.E.U16 desc[UR36][R2.64], R0 ;  /* 0x0000000002007986 */ /* 0x0001e2000c101524 */
[----:B------:R-:W-:Y:S05]  /*2c40*/  BRA `(.L_x_3698) ;  /* 0x0000000400a87947 */ /* 0x000fea0003800000 */
.L_x_3705:
        /* <DEDUP_REMOVED lines=12> */
.L_x_3716:
        /* <DEDUP_REMOVED lines=13> */
.L_x_3719:
[----:B------:R-:W-:-:S04]  /*2de0*/  SHF.R.U32.HI R0, RZ, 0x14, R5 ;  /* 0x00000014ff007819 */ /* 0x000fc80000011605 */
[----:B------:R-:W-:-:S04]  /*2df0*/  LOP3.LUT R0, R0, 0x1, RZ, 0xc0, !PT ;  /* 0x0000000100007812 */ /* 0x000fc800078ec0ff */
[----:B------:R-:W-:-:S04]  /*2e00*/  IADD3 R0, PT, PT, R5, 0x487ffff, R0 ;  /* 0x0487ffff05007810 */ /* 0x000fc80007ffe000 */
[----:B------:R-:W-:-:S04]  /*2e10*/  SHF.R.U32.HI R0, RZ, 0x14, R0 ;  /* 0x00000014ff007819 */ /* 0x000fc80000011600 */
[----:B------:R-:W-:-:S07]  /*2e20*/  LOP3.LUT R4, R0, 0xff, RZ, 0xc0, !PT ;  /* 0x000000ff00047812 */ /* 0x000fce00078ec0ff */
.L_x_3720:
[----:B------:R-:W-:-:S04]  /*2e30*/  SHF.R.U32.HI R5, RZ, 0x18, R5 ;  /* 0x00000018ff057819 */ /* 0x000fc80000011605 */
[----:B------:R-:W-:-:S04]  /*2e40*/  LOP3.LUT R4, R4, 0x80, R5, 0xf8, !PT ;  /* 0x0000008004047812 */ /* 0x000fc800078ef805 */
[----:B------:R-:W-:-:S07]  /*2e50*/  PRMT R0, R4, 0x7610, R0 ;  /* 0x0000761004007816 */ /* 0x000fce0000000000 */
.L_x_3718:
[----:B------:R-:W-:Y:S05]  /*2e60*/  BSYNC.RECONVERGENT B0 ;  /* 0x0000000000007941 */ /* 0x000fea0003800200 */
.L_x_3717:
[----:B------:R0:W-:Y:S01]  /*2e70*/  STG.E.U8 desc[UR36][R2.64], R0 ;  /* 0x0000000002007986 */ /* 0x0001e2000c101124 */
[----:B------:R-:W-:Y:S05]  /*2e80*/  BRA `(.L_x_3698) ;  /* 0x0000000400187947 */ /* 0x000fea0003800000 */
.L_x_3715:
        /* <DEDUP_REMOVED lines=13> */
.L_x_3723:
[----:B------:R-:W-:-:S04]  /*2f60*/  SHF.R.U32.HI R0, RZ, 0x15, R5 ;  /* 0x00000015ff007819 */ /* 0x000fc80000011605 */
[----:B------:R-:W-:-:S04]  /*2f70*/  LOP3.LUT R0, R0, 0x1, RZ, 0xc0, !PT ;  /* 0x0000000100007812 */ /* 0x000fc800078ec0ff */
[----:B------:R-:W-:-:S04]  /*2f80*/  IADD3 R0, PT, PT, R5, 0x88fffff, R0 ;  /* 0x088fffff05007810 */ /* 0x000fc80007ffe000 */
[----:B------:R-:W-:-:S04]  /*2f90*/  SHF.R.U32.HI R0, RZ, 0x15, R0 ;  /* 0x00000015ff007819 */ /* 0x000fc80000011600 */
[----:B------:R-:W-:-:S07]  /*2fa0*/  LOP3.LUT R4, R0, 0xff, RZ, 0xc0, !PT ;  /* 0x000000ff00047812 */ /* 0x000fce00078ec0ff */
.L_x_3724:
[----:B------:R-:W-:-:S04]  /*2fb0*/  SHF.R.U32.HI R5, RZ, 0x18, R5 ;  /* 0x00000018ff057819 */ /* 0x000fc80000011605 */
[----:B------:R-:W-:-:S04]  /*2fc0*/  LOP3.LUT R4, R4, 0x80, R5, 0xf8, !PT ;  /* 0x0000008004047812 */ /* 0x000fc800078ef805 */
[----:B------:R-:W-:-:S07]  /*2fd0*/  PRMT R0, R4, 0x7610, R0 ;  /* 0x0000761004007816 */ /* 0x000fce0000000000 */
.L_x_3722:
[----:B------:R-:W-:Y:S05]  /*2fe0*/  BSYNC.RECONVERGENT B0 ;  /* 0x0000000000007941 */ /* 0x000fea0003800200 */
.L_x_3721:
[----:B------:R0:W-:Y:S01]  /*2ff0*/  STG.E.U8 desc[UR36][R2.64], R0 ;  /* 0x0000000002007986 */ /* 0x0001e2000c101124 */
[----:B------:R-:W-:Y:S05]  /*3000*/  BRA `(.L_x_3698) ;  /* 0x0000000000b87947 */ /* 0x000fea0003800000 */
.L_x_3714:
[----:B------:R-:W-:-:S09]  /*3010*/  UISETP.NE.AND UP0, UPT, UR4, 0x1c, UPT ;  /* 0x0000001c0400788c */ /* 0x000fd2000bf05270 */
[----:B------:R-:W-:Y:S05]  /*3020*/  BRA.U !UP0, `(.L_x_3725) ;  /* 0x0000000108a47547 */ /* 0x000fea000b800000 */
[----:B------:R-:W-:-:S09]  /*3030*/  UISETP.NE.AND UP0, UPT, UR4, 0x1d, UPT ;  /* 0x0000001d0400788c */ /* 0x000fd2000bf05270 */
[----:B------:R-:W-:Y:S05]  /*3040*/  BRA.U !UP0, `(.L_x_3726) ;  /* 0x00000001088c7547 */ /* 0x000fea000b800000 */
[----:B------:R-:W-:-:S09]  /*3050*/  UISETP.NE.AND UP0, UPT, UR4, 0x2c, UPT ;  /* 0x0000002c0400788c */ /* 0x000fd2000bf05270 */
[----:B------:R-:W-:Y:S05]  /*3060*/  BRA.U !UP0, `(.L_x_3727) ;  /* 0x0000000108447547 */ /* 0x000fea000b800000 */
.L_x_3697:
        /* <DEDUP_REMOVED lines=16> */
.L_x_3728:
[----:B------:R-:W-:Y:S05]  /*3170*/  BRA `(.L_x_3698) ;  /* 0x00000000005c7947 */ /* 0x000fea0003800000 */
.L_x_3727:
        /* <DEDUP_REMOVED lines=16> */
.L_x_3726:
[----:B------:R-:W-:-:S06]  /*3280*/  HADD2.F32 R4, -RZ, R4.H0_H0 ;  /* 0x20000004ff047230 */ /* 0x000fcc0000004100 */
[----:B------:R-:W0:Y:S02]  /*3290*/  F2I.U64.TRUNC R4, R4 ;  /* 0x0000000400047311 */ /* 0x000e24000020d800 */
[----:B0-----:R0:W-:Y:S01]  /*32a0*/  STG.E.64 desc[UR36][R2.64], R4 ;  /* 0x0000000402007986 */ /* 0x0011e2000c101b24 */
[----:B------:R-:W-:Y:S05]  /*32b0*/  BRA `(.L_x_3698) ;  /* 0x00000000000c7947 */ /* 0x000fea0003800000 */
.L_x_3725:
[----:B------:R-:W-:-:S04]  /*32c0*/  HADD2.F32 R4, -RZ, R4.H0_H0 ;  /* 0x20000004ff047230 */ /* 0x000fc80000004100 */
[----:B------:R-:W0:Y:S02]  /*32d0*/  F2I.FTZ.U32.TRUNC.NTZ R5, R4 ;  /* 0x0000000400057305 */ /* 0x000e24000021f000 */
[----:B0-----:R0:W-:Y:S02]  /*32e0*/  STG.E desc[UR36][R2.64], R5 ;  /* 0x0000000502007986 */ /* 0x0011e4000c101924 */
.L_x_3698:
[----:B------:R-:W-:-:S07]  /*32f0*/  IADD3 R17, PT, PT, R17, 0x80, RZ ;  /* 0x0000008011117810 */ /* 0x000fce0007ffe0ff */
.L_x_3657:
[----:B------:R-:W-:Y:S05]  /*3300*/  BSYNC.RECONVERGENT B6 ;  /* 0x0000000000067941 */ /* 0x000fea0003800200 */
.L_x_3656:
        /* <DEDUP_REMOVED lines=307> */
.L_x_3731:
        /* <DEDUP_REMOVED lines=18> */
.L_x_3735:
[----:B------:R-:W2:Y:S02]  /*4760*/  LDG.E.U8 R2, desc[UR36][R2.64] ;  /* 0x0000002402027981 */ /* 0x000ea4000c1e1100 */
[----:B--2---:R-:W-:-:S04]  /*4770*/  I2FP.F32.U32 R0, R2 ;  /* 0x0000000200007245 */ /* 0x004fc80000201000 */
[----:B------:R-:W-:Y:S01]  /*4780*/  F2FP.F16.F32.PACK_AB R0, RZ, R0 ;  /* 0x00000000ff00723e */ /* 0x000fe200000000ff */
[----:B------:R-:W-:Y:S06]  /*4790*/  BRA `(.L_x_3737) ;  /* 0x0000000c007c7947 */ /* 0x000fec0003800000 */
.L_x_3734:
        /* <DEDUP_REMOVED lines=10> */
.L_x_3739:
[----:B------:R-:W2:Y:S02]  /*4840*/  LDG.E R2, desc[UR36][R2.64] ;  /* 0x0000002402027981 */ /* 0x000ea4000c1e1900 */
[----:B--2---:R-:W-:-:S04]  /*4850*/  I2FP.F32.S32 R0, R2 ;  /* 0x0000000200007245 */ /* 0x004fc80000201400 */
[----:B------:R-:W-:Y:S01]  /*4860*/  F2FP.F16.F32.PACK_AB R0, RZ, R0 ;  /* 0x00000000ff00723e */ /* 0x000fe200000000ff */
[----:B------:R-:W-:Y:S06]  /*4870*/  BRA `(.L_x_3737) ;  /* 0x0000000c00447947 */ /* 0x000fec0003800000 */
.L_x_3738:
[----:B------:R-:W2:Y:S02]  /*4880*/  LDG.E.U16 R2, desc[UR36][R2.64] ;  /* 0x0000002402027981 */ /* 0x000ea4000c1e1500 */
[----:B--2---:R-:W0:Y:S02]  /*4890*/  I2F.S16 R0, R2 ;  /* 0x0000000200007306 */ /* 0x004e240000101400 */
[----:B0-----:R-:W-:Y:S01]  /*48a0*/  F2FP.F16.F32.PACK_AB R0, RZ, R0 ;  /* 0x00000000ff00723e */ /* 0x001fe200000000ff */
[----:B------:R-:W-:Y:S06]  /*48b0*/  BRA `(.L_x_3737) ;  /* 0x0000000c00347947 */ /* 0x000fec0003800000 */
.L_x_3733:
        /* <DEDUP_REMOVED lines=9> */
.L_x_3741:
[----:B------:R1:W5:Y:S01]  /*4950*/  LDG.E.U16 R0, desc[UR36][R2.64] ;  /* 0x0000002402007981 */ /* 0x000362000c1e1500 */
[----:B------:R-:W-:Y:S05]  /*4960*/  BRA `(.L_x_3737) ;  /* 0x0000000c00087947 */ /* 0x000fea0003800000 */
.L_x_3740:
        /* <DEDUP_REMOVED lines=9> */
.L_x_3743:
[----:B------:R0:W5:Y:S01]  /*4a00*/  LDG.E.U16 R0, desc[UR36][R2.64] ;  /* 0x0000002402007981 */ /* 0x000162000c1e1500 */
[----:B------:R-:W-:Y:S05]  /*4a10*/  BRA `(.L_x_3737) ;  /* 0x0000000800dc7947 */ /* 0x000fea0003800000 */
.L_x_3742:
        /* <DEDUP_REMOVED lines=8> */
.L_x_3732:
        /* <DEDUP_REMOVED lines=13> */
.L_x_3746:
        /* <DEDUP_REMOVED lines=8> */
.L_x_3745:
        /* <DEDUP_REMOVED lines=27> */
.L_x_3748:
        /* <DEDUP_REMOVED lines=13> */
.L_x_3747:
[----:B------:R-:W2:Y:S02]  /*4e70*/  LDG.E.U16 R0, desc[UR36][R2.64] ;  /* 0x0000002402007981 */ /* 0x000ea4000c1e1500 */
[----:B--2---:R-:W-:-:S04]  /*4e80*/  SHF.L.U32 R0, R0, 0x10, RZ ;  /* 0x0000001000007819 */ /* 0x004fc800000006ff */
[----:B------:R-:W-:Y:S01]  /*4e90*/  F2FP.F16.F32.PACK_AB R0, RZ, R0 ;  /* 0x00000000ff00723e */ /* 0x000fe200000000ff */
[----:B------:R-:W-:Y:S06]  /*4ea0*/  BRA `(.L_x_3737) ;  /* 0x0000000400b87947 */ /* 0x000fec0003800000 */
.L_x_3744:
        /* <DEDUP_REMOVED lines=12> */
.L_x_3751:
        /* <DEDUP_REMOVED lines=21> */
.L_x_3755:
[----:B------:R-:W-:Y:S05]  /*50c0*/  BSYNC.RECONVERGENT B1 ;  /* 0x0000000000017941 */ /* 0x000fea0003800200 */
.L_x_3754:
[----:B------:R-:W-:Y:S01]  /*50d0*/  IMAD.SHL.U32 R0, R0, 0x100000, RZ ;  /* 0x0010000000007824 */ /* 0x000fe200078e00ff */
[----:B------:R-:W-:-:S04]  /*50e0*/  LEA R2, R2, 0x3b800000, 0x17 ;  /* 0x3b80000002027811 */ /* 0x000fc800078eb8ff */
[----:B------:R-:W-:-:S07]  /*50f0*/  LOP3.LUT R0, R2, R0, R7, 0xfe, !PT ;  /* 0x0000000002007212 */ /* 0x000fce00078efe07 */
.L_x_3753:
[----:B------:R-:W-:Y:S05]  /*5100*/  BSYNC.RECONVERGENT B0 ;  /* 0x0000000000007941 */ /* 0x000fea0003800200 */
.L_x_3752:
[----:B------:R-:W-:Y:S01]  /*5110*/  F2FP.F16.F32.PACK_AB R0, RZ, R0 ;  /* 0x00000000ff00723e */ /* 0x000fe200000000ff */
[----:B------:R-:W-:Y:S06]  /*5120*/  BRA `(.L_x_3737) ;  /* 0x0000000400187947 */ /* 0x000fec0003800000 */
.L_x_3750:
        /* <DEDUP_REMOVED lines=21> */
.L_x_3759:
[----:B------:R-:W-:Y:S05]  /*5280*/  BSYNC.RECONVERGENT B1 ;  /* 0x0000000000017941 */ /* 0x000fea0003800200 */
.L_x_3758:
[----:B------:R-:W-:Y:S01]  /*5290*/  IMAD.SHL.U32 R0, R0, 0x200000, RZ ;  /* 0x0020000000007824 */ /* 0x000fe200078e00ff */
[----:B------:R-:W-:-:S04]  /*52a0*/  LEA R2, R2, 0x37800000, 0x17 ;  /* 0x3780000002027811 */ /* 0x000fc800078eb8ff */
[----:B------:R-:W-:-:S07]  /*52b0*/  LOP3.LUT R0, R2, R0, R7, 0xfe, !PT ;  /* 0x0000000002007212 */ /* 0x000fce00078efe07 */
.L_x_3757:
[----:B------:R-:W-:Y:S05]  /*52c0*/  BSYNC.RECONVERGENT B0 ;  /* 0x0000000000007941 */ /* 0x000fea0003800200 */
.L_x_3756:
[----:B------:R-:W-:Y:S01]  /*52d0*/  F2FP.F16.F32.PACK_AB R0, RZ, R0 ;  /* 0x00000000ff00723e */ /* 0x000fe200000000ff */
[----:B------:R-:W-:Y:S06]  /*52e0*/  BRA `(.L_x_3737) ;  /* 0x0000000000a87947 */ /* 0x000fec0003800000 */
.L_x_3749:
        /* <DEDUP_REMOVED lines=14> */
.L_x_3763:
[----:B------:R-:W-:Y:S05]  /*53d0*/  BSYNC.RECONVERGENT B0 ;  /* 0x0000000000007941 */ /* 0x000fea0003800200 */
.L_x_3762:
[----:B------:R-:W-:Y:S01]  /*53e0*/  F2FP.F16.F32.PACK_AB R0, RZ, R0 ;  /* 0x00000000ff00723e */ /* 0x000fe200000000ff */
[----:B------:R-:W-:Y:S06]  /*53f0*/  BRA `(.L_x_3737) ;  /* 0x0000000000647947 */ /* 0x000fec0003800000 */
.L_x_3736:
        /* <DEDUP_REMOVED lines=16> */
.L_x_3764:
[----:B------:R-:W-:Y:S01]  /*5500*/  PRMT R0, RZ, 0x7610, R0 ;  /* 0x00007610ff007816 */ /* 0x000fe20000000000 */
[----:B------:R-:W-:Y:S06]  /*5510*/  BRA `(.L_x_3737) ;  /* 0x00000000001c7947 */ /* 0x000fec0003800000 */
.L_x_3761:
[----:B------:R-:W2:Y:S02]  /*5520*/  LDG.E.64 R2, desc[UR36][R2.64] ;  /* 0x0000002402027981 */ /* 0x000ea4000c1e1b00 */
[----:B--2---:R-:W0:Y:S02]  /*5530*/  I2F.U64 R0, R2 ;  /* 0x0000000200007312 */ /* 0x004e240000301000 */
[----:B0-----:R-:W-:Y:S01]  /*5540*/  F2FP.F16.F32.PACK_AB R0, RZ, R0 ;  /* 0x00000000ff00723e */ /* 0x001fe200000000ff */
[----:B------:R-:W-:Y:S06]  /*5550*/  BRA `(.L_x_3737) ;  /* 0x00000000000c7947 */ /* 0x000fec0003800000 */
.L_x_3760:
[----:B------:R-:W2:Y:S02]  /*5560*/  LDG.E R2, desc[UR36][R2.64] ;  /* 0x0000002402027981 */ /* 0x000ea4000c1e1900 */
[----:B--2---:R-:W-:-:S04]  /*5570*/  I2FP.F32.U32 R0, R2 ;  /* 0x0000000200007245 */ /* 0x004fc80000201000 */
[----:B------:R-:W-:-:S07]  /*5580*/  F2FP.F16.F32.PACK_AB R0, RZ, R0 ;  /* 0x00000000ff00723e */ /* 0x000fce00000000ff */
.L_x_3737:
[----:B01----:R-:W0:Y:S01]  /*5590*/  LDC.U16 R2, c[0x0][0x592] ;  /* 0x00016480ff027b82 */ /* 0x003e220000000400 */
[----:B-----5:R-:W-:Y:S01]  /*55a0*/  HADD2.F32 R0, -RZ, R0.H0_H0 ;  /* 0x20000000ff007230 */ /* 0x020fe20000004100 */
[----:B------:R-:W1:Y:S01]  /*55b0*/  LDCU.64 UR6, c[0x0][0x580] ;  /* 0x0000b000ff0677ac */ /* 0x000e620008000a00 */
[----:B------:R-:W-:-:S04]  /*55c0*/  UPRMT UR4, UR41, 0x9910, URZ ;  /* 0x0000991029047896 */ /* 0x000fc800080000ff */
[----:B------:R-:W2:Y:S01]  /*55d0*/  MUFU.RCP R0, R0 ;  /* 0x0000000000007308 */ /* 0x000ea20000001000 */
[----:B------:R-:W-:Y:S01]  /*55e0*/  UISETP.GT.AND UP0, UPT, UR4, 0x9, UPT ;  /* 0x000000090400788c */ /* 0x000fe2000bf04270 */
[----:B0-----:R-:W-:-:S05]  /*55f0*/  HADD2.F32 R3, -RZ, R2.H0_H0 ;  /* 0x20000002ff037230 */ /* 0x001fca0000004100 */
[----:B--2---:R-:W-:-:S05]  /*5600*/  FMUL.FTZ R2, R3, R0 ;  /* 0x0000000003027220 */ /* 0x004fca0000410000 */
[----:B------:R-:W-:-:S05]  /*5610*/  F2FP.F16.F32.PACK_AB R2, RZ, R2 ;  /* 0x00000002ff02723e */ /* 0x000fca00000000ff */
[----:B------:R-:W-:Y:S01]  /*5620*/  HADD2.F32 R4, -RZ, R2.H0_H0 ;  /* 0x20000002ff047230 */ /* 0x000fe20000004100 */
[----:B-1----:R-:W-:-:S05]  /*5630*/  IADD3 R2, P0, PT, R16, UR6, RZ ;  /* 0x0000000610027c10 */ /* 0x002fca000ff1e0ff */
[----:B------:R-:W0:Y:S01]  /*5640*/  FRND.TRUNC R4, R4 ;  /* 0x0000000400047307 */ /* 0x000e22000020d000 */
[----:B------:R-:W-:Y:S01]  /*5650*/  IMAD.X R3, RZ, RZ, UR7, P0 ;  /* 0x00000007ff037e24 */ /* 0x000fe200080e06ff */
        /* <DEDUP_REMOVED lines=14> */
.L_x_3768:
[----:B------:R-:W-:-:S06]  /*5740*/  HADD2.F32 R5, -RZ, R0.H0_H0 ;  /* 0x20000000ff057230 */ /* 0x000fcc0000004100 */
[----:B------:R-:W0:Y:S02]  /*5750*/  F2I.S64.TRUNC R4, R5 ;  /* 0x0000000500047311 */ /* 0x000e24000020d900 */
[----:B0-----:R0:W-:Y:S01]  /*5760*/  STG.E.U8 desc[UR36][R2.64], R4 ;  /* 0x0000000402007986 */ /* 0x0011e2000c101124 */
[----:B------:R-:W-:Y:S05]  /*5770*/  BRA `(.L_x_3770) ;  /* 0x0000000c006c7947 */ /* 0x000fea0003800000 */
.L_x_3767:
        /* <DEDUP_REMOVED lines=10> */
.L_x_3772:
[----:B------:R-:W-:-:S04]  /*5820*/  HADD2.F32 R0, -RZ, R0.H0_H0 ;  /* 0x20000000ff007230 */ /* 0x000fc80000004100 */
[----:B------:R-:W0:Y:S02]  /*5830*/  F2I.FTZ.TRUNC.NTZ R5, R0 ;  /* 0x0000000000057305 */ /* 0x000e24000021f100 */
[----:B0-----:R0:W-:Y:S01]  /*5840*/  STG.E desc[UR36][R2.64], R5 ;  /* 0x0000000502007986 */ /* 0x0011e2000c101924 */
[----:B------:R-:W-:Y:S05]  /*5850*/  BRA `(.L_x_3770) ;  /* 0x0000000c00347947 */ /* 0x000fea0003800000 */
.L_x_3771:
[----:B------:R-:W-:-:S04]  /*5860*/  HADD2.F32 R0, -RZ, R0.H0_H0 ;  /* 0x20000000ff007230 */ /* 0x000fc80000004100 */
[----:B------:R-:W0:Y:S02]  /*5870*/  F2I.FTZ.TRUNC.NTZ R5, R0 ;  /* 0x0000000000057305 */ /* 0x000e24000021f100 */
[----:B0-----:R0:W-:Y:S01]  /*5880*/  STG.E.U16 desc[UR36][R2.64], R5 ;  /* 0x0000000502007986 */ /* 0x0011e2000c101524 */
[----:B------:R-:W-:Y:S05]  /*5890*/  BRA `(.L_x_3770) ;  /* 0x0000000c00247947 */ /* 0x000fea0003800000 */
.L_x_3766:
        /* <DEDUP_REMOVED lines=9> */
.L_x_3774:
[----:B------:R0:W-:Y:S01]  /*5930*/  STG.E.U16 desc[UR36][R2.64], R0 ;  /* 0x0000000002007986 */ /* 0x0001e2000c101524 */
[----:B------:R-:W-:Y:S05]  /*5940*/  BRA `(.L_x_3770) ;  /* 0x0000000800f87947 */ /* 0x000fea0003800000 */
.L_x_3773:
        /* <DEDUP_REMOVED lines=10> */
.L_x_3776:
[----:B------:R-:W-:-:S05]  /*59f0*/  HADD2.F32 R0, -RZ, R0.H0_H0 ;  /* 0x20000000ff007230 */ /* 0x000fca0000004100 */
[----:B------:R-:W-:-:S04]  /*5a00*/  F2FP.F16.F32.PACK_AB R0, RZ, R0 ;  /* 0x00000000ff00723e */ /* 0x000fc800000000ff */
[----:B------:R-:W-:-:S05]  /*5a10*/  PRMT R0, R0, 0x5410, RZ ;  /* 0x0000541000007816 */ /* 0x000fca00000000ff */
[----:B------:R0:W-:Y:S01]  /*5a20*/  STG.E desc[UR36][R2.64], R0 ;  /* 0x0000000002007986 */ /* 0x0001e2000c101924 */
[----:B------:R-:W-:Y:S05]  /*5a30*/  BRA `(.L_x_3770) ;  /* 0x0000000800bc7947 */ /* 0x000fea0003800000 */
.L_x_3775:
[----:B------:R-:W-:-:S05]  /*5a40*/  HADD2.F32 R4, -RZ, R0.H0_H0 ;  /* 0x20000000ff047230 */ /* 0x000fca0000004100 */
[----:B------:R-:W-:-:S06]  /*5a50*/  FMUL.FTZ R4, R4, 1 ;  /* 0x3f80000004047820 */ /* 0x000fcc0000410000 */
[----:B------:R-:W0:Y:S02]  /*5a60*/  F2F.F64.F32 R4, R4 ;  /* 0x0000000400047310 */ /* 0x000e240000201800 */
[----:B0-----:R0:W-:Y:S01]  /*5a70*/  STG.E.64 desc[UR36][R2.64], R4 ;  /* 0x0000000402007986 */ /* 0x0011e2000c101b24 */
[----:B------:R-:W-:Y:S05]  /*5a80*/  BRA `(.L_x_3770) ;  /* 0x0000000800a87947 */ /* 0x000fea0003800000 */
.L_x_3765:
        /* <DEDUP_REMOVED lines=14> */
.L_x_3780:
        /* <DEDUP_REMOVED lines=18> */
.L_x_3783:
[----:B------:R-:W-:-:S04]  /*5c90*/  SHF.R.U32.HI R5, RZ, 0x18, R5 ;  /* 0x00000018ff057819 */ /* 0x000fc80000011605 */
[----:B------:R-:W-:-:S07]  /*5ca0*/  LOP3.LUT R0, R0, 0x80, R5, 0xf8, !PT ;  /* 0x0000008000007812 */ /* 0x000fce00078ef805 */
.L_x_3782:
[----:B------:R-:W-:Y:S05]  /*5cb0*/  BSYNC.RECONVERGENT B0 ;  /* 0x0000000000007941 */ /* 0x000fea0003800200 */
.L_x_3781:
[----:B------:R0:W-:Y:S01]  /*5cc0*/  STG.E.U8 desc[UR36][R2.64], R0 ;  /* 0x0000000002007986 */ /* 0x0001e2000c101124 */
[----:B------:R-:W-:Y:S05]  /*5cd0*/  BRA `(.L_x_3770) ;  /* 0x0000000800147947 */ /* 0x000fea0003800000 */
.L_x_3779:
        /* <DEDUP_REMOVED lines=18> */
.L_x_3786:
[----:B------:R-:W-:-:S04]  /*5e00*/  SHF.R.U32.HI R5, RZ, 0x18, R5 ;  /* 0x00000018ff057819 */ /* 0x000fc80000011605 */
[----:B------:R-:W-:-:S07]  /*5e10*/  LOP3.LUT R0, R0, 0x80, R5, 0xf8, !PT ;  /* 0x0000008000007812 */ /* 0x000fce00078ef805 */
.L_x_3785:
[----:B------:R-:W-:Y:S05]  /*5e20*/  BSYNC.RECONVERGENT B0 ;  /* 0x0000000000007941 */ /* 0x000fea0003800200 */
.L_x_3784:
[----:B------:R0:W-:Y:S01]  /*5e30*/  STG.E.U8 desc[UR36][R2.64], R0 ;  /* 0x0000000002007986 */ /* 0x0001e2000c101124 */
[----:B------:R-:W-:Y:S05]  /*5e40*/  BRA `(.L_x_3770) ;  /* 0x0000000400b87947 */ /* 0x000fea0003800000 */
.L_x_3778:
        /* <DEDUP_REMOVED lines=22> */
.L_x_3788:
[----:B------:R-:W-:-:S06]  /*5fb0*/  HADD2.F32 R4, -RZ, R0.H0_H0 ;  /* 0x20000000ff047230 */ /* 0x000fcc0000004100 */
[----:B------:R-:W0:Y:S02]  /*5fc0*/  F2I.U64.TRUNC R4, R4 ;  /* 0x0000000400047311 */ /* 0x000e24000020d800 */
[----:B0-----:R0:W-:Y:S01]  /*5fd0*/  STG.E.64 desc[UR36][R2.64], R4 ;  /* 0x0000000402007986 */ /* 0x0011e2000c101b24 */
[----:B------:R-:W-:Y:S05]  /*5fe0*/  BRA `(.L_x_3770) ;  /* 0x0000000400507947 */ /* 0x000fea0003800000 */
.L_x_3787:
[----:B------:R-:W-:-:S04]  /*5ff0*/  HADD2.F32 R0, -RZ, R0.H0_H0 ;  /* 0x20000000ff007230 */ /* 0x000fc80000004100 */
[----:B------:R-:W0:Y:S02]  /*6000*/  F2I.FTZ.U32.TRUNC.NTZ R5, R0 ;  /* 0x0000000000057305 */ /* 0x000e24000021f000 */
[----:B0-----:R0:W-:Y:S01]  /*6010*/  STG.E desc[UR36][R2.64], R5 ;  /* 0x0000000502007986 */ /* 0x0011e2000c101924 */
[----:B------:R-:W-:Y:S05]  /*6020*/  BRA `(.L_x_3770) ;  /* 0x0000000400407947 */ /* 0x000fea0003800000 */
.L_x_3777:
        /* <DEDUP_REMOVED lines=11> */
.L_x_3790:
[----:B------:R-:W-:Y:S01]  /*60e0*/  HADD2.F32 R0, -RZ, R0.H0_H0 ;  /* 0x20000000ff007230 */ /* 0x000fe20000004100 */
[----:B------:R-:W-:-:S04]  /*60f0*/  CS2R R6, SRZ ;  /* 0x0000000000067805 */ /* 0x000fc8000001ff00 */
[----:B------:R-:W-:-:S04]  /*6100*/  FMUL.FTZ R0, R0, 1 ;  /* 0x3f80000000007820 */ /* 0x000fc80000410000 */
[----:B------:R-:W0:Y:S02]  /*6110*/  F2F.F64.F32 R4, R0 ;  /* 0x0000000000047310 */ /* 0x000e240000201800 */
[----:B0-----:R4:W-:Y:S01]  /*6120*/  STG.E.128 desc[UR36][R2.64], R4 ;  /* 0x0000000402007986 */ /* 0x0019e2000c101d24 */
[----:B------:R-:W-:Y:S05]  /*6130*/  BRA `(.L_x_3770) ;  /* 0x0000000000fc7947 */ /* 0x000fea0003800000 */
.L_x_3789:
[----:B------:R-:W-:-:S09]  /*6140*/  UISETP.NE.AND UP0, UPT, UR4, 0xf, UPT ;  /* 0x0000000f0400788c */ /* 0x000fd2000bf05270 */
[----:B------:R-:W-:Y:S05]  /*6150*/  BRA.U !UP0, `(.L_x_3791) ;  /* 0x0000000108e87547 */ /* 0x000fea000b800000 */
[----:B------:R-:W-:-:S09]  /*6160*/  UISETP.NE.AND UP0, UPT, UR4, 0x17, UPT ;  /* 0x000000170400788c */ /* 0x000fd2000bf05270 */
[----:B------:R-:W-:Y:S05]  /*6170*/  BRA.U !UP0, `(.L_x_3792) ;  /* 0x0000000108907547 */ /* 0x000fea000b800000 */
[----:B------:R-:W-:-:S09]  /*6180*/  UISETP.NE.AND UP0, UPT, UR4, 0x18, UPT ;  /* 0x000000180400788c */ /* 0x000fd2000bf05270 */
[----:B------:R-:W-:Y:S05]  /*6190*/  BRA.U !UP0, `(.L_x_3793) ;  /* 0x0000000108447547 */ /* 0x000fea000b800000 */
.L_x_3769:
        /* <DEDUP_REMOVED lines=16> */
.L_x_3794:
[----:B------:R-:W-:Y:S05]  /*62a0*/  BRA `(.L_x_3770) ;  /* 0x0000000000a07947 */ /* 0x000fea0003800000 */
.L_x_3793:
        /* <DEDUP_REMOVED lines=13> */
.L_x_3796:
[----:B------:R-:W-:Y:S05]  /*6380*/  BSYNC.RECONVERGENT B0 ;  /* 0x0000000000007941 */ /* 0x000fea0003800200 */
.L_x_3795:
[----:B------:R-:W-:-:S05]  /*6390*/  LOP3.LUT R5, R0, 0x80, R5, 0xf8, !PT ;  /* 0x0000008000057812 */ /* 0x000fca00078ef805 */
[----:B------:R2:W-:Y:S01]  /*63a0*/  STG.E.U8 desc[UR36][R2.64], R5 ;  /* 0x0000000502007986 */ /* 0x0005e2000c101124 */
[----:B------:R-:W-:Y:S05]  /*63b0*/  BRA `(.L_x_3770) ;  /* 0x00000000005c7947 */ /* 0x000fea0003800000 */
.L_x_3792:
        /* <DEDUP_REMOVED lines=12> */
.L_x_3798:
[----:B------:R-:W-:Y:S01]  /*6480*/  IMAD.MOV.U32 R0, RZ, RZ, 0x7f ;  /* 0x0000007fff007424 */ /* 0x000fe200078e00ff */
[----:B------:R-:W-:-:S04]  /*6490*/  ISETP.GT.U32.AND P0, PT, R4, 0x7f800000, PT ;  /* 0x7f8000000400780c */ /* 0x000fc80003f04070 */
[----:B------:R-:W-:-:S09]  /*64a0*/  SEL R0, R0, 0x7c, P0 ;  /* 0x0000007c00007807 */ /* 0x000fd20000000000 */
.L_x_3799:
[----:B------:R-:W-:Y:S05]  /*64b0*/  BSYNC.RECONVERGENT B0 ;  /* 0x0000000000007941 */ /* 0x000fea0003800200 */
.L_x_3797:
[----:B------:R-:W-:-:S04]  /*64c0*/  SHF.R.U32.HI R5, RZ, 0x18, R5 ;  /* 0x00000018ff057819 */ /* 0x000fc80000011605 */
[----:B------:R-:W-:-:S05]  /*64d0*/  LOP3.LUT R5, R0, 0x80, R5, 0xf8, !PT ;  /* 0x0000008000057812 */ /* 0x000fca00078ef805 */
[----:B------:R1:W-:Y:S01]  /*64e0*/  STG.E.U8 desc[UR36][R2.64], R5 ;  /* 0x0000000502007986 */ /* 0x0003e2000c101124 */
[----:B------:R-:W-:Y:S05]  /*64f0*/  BRA `(.L_x_3770) ;  /* 0x00000000000c7947 */ /* 0x000fea0003800000 */
.L_x_3791:
[----:B------:R-:W-:-:S05]  /*6500*/  HADD2.F32 R0, -RZ, R0.H0_H0 ;  /* 0x20000000ff007230 */ /* 0x000fca0000004100 */
[----:B------:R-:W-:-:S05]  /*6510*/  F2FP.BF16.F32.PACK_AB R0, RZ, R0 ;  /* 0x00000000ff00723e */ /* 0x000fca00000010ff */
[----:B------:R0:W-:Y:S02]  /*6520*/  STG.E.U16 desc[UR36][R2.64], R0 ;  /* 0x0000000002007986 */ /* 0x0001e4000c101524 */
.L_x_3770:
[----:B------:R-:W-:-:S07]  /*6530*/  VIADD R17, R17, 0x80 ;  /* 0x0000008011117836 */ /* 0x000fce0000000000 */
.L_x_3730:
[----:B------:R-:W-:Y:S05]  /*6540*/  BSYNC.RECONVERGENT B6 ;  /* 0x0000000000067941 */ /* 0x000fea0003800200 */
.L_x_3729:
        /* <DEDUP_REMOVED lines=307> */
.L_x_3802:
        /* <DEDUP_REMOVED lines=18> */
.L_x_3806:
[----:B------:R-:W2:Y:S02]  /*79a0*/  LDG.E.U8 R2, desc[UR36][R2.64] ;  /* 0x0000002402027981 */ /* 0x000ea4000c1e1100 */
[----:B--2---:R-:W-:-:S04]  /*79b0*/  I2FP.F32.U32 R0, R2 ;  /* 0x0000000200007245 */ /* 0x004fc80000201000 */
[----:B------:R-:W-:Y:S01]  /*79c0*/  F2FP.F16.F32.PACK_AB R0, RZ, R0 ;  /* 0x00000000ff00723e */ /* 0x000fe200000000ff */
[----:B------:R-:W-:Y:S06]  /*79d0*/  BRA `(.L_x_3808) ;  /* 0x0000000c007c7947 */ /* 0x000fec0003800000 */
.L_x_3805:
        /* <DEDUP_REMOVED lines=10> */
.L_x_3810:
[----:B------:R-:W2:Y:S02]  /*7a80*/  LDG.E R2, desc[UR36][R2.64] ;  /* 0x0000002402027981 */ /* 0x000ea4000c1e1900 */
[----:B--2---:R-:W-:-:S04]  /*7a90*/  I2FP.F32.S32 R0, R2 ;  /* 0x0000000200007245 */ /* 0x004fc80000201400 */
[----:B------:R-:W-:Y:S01]  /*7aa0*/  F2FP.F16.F32.PACK_AB R0, RZ, R0 ;  /* 0x00000000ff00723e */ /* 0x000fe200000000ff */
[----:B------:R-:W-:Y:S06]  /*7ab0*/  BRA `(.L_x_3808) ;  /* 0x0000000c00447947 */ /* 0x000fec0003800000 */
.L_x_3809:
[----:B------:R-:W2:Y:S02]  /*7ac0*/  LDG.E.U16 R2, desc[UR36][R2.64] ;  /* 0x0000002402027981 */ /* 0x000ea4000c1e1500 */
[----:B--2---:R-:W0:Y:S02]  /*7ad0*/  I2F.S16 R0, R2 ;  /* 0x0000000200007306 */ /* 0x004e240000101400 */
[----:B0-----:R-:W-:Y:S01]  /*7ae0*/  F2FP.F16.F32.PACK_AB R0, RZ, R0 ;  /* 0x00000000ff00723e */ /* 0x001fe200000000ff */
[----:B------:R-:W-:Y:S06]  /*7af0*/  BRA `(.L_x_3808) ;  /* 0x0000000c00347947 */ /* 0x000fec0003800000 */
.L_x_3804:
        /* <DEDUP_REMOVED lines=9> */
.L_x_3812:
[----:B------:R1:W5:Y:S01]  /*7b90*/  LDG.E.U16 R0, desc[UR36][R2.64] ;  /* 0x0000002402007981 */ /* 0x000362000c1e1500 */
[----:B------:R-:W-:Y:S05]  /*7ba0*/  BRA `(.L_x_3808) ;  /* 0x0000000c00087947 */ /* 0x000fea0003800000 */
.L_x_3811:
        /* <DEDUP_REMOVED lines=9> */
.L_x_3814:
[----:B------:R0:W5:Y:S01]  /*7c40*/  LDG.E.U16 R0, desc[UR36][R2.64] ;  /* 0x0000002402007981 */ /* 0x000162000c1e1500 */
[----:B------:R-:W-:Y:S05]  /*7c50*/  BRA `(.L_x_3808) ;  /* 0x0000000800dc7947 */ /* 0x000fea0003800000 */
.L_x_3813:
        /* <DEDUP_REMOVED lines=8> */
.L_x_3803:
        /* <DEDUP_REMOVED lines=13> */
.L_x_3817:
        /* <DEDUP_REMOVED lines=8> */
.L_x_3816:
        /* <DEDUP_REMOVED lines=27> */
.L_x_3819:
        /* <DEDUP_REMOVED lines=13> */
.L_x_3818:
[----:B------:R-:W2:Y:S02]  /*80b0*/  LDG.E.U16 R0, desc[UR36][R2.64] ;  /* 0x0000002402007981 */ /* 0x000ea4000c1e1500 */
[----:B--2---:R-:W-:-:S05]  /*80c0*/  IMAD.U32 R0, R0, 0x10000, RZ ;  /* 0x0001000000007824 */ /* 0x004fca00078e00ff */
[----:B------:R-:W-:Y:S01]  /*80d0*/  F2FP.F16.F32.PACK_AB R0, RZ, R0 ;  /* 0x00000000ff00723e */ /* 0x000fe200000000ff */
[----:B------:R-:W-:Y:S06]  /*80e0*/  BRA `(.L_x_3808) ;  /* 0x0000000400b87947 */ /* 0x000fec0003800000 */
.L_x_3815:
        /* <DEDUP_REMOVED lines=12> */
.L_x_3822:
        /* <DEDUP_REMOVED lines=21> */
.L_x_3826:
[----:B------:R-:W-:Y:S05]  /*8300*/  BSYNC.RECONVERGENT B1 ;  /* 0x0000000000017941 */ /* 0x000fea0003800200 */
.L_x_3825:
[----:B------:R-:W-:Y:S01]  /*8310*/  IMAD.SHL.U32 R0, R0, 0x100000, RZ ;  /* 0x0010000000007824 */ /* 0x000fe200078e00ff */
[----:B------:R-:W-:-:S04]  /*8320*/  LEA R2, R2, 0x3b800000, 0x17 ;  /* 0x3b80000002027811 */ /* 0x000fc800078eb8ff */
[----:B------:R-:W-:-:S07]  /*8330*/  LOP3.LUT R0, R2, R0, R7, 0xfe, !PT ;  /* 0x0000000002007212 */ /* 0x000fce00078efe07 */
.L_x_3824:
[----:B------:R-:W-:Y:S05]  /*8340*/  BSYNC.RECONVERGENT B0 ;  /* 0x0000000000007941 */ /* 0x000fea0003800200 */
.L_x_3823:
[----:B------:R-:W-:Y:S01]  /*8350*/  F2FP.F16.F32.PACK_AB R0, RZ, R0 ;  /* 0x00000000ff00723e */ /* 0x000fe200000000ff */
[----:B------:R-:W-:Y:S06]  /*8360*/  BRA `(.L_x_3808) ;  /* 0x0000000400187947 */ /* 0x000fec0003800000 */
.L_x_3821:
        /* <DEDUP_REMOVED lines=21> */
.L_x_3830:
[----:B------:R-:W-:Y:S05]  /*84c0*/  BSYNC.RECONVERGENT B1 ;  /* 0x0000000000017941 */ /* 0x000fea0003800200 */
.L_x_3829:
[----:B------:R-:W-:Y:S02]  /*84d0*/  SHF.L.U32 R0, R0, 0x15, RZ ;  /* 0x0000001500007819 */ /* 0x000fe400000006ff */
[----:B------:R-:W-:-:S04]  /*84e0*/  LEA R2, R2, 0x37800000, 0x17 ;  /* 0x3780000002027811 */ /* 0x000fc800078eb8ff */
[----:B------:R-:W-:-:S07]  /*84f0*/  LOP3.LUT R0, R2, R0, R7, 0xfe, !PT ;  /* 0x0000000002007212 */ /* 0x000fce00078efe07 */
.L_x_3828:
[----:B------:R-:W-:Y:S05]  /*8500*/  BSYNC.RECONVERGENT B0 ;  /* 0x0000000000007941 */ /* 0x000fea0003800200 */
.L_x_3827:
[----:B------:R-:W-:Y:S01]  /*8510*/  F2FP.F16.F32.PACK_AB R0, RZ, R0 ;  /* 0x00000000ff00723e */ /* 0x000fe200000000ff */
[----:B------:R-:W-:Y:S06]  /*8520*/  BRA `(.L_x_3808) ;  /* 0x0000000000a87947 */ /* 0x000fec0003800000 */
.L_x_3820:
        /* <DEDUP_REMOVED lines=14> */
.L_x_3834:
[----:B------:R-:W-:Y:S05]  /*8610*/  BSYNC.RECONVERGENT B0 ;  /* 0x0000000000007941 */ /* 0x000fea0003800200 */
.L_x_3833:
[----:B------:R-:W-:Y:S01]  /*8620*/  F2FP.F16.F32.PACK_AB R0, RZ, R0 ;  /* 0x00000000ff00723e */ /* 0x000fe200000000ff */
[----:B------:R-:W-:Y:S06]  /*8630*/  BRA `(.L_x_3808) ;  /* 0x0000000000647947 */ /* 0x000fec0003800000 */
.L_x_3807:
        /* <DEDUP_REMOVED lines=16> */
.L_x_3835:
[----:B------:R-:W-:Y:S01]  /*8740*/  PRMT R0, RZ, 0x7610, R0 ;  /* 0x00007610ff007816 */ /* 0x000fe20000000000 */
[----:B------:R-:W-:Y:S06]  /*8750*/  BRA `(.L_x_3808) ;  /* 0x00000000001c7947 */ /* 0x000fec0003800000 */
.L_x_3832:
[----:B------:R-:W2:Y:S02]  /*8760*/  LDG.E.64 R2, desc[UR36][R2.64] ;  /* 0x0000002402027981 */ /* 0x000ea4000c1e1b00 */
[----:B--2---:R-:W0:Y:S02]  /*8770*/  I2F.U64 R0, R2 ;  /* 0x0000000200007312 */ /* 0x004e240000301000 */
[----:B0-----:R-:W-:Y:S01]  /*8780*/  F2FP.F16.F32.PACK_AB R0, RZ, R0 ;  /* 0x00000000ff00723e */ /* 0x001fe200000000ff */
[----:B------:R-:W-:Y:S06]  /*8790*/  BRA `(.L_x_3808) ;  /* 0x00000000000c7947 */ /* 0x000fec0003800000 */
.L_x_3831:
[----:B------:R-:W2:Y:S02]  /*87a0*/  LDG.E R2, desc[UR36][R2.64] ;  /* 0x0000002402027981 */ /* 0x000ea4000c1e1900 */
[----:B--2---:R-:W-:-:S04]  /*87b0*/  I2FP.F32.U32 R0, R2 ;  /* 0x0000000200007245 */ /* 0x004fc80000201000 */
[----:B------:R-:W-:-:S07]  /*87c0*/  F2FP.F16.F32.PACK_AB R0, RZ, R0 ;  /* 0x00000000ff00723e */ /* 0x000fce00000000ff */
.L_x_3808:
        /* <DEDUP_REMOVED lines=27> */
.L_x_3839:
[----:B------:R-:W-:-:S06]  /*8980*/  HADD2.F32 R5, -RZ, R0.H0_H0 ;  /* 0x20000000ff057230 */ /* 0x000fcc0000004100 */
[----:B------:R-:W0:Y:S02]  /*8990*/  F2I.S64.TRUNC R4, R5 ;  /* 0x0000000500047311 */ /* 0x000e24000020d900 */
[----:B0-----:R4:W-:Y:S01]  /*89a0*/  STG.E.U8 desc[UR36][R2.64], R4 ;  /* 0x0000000402007986 */ /* 0x0019e2000c101124 */
[----:B------:R-:W-:Y:S05]  /*89b0*/  BRA `(.L_x_3841) ;  /* 0x0000000c006c7947 */ /* 0x000fea0003800000 */
.L_x_3838:
        /* <DEDUP_REMOVED lines=10> */
.L_x_3843:
[----:B------:R-:W-:-:S04]  /*8a60*/  HADD2.F32 R0, -RZ, R0.H0_H0 ;  /* 0x20000000ff007230 */ /* 0x000fc80000004100 */
[----:B------:R-:W0:Y:S02]  /*8a70*/  F2I.FTZ.TRUNC.NTZ R5, R0 ;  /* 0x0000000000057305 */ /* 0x000e24000021f100 */
[----:B0-----:R2:W-:Y:S01]  /*8a80*/  STG.E desc[UR36][R2.64], R5 ;  /* 0x0000000502007986 */ /* 0x0015e2000c101924 */
[----:B------:R-:W-:Y:S05]  /*8a90*/  BRA `(.L_x_3841) ;  /* 0x0000000c00347947 */ /* 0x000fea0003800000 */
.L_x_3842:
[----:B------:R-:W-:-:S04]  /*8aa0*/  HADD2.F32 R0, -RZ, R0.H0_H0 ;  /* 0x20000000ff007230 */ /* 0x000fc80000004100 */
[----:B------:R-:W0:Y:S02]  /*8ab0*/  F2I.FTZ.TRUNC.NTZ R5, R0 ;  /* 0x0000000000057305 */ /* 0x000e24000021f100 */
[----:B0-----:R0:W-:Y:S01]  /*8ac0*/  STG.E.U16 desc[UR36][R2.64], R5 ;  /* 0x0000000502007986 */ /* 0x0011e2000c101524 */
[----:B------:R-:W-:Y:S05]  /*8ad0*/  BRA `(.L_x_3841) ;  /* 0x0000000c00247947 */ /* 0x000fea0003800000 */
.L_x_3837:
        /* <DEDUP_REMOVED lines=9> */
.L_x_3845:
[----:B------:R0:W-:Y:S01]  /*8b70*/  STG.E.U16 desc[UR36][R2.64], R0 ;  /* 0x0000000002007986 */ /* 0x0001e2000c101524 */
[----:B------:R-:W-:Y:S05]  /*8b80*/  BRA `(.L_x_3841) ;  /* 0x0000000800f87947 */ /* 0x000fea0003800000 */
.L_x_3844:
        /* <DEDUP_REMOVED lines=10> */
.L_x_3847:
[----:B------:R-:W-:-:S05]  /*8c30*/  HADD2.F32 R0, -RZ, R0.H0_H0 ;  /* 0x20000000ff007230 */ /* 0x000fca0000004100 */
[----:B------:R-:W-:-:S04]  /*8c40*/  F2FP.F16.F32.PACK_AB R0, RZ, R0 ;  /* 0x00000000ff00723e */ /* 0x000fc800000000ff */
[----:B------:R-:W-:-:S05]  /*8c50*/  PRMT R0, R0, 0x5410, RZ ;  /* 0x0000541000007816 */ /* 0x000fca00000000ff */
[----:B------:R0:W-:Y:S01]  /*8c60*/  STG.E desc[UR36][R2.64], R0 ;  /* 0x0000000002007986 */ /* 0x0001e2000c101924 */
[----:B------:R-:W-:Y:S05]  /*8c70*/  BRA `(.L_x_3841) ;  /* 0x0000000800bc7947 */ /* 0x000fea0003800000 */
.L_x_3846:
[----:B------:R-:W-:-:S05]  /*8c80*/  HADD2.F32 R4, -RZ, R0.H0_H0 ;  /* 0x20000000ff047230 */ /* 0x000fca0000004100 */
[----:B------:R-:W-:-:S06]  /*8c90*/  FMUL.FTZ R4, R4, 1 ;  /* 0x3f80000004047820 */ /* 0x000fcc0000410000 */
[----:B------:R-:W0:Y:S02]  /*8ca0*/  F2F.F64.F32 R4, R4 ;  /* 0x0000000400047310 */ /* 0x000e240000201800 */
[----:B0-----:R0:W-:Y:S01]  /*8cb0*/  STG.E.64 desc[UR36][R2.64], R4 ;  /* 0x0000000402007986 */ /* 0x0011e2000c101b24 */
[----:B------:R-:W-:Y:S05]  /*8cc0*/  BRA `(.L_x_3841) ;  /* 0x0000000800a87947 */ /* 0x000fea0003800000 */
.L_x_3836:
        /* <DEDUP_REMOVED lines=14> */
.L_x_3851:
        /* <DEDUP_REMOVED lines=18> */
.L_x_3854:
[----:B------:R-:W-:-:S04]  /*8ed0*/  SHF.R.U32.HI R5, RZ, 0x18, R5 ;  /* 0x00000018ff057819 */ /* 0x000fc80000011605 */
[----:B------:R-:W-:-:S07]  /*8ee0*/  LOP3.LUT R0, R0, 0x80, R5, 0xf8, !PT ;  /* 0x0000008000007812 */ /* 0x000fce00078ef805 */
.L_x_3853:
[----:B------:R-:W-:Y:S05]  /*8ef0*/  BSYNC.RECONVERGENT B0 ;  /* 0x0000000000007941 */ /* 0x000fea0003800200 */
.L_x_3852:
[----:B------:R0:W-:Y:S01]  /*8f00*/  STG.E.U8 desc[UR36][R2.64], R0 ;  /* 0x0000000002007986 */ /* 0x0001e2000c101124 */
[----:B------:R-:W-:Y:S05]  /*8f10*/  BRA `(.L_x_3841) ;  /* 0x0000000800147947 */ /* 0x000fea0003800000 */
.L_x_3850:
        /* <DEDUP_REMOVED lines=18> */
.L_x_3857:
[----:B------:R-:W-:-:S04]  /*9040*/  SHF.R.U32.HI R5, RZ, 0x18, R5 ;  /* 0x00000018ff057819 */ /* 0x000fc80000011605 */
[----:B------:R-:W-:-:S07]  /*9050*/  LOP3.LUT R0, R0, 0x80, R5, 0xf8, !PT ;  /* 0x0000008000007812 */ /* 0x000fce00078ef805 */
.L_x_3856:
[----:B------:R-:W-:Y:S05]  /*9060*/  BSYNC.RECONVERGENT B0 ;  /* 0x0000000000007941 */ /* 0x000fea0003800200 */
.L_x_3855:
[----:B------:R0:W-:Y:S01]  /*9070*/  STG.E.U8 desc[UR36][R2.64], R0 ;  /* 0x0000000002007986 */ /* 0x0001e2000c101124 */
[----:B------:R-:W-:Y:S05]  /*9080*/  BRA `(.L_x_3841) ;  /* 0x0000000400b87947 */ /* 0x000fea0003800000 */
.L_x_3849:
        /* <DEDUP_REMOVED lines=22> */
.L_x_3859:
[----:B------:R-:W-:-:S06]  /*91f0*/  HADD2.F32 R4, -RZ, R0.H0_H0 ;  /* 0x20000000ff047230 */ /* 0x000fcc0000004100 */
[----:B------:R-:W0:Y:S02]  /*9200*/  F2I.U64.TRUNC R4, R4 ;  /* 0x0000000400047311 */ /* 0x000e24000020d800 */
[----:B0-----:R0:W-:Y:S01]  /*9210*/  STG.E.64 desc[UR36][R2.64], R4 ;  /* 0x0000000402007986 */ /* 0x0011e2000c101b24 */
[----:B------:R-:W-:Y:S05]  /*9220*/  BRA `(.L_x_3841) ;  /* 0x0000000400507947 */ /* 0x000fea0003800000 */
.L_x_3858:
[----:B------:R-:W-:-:S04]  /*9230*/  HADD2.F32 R0, -RZ, R0.H0_H0 ;  /* 0x20000000ff007230 */ /* 0x000fc80000004100 */
[----:B------:R-:W0:Y:S02]  /*9240*/  F2I.FTZ.U32.TRUNC.NTZ R5, R0 ;  /* 0x0000000000057305 */ /* 0x000e24000021f000 */
[----:B0-----:R0:W-:Y:S01]  /*9250*/  STG.E desc[UR36][R2.64], R5 ;  /* 0x0000000502007986 */ /* 0x0011e2000c101924 */
[----:B------:R-:W-:Y:S05]  /*9260*/  BRA `(.L_x_3841) ;  /* 0x0000000400407947 */ /* 0x000fea0003800000 */
.L_x_3848:
        /* <DEDUP_REMOVED lines=11> */
.L_x_3861:
[----:B------:R-:W-:Y:S01]  /*9320*/  HADD2.F32 R0, -RZ, R0.H0_H0 ;  /* 0x20000000ff007230 */ /* 0x000fe20000004100 */
[----:B------:R-:W-:-:S04]  /*9330*/  CS2R R6, SRZ ;  /* 0x0000000000067805 */ /* 0x000fc8000001ff00 */
[----:B------:R-:W-:-:S04]  /*9340*/  FMUL.FTZ R0, R0, 1 ;  /* 0x3f80000000007820 */ /* 0x000fc80000410000 */
[----:B------:R-:W0:Y:S02]  /*9350*/  F2F.F64.F32 R4, R0 ;  /* 0x0000000000047310 */ /* 0x000e240000201800 */
[----:B0-----:R0:W-:Y:S01]  /*9360*/  STG.E.128 desc[UR36][R2.64], R4 ;  /* 0x0000000402007986 */ /* 0x0011e2000c101d24 */
[----:B------:R-:W-:Y:S05]  /*9370*/  BRA `(.L_x_3841) ;  /* 0x0000000000fc7947 */ /* 0x000fea0003800000 */
.L_x_3860:
[----:B------:R-:W-:-:S09]  /*9380*/  UISETP.NE.AND UP0, UPT, UR4, 0xf, UPT ;  /* 0x0000000f0400788c */ /* 0x000fd2000bf05270 */
[----:B------:R-:W-:Y:S05]  /*9390*/  BRA.U !UP0, `(.L_x_3862) ;  /* 0x0000000108e87547 */ /* 0x000fea000b800000 */
[----:B------:R-:W-:-:S09]  /*93a0*/  UISETP.NE.AND UP0, UPT, UR4, 0x17, UPT ;  /* 0x000000170400788c */ /* 0x000fd2000bf05270 */
[----:B------:R-:W-:Y:S05]  /*93b0*/  BRA.U !UP0, `(.L_x_3863) ;  /* 0x0000000108907547 */ /* 0x000fea000b800000 */
[----:B------:R-:W-:-:S09]  /*93c0*/  UISETP.NE.AND UP0, UPT, UR4, 0x18, UPT ;  /* 0x000000180400788c */ /* 0x000fd2000bf05270 */
[----:B------:R-:W-:Y:S05]  /*93d0*/  BRA.U !UP0, `(.L_x_3864) ;  /* 0x0000000108447547 */ /* 0x000fea000b800000 */
.L_x_3840:
        /* <DEDUP_REMOVED lines=16> */
.L_x_3865:
[----:B------:R-:W-:Y:S05]  /*94e0*/  BRA `(.L_x_3841) ;  /* 0x0000000000a07947 */ /* 0x000fea0003800000 */
.L_x_3864:
        /* <DEDUP_REMOVED lines=13> */
.L_x_3867:
[----:B------:R-:W-:Y:S05]  /*95c0*/  BSYNC.RECONVERGENT B0 ;  /* 0x0000000000007941 */ /* 0x000fea0003800200 */
.L_x_3866:
[----:B------:R-:W-:-:S05]  /*95d0*/  LOP3.LUT R5, R0, 0x80, R5, 0xf8, !PT ;  /* 0x0000008000057812 */ /* 0x000fca00078ef805 */
[----:B------:R0:W-:Y:S01]  /*95e0*/  STG.E.U8 desc[UR36][R2.64], R5 ;  /* 0x0000000502007986 */ /* 0x0001e2000c101124 */
[----:B------:R-:W-:Y:S05]  /*95f0*/  BRA `(.L_x_3841) ;  /* 0x00000000005c7947 */ /* 0x000fea0003800000 */
.L_x_3863:
        /* <DEDUP_REMOVED lines=12> */
.L_x_3869:
[----:B------:R-:W-:Y:S02]  /*96c0*/  ISETP.GT.U32.AND P0, PT, R4, 0x7f800000, PT ;  /* 0x7f8000000400780c */ /* 0x000fe40003f04070 */
[----:B------:R-:W-:-:S04]  /*96d0*/  MOV R0, 0x7f ;  /* 0x0000007f00007802 */ /* 0x000fc80000000f00 */
[----:B------:R-:W-:-:S07]  /*96e0*/  SEL R0, R0, 0x7c, P0 ;  /* 0x0000007c00007807 */ /* 0x000fce0000000000 */
.L_x_3870:
[----:B------:R-:W-:Y:S05]  /*96f0*/  BSYNC.RECONVERGENT B0 ;  /* 0x0000000000007941 */ /* 0x000fea0003800200 */
.L_x_3868:
[----:B------:R-:W-:-:S04]  /*9700*/  SHF.R.U32.HI R5, RZ, 0x18, R5 ;  /* 0x00000018ff057819 */ /* 0x000fc80000011605 */
[----:B------:R-:W-:-:S05]  /*9710*/  LOP3.LUT R5, R0, 0x80, R5, 0xf8, !PT ;  /* 0x0000008000057812 */ /* 0x000fca00078ef805 */
[----:B------:R0:W-:Y:S01]  /*9720*/  STG.E.U8 desc[UR36][R2.64], R5 ;  /* 0x0000000502007986 */ /* 0x0001e2000c101124 */
[----:B------:R-:W-:Y:S05]  /*9730*/  BRA `(.L_x_3841) ;  /* 0x00000000000c7947 */ /* 0x000fea0003800000 */
.L_x_3862:
[----:B------:R-:W-:-:S05]  /*9740*/  HADD2.F32 R0, -RZ, R0.H0_H0 ;  /* 0x20000000ff007230 */ /* 0x000fca0000004100 */
[----:B------:R-:W-:-:S05]  /*9750*/  F2FP.BF16.F32.PACK_AB R0, RZ, R0 ;  /* 0x00000000ff00723e */ /* 0x000fca00000010ff */
[----:B------:R0:W-:Y:S02]  /*9760*/  STG.E.U16 desc[UR36][R2.64], R0 ;  /* 0x0000000002007986 */ /* 0x0001e4000c101524 */
.L_x_3841:
[----:B------:R-:W-:-:S07]  /*9770*/  VIADD R17, R17, 0x80 ;  /* 0x0000008011117836 */ /* 0x000fce0000000000 */
.L_x_3801:
[----:B------:R-:W-:Y:S05]  /*9780*/  BSYNC.RECONVERGENT B6 ;  /* 0x0000000000067941 */ /* 0x000fea0003800200 */
.L_x_3800:
        /* <DEDUP_REMOVED lines=306> */
.L_x_3871:
        /* <DEDUP_REMOVED lines=20> */
.L_x_3875:
[----:B------:R-:W2:Y:S02]  /*abf0*/  LDG.E.U8 R2, desc[UR36][R2.64] ;  /* 0x0000002402027981 */ /* 0x000ea4000c1e1100 */
[----:B--2---:R-:W-:-:S04]  /*ac00*/  I2FP.F32.U32 R0, R2 ;  /* 0x0000000200007245 */ /* 0x004fc80000201000 */
[----:B------:R-:W-:Y:S01]  /*ac10*/  F2FP.F16.F32.PACK_AB R0, RZ, R0 ;  /* 0x00000000ff00723e */ /* 0x000fe200000000ff */
[----:B------:R-:W-:Y:S06]  /*ac20*/  BRA `(.L_x_3877) ;  /* 0x0000000c007c7947 */ /* 0x000fec0003800000 */
.L_x_3874:
        /* <DEDUP_REMOVED lines=10> */
.L_x_3879:
[----:B------:R-:W2:Y:S02]  /*acd0*/  LDG.E R2, desc[UR36][R2.64] ;  /* 0x0000002402027981 */ /* 0x000ea4000c1e1900 */
[----:B--2---:R-:W-:-:S04]  /*ace0*/  I2FP.F32.S32 R0, R2 ;  /* 0x0000000200007245 */ /* 0x004fc80000201400 */
[----:B------:R-:W-:Y:S01]  /*acf0*/  F2FP.F16.F32.PACK_AB R0, RZ, R0 ;  /* 0x00000000ff00723e */ /* 0x000fe200000000ff */
[----:B------:R-:W-:Y:S06]  /*ad00*/  BRA `(.L_x_3877) ;  /* 0x0000000c00447947 */ /* 0x000fec0003800000 */
.L_x_3878:
[----:B------:R-:W2:Y:S02]  /*ad10*/  LDG.E.U16 R2, desc[UR36][R2.64] ;  /* 0x0000002402027981 */ /* 0x000ea4000c1e1500 */
[----:B--2---:R-:W0:Y:S02]  /*ad20*/  I2F.S16 R0, R2 ;  /* 0x0000000200007306 */ /* 0x004e240000101400 */
[----:B0-----:R-:W-:Y:S01]  /*ad30*/  F2FP.F16.F32.PACK_AB R0, RZ, R0 ;  /* 0x00000000ff00723e */ /* 0x001fe200000000ff */
[----:B------:R-:W-:Y:S06]  /*ad40*/  BRA `(.L_x_3877) ;  /* 0x0000000c00347947 */ /* 0x000fec0003800000 */
.L_x_3873:
        /* <DEDUP_REMOVED lines=9> */
.L_x_3881:
[----:B------:R1:W5:Y:S01]  /*ade0*/  LDG.E.U16 R0, desc[UR36][R2.64] ;  /* 0x0000002402007981 */ /* 0x000362000c1e1500 */
[----:B------:R-:W-:Y:S05]  /*adf0*/  BRA `(.L_x_3877) ;  /* 0x0000000c00087947 */ /* 0x000fea0003800000 */
.L_x_3880:
        /* <DEDUP_REMOVED lines=9> */
.L_x_3883:
[----:B------:R0:W5:Y:S01]  /*ae90*/  LDG.E.U16 R0, desc[UR36][R2.64] ;  /* 0x0000002402007981 */ /* 0x000162000c1e1500 */
[----:B------:R-:W-:Y:S05]  /*aea0*/  BRA `(.L_x_3877) ;  /* 0x0000000800dc7947 */ /* 0x000fea0003800000 */
.L_x_3882:
        /* <DEDUP_REMOVED lines=8> */
.L_x_3872:
        /* <DEDUP_REMOVED lines=13> */
.L_x_3886:
        /* <DEDUP_REMOVED lines=8> */
.L_x_3885:
        /* <DEDUP_REMOVED lines=27> */
.L_x_3888:
        /* <DEDUP_REMOVED lines=13> */
.L_x_3887:
[----:B------:R-:W2:Y:S02]  /*b300*/  LDG.E.U16 R0, desc[UR36][R2.64] ;  /* 0x0000002402007981 */ /* 0x000ea4000c1e1500 */
[----:B--2---:R-:W-:-:S04]  /*b310*/  SHF.L.U32 R0, R0, 0x10, RZ ;  /* 0x0000001000007819 */ /* 0x004fc800000006ff */
[----:B------:R-:W-:Y:S01]  /*b320*/  F2FP.F16.F32.PACK_AB R0, RZ, R0 ;  /* 0x00000000ff00723e */ /* 0x000fe200000000ff */
[----:B------:R-:W-:Y:S06]  /*b330*/  BRA `(.L_x_3877) ;  /* 0x0000000400b87947 */ /* 0x000fec0003800000 */
.L_x_3884:
        /* <DEDUP_REMOVED lines=12> */
.L_x_3891:
        /* <DEDUP_REMOVED lines=21> */
.L_x_3895:
[----:B------:R-:W-:Y:S05]  /*b550*/  BSYNC.RECONVERGENT B1 ;  /* 0x0000000000017941 */ /* 0x000fea0003800200 */
.L_x_3894:
[----:B------:R-:W-:Y:S01]  /*b560*/  IMAD.SHL.U32 R0, R0, 0x100000, RZ ;  /* 0x0010000000007824 */ /* 0x000fe200078e00ff */
[----:B------:R-:W-:-:S04]  /*b570*/  LEA R2, R2, 0x3b800000, 0x17 ;  /* 0x3b80000002027811 */ /* 0x000fc800078eb8ff */
[----:B------:R-:W-:-:S07]  /*b580*/  LOP3.LUT R0, R2, R0, R7, 0xfe, !PT ;  /* 0x0000000002007212 */ /* 0x000fce00078efe07 */
.L_x_3893:
[----:B------:R-:W-:Y:S05]  /*b590*/  BSYNC.RECONVERGENT B0 ;  /* 0x0000000000007941 */ /* 0x000fea0003800200 */
.L_x_3892:
[----:B------:R-:W-:Y:S01]  /*b5a0*/  F2FP.F16.F32.PACK_AB R0, RZ, R0 ;  /* 0x00000000ff00723e */ /* 0x000fe200000000ff */
[----:B------:R-:W-:Y:S06]  /*b5b0*/  BRA `(.L_x_3877) ;  /* 0x0000000400187947 */ /* 0x000fec0003800000 */
.L_x_3890:
        /* <DEDUP_REMOVED lines=21> */
.L_x_3899:
[----:B------:R-:W-:Y:S05]  /*b710*/  BSYNC.RECONVERGENT B1 ;  /* 0x0000000000017941 */ /* 0x000fea0003800200 */
.L_x_3898:
[----:B------:R-:W-:Y:S02]  /*b720*/  SHF.L.U32 R0, R0, 0x15, RZ ;  /* 0x0000001500007819 */ /* 0x000fe400000006ff */
[----:B------:R-:W-:-:S04]  /*b730*/  LEA R2, R2, 0x37800000, 0x17 ;  /* 0x3780000002027811 */ /* 0x000fc800078eb8ff */
[----:B------:R-:W-:-:S07]  /*b740*/  LOP3.LUT R0, R2, R0, R7, 0xfe, !PT ;  /* 0x0000000002007212 */ /* 0x000fce00078efe07 */
.L_x_3897:
[----:B------:R-:W-:Y:S05]  /*b750*/  BSYNC.RECONVERGENT B0 ;  /* 0x0000000000007941 */ /* 0x000fea0003800200 */
.L_x_3896:
[----:B------:R-:W-:Y:S01]  /*b760*/  F2FP.F16.F32.PACK_AB R0, RZ, R0 ;  /* 0x00000000ff00723e */ /* 0x000fe200000000ff */
[----:B------:R-:W-:Y:S06]  /*b770*/  BRA `(.L_x_3877) ;  /* 0x0000000000a87947 */ /* 0x000fec0003800000 */
.L_x_3889:
        /* <DEDUP_REMOVED lines=14> */
.L_x_3903:
[----:B------:R-:W-:Y:S05]  /*b860*/  BSYNC.RECONVERGENT B0 ;  /* 0x0000000000007941 */ /* 0x000fea0003800200 */
.L_x_3902:
[----:B------:R-:W-:Y:S01]  /*b870*/  F2FP.F16.F32.PACK_AB R0, RZ, R0 ;  /* 0x00000000ff00723e */ /* 0x000fe200000000ff */
[----:B------:R-:W-:Y:S06]  /*b880*/  BRA `(.L_x_3877) ;  /* 0x0000000000647947 */ /* 0x000fec0003800000 */
.L_x_3876:
        /* <DEDUP_REMOVED lines=16> */
.L_x_3904:
[----:B------:R-:W-:Y:S01]  /*b990*/  PRMT R0, RZ, 0x7610, R0 ;  /* 0x00007610ff007816 */ /* 0x000fe20000000000 */
[----:B------:R-:W-:Y:S06]  /*b9a0*/  BRA `(.L_x_3877) ;  /* 0x00000000001c7947 */ /* 0x000fec0003800000 */
.L_x_3901:
[----:B------:R-:W2:Y:S02]  /*b9b0*/  LDG.E.64 R2, desc[UR36][R2.64] ;  /* 0x0000002402027981 */ /* 0x000ea4000c1e1b00 */
[----:B--2---:R-:W0:Y:S02]  /*b9c0*/  I2F.U64 R0, R2 ;  /* 0x0000000200007312 */ /* 0x004e240000301000 */
[----:B0-----:R-:W-:Y:S01]  /*b9d0*/  F2FP.F16.F32.PACK_AB R0, RZ, R0 ;  /* 0x00000000ff00723e */ /* 0x001fe200000000ff */
[----:B------:R-:W-:Y:S06]  /*b9e0*/  BRA `(.L_x_3877) ;  /* 0x00000000000c7947 */ /* 0x000fec0003800000 */
.L_x_3900:
[----:B------:R-:W2:Y:S02]  /*b9f0*/  LDG.E R2, desc[UR36][R2.64] ;  /* 0x0000002402027981 */ /* 0x000ea4000c1e1900 */
[----:B--2---:R-:W-:-:S04]  /*ba00*/  I2FP.F32.U32 R0, R2 ;  /* 0x0000000200007245 */ /* 0x004fc80000201000 */
[----:B------:R-:W-:-:S07]  /*ba10*/  F2FP.F16.F32.PACK_AB R0, RZ, R0 ;  /* 0x00000000ff00723e */ /* 0x000fce00000000ff */
.L_x_3877:
[----:B01----:R-:W0:Y:S01]  /*ba20*/  LDC.U16 R2, c[0x0][0x592] ;  /* 0x00016480ff027b82 */ /* 0x003e220000000400 */
[----:B-----5:R-:W-:Y:S01]  /*ba30*/  HADD2.F32 R0, -RZ, R0.H0_H0 ;  /* 0x20000000ff007230 */ /* 0x020fe20000004100 */
[----:B------:R-:W-:-:S04]  /*ba40*/  UPRMT UR4, UR41, 0x9910, URZ ;  /* 0x0000991029047896 */ /* 0x000fc800080000ff */
[----:B------:R-:W-:Y:S01]  /*ba50*/  UISETP.GT.AND UP0, UPT, UR4, 0x9, UPT ;  /* 0x000000090400788c */ /* 0x000fe2000bf04270 */
[----:B------:R-:W1:Y:S01]  /*ba60*/  MUFU.RCP R0, R0 ;  /* 0x0000000000007308 */ /* 0x000e620000001000 */
[----:B0-----:R-:W-:-:S05]  /*ba70*/  HADD2.F32 R3, -RZ, R2.H0_H0 ;  /* 0x20000002ff037230 */ /* 0x001fca0000004100 */
[----:B-1----:R-:W-:-:S05]  /*ba80*/  FMUL.FTZ R2, R3, R0 ;  /* 0x0000000003027220 */ /* 0x002fca0000410000 */
        /* <DEDUP_REMOVED lines=17> */
.L_x_3908:
[----:B------:R-:W-:-:S06]  /*bba0*/  HADD2.F32 R3, -RZ, R3.H0_H0 ;  /* 0x20000003ff037230 */ /* 0x000fcc0000004100 */
[----:B------:R-:W0:Y:S02]  /*bbb0*/  F2I.S64.TRUNC R2, R3 ;  /* 0x0000000300027311 */ /* 0x000e24000020d900 */
[----:B0-----:R-:W-:Y:S01]  /*bbc0*/  STG.E.U8 desc[UR36][R16.64], R2 ;  /* 0x0000000210007986 */ /* 0x001fe2000c101124 */
[----:B------:R-:W-:Y:S05]  /*bbd0*/  EXIT ;  /* 0x000000000000794d */ /* 0x000fea0003800000 */
.L_x_3907:
        /* <DEDUP_REMOVED lines=10> */
.L_x_3911:
[----:B------:R-:W-:-:S06]  /*bc80*/  HADD2.F32 R3, -RZ, R3.H0_H0 ;  /* 0x20000003ff037230 */ /* 0x000fcc0000004100 */
[----:B------:R-:W0:Y:S02]  /*bc90*/  F2I.FTZ.TRUNC.NTZ R3, R3 ;  /* 0x0000000300037305 */ /* 0x000e24000021f100 */
[----:B0-----:R-:W-:Y:S01]  /*bca0*/  STG.E desc[UR36][R16.64], R3 ;  /* 0x0000000310007986 */ /* 0x001fe2000c101924 */
[----:B------:R-:W-:Y:S05]  /*bcb0*/  EXIT ;  /* 0x000000000000794d */ /* 0x000fea0003800000 */
.L_x_3910:
[----:B------:R-:W-:-:S06]  /*bcc0*/  HADD2.F32 R3, -RZ, R3.H0_H0 ;  /* 0x20000003ff037230 */ /* 0x000fcc0000004100 */
[----:B------:R-:W0:Y:S02]  /*bcd0*/  F2I.FTZ.TRUNC.NTZ R3, R3 ;  /* 0x0000000300037305 */ /* 0x000e24000021f100 */
[----:B0-----:R-:W-:Y:S01]  /*bce0*/  STG.E.U16 desc[UR36][R16.64], R3 ;  /* 0x0000000310007986 */ /* 0x001fe2000c101524 */
[----:B------:R-:W-:Y:S05]  /*bcf0*/  EXIT ;  /* 0x000000000000794d */ /* 0x000fea0003800000 */
.L_x_3906:
        /* <DEDUP_REMOVED lines=9> */
.L_x_3913:
[----:B------:R-:W-:Y:S01]  /*bd90*/  STG.E.U16 desc[UR36][R16.64], R3 ;  /* 0x0000000310007986 */ /* 0x000fe2000c101524 */
[----:B------:R-:W-:Y:S05]  /*bda0*/  EXIT ;  /* 0x000000000000794d */ /* 0x000fea0003800000 */
.L_x_3912:
        /* <DEDUP_REMOVED lines=10> */
.L_x_3915:
[----:B------:R-:W-:-:S05]  /*be50*/  HADD2.F32 R0, -RZ, R3.H0_H0 ;  /* 0x20000003ff007230 */ /* 0x000fca0000004100 */
[----:B------:R-:W-:-:S04]  /*be60*/  F2FP.F16.F32.PACK_AB R0, RZ, R0 ;  /* 0x00000000ff00723e */ /* 0x000fc800000000ff */
[----:B------:R-:W-:-:S05]  /*be70*/  PRMT R0, R0, 0x5410, RZ ;  /* 0x0000541000007816 */ /* 0x000fca00000000ff */
[----:B------:R-:W-:Y:S01]  /*be80*/  STG.E desc[UR36][R16.64], R0 ;  /* 0x0000000010007986 */ /* 0x000fe2000c101924 */
[----:B------:R-:W-:Y:S05]  /*be90*/  EXIT ;  /* 0x000000000000794d */ /* 0x000fea0003800000 */
.L_x_3914:
[----:B------:R-:W-:-:S05]  /*bea0*/  HADD2.F32 R2, -RZ, R3.H0_H0 ;  /* 0x20000003ff027230 */ /* 0x000fca0000004100 */
[----:B------:R-:W-:-:S06]  /*beb0*/  FMUL.FTZ R2, R2, 1 ;  /* 0x3f80000002027820 */ /* 0x000fcc0000410000 */
[----:B------:R-:W0:Y:S02]  /*bec0*/  F2F.F64.F32 R2, R2 ;  /* 0x0000000200027310 */ /* 0x000e240000201800 */
[----:B0-----:R-:W-:Y:S01]  /*bed0*/  STG.E.64 desc[UR36][R16.64], R2 ;  /* 0x0000000210007986 */ /* 0x001fe2000c101b24 */
[----:B------:R-:W-:Y:S05]  /*bee0*/  EXIT ;  /* 0x000000000000794d */ /* 0x000fea0003800000 */
.L_x_3905:
        /* <DEDUP_REMOVED lines=14> */
.L_x_3919:
        /* <DEDUP_REMOVED lines=17> */
.L_x_3922:
[----:B------:R-:W-:-:S04]  /*c0e0*/  SHF.R.U32.HI R3, RZ, 0x18, R3 ;  /* 0x00000018ff037819 */ /* 0x000fc80000011603 */
[----:B------:R-:W-:-:S04]  /*c0f0*/  LOP3.LUT R0, R0, 0x80, R3, 0xf8, !PT ;  /* 0x0000008000007812 */ /* 0x000fc800078ef803 */
[----:B------:R-:W-:-:S07]  /*c100*/  PRMT R8, R0, 0x7610, R8 ;  /* 0x0000761000087816 */ /* 0x000fce0000000008 */
.L_x_3921:
[----:B------:R-:W-:Y:S05]  /*c110*/  BSYNC.RECONVERGENT B0 ;  /* 0x0000000000007941 */ /* 0x000fea0003800200 */
.L_x_3920:
[----:B------:R-:W-:Y:S01]  /*c120*/  STG.E.U8 desc[UR36][R16.64], R8 ;  /* 0x0000000810007986 */ /* 0x000fe2000c101124 */
[----:B------:R-:W-:Y:S05]  /*c130*/  EXIT ;  /* 0x000000000000794d */ /* 0x000fea0003800000 */
.L_x_3918:
        /* <DEDUP_REMOVED lines=17> */
.L_x_3925:
[----:B------:R-:W-:-:S04]  /*c250*/  SHF.R.U32.HI R3, RZ, 0x18, R3 ;  /* 0x00000018ff037819 */ /* 0x000fc80000011603 */
[----:B------:R-:W-:-:S04]  /*c260*/  LOP3.LUT R0, R0, 0x80, R3, 0xf8, !PT ;  /* 0x0000008000007812 */ /* 0x000fc800078ef803 */
[----:B------:R-:W-:-:S07]  /*c270*/  PRMT R8, R0, 0x7610, R8 ;  /* 0x0000761000087816 */ /* 0x000fce0000000008 */
.L_x_3924:
[----:B------:R-:W-:Y:S05]  /*c280*/  BSYNC.RECONVERGENT B0 ;  /* 0x0000000000007941 */ /* 0x000fea0003800200 */
.L_x_3923:
[----:B------:R-:W-:Y:S01]  /*c290*/  STG.E.U8 desc[UR36][R16.64], R8 ;  /* 0x0000000810007986 */ /* 0x000fe2000c101124 */
[----:B------:R-:W-:Y:S05]  /*c2a0*/  EXIT ;  /* 0x000000000000794d */ /* 0x000fea0003800000 */
.L_x_3917:
        /* <DEDUP_REMOVED lines=22> */
.L_x_3927:
[----:B------:R-:W-:-:S06]  /*c410*/  HADD2.F32 R3, -RZ, R3.H0_H0 ;  /* 0x20000003ff037230 */ /* 0x000fcc0000004100 */
[----:B------:R-:W0:Y:S02]  /*c420*/  F2I.U64.TRUNC R2, R3 ;  /* 0x0000000300027311 */ /* 0x000e24000020d800 */
[----:B0-----:R-:W-:Y:S01]  /*c430*/  STG.E.64 desc[UR36][R16.64], R2 ;  /* 0x0000000210007986 */ /* 0x001fe2000c101b24 */
[----:B------:R-:W-:Y:S05]  /*c440*/  EXIT ;  /* 0x000000000000794d */ /* 0x000fea0003800000 */
.L_x_3926:
[----:B------:R-:W-:-:S06]  /*c450*/  HADD2.F32 R3, -RZ, R3.H0_H0 ;  /* 0x20000003ff037230 */ /* 0x000fcc0000004100 */
[----:B------:R-:W0:Y:S02]  /*c460*/  F2I.FTZ.U32.TRUNC.NTZ R3, R3 ;  /* 0x0000000300037305 */ /* 0x000e24000021f000 */
[----:B0-----:R-:W-:Y:S01]  /*c470*/  STG.E desc[UR36][R16.64], R3 ;  /* 0x0000000310007986 */ /* 0x001fe2000c101924 */
[----:B------:R-:W-:Y:S05]  /*c480*/  EXIT ;  /* 0x000000000000794d */ /* 0x000fea0003800000 */
.L_x_3916:
        /* <DEDUP_REMOVED lines=11> */
.L_x_3929:
[----:B------:R-:W-:Y:S01]  /*c540*/  HADD2.F32 R3, -RZ, R3.H0_H0 ;  /* 0x20000003ff037230 */ /* 0x000fe20000004100 */
[----:B------:R-:W-:-:S04]  /*c550*/  CS2R R6, SRZ ;  /* 0x0000000000067805 */ /* 0x000fc8000001ff00 */
[----:B------:R-:W-:-:S04]  /*c560*/  FMUL.FTZ R3, R3, 1 ;  /* 0x3f80000003037820 */ /* 0x000fc80000410000 */
[----:B------:R-:W0:Y:S02]  /*c570*/  F2F.F64.F32 R4, R3 ;  /* 0x0000000300047310 */ /* 0x000e240000201800 */
[----:B0-----:R-:W-:Y:S01]  /*c580*/  STG.E.128 desc[UR36][R16.64], R4 ;  /* 0x0000000410007986 */ /* 0x001fe2000c101d24 */
[----:B------:R-:W-:Y:S05]  /*c590*/  EXIT ;  /* 0x000000000000794d */ /* 0x000fea0003800000 */
.L_x_3928:
[----:B------:R-:W-:-:S09]  /*c5a0*/  UISETP.NE.AND UP0, UPT, UR4, 0xf, UPT ;  /* 0x0000000f0400788c */ /* 0x000fd2000bf05270 */
[----:B------:R-:W-:Y:S05]  /*c5b0*/  BRA.U !UP0, `(.L_x_3930) ;  /* 0x0000000108e87547 */ /* 0x000fea000b800000 */
[----:B------:R-:W-:-:S09]  /*c5c0*/  UISETP.NE.AND UP0, UPT, UR4, 0x17, UPT ;  /* 0x000000170400788c */ /* 0x000fd2000bf05270 */
[----:B------:R-:W-:Y:S05]  /*c5d0*/  BRA.U !UP0, `(.L_x_3931) ;  /* 0x0000000108907547 */ /* 0x000fea000b800000 */
[----:B------:R-:W-:-:S09]  /*c5e0*/  UISETP.NE.AND UP0, UPT, UR4, 0x18, UPT ;  /* 0x000000180400788c */ /* 0x000fd2000bf05270 */
[----:B------:R-:W-:Y:S05]  /*c5f0*/  BRA.U !UP0, `(.L_x_3932) ;  /* 0x0000000108447547 */ /* 0x000fea000b800000 */
.L_x_3909:
        /* <DEDUP_REMOVED lines=16> */
.L_x_3933:
[----:B------:R-:W-:Y:S05]  /*c700*/  EXIT ;  /* 0x000000000000794d */ /* 0x000fea0003800000 */
.L_x_3932:
        /* <DEDUP_REMOVED lines=13> */
.L_x_3935:
[----:B------:R-:W-:Y:S05]  /*c7e0*/  BSYNC.RECONVERGENT B0 ;  /* 0x0000000000007941 */ /* 0x000fea0003800200 */
.L_x_3934:
[----:B------:R-:W-:-:S05]  /*c7f0*/  LOP3.LUT R3, R0, 0x80, R3, 0xf8, !PT ;  /* 0x0000008000037812 */ /* 0x000fca00078ef803 */
[----:B------:R-:W-:Y:S01]  /*c800*/  STG.E.U8 desc[UR36][R16.64], R3 ;  /* 0x0000000310007986 */ /* 0x000fe2000c101124 */
[----:B------:R-:W-:Y:S05]  /*c810*/  EXIT ;  /* 0x000000000000794d */ /* 0x000fea0003800000 */
.L_x_3931:
        /* <DEDUP_REMOVED lines=12> */
.L_x_3937:
[----:B------:R-:W-:Y:S01]  /*c8e0*/  HFMA2 R0, -RZ, RZ, 0, 7.569789886474609375e-06 ;  /* 0x0000007fff007431 */ /* 0x000fe200000001ff */
[----:B------:R-:W-:-:S04]  /*c8f0*/  ISETP.GT.U32.AND P0, PT, R2, 0x7f800000, PT ;  /* 0x7f8000000200780c */ /* 0x000fc80003f04070 */
[----:B------:R-:W-:-:S09]  /*c900*/  SEL R0, R0, 0x7c, P0 ;  /* 0x0000007c00007807 */ /* 0x000fd20000000000 */
.L_x_3938:
[----:B------:R-:W-:Y:S05]  /*c910*/  BSYNC.RECONVERGENT B0 ;  /* 0x0000000000007941 */ /* 0x000fea0003800200 */
.L_x_3936:
[----:B------:R-:W-:-:S04]  /*c920*/  SHF.R.U32.HI R3, RZ, 0x18, R3 ;  /* 0x00000018ff037819 */ /* 0x000fc80000011603 */
[----:B------:R-:W-:-:S05]  /*c930*/  LOP3.LUT R3, R0, 0x80, R3, 0xf8, !PT ;  /* 0x0000008000037812 */ /* 0x000fca00078ef803 */
[----:B------:R-:W-:Y:S01]  /*c940*/  STG.E.U8 desc[UR36][R16.64], R3 ;  /* 0x0000000310007986 */ /* 0x000fe2000c101124 */
[----:B------:R-:W-:Y:S05]  /*c950*/  EXIT ;  /* 0x000000000000794d */ /* 0x000fea0003800000 */
.L_x_3930:
[----:B------:R-:W-:-:S05]  /*c960*/  HADD2.F32 R0, -RZ, R3.H0_H0 ;  /* 0x20000003ff007230 */ /* 0x000fca0000004100 */
[----:B------:R-:W-:-:S05]  /*c970*/  F2FP.BF16.F32.PACK_AB R0, RZ, R0 ;  /* 0x00000000ff00723e */ /* 0x000fca00000010ff */
[----:B------:R-:W-:Y:S01]  /*c980*/  STG.E.U16 desc[UR36][R16.64], R0 ;  /* 0x0000000010007986 */ /* 0x000fe2000c101524 */
[----:B------:R-:W-:Y:S05]  /*c990*/  EXIT ;  /* 0x000000000000794d */ /* 0x000fea0003800000 */
.L_x_3939:
        /* <DEDUP_REMOVED lines=14> */
.L_x_23148:


//--------------------- .text._ZN2at6native27unrolled_elementwise_kernelINS0_13AUnaryFunctorIN3c104HalfES4_S4_ZZZNS0_15binary_internal21div_trunc_kernel_cudaERNS_18TensorIteratorBaseEENKUlvE1_clEvENKUlvE1_clEvEUlS4_S4_E_EESt5arrayIPcLm2EELi4E23TrivialOffsetCalculatorILi1EjESG_NS0_6memory12LoadWithCastILi1EEENSH_13StoreWithCastILi1EEEEEviT_T0_T2_T3_T4_T5_ --------------------------
	.section	.text._ZN2at6native27unrolled_elementwise_kernelINS0_13AUnaryFunctorIN3c104HalfES4_S4_ZZZNS0_15binary_internal21div_trunc_kernel_cudaERNS_18TensorIteratorBaseEENKUlvE1_clEvENKUlvE1_clEvEUlS4_S4_E_EESt5arrayIPcLm2EELi4E23TrivialOffsetCalculatorILi1EjESG_NS0_6memory12LoadWithCastILi1EEENSH_13StoreWithCastILi1EEEEEviT_T0_T2_T3_T4_T5_,"ax",@progbits
	.align	128
        .global         _ZN2at6native27unrolled_elementwise_kernelINS0_13AUnaryFunctorIN3c104HalfES4_S4_ZZZNS0_15binary_internal21div_trunc_kernel_cudaERNS_18TensorIteratorBaseEENKUlvE1_clEvENKUlvE1_clEvEUlS4_S4_E_EESt5arrayIPcLm2EELi4E23TrivialOffsetCalculatorILi1EjESG_NS0_6memory12LoadWithCastILi1EEENSH_13StoreWithCastILi1EEEEEviT_T0_T2_T3_T4_T5_
        .type           _ZN2at6native27unrolled_elementwise_kernelINS0_13AUnaryFunctorIN3c104HalfES4_S4_ZZZNS0_15binary_internal21div_trunc_kernel_cudaERNS_18TensorIteratorBaseEENKUlvE1_clEvENKUlvE1_clEvEUlS4_S4_E_EESt5arrayIPcLm2EELi4E23TrivialOffsetCalculatorILi1EjESG_NS0_6memory12LoadWithCastILi1EEENSH_13StoreWithCastILi1EEEEEviT_T0_T2_T3_T4_T5_,@function
        .size           _ZN2at6native27unrolled_elementwise_kernelINS0_13AUnaryFunctorIN3c104HalfES4_S4_ZZZNS0_15binary_internal21div_trunc_kernel_cudaERNS_18TensorIteratorBaseEENKUlvE1_clEvENKUlvE1_clEvEUlS4_S4_E_EESt5arrayIPcLm2EELi4E23TrivialOffsetCalculatorILi1EjESG_NS0_6memory12LoadWithCastILi1EEENSH_13StoreWithCastILi1EEEEEviT_T0_T2_T3_T4_T5_,(.L_x_23149 - _ZN2at6native27unrolled_elementwise_kernelINS0_13AUnaryFunctorIN3c104HalfES4_S4_ZZZNS0_15binary_internal21div_trunc_kernel_cudaERNS_18TensorIteratorBaseEENKUlvE1_clEvENKUlvE1_clEvEUlS4_S4_E_EESt5arrayIPcLm2EELi4E23TrivialOffsetCalculatorILi1EjESG_NS0_6memory12LoadWithCastILi1EEENSH_13StoreWithCastILi1EEEEEviT_T0_T2_T3_T4_T5_)
        .other          _ZN2at6native27unrolled_elementwise_kernelINS0_13AUnaryFunctorIN3c104HalfES4_S4_ZZZNS0_15binary_internal21div_trunc_kernel_cudaERNS_18TensorIteratorBaseEENKUlvE1_clEvENKUlvE1_clEvEUlS4_S4_E_EESt5arrayIPcLm2EELi4E23TrivialOffsetCalculatorILi1EjESG_NS0_6memory12LoadWithCastILi1EEENSH_13StoreWithCastILi1EEEEEviT_T0_T2_T3_T4_T5_,@"STO_CUDA_ENTRY STV_DEFAULT"
_ZN2at6native27unrolled_elementwise_kernelINS0_13AUnaryFunctorIN3c104HalfES4_S4_ZZZNS0_15binary_internal21div_trunc_kernel_cudaERNS_18TensorIteratorBaseEENKUlvE1_clEvENKUlvE1_clEvEUlS4_S4_E_EESt5arrayIPcLm2EELi4E23TrivialOffsetCalculatorILi1EjESG_NS0_6memory12LoadWithCastILi1EEENSH_13StoreWithCastILi1EEEEEviT_T0_T2_T3_T4_T5_:
.text._ZN2at6native27unrolled_elementwise_kernelINS0_13AUnaryFunctorIN3c104HalfES4_S4_ZZZNS0_15binary_internal21div_trunc_kernel_cudaERNS_18TensorIteratorBaseEENKUlvE1_clEvENKUlvE1_clEvEUlS4_S4_E_EESt5arrayIPcLm2EELi4E23TrivialOffsetCalculatorILi1EjESG_NS0_6memory12LoadWithCastILi1EEENSH_13StoreWithCastILi1EEEEEviT_T0_T2_T3_T4_T5_:
        /* <DEDUP_REMOVED lines=34> */
.L_x_3945:
[----:B------:R-:W2:Y:S02]  /*0220*/  LDG.E.U8 R2, desc[UR36][R2.64] ;  /* 0x0000002402027981 */ /* 0x000ea4000c1e1100 */
[----:B--2---:R-:W-:-:S04]  /*0230*/  I2FP.F32.U32 R0, R2 ;  /* 0x0000000200007245 */ /* 0x004fc80000201000 */
[----:B------:R-:W-:-:S04]  /*0240*/  F2FP.F16.F32.PACK_AB R0, RZ, R0 ;  /* 0x00000000ff00723e */ /* 0x000fc800000000ff */
[----:B------:R-:W-:Y:S01]  /*0250*/  PRMT R24, R0, 0x7610, R24 ;  /* 0x0000761000187816 */ /* 0x000fe20000000018 */
[----:B------:R-:W-:Y:S06]  /*0260*/  BRA `(.L_x_3947) ;  /* 0x0000000c00b47947 */ /* 0x000fec0003800000 */
.L_x_3944:
        /* <DEDUP_REMOVED lines=11> */
.L_x_3949:
[----:B------:R-:W2:Y:S02]  /*0320*/  LDG.E R2, desc[UR36][R2.64] ;  /* 0x0000002402027981 */ /* 0x000ea4000c1e1900 */
[----:B--2---:R-:W-:-:S04]  /*0330*/  I2FP.F32.S32 R0, R2 ;  /* 0x0000000200007245 */ /* 0x004fc80000201400 */
[----:B------:R-:W-:-:S04]  /*0340*/  F2FP.F16.F32.PACK_AB R0, RZ, R0 ;  /* 0x00000000ff00723e */ /* 0x000fc800000000ff */
[----:B------:R-:W-:Y:S01]  /*0350*/  PRMT R24, R0, 0x7610, R24 ;  /* 0x0000761000187816 */ /* 0x000fe20000000018 */
[----:B------:R-:W-:Y:S06]  /*0360*/  BRA `(.L_x_3947) ;  /* 0x0000000c00747947 */ /* 0x000fec0003800000 */
.L_x_3948:
[----:B------:R-:W2:Y:S02]  /*0370*/  LDG.E.U16 R2, desc[UR36][R2.64] ;  /* 0x0000002402027981 */ /* 0x000ea4000c1e1500 */
[----:B--2---:R-:W0:Y:S02]  /*0380*/  I2F.S16 R0, R2 ;  /* 0x0000000200007306 */ /* 0x004e240000101400 */
[----:B0-----:R-:W-:-:S04]  /*0390*/  F2FP.F16.F32.PACK_AB R0, RZ, R0 ;  /* 0x00000000ff00723e */ /* 0x001fc800000000ff */
[----:B------:R-:W-:Y:S01]  /*03a0*/  PRMT R24, R0, 0x7610, R24 ;  /* 0x0000761000187816 */ /* 0x000fe20000000018 */
[----:B------:R-:W-:Y:S06]  /*03b0*/  BRA `(.L_x_3947) ;  /* 0x0000000c00607947 */ /* 0x000fec0003800000 */
.L_x_3943:
        /* <DEDUP_REMOVED lines=9> */
.L_x_3951:
[----:B------:R1:W5:Y:S01]  /*0450*/  LDG.E.U16 R24, desc[UR36][R2.64] ;  /* 0x0000002402187981 */ /* 0x000362000c1e1500 */
[----:B------:R-:W-:Y:S05]  /*0460*/  BRA `(.L_x_3947) ;  /* 0x0000000c00347947 */ /* 0x000fea0003800000 */
.L_x_3950:
        /* <DEDUP_REMOVED lines=9> */
.L_x_3953:
[----:B------:R0:W5:Y:S01]  /*0500*/  LDG.E.U16 R24, desc[UR36][R2.64] ;  /* 0x0000002402187981 */ /* 0x000162000c1e1500 */
[----:B------:R-:W-:Y:S05]  /*0510*/  BRA `(.L_x_3947) ;  /* 0x0000000c00087947 */ /* 0x000fea0003800000 */
.L_x_3952:
        /* <DEDUP_REMOVED lines=9> */
.L_x_3942:
        /* <DEDUP_REMOVED lines=14> */
.L_x_3956:
        /* <DEDUP_REMOVED lines=9> */
.L_x_3955:
        /* <DEDUP_REMOVED lines=27> */
.L_x_3958:
        /* <DEDUP_REMOVED lines=14> */
.L_x_3957:
[----:B------:R-:W2:Y:S02]  /*09b0*/  LDG.E.U16 R0, desc[UR36][R2.64] ;  /* 0x0000002402007981 */ /* 0x000ea4000c1e1500 */
[----:B--2---:R-:W-:-:S05]  /*09c0*/  IMAD.U32 R0, R0, 0x10000, RZ ;  /* 0x0001000000007824 */ /* 0x004fca00078e00ff */
[----:B------:R-:W-:-:S04]  /*09d0*/  F2FP.F16.F32.PACK_AB R0, RZ, R0 ;  /* 0x00000000ff00723e */ /* 0x000fc800000000ff */
[----:B------:R-:W-:Y:S01]  /*09e0*/  PRMT R24, R0, 0x7610, R24 ;  /* 0x0000761000187816 */ /* 0x000fe20000000018 */
[----:B------:R-:W-:Y:S06]  /*09f0*/  BRA `(.L_x_3947) ;  /* 0x0000000400d07947 */ /* 0x000fec0003800000 */
.L_x_3954:
        /* <DEDUP_REMOVED lines=13> */
.L_x_3961:
        /* <DEDUP_REMOVED lines=21> */
.L_x_3965:
[----:B------:R-:W-:Y:S05]  /*0c20*/  BSYNC.RECONVERGENT B1 ;  /* 0x0000000000017941 */ /* 0x000fea0003800200 */
.L_x_3964:
[----:B------:R-:W-:Y:S01]  /*0c30*/  IMAD.SHL.U32 R0, R0, 0x100000, RZ ;  /* 0x0010000000007824 */ /* 0x000fe200078e00ff */
[----:B------:R-:W-:-:S04]  /*0c40*/  LEA R2, R2, 0x3b800000, 0x17 ;  /* 0x3b80000002027811 */ /* 0x000fc800078eb8ff */
[----:B------:R-:W-:-:S07]  /*0c50*/  LOP3.LUT R0, R2, R0, R7, 0xfe, !PT ;  /* 0x0000000002007212 */ /* 0x000fce00078efe07 */
.L_x_3963:
[----:B------:R-:W-:Y:S05]  /*0c60*/  BSYNC.RECONVERGENT B0 ;  /* 0x0000000000007941 */ /* 0x000fea0003800200 */
.L_x_3962:
[----:B------:R-:W-:-:S04]  /*0c70*/  F2FP.F16.F32.PACK_AB R0, RZ, R0 ;  /* 0x00000000ff00723e */ /* 0x000fc800000000ff */
[----:B------:R-:W-:Y:S01]  /*0c80*/  PRMT R24, R0, 0x7610, R24 ;  /* 0x0000761000187816 */ /* 0x000fe20000000018 */
[----:B------:R-:W-:Y:S06]  /*0c90*/  BRA `(.L_x_3947) ;  /* 0x0000000400287947 */ /* 0x000fec0003800000 */
.L_x_3960:
        /* <DEDUP_REMOVED lines=21> */
.L_x_3969:
[----:B------:R-:W-:Y:S05]  /*0df0*/  BSYNC.RECONVERGENT B1 ;  /* 0x0000000000017941 */ /* 0x000fea0003800200 */
.L_x_3968:
[----:B------:R-:W-:Y:S01]  /*0e00*/  IMAD.SHL.U32 R0, R0, 0x200000, RZ ;  /* 0x0020000000007824 */ /* 0x000fe200078e00ff */
[----:B------:R-:W-:-:S04]  /*0e10*/  LEA R2, R2, 0x37800000, 0x17 ;  /* 0x3780000002027811 */ /* 0x000fc800078eb8ff */
[----:B------:R-:W-:-:S07]  /*0e20*/  LOP3.LUT R0, R2, R0, R7, 0xfe, !PT ;  /* 0x0000000002007212 */ /* 0x000fce00078efe07 */
.L_x_3967:
[----:B------:R-:W-:Y:S05]  /*0e30*/  BSYNC.RECONVERGENT B0 ;  /* 0x0000000000007941 */ /* 0x000fea0003800200 */
.L_x_3966:
[----:B------:R-:W-:-:S04]  /*0e40*/  F2FP.F16.F32.PACK_AB R0, RZ, R0 ;  /* 0x00000000ff00723e */ /* 0x000fc800000000ff */
[----:B------:R-:W-:Y:S01]  /*0e50*/  PRMT R24, R0, 0x7610, R24 ;  /* 0x0000761000187816 */ /* 0x000fe20000000018 */
[----:B------:R-:W-:Y:S06]  /*0e60*/  BRA `(.L_x_3947) ;  /* 0x0000000000b47947 */ /* 0x000fec0003800000 */
.L_x_3959:
[----:B------:R-:W-:-:S09]  /*0e70*/  UISETP.NE.AND UP0, UPT, UR4, 0x1c, UPT ;  /* 0x0000001c0400788c */ /* 0x000fd2000bf05270 */
[----:B------:R-:W-:Y:S05]  /*0e80*/  BRA.U !UP0, `(.L_x_3970) ;  /* 0x00000001089c7547 */ /* 0x000fea000b800000 */
[----:B------:R-:W-:-:S09]  /*0e90*/  UISETP.NE.AND UP0, UPT, UR4, 0x1d, UPT ;  /* 0x0000001d0400788c */ /* 0x000fd2000bf05270 */
[----:B------:R-:W-:Y:S05]  /*0ea0*/  BRA.U !UP0, `(.L_x_3971) ;  /* 0x0000000108807547 */ /* 0x000fea000b800000 */
[----:B------:R-:W-:-:S09]  /*0eb0*/  UISETP.NE.AND UP0, UPT, UR4, 0x2c, UPT ;  /* 0x0000002c0400788c */ /* 0x000fd2000bf05270 */
[----:B------:R-:W-:Y:S05]  /*0ec0*/  BRA.U !UP0, `(.L_x_3972) ;  /* 0x0000000108487547 */ /* 0x000fea000b800000 */
.L_x_3946:
        /* <DEDUP_REMOVED lines=16> */
.L_x_3973:
[----:B------:R-:W-:Y:S01]  /*0fd0*/  PRMT R24, RZ, 0x7610, R24 ;  /* 0x00007610ff187816 */ /* 0x000fe20000000018 */
[----:B------:R-:W-:Y:S06]  /*0fe0*/  BRA `(.L_x_3947) ;  /* 0x0000000000547947 */ /* 0x000fec0003800000 */
.L_x_3972:
        /* <DEDUP_REMOVED lines=8> */
.L_x_3975:
[----:B------:R-:W-:Y:S05]  /*1070*/  BSYNC.RECONVERGENT B0 ;  /* 0x0000000000007941 */ /* 0x000fea0003800200 */
.L_x_3974:
[----:B------:R-:W-:-:S04]  /*1080*/  F2FP.F16.F32.PACK_AB R0, RZ, R0 ;  /* 0x00000000ff00723e */ /* 0x000fc800000000ff */
[----:B------:R-:W-:Y:S01]  /*1090*/  PRMT R24, R0, 0x7610, R24 ;  /* 0x0000761000187816 */ /* 0x000fe20000000018 */
[----:B------:R-:W-:Y:S06]  /*10a0*/  BRA `(.L_x_3947) ;  /* 0x0000000000247947 */ /* 0x000fec0003800000 */
.L_x_3971:
[----:B------:R-:W2:Y:S02]  /*10b0*/  LDG.E.64 R2, desc[UR36][R2.64] ;  /* 0x0000002402027981 */ /* 0x000ea4000c1e1b00 */
[----:B--2---:R-:W0:Y:S02]  /*10c0*/  I2F.U64 R0, R2 ;  /* 0x0000000200007312 */ /* 0x004e240000301000 */
[----:B0-----:R-:W-:-:S04]  /*10d0*/  F2FP.F16.F32.PACK_AB R0, RZ, R0 ;  /* 0x00000000ff00723e */ /* 0x001fc800000000ff */
[----:B------:R-:W-:Y:S01]  /*10e0*/  PRMT R24, R0, 0x7610, R24 ;  /* 0x0000761000187816 */ /* 0x000fe20000000018 */
[----:B------:R-:W-:Y:S06]  /*10f0*/  BRA `(.L_x_3947) ;  /* 0x0000000000107947 */ /* 0x000fec0003800000 */
.L_x_3970:
[----:B------:R-:W2:Y:S02]  /*1100*/  LDG.E R2, desc[UR36][R2.64] ;  /* 0x0000002402027981 */ /* 0x000ea4000c1e1900 */
[----:B--2---:R-:W-:-:S04]  /*1110*/  I2FP.F32.U32 R0, R2 ;  /* 0x0000000200007245 */ /* 0x004fc80000201000 */
[----:B------:R-:W-:-:S04]  /*1120*/  F2FP.F16.F32.PACK_AB R0, RZ, R0 ;  /* 0x00000000ff00723e */ /* 0x000fc800000000ff */
[----:B------:R-:W-:-:S07]  /*1130*/  PRMT R24, R0, 0x7610, R24 ;  /* 0x0000761000187816 */ /* 0x000fce0000000018 */
.L_x_3947:
[----:B------:R-:W-:-:S07]  /*1140*/  VIADD R16, R19, 0x80 ;  /* 0x0000008013107836 */ /* 0x000fce0000000000 */
.L_x_3941:
[----:B------:R-:W-:Y:S05]  /*1150*/  BSYNC.RECONVERGENT B6 ;  /* 0x0000000000067941 */ /* 0x000fea0003800200 */
.L_x_3940:
        /* <DEDUP_REMOVED lines=26> */
.L_x_3981:
[----:B------:R-:W2:Y:S02]  /*1300*/  LDG.E.U8 R2, desc[UR36][R2.64] ;  /* 0x0000002402027981 */ /* 0x000ea4000c1e1100 */
[----:B--2---:R-:W-:-:S04]  /*1310*/  I2FP.F32.U32 R0, R2 ;  /* 0x0000000200007245 */ /* 0x004fc80000201000 */
[----:B------:R-:W-:-:S04]  /*1320*/  F2FP.F16.F32.PACK_AB R0, RZ, R0 ;  /* 0x00000000ff00723e */ /* 0x000fc800000000ff */
[----:B------:R-:W-:Y:S01]  /*1330*/  PRMT R23, R0, 0x7610, R23 ;  /* 0x0000761000177816 */ /* 0x000fe20000000017 */
[----:B------:R-:W-:Y:S06]  /*1340*/  BRA `(.L_x_3983) ;  /* 0x0000000c00b47947 */ /* 0x000fec0003800000 */
.L_x_3980:
        /* <DEDUP_REMOVED lines=11> */
.L_x_3985:
[----:B------:R-:W2:Y:S02]  /*1400*/  LDG.E R2, desc[UR36][R2.64] ;  /* 0x0000002402027981 */ /* 0x000ea4000c1e1900 */
[----:B--2---:R-:W-:-:S04]  /*1410*/  I2FP.F32.S32 R0, R2 ;  /* 0x0000000200007245 */ /* 0x004fc80000201400 */
[----:B------:R-:W-:-:S04]  /*1420*/  F2FP.F16.F32.PACK_AB R0, RZ, R0 ;  /* 0x00000000ff00723e */ /* 0x000fc800000000ff */
[----:B------:R-:W-:Y:S01]  /*1430*/  PRMT R23, R0, 0x7610, R23 ;  /* 0x0000761000177816 */ /* 0x000fe20000000017 */
[----:B------:R-:W-:Y:S06]  /*1440*/  BRA `(.L_x_3983) ;  /* 0x0000000c00747947 */ /* 0x000fec0003800000 */
.L_x_3984:
[----:B------:R-:W2:Y:S02]  /*1450*/  LDG.E.U16 R2, desc[UR36][R2.64] ;  /* 0x0000002402027981 */ /* 0x000ea4000c1e1500 */
[----:B--2---:R-:W0:Y:S02]  /*1460*/  I2F.S16 R0, R2 ;  /* 0x0000000200007306 */ /* 0x004e240000101400 */
[----:B0-----:R-:W-:-:S04]  /*1470*/  F2FP.F16.F32.PACK_AB R0, RZ, R0 ;  /* 0x00000000ff00723e */ /* 0x001fc800000000ff */
[----:B------:R-:W-:Y:S01]  /*1480*/  PRMT R23, R0, 0x7610, R23 ;  /* 0x0000761000177816 */ /* 0x000fe20000000017 */
[----:B------:R-:W-:Y:S06]  /*1490*/  BRA `(.L_x_3983) ;  /* 0x0000000c00607947 */ /* 0x000fec0003800000 */
.L_x_3979:
        /* <DEDUP_REMOVED lines=9> */
.L_x_3987:
[----:B------:R0:W5:Y:S01]  /*1530*/  LDG.E.U16 R23, desc[UR36][R2.64] ;  /* 0x0000002402177981 */ /* 0x000162000c1e1500 */
[----:B------:R-:W-:Y:S05]  /*1540*/  BRA `(.L_x_3983) ;  /* 0x0000000c00347947 */ /* 0x000fea0003800000 */
.L_x_3986:
        /* <DEDUP_REMOVED lines=9> */
.L_x_3989:
[----:B------:R1:W5:Y:S01]  /*15e0*/  LDG.E.U16 R23, desc[UR36][R2.64] ;  /* 0x0000002402177981 */ /* 0x000362000c1e1500 */
[----:B------:R-:W-:Y:S05]  /*15f0*/  BRA `(.L_x_3983) ;  /* 0x0000000c00087947 */ /* 0x000fea0003800000 */
.L_x_3988:
        /* <DEDUP_REMOVED lines=9> */
.L_x_3978:
        /* <DEDUP_REMOVED lines=14> */
.L_x_3992:
        /* <DEDUP_REMOVED lines=9> */
.L_x_3991:
        /* <DEDUP_REMOVED lines=27> */
.L_x_3994:
        /* <DEDUP_REMOVED lines=14> */
.L_x_3993:
[----:B------:R-:W2:Y:S02]  /*1a90*/  LDG.E.U16 R0, desc[UR36][R2.64] ;  /* 0x0000002402007981 */ /* 0x000ea4000c1e1500 */
[----:B--2---:R-:W-:-:S05]  /*1aa0*/  IMAD.U32 R0, R0, 0x10000, RZ ;  /* 0x0001000000007824 */ /* 0x004fca00078e00ff */
[----:B------:R-:W-:-:S04]  /*1ab0*/  F2FP.F16.F32.PACK_AB R0, RZ, R0 ;  /* 0x00000000ff00723e */ /* 0x000fc800000000ff */
[----:B------:R-:W-:Y:S01]  /*1ac0*/  PRMT R23, R0, 0x7610, R23 ;  /* 0x0000761000177816 */ /* 0x000fe20000000017 */
[----:B------:R-:W-:Y:S06]  /*1ad0*/  BRA `(.L_x_3983) ;  /* 0x0000000400d07947 */ /* 0x000fec0003800000 */
.L_x_3990:
        /* <DEDUP_REMOVED lines=13> */
.L_x_3997:
        /* <DEDUP_REMOVED lines=21> */
.L_x_4001:
[----:B------:R-:W-:Y:S05]  /*1d00*/  BSYNC.RECONVERGENT B1 ;  /* 0x0000000000017941 */ /* 0x000fea0003800200 */
.L_x_4000:
[----:B------:R-:W-:Y:S01]  /*1d10*/  IMAD.SHL.U32 R0, R0, 0x100000, RZ ;  /* 0x0010000000007824 */ /* 0x000fe200078e00ff */
[----:B------:R-:W-:-:S04]  /*1d20*/  LEA R2, R2, 0x3b800000, 0x17 ;  /* 0x3b80000002027811 */ /* 0x000fc800078eb8ff */
[----:B------:R-:W-:-:S07]  /*1d30*/  LOP3.LUT R0, R2, R0, R7, 0xfe, !PT ;  /* 0x0000000002007212 */ /* 0x000fce00078efe07 */
.L_x_3999:
[----:B------:R-:W-:Y:S05]  /*1d40*/  BSYNC.RECONVERGENT B0 ;  /* 0x0000000000007941 */ /* 0x000fea0003800200 */
.L_x_3998:
[----:B------:R-:W-:-:S04]  /*1d50*/  F2FP.F16.F32.PACK_AB R0, RZ, R0 ;  /* 0x00000000ff00723e */ /* 0x000fc800000000ff */
[----:B------:R-:W-:Y:S01]  /*1d60*/  PRMT R23, R0, 0x7610, R23 ;  /* 0x0000761000177816 */ /* 0x000fe20000000017 */
[----:B------:R-:W-:Y:S06]  /*1d70*/  BRA `(.L_x_3983) ;  /* 0x0000000400287947 */ /* 0x000fec0003800000 */
.L_x_3996:
        /* <DEDUP_REMOVED lines=21> */
.L_x_4005:
[----:B------:R-:W-:Y:S05]  /*1ed0*/  BSYNC.RECONVERGENT B1 ;  /* 0x0000000000017941 */ /* 0x000fea0003800200 */
.L_x_4004:
[----:B------:R-:W-:Y:S01]  /*1ee0*/  IMAD.SHL.U32 R0, R0, 0x200000, RZ ;  /* 0x0020000000007824 */ /* 0x000fe200078e00ff */
[----:B------:R-:W-:-:S04]  /*1ef0*/  LEA R2, R2, 0x37800000, 0x17 ;  /* 0x3780000002027811 */ /* 0x000fc800078eb8ff */
[----:B------:R-:W-:-:S07]  /*1f00*/  LOP3.LUT R0, R2, R0, R7, 0xfe, !PT ;  /* 0x0000000002007212 */ /* 0x000fce00078efe07 */
.L_x_4003:
[----:B------:R-:W-:Y:S05]  /*1f10*/  BSYNC.RECONVERGENT B0 ;  /* 0x0000000000007941 */ /* 0x000fea0003800200 */
.L_x_4002:
[----:B------:R-:W-:-:S04]  /*1f20*/  F2FP.F16.F32.PACK_AB R0, RZ, R0 ;  /* 0x00000000ff00723e */ /* 0x000fc800000000ff */
[----:B------:R-:W-:Y:S01]  /*1f30*/  PRMT R23, R0, 0x7610, R23 ;  /* 0x0000761000177816 */ /* 0x000fe20000000017 */
[----:B------:R-:W-:Y:S06]  /*1f40*/  BRA `(.L_x_3983) ;  /* 0x0000000000b47947 */ /* 0x000fec0003800000 */
.L_x_3995:
        /* <DEDUP_REMOVED lines=14> */
.L_x_4009:
[----:B------:R-:W-:Y:S05]  /*2030*/  BSYNC.RECONVERGENT B0 ;  /* 0x0000000000007941 */ /* 0x000fea0003800200 */
.L_x_4008:
[----:B------:R-:W-:-:S04]  /*2040*/  F2FP.F16.F32.PACK_AB R0, RZ, R0 ;  /* 0x00000000ff00723e */ /* 0x000fc800000000ff */
[----:B------:R-:W-:Y:S01]  /*2050*/  PRMT R23, R0, 0x7610, R23 ;  /* 0x0000761000177816 */ /* 0x000fe20000000017 */
[----:B------:R-:W-:Y:S06]  /*2060*/  BRA `(.L_x_3983) ;  /* 0x00000000006c7947 */ /* 0x000fec0003800000 */
.L_x_3982:
        /* <DEDUP_REMOVED lines=16> */
.L_x_4010:
[----:B------:R-:W-:Y:S01]  /*2170*/  PRMT R23, RZ, 0x7610, R23 ;  /* 0x00007610ff177816 */ /* 0x000fe20000000017 */
[----:B------:R-:W-:Y:S06]  /*2180*/  BRA `(.L_x_3983) ;  /* 0x0000000000247947 */ /* 0x000fec0003800000 */
.L_x_4007:
[----:B------:R-:W2:Y:S02]  /*2190*/  LDG.E.64 R2, desc[UR36][R2.64] ;  /* 0x0000002402027981 */ /* 0x000ea4000c1e1b00 */
[----:B--2---:R-:W0:Y:S02]  /*21a0*/  I2F.U64 R0, R2 ;  /* 0x0000000200007312 */ /* 0x004e240000301000 */
[----:B0-----:R-:W-:-:S04]  /*21b0*/  F2FP.F16.F32.PACK_AB R0, RZ, R0 ;  /* 0x00000000ff00723e */ /* 0x001fc800000000ff */
[----:B------:R-:W-:Y:S01]  /*21c0*/  PRMT R23, R0, 0x7610, R23 ;  /* 0x0000761000177816 */ /* 0x000fe20000000017 */
[----:B------:R-:W-:Y:S06]  /*21d0*/  BRA `(.L_x_3983) ;  /* 0x0000000000107947 */ /* 0x000fec0003800000 */
.L_x_4006:
[----:B------:R-:W2:Y:S02]  /*21e0*/  LDG.E R2, desc[UR36][R2.64] ;  /* 0x0000002402027981 */ /* 0x000ea4000c1e1900 */
[----:B--2---:R-:W-:-:S04]  /*21f0*/  I2FP.F32.U32 R0, R2 ;  /* 0x0000000200007245 */ /* 0x004fc80000201000 */
[----:B------:R-:W-:-:S04]  /*2200*/  F2FP.F16.F32.PACK_AB R0, RZ, R0 ;  /* 0x00000000ff00723e */ /* 0x000fc800000000ff */
[----:B------:R-:W-:-:S07]  /*2210*/  PRMT R23, R0, 0x7610, R23 ;  /* 0x0000761000177816 */ /* 0x000fce0000000017 */
.L_x_3983:
[----:B------:R-:W-:-:S07]  /*2220*/  VIADD R16, R16, 0x80 ;  /* 0x0000008010107836 */ /* 0x000fce0000000000 */
.L_x_3977:
[----:B------:R-:W-:Y:S05]  /*2230*/  BSYNC.RECONVERGENT B6 ;  /* 0x0000000000067941 */ /* 0x000fea0003800200 */
.L_x_3976:
        /* <DEDUP_REMOVED lines=26> */
.L_x_4016:
[----:B------:R-:W2:Y:S02]  /*23e0*/  LDG.E.U8 R2, desc[UR36][R2.64] ;  /* 0x0000002402027981 */ /* 0x000ea4000c1e1100 */
[----:B--2---:R-:W-:-:S04]  /*23f0*/  I2FP.F32.U32 R0, R2 ;  /* 0x0000000200007245 */ /* 0x004fc80000201000 */
[----:B------:R-:W-:-:S04]  /*2400*/  F2FP.F16.F32.PACK_AB R0, RZ, R0 ;  /* 0x00000000ff00723e */ /* 0x000fc800000000ff */
[----:B------:R-:W-:Y:S01]  /*2410*/  PRMT R25, R0, 0x7610, R25 ;  /* 0x0000761000197816 */ /* 0x000fe20000000019 */
[----:B------:R-:W-:Y:S06]  /*2420*/  BRA `(.L_x_4018) ;  /* 0x0000000c00b47947 */ /* 0x000fec0003800000 */
.L_x_4015:
        /* <DEDUP_REMOVED lines=11> */
.L_x_4020:
[----:B------:R-:W2:Y:S02]  /*24e0*/  LDG.E R2, desc[UR36][R2.64] ;  /* 0x0000002402027981 */ /* 0x000ea4000c1e1900 */
[----:B--2---:R-:W-:-:S04]  /*24f0*/  I2FP.F32.S32 R0, R2 ;  /* 0x0000000200007245 */ /* 0x004fc80000201400 */
[----:B------:R-:W-:-:S04]  /*2500*/  F2FP.F16.F32.PACK_AB R0, RZ, R0 ;  /* 0x00000000ff00723e */ /* 0x000fc800000000ff */
[----:B------:R-:W-:Y:S01]  /*2510*/  PRMT R25, R0, 0x7610, R25 ;  /* 0x0000761000197816 */ /* 0x000fe20000000019 */
[----:B------:R-:W-:Y:S06]  /*2520*/  BRA `(.L_x_4018) ;  /* 0x0000000c00747947 */ /* 0x000fec0003800000 */
.L_x_4019:
[----:B------:R-:W2:Y:S02]  /*2530*/  LDG.E.U16 R2, desc[UR36][R2.64] ;  /* 0x0000002402027981 */ /* 0x000ea4000c1e1500 */
[----:B--2---:R-:W0:Y:S02]  /*2540*/  I2F.S16 R0, R2 ;  /* 0x0000000200007306 */ /* 0x004e240000101400 */
[----:B0-----:R-:W-:-:S04]  /*2550*/  F2FP.F16.F32.PACK_AB R0, RZ, R0 ;  /* 0x00000000ff00723e */ /* 0x001fc800000000ff */
[----:B------:R-:W-:Y:S01]  /*2560*/  PRMT R25, R0, 0x7610, R25 ;  /* 0x0000761000197816 */ /* 0x000fe20000000019 */
[----:B------:R-:W-:Y:S06]  /*2570*/  BRA `(.L_x_4018) ;  /* 0x0000000c00607947 */ /* 0x000fec0003800000 */
.L_x_4014:
        /* <DEDUP_REMOVED lines=9> */
.L_x_4022:
[----:B------:R0:W5:Y:S01]  /*2610*/  LDG.E.U16 R25, desc[UR36][R2.64] ;  /* 0x0000002402197981 */ /* 0x000162000c1e1500 */
[----:B------:R-:W-:Y:S05]  /*2620*/  BRA `(.L_x_4018) ;  /* 0x0000000c00347947 */ /* 0x000fea0003800000 */
.L_x_4021:
        /* <DEDUP_REMOVED lines=9> */
.L_x_4024:
[----:B------:R1:W5:Y:S01]  /*26c0*/  LDG.E.U16 R25, desc[UR36][R2.64] ;  /* 0x0000002402197981 */ /* 0x000362000c1e1500 */
[----:B------:R-:W-:Y:S05]  /*26d0*/  BRA `(.L_x_4018) ;  /* 0x0000000c00087947 */ /* 0x000fea0003800000 */
.L_x_4023:
        /* <DEDUP_REMOVED lines=9> */
.L_x_4013:
        /* <DEDUP_REMOVED lines=14> */
.L_x_4027:
        /* <DEDUP_REMOVED lines=9> */
.L_x_4026:
        /* <DEDUP_REMOVED lines=27> */
.L_x_4029:
        /* <DEDUP_REMOVED lines=14> */
.L_x_4028:
[----:B------:R-:W2:Y:S02]  /*2b70*/  LDG.E.U16 R0, desc[UR36][R2.64] ;  /* 0x0000002402007981 */ /* 0x000ea4000c1e1500 */
[----:B--2---:R-:W-:-:S05]  /*2b80*/  IMAD.U32 R0, R0, 0x10000, RZ ;  /* 0x0001000000007824 */ /* 0x004fca00078e00ff */
[----:B------:R-:W-:-:S04]  /*2b90*/  F2FP.F16.F32.PACK_AB R0, RZ, R0 ;  /* 0x00000000ff00723e */ /* 0x000fc800000000ff */
[----:B------:R-:W-:Y:S01]  /*2ba0*/  PRMT R25, R0, 0x7610, R25 ;  /* 0x0000761000197816 */ /* 0x000fe20000000019 */
[----:B------:R-:W-:Y:S06]  /*2bb0*/  BRA `(.L_x_4018) ;  /* 0x0000000400d07947 */ /* 0x000fec0003800000 */
.L_x_4025:
        /* <DEDUP_REMOVED lines=13> */
.L_x_4032:
        /* <DEDUP_REMOVED lines=21> */
.L_x_4036:
[----:B------:R-:W-:Y:S05]  /*2de0*/  BSYNC.RECONVERGENT B1 ;  /* 0x0000000000017941 */ /* 0x000fea0003800200 */
.L_x_4035:
[----:B------:R-:W-:Y:S01]  /*2df0*/  IMAD.SHL.U32 R0, R0, 0x100000, RZ ;  /* 0x0010000000007824 */ /* 0x000fe200078e00ff */
[----:B------:R-:W-:-:S04]  /*2e00*/  LEA R2, R2, 0x3b800000, 0x17 ;  /* 0x3b80000002027811 */ /* 0x000fc800078eb8ff */
[----:B------:R-:W-:-:S07]  /*2e10*/  LOP3.LUT R0, R2, R0, R7, 0xfe, !PT ;  /* 0x0000000002007212 */ /* 0x000fce00078efe07 */
.L_x_4034:
[----:B------:R-:W-:Y:S05]  /*2e20*/  BSYNC.RECONVERGENT B0 ;  /* 0x0000000000007941 */ /* 0x000fea0003800200 */
.L_x_4033:
[----:B------:R-:W-:-:S04]  /*2e30*/  F2FP.F16.F32.PACK_AB R0, RZ, R0 ;  /* 0x00000000ff00723e */ /* 0x000fc800000000ff */
[----:B------:R-:W-:Y:S01]  /*2e40*/  PRMT R25, R0, 0x7610, R25 ;  /* 0x0000761000197816 */ /* 0x000fe20000000019 */
[----:B------:R-:W-:Y:S06]  /*2e50*/  BRA `(.L_x_4018) ;  /* 0x0000000400287947 */ /* 0x000fec0003800000 */
.L_x_4031:
        /* <DEDUP_REMOVED lines=21> */
.L_x_4040:
[----:B------:R-:W-:Y:S05]  /*2fb0*/  BSYNC.RECONVERGENT B1 ;  /* 0x0000000000017941 */ /* 0x000fea0003800200 */
.L_x_4039:
[----:B------:R-:W-:Y:S01]  /*2fc0*/  IMAD.SHL.U32 R0, R0, 0x200000, RZ ;  /* 0x0020000000007824 */ /* 0x000fe200078e00ff */
[----:B------:R-:W-:-:S04]  /*2fd0*/  LEA R2, R2, 0x37800000, 0x17 ;  /* 0x3780000002027811 */ /* 0x000fc800078eb8ff */
[----:B------:R-:W-:-:S07]  /*2fe0*/  LOP3.LUT R0, R2, R0, R7, 0xfe, !PT ;  /* 0x0000000002007212 */ /* 0x000fce00078efe07 */
.L_x_4038:
[----:B------:R-:W-:Y:S05]  /*2ff0*/  BSYNC.RECONVERGENT B0 ;  /* 0x0000000000007941 */ /* 0x000fea0003800200 */
.L_x_4037:
[----:B------:R-:W-:-:S04]  /*3000*/  F2FP.F16.F32.PACK_AB R0, RZ, R0 ;  /* 0x00000000ff00723e */ /* 0x000fc800000000ff */
[----:B------:R-:W-:Y:S01]  /*3010*/  PRMT R25, R0, 0x7610, R25 ;  /* 0x0000761000197816 */ /* 0x000fe20000000019 */
[----:B------:R-:W-:Y:S06]  /*3020*/  BRA `(.L_x_4018) ;  /* 0x0000000000b47947 */ /* 0x000fec0003800000 */
.L_x_4030:
        /* <DEDUP_REMOVED lines=14> */
.L_x_4044:
[----:B------:R-:W-:Y:S05]  /*3110*/  BSYNC.RECONVERGENT B0 ;  /* 0x0000000000007941 */ /* 0x000fea0003800200 */
.L_x_4043:
[----:B------:R-:W-:-:S04]  /*3120*/  F2FP.F16.F32.PACK_AB R0, RZ, R0 ;  /* 0x00000000ff00723e */ /* 0x000fc800000000ff */
[----:B------:R-:W-:Y:S01]  /*3130*/  PRMT R25, R0, 0x7610, R25 ;  /* 0x0000761000197816 */ /* 0x000fe20000000019 */
[----:B------:R-:W-:Y:S06]  /*3140*/  BRA `(.L_x_4018) ;  /* 0x00000000006c7947 */ /* 0x000fec0003800000 */
.L_x_4017:
        /* <DEDUP_REMOVED lines=16> */
.L_x_4045:
[----:B------:R-:W-:Y:S01]  /*3250*/  PRMT R25, RZ, 0x7610, R25 ;  /* 0x00007610ff197816 */ /* 0x000fe20000000019 */
[----:B------:R-:W-:Y:S06]  /*3260*/  BRA `(.L_x_4018) ;  /* 0x0000000000247947 */ /* 0x000fec0003800000 */
.L_x_4042:
[----:B------:R-:W2:Y:S02]  /*3270*/  LDG.E.64 R2, desc[UR36][R2.64] ;  /* 0x0000002402027981 */ /* 0x000ea4000c1e1b00 */
[----:B--2---:R-:W0:Y:S02]  /*3280*/  I2F.U64 R0, R2 ;  /* 0x0000000200007312 */ /* 0x004e240000301000 */
[----:B0-----:R-:W-:-:S04]  /*3290*/  F2FP.F16.F32.PACK_AB R0, RZ, R0 ;  /* 0x00000000ff00723e */ /* 0x001fc800000000ff */
[----:B------:R-:W-:Y:S01]  /*32a0*/  PRMT R25, R0, 0x7610, R25 ;  /* 0x0000761000197816 */ /* 0x000fe20000000019 */
[----:B------:R-:W-:Y:S06]  /*32b0*/  BRA `(.L_x_4018) ;  /* 0x0000000000107947 */ /* 0x000fec0003800000 */
.L_x_4041:
[----:B------:R-:W2:Y:S02]  /*32c0*/  LDG.E R2, desc[UR36][R2.64] ;  /* 0x0000002402027981 */ /* 0x000ea4000c1e1900 */
[----:B--2---:R-:W-:-:S04]  /*32d0*/  I2FP.F32.U32 R0, R2 ;  /* 0x0000000200007245 */ /* 0x004fc80000201000 */
[----:B------:R-:W-:-:S04]  /*32e0*/  F2FP.F16.F32.PACK_AB R0, RZ, R0 ;  /* 0x00000000ff00723e */ /* 0x000fc800000000ff */
[----:B------:R-:W-:-:S07]  /*32f0*/  PRMT R25, R0, 0x7610, R25 ;  /* 0x0000761000197816 */ /* 0x000fce0000000019 */
.L_x_4018:
[----:B------:R-:W-:-:S07]  /*3300*/  VIADD R16, R16, 0x80 ;  /* 0x0000008010107836 */ /* 0x000fce0000000000 */
.L_x_4012:
[----:B------:R-:W-:Y:S05]  /*3310*/  BSYNC.RECONVERGENT B6 ;  /* 0x0000000000067941 */ /* 0x000fea0003800200 */
.L_x_4011:
        /* <DEDUP_REMOVED lines=25> */
.L_x_4051:
[----:B------:R-:W2:Y:S02]  /*34b0*/  LDG.E.U8 R2, desc[UR36][R2.64] ;  /* 0x0000002402027981 */ /* 0x000ea4000c1e1100 */
[----:B--2---:R-:W-:-:S04]  /*34c0*/  I2FP.F32.U32 R0, R2 ;  /* 0x0000000200007245 */ /* 0x004fc80000201000 */
[----:B------:R-:W-:Y:S01]  /*34d0*/  F2FP.F16.F32.PACK_AB R0, RZ, R0 ;  /* 0x00000000ff00723e */ /* 0x000fe200000000ff */
[----:B------:R-:W-:Y:S06]  /*34e0*/  BRA `(.L_x_4047) ;  /* 0x0000000c007c7947 */ /* 0x000fec0003800000 */
.L_x_4050:
        /* <DEDUP_REMOVED lines=10> */
.L_x_4054:
[----:B------:R-:W2:Y:S02]  /*3590*/  LDG.E R2, desc[UR36][R2.64] ;  /* 0x0000002402027981 */ /* 0x000ea4000c1e1900 */
[----:B--2---:R-:W-:-:S04]  /*35a0*/  I2FP.F32.S32 R0, R2 ;  /* 0x0000000200007245 */ /* 0x004fc80000201400 */
[----:B------:R-:W-:Y:S01]  /*35b0*/  F2FP.F16.F32.PACK_AB R0, RZ, R0 ;  /* 0x00000000ff00723e */ /* 0x000fe200000000ff */
[----:B------:R-:W-:Y:S06]  /*35c0*/  BRA `(.L_x_4047) ;  /* 0x0000000c00447947 */ /* 0x000fec0003800000 */
.L_x_4053:
[----:B------:R-:W2:Y:S02]  /*35d0*/  LDG.E.U16 R2, desc[UR36][R2.64] ;  /* 0x0000002402027981 */ /* 0x000ea4000c1e1500 */
[----:B--2---:R-:W0:Y:S02]  /*35e0*/  I2F.S16 R0, R2 ;  /* 0x0000000200007306 */ /* 0x004e240000101400 */
[----:B0-----:R-:W-:Y:S01]  /*35f0*/  F2FP.F16.F32.PACK_AB R0, RZ, R0 ;  /* 0x00000000ff00723e */ /* 0x001fe200000000ff */
[----:B------:R-:W-:Y:S06]  /*3600*/  BRA `(.L_x_4047) ;  /* 0x0000000c00347947 */ /* 0x000fec0003800000 */
.L_x_4049:
        /* <DEDUP_REMOVED lines=9> */
.L_x_4056:
[----:B------:R2:W5:Y:S01]  /*36a0*/  LDG.E.U16 R0, desc[UR36][R2.64] ;  /* 0x0000002402007981 */ /* 0x000562000c1e1500 */
[----:B------:R-:W-:Y:S05]  /*36b0*/  BRA `(.L_x_4047) ;  /* 0x0000000c00087947 */ /* 0x000fea0003800000 */
.L_x_4055:
        /* <DEDUP_REMOVED lines=9> */
.L_x_4058:
[----:B------:R3:W5:Y:S01]  /*3750*/  LDG.E.U16 R0, desc[UR36][R2.64] ;  /* 0x0000002402007981 */ /* 0x000762000c1e1500 */
[----:B------:R-:W-:Y:S05]  /*3760*/  BRA `(.L_x_4047) ;  /* 0x0000000800dc7947 */ /* 0x000fea0003800000 */
.L_x_4057:
        /* <DEDUP_REMOVED lines=8> */
.L_x_4048:
        /* <DEDUP_REMOVED lines=13> */
.L_x_4061:
        /* <DEDUP_REMOVED lines=8> */
.L_x_4060:
        /* <DEDUP_REMOVED lines=27> */
.L_x_4063:
        /* <DEDUP_REMOVED lines=13> */
.L_x_4062:
[----:B------:R-:W2:Y:S02]  /*3bc0*/  LDG.E.U16 R0, desc[UR36][R2.64] ;  /* 0x0000002402007981 */ /* 0x000ea4000c1e1500 */
[----:B--2---:R-:W-:-:S05]  /*3bd0*/  IMAD.U32 R0, R0, 0x10000, RZ ;  /* 0x0001000000007824 */ /* 0x004fca00078e00ff */
[----:B------:R-:W-:Y:S01]  /*3be0*/  F2FP.F16.F32.PACK_AB R0, RZ, R0 ;  /* 0x00000000ff00723e */ /* 0x000fe200000000ff */
[----:B------:R-:W-:Y:S06]  /*3bf0*/  BRA `(.L_x_4047) ;  /* 0x0000000400b87947 */ /* 0x000fec0003800000 */
.L_x_4059:
        /* <DEDUP_REMOVED lines=12> */
.L_x_4066:
        /* <DEDUP_REMOVED lines=21> */
.L_x_4070:
[----:B------:R-:W-:Y:S05]  /*3e10*/  BSYNC.RECONVERGENT B1 ;  /* 0x0000000000017941 */ /* 0x000fea0003800200 */
.L_x_4069:
[----:B------:R-:W-:Y:S01]  /*3e20*/  IMAD.SHL.U32 R0, R0, 0x100000, RZ ;  /* 0x0010000000007824 */ /* 0x000fe200078e00ff */
[----:B------:R-:W-:-:S04]  /*3e30*/  LEA R2, R2, 0x3b800000, 0x17 ;  /* 0x3b80000002027811 */ /* 0x000fc800078eb8ff */
[----:B------:R-:W-:-:S07]  /*3e40*/  LOP3.LUT R0, R2, R0, R7, 0xfe, !PT ;  /* 0x0000000002007212 */ /* 0x000fce00078efe07 */
.L_x_4068:
[----:B------:R-:W-:Y:S05]  /*3e50*/  BSYNC.RECONVERGENT B0 ;  /* 0x0000000000007941 */ /* 0x000fea0003800200 */
.L_x_4067:
[----:B------:R-:W-:Y:S01]  /*3e60*/  F2FP.F16.F32.PACK_AB R0, RZ, R0 ;  /* 0x00000000ff00723e */ /* 0x000fe200000000ff */
[----:B------:R-:W-:Y:S06]  /*3e70*/  BRA `(.L_x_4047) ;  /* 0x0000000400187947 */ /* 0x000fec0003800000 */
.L_x_4065:
        /* <DEDUP_REMOVED lines=21> */
.L_x_4074:
[----:B------:R-:W-:Y:S05]  /*3fd0*/  BSYNC.RECONVERGENT B1 ;  /* 0x0000000000017941 */ /* 0x000fea0003800200 */
.L_x_4073:
[----:B------:R-:W-:Y:S01]  /*3fe0*/  IMAD.SHL.U32 R0, R0, 0x200000, RZ ;  /* 0x0020000000007824 */ /* 0x000fe200078e00ff */
[----:B------:R-:W-:-:S04]  /*3ff0*/  LEA R2, R2, 0x37800000, 0x17 ;  /* 0x3780000002027811 */ /* 0x000fc800078eb8ff */
[----:B------:R-:W-:-:S07]  /*4000*/  LOP3.LUT R0, R2, R0, R7, 0xfe, !PT ;  /* 0x0000000002007212 */ /* 0x000fce00078efe07 */
.L_x_4072:
[----:B------:R-:W-:Y:S05]  /*4010*/  BSYNC.RECONVERGENT B0 ;  /* 0x0000000000007941 */ /* 0x000fea0003800200 */
.L_x_4071:
[----:B------:R-:W-:Y:S01]  /*4020*/  F2FP.F16.F32.PACK_AB R0, RZ, R0 ;  /* 0x00000000ff00723e */ /* 0x000fe200000000ff */
[----:B------:R-:W-:Y:S06]  /*4030*/  BRA `(.L_x_4047) ;  /* 0x0000000000a87947 */ /* 0x000fec0003800000 */
.L_x_4064:
        /* <DEDUP_REMOVED lines=14> */
.L_x_4078:
[----:B------:R-:W-:Y:S05]  /*4120*/  BSYNC.RECONVERGENT B0 ;  /* 0x0000000000007941 */ /* 0x000fea0003800200 */
.L_x_4077:
[----:B------:R-:W-:Y:S01]  /*4130*/  F2FP.F16.F32.PACK_AB R0, RZ, R0 ;  /* 0x00000000ff00723e */ /* 0x000fe200000000ff */
[----:B------:R-:W-:Y:S06]  /*4140*/  BRA `(.L_x_4047) ;  /* 0x0000000000647947 */ /* 0x000fec0003800000 */
.L_x_4052:
        /* <DEDUP_REMOVED lines=16> */
.L_x_4079:
[----:B------:R-:W-:Y:S01]  /*4250*/  PRMT R0, RZ, 0x7610, R0 ;  /* 0x00007610ff007816 */ /* 0x000fe20000000000 */
[----:B------:R-:W-:Y:S06]  /*4260*/  BRA `(.L_x_4047) ;  /* 0x00000000001c7947 */ /* 0x000fec0003800000 */
.L_x_4076:
[----:B------:R-:W2:Y:S02]  /*4270*/  LDG.E.64 R2, desc[UR36][R2.64] ;  /* 0x0000002402027981 */ /* 0x000ea4000c1e1b00 */
[----:B--2---:R-:W0:Y:S02]  /*4280*/  I2F.U64 R0, R2 ;  /* 0x0000000200007312 */ /* 0x004e240000301000 */
[----:B0-----:R-:W-:Y:S01]  /*4290*/  F2FP.F16.F32.PACK_AB R0, RZ, R0 ;  /* 0x00000000ff00723e */ /* 0x001fe200000000ff */
[----:B------:R-:W-:Y:S06]  /*42a0*/  BRA `(.L_x_4047) ;  /* 0x00000000000c7947 */ /* 0x000fec0003800000 */
.L_x_4075:
[----:B------:R-:W2:Y:S02]  /*42b0*/  LDG.E R2, desc[UR36][R2.64] ;  /* 0x0000002402027981 */ /* 0x000ea4000c1e1900 */
[----:B--2---:R-:W-:-:S04]  /*42c0*/  I2FP.F32.U32 R0, R2 ;  /* 0x0000000200007245 */ /* 0x004fc80000201000 */
[----:B------:R-:W-:-:S07]  /*42d0*/  F2FP.F16.F32.PACK_AB R0, RZ, R0 ;  /* 0x00000000ff00723e */ /* 0x000fce00000000ff */
.L_x_4047:
[----:B------:R-:W-:Y:S05]  /*42e0*/  BSYNC.RECONVERGENT B6 ;  /* 0x0000000000067941 */ /* 0x000fea0003800200 */
.L_x_4046:
        /* <DEDUP_REMOVED lines=11> */
[----:B-----5:R-:W-:-:S04]  /*43a0*/  HADD2.F32 R24, -RZ, R24.H0_H0 ;  /* 0x20000018ff187230 */ /* 0x020fc80000004100 */
[----:B------:R-:W1:Y:S01]  /*43b0*/  MUFU.RCP R3, R24 ;  /* 0x0000001800037308 */ /* 0x000e620000001000 */
[----:B0-----:R-:W-:-:S05]  /*43c0*/  HADD2.F32 R2, -RZ, R2.H0_H0 ;  /* 0x20000002ff027230 */ /* 0x001fca0000004100 */
[----:B-1----:R-:W-:-:S05]  /*43d0*/  FMUL.FTZ R2, R2, R3 ;  /* 0x0000000302027220 */ /* 0x002fca0000410000 */
[----:B------:R-:W-:-:S05]  /*43e0*/  F2FP.F16.F32.PACK_AB R2, RZ, R2 ;  /* 0x00000002ff02723e */ /* 0x000fca00000000ff */
[----:B------:R-:W-:-:S04]  /*43f0*/  HADD2.F32 R2, -RZ, R2.H0_H0 ;  /* 0x20000002ff027230 */ /* 0x000fc80000004100 */
[----:B------:R-:W0:Y:S02]  /*4400*/  FRND.TRUNC R4, R2 ;  /* 0x0000000200047307 */ /* 0x000e24000020d000 */
[----:B0-----:R-:W-:-:S07]  /*4410*/  F2FP.F16.F32.PACK_AB R4, RZ, R4 ;  /* 0x00000004ff04723e */ /* 0x001fce00000000ff */
.L_x_4081:
[----:B------:R-:W-:Y:S05]  /*4420*/  BSYNC.RECONVERGENT B0 ;  /* 0x0000000000007941 */ /* 0x000fea0003800200 */
.L_x_4080:
[----:B------:R-:W-:Y:S04]  /*4430*/  BSSY.RECONVERGENT B0, `(.L_x_4082) ;  /* 0x000000b000007945 */ /* 0x000fe80003800200 */
[----:B------:R-:W-:Y:S05]  /*4440*/  @P1 BRA `(.L_x_4083) ;  /* 0x0000000000241947 */ /* 0x000fea0003800000 */
        /* <DEDUP_REMOVED lines=9> */
.L_x_4083:
[----:B------:R-:W-:Y:S05]  /*44e0*/  BSYNC.RECONVERGENT B0 ;  /* 0x0000000000007941 */ /* 0x000fea0003800200 */
.L_x_4082:
        /* <DEDUP_REMOVED lines=11> */
.L_x_4085:
[----:B------:R-:W-:Y:S05]  /*45a0*/  BSYNC.RECONVERGENT B0 ;  /* 0x0000000000007941 */ /* 0x000fea0003800200 */
.L_x_4084:
[----:B------:R-:W-:Y:S04]  /*45b0*/  BSSY.RECONVERGENT B0, `(.L_x_4086) ;  /* 0x000000b000007945 */ /* 0x000fe80003800200 */
[----:B------:R-:W-:Y:S05]  /*45c0*/  @P3 BRA `(.L_x_4087) ;  /* 0x0000000000243947 */ /* 0x000fea0003800000 */
[----:B------:R-:W0:Y:S01]  /*45d0*/  LDC.U16 R2, c[0x0][0x386] ;  /* 0x0000e180ff027b82 */ /* 0x000e220000000400 */
[----:B-----5:R-:W-:-:S06]  /*45e0*/  HADD2.F32 R0, -RZ, R0.H0_H0 ;  /* 0x20000000ff007230 */ /* 0x020fcc0000004100 */
[----:B------:R-:W1:Y:S01]  /*45f0*/  MUFU.RCP R0, R0 ;  /* 0x0000000000007308 */ /* 0x000e620000001000 */
[----:B0-----:R-:W-:-:S05]  /*4600*/  HADD2.F32 R3, -RZ, R2.H0_H0 ;  /* 0x20000002ff037230 */ /* 0x001fca0000004100 */
[----:B-1----:R-:W-:-:S05]  /*4610*/  FMUL.FTZ R2, R3, R0 ;  /* 0x0000000003027220 */ /* 0x002fca0000410000 */
[----:B------:R-:W-:-:S05]  /*4620*/  F2FP.F16.F32.PACK_AB R2, RZ, R2 ;  /* 0x00000002ff02723e */ /* 0x000fca00000000ff */
[----:B------:R-:W-:-:S04]  /*4630*/  HADD2.F32 R2, -RZ, R2.H0_H0 ;  /* 0x20000002ff027230 */ /* 0x000fc80000004100 */
[----:B------:R-:W0:Y:S02]  /*4640*/  FRND.TRUNC R23, R2 ;  /* 0x0000000200177307 */ /* 0x000e24000020d000 */
[----:B0-----:R-:W-:-:S07]  /*4650*/  F2FP.F16.F32.PACK_AB R23, RZ, R23 ;  /* 0x00000017ff17723e */ /* 0x001fce00000000ff */
.L_x_4087:
[----:B------:R-:W-:Y:S05]  /*4660*/  BSYNC.RECONVERGENT B0 ;  /* 0x0000000000007941 */ /* 0x000fea0003800200 */
.L_x_4086:
        /* <DEDUP_REMOVED lines=25> */
.L_x_4093:
[----:B------:R-:W-:Y:S02]  /*4800*/  HADD2.F32 R5, -RZ, R4.H0_H0 ;  /* 0x20000004ff057230 */ /* 0x000fe40000004100 */
[----:B------:R-:W-:-:S04]  /*4810*/  IMAD.MOV.U32 R19, RZ, RZ, R22 ;  /* 0x000000ffff137224 */ /* 0x000fc800078e0016 */
[----:B------:R-:W0:Y:S02]  /*4820*/  F2I.S64.TRUNC R4, R5 ;  /* 0x0000000500047311 */ /* 0x000e24000020d900 */
[----:B0-----:R0:W-:Y:S01]  /*4830*/  STG.E.U8 desc[UR36][R2.64], R4 ;  /* 0x0000000402007986 */ /* 0x0011e2000c101124 */
[----:B------:R-:W-:Y:S05]  /*4840*/  BRA `(.L_x_4089) ;  /* 0x0000000c00c07947 */ /* 0x000fea0003800000 */
.L_x_4092:
        /* <DEDUP_REMOVED lines=11> */
.L_x_4096:
[----:B------:R-:W-:Y:S02]  /*4900*/  HADD2.F32 R4, -RZ, R4.H0_H0 ;  /* 0x20000004ff047230 */ /* 0x000fe40000004100 */
[----:B------:R-:W-:Y:S02]  /*4910*/  IMAD.MOV.U32 R19, RZ, RZ, R22 ;  /* 0x000000ffff137224 */ /* 0x000fe400078e0016 */
[----:B------:R-:W0:Y:S02]  /*4920*/  F2I.FTZ.TRUNC.NTZ R5, R4 ;  /* 0x0000000400057305 */ /* 0x000e24000021f100 */
[----:B0-----:R2:W-:Y:S01]  /*4930*/  STG.E desc[UR36][R2.64], R5 ;  /* 0x0000000502007986 */ /* 0x0015e2000c101924 */
[----:B------:R-:W-:Y:S05]  /*4940*/  BRA `(.L_x_4089) ;  /* 0x0000000c00807947 */ /* 0x000fea0003800000 */
.L_x_4095:
[----:B------:R-:W-:Y:S02]  /*4950*/  HADD2.F32 R4, -RZ, R4.H0_H0 ;  /* 0x20000004ff047230 */ /* 0x000fe40000004100 */
[----:B------:R-:W-:Y:S02]  /*4960*/  IMAD.MOV.U32 R19, RZ, RZ, R22 ;  /* 0x000000ffff137224 */ /* 0x000fe400078e0016 */
[----:B------:R-:W0:Y:S02]  /*4970*/  F2I.FTZ.TRUNC.NTZ R5, R4 ;  /* 0x0000000400057305 */ /* 0x000e24000021f100 */
[----:B0-----:R0:W-:Y:S01]  /*4980*/  STG.E.U16 desc[UR36][R2.64], R5 ;  /* 0x0000000502007986 */ /* 0x0011e2000c101524 */
[----:B------:R-:W-:Y:S05]  /*4990*/  BRA `(.L_x_4089) ;  /* 0x0000000c006c7947 */ /* 0x000fea0003800000 */
.L_x_4091:
        /* <DEDUP_REMOVED lines=10> */
.L_x_4098:
[----:B------:R0:W-:Y:S01]  /*4a40*/  STG.E.U16 desc[UR36][R2.64], R4 ;  /* 0x0000000402007986 */ /* 0x0001e2000c101524 */
[----:B------:R-:W-:Y:S01]  /*4a50*/  IMAD.MOV.U32 R19, RZ, RZ, R22 ;  /* 0x000000ffff137224 */ /* 0x000fe200078e0016 */
[----:B------:R-:W-:Y:S06]  /*4a60*/  BRA `(.L_x_4089) ;  /* 0x0000000c00387947 */ /* 0x000fec0003800000 */
.L_x_4097:
        /* <DEDUP_REMOVED lines=11> */
.L_x_4100:
[----:B------:R-:W-:Y:S02]  /*4b20*/  HADD2.F32 R0, -RZ, R4.H0_H0 ;  /* 0x20000004ff007230 */ /* 0x000fe40000004100 */
[----:B------:R-:W-:-:S03]  /*4b30*/  IMAD.MOV.U32 R19, RZ, RZ, R22 ;  /* 0x000000ffff137224 */ /* 0x000fc600078e0016 */
[----:B------:R-:W-:-:S04]  /*4b40*/  F2FP.F16.F32.PACK_AB R0, RZ, R0 ;  /* 0x00000000ff00723e */ /* 0x000fc800000000ff */
[----:B------:R-:W-:-:S05]  /*4b50*/  PRMT R0, R0, 0x5410, RZ ;  /* 0x0000541000007816 */ /* 0x000fca00000000ff */
[----:B------:R0:W-:Y:S01]  /*4b60*/  STG.E desc[UR36][R2.64], R0 ;  /* 0x0000000002007986 */ /* 0x0001e2000c101924 */
[----:B------:R-:W-:Y:S05]  /*4b70*/  BRA `(.L_x_4089) ;  /* 0x0000000800f47947 */ /* 0x000fea0003800000 */
.L_x_4099:
[----:B------:R-:W-:Y:S02]  /*4b80*/  HADD2.F32 R4, -RZ, R4.H0_H0 ;  /* 0x20000004ff047230 */ /* 0x000fe40000004100 */
[----:B------:R-:W-:-:S03]  /*4b90*/  IMAD.MOV.U32 R19, RZ, RZ, R22 ;  /* 0x000000ffff137224 */ /* 0x000fc600078e0016 */
[----:B------:R-:W-:-:S06]  /*4ba0*/  FMUL.FTZ R4, R4, 1 ;  /* 0x3f80000004047820 */ /* 0x000fcc0000410000 */
[----:B------:R-:W0:Y:S02]  /*4bb0*/  F2F.F64.F32 R4, R4 ;  /* 0x0000000400047310 */ /* 0x000e240000201800 */
[----:B0-----:R0:W-:Y:S01]  /*4bc0*/  STG.E.64 desc[UR36][R2.64], R4 ;  /* 0x0000000402007986 */ /* 0x0011e2000c101b24 */
[----:B------:R-:W-:Y:S05]  /*4bd0*/  BRA `(.L_x_4089) ;  /* 0x0000000800dc7947 */ /* 0x000fea0003800000 */
.L_x_4090:
        /* <DEDUP_REMOVED lines=14> */
.L_x_4103:
[----:B------:R-:W-:Y:S01]  /*4cc0*/  HADD2.F32 R4, -RZ, R4.H0_H0 ;  /* 0x20000004ff047230 */ /* 0x000fe20000004100 */
[----:B------:R-:W-:Y:S01]  /*4cd0*/  CS2R R6, SRZ ;  /* 0x0000000000067805 */ /* 0x000fe2000001ff00 */
[----:B------:R-:W-:-:S03]  /*4ce0*/  IMAD.MOV.U32 R19, RZ, RZ, R22 ;  /* 0x000000ffff137224 */ /* 0x000fc600078e0016 */
[----:B------:R-:W-:-:S06]  /*4cf0*/  FMUL.FTZ R4, R4, 1 ;  /* 0x3f80000004047820 */ /* 0x000fcc0000410000 */
[----:B------:R-:W0:Y:S02]  /*4d00*/  F2F.F64.F32 R4, R4 ;  /* 0x0000000400047310 */ /* 0x000e240000201800 */
[----:B0-----:R0:W-:Y:S01]  /*4d10*/  STG.E.128 desc[UR36][R2.64], R4 ;  /* 0x0000000402007986 */ /* 0x0011e2000c101d24 */
[----:B------:R-:W-:Y:S05]  /*4d20*/  BRA `(.L_x_4089) ;  /* 0x0000000800887947 */ /* 0x000fea0003800000 */
.L_x_4102:
        /* <DEDUP_REMOVED lines=19> */
.L_x_4107:
[----:B------:R-:W-:Y:S05]  /*4e60*/  BSYNC.RECONVERGENT B0 ;  /* 0x0000000000007941 */ /* 0x000fea0003800200 */
.L_x_4106:
[----:B------:R-:W-:Y:S01]  /*4e70*/  LOP3.LUT R5, R0, 0x80, R5, 0xf8, !PT ;  /* 0x0000008000057812 */ /* 0x000fe200078ef805 */
[----:B------:R-:W-:-:S04]  /*4e80*/  IMAD.MOV.U32 R19, RZ, RZ, R22 ;  /* 0x000000ffff137224 */ /* 0x000fc800078e0016 */
[----:B------:R0:W-:Y:S01]  /*4e90*/  STG.E.U8 desc[UR36][R2.64], R5 ;  /* 0x0000000502007986 */ /* 0x0001e2000c101124 */
[----:B------:R-:W-:Y:S05]  /*4ea0*/  BRA `(.L_x_4089) ;  /* 0x0000000800287947 */ /* 0x000fea0003800000 */
.L_x_4105:
        /* <DEDUP_REMOVED lines=15> */
.L_x_4109:
[----:B------:R-:W-:Y:S05]  /*4fa0*/  BSYNC.RECONVERGENT B0 ;  /* 0x0000000000007941 */ /* 0x000fea0003800200 */
.L_x_4108:
[----:B------:R-:W-:Y:S01]  /*4fb0*/  LOP3.LUT R5, R0, 0x80, R5, 0xf8, !PT ;  /* 0x0000008000057812 */ /* 0x000fe200078ef805 */
[----:B------:R-:W-:-:S04]  /*4fc0*/  IMAD.MOV.U32 R19, RZ, RZ, R22 ;  /* 0x000000ffff137224 */ /* 0x000fc800078e0016 */
[----:B------:R0:W-:Y:S01]  /*4fd0*/  STG.E.U8 desc[UR36][R2.64], R5 ;  /* 0x0000000502007986 */ /* 0x0001e2000c101124 */
[----:B------:R-:W-:Y:S05]  /*4fe0*/  BRA `(.L_x_4089) ;  /* 0x0000000400d87947 */ /* 0x000fea0003800000 */
.L_x_4104:
[----:B------:R-:W-:Y:S02]  /*4ff0*/  HADD2.F32 R0, -RZ, R4.H0_H0 ;  /* 0x20000004ff007230 */ /* 0x000fe40000004100 */
[----:B------:R-:W-:-:S03]  /*5000*/  IMAD.MOV.U32 R19, RZ, RZ, R22 ;  /* 0x000000ffff137224 */ /* 0x000fc600078e0016 */
[----:B------:R-:W-:-:S05]  /*5010*/  F2FP.BF16.F32.PACK_AB R0, RZ, R0 ;  /* 0x00000000ff00723e */ /* 0x000fca00000010ff */
[----:B------:R0:W-:Y:S01]  /*5020*/  STG.E.U16 desc[UR36][R2.64], R0 ;  /* 0x0000000002007986 */ /* 0x0001e2000c101524 */
[----:B------:R-:W-:Y:S05]  /*5030*/  BRA `(.L_x_4089) ;  /* 0x0000000400c47947 */ /* 0x000fea0003800000 */
.L_x_4101:
        /* <DEDUP_REMOVED lines=13> */
.L_x_4112:
        /* <DEDUP_REMOVED lines=13> */
.L_x_4115:
[----:B------:R-:W-:-:S04]  /*51e0*/  SHF.R.U32.HI R0, RZ, 0x14, R5 ;  /* 0x00000014ff007819 */ /* 0x000fc80000011605 */
[----:B------:R-:W-:-:S04]  /*51f0*/  LOP3.LUT R0, R0, 0x1, RZ, 0xc0, !PT ;  /* 0x0000000100007812 */ /* 0x000fc800078ec0ff */
[----:B------:R-:W-:-:S04]  /*5200*/  IADD3 R0, PT, PT, R5, 0x487ffff, R0 ;  /* 0x0487ffff05007810 */ /* 0x000fc80007ffe000 */
[----:B------:R-:W-:-:S04]  /*5210*/  SHF.R.U32.HI R0, RZ, 0x14, R0 ;  /* 0x00000014ff007819 */ /* 0x000fc80000011600 */
[----:B------:R-:W-:-:S07]  /*5220*/  LOP3.LUT R4, R0, 0xff, RZ, 0xc0, !PT ;  /* 0x000000ff00047812 */ /* 0x000fce00078ec0ff */
.L_x_4116:
[----:B------:R-:W-:-:S04]  /*5230*/  SHF.R.U32.HI R5, RZ, 0x18, R5 ;  /* 0x00000018ff057819 */ /* 0x000fc80000011605 */
[----:B------:R-:W-:-:S04]  /*5240*/  LOP3.LUT R4, R4, 0x80, R5, 0xf8, !PT ;  /* 0x0000008004047812 */ /* 0x000fc800078ef805 */
[----:B------:R-:W-:-:S07]  /*5250*/  PRMT R0, R4, 0x7610, R0 ;  /* 0x0000761004007816 */ /* 0x000fce0000000000 */
.L_x_4114:
[----:B------:R-:W-:Y:S05]  /*5260*/  BSYNC.RECONVERGENT B0 ;  /* 0x0000000000007941 */ /* 0x000fea0003800200 */
.L_x_4113:
[----:B------:R0:W-:Y:S01]  /*5270*/  STG.E.U8 desc[UR36][R2.64], R0 ;  /* 0x0000000002007986 */ /* 0x0001e2000c101124 */
[----:B------:R-:W-:Y:S01]  /*5280*/  IMAD.MOV.U32 R19, RZ, RZ, R22 ;  /* 0x000000ffff137224 */ /* 0x000fe200078e0016 */
[----:B------:R-:W-:Y:S06]  /*5290*/  BRA `(.L_x_4089) ;  /* 0x00000004002c7947 */ /* 0x000fec0003800000 */
.L_x_4111:
        /* <DEDUP_REMOVED lines=13> */
.L_x_4119:
[----:B------:R-:W-:-:S04]  /*5370*/  SHF.R.U32.HI R0, RZ, 0x15, R5 ;  /* 0x00000015ff007819 */ /* 0x000fc80000011605 */
[----:B------:R-:W-:-:S04]  /*5380*/  LOP3.LUT R0, R0, 0x1, RZ, 0xc0, !PT ;  /* 0x0000000100007812 */ /* 0x000fc800078ec0ff */
[----:B------:R-:W-:-:S04]  /*5390*/  IADD3 R0, PT, PT, R5, 0x88fffff, R0 ;  /* 0x088fffff05007810 */ /* 0x000fc80007ffe000 */
[----:B------:R-:W-:-:S04]  /*53a0*/  SHF.R.U32.HI R0, RZ, 0x15, R0 ;  /* 0x00000015ff007819 */ /* 0x000fc80000011600 */
[----:B------:R-:W-:-:S07]  /*53b0*/  LOP3.LUT R4, R0, 0xff, RZ, 0xc0, !PT ;  /* 0x000000ff00047812 */ /* 0x000fce00078ec0ff */
.L_x_4120:
[----:B------:R-:W-:-:S04]  /*53c0*/  SHF.R.U32.HI R5, RZ, 0x18, R5 ;  /* 0x00000018ff057819 */ /* 0x000fc80000011605 */
[----:B------:R-:W-:-:S04]  /*53d0*/  LOP3.LUT R4, R4, 0x80, R5, 0xf8, !PT ;  /* 0x0000008004047812 */ /* 0x000fc800078ef805 */
[----:B------:R-:W-:-:S07]  /*53e0*/  PRMT R0, R4, 0x7610, R0 ;  /* 0x0000761004007816 */ /* 0x000fce0000000000 */
.L_x_4118:
[----:B------:R-:W-:Y:S05]  /*53f0*/  BSYNC.RECONVERGENT B0 ;  /* 0x0000000000007941 */ /* 0x000fea0003800200 */
.L_x_4117:
[----:B------:R0:W-:Y:S01]  /*5400*/  STG.E.U8 desc[UR36][R2.64], R0 ;  /* 0x0000000002007986 */ /* 0x0001e2000c101124 */
[----:B------:R-:W-:Y:S01]  /*5410*/  IMAD.MOV.U32 R19, RZ, RZ, R22 ;  /* 0x000000ffff137224 */ /* 0x000fe200078e0016 */
[----:B------:R-:W-:Y:S06]  /*5420*/  BRA `(.L_x_4089) ;  /* 0x0000000000c87947 */ /* 0x000fec0003800000 */
.L_x_4110:
[----:B------:R-:W-:-:S13]  /*5430*/  ISETP.NE.AND P0, PT, R0, 0x1c, PT ;  /* 0x0000001c0000780c */ /* 0x000fda0003f05270 */
[----:B------:R-:W-:Y:S05]  /*5440*/  @!P0 BRA `(.L_x_4121) ;  /* 0x0000000000b08947 */ /* 0x000fea0003800000 */
[----:B------:R-:W-:-:S13]  /*5450*/  ISETP.NE.AND P0, PT, R0, 0x1d, PT ;  /* 0x0000001d0000780c */ /* 0x000fda0003f05270 */
[----:B------:R-:W-:Y:S05]  /*5460*/  @!P0 BRA `(.L_x_4122) ;  /* 0x0000000000948947 */ /* 0x000fea0003800000 */
[----:B------:R-:W-:-:S13]  /*5470*/  ISETP.NE.AND P0, PT, R0, 0x2c, PT ;  /* 0x0000002c0000780c */ /* 0x000fda0003f05270 */
[----:B------:R-:W-:Y:S05]  /*5480*/  @!P0 BRA `(.L_x_4123) ;  /* 0x0000000000488947 */ /* 0x000fea0003800000 */
.L_x_4094:
        /* <DEDUP_REMOVED lines=16> */
.L_x_4124:
[----:B------:R-:W-:Y:S01]  /*5590*/  IMAD.MOV.U32 R19, RZ, RZ, R22 ;  /* 0x000000ffff137224 */ /* 0x000fe200078e0016 */
[----:B------:R-:W-:Y:S06]  /*55a0*/  BRA `(.L_x_4089) ;  /* 0x0000000000687947 */ /* 0x000fec0003800000 */
.L_x_4123:
        /* <DEDUP_REMOVED lines=17> */
.L_x_4122:
[----:B------:R-:W-:Y:S02]  /*56c0*/  HADD2.F32 R4, -RZ, R4.H0_H0 ;  /* 0x20000004ff047230 */ /* 0x000fe40000004100 */
[----:B------:R-:W-:-:S04]  /*56d0*/  IMAD.MOV.U32 R19, RZ, RZ, R22 ;  /* 0x000000ffff137224 */ /* 0x000fc800078e0016 */
[----:B------:R-:W0:Y:S02]  /*56e0*/  F2I.U64.TRUNC R4, R4 ;  /* 0x0000000400047311 */ /* 0x000e24000020d800 */
[----:B0-----:R0:W-:Y:S01]  /*56f0*/  STG.E.64 desc[UR36][R2.64], R4 ;  /* 0x0000000402007986 */ /* 0x0011e2000c101b24 */
[----:B------:R-:W-:Y:S05]  /*5700*/  BRA `(.L_x_4089) ;  /* 0x0000000000107947 */ /* 0x000fea0003800000 */
.L_x_4121:
[----:B------:R-:W-:Y:S02]  /*5710*/  HADD2.F32 R4, -RZ, R4.H0_H0 ;  /* 0x20000004ff047230 */ /* 0x000fe40000004100 */
[----:B------:R-:W-:Y:S02]  /*5720*/  IMAD.MOV.U32 R19, RZ, RZ, R22 ;  /* 0x000000ffff137224 */ /* 0x000fe400078e0016 */
[----:B------:R-:W0:Y:S02]  /*5730*/  F2I.FTZ.U32.TRUNC.NTZ R5, R4 ;  /* 0x0000000400057305 */ /* 0x000e24000021f000 */
[----:B0-----:R0:W-:Y:S03]  /*5740*/  STG.E desc[UR36][R2.64], R5 ;  /* 0x0000000502007986 */ /* 0x0011e6000c101924 */
.L_x_4089:
[----:B------:R-:W-:Y:S05]  /*5750*/  BSYNC.RECONVERGENT B6 ;  /* 0x0000000000067941 */ /* 0x000fea0003800200 */
.L_x_4088:
        /* <DEDUP_REMOVED lines=25> */
.L_x_4130:
[----:B------:R-:W-:-:S06]  /*58f0*/  HADD2.F32 R5, -RZ, R26.H0_H0 ;  /* 0x2000001aff057230 */ /* 0x000fcc0000004100 */
[----:B------:R-:W0:Y:S02]  /*5900*/  F2I.S64.TRUNC R4, R5 ;  /* 0x0000000500047311 */ /* 0x000e24000020d900 */
[----:B0-----:R3:W-:Y:S01]  /*5910*/  STG.E.U8 desc[UR36][R2.64], R4 ;  /* 0x0000000402007986 */ /* 0x0017e2000c101124 */
[----:B------:R-:W-:Y:S05]  /*5920*/  BRA `(.L_x_4132) ;  /* 0x0000000c006c7947 */ /* 0x000fea0003800000 */
.L_x_4129:
        /* <DEDUP_REMOVED lines=10> */
.L_x_4134:
[----:B------:R-:W-:-:S04]  /*59d0*/  HADD2.F32 R26, -RZ, R26.H0_H0 ;  /* 0x2000001aff1a7230 */ /* 0x000fc80000004100 */
[----:B------:R-:W0:Y:S02]  /*59e0*/  F2I.FTZ.TRUNC.NTZ R5, R26 ;  /* 0x0000001a00057305 */ /* 0x000e24000021f100 */
[----:B0-----:R2:W-:Y:S01]  /*59f0*/  STG.E desc[UR36][R2.64], R5 ;  /* 0x0000000502007986 */ /* 0x0015e2000c101924 */
[----:B------:R-:W-:Y:S05]  /*5a00*/  BRA `(.L_x_4132) ;  /* 0x0000000c00347947 */ /* 0x000fea0003800000 */
.L_x_4133:
[----:B------:R-:W-:-:S04]  /*5a10*/  HADD2.F32 R26, -RZ, R26.H0_H0 ;  /* 0x2000001aff1a7230 */ /* 0x000fc80000004100 */
[----:B------:R-:W0:Y:S02]  /*5a20*/  F2I.FTZ.TRUNC.NTZ R5, R26 ;  /* 0x0000001a00057305 */ /* 0x000e24000021f100 */
[----:B0-----:R0:W-:Y:S01]  /*5a30*/  STG.E.U16 desc[UR36][R2.64], R5 ;  /* 0x0000000502007986 */ /* 0x0011e2000c101524 */
[----:B------:R-:W-:Y:S05]  /*5a40*/  BRA `(.L_x_4132) ;  /* 0x0000000c00247947 */ /* 0x000fea0003800000 */
.L_x_4128:
        /* <DEDUP_REMOVED lines=9> */
.L_x_4136:
[----:B------:R0:W-:Y:S01]  /*5ae0*/  STG.E.U16 desc[UR36][R2.64], R26 ;  /* 0x0000001a02007986 */ /* 0x0001e2000c101524 */
[----:B------:R-:W-:Y:S05]  /*5af0*/  BRA `(.L_x_4132) ;  /* 0x0000000800f87947 */ /* 0x000fea0003800000 */
.L_x_4135:
        /* <DEDUP_REMOVED lines=10> */
.L_x_4138:
[----:B------:R-:W-:-:S05]  /*5ba0*/  HADD2.F32 R0, -RZ, R26.H0_H0 ;  /* 0x2000001aff007230 */ /* 0x000fca0000004100 */
[----:B------:R-:W-:-:S04]  /*5bb0*/  F2FP.F16.F32.PACK_AB R0, RZ, R0 ;  /* 0x00000000ff00723e */ /* 0x000fc800000000ff */
[----:B------:R-:W-:-:S05]  /*5bc0*/  PRMT R0, R0, 0x5410, RZ ;  /* 0x0000541000007816 */ /* 0x000fca00000000ff */
[----:B------:R0:W-:Y:S01]  /*5bd0*/  STG.E desc[UR36][R2.64], R0 ;  /* 0x0000000002007986 */ /* 0x0001e2000c101924 */
[----:B------:R-:W-:Y:S05]  /*5be0*/  BRA `(.L_x_4132) ;  /* 0x0000000800bc7947 */ /* 0x000fea0003800000 */
.L_x_4137:
[----:B------:R-:W-:-:S05]  /*5bf0*/  HADD2.F32 R4, -RZ, R26.H0_H0 ;  /* 0x2000001aff047230 */ /* 0x000fca0000004100 */
[----:B------:R-:W-:-:S06]  /*5c00*/  FMUL.FTZ R4, R4, 1 ;  /* 0x3f80000004047820 */ /* 0x000fcc0000410000 */
[----:B------:R-:W0:Y:S02]  /*5c10*/  F2F.F64.F32 R4, R4 ;  /* 0x0000000400047310 */ /* 0x000e240000201800 */
[----:B0-----:R0:W-:Y:S01]  /*5c20*/  STG.E.64 desc[UR36][R2.64], R4 ;  /* 0x0000000402007986 */ /* 0x0011e2000c101b24 */
[----:B------:R-:W-:Y:S05]  /*5c30*/  BRA `(.L_x_4132) ;  /* 0x0000000800a87947 */ /* 0x000fea0003800000 */
.L_x_4127:
        /* <DEDUP_REMOVED lines=14> */
.L_x_4142:
        /* <DEDUP_REMOVED lines=18> */
.L_x_4145:
[----:B------:R-:W-:-:S04]  /*5e40*/  SHF.R.U32.HI R5, RZ, 0x18, R5 ;  /* 0x00000018ff057819 */ /* 0x000fc80000011605 */
[----:B------:R-:W-:-:S07]  /*5e50*/  LOP3.LUT R0, R0, 0x80, R5, 0xf8, !PT ;  /* 0x0000008000007812 */ /* 0x000fce00078ef805 */
.L_x_4144:
[----:B------:R-:W-:Y:S05]  /*5e60*/  BSYNC.RECONVERGENT B0 ;  /* 0x0000000000007941 */ /* 0x000fea0003800200 */
.L_x_4143:
[----:B------:R0:W-:Y:S01]  /*5e70*/  STG.E.U8 desc[UR36][R2.64], R0 ;  /* 0x0000000002007986 */ /* 0x0001e2000c101124 */
[----:B------:R-:W-:Y:S05]  /*5e80*/  BRA `(.L_x_4132) ;  /* 0x0000000800147947 */ /* 0x000fea0003800000 */
.L_x_4141:
        /* <DEDUP_REMOVED lines=18> */
.L_x_4148:
[----:B------:R-:W-:-:S04]  /*5fb0*/  SHF.R.U32.HI R5, RZ, 0x18, R5 ;  /* 0x00000018ff057819 */ /* 0x000fc80000011605 */
[----:B------:R-:W-:-:S07]  /*5fc0*/  LOP3.LUT R0, R0, 0x80, R5, 0xf8, !PT ;  /* 0x0000008000007812 */ /* 0x000fce00078ef805 */
.L_x_4147:
[----:B------:R-:W-:Y:S05]  /*5fd0*/  BSYNC.RECONVERGENT B0 ;  /* 0x0000000000007941 */ /* 0x000fea0003800200 */
.L_x_4146:
[----:B------:R0:W-:Y:S01]  /*5fe0*/  STG.E.U8 desc[UR36][R2.64], R0 ;  /* 0x0000000002007986 */ /* 0x0001e2000c101124 */
[----:B------:R-:W-:Y:S05]  /*5ff0*/  BRA `(.L_x_4132) ;  /* 0x0000000400b87947 */ /* 0x000fea0003800000 */
.L_x_4140:
        /* <DEDUP_REMOVED lines=22> */
.L_x_4150:
[----:B------:R-:W-:-:S06]  /*6160*/  HADD2.F32 R4, -RZ, R26.H0_H0 ;  /* 0x2000001aff047230 */ /* 0x000fcc0000004100 */
[----:B------:R-:W0:Y:S02]  /*6170*/  F2I.U64.TRUNC R4, R4 ;  /* 0x0000000400047311 */ /* 0x000e24000020d800 */
[----:B0-----:R0:W-:Y:S01]  /*6180*/  STG.E.64 desc[UR36][R2.64], R4 ;  /* 0x0000000402007986 */ /* 0x0011e2000c101b24 */
[----:B------:R-:W-:Y:S05]  /*6190*/  BRA `(.L_x_4132) ;  /* 0x0000000400507947 */ /* 0x000fea0003800000 */
.L_x_4149:
[----:B------:R-:W-:-:S04]  /*61a0*/  HADD2.F32 R26, -RZ, R26.H0_H0 ;  /* 0x2000001aff1a7230 */ /* 0x000fc80000004100 */
[----:B------:R-:W0:Y:S02]  /*61b0*/  F2I.FTZ.U32.TRUNC.NTZ R5, R26 ;  /* 0x0000001a00057305 */ /* 0x000e24000021f000 */
[----:B0-----:R0:W-:Y:S01]  /*61c0*/  STG.E desc[UR36][R2.64], R5 ;  /* 0x0000000502007986 */ /* 0x0011e2000c101924 */
[----:B------:R-:W-:Y:S05]  /*61d0*/  BRA `(.L_x_4132) ;  /* 0x0000000400407947 */ /* 0x000fea0003800000 */
.L_x_4139:
        /* <DEDUP_REMOVED lines=11> */
.L_x_4152:
[----:B------:R-:W-:Y:S01]  /*6290*/  HADD2.F32 R26, -RZ, R26.H0_H0 ;  /* 0x2000001aff1a7230 */ /* 0x000fe20000004100 */
[----:B------:R-:W-:-:S04]  /*62a0*/  CS2R R6, SRZ ;  /* 0x0000000000067805 */ /* 0x000fc8000001ff00 */
[----:B------:R-:W-:-:S06]  /*62b0*/  FMUL.FTZ R4, R26, 1 ;  /* 0x3f8000001a047820 */ /* 0x000fcc0000410000 */
[----:B------:R-:W0:Y:S02]  /*62c0*/  F2F.F64.F32 R4, R4 ;  /* 0x0000000400047310 */ /* 0x000e240000201800 */
[----:B0-----:R0:W-:Y:S01]  /*62d0*/  STG.E.128 desc[UR36][R2.64], R4 ;  /* 0x0000000402007986 */ /* 0x0011e2000c101d24 */
[----:B------:R-:W-:Y:S05]  /*62e0*/  BRA `(.L_x_4132) ;  /* 0x0000000000fc7947 */ /* 0x000fea0003800000 */
.L_x_4151:
[----:B------:R-:W-:-:S13]  /*62f0*/  ISETP.NE.AND P0, PT, R0, 0xf, PT ;  /* 0x0000000f0000780c */ /* 0x000fda0003f05270 */
[----:B------:R-:W-:Y:S05]  /*6300*/  @!P0 BRA `(.L_x_4153) ;  /* 0x0000000000e88947 */ /* 0x000fea0003800000 */
[----:B------:R-:W-:-:S13]  /*6310*/  ISETP.NE.AND P0, PT, R0, 0x17, PT ;  /* 0x000000170000780c */ /* 0x000fda0003f05270 */
[----:B------:R-:W-:Y:S05]  /*6320*/  @!P0 BRA `(.L_x_4154) ;  /* 0x0000000000908947 */ /* 0x000fea0003800000 */
[----:B------:R-:W-:-:S13]  /*6330*/  ISETP.NE.AND P0, PT, R0, 0x18, PT ;  /* 0x000000180000780c */ /* 0x000fda0003f05270 */
[----:B------:R-:W-:Y:S05]  /*6340*/  @!P0 BRA `(.L_x_4155) ;  /* 0x0000000000448947 */ /* 0x000fea0003800000 */
.L_x_4131:
        /* <DEDUP_REMOVED lines=16> */
.L_x_4156:
[----:B------:R-:W-:Y:S05]  /*6450*/  BRA `(.L_x_4132) ;  /* 0x0000000000a07947 */ /* 0x000fea0003800000 */
.L_x_4155:
        /* <DEDUP_REMOVED lines=13> */
.L_x_4158:
[----:B------:R-:W-:Y:S05]  /*6530*/  BSYNC.RECONVERGENT B0 ;  /* 0x0000000000007941 */ /* 0x000fea0003800200 */
.L_x_4157:
[----:B------:R-:W-:-:S05]  /*6540*/  LOP3.LUT R5, R0, 0x80, R5, 0xf8, !PT ;  /* 0x0000008000057812 */ /* 0x000fca00078ef805 */
[----:B------:R0:W-:Y:S01]  /*6550*/  STG.E.U8 desc[UR36][R2.64], R5 ;  /* 0x0000000502007986 */ /* 0x0001e2000c101124 */
[----:B------:R-:W-:Y:S05]  /*6560*/  BRA `(.L_x_4132) ;  /* 0x00000000005c7947 */ /* 0x000fea0003800000 */
.L_x_4154:
        /* <DEDUP_REMOVED lines=12> */
.L_x_4160:
[----:B------:R-:W-:Y:S01]  /*6630*/  IMAD.MOV.U32 R0, RZ, RZ, 0x7f ;  /* 0x0000007fff007424 */ /* 0x000fe200078e00ff */
[----:B------:R-:W-:-:S04]  /*6640*/  ISETP.GT.U32.AND P0, PT, R4, 0x7f800000, PT ;  /* 0x7f8000000400780c */ /* 0x000fc80003f04070 */
[----:B------:R-:W-:-:S09]  /*6650*/  SEL R0, R0, 0x7c, P0 ;  /* 0x0000007c00007807 */ /* 0x000fd20000000000 */
.L_x_4161:
[----:B------:R-:W-:Y:S05]  /*6660*/  BSYNC.RECONVERGENT B0 ;  /* 0x0000000000007941 */ /* 0x000fea0003800200 */
.L_x_4159:
[----:B------:R-:W-:-:S04]  /*6670*/  SHF.R.U32.HI R5, RZ, 0x18, R5 ;  /* 0x00000018ff057819 */ /* 0x000fc80000011605 */
[----:B------:R-:W-:-:S05]  /*6680*/  LOP3.LUT R5, R0, 0x80, R5, 0xf8, !PT ;  /* 0x0000008000057812 */ /* 0x000fca00078ef805 */
[----:B------:R0:W-:Y:S01]  /*6690*/  STG.E.U8 desc[UR36][R2.64], R5 ;  /* 0x0000000502007986 */ /* 0x0001e2000c101124 */
[----:B------:R-:W-:Y:S05]  /*66a0*/  BRA `(.L_x_4132) ;  /* 0x00000000000c7947 */ /* 0x000fea0003800000 */
.L_x_4153:
[----:B------:R-:W-:-:S05]  /*66b0*/  HADD2.F32 R0, -RZ, R26.H0_H0 ;  /* 0x2000001aff007230 */ /* 0x000fca0000004100 */
[----:B------:R-:W-:-:S05]  /*66c0*/  F2FP.BF16.F32.PACK_AB R0, RZ, R0 ;  /* 0x00000000ff00723e */ /* 0x000fca00000010ff */
[----:B------:R0:W-:Y:S02]  /*66d0*/  STG.E.U16 desc[UR36][R2.64], R0 ;  /* 0x0000000002007986 */ /* 0x0001e4000c101524 */
.L_x_4132:
        /* <DEDUP_REMOVED lines=25> */
.L_x_4165:
[----:B------:R-:W-:-:S06]  /*6870*/  HADD2.F32 R5, -RZ, R24.H0_H0 ;  /* 0x20000018ff057230 */ /* 0x000fcc0000004100 */
[----:B------:R-:W0:Y:S02]  /*6880*/  F2I.S64.TRUNC R4, R5 ;  /* 0x0000000500047311 */ /* 0x000e24000020d900 */
[----:B0-----:R0:W-:Y:S01]  /*6890*/  STG.E.U8 desc[UR36][R2.64], R4 ;  /* 0x0000000402007986 */ /* 0x0011e2000c101124 */
[----:B------:R-:W-:Y:S05]  /*68a0*/  BRA `(.L_x_4167) ;  /* 0x0000000c006c7947 */ /* 0x000fea0003800000 */
.L_x_4164:
        /* <DEDUP_REMOVED lines=10> */
.L_x_4169:
[----:B------:R-:W-:-:S04]  /*6950*/  HADD2.F32 R24, -RZ, R24.H0_H0 ;  /* 0x20000018ff187230 */ /* 0x000fc80000004100 */
[----:B------:R-:W0:Y:S02]  /*6960*/  F2I.FTZ.TRUNC.NTZ R5, R24 ;  /* 0x0000001800057305 */ /* 0x000e24000021f100 */
[----:B0-----:R0:W-:Y:S01]  /*6970*/  STG.E desc[UR36][R2.64], R5 ;  /* 0x0000000502007986 */ /* 0x0011e2000c101924 */
[----:B------:R-:W-:Y:S05]  /*6980*/  BRA `(.L_x_4167) ;  /* 0x0000000c00347947 */ /* 0x000fea0003800000 */
.L_x_4168:
[----:B------:R-:W-:-:S04]  /*6990*/  HADD2.F32 R24, -RZ, R24.H0_H0 ;  /* 0x20000018ff187230 */ /* 0x000fc80000004100 */
[----:B------:R-:W0:Y:S02]  /*69a0*/  F2I.FTZ.TRUNC.NTZ R5, R24 ;  /* 0x0000001800057305 */ /* 0x000e24000021f100 */
[----:B0-----:R0:W-:Y:S01]  /*69b0*/  STG.E.U16 desc[UR36][R2.64], R5 ;  /* 0x0000000502007986 */ /* 0x0011e2000c101524 */
[----:B------:R-:W-:Y:S05]  /*69c0*/  BRA `(.L_x_4167) ;  /* 0x0000000c00247947 */ /* 0x000fea0003800000 */
.L_x_4163:
        /* <DEDUP_REMOVED lines=9> */
.L_x_4171:
[----:B------:R0:W-:Y:S01]  /*6a60*/  STG.E.U16 desc[UR36][R2.64], R24 ;  /* 0x0000001802007986 */ /* 0x0001e2000c101524 */
[----:B------:R-:W-:Y:S05]  /*6a70*/  BRA `(.L_x_4167) ;  /* 0x0000000800f87947 */ /* 0x000fea0003800000 */
.L_x_4170:
        /* <DEDUP_REMOVED lines=10> */
.L_x_4173:
[----:B------:R-:W-:-:S05]  /*6b20*/  HADD2.F32 R0, -RZ, R24.H0_H0 ;  /* 0x20000018ff007230 */ /* 0x000fca0000004100 */
[----:B------:R-:W-:-:S04]  /*6b30*/  F2FP.F16.F32.PACK_AB R0, RZ, R0 ;  /* 0x00000000ff00723e */ /* 0x000fc800000000ff */
[----:B------:R-:W-:-:S05]  /*6b40*/  PRMT R0, R0, 0x5410, RZ ;  /* 0x0000541000007816 */ /* 0x000fca00000000ff */
[----:B------:R0:W-:Y:S01]  /*6b50*/  STG.E desc[UR36][R2.64], R0 ;  /* 0x0000000002007986 */ /* 0x0001e2000c101924 */
[----:B------:R-:W-:Y:S05]  /*6b60*/  BRA `(.L_x_4167) ;  /* 0x0000000800bc7947 */ /* 0x000fea0003800000 */
.L_x_4172:
[----:B------:R-:W-:-:S05]  /*6b70*/  HADD2.F32 R4, -RZ, R24.H0_H0 ;  /* 0x20000018ff047230 */ /* 0x000fca0000004100 */
[----:B------:R-:W-:-:S06]  /*6b80*/  FMUL.FTZ R4, R4, 1 ;  /* 0x3f80000004047820 */ /* 0x000fcc0000410000 */
[----:B------:R-:W0:Y:S02]  /*6b90*/  F2F.F64.F32 R4, R4 ;  /* 0x0000000400047310 */ /* 0x000e240000201800 */
[----:B0-----:R0:W-:Y:S01]  /*6ba0*/  STG.E.64 desc[UR36][R2.64], R4 ;  /* 0x0000000402007986 */ /* 0x0011e2000c101b24 */
[----:B------:R-:W-:Y:S05]  /*6bb0*/  BRA `(.L_x_4167) ;  /* 0x0000000800a87947 */ /* 0x000fea0003800000 */
.L_x_4162:
        /* <DEDUP_REMOVED lines=14> */
.L_x_4177:
        /* <DEDUP_REMOVED lines=18> */
.L_x_4180:
[----:B------:R-:W-:-:S04]  /*6dc0*/  SHF.R.U32.HI R5, RZ, 0x18, R5 ;  /* 0x00000018ff057819 */ /* 0x000fc80000011605 */
[----:B------:R-:W-:-:S07]  /*6dd0*/  LOP3.LUT R0, R0, 0x80, R5, 0xf8, !PT ;  /* 0x0000008000007812 */ /* 0x000fce00078ef805 */
.L_x_4179:
[----:B------:R-:W-:Y:S05]  /*6de0*/  BSYNC.RECONVERGENT B0 ;  /* 0x0000000000007941 */ /* 0x000fea0003800200 */
.L_x_4178:
[----:B------:R4:W-:Y:S01]  /*6df0*/  STG.E.U8 desc[UR36][R2.64], R0 ;  /* 0x0000000002007986 */ /* 0x0009e2000c101124 */
[----:B------:R-:W-:Y:S05]  /*6e00*/  BRA `(.L_x_4167) ;  /* 0x0000000800147947 */ /* 0x000fea0003800000 */
.L_x_4176:
        /* <DEDUP_REMOVED lines=18> */
.L_x_4183:
[----:B------:R-:W-:-:S04]  /*6f30*/  SHF.R.U32.HI R5, RZ, 0x18, R5 ;  /* 0x00000018ff057819 */ /* 0x000fc80000011605 */
[----:B------:R-:W-:-:S07]  /*6f40*/  LOP3.LUT R0, R0, 0x80, R5, 0xf8, !PT ;  /* 0x0000008000007812 */ /* 0x000fce00078ef805 */
.L_x_4182:
[----:B------:R-:W-:Y:S05]  /*6f50*/  BSYNC.RECONVERGENT B0 ;  /* 0x0000000000007941 */ /* 0x000fea0003800200 */
.L_x_4181:
[----:B------:R3:W-:Y:S01]  /*6f60*/  STG.E.U8 desc[UR36][R2.64], R0 ;  /* 0x0000000002007986 */ /* 0x0007e2000c101124 */
[----:B------:R-:W-:Y:S05]  /*6f70*/  BRA `(.L_x_4167) ;  /* 0x0000000400b87947 */ /* 0x000fea0003800000 */
.L_x_4175:
        /* <DEDUP_REMOVED lines=22> */
.L_x_4185:
[----:B------:R-:W-:-:S06]  /*70e0*/  HADD2.F32 R4, -RZ, R24.H0_H0 ;  /* 0x20000018ff047230 */ /* 0x000fcc0000004100 */
[----:B------:R-:W0:Y:S02]  /*70f0*/  F2I.U64.TRUNC R4, R4 ;  /* 0x0000000400047311 */ /* 0x000e24000020d800 */
[----:B0-----:R0:W-:Y:S01]  /*7100*/  STG.E.64 desc[UR36][R2.64], R4 ;  /* 0x0000000402007986 */ /* 0x0011e2000c101b24 */
[----:B------:R-:W-:Y:S05]  /*7110*/  BRA `(.L_x_4167) ;  /* 0x0000000400507947 */ /* 0x000fea0003800000 */
.L_x_4184:
[----:B------:R-:W-:-:S04]  /*7120*/  HADD2.F32 R24, -RZ, R24.H0_H0 ;  /* 0x20000018ff187230 */ /* 0x000fc80000004100 */
[----:B------:R-:W0:Y:S02]  /*7130*/  F2I.FTZ.U32.TRUNC.NTZ R5, R24 ;  /* 0x0000001800057305 */ /* 0x000e24000021f000 */
[----:B0-----:R2:W-:Y:S01]  /*7140*/  STG.E desc[UR36][R2.64], R5 ;  /* 0x0000000502007986 */ /* 0x0015e2000c101924 */
[----:B------:R-:W-:Y:S05]  /*7150*/  BRA `(.L_x_4167) ;  /* 0x0000000400407947 */ /* 0x000fea0003800000 */
.L_x_4174:
        /* <DEDUP_REMOVED lines=11> */
.L_x_4187:
[----:B------:R-:W-:Y:S01]  /*7210*/  HADD2.F32 R24, -RZ, R24.H0_H0 ;  /* 0x20000018ff187230 */ /* 0x000fe20000004100 */
[----:B------:R-:W-:-:S04]  /*7220*/  CS2R R6, SRZ ;  /* 0x0000000000067805 */ /* 0x000fc8000001ff00 */
[----:B------:R-:W-:-:S06]  /*7230*/  FMUL.FTZ R4, R24, 1 ;  /* 0x3f80000018047820 */ /* 0x000fcc0000410000 */
[----:B------:R-:W0:Y:S02]  /*7240*/  F2F.F64.F32 R4, R4 ;  /* 0x0000000400047310 */ /* 0x000e240000201800 */
[----:B0-----:R0:W-:Y:S01]  /*7250*/  STG.E.128 desc[UR36][R2.64], R4 ;  /* 0x0000000402007986 */ /* 0x0011e2000c101d24 */
[----:B------:R-:W-:Y:S05]  /*7260*/  BRA `(.L_x_4167) ;  /* 0x0000000000fc7947 */ /* 0x000fea0003800000 */
.L_x_4186:
[----:B------:R-:W-:-:S13]  /*7270*/  ISETP.NE.AND P0, PT, R0, 0xf, PT ;  /* 0x0000000f0000780c */ /* 0x000fda0003f05270 */
[----:B------:R-:W-:Y:S05]  /*7280*/  @!P0 BRA `(.L_x_4188) ;  /* 0x0000000000e88947 */ /* 0x000fea0003800000 */
[----:B------:R-:W-:-:S13]  /*7290*/  ISETP.NE.AND P0, PT, R0, 0x17, PT ;  /* 0x000000170000780c */ /* 0x000fda0003f05270 */
[----:B------:R-:W-:Y:S05]  /*72a0*/  @!P0 BRA `(.L_x_4189) ;  /* 0x0000000000908947 */ /* 0x000fea0003800000 */
[----:B------:R-:W-:-:S13]  /*72b0*/  ISETP.NE.AND P0, PT, R0, 0x18, PT ;  /* 0x000000180000780c */ /* 0x000fda0003f05270 */
[----:B------:R-:W-:Y:S05]  /*72c0*/  @!P0 BRA `(.L_x_4190) ;  /* 0x0000000000448947 */ /* 0x000fea0003800000 */
.L_x_4166:
        /* <DEDUP_REMOVED lines=16> */
.L_x_4191:
[----:B------:R-:W-:Y:S05]  /*73d0*/  BRA `(.L_x_4167) ;  /* 0x0000000000a07947 */ /* 0x000fea0003800000 */
.L_x_4190:
        /* <DEDUP_REMOVED lines=13> */
.L_x_4193:
[----:B------:R-:W-:Y:S05]  /*74b0*/  BSYNC.RECONVERGENT B0 ;  /* 0x0000000000007941 */ /* 0x000fea0003800200 */
.L_x_4192:
[----:B------:R-:W-:-:S05]  /*74c0*/  LOP3.LUT R5, R0, 0x80, R5, 0xf8, !PT ;  /* 0x0000008000057812 */ /* 0x000fca00078ef805 */
[----:B------:R0:W-:Y:S01]  /*74d0*/  STG.E.U8 desc[UR36][R2.64], R5 ;  /* 0x0000000502007986 */ /* 0x0001e2000c101124 */
[----:B------:R-:W-:Y:S05]  /*74e0*/  BRA `(.L_x_4167) ;  /* 0x00000000005c7947 */ /* 0x000fea0003800000 */
.L_x_4189:
        /* <DEDUP_REMOVED lines=12> */
.L_x_4195:
[----:B------:R-:W-:Y:S01]  /*75b0*/  IMAD.MOV.U32 R0, RZ, RZ, 0x7f ;  /* 0x0000007fff007424 */ /* 0x000fe200078e00ff */
[----:B------:R-:W-:-:S04]  /*75c0*/  ISETP.GT.U32.AND P0, PT, R4, 0x7f800000, PT ;  /* 0x7f8000000400780c */ /* 0x000fc80003f04070 */
[----:B------:R-:W-:-:S09]  /*75d0*/  SEL R0, R0, 0x7c, P0 ;  /* 0x0000007c00007807 */ /* 0x000fd20000000000 */
.L_x_4196:
[----:B------:R-:W-:Y:S05]  /*75e0*/  BSYNC.RECONVERGENT B0 ;  /* 0x0000000000007941 */ /* 0x000fea0003800200 */
.L_x_4194:
[----:B------:R-:W-:-:S04]  /*75f0*/  SHF.R.U32.HI R5, RZ, 0x18, R5 ;  /* 0x00000018ff057819 */ /* 0x000fc80000011605 */
[----:B------:R-:W-:-:S05]  /*7600*/  LOP3.LUT R5, R0, 0x80, R5, 0xf8, !PT ;  /* 0x0000008000057812 */ /* 0x000fca00078ef805 */
[----:B------:R0:W-:Y:S01]  /*7610*/  STG.E.U8 desc[UR36][R2.64], R5 ;  /* 0x0000000502007986 */ /* 0x0001e2000c101124 */
[----:B------:R-:W-:Y:S05]  /*7620*/  BRA `(.L_x_4167) ;  /* 0x00000000000c7947 */ /* 0x000fea0003800000 */
.L_x_4188:
[----:B------:R-:W-:-:S05]  /*7630*/  HADD2.F32 R0, -RZ, R24.H0_H0 ;  /* 0x20000018ff007230 */ /* 0x000fca0000004100 */
[----:B------:R-:W-:-:S05]  /*7640*/  F2FP.BF16.F32.PACK_AB R0, RZ, R0 ;  /* 0x00000000ff00723e */ /* 0x000fca00000010ff */
[----:B------:R0:W-:Y:S02]  /*7650*/  STG.E.U16 desc[UR36][R2.64], R0 ;  /* 0x0000000002007986 */ /* 0x0001e4000c101524 */
.L_x_4167:
[----:B------:R-:W-:-:S07]  /*7660*/  VIADD R19, R19, 0x80 ;  /* 0x0000008013137836 */ /* 0x000fce0000000000 */
.L_x_4126:
[----:B------:R-:W-:Y:S05]  /*7670*/  BSYNC.RECONVERGENT B6 ;  /* 0x0000000000067941 */ /* 0x000fea0003800200 */
.L_x_4125:
        /* <DEDUP_REMOVED lines=23> */
.L_x_4200:
[----:B------:R-:W-:-:S06]  /*77f0*/  HADD2.F32 R5, -RZ, R23.H0_H0 ;  /* 0x20000017ff057230 */ /* 0x000fcc0000004100 */
[----:B------:R-:W0:Y:S02]  /*7800*/  F2I.S64.TRUNC R4, R5 ;  /* 0x0000000500047311 */ /* 0x000e24000020d900 */
[----:B0-----:R-:W-:Y:S01]  /*7810*/  STG.E.U8 desc[UR36][R2.64], R4 ;  /* 0x0000000402007986 */ /* 0x001fe2000c101124 */
[----:B------:R-:W-:Y:S05]  /*7820*/  EXIT ;  /* 0x000000000000794d */ /* 0x000fea0003800000 */
.L_x_4199:
        /* <DEDUP_REMOVED lines=10> */
.L_x_4203:
[----:B------:R-:W-:-:S06]  /*78d0*/  HADD2.F32 R23, -RZ, R23.H0_H0 ;  /* 0x20000017ff177230 */ /* 0x000fcc0000004100 */
[----:B------:R-:W0:Y:S02]  /*78e0*/  F2I.FTZ.TRUNC.NTZ R23, R23 ;  /* 0x0000001700177305 */ /* 0x000e24000021f100 */
[----:B0-----:R-:W-:Y:S01]  /*78f0*/  STG.E desc[UR36][R2.64], R23 ;  /* 0x0000001702007986 */ /* 0x001fe2000c101924 */
[----:B------:R-:W-:Y:S05]  /*7900*/  EXIT ;  /* 0x000000000000794d */ /* 0x000fea0003800000 */
.L_x_4202:
[----:B------:R-:W-:-:S06]  /*7910*/  HADD2.F32 R23, -RZ, R23.H0_H0 ;  /* 0x20000017ff177230 */ /* 0x000fcc0000004100 */
[----:B------:R-:W0:Y:S02]  /*7920*/  F2I.FTZ.TRUNC.NTZ R23, R23 ;  /* 0x0000001700177305 */ /* 0x000e24000021f100 */
[----:B0-----:R-:W-:Y:S01]  /*7930*/  STG.E.U16 desc[UR36][R2.64], R23 ;  /* 0x0000001702007986 */ /* 0x001fe2000c101524 */
[----:B------:R-:W-:Y:S05]  /*7940*/  EXIT ;  /* 0x000000000000794d */ /* 0x000fea0003800000 */
.L_x_4198:
        /* <DEDUP_REMOVED lines=9> */
.L_x_4205:
[----:B------:R-:W-:Y:S01]  /*79e0*/  STG.E.U16 desc[UR36][R2.64], R23 ;  /* 0x0000001702007986 */ /* 0x000fe2000c101524 */
[----:B------:R-:W-:Y:S05]  /*79f0*/  EXIT ;  /* 0x000000000000794d */ /* 0x000fea0003800000 */
.L_x_4204:
        /* <DEDUP_REMOVED lines=10> */
.L_x_4207:
[----:B------:R-:W-:-:S05]  /*7aa0*/  HADD2.F32 R0, -RZ, R23.H0_H0 ;  /* 0x20000017ff007230 */ /* 0x000fca0000004100 */
[----:B------:R-:W-:-:S04]  /*7ab0*/  F2FP.F16.F32.PACK_AB R0, RZ, R0 ;  /* 0x00000000ff00723e */ /* 0x000fc800000000ff */
[----:B------:R-:W-:-:S05]  /*7ac0*/  PRMT R0, R0, 0x5410, RZ ;  /* 0x0000541000007816 */ /* 0x000fca00000000ff */
[----:B------:R-:W-:Y:S01]  /*7ad0*/  STG.E desc[UR36][R2.64], R0 ;  /* 0x0000000002007986 */ /* 0x000fe2000c101924 */
[----:B------:R-:W-:Y:S05]  /*7ae0*/  EXIT ;  /* 0x000000000000794d */ /* 0x000fea0003800000 */
.L_x_4206:
[----:B------:R-:W-:-:S05]  /*7af0*/  HADD2.F32 R4, -RZ, R23.H0_H0 ;  /* 0x20000017ff047230 */ /* 0x000fca0000004100 */
[----:B------:R-:W-:-:S06]  /*7b00*/  FMUL.FTZ R4, R4, 1 ;  /* 0x3f80000004047820 */ /* 0x000fcc0000410000 */
[----:B------:R-:W0:Y:S02]  /*7b10*/  F2F.F64.F32 R4, R4 ;  /* 0x0000000400047310 */ /* 0x000e240000201800 */
[----:B0-----:R-:W-:Y:S01]  /*7b20*/  STG.E.64 desc[UR36][R2.64], R4 ;  /* 0x0000000402007986 */ /* 0x001fe2000c101b24 */
[----:B------:R-:W-:Y:S05]  /*7b30*/  EXIT ;  /* 0x000000000000794d */ /* 0x000fea0003800000 */
.L_x_4197:
        /* <DEDUP_REMOVED lines=14> */
.L_x_4211:
        /* <DEDUP_REMOVED lines=18> */
.L_x_4214:
[----:B------:R-:W-:-:S04]  /*7d40*/  SHF.R.U32.HI R5, RZ, 0x18, R5 ;  /* 0x00000018ff057819 */ /* 0x000fc80000011605 */
[----:B------:R-:W-:-:S07]  /*7d50*/  LOP3.LUT R0, R0, 0x80, R5, 0xf8, !PT ;  /* 0x0000008000007812 */ /* 0x000fce00078ef805 */
.L_x_4213:
[----:B------:R-:W-:Y:S05]  /*7d60*/  BSYNC.RECONVERGENT B0 ;  /* 0x0000000000007941 */ /* 0x000fea0003800200 */
.L_x_4212:
[----:B------:R-:W-:Y:S01]  /*7d70*/  STG.E.U8 desc[UR36][R2.64], R0 ;  /* 0x0000000002007986 */ /* 0x000fe2000c101124 */
[----:B------:R-:W-:Y:S05]  /*7d80*/  EXIT ;  /* 0x000000000000794d */ /* 0x000fea0003800000 */
.L_x_4210:
        /* <DEDUP_REMOVED lines=18> */
.L_x_4217:
[----:B------:R-:W-:-:S04]  /*7eb0*/  SHF.R.U32.HI R5, RZ, 0x18, R5 ;  /* 0x00000018ff057819 */ /* 0x000fc80000011605 */
[----:B------:R-:W-:-:S07]  /*7ec0*/  LOP3.LUT R0, R0, 0x80, R5, 0xf8, !PT ;  /* 0x0000008000007812 */ /* 0x000fce00078ef805 */
.L_x_4216:
[----:B------:R-:W-:Y:S05]  /*7ed0*/  BSYNC.RECONVERGENT B0 ;  /* 0x0000000000007941 */ /* 0x000fea0003800200 */
.L_x_4215:
[----:B------:R-:W-:Y:S01]  /*7ee0*/  STG.E.U8 desc[UR36][R2.64], R0 ;  /* 0x0000000002007986 */ /* 0x000fe2000c101124 */
[----:B------:R-:W-:Y:S05]  /*7ef0*/  EXIT ;  /* 0x000000000000794d */ /* 0x000fea0003800000 */
.L_x_4209:
        /* <DEDUP_REMOVED lines=22> */
.L_x_4219:
[----:B------:R-:W-:-:S06]  /*8060*/  HADD2.F32 R4, -RZ, R23.H0_H0 ;  /* 0x20000017ff047230 */ /* 0x000fcc0000004100 */
[----:B------:R-:W0:Y:S02]  /*8070*/  F2I.U64.TRUNC R4, R4 ;  /* 0x0000000400047311 */ /* 0x000e24000020d800 */
[----:B0-----:R-:W-:Y:S01]  /*8080*/  STG.E.64 desc[UR36][R2.64], R4 ;  /* 0x0000000402007986 */ /* 0x001fe2000c101b24 */
[----:B------:R-:W-:Y:S05]  /*8090*/  EXIT ;  /* 0x000000000000794d */ /* 0x000fea0003800000 */
.L_x_4218:
[----:B------:R-:W-:-:S06]  /*80a0*/  HADD2.F32 R23, -RZ, R23.H0_H0 ;  /* 0x20000017ff177230 */ /* 0x000fcc0000004100 */
[----:B------:R-:W0:Y:S02]  /*80b0*/  F2I.FTZ.U32.TRUNC.NTZ R23, R23 ;  /* 0x0000001700177305 */ /* 0x000e24000021f000 */
[----:B0-----:R-:W-:Y:S01]  /*80c0*/  STG.E desc[UR36][R2.64], R23 ;  /* 0x0000001702007986 */ /* 0x001fe2000c101924 */
[----:B------:R-:W-:Y:S05]  /*80d0*/  EXIT ;  /* 0x000000000000794d */ /* 0x000fea0003800000 */
.L_x_4208:
        /* <DEDUP_REMOVED lines=11> */
.L_x_4221:
[----:B------:R-:W-:Y:S01]  /*8190*/  HADD2.F32 R23, -RZ, R23.H0_H0 ;  /* 0x20000017ff177230 */ /* 0x000fe20000004100 */
[----:B------:R-:W-:-:S04]  /*81a0*/  CS2R R6, SRZ ;  /* 0x0000000000067805 */ /* 0x000fc8000001ff00 */
[----:B------:R-:W-:-:S06]  /*81b0*/  FMUL.FTZ R4, R23, 1 ;  /* 0x3f80000017047820 */ /* 0x000fcc0000410000 */
[----:B------:R-:W0:Y:S02]  /*81c0*/  F2F.F64.F32 R4, R4 ;  /* 0x0000000400047310 */ /* 0x000e240000201800 */
[----:B0-----:R-:W-:Y:S01]  /*81d0*/  STG.E.128 desc[UR36][R2.64], R4 ;  /* 0x0000000402007986 */ /* 0x001fe2000c101d24 */
[----:B------:R-:W-:Y:S05]  /*81e0*/  EXIT ;  /* 0x000000000000794d */ /* 0x000fea0003800000 */
.L_x_4220:
[----:B------:R-:W-:-:S13]  /*81f0*/  ISETP.NE.AND P0, PT, R0, 0xf, PT ;  /* 0x0000000f0000780c */ /* 0x000fda0003f05270 */
[----:B------:R-:W-:Y:S05]  /*8200*/  @!P0 BRA `(.L_x_4222) ;  /* 0x0000000000e88947 */ /* 0x000fea0003800000 */
[----:B------:R-:W-:-:S13]  /*8210*/  ISETP.NE.AND P0, PT, R0, 0x17, PT ;  /* 0x000000170000780c */ /* 0x000fda0003f05270 */
[----:B------:R-:W-:Y:S05]  /*8220*/  @!P0 BRA `(.L_x_4223) ;  /* 0x0000000000908947 */ /* 0x000fea0003800000 */
[----:B------:R-:W-:-:S13]  /*8230*/  ISETP.NE.AND P0, PT, R0, 0x18, PT ;  /* 0x000000180000780c */ /* 0x000fda0003f05270 */
[----:B------:R-:W-:Y:S05]  /*8240*/  @!P0 BRA `(.L_x_4224) ;  /* 0x0000000000448947 */ /* 0x000fea0003800000 */
.L_x_4201:
        /* <DEDUP_REMOVED lines=16> */
.L_x_4225:
[----:B------:R-:W-:Y:S05]  /*8350*/  EXIT ;  /* 0x000000000000794d */ /* 0x000fea0003800000 */
.L_x_4224:
        /* <DEDUP_REMOVED lines=13> */
.L_x_4227:
[----:B------:R-:W-:Y:S05]  /*8430*/  BSYNC.RECONVERGENT B0 ;  /* 0x0000000000007941 */ /* 0x000fea0003800200 */
.L_x_4226:
[----:B------:R-:W-:-:S05]  /*8440*/  LOP3.LUT R5, R0, 0x80, R5, 0xf8, !PT ;  /* 0x0000008000057812 */ /* 0x000fca00078ef805 */
[----:B------:R-:W-:Y:S01]  /*8450*/  STG.E.U8 desc[UR36][R2.64], R5 ;  /* 0x0000000502007986 */ /* 0x000fe2000c101124 */
[----:B------:R-:W-:Y:S05]  /*8460*/  EXIT ;  /* 0x000000000000794d */ /* 0x000fea0003800000 */
.L_x_4223:
        /* <DEDUP_REMOVED lines=12> */
.L_x_4229:
[----:B------:R-:W-:Y:S01]  /*8530*/  IMAD.MOV.U32 R0, RZ, RZ, 0x7f ;  /* 0x0000007fff007424 */ /* 0x000fe200078e00ff */
[----:B------:R-:W-:-:S04]  /*8540*/  ISETP.GT.U32.AND P0, PT, R4, 0x7f800000, PT ;  /* 0x7f8000000400780c */ /* 0x000fc80003f04070 */
[----:B------:R-:W-:-:S09]  /*8550*/  SEL R0, R0, 0x7c, P0 ;  /* 0x0000007c00007807 */ /* 0x000fd20000000000 */
.L_x_4230:
[----:B------:R-:W-:Y:S05]  /*8560*/  BSYNC.RECONVERGENT B0 ;  /* 0x0000000000007941 */ /* 0x000fea0003800200 */
.L_x_4228:
[----:B------:R-:W-:-:S04]  /*8570*/  SHF.R.U32.HI R5, RZ, 0x18, R5 ;  /* 0x00000018ff057819 */ /* 0x000fc80000011605 */
[----:B------:R-:W-:-:S05]  /*8580*/  LOP3.LUT R5, R0, 0x80, R5, 0xf8, !PT ;  /* 0x0000008000057812 */ /* 0x000fca00078ef805 */
[----:B------:R-:W-:Y:S01]  /*8590*/  STG.E.U8 desc[UR36][R2.64], R5 ;  /* 0x0000000502007986 */ /* 0x000fe2000c101124 */
[----:B------:R-:W-:Y:S05]  /*85a0*/  EXIT ;  /* 0x000000000000794d */ /* 0x000fea0003800000 */
.L_x_4222:
[----:B------:R-:W-:-:S05]  /*85b0*/  HADD2.F32 R0, -RZ, R23.H0_H0 ;  /* 0x20000017ff007230 */ /* 0x000fca0000004100 */
[----:B------:R-:W-:-:S05]  /*85c0*/  F2FP.BF16.F32.PACK_AB R0, RZ, R0 ;  /* 0x00000000ff00723e */ /* 0x000fca00000010ff */
[----:B------:R-:W-:Y:S01]  /*85d0*/  STG.E.U16 desc[UR36][R2.64], R0 ;  /* 0x0000000002007986 */ /* 0x000fe2000c101524 */
[----:B------:R-:W-:Y:S05]  /*85e0*/  EXIT ;  /* 0x000000000000794d */ /* 0x000fea0003800000 */
.L_x_4231:
        /* <DEDUP_REMOVED lines=9> */
.L_x_23149:


//--------------------- .text._ZN2at6native18elementwise_kernelILi128ELi4EZNS0_22gpu_kernel_impl_nocastINS0_13AUnaryFunctorIN3c104HalfES5_S5_ZZZNS0_15binary_internal21div_trunc_kernel_cudaERNS_18TensorIteratorBaseEENKUlvE1_clEvENKUlvE1_clEvEUlS5_S5_E_EEEEvS8_RKT_EUliE_EEviT1_ --------------------------
	.section	.text._ZN2at6native18elementwise_kernelILi128ELi4EZNS0_22gpu_kernel_impl_nocastINS0_13AUnaryFunctorIN3c104HalfES5_S5_ZZZNS0_15binary_internal21div_trunc_kernel_cudaERNS_18TensorIteratorBaseEENKUlvE1_clEvENKUlvE1_clEvEUlS5_S5_E_EEEEvS8_RKT_EUliE_EEviT1_,"ax",@progbits
	.align	128
        .global         _ZN2at6native18elementwise_kernelILi128ELi4EZNS0_22gpu_kernel_impl_nocastINS0_13AUnaryFunctorIN3c104HalfES5_S5_ZZZNS0_15binary_internal21div_trunc_kernel_cudaERNS_18TensorIteratorBaseEENKUlvE1_clEvENKUlvE1_clEvEUlS5_S5_E_EEEEvS8_RKT_EUliE_EEviT1_
        .type           _ZN2at6native18elementwise_kernelILi128ELi4EZNS0_22gpu_kernel_impl_nocastINS0_13AUnaryFunctorIN3c104HalfES5_S5_ZZZNS0_15binary_internal21div_trunc_kernel_cudaERNS_18TensorIteratorBaseEENKUlvE1_clEvENKUlvE1_clEvEUlS5_S5_E_EEEEvS8_RKT_EUliE_EEviT1_,@function
        .size           _ZN2at6native18elementwise_kernelILi128ELi4EZNS0_22gpu_kernel_impl_nocastINS0_13AUnaryFunctorIN3c104HalfES5_S5_ZZZNS0_15binary_internal21div_trunc_kernel_cudaERNS_18TensorIteratorBaseEENKUlvE1_clEvENKUlvE1_clEvEUlS5_S5_E_EEEEvS8_RKT_EUliE_EEviT1_,(.L_x_23150 - _ZN2at6native18elementwise_kernelILi128ELi4EZNS0_22gpu_kernel_impl_nocastINS0_13AUnaryFunctorIN3c104HalfES5_S5_ZZZNS0_15binary_internal21div_trunc_kernel_cudaERNS_18TensorIteratorBaseEENKUlvE1_clEvENKUlvE1_clEvEUlS5_S5_E_EEEEvS8_RKT_EUliE_EEviT1_)
        .other          _ZN2at6native18elementwise_kernelILi128ELi4EZNS0_22gpu_kernel_impl_nocastINS0_13AUnaryFunctorIN3c104HalfES5_S5_ZZZNS0_15binary_internal21div_trunc_kernel_cudaERNS_18TensorIteratorBaseEENKUlvE1_clEvENKUlvE1_clEvEUlS5_S5_E_EEEEvS8_RKT_EUliE_EEviT1_,@"STO_CUDA_ENTRY STV_DEFAULT"
_ZN2at6native18elementwise_kernelILi128ELi4EZNS0_22gpu_kernel_impl_nocastINS0_13AUnaryFunctorIN3c104HalfES5_S5_ZZZNS0_15binary_internal21div_trunc_kernel_cudaERNS_18TensorIteratorBaseEENKUlvE1_clEvENKUlvE1_clEvEUlS5_S5_E_EEEEvS8_RKT_EUliE_EEviT1_:
.text._ZN2at6native18elementwise_kernelILi128ELi4EZNS0_22gpu_kernel_impl_nocastINS0_13AUnaryFunctorIN3c104HalfES5_S5_ZZZNS0_15binary_internal21div_trunc_kernel_cudaERNS_18TensorIteratorBaseEENKUlvE1_clEvENKUlvE1_clEvEUlS5_S5_E_EEEEvS8_RKT_EUliE_EEviT1_:
        /* <DEDUP_REMOVED lines=20> */
[----:B0-----:R-:W-:Y:S02]  /*0140*/  HADD2.F32 R0, -RZ, R0.H0_H0 ;  /* 0x20000000ff007230 */ /* 0x001fe40000004100 */
[----:B--2---:R-:W-:-:S04]  /*0150*/  HADD2.F32 R2, -RZ, R4.H0_H0 ;  /* 0x20000004ff027230 */ /* 0x004fc80000004100 */
[----:B------:R-:W0:Y:S02]  /*0160*/  MUFU.RCP R7, R2 ;  /* 0x0000000200077308 */ /* 0x000e240000001000 */
        /* <DEDUP_REMOVED lines=12> */
[----:B0-----:R-:W-:-:S02]  /*0230*/  HADD2.F32 R7, -RZ, R2.H0_H0 ;  /* 0x20000002ff077230 */ /* 0x001fc40000004100 */
[----:B--2---:R-:W-:-:S06]  /*0240*/  HADD2.F32 R0, -RZ, R4.H0_H0 ;  /* 0x20000004ff007230 */ /* 0x004fcc0000004100 */
[----:B------:R-:W0:Y:S02]  /*0250*/  MUFU.RCP R0, R0 ;  /* 0x0000000000007308 */ /* 0x000e240000001000 */
[----:B0-----:R-:W-:Y:S02]  /*0260*/  FMUL.FTZ R2, R7, R0 ;  /* 0x0000000007027220 */ /* 0x001fe40000410000 */
[----:B------:R-:W0:Y:S03]  /*0270*/  LDC.64 R6, c[0x0][0x580] ;  /* 0x00016000ff067b82 */ /* 0x000e260000000a00 */
[----:B------:R-:W-:-:S05]  /*0280*/  F2FP.F16.F32.PACK_AB R2, RZ, R2 ;  /* 0x00000002ff02723e */ /* 0x000fca00000000ff */
[----:B------:R-:W-:-:S06]  /*0290*/  HADD2.F32 R2, -RZ, R2.H0_H0 ;  /* 0x20000002ff027230 */ /* 0x000fcc0000004100 */
[----:B------:R-:W1:Y:S02]  /*02a0*/  FRND.TRUNC R2, R2 ;  /* 0x0000000200027307 */ /* 0x000e64000020d000 */
[----:B-1----:R-:W-:-:S05]  /*02b0*/  F2FP.F16.F32.PACK_AB R5, RZ, R2 ;  /* 0x00000002ff05723e */ /* 0x002fca00000000ff */
[----:B0-----:R0:W-:Y:S02]  /*02c0*/  STG.E.U16 desc[UR6][R6.64], R5 ;  /* 0x0000000506007986 */ /* 0x0011e4000c101506 */
.L_x_4235:
[----:B------:R-:W-:-:S13]  /*02d0*/  ISETP.GE.AND P0, PT, R3, UR4, PT ;  /* 0x0000000403007c0c */ /* 0x000fda000bf06270 */
[----:B------:R-:W-:Y:S05]  /*02e0*/  @P0 BREAK.RELIABLE B1 ;  /* 0x0000000000010942 */ /* 0x000fea0003800100 */
[----:B------:R-:W-:Y:S05]  /*02f0*/  @P0 BRA `(.L_x_4236) ;  /* 0x00000000003c0947 */ /* 0x000fea0003800000 */
[----:B------:R-:W-:Y:S05]  /*0300*/  BSYNC.RELIABLE B1 ;  /* 0x0000000000017941 */ /* 0x000fea0003800100 */
.L_x_4234:
        /* <DEDUP_REMOVED lines=14> */
.L_x_4236:
[----:B------:R-:W-:Y:S05]  /*03f0*/  BSYNC.RECONVERGENT B0 ;  /* 0x0000000000007941 */ /* 0x000fea0003800200 */
.L_x_4233:
[----:B------:R-:W-:Y:S05]  /*0400*/  WARPSYNC.ALL ;  /* 0x0000000000007948 */ /* 0x000fea0003800000 */
[----:B------:R-:W-:-:S13]  /*0410*/  ISETP.GE.AND P0, PT, R3, UR4, PT ;  /* 0x0000000403007c0c */ /* 0x000fda000bf06270 */
[----:B------:R-:W-:Y:S05]  /*0420*/  @P0 EXIT ;  /* 0x000000000000094d */ /* 0x000fea0003800000 */
[----:B------:R-:W2:Y:S02]  /*0430*/  LDC.64 R2, c[0x0][0x588] ;  /* 0x00016200ff027b82 */ /* 0x000ea40000000a00 */
[----:B--2---:R-:W2:Y:S06]  /*0440*/  LDG.E.U16 R2, desc[UR6][R2.64] ;  /* 0x0000000602027981 */ /* 0x004eac000c1e1500 */
[----:B------:R-:W0:Y:S02]  /*0450*/  LDC.U16 R4, c[0x0][0x592] ;  /* 0x00016480ff047b82 */ /* 0x000e240000000400 */
[----:B01----:R-:W-:-:S02]  /*0460*/  HADD2.F32 R5, -RZ, R4.H0_H0 ;  /* 0x20000004ff057230 */ /* 0x003fc40000004100 */
[----:B--2---:R-:W-:-:S06]  /*0470*/  HADD2.F32 R0, -RZ, R2.H0_H0 ;  /* 0x20000002ff007230 */ /* 0x004fcc0000004100 */
[----:B------:R-:W0:Y:S02]  /*0480*/  MUFU.RCP R0, R0 ;  /* 0x0000000000007308 */ /* 0x000e240000001000 */
[----:B0-----:R-:W-:-:S05]  /*0490*/  FMUL.FTZ R4, R5, R0 ;  /* 0x0000000005047220 */ /* 0x001fca0000410000 */
[----:B------:R-:W-:-:S05]  /*04a0*/  F2FP.F16.F32.PACK_AB R4, RZ, R4 ;  /* 0x00000004ff04723e */ /* 0x000fca00000000ff */
[----:B------:R-:W-:Y:S02]  /*04b0*/  HADD2.F32 R6, -RZ, R4.H0_H0 ;  /* 0x20000004ff067230 */ /* 0x000fe40000004100 */
[----:B------:R-:W0:Y:S04]  /*04c0*/  LDC.64 R4, c[0x0][0x580] ;  /* 0x00016000ff047b82 */ /* 0x000e280000000a00 */
[----:B------:R-:W1:Y:S02]  /*04d0*/  FRND.TRUNC R6, R6 ;  /* 0x0000000600067307 */ /* 0x000e64000020d000 */
[----:B-1----:R-:W-:-:S05]  /*04e0*/  F2FP.F16.F32.PACK_AB R3, RZ, R6 ;  /* 0x00000006ff03723e */ /* 0x002fca00000000ff */
[----:B0-----:R-:W-:Y:S01]  /*04f0*/  STG.E.U16 desc[UR6][R4.64], R3 ;  /* 0x0000000304007986 */ /* 0x001fe2000c101506 */
[----:B------:R-:W-:Y:S05]  /*0500*/  EXIT ;  /* 0x000000000000794d */ /* 0x000fea0003800000 */
.L_x_4232:
        /* <DEDUP_REMOVED lines=306> */
.L_x_4240:
[----:B------:R-:W0:Y:S02]  /*1830*/  LDCU.128 UR8, c[0x0][0x580] ;  /* 0x0000b000ff0877ac */ /* 0x000e240008000c00 */
[----:B0-----:R-:W-:-:S04]  /*1840*/  IADD3 R6, P0, PT, R4, UR10, RZ ;  /* 0x0000000a04067c10 */ /* 0x001fc8000ff1e0ff */
[----:B------:R-:W-:-:S05]  /*1850*/  IADD3.X R7, PT, PT, RZ, UR11, RZ, P0, !PT ;  /* 0x0000000bff077c10 */ /* 0x000fca00087fe4ff */
[----:B------:R-:W2:Y:S01]  /*1860*/  LDG.E.U16 R6, desc[UR6][R6.64] ;  /* 0x0000000606067981 */ /* 0x000ea2000c1e1500 */
[----:B------:R-:W0:Y:S01]  /*1870*/  LDC.U16 R9, c[0x0][0x592] ;  /* 0x00016480ff097b82 */ /* 0x000e220000000400 */
[----:B------:R-:W-:Y:S01]  /*1880*/  IADD3 R3, PT, PT, R3, 0x80, RZ ;  /* 0x0000008003037810 */ /* 0x000fe20007ffe0ff */
[----:B0-----:R-:W-:Y:S02]  /*1890*/  HADD2.F32 R9, -RZ, R9.H0_H0 ;  /* 0x20000009ff097230 */ /* 0x001fe40000004100 */
[----:B--2---:R-:W-:-:S04]  /*18a0*/  HADD2.F32 R8, -RZ, R6.H0_H0 ;  /* 0x20000006ff087230 */ /* 0x004fc80000004100 */
[----:B------:R-:W0:Y:S02]  /*18b0*/  MUFU.RCP R4, R8 ;  /* 0x0000000800047308 */ /* 0x000e240000001000 */
        /* <DEDUP_REMOVED lines=309> */
.L_x_4242:
[----:B------:R-:W0:Y:S02]  /*2c10*/  LDCU.128 UR8, c[0x0][0x580] ;  /* 0x0000b000ff0877ac */ /* 0x000e240008000c00 */
[----:B0-----:R-:W-:-:S05]  /*2c20*/  IADD3 R6, P0, PT, R4, UR10, RZ ;  /* 0x0000000a04067c10 */ /* 0x001fca000ff1e0ff */
[----:B------:R-:W-:-:S05]  /*2c30*/  IMAD.X R7, RZ, RZ, UR11, P0 ;  /* 0x0000000bff077e24 */ /* 0x000fca00080e06ff */
        /* <DEDUP_REMOVED lines=14> */
.L_x_4239:
[----:B------:R-:W-:-:S13]  /*2d20*/  ISETP.GE.AND P0, PT, R3, UR4, PT ;  /* 0x0000000403007c0c */ /* 0x000fda000bf06270 */
[----:B------:R-:W-:Y:S05]  /*2d30*/  @P0 BREAK.RELIABLE B1 ;  /* 0x0000000000010942 */ /* 0x000fea0003800100 */
[----:B------:R-:W-:Y:S05]  /*2d40*/  @P0 BRA `(.L_x_4241) ;  /* 0x0000001000f00947 */ /* 0x000fea0003800000 */
[----:B------:R-:W-:Y:S05]  /*2d50*/  BSYNC.RELIABLE B1 ;  /* 0x0000000000017941 */ /* 0x000fea0003800100 */
.L_x_4238:
        /* <DEDUP_REMOVED lines=298> */
.L_x_4243:
        /* <DEDUP_REMOVED lines=17> */
.L_x_4241:
[----:B------:R-:W-:Y:S05]  /*4110*/  BSYNC.RECONVERGENT B0 ;  /* 0x0000000000007941 */ /* 0x000fea0003800200 */
.L_x_4237:
        /* <DEDUP_REMOVED lines=301> */
.L_x_4244:
[----:B------:R-:W0:Y:S02]  /*53f0*/  LDCU.128 UR8, c[0x0][0x580] ;  /* 0x0000b000ff0877ac */ /* 0x000e240008000c00 */
[----:B0-----:R-:W-:-:S04]  /*5400*/  IADD3 R4, P0, PT, R2, UR10, RZ ;  /* 0x0000000a02047c10 */ /* 0x001fc8000ff1e0ff */
[----:B------:R-:W-:-:S05]  /*5410*/  IADD3.X R5, PT, PT, RZ, UR11, RZ, P0, !PT ;  /* 0x0000000bff057c10 */ /* 0x000fca00087fe4ff */
[----:B------:R-:W2:Y:S01]  /*5420*/  LDG.E.U16 R4, desc[UR6][R4.64] ;  /* 0x0000000604047981 */ /* 0x000ea2000c1e1500 */
[----:B------:R-:W0:Y:S02]  /*5430*/  LDC.U16 R2, c[0x0][0x592] ;  /* 0x00016480ff027b82 */ /* 0x000e240000000400 */
[----:B0-----:R-:W-:Y:S02]  /*5440*/  HADD2.F32 R7, -RZ, R2.H0_H0 ;  /* 0x20000002ff077230 */ /* 0x001fe40000004100 */
[----:B--2---:R-:W-:-:S06]  /*5450*/  HADD2.F32 R0, -RZ, R4.H0_H0 ;  /* 0x20000004ff007230 */ /* 0x004fcc0000004100 */
        /* <DEDUP_REMOVED lines=8> */
[----:B------:R-:W-:Y:S01]  /*54e0*/  STG.E.U16 desc[UR6][R2.64], R5 ;  /* 0x0000000502007986 */ /* 0x000fe2000c101506 */
[----:B------:R-:W-:Y:S05]  /*54f0*/  EXIT ;  /* 0x000000000000794d */ /* 0x000fea0003800000 */
.L_x_4245:
        /* <DEDUP_REMOVED lines=16> */
.L_x_23150:


//--------------------- .text._ZN2at6native27unrolled_elementwise_kernelINS0_13AUnaryFunctorIN3c104HalfES4_S4_ZZZNS0_15binary_internal21div_trunc_kernel_cudaERNS_18TensorIteratorBaseEENKUlvE1_clEvENKUlvE1_clEvEUlS4_S4_E_EESt5arrayIPcLm2EELi4E23TrivialOffsetCalculatorILi1EjESG_NS0_6memory15LoadWithoutCastENSH_16StoreWithoutCastEEEviT_T0_T2_T3_T4_T5_ --------------------------
	.section	.text._ZN2at6native27unrolled_elementwise_kernelINS0_13AUnaryFunctorIN3c104HalfES4_S4_ZZZNS0_15binary_internal21div_trunc_kernel_cudaERNS_18TensorIteratorBaseEENKUlvE1_clEvENKUlvE1_clEvEUlS4_S4_E_EESt5arrayIPcLm2EELi4E23TrivialOffsetCalculatorILi1EjESG_NS0_6memory15LoadWithoutCastENSH_16StoreWithoutCastEEEviT_T0_T2_T3_T4_T5_,"ax",@progbits
	.align	128
        .global         _ZN2at6native27unrolled_elementwise_kernelINS0_13AUnaryFunctorIN3c104HalfES4_S4_ZZZNS0_15binary_internal21div_trunc_kernel_cudaERNS_18TensorIteratorBaseEENKUlvE1_clEvENKUlvE1_clEvEUlS4_S4_E_EESt5arrayIPcLm2EELi4E23TrivialOffsetCalculatorILi1EjESG_NS0_6memory15LoadWithoutCastENSH_16StoreWithoutCastEEEviT_T0_T2_T3_T4_T5_
        .type           _ZN2at6native27unrolled_elementwise_kernelINS0_13AUnaryFunctorIN3c104HalfES4_S4_ZZZNS0_15binary_internal21div_trunc_kernel_cudaERNS_18TensorIteratorBaseEENKUlvE1_clEvENKUlvE1_clEvEUlS4_S4_E_EESt5arrayIPcLm2EELi4E23TrivialOffsetCalculatorILi1EjESG_NS0_6memory15LoadWithoutCastENSH_16StoreWithoutCastEEEviT_T0_T2_T3_T4_T5_,@function
        .size           _ZN2at6native27unrolled_elementwise_kernelINS0_13AUnaryFunctorIN3c104HalfES4_S4_ZZZNS0_15binary_internal21div_trunc_kernel_cudaERNS_18TensorIteratorBaseEENKUlvE1_clEvENKUlvE1_clEvEUlS4_S4_E_EESt5arrayIPcLm2EELi4E23TrivialOffsetCalculatorILi1EjESG_NS0_6memory15LoadWithoutCastENSH_16StoreWithoutCastEEEviT_T0_T2_T3_T4_T5_,(.L_x_23151 - _ZN2at6native27unrolled_elementwise_kernelINS0_13AUnaryFunctorIN3c104HalfES4_S4_ZZZNS0_15binary_internal21div_trunc_kernel_cudaERNS_18TensorIteratorBaseEENKUlvE1_clEvENKUlvE1_clEvEUlS4_S4_E_EESt5arrayIPcLm2EELi4E23TrivialOffsetCalculatorILi1EjESG_NS0_6memory15LoadWithoutCastENSH_16StoreWithoutCastEEEviT_T0_T2_T3_T4_T5_)
        .other          _ZN2at6native27unrolled_elementwise_kernelINS0_13AUnaryFunctorIN3c104HalfES4_S4_ZZZNS0_15binary_internal21div_trunc_kernel_cudaERNS_18TensorIteratorBaseEENKUlvE1_clEvENKUlvE1_clEvEUlS4_S4_E_EESt5arrayIPcLm2EELi4E23TrivialOffsetCalculatorILi1EjESG_NS0_6memory15LoadWithoutCastENSH_16StoreWithoutCastEEEviT_T0_T2_T3_T4_T5_,@"STO_CUDA_ENTRY STV_DEFAULT"
_ZN2at6native27unrolled_elementwise_kernelINS0_13AUnaryFunctorIN3c104HalfES4_S4_ZZZNS0_15binary_internal21div_trunc_kernel_cudaERNS_18TensorIteratorBaseEENKUlvE1_clEvENKUlvE1_clEvEUlS4_S4_E_EESt5arrayIPcLm2EELi4E23TrivialOffsetCalculatorILi1EjESG_NS0_6memory15LoadWithoutCastENSH_16StoreWithoutCastEEEviT_T0_T2_T3_T4_T5_:
.text._ZN2at6native27unrolled_elementwise_kernelINS0_13AUnaryFunctorIN3c104HalfES4_S4_ZZZNS0_15binary_internal21div_trunc_kernel_cudaERNS_18TensorIteratorBaseEENKUlvE1_clEvENKUlvE1_clEvEUlS4_S4_E_EESt5arrayIPcLm2EELi4E23TrivialOffsetCalculatorILi1EjESG_NS0_6memory15LoadWithoutCastENSH_16StoreWithoutCastEEEviT_T0_T2_T3_T4_T5_:
[----:B------:R-:W-:Y:S01]  /*0000*/  LDC R1, c[0x0][0x37c] ;  /* 0x0000df00ff017b82 */ /* 0x000fe20000000800 */
[----:B------:R-:W0:Y:S07]  /*0010*/  S2R R3, SR_CTAID.X ;  /* 0x0000000000037919 */ /* 0x000e2e0000002500 */
[----:B------:R-:W0:Y:S01]  /*0020*/  LDC R0, c[0x0][0x380] ;  /* 0x0000e000ff007b82 */ /* 0x000e220000000800 */
[----:B------:R-:W1:Y:S01]  /*0030*/  LDCU.64 UR4, c[0x0][0x358] ;  /* 0x00006b00ff0477ac */ /* 0x000e620008000a00 */
[----:B------:R-:W-:Y:S01]  /*0040*/  PRMT R8, RZ, 0x7610, R8 ;  /* 0x00007610ff087816 */ /* 0x000fe20000000008 */
[----:B------:R-:W2:Y:S01]  /*0050*/  S2R R2, SR_TID.X ;  /* 0x0000000000027919 */ /* 0x000ea20000002100 */
[----:B------:R-:W-:Y:S01]  /*0060*/  PRMT R4, RZ, 0x7610, R4 ;  /* 0x00007610ff047816 */ /* 0x000fe20000000004 */
[----:B0-----:R-:W-:Y:S01]  /*0070*/  IMAD R5, R3, -0x200, R0 ;  /* 0xfffffe0003057824 */ /* 0x001fe200078e0200 */
[----:B--2---:R-:W-:-:S04]  /*0080*/  MOV R0, R2 ;  /* 0x0000000200007202 */ /* 0x004fc80000000f00 */
        /* <DEDUP_REMOVED lines=48> */
.L_x_4247:
[----:B------:R-:W-:Y:S05]  /*0390*/  BSYNC.RECONVERGENT B0 ;  /* 0x0000000000007941 */ /* 0x000fea0003800200 */
.L_x_4246:
        /* <DEDUP_REMOVED lines=11> */
.L_x_4249:
[----:B------:R-:W-:Y:S05]  /*0450*/  BSYNC.RECONVERGENT B0 ;  /* 0x0000000000007941 */ /* 0x000fea0003800200 */
.L_x_4248:
        /* <DEDUP_REMOVED lines=8> */
[----:B------:R-:W-:-:S06]  /*04e0*/  HADD2.F32 R10, -RZ, R10.H0_H0 ;  /* 0x2000000aff0a7230 */ /* 0x000fcc0000004100 */
[----:B------:R-:W0:Y:S02]  /*04f0*/  FRND.TRUNC R10, R10 ;  /* 0x0000000a000a7307 */ /* 0x000e24000020d000 */
[----:B0-----:R-:W-:-:S07]  /*0500*/  F2FP.F16.F32.PACK_AB R11, RZ, R10 ;  /* 0x0000000aff0b723e */ /* 0x001fce00000000ff */
.L_x_4251:
[----:B------:R-:W-:Y:S05]  /*0510*/  BSYNC.RECONVERGENT B0 ;  /* 0x0000000000007941 */ /* 0x000fea0003800200 */
.L_x_4250:
        /* <DEDUP_REMOVED lines=8> */
[----:B------:R-:W-:-:S06]  /*05a0*/  HADD2.F32 R2, -RZ, R2.H0_H0 ;  /* 0x20000002ff027230 */ /* 0x000fcc0000004100 */
[----:B------:R-:W0:Y:S02]  /*05b0*/  FRND.TRUNC R2, R2 ;  /* 0x0000000200027307 */ /* 0x000e24000020d000 */
[----:B0-----:R-:W-:-:S07]  /*05c0*/  F2FP.F16.F32.PACK_AB R10, RZ, R2 ;  /* 0x00000002ff0a723e */ /* 0x001fce00000000ff */
.L_x_4253:
[----:B------:R-:W-:Y:S05]  /*05d0*/  BSYNC.RECONVERGENT B0 ;  /* 0x0000000000007941 */ /* 0x000fea0003800200 */
.L_x_4252:
        /* <DEDUP_REMOVED lines=14> */
.L_x_4255:
[----:B------:R-:W-:Y:S05]  /*06c0*/  BSYNC.RECONVERGENT B0 ;  /* 0x0000000000007941 */ /* 0x000fea0003800200 */
.L_x_4254:
[----:B------:R-:W-:-:S13]  /*06d0*/  ISETP.GE.AND P0, PT, R0, R5, PT ;  /* 0x000000050000720c */ /* 0x000fda0003f06270 */
[----:B------:R-:W-:Y:S05]  /*06e0*/  @P0 EXIT ;  /* 0x000000000000094d */ /* 0x000fea0003800000 */
[----:B-1----:R-:W1:Y:S01]  /*06f0*/  LDC.64 R4, c[0x0][0x388] ;  /* 0x0000e200ff047b82 */ /* 0x002e620000000a00 */
[----:B------:R-:W-:-:S05]  /*0700*/  LEA R3, R3, R0, 0x9 ;  /* 0x0000000003037211 */ /* 0x000fca00078e48ff */
[----:B-1----:R-:W-:-:S05]  /*0710*/  IMAD.WIDE.U32 R2, R3, 0x2, R4 ;  /* 0x0000000203027825 */ /* 0x002fca00078e0004 */
[----:B------:R-:W-:Y:S01]  /*0720*/  STG.E.U16 desc[UR4][R2.64], R10 ;  /* 0x0000000a02007986 */ /* 0x000fe2000c101504 */
[----:B------:R-:W-:Y:S05]  /*0730*/  EXIT ;  /* 0x000000000000794d */ /* 0x000fea0003800000 */
.L_x_4256:
        /* <DEDUP_REMOVED lines=12> */
.L_x_23151:


//--------------------- .text._ZN2at6native29vectorized_elementwise_kernelILi2ENS0_13AUnaryFunctorIN3c104HalfES4_S4_ZZZNS0_15binary_internal21div_trunc_kernel_cudaERNS_18TensorIteratorBaseEENKUlvE1_clEvENKUlvE1_clEvEUlS4_S4_E_EESt5arrayIPcLm2EEEEviT0_T1_ --------------------------
	.section	.text._ZN2at6native29vectorized_elementwise_kernelILi2ENS0_13AUnaryFunctorIN3c104HalfES4_S4_ZZZNS0_15binary_internal21div_trunc_kernel_cudaERNS_18TensorIteratorBaseEENKUlvE1_clEvENKUlvE1_clEvEUlS4_S4_E_EESt5arrayIPcLm2EEEEviT0_T1_,"ax",@progbits
	.align	128
        .global         _ZN2at6native29vectorized_elementwise_kernelILi2ENS0_13AUnaryFunctorIN3c104HalfES4_S4_ZZZNS0_15binary_internal21div_trunc_kernel_cudaERNS_18TensorIteratorBaseEENKUlvE1_clEvENKUlvE1_clEvEUlS4_S4_E_EESt5arrayIPcLm2EEEEviT0_T1_
        .type           _ZN2at6native29vectorized_elementwise_kernelILi2ENS0_13AUnaryFunctorIN3c104HalfES4_S4_ZZZNS0_15binary_internal21div_trunc_kernel_cudaERNS_18TensorIteratorBaseEENKUlvE1_clEvENKUlvE1_clEvEUlS4_S4_E_EESt5arrayIPcLm2EEEEviT0_T1_,@function
        .size           _ZN2at6native29vectorized_elementwise_kernelILi2ENS0_13AUnaryFunctorIN3c104HalfES4_S4_ZZZNS0_15binary_internal21div_trunc_kernel_cudaERNS_18TensorIteratorBaseEENKUlvE1_clEvENKUlvE1_clEvEUlS4_S4_E_EESt5arrayIPcLm2EEEEviT0_T1_,(.L_x_23152 - _ZN2at6native29vectorized_elementwise_kernelILi2ENS0_13AUnaryFunctorIN3c104HalfES4_S4_ZZZNS0_15binary_internal21div_trunc_kernel_cudaERNS_18TensorIteratorBaseEENKUlvE1_clEvENKUlvE1_clEvEUlS4_S4_E_EESt5arrayIPcLm2EEEEviT0_T1_)
        .other          _ZN2at6native29vectorized_elementwise_kernelILi2ENS0_13AUnaryFunctorIN3c104HalfES4_S4_ZZZNS0_15binary_internal21div_trunc_kernel_cudaERNS_18TensorIteratorBaseEENKUlvE1_clEvENKUlvE1_clEvEUlS4_S4_E_EESt5arrayIPcLm2EEEEviT0_T1_,@"STO_CUDA_ENTRY STV_DEFAULT"
_ZN2at6native29vectorized_elementwise_kernelILi2ENS0_13AUnaryFunctorIN3c104HalfES4_S4_ZZZNS0_15binary_internal21div_trunc_kernel_cudaERNS_18TensorIteratorBaseEENKUlvE1_clEvENKUlvE1_clEvEUlS4_S4_E_EESt5arrayIPcLm2EEEEviT0_T1_:
.text._ZN2at6native29vectorized_elementwise_kernelILi2ENS0_13AUnaryFunctorIN3c104HalfES4_S4_ZZZNS0_15binary_internal21div_trunc_kernel_cudaERNS_18TensorIteratorBaseEENKUlvE1_clEvENKUlvE1_clEvEUlS4_S4_E_EESt5arrayIPcLm2EEEEviT0_T1_:
        /* <DEDUP_REMOVED lines=92> */
.L_x_4259:
[----:B------:R-:W-:Y:S05]  /*05c0*/  BSYNC.RECONVERGENT B0 ;  /* 0x0000000000007941 */ /* 0x000fea0003800200 */
.L_x_4258:
[-C--:B------:R-:W-:Y:S01]  /*05d0*/  ISETP.GE.U32.AND P6, PT, R13, R6.reuse, PT ;  /* 0x000000060d00720c */ /* 0x080fe20003fc6070 */
[----:B------:R-:W-:Y:S01]  /*05e0*/  BSSY.RECONVERGENT B0, `(.L_x_4260) ;  /* 0x000000d000007945 */ /* 0x000fe20003800200 */
[----:B------:R-:W-:Y:S01]  /*05f0*/  @!P0 IMAD.WIDE.U32 R2, R3, 0x2, R10 ;  /* 0x0000000203028825 */ /* 0x000fe200078e000a */
[----:B------:R-:W-:-:S10]  /*0600*/  ISETP.GE.U32.AND P5, PT, R15, R6, PT ;  /* 0x000000060f00720c */ /* 0x000fd40003fa6070 */
        /* <DEDUP_REMOVED lines=10> */
.L_x_4261:
[----:B------:R-:W-:Y:S05]  /*06b0*/  BSYNC.RECONVERGENT B0 ;  /* 0x0000000000007941 */ /* 0x000fea0003800200 */
.L_x_4260:
[----:B------:R-:W-:Y:S01]  /*06c0*/  ISETP.NE.AND P6, PT, R14, RZ, PT ;  /* 0x000000ff0e00720c */ /* 0x000fe20003fc5270 */
[----:B------:R-:W-:-:S12]  /*06d0*/  BSSY.RECONVERGENT B0, `(.L_x_4262) ;  /* 0x000000b000007945 */ /* 0x000fd80003800200 */
[----:B------:R-:W-:Y:S05]  /*06e0*/  @P6 BRA `(.L_x_4263) ;  /* 0x0000000000246947 */ /* 0x000fea0003800000 */
[----:B-----5:R-:W0:Y:S01]  /*06f0*/  LDC.U16 R4, c[0x0][0x386] ;  /* 0x0000e180ff047b82 */ /* 0x020e220000000400 */
[----:B------:R-:W-:-:S06]  /*0700*/  HADD2.F32 R0, -RZ, R0.H0_H0 ;  /* 0x20000000ff007230 */ /* 0x000fcc0000004100 */
[----:B------:R-:W1:Y:S01]  /*0710*/  MUFU.RCP R0, R0 ;  /* 0x0000000000007308 */ /* 0x000e620000001000 */
[----:B0-----:R-:W-:-:S05]  /*0720*/  HADD2.F32 R11, -RZ, R4.H0_H0 ;  /* 0x20000004ff0b7230 */ /* 0x001fca0000004100 */
[----:B-1----:R-:W-:-:S05]  /*0730*/  FMUL.FTZ R4, R11, R0 ;  /* 0x000000000b047220 */ /* 0x002fca0000410000 */
[----:B------:R-:W-:-:S05]  /*0740*/  F2FP.F16.F32.PACK_AB R4, RZ, R4 ;  /* 0x00000004ff04723e */ /* 0x000fca00000000ff */
[----:B------:R-:W-:-:S04]  /*0750*/  HADD2.F32 R4, -RZ, R4.H0_H0 ;  /* 0x20000004ff047230 */ /* 0x000fc80000004100 */
[----:B------:R-:W0:Y:S02]  /*0760*/  FRND.TRUNC R11, R4 ;  /* 0x00000004000b7307 */ /* 0x000e24000020d000 */
[----:B0-----:R-:W-:-:S07]  /*0770*/  F2FP.F16.F32.PACK_AB R11, RZ, R11 ;  /* 0x0000000bff0b723e */ /* 0x001fce00000000ff */
.L_x_4263:
[----:B------:R-:W-:Y:S05]  /*0780*/  BSYNC.RECONVERGENT B0 ;  /* 0x0000000000007941 */ /* 0x000fea0003800200 */
.L_x_4262:
[----:B------:R-:W-:Y:S04]  /*0790*/  BSSY.RECONVERGENT B0, `(.L_x_4264) ;  /* 0x000000b000007945 */ /* 0x000fe80003800200 */
[----:B------:R-:W-:Y:S05]  /*07a0*/  @P1 BRA `(.L_x_4265) ;  /* 0x0000000000241947 */ /* 0x000fea0003800000 */
[----:B-----5:R-:W0:Y:S01]  /*07b0*/  LDC.U16 R4, c[0x0][0x386] ;  /* 0x0000e180ff047b82 */ /* 0x020e220000000400 */
[----:B------:R-:W-:-:S04]  /*07c0*/  HADD2.F32 R21, -RZ, R21.H0_H0 ;  /* 0x20000015ff157230 */ /* 0x000fc80000004100 */
[----:B------:R-:W1:Y:S01]  /*07d0*/  MUFU.RCP R0, R21 ;  /* 0x0000001500007308 */ /* 0x000e620000001000 */
[----:B0-----:R-:W-:-:S05]  /*07e0*/  HADD2.F32 R15, -RZ, R4.H0_H0 ;  /* 0x20000004ff0f7230 */ /* 0x001fca0000004100 */
[----:B-1----:R-:W-:-:S05]  /*07f0*/  FMUL.FTZ R0, R15, R0 ;  /* 0x000000000f007220 */ /* 0x002fca0000410000 */
[----:B------:R-:W-:-:S05]  /*0800*/  F2FP.F16.F32.PACK_AB R0, RZ, R0 ;  /* 0x00000000ff00723e */ /* 0x000fca00000000ff */
[----:B------:R-:W-:-:S04]  /*0810*/  HADD2.F32 R0, -RZ, R0.H0_H0 ;  /* 0x20000000ff007230 */ /* 0x000fc80000004100 */
[----:B------:R-:W0:Y:S02]  /*0820*/  FRND.TRUNC R14, R0 ;  /* 0x00000000000e7307 */ /* 0x000e24000020d000 */
[----:B0-----:R-:W-:-:S07]  /*0830*/  F2FP.F16.F32.PACK_AB R14, RZ, R14 ;  /* 0x0000000eff0e723e */ /* 0x001fce00000000ff */
.L_x_4265:
[----:B------:R-:W-:Y:S05]  /*0840*/  BSYNC.RECONVERGENT B0 ;  /* 0x0000000000007941 */ /* 0x000fea0003800200 */
.L_x_4264:
        /* <DEDUP_REMOVED lines=11> */
.L_x_4267:
[----:B------:R-:W-:Y:S05]  /*0900*/  BSYNC.RECONVERGENT B0 ;  /* 0x0000000000007941 */ /* 0x000fea0003800200 */
.L_x_4266:
        /* <DEDUP_REMOVED lines=11> */
.L_x_4269:
[----:B------:R-:W-:Y:S05]  /*09c0*/  BSYNC.RECONVERGENT B0 ;  /* 0x0000000000007941 */ /* 0x000fea0003800200 */
.L_x_4268:
        /* <DEDUP_REMOVED lines=11> */
.L_x_4271:
[----:B------:R-:W-:Y:S05]  /*0a80*/  BSYNC.RECONVERGENT B0 ;  /* 0x0000000000007941 */ /* 0x000fea0003800200 */
.L_x_4270:
        /* <DEDUP_REMOVED lines=11> */
.L_x_4273:
[----:B------:R-:W-:Y:S05]  /*0b40*/  BSYNC.RECONVERGENT B0 ;  /* 0x0000000000007941 */ /* 0x000fea0003800200 */
.L_x_4272:
        /* <DEDUP_REMOVED lines=18> */
.L_x_4276:
[----:B------:R-:W-:-:S13]  /*0c70*/  ISETP.GE.U32.AND P0, PT, R5, R6, PT ;  /* 0x000000060500720c */ /* 0x000fda0003f06070 */
[----:B------:R-:W-:Y:S05]  /*0c80*/  @P0 BRA `(.L_x_4278) ;  /* 0x0000000000300947 */ /* 0x000fea0003800000 */
[----:B0-----:R-:W0:Y:S01]  /*0c90*/  LDC.64 R2, c[0x0][0x388] ;  /* 0x0000e200ff027b82 */ /* 0x001e220000000a00 */
[----:B------:R-:W-:Y:S02]  /*0ca0*/  IADD3 R11, PT, PT, R8, R5, RZ ;  /* 0x00000005080b7210 */ /* 0x000fe40007ffe0ff */
[----:B------:R-:W-:-:S03]  /*0cb0*/  IADD3 R5, PT, PT, R5, 0x80, RZ ;  /* 0x0000008005057810 */ /* 0x000fc60007ffe0ff */
[----:B0-----:R-:W-:-:S05]  /*0cc0*/  IMAD.WIDE.U32 R2, R11, 0x2, R2 ;  /* 0x000000020b027825 */ /* 0x001fca00078e0002 */
[----:B------:R1:W-:Y:S02]  /*0cd0*/  STG.E.U16 desc[UR4][R2.64], R14 ;  /* 0x0000000e02007986 */ /* 0x0003e4000c101504 */
.L_x_4277:
[----:B------:R-:W-:-:S13]  /*0ce0*/  ISETP.GE.U32.AND P0, PT, R5, R6, PT ;  /* 0x000000060500720c */ /* 0x000fda0003f06070 */
[----:B------:R-:W-:Y:S05]  /*0cf0*/  @P0 BRA `(.L_x_4279) ;  /* 0x0000000000340947 */ /* 0x000fea0003800000 */
[----:B01----:R-:W0:Y:S01]  /*0d00*/  LDC.64 R2, c[0x0][0x388] ;  /* 0x0000e200ff027b82 */ /* 0x003e220000000a00 */
[----:B------:R-:W-:Y:S01]  /*0d10*/  IMAD.IADD R11, R8, 0x1, R5 ;  /* 0x00000001080b7824 */ /* 0x000fe200078e0205 */
[----:B------:R-:W-:-:S03]  /*0d20*/  IADD3 R5, PT, PT, R5, 0x80, RZ ;  /* 0x0000008005057810 */ /* 0x000fc60007ffe0ff */
[----:B0-----:R-:W-:-:S05]  /*0d30*/  IMAD.WIDE.U32 R2, R11, 0x2, R2 ;  /* 0x000000020b027825 */ /* 0x001fca00078e0002 */
[----:B-----5:R1:W-:Y:S02]  /*0d40*/  STG.E.U16 desc[UR4][R2.64], R4 ;  /* 0x0000000402007986 */ /* 0x0203e4000c101504 */
.L_x_4278:
        /* <DEDUP_REMOVED lines=8> */
.L_x_4279:
[----:B------:R-:W-:Y:S05]  /*0dd0*/  BSYNC.RELIABLE B1 ;  /* 0x0000000000017941 */ /* 0x000fea0003800100 */
.L_x_4275:
[----:B------:R-:W-:-:S13]  /*0de0*/  ISETP.GE.U32.AND P0, PT, R5, R6, PT ;  /* 0x000000060500720c */ /* 0x000fda0003f06070 */
[----:B012---:R-:W0:Y:S01]  /*0df0*/  @!P0 LDC.64 R2, c[0x0][0x388] ;  /* 0x0000e200ff028b82 */ /* 0x007e220000000a00 */
[----:B------:R-:W-:Y:S02]  /*0e00*/  @!P0 IADD3 R11, PT, PT, R8, R5, RZ ;  /* 0x00000005080b8210 */ /* 0x000fe40007ffe0ff */
[----:B------:R-:W-:-:S03]  /*0e10*/  @!P0 IADD3 R5, PT, PT, R5, 0x80, RZ ;  /* 0x0000008005058810 */ /* 0x000fc60007ffe0ff */
[----:B0-----:R-:W-:-:S05]  /*0e20*/  @!P0 IMAD.WIDE.U32 R2, R11, 0x2, R2 ;  /* 0x000000020b028825 */ /* 0x001fca00078e0002 */
[----:B-----5:R2:W-:Y:S02]  /*0e30*/  @!P0 STG.E.U16 desc[UR4][R2.64], R9 ;  /* 0x0000000902008986 */ /* 0x0205e4000c101504 */
.L_x_4280:
[----:B------:R-:W-:Y:S05]  /*0e40*/  BSYNC.RECONVERGENT B0 ;  /* 0x0000000000007941 */ /* 0x000fea0003800200 */
.L_x_4274:
        /* <DEDUP_REMOVED lines=8> */
.L_x_4257:
        /* <DEDUP_REMOVED lines=8> */
[----:B------:R-:W0:Y:S02]  /*0f50*/  LDC.U16 R14, c[0x0][0x386] ;  /* 0x0000e180ff0e7b82 */ /* 0x000e240000000400 */
[----:B0-----:R-:W-:-:S02]  /*0f60*/  HADD2.F32 R2, -RZ, R14.H0_H0 ;  /* 0x2000000eff027230 */ /* 0x001fc40000004100 */
[--C-:B--2---:R-:W-:Y:S02]  /*0f70*/  HADD2.F32 R7, -RZ, R4.reuse.H0_H0 ;  /* 0x20000004ff077230 */ /* 0x104fe40000004100 */
[----:B------:R-:W-:Y:S02]  /*0f80*/  HADD2.F32 R4, -RZ, R4.H1_H1 ;  /* 0x30000004ff047230 */ /* 0x000fe40000004100 */
[--C-:B---3--:R-:W-:Y:S01]  /*0f90*/  HADD2.F32 R12, -RZ, R5.reuse.H0_H0 ;  /* 0x20000005ff0c7230 */ /* 0x108fe20000004100 */
[----:B------:R5:W0:Y:S01]  /*0fa0*/  MUFU.RCP R13, R7 ;  /* 0x00000007000d7308 */ /* 0x000a220000001000 */
[----:B------:R-:W-:Y:S02]  /*0fb0*/  HADD2.F32 R5, -RZ, R5.H1_H1 ;  /* 0x30000005ff057230 */ /* 0x000fe40000004100 */
[--C-:B----4-:R-:W-:Y:S02]  /*0fc0*/  HADD2.F32 R9, -RZ, R6.reuse.H0_H0 ;  /* 0x20000006ff097230 */ /* 0x110fe40000004100 */
[----:B------:R-:W-:-:S03]  /*0fd0*/  HADD2.F32 R11, -RZ, R6.H1_H1 ;  /* 0x30000006ff0b7230 */ /* 0x000fc60000004100 */
[----:B------:R-:W1:Y:S01]  /*0fe0*/  MUFU.RCP R17, R12 ;  /* 0x0000000c00117308 */ /* 0x000e620000001000 */
[----:B-----5:R-:W-:-:S07]  /*0ff0*/  HADD2.F32 R7, -RZ, R10.H0_H0 ;  /* 0x2000000aff077230 */ /* 0x020fce0000004100 */
[----:B------:R-:W2:Y:S01]  /*1000*/  MUFU.RCP R9, R9 ;  /* 0x0000000900097308 */ /* 0x000ea20000001000 */
[----:B0-----:R-:W-:Y:S01]  /*1010*/  FMUL.FTZ R3, R2, R13 ;  /* 0x0000000d02037220 */ /* 0x001fe20000410000 */
[----:B------:R-:W-:-:S04]  /*1020*/  HADD2.F32 R13, -RZ, R10.H1_H1 ;  /* 0x3000000aff0d7230 */ /* 0x000fc80000004100 */
[----:B------:R-:W-:Y:S02]  /*1030*/  F2FP.F16.F32.PACK_AB R3, RZ, R3 ;  /* 0x00000003ff03723e */ /* 0x000fe400000000ff */
[----:B------:R-:W0:Y:S01]  /*1040*/  MUFU.RCP R19, R5 ;  /* 0x0000000500137308 */ /* 0x000e220000001000 */
[----:B-1----:R-:W-:Y:S02]  /*1050*/  FMUL.FTZ R6, R2, R17 ;  /* 0x0000001102067220 */ /* 0x002fe40000410000 */
[----:B------:R-:W-:-:S03]  /*1060*/  HADD2.F32 R3, -RZ, R3.H0_H0 ;  /* 0x20000003ff037230 */ /* 0x000fc60000004100 */
[----:B------:R-:W-:Y:S02]  /*1070*/  F2FP.F16.F32.PACK_AB R6, RZ, R6 ;  /* 0x00000006ff06723e */ /* 0x000fe400000000ff */
[----:B------:R-:W-:Y:S03]  /*1080*/  MUFU.RCP R11, R11 ;  /* 0x0000000b000b7308 */ /* 0x000fe60000001000 */
[----:B------:R-:W-:Y:S02]  /*1090*/  HADD2.F32 R12, -RZ, R6.H0_H0 ;  /* 0x20000006ff0c7230 */ /* 0x000fe40000004100 */
[----:B--2---:R-:W-:-:S03]  /*10a0*/  FMUL.FTZ R6, R2, R9 ;  /* 0x0000000902067220 */ /* 0x004fc60000410000 */
[----:B------:R-:W1:Y:S02]  /*10b0*/  MUFU.RCP R15, R4 ;  /* 0x00000004000f7308 */ /* 0x000e640000001000 */
[----:B------:R-:W-:Y:S01]  /*10c0*/  F2FP.F16.F32.PACK_AB R6, RZ, R6 ;  /* 0x00000006ff06723e */ /* 0x000fe200000000ff */
[----:B0-----:R-:W-:-:S05]  /*10d0*/  FMUL.FTZ R10, R2, R19 ;  /* 0x00000013020a7220 */ /* 0x001fca0000410000 */
[----:B------:R-:W-:Y:S01]  /*10e0*/  F2FP.F16.F32.PACK_AB R10, RZ, R10 ;  /* 0x0000000aff0a723e */ /* 0x000fe200000000ff */
[----:B------:R-:W0:Y:S04]  /*10f0*/  MUFU.RCP R7, R7 ;  /* 0x0000000700077308 */ /* 0x000e280000001000 */
[----:B------:R-:W-:-:S04]  /*1100*/  HADD2.F32 R10, -RZ, R10.H0_H0 ;  /* 0x2000000aff0a7230 */ /* 0x000fc80000004100 */
[----:B------:R2:W3:Y:S01]  /*1110*/  MUFU.RCP R5, R13 ;  /* 0x0000000d00057308 */ /* 0x0004e20000001000 */
[----:B-1----:R-:W-:-:S05]  /*1120*/  FMUL.FTZ R4, R2, R15 ;  /* 0x0000000f02047220 */ /* 0x002fca0000410000 */
[----:B------:R-:W-:Y:S02]  /*1130*/  F2FP.F16.F32.PACK_AB R4, RZ, R4 ;  /* 0x00000004ff04723e */ /* 0x000fe400000000ff */
[----:B------:R-:W-:Y:S01]  /*1140*/  FRND.TRUNC R3, R3 ;  /* 0x0000000300037307 */ /* 0x000fe2000020d000 */
[C---:B--2---:R-:W-:Y:S01]  /*1150*/  FMUL.FTZ R13, R2.reuse, R11 ;  /* 0x0000000b020d7220 */ /* 0x044fe20000410000 */
[----:B------:R-:W-:Y:S02]  /*1160*/  HADD2.F32 R11, -RZ, R6.H0_H0 ;  /* 0x20000006ff0b7230 */ /* 0x000fe40000004100 */
[C---:B0-----:R-:W-:Y:S01]  /*1170*/  FMUL.FTZ R14, R2.reuse, R7 ;  /* 0x00000007020e7220 */ /* 0x041fe20000410000 */
[----:B------:R-:W-:Y:S01]  /*1180*/  HADD2.F32 R4, -RZ, R4.H0_H0 ;  /* 0x20000004ff047230 */ /* 0x000fe20000004100 */
[----:B------:R-:W0:Y:S01]  /*1190*/  LDC.64 R6, c[0x0][0x388] ;  /* 0x0000e200ff067b82 */ /* 0x000e220000000a00 */
[----:B------:R-:W-:Y:S02]  /*11a0*/  F2FP.F16.F32.PACK_AB R13, RZ, R13 ;  /* 0x0000000dff0d723e */ /* 0x000fe400000000ff */
[----:B------:R-:W-:Y:S01]  /*11b0*/  F2FP.F16.F32.PACK_AB R14, RZ, R14 ;  /* 0x0000000eff0e723e */ /* 0x000fe200000000ff */
[----:B---3--:R-:W-:Y:S01]  /*11c0*/  FMUL.FTZ R5, R2, R5 ;  /* 0x0000000502057220 */ /* 0x008fe20000410000 */
[----:B------:R-:W1:Y:S01]  /*11d0*/  FRND.TRUNC R4, R4 ;  /* 0x0000000400047307 */ /* 0x000e62000020d000 */
[----:B------:R-:W-:-:S02]  /*11e0*/  HADD2.F32 R13, -RZ, R13.H0_H0 ;  /* 0x2000000dff0d7230 */ /* 0x000fc40000004100 */
[----:B------:R-:W-:Y:S01]  /*11f0*/  HADD2.F32 R14, -RZ, R14.H0_H0 ;  /* 0x2000000eff0e7230 */ /* 0x000fe20000004100 */
[----:B------:R-:W-:-:S04]  /*1200*/  F2FP.F16.F32.PACK_AB R5, RZ, R5 ;  /* 0x00000005ff05723e */ /* 0x000fc800000000ff */
[----:B------:R-:W-:Y:S01]  /*1210*/  FRND.TRUNC R9, R12 ;  /* 0x0000000c00097307 */ /* 0x000fe2000020d000 */
[----:B------:R-:W-:Y:S01]  /*1220*/  HADD2.F32 R5, -RZ, R5.H0_H0 ;  /* 0x20000005ff057230 */ /* 0x000fe20000004100 */
[----:B-1----:R-:W-:-:S06]  /*1230*/  F2FP.F16.F32.PACK_AB R3, R4, R3 ;  /* 0x000000030403723e */ /* 0x002fcc00000000ff */
[----:B------:R-:W1:Y:S01]  /*1240*/  FRND.TRUNC R10, R10 ;  /* 0x0000000a000a7307 */ /* 0x000e62000020d000 */
[----:B0-----:R-:W-:-:S07]  /*1250*/  IMAD.WIDE.U32 R6, R8, 0x2, R6 ;  /* 0x0000000208067825 */ /* 0x001fce00078e0006 */
[----:B------:R-:W-:Y:S01]  /*1260*/  FRND.TRUNC R11, R11 ;  /* 0x0000000b000b7307 */ /* 0x000fe2000020d000 */
[----:B------:R-:W-:-:S05]  /*1270*/  IMAD.WIDE.U32 R6, R0, 0x4, R6 ;  /* 0x0000000400067825 */ /* 0x000fca00078e0006 */
[----:B------:R-:W-:Y:S01]  /*1280*/  STG.E desc[UR4][R6.64], R3 ;  /* 0x0000000306007986 */ /* 0x000fe2000c101904 */
[----:B-1----:R-:W-:Y:S01]  /*1290*/  F2FP.F16.F32.PACK_AB R9, R10, R9 ;  /* 0x000000090a09723e */ /* 0x002fe200000000ff */
[----:B------:R-:W0:Y:S04]  /*12a0*/  FRND.TRUNC R2, R13 ;  /* 0x0000000d00027307 */ /* 0x000e28000020d000 */
[----:B------:R-:W-:Y:S04]  /*12b0*/  STG.E desc[UR4][R6.64+0x200], R9 ;  /* 0x0002000906007986 */ /* 0x000fe8000c101904 */
[----:B------:R-:W-:Y:S01]  /*12c0*/  FRND.TRUNC R14, R14 ;  /* 0x0000000e000e7307 */ /* 0x000fe2000020d000 */
[----:B0-----:R-:W-:-:S07]  /*12d0*/  F2FP.F16.F32.PACK_AB R11, R2, R11 ;  /* 0x0000000b020b723e */ /* 0x001fce00000000ff */
[----:B------:R-:W0:Y:S01]  /*12e0*/  FRND.TRUNC R5, R5 ;  /* 0x0000000500057307 */ /* 0x000e22000020d000 */
[----:B------:R-:W-:Y:S01]  /*12f0*/  STG.E desc[UR4][R6.64+0x400], R11 ;  /* 0x0004000b06007986 */ /* 0x000fe2000c101904 */
[----:B0-----:R-:W-:-:S05]  /*1300*/  F2FP.F16.F32.PACK_AB R13, R5, R14 ;  /* 0x0000000e050d723e */ /* 0x001fca00000000ff */
[----:B------:R-:W-:Y:S01]  /*1310*/  STG.E desc[UR4][R6.64+0x600], R13 ;  /* 0x0006000d06007986 */ /* 0x000fe2000c101904 */
[----:B------:R-:W-:Y:S05]  /*1320*/  EXIT ;  /* 0x000000000000794d */ /* 0x000fea0003800000 */
.L_x_4281:
        /* <DEDUP_REMOVED lines=13> */
.L_x_23152:


//--------------------- .text._ZN2at6native29vectorized_elementwise_kernelILi4ENS0_13AUnaryFunctorIN3c104HalfES4_S4_ZZZNS0_15binary_internal21div_trunc_kernel_cudaERNS_18TensorIteratorBaseEENKUlvE1_clEvENKUlvE1_clEvEUlS4_S4_E_EESt5arrayIPcLm2EEEEviT0_T1_ --------------------------
	.section	.text._ZN2at6native29vectorized_elementwise_kernelILi4ENS0_13AUnaryFunctorIN3c104HalfES4_S4_ZZZNS0_15binary_internal21div_trunc_kernel_cudaERNS_18TensorIteratorBaseEENKUlvE1_clEvENKUlvE1_clEvEUlS4_S4_E_EESt5arrayIPcLm2EEEEviT0_T1_,"ax",@progbits
	.align	128
        .global         _ZN2at6native29vectorized_elementwise_kernelILi4ENS0_13AUnaryFunctorIN3c104HalfES4_S4_ZZZNS0_15binary_internal21div_trunc_kernel_cudaERNS_18TensorIteratorBaseEENKUlvE1_clEvENKUlvE1_clEvEUlS4_S4_E_EESt5arrayIPcLm2EEEEviT0_T1_
        .type           _ZN2at6native29vectorized_elementwise_kernelILi4ENS0_13AUnaryFunctorIN3c104HalfES4_S4_ZZZNS0_15binary_internal21div_trunc_kernel_cudaERNS_18TensorIteratorBaseEENKUlvE1_clEvENKUlvE1_clEvEUlS4_S4_E_EESt5arrayIPcLm2EEEEviT0_T1_,@function
        .size           _ZN2at6native29vectorized_elementwise_kernelILi4ENS0_13AUnaryFunctorIN3c104HalfES4_S4_ZZZNS0_15binary_internal21div_trunc_kernel_cudaERNS_18TensorIteratorBaseEENKUlvE1_clEvENKUlvE1_clEvEUlS4_S4_E_EESt5arrayIPcLm2EEEEviT0_T1_,(.L_x_23153 - _ZN2at6native29vectorized_elementwise_kernelILi4ENS0_13AUnaryFunctorIN3c104HalfES4_S4_ZZZNS0_15binary_internal21div_trunc_kernel_cudaERNS_18TensorIteratorBaseEENKUlvE1_clEvENKUlvE1_clEvEUlS4_S4_E_EESt5arrayIPcLm2EEEEviT0_T1_)
        .other          _ZN2at6native29vectorized_elementwise_kernelILi4ENS0_13AUnaryFunctorIN3c104HalfES4_S4_ZZZNS0_15binary_internal21div_trunc_kernel_cudaERNS_18TensorIteratorBaseEENKUlvE1_clEvENKUlvE1_clEvEUlS4_S4_E_EESt5arrayIPcLm2EEEEviT0_T1_,@"STO_CUDA_ENTRY STV_DEFAULT"
_ZN2at6native29vectorized_elementwise_kernelILi4ENS0_13AUnaryFunctorIN3c104HalfES4_S4_ZZZNS0_15binary_internal21div_trunc_kernel_cudaERNS_18TensorIteratorBaseEENKUlvE1_clEvENKUlvE1_clEvEUlS4_S4_E_EESt5arrayIPcLm2EEEEviT0_T1_:
.text._ZN2at6native29vectorized_elementwise_kernelILi4ENS0_13AUnaryFunctorIN3c104HalfES4_S4_ZZZNS0_15binary_internal21div_trunc_kernel_cudaERNS_18TensorIteratorBaseEENKUlvE1_clEvENKUlvE1_clEvEUlS4_S4_E_EESt5arrayIPcLm2EEEEviT0_T1_:
        /* <DEDUP_REMOVED lines=92> */
.L_x_4284:
[----:B------:R-:W-:Y:S05]  /*05c0*/  BSYNC.RECONVERGENT B0 ;  /* 0x0000000000007941 */ /* 0x000fea0003800200 */
.L_x_4283:
        /* <DEDUP_REMOVED lines=14> */
.L_x_4286:
[----:B------:R-:W-:Y:S05]  /*06b0*/  BSYNC.RECONVERGENT B0 ;  /* 0x0000000000007941 */ /* 0x000fea0003800200 */
.L_x_4285:
        /* <DEDUP_REMOVED lines=12> */
.L_x_4288:
[----:B------:R-:W-:Y:S05]  /*0780*/  BSYNC.RECONVERGENT B0 ;  /* 0x0000000000007941 */ /* 0x000fea0003800200 */
.L_x_4287:
        /* <DEDUP_REMOVED lines=11> */
.L_x_4290:
[----:B------:R-:W-:Y:S05]  /*0840*/  BSYNC.RECONVERGENT B0 ;  /* 0x0000000000007941 */ /* 0x000fea0003800200 */
.L_x_4289:
        /* <DEDUP_REMOVED lines=11> */
.L_x_4292:
[----:B------:R-:W-:Y:S05]  /*0900*/  BSYNC.RECONVERGENT B0 ;  /* 0x0000000000007941 */ /* 0x000fea0003800200 */
.L_x_4291:
        /* <DEDUP_REMOVED lines=11> */
.L_x_4294:
[----:B------:R-:W-:Y:S05]  /*09c0*/  BSYNC.RECONVERGENT B0 ;  /* 0x0000000000007941 */ /* 0x000fea0003800200 */
.L_x_4293:
        /* <DEDUP_REMOVED lines=11> */
.L_x_4296:
[----:B------:R-:W-:Y:S05]  /*0a80*/  BSYNC.RECONVERGENT B0 ;  /* 0x0000000000007941 */ /* 0x000fea0003800200 */
.L_x_4295:
        /* <DEDUP_REMOVED lines=11> */
.L_x_4298:
[----:B------:R-:W-:Y:S05]  /*0b40*/  BSYNC.RECONVERGENT B0 ;  /* 0x0000000000007941 */ /* 0x000fea0003800200 */
.L_x_4297:
        /* <DEDUP_REMOVED lines=18> */
.L_x_4301:
[----:B------:R-:W-:-:S13]  /*0c70*/  ISETP.GE.U32.AND P0, PT, R5, R6, PT ;  /* 0x000000060500720c */ /* 0x000fda0003f06070 */
[----:B------:R-:W-:Y:S05]  /*0c80*/  @P0 BRA `(.L_x_4303) ;  /* 0x0000000000300947 */ /* 0x000fea0003800000 */
[----:B0-----:R-:W0:Y:S01]  /*0c90*/  LDC.64 R2, c[0x0][0x388] ;  /* 0x0000e200ff027b82 */ /* 0x001e220000000a00 */
[----:B------:R-:W-:Y:S02]  /*0ca0*/  IADD3 R11, PT, PT, R8, R5, RZ ;  /* 0x00000005080b7210 */ /* 0x000fe40007ffe0ff */
[----:B------:R-:W-:-:S03]  /*0cb0*/  IADD3 R5, PT, PT, R5, 0x80, RZ ;  /* 0x0000008005057810 */ /* 0x000fc60007ffe0ff */
[----:B0-----:R-:W-:-:S05]  /*0cc0*/  IMAD.WIDE.U32 R2, R11, 0x2, R2 ;  /* 0x000000020b027825 */ /* 0x001fca00078e0002 */
[----:B------:R1:W-:Y:S02]  /*0cd0*/  STG.E.U16 desc[UR4][R2.64], R14 ;  /* 0x0000000e02007986 */ /* 0x0003e4000c101504 */
.L_x_4302:
[----:B------:R-:W-:-:S13]  /*0ce0*/  ISETP.GE.U32.AND P0, PT, R5, R6, PT ;  /* 0x000000060500720c */ /* 0x000fda0003f06070 */
[----:B------:R-:W-:Y:S05]  /*0cf0*/  @P0 BRA `(.L_x_4304) ;  /* 0x0000000000340947 */ /* 0x000fea0003800000 */
[----:B01----:R-:W0:Y:S01]  /*0d00*/  LDC.64 R2, c[0x0][0x388] ;  /* 0x0000e200ff027b82 */ /* 0x003e220000000a00 */
[----:B------:R-:W-:Y:S01]  /*0d10*/  IMAD.IADD R11, R8, 0x1, R5 ;  /* 0x00000001080b7824 */ /* 0x000fe200078e0205 */
[----:B------:R-:W-:-:S03]  /*0d20*/  IADD3 R5, PT, PT, R5, 0x80, RZ ;  /* 0x0000008005057810 */ /* 0x000fc60007ffe0ff */
[----:B0-----:R-:W-:-:S05]  /*0d30*/  IMAD.WIDE.U32 R2, R11, 0x2, R2 ;  /* 0x000000020b027825 */ /* 0x001fca00078e0002 */
[----:B-----5:R1:W-:Y:S02]  /*0d40*/  STG.E.U16 desc[UR4][R2.64], R4 ;  /* 0x0000000402007986 */ /* 0x0203e4000c101504 */
.L_x_4303:
        /* <DEDUP_REMOVED lines=8> */
.L_x_4304:
[----:B------:R-:W-:Y:S05]  /*0dd0*/  BSYNC.RELIABLE B1 ;  /* 0x0000000000017941 */ /* 0x000fea0003800100 */
.L_x_4300:
[----:B------:R-:W-:-:S13]  /*0de0*/  ISETP.GE.U32.AND P0, PT, R5, R6, PT ;  /* 0x000000060500720c */ /* 0x000fda0003f06070 */
[----:B012---:R-:W0:Y:S01]  /*0df0*/  @!P0 LDC.64 R2, c[0x0][0x388] ;  /* 0x0000e200ff028b82 */ /* 0x007e220000000a00 */
[----:B------:R-:W-:Y:S02]  /*0e00*/  @!P0 IADD3 R11, PT, PT, R8, R5, RZ ;  /* 0x00000005080b8210 */ /* 0x000fe40007ffe0ff */
[----:B------:R-:W-:-:S03]  /*0e10*/  @!P0 IADD3 R5, PT, PT, R5, 0x80, RZ ;  /* 0x0000008005058810 */ /* 0x000fc60007ffe0ff */
[----:B0-----:R-:W-:-:S05]  /*0e20*/  @!P0 IMAD.WIDE.U32 R2, R11, 0x2, R2 ;  /* 0x000000020b028825 */ /* 0x001fca00078e0002 */
[----:B-----5:R2:W-:Y:S02]  /*0e30*/  @!P0 STG.E.U16 desc[UR4][R2.64], R9 ;  /* 0x0000000902008986 */ /* 0x0205e4000c101504 */
.L_x_4305:
[----:B------:R-:W-:Y:S05]  /*0e40*/  BSYNC.RECONVERGENT B0 ;  /* 0x0000000000007941 */ /* 0x000fea0003800200 */
.L_x_4299:
        /* <DEDUP_REMOVED lines=8> */
.L_x_4282:
[----:B------:R-:W0:Y:S01]  /*0ed0*/  S2R R0, SR_TID.X ;  /* 0x0000000000007919 */ /* 0x000e220000002100 */
[----:B------:R-:W1:Y:S02]  /*0ee0*/  LDC.64 R2, c[0x0][0x390] ;  /* 0x0000e400ff027b82 */ /* 0x000e640000000a00 */
[----:B-1----:R-:W-:-:S04]  /*0ef0*/  IMAD.WIDE.U32 R2, R8, 0x2, R2 ;  /* 0x0000000208027825 */ /* 0x002fc800078e0002 */
[----:B0-----:R-:W-:-:S05]  /*0f00*/  IMAD.WIDE.U32 R4, R0, 0x8, R2 ;  /* 0x0000000800047825 */ /* 0x001fca00078e0002 */
[----:B------:R-:W2:Y:S04]  /*0f10*/  LDG.E.64 R10, desc[UR4][R4.64] ;  /* 0x00000004040a7981 */ /* 0x000ea8000c1e1b00 */
[----:B------:R-:W3:Y:S01]  /*0f20*/  LDG.E.64 R2, desc[UR4][R4.64+0x400] ;  /* 0x0004000404027981 */ /* 0x000ee2000c1e1b00 */
[----:B------:R-:W0:Y:S01]  /*0f30*/  LDC.U16 R13, c[0x0][0x386] ;  /* 0x0000e180ff0d7b82 */ /* 0x000e220000000400 */
[--C-:B--2---:R-:W-:Y:S02]  /*0f40*/  HADD2.F32 R6, -RZ, R10.reuse.H0_H0 ;  /* 0x2000000aff067230 */ /* 0x104fe40000004100 */
[----:B------:R-:W-:Y:S02]  /*0f50*/  HADD2.F32 R7, -RZ, R10.H1_H1 ;  /* 0x3000000aff077230 */ /* 0x000fe40000004100 */
[----:B------:R-:W1:Y:S01]  /*0f60*/  MUFU.RCP R15, R6 ;  /* 0x00000006000f7308 */ /* 0x000e620000001000 */
[----:B------:R-:W-:-:S02]  /*0f70*/  HADD2.F32 R10, -RZ, R11.H0_H0 ;  /* 0x2000000bff0a7230 */ /* 0x000fc40000004100 */
[----:B------:R-:W-:Y:S02]  /*0f80*/  HADD2.F32 R12, -RZ, R11.H1_H1 ;  /* 0x3000000bff0c7230 */ /* 0x000fe40000004100 */
[--C-:B---3--:R-:W-:Y:S02]  /*0f90*/  HADD2.F32 R9, -RZ, R2.reuse.H0_H0 ;  /* 0x20000002ff097230 */ /* 0x108fe40000004100 */
[----:B------:R-:W-:Y:S01]  /*0fa0*/  HADD2.F32 R11, -RZ, R2.H1_H1 ;  /* 0x30000002ff0b7230 */ /* 0x000fe20000004100 */
[----:B------:R-:W2:Y:S01]  /*0fb0*/  MUFU.RCP R17, R7 ;  /* 0x0000000700117308 */ /* 0x000ea20000001000 */
[----:B0-----:R-:W-:Y:S02]  /*0fc0*/  HADD2.F32 R2, -RZ, R13.H0_H0 ;  /* 0x2000000dff027230 */ /* 0x001fe40000004100 */
[--C-:B------:R-:W-:Y:S02]  /*0fd0*/  HADD2.F32 R5, -RZ, R3.reuse.H1_H1 ;  /* 0x30000003ff057230 */ /* 0x100fe40000004100 */
[----:B------:R-:W-:-:S03]  /*0fe0*/  HADD2.F32 R13, -RZ, R3.H0_H0 ;  /* 0x20000003ff0d7230 */ /* 0x000fc60000004100 */
[----:B------:R-:W0:Y:S01]  /*0ff0*/  MUFU.RCP R19, R10 ;  /* 0x0000000a00137308 */ /* 0x000e220000001000 */
[----:B-1----:R-:W-:-:S05]  /*1000*/  FMUL.FTZ R4, R2, R15 ;  /* 0x0000000f02047220 */ /* 0x002fca0000410000 */
[----:B------:R-:W-:Y:S02]  /*1010*/  F2FP.F16.F32.PACK_AB R4, RZ, R4 ;  /* 0x00000004ff04723e */ /* 0x000fe400000000ff */
[----:B------:R-:W1:Y:S01]  /*1020*/  MUFU.RCP R21, R12 ;  /* 0x0000000c00157308 */ /* 0x000e620000001000 */
[----:B--2---:R-:W-:Y:S02]  /*1030*/  FMUL.FTZ R6, R2, R17 ;  /* 0x0000001102067220 */ /* 0x004fe40000410000 */
[----:B------:R-:W-:-:S03]  /*1040*/  HADD2.F32 R3, -RZ, R4.H0_H0 ;  /* 0x20000004ff037230 */ /* 0x000fc60000004100 */
[----:B------:R-:W-:Y:S02]  /*1050*/  F2FP.F16.F32.PACK_AB R6, RZ, R6 ;  /* 0x00000006ff06723e */ /* 0x000fe400000000ff */
[----:B------:R-:W2:Y:S01]  /*1060*/  MUFU.RCP R9, R9 ;  /* 0x0000000900097308 */ /* 0x000ea20000001000 */
[----:B0-----:R-:W-:Y:S02]  /*1070*/  FMUL.FTZ R10, R2, R19 ;  /* 0x00000013020a7220 */ /* 0x001fe40000410000 */
[----:B------:R-:W-:-:S03]  /*1080*/  HADD2.F32 R4, -RZ, R6.H0_H0 ;  /* 0x20000006ff047230 */ /* 0x000fc60000004100 */
[----:B------:R-:W-:Y:S02]  /*1090*/  F2FP.F16.F32.PACK_AB R10, RZ, R10 ;  /* 0x0000000aff0a723e */ /* 0x000fe400000000ff */
[----:B------:R2:W0:Y:S01]  /*10a0*/  MUFU.RCP R7, R13 ;  /* 0x0000000d00077308 */ /* 0x0004220000001000 */
[----:B-1----:R-:W-:Y:S02]  /*10b0*/  FMUL.FTZ R6, R2, R21 ;  /* 0x0000001502067220 */ /* 0x002fe40000410000 */
[----:B------:R-:W-:-:S03]  /*10c0*/  HADD2.F32 R12, -RZ, R10.H0_H0 ;  /* 0x2000000aff0c7230 */ /* 0x000fc60000004100 */
[----:B------:R-:W-:Y:S02]  /*10d0*/  F2FP.F16.F32.PACK_AB R6, RZ, R6 ;  /* 0x00000006ff06723e */ /* 0x000fe400000000ff */
[----:B------:R-:W1:Y:S01]  /*10e0*/  MUFU.RCP R5, R5 ;  /* 0x0000000500057308 */ /* 0x000e620000001000 */
[----:B--2---:R-:W-:Y:S02]  /*10f0*/  FMUL.FTZ R13, R2, R9 ;  /* 0x00000009020d7220 */ /* 0x004fe40000410000 */
[----:B------:R-:W-:-:S03]  /*1100*/  HADD2.F32 R10, -RZ, R6.H0_H0 ;  /* 0x20000006ff0a7230 */ /* 0x000fc60000004100 */
[----:B------:R-:W-:Y:S02]  /*1110*/  F2FP.F16.F32.PACK_AB R13, RZ, R13 ;  /* 0x0000000dff0d723e */ /* 0x000fe400000000ff */
[----:B------:R-:W2:Y:S01]  /*1120*/  MUFU.RCP R11, R11 ;  /* 0x0000000b000b7308 */ /* 0x000ea20000001000 */
[C---:B0-----:R-:W-:Y:S02]  /*1130*/  FMUL.FTZ R14, R2.reuse, R7 ;  /* 0x00000007020e7220 */ /* 0x041fe40000410000 */
[----:B------:R-:W0:Y:S01]  /*1140*/  LDC.64 R6, c[0x0][0x388] ;  /* 0x0000e200ff067b82 */ /* 0x000e220000000a00 */
[----:B------:R-:W-:Y:S02]  /*1150*/  HADD2.F32 R13, -RZ, R13.H0_H0 ;  /* 0x2000000dff0d7230 */ /* 0x000fe40000004100 */
[----:B------:R-:W-:Y:S02]  /*1160*/  F2FP.F16.F32.PACK_AB R14, RZ, R14 ;  /* 0x0000000eff0e723e */ /* 0x000fe400000000ff */
[----:B------:R-:W-:Y:S01]  /*1170*/  FRND.TRUNC R3, R3 ;  /* 0x0000000300037307 */ /* 0x000fe2000020d000 */
[----:B-1----:R-:W-:-:S02]  /*1180*/  FMUL.FTZ R5, R2, R5 ;  /* 0x0000000502057220 */ /* 0x002fc40000410000 */
[----:B------:R-:W-:-:S03]  /*1190*/  HADD2.F32 R14, -RZ, R14.H0_H0 ;  /* 0x2000000eff0e7230 */ /* 0x000fc60000004100 */
[----:B------:R-:W-:Y:S02]  /*11a0*/  F2FP.F16.F32.PACK_AB R5, RZ, R5 ;  /* 0x00000005ff05723e */ /* 0x000fe400000000ff */
[----:B------:R-:W1:Y:S01]  /*11b0*/  FRND.TRUNC R4, R4 ;  /* 0x0000000400047307 */ /* 0x000e62000020d000 */
[----:B--2---:R-:W-:Y:S02]  /*11c0*/  FMUL.FTZ R11, R2, R11 ;  /* 0x0000000b020b7220 */ /* 0x004fe40000410000 */
[----:B------:R-:W-:-:S03]  /*11d0*/  HADD2.F32 R5, -RZ, R5.H0_H0 ;  /* 0x20000005ff057230 */ /* 0x000fc60000004100 */
[----:B------:R-:W-:Y:S02]  /*11e0*/  F2FP.F16.F32.PACK_AB R11, RZ, R11 ;  /* 0x0000000bff0b723e */ /* 0x000fe400000000ff */
[----:B------:R-:W-:Y:S03]  /*11f0*/  FRND.TRUNC R9, R12 ;  /* 0x0000000c00097307 */ /* 0x000fe6000020d000 */
[----:B------:R-:W-:Y:S02]  /*1200*/  HADD2.F32 R11, -RZ, R11.H0_H0 ;  /* 0x2000000bff0b7230 */ /* 0x000fe40000004100 */
[----:B0-----:R-:W-:Y:S01]  /*1210*/  IMAD.WIDE.U32 R6, R8, 0x2, R6 ;  /* 0x0000000208067825 */ /* 0x001fe200078e0006 */
[----:B-1----:R-:W-:Y:S02]  /*1220*/  F2FP.F16.F32.PACK_AB R8, R4, R3 ;  /* 0x000000030408723e */ /* 0x002fe400000000ff */
        /* <DEDUP_REMOVED lines=12> */
.L_x_4306:
        /* <DEDUP_REMOVED lines=9> */
.L_x_23153:


//--------------------- .text._ZN2at6native29vectorized_elementwise_kernelILi8ENS0_13AUnaryFunctorIN3c104HalfES4_S4_ZZZNS0_15binary_internal21div_trunc_kernel_cudaERNS_18TensorIteratorBaseEENKUlvE1_clEvENKUlvE1_clEvEUlS4_S4_E_EESt5arrayIPcLm2EEEEviT0_T1_ --------------------------
	.section	.text._ZN2at6native29vectorized_elementwise_kernelILi8ENS0_13AUnaryFunctorIN3c104HalfES4_S4_ZZZNS0_15binary_internal21div_trunc_kernel_cudaERNS_18TensorIteratorBaseEENKUlvE1_clEvENKUlvE1_clEvEUlS4_S4_E_EESt5arrayIPcLm2EEEEviT0_T1_,"ax",@progbits
	.align	128
        .global         _ZN2at6native29vectorized_elementwise_kernelILi8ENS0_13AUnaryFunctorIN3c104HalfES4_S4_ZZZNS0_15binary_internal21div_trunc_kernel_cudaERNS_18TensorIteratorBaseEENKUlvE1_clEvENKUlvE1_clEvEUlS4_S4_E_EESt5arrayIPcLm2EEEEviT0_T1_
        .type           _ZN2at6native29vectorized_elementwise_kernelILi8ENS0_13AUnaryFunctorIN3c104HalfES4_S4_ZZZNS0_15binary_internal21div_trunc_kernel_cudaERNS_18TensorIteratorBaseEENKUlvE1_clEvENKUlvE1_clEvEUlS4_S4_E_EESt5arrayIPcLm2EEEEviT0_T1_,@function
        .size           _ZN2at6native29vectorized_elementwise_kernelILi8ENS0_13AUnaryFunctorIN3c104HalfES4_S4_ZZZNS0_15binary_internal21div_trunc_kernel_cudaERNS_18TensorIteratorBaseEENKUlvE1_clEvENKUlvE1_clEvEUlS4_S4_E_EESt5arrayIPcLm2EEEEviT0_T1_,(.L_x_23154 - _ZN2at6native29vectorized_elementwise_kernelILi8ENS0_13AUnaryFunctorIN3c104HalfES4_S4_ZZZNS0_15binary_internal21div_trunc_kernel_cudaERNS_18TensorIteratorBaseEENKUlvE1_clEvENKUlvE1_clEvEUlS4_S4_E_EESt5arrayIPcLm2EEEEviT0_T1_)
        .other          _ZN2at6native29vectorized_elementwise_kernelILi8ENS0_13AUnaryFunctorIN3c104HalfES4_S4_ZZZNS0_15binary_internal21div_trunc_kernel_cudaERNS_18TensorIteratorBaseEENKUlvE1_clEvENKUlvE1_clEvEUlS4_S4_E_EESt5arrayIPcLm2EEEEviT0_T1_,@"STO_CUDA_ENTRY STV_DEFAULT"
_ZN2at6native29vectorized_elementwise_kernelILi8ENS0_13AUnaryFunctorIN3c104HalfES4_S4_ZZZNS0_15binary_internal21div_trunc_kernel_cudaERNS_18TensorIteratorBaseEENKUlvE1_clEvENKUlvE1_clEvEUlS4_S4_E_EESt5arrayIPcLm2EEEEviT0_T1_:
.text._ZN2at6native29vectorized_elementwise_kernelILi8ENS0_13AUnaryFunctorIN3c104HalfES4_S4_ZZZNS0_15binary_internal21div_trunc_kernel_cudaERNS_18TensorIteratorBaseEENKUlvE1_clEvENKUlvE1_clEvEUlS4_S4_E_EESt5arrayIPcLm2EEEEviT0_T1_:
        /* <DEDUP_REMOVED lines=92> */
.L_x_4309:
[----:B------:R-:W-:Y:S05]  /*05c0*/  BSYNC.RECONVERGENT B0 ;  /* 0x0000000000007941 */ /* 0x000fea0003800200 */
.L_x_4308:
        /* <DEDUP_REMOVED lines=14> */
.L_x_4311:
[----:B------:R-:W-:Y:S05]  /*06b0*/  BSYNC.RECONVERGENT B0 ;  /* 0x0000000000007941 */ /* 0x000fea0003800200 */
.L_x_4310:
        /* <DEDUP_REMOVED lines=12> */
.L_x_4313:
[----:B------:R-:W-:Y:S05]  /*0780*/  BSYNC.RECONVERGENT B0 ;  /* 0x0000000000007941 */ /* 0x000fea0003800200 */
.L_x_4312:
        /* <DEDUP_REMOVED lines=11> */
.L_x_4315:
[----:B------:R-:W-:Y:S05]  /*0840*/  BSYNC.RECONVERGENT B0 ;  /* 0x0000000000007941 */ /* 0x000fea0003800200 */
.L_x_4314:
        /* <DEDUP_REMOVED lines=11> */
.L_x_4317:
[----:B------:R-:W-:Y:S05]  /*0900*/  BSYNC.RECONVERGENT B0 ;  /* 0x0000000000007941 */ /* 0x000fea0003800200 */
.L_x_4316:
        /* <DEDUP_REMOVED lines=11> */
.L_x_4319:
[----:B------:R-:W-:Y:S05]  /*09c0*/  BSYNC.RECONVERGENT B0 ;  /* 0x0000000000007941 */ /* 0x000fea0003800200 */
.L_x_4318:
        /* <DEDUP_REMOVED lines=11> */
.L_x_4321:
[----:B------:R-:W-:Y:S05]  /*0a80*/  BSYNC.RECONVERGENT B0 ;  /* 0x0000000000007941 */ /* 0x000fea0003800200 */
.L_x_4320:
        /* <DEDUP_REMOVED lines=11> */
.L_x_4323:
[----:B------:R-:W-:Y:S05]  /*0b40*/  BSYNC.RECONVERGENT B0 ;  /* 0x0000000000007941 */ /* 0x000fea0003800200 */
.L_x_4322:
        /* <DEDUP_REMOVED lines=18> */
.L_x_4326:
[----:B------:R-:W-:-:S13]  /*0c70*/  ISETP.GE.U32.AND P0, PT, R5, R6, PT ;  /* 0x000000060500720c */ /* 0x000fda0003f06070 */
[----:B------:R-:W-:Y:S05]  /*0c80*/  @P0 BRA `(.L_x_4328) ;  /* 0x0000000000300947 */ /* 0x000fea0003800000 */
[----:B0-----:R-:W0:Y:S01]  /*0c90*/  LDC.64 R2, c[0x0][0x388] ;  /* 0x0000e200ff027b82 */ /* 0x001e220000000a00 */
[----:B------:R-:W-:Y:S02]  /*0ca0*/  IADD3 R11, PT, PT, R8, R5, RZ ;  /* 0x00000005080b7210 */ /* 0x000fe40007ffe0ff */
[----:B------:R-:W-:-:S03]  /*0cb0*/  IADD3 R5, PT, PT, R5, 0x80, RZ ;  /* 0x0000008005057810 */ /* 0x000fc60007ffe0ff */
[----:B0-----:R-:W-:-:S05]  /*0cc0*/  IMAD.WIDE.U32 R2, R11, 0x2, R2 ;  /* 0x000000020b027825 */ /* 0x001fca00078e0002 */
[----:B------:R1:W-:Y:S02]  /*0cd0*/  STG.E.U16 desc[UR4][R2.64], R14 ;  /* 0x0000000e02007986 */ /* 0x0003e4000c101504 */
.L_x_4327:
[----:B------:R-:W-:-:S13]  /*0ce0*/  ISETP.GE.U32.AND P0, PT, R5, R6, PT ;  /* 0x000000060500720c */ /* 0x000fda0003f06070 */
[----:B------:R-:W-:Y:S05]  /*0cf0*/  @P0 BRA `(.L_x_4329) ;  /* 0x0000000000340947 */ /* 0x000fea0003800000 */
[----:B01----:R-:W0:Y:S01]  /*0d00*/  LDC.64 R2, c[0x0][0x388] ;  /* 0x0000e200ff027b82 */ /* 0x003e220000000a00 */
[----:B------:R-:W-:Y:S01]  /*0d10*/  IMAD.IADD R11, R8, 0x1, R5 ;  /* 0x00000001080b7824 */ /* 0x000fe200078e0205 */
[----:B------:R-:W-:-:S03]  /*0d20*/  IADD3 R5, PT, PT, R5, 0x80, RZ ;  /* 0x0000008005057810 */ /* 0x000fc60007ffe0ff */
[----:B0-----:R-:W-:-:S05]  /*0d30*/  IMAD.WIDE.U32 R2, R11, 0x2, R2 ;  /* 0x000000020b027825 */ /* 0x001fca00078e0002 */
[----:B-----5:R1:W-:Y:S02]  /*0d40*/  STG.E.U16 desc[UR4][R2.64], R4 ;  /* 0x0000000402007986 */ /* 0x0203e4000c101504 */
.L_x_4328:
        /* <DEDUP_REMOVED lines=8> */
.L_x_4329:
[----:B------:R-:W-:Y:S05]  /*0dd0*/  BSYNC.RELIABLE B1 ;  /* 0x0000000000017941 */ /* 0x000fea0003800100 */
.L_x_4325:
[----:B------:R-:W-:-:S13]  /*0de0*/  ISETP.GE.U32.AND P0, PT, R5, R6, PT ;  /* 0x000000060500720c */ /* 0x000fda0003f06070 */
[----:B012---:R-:W0:Y:S01]  /*0df0*/  @!P0 LDC.64 R2, c[0x0][0x388] ;  /* 0x0000e200ff028b82 */ /* 0x007e220000000a00 */
[----:B------:R-:W-:Y:S02]  /*0e00*/  @!P0 IADD3 R11, PT, PT, R8, R5, RZ ;  /* 0x00000005080b8210 */ /* 0x000fe40007ffe0ff */
[----:B------:R-:W-:-:S03]  /*0e10*/  @!P0 IADD3 R5, PT, PT, R5, 0x80, RZ ;  /* 0x0000008005058810 */ /* 0x000fc60007ffe0ff */
[----:B0-----:R-:W-:-:S05]  /*0e20*/  @!P0 IMAD.WIDE.U32 R2, R11, 0x2, R2 ;  /* 0x000000020b028825 */ /* 0x001fca00078e0002 */
[----:B-----5:R2:W-:Y:S02]  /*0e30*/  @!P0 STG.E.U16 desc[UR4][R2.64], R9 ;  /* 0x0000000902008986 */ /* 0x0205e4000c101504 */
.L_x_4330:
[----:B------:R-:W-:Y:S05]  /*0e40*/  BSYNC.RECONVERGENT B0 ;  /* 0x0000000000007941 */ /* 0x000fea0003800200 */
.L_x_4324:
        /* <DEDUP_REMOVED lines=8> */
.L_x_4307:
[----:B------:R-:W0:Y:S01]  /*0ed0*/  S2R R0, SR_TID.X ;  /* 0x0000000000007919 */ /* 0x000e220000002100 */
[----:B------:R-:W1:Y:S02]  /*0ee0*/  LDC.64 R2, c[0x0][0x390] ;  /* 0x0000e400ff027b82 */ /* 0x000e640000000a00 */
[----:B-1----:R-:W-:-:S04]  /*0ef0*/  IMAD.WIDE.U32 R2, R8, 0x2, R2 ;  /* 0x0000000208027825 */ /* 0x002fc800078e0002 */
[----:B0-----:R-:W-:-:S05]  /*0f00*/  IMAD.WIDE.U32 R2, R0, 0x10, R2 ;  /* 0x0000001000027825 */ /* 0x001fca00078e0002 */
[----:B------:R0:W2:Y:S01]  /*0f10*/  LDG.E.128 R4, desc[UR4][R2.64] ;  /* 0x0000000402047981 */ /* 0x0000a2000c1e1d00 */
[----:B------:R-:W0:Y:S02]  /*0f20*/  LDC.U16 R11, c[0x0][0x386] ;  /* 0x0000e180ff0b7b82 */ /* 0x000e240000000400 */
[----:B0-----:R-:W-:Y:S02]  /*0f30*/  HADD2.F32 R2, -RZ, R11.H0_H0 ;  /* 0x2000000bff027230 */ /* 0x001fe40000004100 */
[--C-:B--2---:R-:W-:Y:S02]  /*0f40*/  HADD2.F32 R12, -RZ, R5.reuse.H0_H0 ;  /* 0x20000005ff0c7230 */ /* 0x104fe40000004100 */
[----:B------:R-:W-:Y:S02]  /*0f50*/  HADD2.F32 R5, -RZ, R5.H1_H1 ;  /* 0x30000005ff057230 */ /* 0x000fe40000004100 */
[----:B------:R-:W0:Y:S01]  /*0f60*/  MUFU.RCP R19, R12 ;  /* 0x0000000c00137308 */ /* 0x000e220000001000 */
[----:B------:R-:W-:-:S02]  /*0f70*/  HADD2.F32 R9, -RZ, R6.H0_H0 ;  /* 0x20000006ff097230 */ /* 0x000fc40000004100 */
[----:B------:R-:W-:Y:S02]  /*0f80*/  HADD2.F32 R13, -RZ, R6.H1_H1 ;  /* 0x30000006ff0d7230 */ /* 0x000fe40000004100 */
[--C-:B------:R-:W-:Y:S02]  /*0f90*/  HADD2.F32 R10, -RZ, R4.reuse.H0_H0 ;  /* 0x20000004ff0a7230 */ /* 0x100fe40000004100 */
[----:B------:R-:W-:Y:S01]  /*0fa0*/  HADD2.F32 R11, -RZ, R7.H0_H0 ;  /* 0x20000007ff0b7230 */ /* 0x000fe20000004100 */
[----:B------:R-:W-:Y:S01]  /*0fb0*/  MUFU.RCP R21, R5 ;  /* 0x0000000500157308 */ /* 0x000fe20000001000 */
[----:B------:R-:W-:-:S07]  /*0fc0*/  HADD2.F32 R4, -RZ, R4.H1_H1 ;  /* 0x30000004ff047230 */ /* 0x000fce0000004100 */
[----:B------:R-:W1:Y:S01]  /*0fd0*/  MUFU.RCP R9, R9 ;  /* 0x0000000900097308 */ /* 0x000e620000001000 */
[----:B0-----:R-:W-:-:S05]  /*0fe0*/  FMUL.FTZ R6, R2, R19 ;  /* 0x0000001302067220 */ /* 0x001fca0000410000 */
[----:B------:R-:W-:Y:S02]  /*0ff0*/  F2FP.F16.F32.PACK_AB R6, RZ, R6 ;  /* 0x00000006ff06723e */ /* 0x000fe400000000ff */
[----:B------:R-:W-:Y:S03]  /*1000*/  MUFU.RCP R13, R13 ;  /* 0x0000000d000d7308 */ /* 0x000fe60000001000 */
[----:B------:R-:W-:-:S05]  /*1010*/  HADD2.F32 R12, -RZ, R6.H0_H0 ;  /* 0x20000006ff0c7230 */ /* 0x000fca0000004100 */
[----:B------:R0:W2:Y:S01]  /*1020*/  MUFU.RCP R15, R10 ;  /* 0x0000000a000f7308 */ /* 0x0000a20000001000 */
[----:B-1----:R-:W-:-:S05]  /*1030*/  FMUL.FTZ R6, R2, R9 ;  /* 0x0000000902067220 */ /* 0x002fca0000410000 */
[----:B------:R-:W-:Y:S02]  /*1040*/  F2FP.F16.F32.PACK_AB R6, RZ, R6 ;  /* 0x00000006ff06723e */ /* 0x000fe400000000ff */
[----:B------:R-:W1:Y:S01]  /*1050*/  MUFU.RCP R17, R4 ;  /* 0x0000000400117308 */ /* 0x000e620000001000 */
[----:B0-----:R-:W-:Y:S02]  /*1060*/  HADD2.F32 R10, -RZ, R7.H1_H1 ;  /* 0x30000007ff0a7230 */ /* 0x001fe40000004100 */
[----:B------:R-:W-:-:S05]  /*1070*/  FMUL.FTZ R7, R2, R21 ;  /* 0x0000001502077220 */ /* 0x000fca0000410000 */
[----:B------:R-:W-:Y:S01]  /*1080*/  F2FP.F16.F32.PACK_AB R7, RZ, R7 ;  /* 0x00000007ff07723e */ /* 0x000fe200000000ff */
[----:B------:R-:W0:Y:S01]  /*1090*/  MUFU.RCP R11, R11 ;  /* 0x0000000b000b7308 */ /* 0x000e220000001000 */
[----:B--2---:R-:W-:-:S05]  /*10a0*/  FMUL.FTZ R3, R2, R15 ;  /* 0x0000000f02037220 */ /* 0x004fca0000410000 */
[----:B------:R-:W-:Y:S02]  /*10b0*/  F2FP.F16.F32.PACK_AB R3, RZ, R3 ;  /* 0x00000003ff03723e */ /* 0x000fe400000000ff */
[----:B------:R2:W3:Y:S01]  /*10c0*/  MUFU.RCP R5, R10 ;  /* 0x0000000a00057308 */ /* 0x0004e20000001000 */
[----:B-1----:R-:W-:Y:S02]  /*10d0*/  FMUL.FTZ R4, R2, R17 ;  /* 0x0000001102047220 */ /* 0x002fe40000410000 */
[----:B------:R-:W-:-:S03]  /*10e0*/  HADD2.F32 R3, -RZ, R3.H0_H0 ;  /* 0x20000003ff037230 */ /* 0x000fc60000004100 */
[----:B------:R-:W-:Y:S02]  /*10f0*/  F2FP.F16.F32.PACK_AB R4, RZ, R4 ;  /* 0x00000004ff04723e */ /* 0x000fe400000000ff */
[----:B------:R-:W-:Y:S01]  /*1100*/  FRND.TRUNC R9, R12 ;  /* 0x0000000c00097307 */ /* 0x000fe2000020d000 */
[----:B--2---:R-:W-:Y:S02]  /*1110*/  HADD2.F32 R10, -RZ, R7.H0_H0 ;  /* 0x20000007ff0a7230 */ /* 0x004fe40000004100 */
[C---:B------:R-:W-:Y:S01]  /*1120*/  FMUL.FTZ R7, R2.reuse, R13 ;  /* 0x0000000d02077220 */ /* 0x040fe20000410000 */
[----:B------:R-:W-:Y:S02]  /*1130*/  HADD2.F32 R13, -RZ, R6.H0_H0 ;  /* 0x20000006ff0d7230 */ /* 0x000fe40000004100 */
[C---:B0-----:R-:W-:Y:S01]  /*1140*/  FMUL.FTZ R15, R2.reuse, R11 ;  /* 0x0000000b020f7220 */ /* 0x041fe20000410000 */
[----:B------:R-:W-:Y:S01]  /*1150*/  HADD2.F32 R4, -RZ, R4.H0_H0 ;  /* 0x20000004ff047230 */ /* 0x000fe20000004100 */
[----:B------:R-:W-:Y:S01]  /*1160*/  F2FP.F16.F32.PACK_AB R14, RZ, R7 ;  /* 0x00000007ff0e723e */ /* 0x000fe200000000ff */
[----:B------:R-:W-:Y:S01]  /*1170*/  FRND.TRUNC R3, R3 ;  /* 0x0000000300037307 */ /* 0x000fe2000020d000 */
[----:B------:R-:W0:Y:S01]  /*1180*/  LDC.64 R6, c[0x0][0x388] ;  /* 0x0000e200ff067b82 */ /* 0x000e220000000a00 */
[----:B---3--:R-:W-:Y:S01]  /*1190*/  FMUL.FTZ R5, R2, R5 ;  /* 0x0000000502057220 */ /* 0x008fe20000410000 */
[----:B------:R-:W-:Y:S01]  /*11a0*/  F2FP.F16.F32.PACK_AB R15, RZ, R15 ;  /* 0x0000000fff0f723e */ /* 0x000fe200000000ff */
[----:B------:R-:W-:-:S03]  /*11b0*/  HADD2.F32 R14, -RZ, R14.H0_H0 ;  /* 0x2000000eff0e7230 */ /* 0x000fc60000004100 */
[----:B------:R-:W-:Y:S01]  /*11c0*/  F2FP.F16.F32.PACK_AB R5, RZ, R5 ;  /* 0x00000005ff05723e */ /* 0x000fe200000000ff */
[----:B------:R-:W-:Y:S01]  /*11d0*/  HADD2.F32 R15, -RZ, R15.H0_H0 ;  /* 0x2000000fff0f7230 */ /* 0x000fe20000004100 */
[----:B------:R-:W1:Y:S03]  /*11e0*/  FRND.TRUNC R4, R4 ;  /* 0x0000000400047307 */ /* 0x000e66000020d000 */
[----:B------:R-:W-:-:S05]  /*11f0*/  HADD2.F32 R2, -RZ, R5.H0_H0 ;  /* 0x20000005ff027230 */ /* 0x000fca0000004100 */
[----:B------:R-:W2:Y:S01]  /*1200*/  FRND.TRUNC R10, R10 ;  /* 0x0000000a000a7307 */ /* 0x000ea2000020d000 */
[----:B-1----:R-:W-:-:S07]  /*1210*/  F2FP.F16.F32.PACK_AB R4, R4, R3 ;  /* 0x000000030404723e */ /* 0x002fce00000000ff */
[----:B------:R1:W-:Y:S01]  /*1220*/  FRND.TRUNC R11, R13 ;  /* 0x0000000d000b7307 */ /* 0x0003e2000020d000 */
[----:B0-----:R-:W-:Y:S01]  /*1230*/  IMAD.WIDE.U32 R6, R8, 0x2, R6 ;  /* 0x0000000208067825 */ /* 0x001fe200078e0006 */
[----:B--2---:R-:W-:-:S06]  /*1240*/  F2FP.F16.F32.PACK_AB R5, R10, R9 ;  /* 0x000000090a05723e */ /* 0x004fcc00000000ff */
[----:B------:R-:W0:Y:S01]  /*1250*/  FRND.TRUNC R14, R14 ;  /* 0x0000000e000e7307 */ /* 0x000e22000020d000 */
[----:B-1----:R-:W-:-:S07]  /*1260*/  IMAD.WIDE.U32 R12, R0, 0x10, R6 ;  /* 0x00000010000c7825 */ /* 0x002fce00078e0006 */
[----:B------:R-:W-:Y:S01]  /*1270*/  FRND.TRUNC R15, R15 ;  /* 0x0000000f000f7307 */ /* 0x000fe2000020d000 */
[----:B0-----:R-:W-:-:S07]  /*1280*/  F2FP.F16.F32.PACK_AB R6, R14, R11 ;  /* 0x0000000b0e06723e */ /* 0x001fce00000000ff */
[----:B------:R-:W0:Y:S02]  /*1290*/  FRND.TRUNC R2, R2 ;  /* 0x0000000200027307 */ /* 0x000e24000020d000 */
[----:B0-----:R-:W-:-:S05]  /*12a0*/  F2FP.F16.F32.PACK_AB R7, R2, R15 ;  /* 0x0000000f0207723e */ /* 0x001fca00000000ff */
[----:B------:R-:W-:Y:S01]  /*12b0*/  STG.E.128 desc[UR4][R12.64], R4 ;  /* 0x000000040c007986 */ /* 0x000fe2000c101d04 */
[----:B------:R-:W-:Y:S05]  /*12c0*/  EXIT ;  /* 0x000000000000794d */ /* 0x000fea0003800000 */
.L_x_4331:
        /* <DEDUP_REMOVED lines=11> */
.L_x_23154:


//--------------------- .text._ZN2at6native18elementwise_kernelILi128ELi4EZNS0_15gpu_kernel_implINS0_13BinaryFunctorIfffZZZNS0_15binary_internal21div_trunc_kernel_cudaERNS_18TensorIteratorBaseEENKUlvE1_clEvENKUlvE0_clEvEUlffE_EEEEvS6_RKT_EUliE_EEviT1_ --------------------------
	.section	.text._ZN2at6native18elementwise_kernelILi128ELi4EZNS0_15gpu_kernel_implINS0_13BinaryFunctorIfffZZZNS0_15binary_internal21div_trunc_kernel_cudaERNS_18TensorIteratorBaseEENKUlvE1_clEvENKUlvE0_clEvEUlffE_EEEEvS6_RKT_EUliE_EEviT1_,"ax",@progbits
	.align	128
        .global         _ZN2at6native18elementwise_kernelILi128ELi4EZNS0_15gpu_kernel_implINS0_13BinaryFunctorIfffZZZNS0_15binary_internal21div_trunc_kernel_cudaERNS_18TensorIteratorBaseEENKUlvE1_clEvENKUlvE0_clEvEUlffE_EEEEvS6_RKT_EUliE_EEviT1_
        .type           _ZN2at6native18elementwise_kernelILi128ELi4EZNS0_15gpu_kernel_implINS0_13BinaryFunctorIfffZZZNS0_15binary_internal21div_trunc_kernel_cudaERNS_18TensorIteratorBaseEENKUlvE1_clEvENKUlvE0_clEvEUlffE_EEEEvS6_RKT_EUliE_EEviT1_,@function
        .size           _ZN2at6native18elementwise_kernelILi128ELi4EZNS0_15gpu_kernel_implINS0_13BinaryFunctorIfffZZZNS0_15binary_internal21div_trunc_kernel_cudaERNS_18TensorIteratorBaseEENKUlvE1_clEvENKUlvE0_clEvEUlffE_EEEEvS6_RKT_EUliE_EEviT1_,(.L_x_23155 - _ZN2at6native18elementwise_kernelILi128ELi4EZNS0_15gpu_kernel_implINS0_13BinaryFunctorIfffZZZNS0_15binary_internal21div_trunc_kernel_cudaERNS_18TensorIteratorBaseEENKUlvE1_clEvENKUlvE0_clEvEUlffE_EEEEvS6_RKT_EUliE_EEviT1_)
        .other          _ZN2at6native18elementwise_kernelILi128ELi4EZNS0_15gpu_kernel_implINS0_13BinaryFunctorIfffZZZNS0_15binary_internal21div_trunc_kernel_cudaERNS_18TensorIteratorBaseEENKUlvE1_clEvENKUlvE0_clEvEUlffE_EEEEvS6_RKT_EUliE_EEviT1_,@"STO_CUDA_ENTRY STV_DEFAULT"
_ZN2at6native18elementwise_kernelILi128ELi4EZNS0_15gpu_kernel_implINS0_13BinaryFunctorIfffZZZNS0_15binary_internal21div_trunc_kernel_cudaERNS_18TensorIteratorBaseEENKUlvE1_clEvENKUlvE0_clEvEUlffE_EEEEvS6_RKT_EUliE_EEviT1_:
.text._ZN2at6native18elementwise_kernelILi128ELi4EZNS0_15gpu_kernel_implINS0_13BinaryFunctorIfffZZZNS0_15binary_internal21div_trunc_kernel_cudaERNS_18TensorIteratorBaseEENKUlvE1_clEvENKUlvE0_clEvEUlffE_EEEEvS6_RKT_EUliE_EEviT1_:
        /* <DEDUP_REMOVED lines=19> */
[----:B------:R-:W-:Y:S02]  /*0130*/  HFMA2 R16, -RZ, RZ, 0, 0 ;  /* 0x00000000ff107431 */ /* 0x000fe400000001ff */
        /* <DEDUP_REMOVED lines=351> */
.L_x_4334:
[----:B------:R-:W0:Y:S01]  /*1730*/  LDCU.64 UR6, c[0x0][0x5f0] ;  /* 0x0000be00ff0677ac */ /* 0x000e220008000a00 */
[----:B------:R-:W-:Y:S01]  /*1740*/  BSSY.RECONVERGENT B6, `(.L_x_4335) ;  /* 0x00000dd000067945 */ /* 0x000fe20003800200 */
        /* <DEDUP_REMOVED lines=14> */
[----:B--2---:R0:W1:Y:S01]  /*1830*/  I2F.S16 R19, R2 ;  /* 0x0000000200137306 */ /* 0x0040620000101400 */
[----:B------:R-:W-:Y:S05]  /*1840*/  BRA `(.L_x_4341) ;  /* 0x0000000c00307947 */ /* 0x000fea0003800000 */
.L_x_4339:
[----:B------:R-:W2:Y:S02]  /*1850*/  LDG.E.U8 R2, desc[UR36][R2.64] ;  /* 0x0000002402027981 */ /* 0x000ea4000c1e1100 */
[----:B--2---:R-:W-:Y:S01]  /*1860*/  I2FP.F32.U32 R19, R2 ;  /* 0x0000000200137245 */ /* 0x004fe20000201000 */
[----:B------:R-:W-:Y:S06]  /*1870*/  BRA `(.L_x_4341) ;  /* 0x0000000c00247947 */ /* 0x000fec0003800000 */
.L_x_4338:
[----:B------:R-:W-:-:S09]  /*1880*/  UISETP.NE.AND UP0, UPT, UR4, 0x2, UPT ;  /* 0x000000020400788c */ /* 0x000fd2000bf05270 */
[----:B------:R-:W-:Y:S05]  /*1890*/  BRA.U !UP0, `(.L_x_4342) ;  /* 0x0000000108287547 */ /* 0x000fea000b800000 */
[----:B------:R-:W-:-:S09]  /*18a0*/  UISETP.NE.AND UP0, UPT, UR4, 0x3, UPT ;  /* 0x000000030400788c */ /* 0x000fd2000bf05270 */
[----:B------:R-:W-:Y:S05]  /*18b0*/  BRA.U !UP0, `(.L_x_4343) ;  /* 0x0000000108147547 */ /* 0x000fea000b800000 */
[----:B------:R-:W-:-:S09]  /*18c0*/  UISETP.NE.AND UP0, UPT, UR4, 0x4, UPT ;  /* 0x000000040400788c */ /* 0x000fd2000bf05270 */
[----:B------:R-:W-:Y:S05]  /*18d0*/  BRA.U UP0, `(.L_x_4340) ;  /* 0x0000000900907547 */ /* 0x000fea000b800000 */
[----:B------:R-:W2:Y:S02]  /*18e0*/  LDG.E.64 R2, desc[UR36][R2.64] ;  /* 0x0000002402027981 */ /* 0x000ea4000c1e1b00 */
[----:B--2---:R4:W0:Y:S01]  /*18f0*/  I2F.S64 R19, R2 ;  /* 0x0000000200137312 */ /* 0x0048220000301400 */
[----:B------:R-:W-:Y:S05]  /*1900*/  BRA `(.L_x_4341) ;  /* 0x0000000c00007947 */ /* 0x000fea0003800000 */
.L_x_4343:
[----:B------:R-:W2:Y:S02]  /*1910*/  LDG.E R2, desc[UR36][R2.64] ;  /* 0x0000002402027981 */ /* 0x000ea4000c1e1900 */
[----:B--2---:R-:W-:Y:S01]  /*1920*/  I2FP.F32.S32 R19, R2 ;  /* 0x0000000200137245 */ /* 0x004fe20000201400 */
[----:B------:R-:W-:Y:S06]  /*1930*/  BRA `(.L_x_4341) ;  /* 0x0000000800f47947 */ /* 0x000fec0003800000 */
.L_x_4342:
[----:B------:R-:W2:Y:S02]  /*1940*/  LDG.E.U16 R2, desc[UR36][R2.64] ;  /* 0x0000002402027981 */ /* 0x000ea4000c1e1500 */
[----:B--2---:R0:W1:Y:S01]  /*1950*/  I2F.S16 R19, R2 ;  /* 0x0000000200137306 */ /* 0x0040620000101400 */
[----:B------:R-:W-:Y:S05]  /*1960*/  BRA `(.L_x_4341) ;  /* 0x0000000800e87947 */ /* 0x000fea0003800000 */
.L_x_4337:
[----:B------:R-:W-:-:S09]  /*1970*/  UISETP.GT.AND UP0, UPT, UR4, 0x6, UPT ;  /* 0x000000060400788c */ /* 0x000fd2000bf04270 */
[----:B------:R-:W-:Y:S05]  /*1980*/  BRA.U UP0, `(.L_x_4344) ;  /* 0x0000000100247547 */ /* 0x000fea000b800000 */
[----:B------:R-:W-:-:S09]  /*1990*/  UISETP.NE.AND UP0, UPT, UR4, 0x5, UPT ;  /* 0x000000050400788c */ /* 0x000fd2000bf05270 */
[----:B------:R-:W-:Y:S05]  /*19a0*/  BRA.U !UP0, `(.L_x_4345) ;  /* 0x0000000108107547 */ /* 0x000fea000b800000 */
[----:B------:R-:W-:-:S09]  /*19b0*/  UISETP.NE.AND UP0, UPT, UR4, 0x6, UPT ;  /* 0x000000060400788c */ /* 0x000fd2000bf05270 */
[----:B------:R-:W-:Y:S05]  /*19c0*/  BRA.U UP0, `(.L_x_4340) ;  /* 0x0000000900547547 */ /* 0x000fea000b800000 */
[----:B------:R2:W5:Y:S01]  /*19d0*/  LDG.E R19, desc[UR36][R2.64] ;  /* 0x0000002402137981 */ /* 0x000562000c1e1900 */
[----:B------:R-:W-:Y:S05]  /*19e0*/  BRA `(.L_x_4341) ;  /* 0x0000000800c87947 */ /* 0x000fea0003800000 */
.L_x_4345:
[----:B------:R-:W2:Y:S02]  /*19f0*/  LDG.E.U16 R2, desc[UR36][R2.64] ;  /* 0x0000002402027981 */ /* 0x000ea4000c1e1500 */
[----:B--2---:R-:W-:Y:S01]  /*1a00*/  HADD2.F32 R19, -RZ, R2.H0_H0 ;  /* 0x20000002ff137230 */ /* 0x004fe20000004100 */
[----:B------:R-:W-:Y:S06]  /*1a10*/  BRA `(.L_x_4341) ;  /* 0x0000000800bc7947 */ /* 0x000fec0003800000 */
.L_x_4344:
[----:B------:R-:W-:-:S09]  /*1a20*/  UISETP.NE.AND UP0, UPT, UR4, 0x7, UPT ;  /* 0x000000070400788c */ /* 0x000fd2000bf05270 */
[----:B------:R-:W-:Y:S05]  /*1a30*/  BRA.U !UP0, `(.L_x_4346) ;  /* 0x0000000108247547 */ /* 0x000fea000b800000 */
[----:B------:R-:W-:-:S09]  /*1a40*/  UISETP.NE.AND UP0, UPT, UR4, 0x8, UPT ;  /* 0x000000080400788c */ /* 0x000fd2000bf05270 */
[----:B------:R-:W-:Y:S05]  /*1a50*/  BRA.U !UP0, `(.L_x_4347) ;  /* 0x0000000108107547 */ /* 0x000fea000b800000 */
[----:B------:R-:W-:-:S09]  /*1a60*/  UISETP.NE.AND UP0, UPT, UR4, 0x9, UPT ;  /* 0x000000090400788c */ /* 0x000fd2000bf05270 */
[----:B------:R-:W-:Y:S05]  /*1a70*/  BRA.U UP0, `(.L_x_4340) ;  /* 0x0000000900287547 */ /* 0x000fea000b800000 */
[----:B------:R3:W5:Y:S01]  /*1a80*/  LDG.E R19, desc[UR36][R2.64] ;  /* 0x0000002402137981 */ /* 0x000762000c1e1900 */
[----:B------:R-:W-:Y:S05]  /*1a90*/  BRA `(.L_x_4341) ;  /* 0x00000008009c7947 */ /* 0x000fea0003800000 */
.L_x_4347:
[----:B------:R-:W2:Y:S02]  /*1aa0*/  LDG.E.U16 R2, desc[UR36][R2.64] ;  /* 0x0000002402027981 */ /* 0x000ea4000c1e1500 */
[----:B--2---:R-:W-:Y:S01]  /*1ab0*/  HADD2.F32 R19, -RZ, R2.H0_H0 ;  /* 0x20000002ff137230 */ /* 0x004fe20000004100 */
[----:B------:R-:W-:Y:S06]  /*1ac0*/  BRA `(.L_x_4341) ;  /* 0x0000000800907947 */ /* 0x000fec0003800000 */
.L_x_4346:
[----:B------:R-:W2:Y:S01]  /*1ad0*/  LDG.E.64 R2, desc[UR36][R2.64] ;  /* 0x0000002402027981 */ /* 0x000ea2000c1e1b00 */
[----:B------:R-:W-:Y:S01]  /*1ae0*/  UMOV UR4, 0xf0000000 ;  /* 0xf000000000047882 */ /* 0x000fe20000000000 */
[----:B------:R-:W-:Y:S01]  /*1af0*/  UMOV UR5, 0x380fffff ;  /* 0x380fffff00057882 */ /* 0x000fe20000000000 */
[----:B--2---:R-:W0:Y:S01]  /*1b00*/  F2F.F32.F64 R19, R2 ;  /* 0x0000000200137310 */ /* 0x004e220000301000 */
[----:B------:R-:W-:-:S14]  /*1b10*/  DSETP.GEU.AND P0, PT, |R2|, UR4, PT ;  /* 0x0000000402007e2a */ /* 0x000fdc000bf0e200 */
[----:B0-----:R-:W-:Y:S01]  /*1b20*/  @!P0 FMUL R19, R19, 1.175494350822287508e-38 ;  /* 0x0080000013138820 */ /* 0x001fe20000400000 */
[----:B------:R-:W-:Y:S06]  /*1b30*/  BRA `(.L_x_4341) ;  /* 0x0000000800747947 */ /* 0x000fec0003800000 */
.L_x_4336:
        /* <DEDUP_REMOVED lines=10> */
[----:B------:R-:W-:Y:S01]  /*1be0*/  FSEL R19, RZ, 1, !P0 ;  /* 0x3f800000ff137808 */ /* 0x000fe20004000000 */
[----:B------:R-:W-:Y:S08]  /*1bf0*/  BRA `(.L_x_4341) ;  /* 0x0000000800447947 */ /* 0x000ff00003800000 */
.L_x_4350:
[----:B------:R-:W2:Y:S01]  /*1c00*/  LDG.E.64 R2, desc[UR36][R2.64] ;  /* 0x0000002402027981 */ /* 0x000ea2000c1e1b00 */
[----:B------:R-:W-:Y:S01]  /*1c10*/  UMOV UR4, 0xf0000000 ;  /* 0xf000000000047882 */ /* 0x000fe20000000000 */
[----:B------:R-:W-:Y:S01]  /*1c20*/  UMOV UR5, 0x380fffff ;  /* 0x380fffff00057882 */ /* 0x000fe20000000000 */
[----:B--2---:R-:W0:Y:S01]  /*1c30*/  F2F.F32.F64 R19, R2 ;  /* 0x0000000200137310 */ /* 0x004e220000301000 */
[----:B------:R-:W-:-:S14]  /*1c40*/  DSETP.GEU.AND P0, PT, |R2|, UR4, PT ;  /* 0x0000000402007e2a */ /* 0x000fdc000bf0e200 */
[----:B0-----:R-:W-:Y:S01]  /*1c50*/  @!P0 FMUL R19, R19, 1.175494350822287508e-38 ;  /* 0x0080000013138820 */ /* 0x001fe20000400000 */
[----:B------:R-:W-:Y:S06]  /*1c60*/  BRA `(.L_x_4341) ;  /* 0x0000000800287947 */ /* 0x000fec0003800000 */
.L_x_4349:
        /* <DEDUP_REMOVED lines=14> */
[----:B------:R-:W-:Y:S01]  /*1d50*/  VIADD R5, R4, 0xfffffffc ;  /* 0xfffffffc04057836 */ /* 0x000fe20000000000 */
[----:B------:R-:W-:-:S04]  /*1d60*/  IADD3 R4, PT, PT, R0, 0x1000000, RZ ;  /* 0x0100000000047810 */ /* 0x000fc80007ffe0ff */
[----:B------:R-:W-:Y:S01]  /*1d70*/  SHF.L.U32 R6, R0, R5, RZ ;  /* 0x0000000500067219 */ /* 0x000fe200000006ff */
[----:B------:R-:W-:Y:S01]  /*1d80*/  IMAD.SHL.U32 R5, R5, 0x800000, RZ ;  /* 0x0080000005057824 */ /* 0x000fe200078e00ff */
[----:B------:R-:W-:-:S04]  /*1d90*/  SHF.R.S32.HI R4, RZ, 0x8, R4 ;  /* 0x00000008ff047819 */ /* 0x000fc80000011404 */
[----:B------:R-:W-:-:S05]  /*1da0*/  LEA.HI R5, R6, -R5, RZ, 0x1c ;  /* 0x8000000506057211 */ /* 0x000fca00078fe0ff */
[----:B------:R-:W-:-:S05]  /*1db0*/  VIADD R5, R5, 0x3c000000 ;  /* 0x3c00000005057836 */ /* 0x000fca0000000000 */
[----:B------:R-:W-:-:S04]  /*1dc0*/  LOP3.LUT R4, R5, 0x7f800000, R4, 0xf8, !PT ;  /* 0x7f80000005047812 */ /* 0x000fc800078ef804 */
[----:B------:R-:W-:-:S04]  /*1dd0*/  SEL R4, R4, RZ, P0 ;  /* 0x000000ff04047207 */ /* 0x000fc80000000000 */
[----:B------:R-:W-:Y:S01]  /*1de0*/  LOP3.LUT R19, R4, 0x80000000, R19, 0xf8, !PT ;  /* 0x8000000004137812 */ /* 0x000fe200078ef813 */
[----:B------:R-:W-:Y:S06]  /*1df0*/  BRA `(.L_x_4341) ;  /* 0x0000000400c47947 */ /* 0x000fec0003800000 */
.L_x_4352:
[----:B------:R-:W2:Y:S02]  /*1e00*/  LDG.E.U8 R2, desc[UR36][R2.64] ;  /* 0x0000002402027981 */ /* 0x000ea4000c1e1100 */
[C---:B--2---:R-:W-:Y:S01]  /*1e10*/  IMAD.SHL.U32 R4, R2.reuse, 0x2000000, RZ ;  /* 0x0200000002047824 */ /* 0x044fe200078e00ff */
[----:B------:R-:W-:-:S04]  /*1e20*/  SHF.L.U32 R5, R2, 0x8, RZ ;  /* 0x0000000802057819 */ /* 0x000fc800000006ff */
[----:B------:R-:W-:Y:S02]  /*1e30*/  ISETP.GT.U32.AND P0, PT, R4, 0x7ffffff, PT ;  /* 0x07ffffff0400780c */ /* 0x000fe40003f04070 */
[----:B------:R-:W-:-:S11]  /*1e40*/  PRMT R19, R5, 0x9910, RZ ;  /* 0x0000991005137816 */ /* 0x000fd600000000ff */
[----:B------:R-:W-:Y:S02]  /*1e50*/  @!P0 LOP3.LUT R0, R5, 0x7f00, RZ, 0xc0, !PT ;  /* 0x00007f0005008812 */ /* 0x000fe400078ec0ff */
[----:B------:R-:W-:Y:S02]  /*1e60*/  @P0 LEA.HI R4, R4, 0x70000000, RZ, 0x1c ;  /* 0x7000000004040811 */ /* 0x000fe400078fe0ff */
[----:B------:R-:W-:-:S05]  /*1e70*/  @!P0 LOP3.LUT R0, R0, 0x3f000000, RZ, 0xfc, !PT ;  /* 0x3f00000000008812 */ /* 0x000fca00078efcff */
[----:B------:R-:W-:Y:S01]  /*1e80*/  @!P0 FADD.FTZ R0, R0, -0.5 ;  /* 0xbf00000000008421 */ /* 0x000fe20000010000 */
[----:B------:R-:W-:-:S05]  /*1e90*/  @P0 FMUL.FTZ R0, R4, 1.9259299443872358531e-34 ;  /* 0x0780000004000820 */ /* 0x000fca0000410000 */
[----:B------:R-:W-:Y:S01]  /*1ea0*/  LOP3.LUT R19, R0, 0x80000000, R19, 0xf8, !PT ;  /* 0x8000000000137812 */ /* 0x000fe200078ef813 */
[----:B------:R-:W-:Y:S06]  /*1eb0*/  BRA `(.L_x_4341) ;  /* 0x0000000400947947 */ /* 0x000fec0003800000 */
.L_x_4351:
[----:B------:R-:W2:Y:S02]  /*1ec0*/  LDG.E.U16 R2, desc[UR36][R2.64] ;  /* 0x0000002402027981 */ /* 0x000ea4000c1e1500 */
[----:B--2---:R-:W-:Y:S01]  /*1ed0*/  IMAD.U32 R19, R2, 0x10000, RZ ;  /* 0x0001000002137824 */ /* 0x004fe200078e00ff */
[----:B------:R-:W-:Y:S06]  /*1ee0*/  BRA `(.L_x_4341) ;  /* 0x0000000400887947 */ /* 0x000fec0003800000 */
.L_x_4348:
        /* <DEDUP_REMOVED lines=9> */
[----:B--2---:R-:W-:Y:S01]  /*1f80*/  I2FP.F32.U32 R19, R2 ;  /* 0x0000000200137245 */ /* 0x004fe20000201000 */
[----:B------:R-:W-:Y:S06]  /*1f90*/  BRA `(.L_x_4341) ;  /* 0x00000004005c7947 */ /* 0x000fec0003800000 */
.L_x_4355:
[----:B------:R-:W2:Y:S01]  /*1fa0*/  LDG.E.U8 R3, desc[UR36][R2.64] ;  /* 0x0000002402037981 */ /* 0x000ea2000c1e1100 */
        /* <DEDUP_REMOVED lines=19> */
.L_x_4357:
[----:B------:R-:W-:Y:S05]  /*20e0*/  BSYNC.RECONVERGENT B0 ;  /* 0x0000000000007941 */ /* 0x000fea0003800200 */
.L_x_4356:
[----:B------:R-:W-:Y:S02]  /*20f0*/  SHF.L.U32 R0, R0, 0x14, RZ ;  /* 0x0000001400007819 */ /* 0x000fe400000006ff */
[----:B------:R-:W-:-:S04]  /*2100*/  LEA R2, R2, 0x3b800000, 0x17 ;  /* 0x3b80000002027811 */ /* 0x000fc800078eb8ff */
[----:B------:R-:W-:Y:S01]  /*2110*/  LOP3.LUT R19, R2, R0, R19, 0xfe, !PT ;  /* 0x0000000002137212 */ /* 0x000fe200078efe13 */
[----:B------:R-:W-:Y:S06]  /*2120*/  BRA `(.L_x_4341) ;  /* 0x0000000000f87947 */ /* 0x000fec0003800000 */
.L_x_4354:
[----:B------:R-:W2:Y:S01]  /*2130*/  LDG.E.U8 R3, desc[UR36][R2.64] ;  /* 0x0000002402037981 */ /* 0x000ea2000c1e1100 */
        /* <DEDUP_REMOVED lines=19> */
.L_x_4359:
[----:B------:R-:W-:Y:S05]  /*2270*/  BSYNC.RECONVERGENT B0 ;  /* 0x0000000000007941 */ /* 0x000fea0003800200 */
.L_x_4358:
[----:B------:R-:W-:Y:S01]  /*2280*/  IMAD.SHL.U32 R0, R0, 0x200000, RZ ;  /* 0x0020000000007824 */ /* 0x000fe200078e00ff */
[----:B------:R-:W-:-:S04]  /*2290*/  LEA R2, R2, 0x37800000, 0x17 ;  /* 0x3780000002027811 */ /* 0x000fc800078eb8ff */
[----:B------:R-:W-:Y:S01]  /*22a0*/  LOP3.LUT R19, R2, R0, R19, 0xfe, !PT ;  /* 0x0000000002137212 */ /* 0x000fe200078efe13 */
[----:B------:R-:W-:Y:S06]  /*22b0*/  BRA `(.L_x_4341) ;  /* 0x0000000000947947 */ /* 0x000fec0003800000 */
.L_x_4353:
[----:B------:R-:W-:-:S09]  /*22c0*/  UISETP.NE.AND UP0, UPT, UR4, 0x1c, UPT ;  /* 0x0000001c0400788c */ /* 0x000fd2000bf05270 */
[----:B------:R-:W-:Y:S05]  /*22d0*/  BRA.U !UP0, `(.L_x_4360) ;  /* 0x0000000108847547 */ /* 0x000fea000b800000 */
[----:B------:R-:W-:-:S09]  /*22e0*/  UISETP.NE.AND UP0, UPT, UR4, 0x1d, UPT ;  /* 0x0000001d0400788c */ /* 0x000fd2000bf05270 */
[----:B------:R-:W-:Y:S05]  /*22f0*/  BRA.U !UP0, `(.L_x_4361) ;  /* 0x0000000108707547 */ /* 0x000fea000b800000 */
[----:B------:R-:W-:-:S09]  /*2300*/  UISETP.NE.AND UP0, UPT, UR4, 0x2c, UPT ;  /* 0x0000002c0400788c */ /* 0x000fd2000bf05270 */
[----:B------:R-:W-:Y:S05]  /*2310*/  BRA.U !UP0, `(.L_x_4362) ;  /* 0x0000000108487547 */ /* 0x000fea000b800000 */
.L_x_4340:
        /* <DEDUP_REMOVED lines=8> */
[----:B0-----:R-:W-:Y:S01]  /*23a0*/  MOV R4, UR4 ;  /* 0x0000000400047c02 */ /* 0x001fe20008000f00 */
[----:B------:R-:W-:-:S02]  /*23b0*/  IMAD.U32 R5, RZ, RZ, UR5 ;  /* 0x00000005ff057e24 */ /* 0x000fc4000f8e00ff */
[----:B-1----:R-:W-:Y:S01]  /*23c0*/  IMAD.U32 R6, RZ, RZ, UR6 ;  /* 0x00000006ff067e24 */ /* 0x002fe2000f8e00ff */
[----:B------:R-:W-:Y:S01]  /*23d0*/  MOV R7, UR7 ;  /* 0x0000000700077c02 */ /* 0x000fe20008000f00 */
[----:B---3--:R-:W-:Y:S02]  /*23e0*/  IMAD.U32 R10, RZ, RZ, UR8 ;  /* 0x00000008ff0a7e24 */ /* 0x008fe4000f8e00ff */
[----:B------:R-:W-:-:S07]  /*23f0*/  IMAD.U32 R11, RZ, RZ, UR9 ;  /* 0x00000009ff0b7e24 */ /* 0x000fce000f8e00ff */
[----:B------:R-:W-:-:S07]  /*2400*/  LEPC R20, `(.L_x_4363) ;  /* 0x000000001014794e */ /* 0x000fce0000000000 */
[----:B--2---:R-:W-:Y:S05]  /*2410*/  CALL.ABS.NOINC R2 ;  /* 0x0000000002007343 */ /* 0x004fea0003c00000 */
.L_x_4363:
[----:B------:R-:W-:Y:S01]  /*2420*/  MOV R19, RZ ;  /* 0x000000ff00137202 */ /* 0x000fe20000000f00 */
[----:B------:R-:W-:Y:S06]  /*2430*/  BRA `(.L_x_4341) ;  /* 0x0000000000347947 */ /* 0x000fec0003800000 */
.L_x_4362:
[----:B------:R-:W2:Y:S01]  /*2440*/  LDG.E.U8 R2, desc[UR36][R2.64] ;  /* 0x0000002402027981 */ /* 0x000ea2000c1e1100 */
[----:B------:R-:W-:Y:S01]  /*2450*/  IMAD.MOV.U32 R19, RZ, RZ, 0x400000 ;  /* 0x00400000ff137424 */ /* 0x000fe200078e00ff */
[----:B--2---:R-:W-:-:S13]  /*2460*/  ISETP.NE.AND P0, PT, R2, RZ, PT ;  /* 0x000000ff0200720c */ /* 0x004fda0003f05270 */
[----:B------:R-:W-:Y:S05]  /*2470*/  @!P0 BRA `(.L_x_4341) ;  /* 0x0000000000248947 */ /* 0x000fea0003800000 */
[----:B------:R-:W-:-:S13]  /*2480*/  ISETP.NE.AND P0, PT, R2, 0xff, PT ;  /* 0x000000ff0200780c */ /* 0x000fda0003f05270 */
[----:B------:R-:W-:Y:S01]  /*2490*/  @!P0 IMAD.MOV.U32 R19, RZ, RZ, 0x7f800001 ;  /* 0x7f800001ff138424 */ /* 0x000fe200078e00ff */
[----:B------:R-:W-:Y:S01]  /*24a0*/  @P0 SHF.L.U32 R19, R2, 0x17, RZ ;  /* 0x0000001702130819 */ /* 0x000fe200000006ff */
[----:B------:R-:W-:Y:S06]  /*24b0*/  BRA `(.L_x_4341) ;  /* 0x0000000000147947 */ /* 0x000fec0003800000 */
.L_x_4361:
[----:B------:R-:W2:Y:S02]  /*24c0*/  LDG.E.64 R2, desc[UR36][R2.64] ;  /* 0x0000002402027981 */ /* 0x000ea4000c1e1b00 */
[----:B--2---:R0:W1:Y:S01]  /*24d0*/  I2F.U64 R19, R2 ;  /* 0x0000000200137312 */ /* 0x0040620000301000 */
[----:B------:R-:W-:Y:S05]  /*24e0*/  BRA `(.L_x_4341) ;  /* 0x0000000000087947 */ /* 0x000fea0003800000 */
.L_x_4360:
[----:B------:R-:W2:Y:S02]  /*24f0*/  LDG.E R2, desc[UR36][R2.64] ;  /* 0x0000002402027981 */ /* 0x000ea4000c1e1900 */
[----:B--2---:R-:W-:-:S07]  /*2500*/  I2FP.F32.U32 R19, R2 ;  /* 0x0000000200137245 */ /* 0x004fce0000201000 */
.L_x_4341:
[----:B------:R-:W-:Y:S05]  /*2510*/  BSYNC.RECONVERGENT B6 ;  /* 0x0000000000067941 */ /* 0x000fea0003800200 */
.L_x_4335:
[----:B------:R-:W0:Y:S01]  /*2520*/  LDCU.64 UR6, c[0x0][0x5f8] ;  /* 0x0000bf00ff0677ac */ /* 0x000e220008000a00 */
[----:B------:R-:W-:Y:S01]  /*2530*/  BSSY.RECONVERGENT B6, `(.L_x_4364) ;  /* 0x00000dd000067945 */ /* 0x000fe20003800200 */
[----:B------:R-:W-:-:S04]  /*2540*/  UPRMT UR4, UR42, 0x9910, URZ ;  /* 0x000099102a047896 */ /* 0x000fc800080000ff */
[----:B------:R-:W-:Y:S01]  /*2550*/  UISETP.GT.AND UP0, UPT, UR4, 0x9, UPT ;  /* 0x000000090400788c */ /* 0x000fe2000bf04270 */
[----:B0-234-:R-:W-:-:S05]  /*2560*/  IADD3 R2, P0, PT, R18, UR6, RZ ;  /* 0x0000000612027c10 */ /* 0x01dfca000ff1e0ff */
        /* <DEDUP_REMOVED lines=11> */
[----:B--2---:R0:W2:Y:S01]  /*2620*/  I2F.S16 R0, R2 ;  /* 0x0000000200007306 */ /* 0x0040a20000101400 */
[----:B------:R-:W-:Y:S05]  /*2630*/  BRA `(.L_x_4370) ;  /* 0x0000000c00307947 */ /* 0x000fea0003800000 */
.L_x_4368:
[----:B------:R-:W2:Y:S02]  /*2640*/  LDG.E.U8 R0, desc[UR36][R2.64] ;  /* 0x0000002402007981 */ /* 0x000ea4000c1e1100 */
[----:B--2---:R-:W-:Y:S01]  /*2650*/  I2FP.F32.U32 R0, R0 ;  /* 0x0000000000007245 */ /* 0x004fe20000201000 */
[----:B------:R-:W-:Y:S06]  /*2660*/  BRA `(.L_x_4370) ;  /* 0x0000000c00247947 */ /* 0x000fec0003800000 */
.L_x_4367:
[----:B------:R-:W-:-:S09]  /*2670*/  UISETP.NE.AND UP0, UPT, UR4, 0x2, UPT ;  /* 0x000000020400788c */ /* 0x000fd2000bf05270 */
[----:B------:R-:W-:Y:S05]  /*2680*/  BRA.U !UP0, `(.L_x_4371) ;  /* 0x0000000108287547 */ /* 0x000fea000b800000 */
[----:B------:R-:W-:-:S09]  /*2690*/  UISETP.NE.AND UP0, UPT, UR4, 0x3, UPT ;  /* 0x000000030400788c */ /* 0x000fd2000bf05270 */
[----:B------:R-:W-:Y:S05]  /*26a0*/  BRA.U !UP0, `(.L_x_4372) ;  /* 0x0000000108147547 */ /* 0x000fea000b800000 */
[----:B------:R-:W-:-:S09]  /*26b0*/  UISETP.NE.AND UP0, UPT, UR4, 0x4, UPT ;  /* 0x000000040400788c */ /* 0x000fd2000bf05270 */
[----:B------:R-:W-:Y:S05]  /*26c0*/  BRA.U UP0, `(.L_x_4369) ;  /* 0x0000000900907547 */ /* 0x000fea000b800000 */
[----:B------:R-:W2:Y:S02]  /*26d0*/  LDG.E.64 R2, desc[UR36][R2.64] ;  /* 0x0000002402027981 */ /* 0x000ea4000c1e1b00 */
[----:B--2---:R0:W2:Y:S01]  /*26e0*/  I2F.S64 R0, R2 ;  /* 0x0000000200007312 */ /* 0x0040a20000301400 */
[----:B------:R-:W-:Y:S05]  /*26f0*/  BRA `(.L_x_4370) ;  /* 0x0000000c00007947 */ /* 0x000fea0003800000 */
.L_x_4372:
[----:B------:R-:W2:Y:S02]  /*2700*/  LDG.E R0, desc[UR36][R2.64] ;  /* 0x0000002402007981 */ /* 0x000ea4000c1e1900 */
[----:B--2---:R-:W-:Y:S01]  /*2710*/  I2FP.F32.S32 R0, R0 ;  /* 0x0000000000007245 */ /* 0x004fe20000201400 */
[----:B------:R-:W-:Y:S06]  /*2720*/  BRA `(.L_x_4370) ;  /* 0x0000000800f47947 */ /* 0x000fec0003800000 */
.L_x_4371:
[----:B------:R-:W2:Y:S02]  /*2730*/  LDG.E.U16 R0, desc[UR36][R2.64] ;  /* 0x0000002402007981 */ /* 0x000ea4000c1e1500 */
[----:B--2---:R-:W0:Y:S01]  /*2740*/  I2F.S16 R0, R0 ;  /* 0x0000000000007306 */ /* 0x004e220000101400 */
[----:B------:R-:W-:Y:S05]  /*2750*/  BRA `(.L_x_4370) ;  /* 0x0000000800e87947 */ /* 0x000fea0003800000 */
.L_x_4366:
        /* <DEDUP_REMOVED lines=8> */
.L_x_4374:
[----:B------:R-:W2:Y:S02]  /*27e0*/  LDG.E.U16 R0, desc[UR36][R2.64] ;  /* 0x0000002402007981 */ /* 0x000ea4000c1e1500 */
[----:B--2---:R-:W-:Y:S01]  /*27f0*/  HADD2.F32 R0, -RZ, R0.H0_H0 ;  /* 0x20000000ff007230 */ /* 0x004fe20000004100 */
[----:B------:R-:W-:Y:S06]  /*2800*/  BRA `(.L_x_4370) ;  /* 0x0000000800bc7947 */ /* 0x000fec0003800000 */
.L_x_4373:
        /* <DEDUP_REMOVED lines=8> */
.L_x_4376:
[----:B------:R-:W2:Y:S02]  /*2890*/  LDG.E.U16 R0, desc[UR36][R2.64] ;  /* 0x0000002402007981 */ /* 0x000ea4000c1e1500 */
[----:B--2---:R-:W-:Y:S01]  /*28a0*/  HADD2.F32 R0, -RZ, R0.H0_H0 ;  /* 0x20000000ff007230 */ /* 0x004fe20000004100 */
[----:B------:R-:W-:Y:S06]  /*28b0*/  BRA `(.L_x_4370) ;  /* 0x0000000800907947 */ /* 0x000fec0003800000 */
.L_x_4375:
[----:B------:R-:W2:Y:S01]  /*28c0*/  LDG.E.64 R2, desc[UR36][R2.64] ;  /* 0x0000002402027981 */ /* 0x000ea2000c1e1b00 */
[----:B------:R-:W-:Y:S01]  /*28d0*/  UMOV UR4, 0xf0000000 ;  /* 0xf000000000047882 */ /* 0x000fe20000000000 */
[----:B------:R-:W-:Y:S01]  /*28e0*/  UMOV UR5, 0x380fffff ;  /* 0x380fffff00057882 */ /* 0x000fe20000000000 */
[----:B--2---:R-:W0:Y:S01]  /*28f0*/  F2F.F32.F64 R0, R2 ;  /* 0x0000000200007310 */ /* 0x004e220000301000 */
[----:B------:R-:W-:-:S14]  /*2900*/  DSETP.GEU.AND P0, PT, |R2|, UR4, PT ;  /* 0x0000000402007e2a */ /* 0x000fdc000bf0e200 */
[----:B0-----:R-:W-:Y:S01]  /*2910*/  @!P0 FMUL R0, R0, 1.175494350822287508e-38 ;  /* 0x0080000000008820 */ /* 0x001fe20000400000 */
[----:B------:R-:W-:Y:S06]  /*2920*/  BRA `(.L_x_4370) ;  /* 0x0000000800747947 */ /* 0x000fec0003800000 */
.L_x_4365:
        /* <DEDUP_REMOVED lines=12> */
.L_x_4379:
[----:B------:R-:W2:Y:S01]  /*29f0*/  LDG.E.64 R2, desc[UR36][R2.64] ;  /* 0x0000002402027981 */ /* 0x000ea2000c1e1b00 */
[----:B------:R-:W-:Y:S01]  /*2a00*/  UMOV UR4, 0xf0000000 ;  /* 0xf000000000047882 */ /* 0x000fe20000000000 */
[----:B------:R-:W-:Y:S01]  /*2a10*/  UMOV UR5, 0x380fffff ;  /* 0x380fffff00057882 */ /* 0x000fe20000000000 */
[----:B--2---:R-:W0:Y:S01]  /*2a20*/  F2F.F32.F64 R0, R2 ;  /* 0x0000000200007310 */ /* 0x004e220000301000 */
[----:B------:R-:W-:-:S14]  /*2a30*/  DSETP.GEU.AND P0, PT, |R2|, UR4, PT ;  /* 0x0000000402007e2a */ /* 0x000fdc000bf0e200 */
[----:B0-----:R-:W-:Y:S01]  /*2a40*/  @!P0 FMUL R0, R0, 1.175494350822287508e-38 ;  /* 0x0080000000008820 */ /* 0x001fe20000400000 */
[----:B------:R-:W-:Y:S06]  /*2a50*/  BRA `(.L_x_4370) ;  /* 0x0000000800287947 */ /* 0x000fec0003800000 */
.L_x_4378:
        /* <DEDUP_REMOVED lines=23> */
[----:B------:R-:W-:Y:S01]  /*2bd0*/  LOP3.LUT R0, R5, 0x80000000, R0, 0xf8, !PT ;  /* 0x8000000005007812 */ /* 0x000fe200078ef800 */
[----:B------:R-:W-:Y:S06]  /*2be0*/  BRA `(.L_x_4370) ;  /* 0x0000000400c47947 */ /* 0x000fec0003800000 */
.L_x_4381:
[----:B------:R-:W2:Y:S02]  /*2bf0*/  LDG.E.U8 R2, desc[UR36][R2.64] ;  /* 0x0000002402027981 */ /* 0x000ea4000c1e1100 */
[C---:B--2---:R-:W-:Y:S01]  /*2c00*/  SHF.L.U32 R4, R2.reuse, 0x19, RZ ;  /* 0x0000001902047819 */ /* 0x044fe200000006ff */
        /* <DEDUP_REMOVED lines=8> */
[----:B------:R-:W-:Y:S01]  /*2c90*/  LOP3.LUT R0, R0, 0x80000000, R5, 0xf8, !PT ;  /* 0x8000000000007812 */ /* 0x000fe200078ef805 */
[----:B------:R-:W-:Y:S06]  /*2ca0*/  BRA `(.L_x_4370) ;  /* 0x0000000400947947 */ /* 0x000fec0003800000 */
.L_x_4380:
[----:B------:R-:W2:Y:S02]  /*2cb0*/  LDG.E.U16 R0, desc[UR36][R2.64] ;  /* 0x0000002402007981 */ /* 0x000ea4000c1e1500 */
[----:B--2---:R-:W-:Y:S01]  /*2cc0*/  IMAD.U32 R0, R0, 0x10000, RZ ;  /* 0x0001000000007824 */ /* 0x004fe200078e00ff */
[----:B------:R-:W-:Y:S06]  /*2cd0*/  BRA `(.L_x_4370) ;  /* 0x0000000400887947 */ /* 0x000fec0003800000 */
.L_x_4377:
        /* <DEDUP_REMOVED lines=11> */
.L_x_4384:
[----:B------:R-:W2:Y:S01]  /*2d90*/  LDG.E.U8 R3, desc[UR36][R2.64] ;  /* 0x0000002402037981 */ /* 0x000ea2000c1e1100 */
        /* <DEDUP_REMOVED lines=19> */
.L_x_4386:
[----:B------:R-:W-:Y:S05]  /*2ed0*/  BSYNC.RECONVERGENT B0 ;  /* 0x0000000000007941 */ /* 0x000fea0003800200 */
.L_x_4385:
[----:B------:R-:W-:Y:S01]  /*2ee0*/  IMAD.SHL.U32 R0, R0, 0x100000, RZ ;  /* 0x0010000000007824 */ /* 0x000fe200078e00ff */
[----:B------:R-:W-:-:S04]  /*2ef0*/  LEA R2, R2, 0x3b800000, 0x17 ;  /* 0x3b80000002027811 */ /* 0x000fc800078eb8ff */
[----:B------:R-:W-:Y:S01]  /*2f00*/  LOP3.LUT R0, R2, R0, R7, 0xfe, !PT ;  /* 0x0000000002007212 */ /* 0x000fe200078efe07 */
[----:B------:R-:W-:Y:S06]  /*2f10*/  BRA `(.L_x_4370) ;  /* 0x0000000000f87947 */ /* 0x000fec0003800000 */
.L_x_4383:
        /* <DEDUP_REMOVED lines=20> */
.L_x_4388:
[----:B------:R-:W-:Y:S05]  /*3060*/  BSYNC.RECONVERGENT B0 ;  /* 0x0000000000007941 */ /* 0x000fea0003800200 */
.L_x_4387:
[----:B------:R-:W-:Y:S02]  /*3070*/  SHF.L.U32 R0, R0, 0x15, RZ ;  /* 0x0000001500007819 */ /* 0x000fe400000006ff */
[----:B------:R-:W-:-:S04]  /*3080*/  LEA R2, R2, 0x37800000, 0x17 ;  /* 0x3780000002027811 */ /* 0x000fc800078eb8ff */
[----:B------:R-:W-:Y:S01]  /*3090*/  LOP3.LUT R0, R2, R0, R7, 0xfe, !PT ;  /* 0x0000000002007212 */ /* 0x000fe200078efe07 */
[----:B------:R-:W-:Y:S06]  /*30a0*/  BRA `(.L_x_4370) ;  /* 0x0000000000947947 */ /* 0x000fec0003800000 */
.L_x_4382:
[----:B------:R-:W-:-:S09]  /*30b0*/  UISETP.NE.AND UP0, UPT, UR4, 0x1c, UPT ;  /* 0x0000001c0400788c */ /* 0x000fd2000bf05270 */
[----:B------:R-:W-:Y:S05]  /*30c0*/  BRA.U !UP0, `(.L_x_4389) ;  /* 0x0000000108847547 */ /* 0x000fea000b800000 */
[----:B------:R-:W-:-:S09]  /*30d0*/  UISETP.NE.AND UP0, UPT, UR4, 0x1d, UPT ;  /* 0x0000001d0400788c */ /* 0x000fd2000bf05270 */
[----:B------:R-:W-:Y:S05]  /*30e0*/  BRA.U !UP0, `(.L_x_4390) ;  /* 0x0000000108707547 */ /* 0x000fea000b800000 */
[----:B------:R-:W-:-:S09]  /*30f0*/  UISETP.NE.AND UP0, UPT, UR4, 0x2c, UPT ;  /* 0x0000002c0400788c */ /* 0x000fd2000bf05270 */
[----:B------:R-:W-:Y:S05]  /*3100*/  BRA.U !UP0, `(.L_x_4391) ;  /* 0x0000000108487547 */ /* 0x000fea000b800000 */
.L_x_4369:
[----:B------:R-:W-:Y:S01]  /*3110*/  MOV R2, 0x0 ;  /* 0x0000000000027802 */ /* 0x000fe20000000f00 */
[----:B------:R-:W0:Y:S01]  /*3120*/  LDCU.64 UR4, c[0x4][0x178] ;  /* 0x01002f00ff0477ac */ /* 0x000e220008000a00 */
[----:B------:R-:W-:Y:S02]  /*3130*/  HFMA2 R13, -RZ, RZ, 0, 0 ;  /* 0x00000000ff0d7431 */ /* 0x000fe400000001ff */
[----:B------:R-:W-:Y:S01]  /*3140*/  IMAD.MOV.U32 R8, RZ, RZ, 0x4e ;  /* 0x0000004eff087424 */ /* 0x000fe200078e00ff */
[----:B------:R-:W2:Y:S01]  /*3150*/  LDCU.64 UR6, c[0x4][0x180] ;  /* 0x01003000ff0677ac */ /* 0x000ea20008000a00 */
[----:B------:R-:W3:Y:S01]  /*3160*/  LDC.64 R2, c[0x4][R2] ;  /* 0x0100000002027b82 */ /* 0x000ee20000000a00 */
[----:B------:R-:W-:Y:S01]  /*3170*/  IMAD.MOV.U32 R12, RZ, RZ, 0x1 ;  /* 0x00000001ff0c7424 */ /* 0x000fe200078e00ff */
[----:B------:R-:W4:Y:S01]  /*3180*/  LDCU.64 UR8, c[0x4][0x68] ;  /* 0x01000d00ff0877ac */ /* 0x000f220008000a00 */
[----:B0-----:R-:W-:Y:S02]  /*3190*/  IMAD.U32 R4, RZ, RZ, UR4 ;  /* 0x00000004ff047e24 */ /* 0x001fe4000f8e00ff */
[----:B------:R-:W-:Y:S01]  /*31a0*/  IMAD.U32 R5, RZ, RZ, UR5 ;  /* 0x00000005ff057e24 */ /* 0x000fe2000f8e00ff */
[----:B--2---:R-:W-:Y:S01]  /*31b0*/  MOV R6, UR6 ;  /* 0x0000000600067c02 */ /* 0x004fe20008000f00 */
[----:B------:R-:W-:-:S02]  /*31c0*/  IMAD.U32 R7, RZ, RZ, UR7 ;  /* 0x00000007ff077e24 */ /* 0x000fc4000f8e00ff */
[----:B----4-:R-:W-:Y:S01]  /*31d0*/  IMAD.U32 R10, RZ, RZ, UR8 ;  /* 0x00000008ff0a7e24 */ /* 0x010fe2000f8e00ff */
[----:B------:R-:W-:-:S07]  /*31e0*/  MOV R11, UR9 ;  /* 0x00000009000b7c02 */ /* 0x000fce0008000f00 */
[----:B------:R-:W-:-:S07]  /*31f0*/  LEPC R20, `(.L_x_4392) ;  /* 0x000000001014794e */ /* 0x000fce0000000000 */
[----:B-1-3-5:R-:W-:Y:S05]  /*3200*/  CALL.ABS.NOINC R2 ;  /* 0x0000000002007343 */ /* 0x02afea0003c00000 */
.L_x_4392:
[----:B------:R-:W-:Y:S01]  /*3210*/  IMAD.MOV.U32 R0, RZ, RZ, RZ ;  /* 0x000000ffff007224 */ /* 0x000fe200078e00ff */
[----:B------:R-:W-:Y:S06]  /*3220*/  BRA `(.L_x_4370) ;  /* 0x0000000000347947 */ /* 0x000fec0003800000 */
.L_x_4391:
[----:B------:R-:W2:Y:S01]  /*3230*/  LDG.E.U8 R2, desc[UR36][R2.64] ;  /* 0x0000002402027981 */ /* 0x000ea2000c1e1100 */
[----:B------:R-:W-:Y:S01]  /*3240*/  IMAD.MOV.U32 R0, RZ, RZ, 0x400000 ;  /* 0x00400000ff007424 */ /* 0x000fe200078e00ff */
[----:B--2---:R-:W-:-:S13]  /*3250*/  ISETP.NE.AND P0, PT, R2, RZ, PT ;  /* 0x000000ff0200720c */ /* 0x004fda0003f05270 */
[----:B------:R-:W-:Y:S05]  /*3260*/  @!P0 BRA `(.L_x_4370) ;  /* 0x0000000000248947 */ /* 0x000fea0003800000 */
[----:B------:R-:W-:-:S13]  /*3270*/  ISETP.NE.AND P0, PT, R2, 0xff, PT ;  /* 0x000000ff0200780c */ /* 0x000fda0003f05270 */
[----:B------:R-:W-:Y:S01]  /*3280*/  @!P0 MOV R0, 0x7f800001 ;  /* 0x7f80000100008802 */ /* 0x000fe20000000f00 */
[----:B------:R-:W-:Y:S01]  /*3290*/  @P0 IMAD.SHL.U32 R0, R2, 0x800000, RZ ;  /* 0x0080000002000824 */ /* 0x000fe200078e00ff */
[----:B------:R-:W-:Y:S06]  /*32a0*/  BRA `(.L_x_4370) ;  /* 0x0000000000147947 */ /* 0x000fec0003800000 */
.L_x_4390:
[----:B------:R-:W2:Y:S02]  /*32b0*/  LDG.E.64 R2, desc[UR36][R2.64] ;  /* 0x0000002402027981 */ /* 0x000ea4000c1e1b00 */
[----:B--2---:R0:W2:Y:S01]  /*32c0*/  I2F.U64 R0, R2 ;  /* 0x0000000200007312 */ /* 0x0040a20000301000 */
[----:B------:R-:W-:Y:S05]  /*32d0*/  BRA `(.L_x_4370) ;  /* 0x0000000000087947 */ /* 0x000fea0003800000 */
.L_x_4389:
[----:B------:R-:W2:Y:S02]  /*32e0*/  LDG.E R0, desc[UR36][R2.64] ;  /* 0x0000002402007981 */ /* 0x000ea4000c1e1900 */
[----:B--2---:R-:W-:-:S07]  /*32f0*/  I2FP.F32.U32 R0, R0 ;  /* 0x0000000000007245 */ /* 0x004fce0000201000 */
.L_x_4370:
[----:B------:R-:W-:Y:S05]  /*3300*/  BSYNC.RECONVERGENT B6 ;  /* 0x0000000000067941 */ /* 0x000fea0003800200 */
.L_x_4364:
[----:B0-2--5:R-:W1:Y:S01]  /*3310*/  MUFU.RCP R0, R0 ;  /* 0x0000000000007308 */ /* 0x025e620000001000 */
[----:B------:R-:W3:Y:S01]  /*3320*/  LDCU.64 UR6, c[0x0][0x5e8] ;  /* 0x0000bd00ff0677ac */ /* 0x000ee20008000a00 */
[----:B------:R-:W-:-:S04]  /*3330*/  UPRMT UR4, UR43, 0x9910, URZ ;  /* 0x000099102b047896 */ /* 0x000fc800080000ff */
[----:B------:R-:W-:Y:S01]  /*3340*/  UISETP.GT.AND UP0, UPT, UR4, 0x9, UPT ;  /* 0x000000090400788c */ /* 0x000fe2000bf04270 */
[----:B-1----:R-:W-:Y:S01]  /*3350*/  FMUL.FTZ R5, R0, R19 ;  /* 0x0000001300057220 */ /* 0x002fe20000410000 */
[----:B---34-:R-:W-:-:S03]  /*3360*/  IADD3 R2, P0, PT, R16, UR6, RZ ;  /* 0x0000000610027c10 */ /* 0x018fc6000ff1e0ff */
[----:B------:R0:W1:Y:S02]  /*3370*/  FRND.TRUNC R4, R5 ;  /* 0x0000000500047307 */ /* 0x000064000020d000 */
[----:B------:R-:W-:Y:S02]  /*3380*/  IMAD.X R3, RZ, RZ, UR7, P0 ;  /* 0x00000007ff037e24 */ /* 0x000fe400080e06ff */
        /* <DEDUP_REMOVED lines=9> */
[----:B0-----:R-:W0:Y:S02]  /*3420*/  F2I.TRUNC.NTZ R5, R5 ;  /* 0x0000000500057305 */ /* 0x001e24000020f100 */
[----:B0-----:R0:W-:Y:S01]  /*3430*/  STG.E.U8 desc[UR36][R2.64], R5 ;  /* 0x0000000502007986 */ /* 0x0011e2000c101124 */
[----:B------:R-:W-:Y:S05]  /*3440*/  BRA `(.L_x_4398) ;  /* 0x0000000c00387947 */ /* 0x000fea0003800000 */
.L_x_4396:
[----:B01----:R-:W0:Y:S02]  /*3450*/  F2I.S64.TRUNC R4, R5 ;  /* 0x0000000500047311 */ /* 0x003e24000020d900 */
[----:B0-----:R0:W-:Y:S01]  /*3460*/  STG.E.U8 desc[UR36][R2.64], R4 ;  /* 0x0000000402007986 */ /* 0x0011e2000c101124 */
[----:B------:R-:W-:Y:S05]  /*3470*/  BRA `(.L_x_4398) ;  /* 0x0000000c002c7947 */ /* 0x000fea0003800000 */
.L_x_4395:
[----:B------:R-:W-:-:S09]  /*3480*/  UISETP.NE.AND UP0, UPT, UR4, 0x2, UPT ;  /* 0x000000020400788c */ /* 0x000fd2000bf05270 */
[----:B------:R-:W-:Y:S05]  /*3490*/  BRA.U !UP0, `(.L_x_4399) ;  /* 0x0000000108287547 */ /* 0x000fea000b800000 */
[----:B------:R-:W-:-:S09]  /*34a0*/  UISETP.NE.AND UP0, UPT, UR4, 0x3, UPT ;  /* 0x000000030400788c */ /* 0x000fd2000bf05270 */
[----:B------:R-:W-:Y:S05]  /*34b0*/  BRA.U !UP0, `(.L_x_4400) ;  /* 0x0000000108147547 */ /* 0x000fea000b800000 */
[----:B------:R-:W-:-:S09]  /*34c0*/  UISETP.NE.AND UP0, UPT, UR4, 0x4, UPT ;  /* 0x000000040400788c */ /* 0x000fd2000bf05270 */
[----:B------:R-:W-:Y:S05]  /*34d0*/  BRA.U UP0, `(.L_x_4397) ;  /* 0x0000000900807547 */ /* 0x000fea000b800000 */
[----:B01----:R-:W0:Y:S02]  /*34e0*/  F2I.S64.TRUNC R4, R5 ;  /* 0x0000000500047311 */ /* 0x003e24000020d900 */
[----:B0-----:R0:W-:Y:S01]  /*34f0*/  STG.E.64 desc[UR36][R2.64], R4 ;  /* 0x0000000402007986 */ /* 0x0011e2000c101b24 */
[----:B------:R-:W-:Y:S05]  /*3500*/  BRA `(.L_x_4398) ;  /* 0x0000000c00087947 */ /* 0x000fea0003800000 */
.L_x_4400:
[----:B0-----:R-:W0:Y:S02]  /*3510*/  F2I.TRUNC.NTZ R5, R5 ;  /* 0x0000000500057305 */ /* 0x001e24000020f100 */
[----:B0-----:R0:W-:Y:S01]  /*3520*/  STG.E desc[UR36][R2.64], R5 ;  /* 0x0000000502007986 */ /* 0x0011e2000c101924 */
[----:B------:R-:W-:Y:S05]  /*3530*/  BRA `(.L_x_4398) ;  /* 0x0000000800fc7947 */ /* 0x000fea0003800000 */
.L_x_4399:
[----:B0-----:R-:W0:Y:S02]  /*3540*/  F2I.TRUNC.NTZ R5, R5 ;  /* 0x0000000500057305 */ /* 0x001e24000020f100 */
[----:B0-----:R0:W-:Y:S01]  /*3550*/  STG.E.U16 desc[UR36][R2.64], R5 ;  /* 0x0000000502007986 */ /* 0x0011e2000c101524 */
[----:B------:R-:W-:Y:S05]  /*3560*/  BRA `(.L_x_4398) ;  /* 0x0000000800f07947 */ /* 0x000fea0003800000 */
.L_x_4394:
[----:B------:R-:W-:-:S09]  /*3570*/  UISETP.GT.AND UP0, UPT, UR4, 0x6, UPT ;  /* 0x000000060400788c */ /* 0x000fd2000bf04270 */
[----:B------:R-:W-:Y:S05]  /*3580*/  BRA.U UP0, `(.L_x_4401) ;  /* 0x0000000100247547 */ /* 0x000fea000b800000 */
[----:B------:R-:W-:-:S09]  /*3590*/  UISETP.NE.AND UP0, UPT, UR4, 0x5, UPT ;  /* 0x000000050400788c */ /* 0x000fd2000bf05270 */
[----:B------:R-:W-:Y:S05]  /*35a0*/  BRA.U !UP0, `(.L_x_4402) ;  /* 0x0000000108107547 */ /* 0x000fea000b800000 */
[----:B------:R-:W-:-:S09]  /*35b0*/  UISETP.NE.AND UP0, UPT, UR4, 0x6, UPT ;  /* 0x000000060400788c */ /* 0x000fd2000bf05270 */
[----:B------:R-:W-:Y:S05]  /*35c0*/  BRA.U UP0, `(.L_x_4397) ;  /* 0x0000000900447547 */ /* 0x000fea000b800000 */
[----:B-1----:R2:W-:Y:S01]  /*35d0*/  STG.E desc[UR36][R2.64], R4 ;  /* 0x0000000402007986 */ /* 0x0025e2000c101924 */
[----:B------:R-:W-:Y:S05]  /*35e0*/  BRA `(.L_x_4398) ;  /* 0x0000000800d07947 */ /* 0x000fea0003800000 */
.L_x_4402:
[----:B-1----:R-:W-:-:S05]  /*35f0*/  F2FP.F16.F32.PACK_AB R4, RZ, R4 ;  /* 0x00000004ff04723e */ /* 0x002fca00000000ff */
[----:B------:R1:W-:Y:S01]  /*3600*/  STG.E.U16 desc[UR36][R2.64], R4 ;  /* 0x0000000402007986 */ /* 0x0003e2000c101524 */
[----:B------:R-:W-:Y:S05]  /*3610*/  BRA `(.L_x_4398) ;  /* 0x0000000800c47947 */ /* 0x000fea0003800000 */
.L_x_4401:
[----:B------:R-:W-:-:S09]  /*3620*/  UISETP.NE.AND UP0, UPT, UR4, 0x7, UPT ;  /* 0x000000070400788c */ /* 0x000fd2000bf05270 */
[----:B------:R-:W-:Y:S05]  /*3630*/  BRA.U !UP0, `(.L_x_4403) ;  /* 0x00000001082c7547 */ /* 0x000fea000b800000 */
[----:B------:R-:W-:-:S09]  /*3640*/  UISETP.NE.AND UP0, UPT, UR4, 0x8, UPT ;  /* 0x000000080400788c */ /* 0x000fd2000bf05270 */
[----:B------:R-:W-:Y:S05]  /*3650*/  BRA.U !UP0, `(.L_x_4404) ;  /* 0x0000000108147547 */ /* 0x000fea000b800000 */
[----:B------:R-:W-:-:S09]  /*3660*/  UISETP.NE.AND UP0, UPT, UR4, 0x9, UPT ;  /* 0x000000090400788c */ /* 0x000fd2000bf05270 */
[----:B------:R-:W-:Y:S05]  /*3670*/  BRA.U UP0, `(.L_x_4397) ;  /* 0x0000000900187547 */ /* 0x000fea000b800000 */
[----:B0-----:R-:W-:-:S05]  /*3680*/  HFMA2 R5, -RZ, RZ, 0, 0 ;  /* 0x00000000ff057431 */ /* 0x001fca00000001ff */
[----:B-1----:R4:W-:Y:S01]  /*3690*/  STG.E.64 desc[UR36][R2.64], R4 ;  /* 0x0000000402007986 */ /* 0x0029e2000c101b24 */
[----:B------:R-:W-:Y:S05]  /*36a0*/  BRA `(.L_x_4398) ;  /* 0x0000000800a07947 */ /* 0x000fea0003800000 */
.L_x_4404:
[----:B01----:R-:W-:-:S04]  /*36b0*/  F2FP.F16.F32.PACK_AB R5, RZ, R4 ;  /* 0x00000004ff05723e */ /* 0x003fc800000000ff */
[----:B------:R-:W-:-:S05]  /*36c0*/  PRMT R5, R5, 0x5410, RZ ;  /* 0x0000541005057816 */ /* 0x000fca00000000ff */
[----:B------:R3:W-:Y:S01]  /*36d0*/  STG.E desc[UR36][R2.64], R5 ;  /* 0x0000000502007986 */ /* 0x0007e2000c101924 */
[----:B------:R-:W-:Y:S05]  /*36e0*/  BRA `(.L_x_4398) ;  /* 0x0000000800907947 */ /* 0x000fea0003800000 */
.L_x_4403:
[----:B-1----:R-:W-:-:S06]  /*36f0*/  FMUL.FTZ R4, R4, 1 ;  /* 0x3f80000004047820 */ /* 0x002fcc0000410000 */
[----:B0-----:R-:W0:Y:S02]  /*3700*/  F2F.F64.F32 R4, R4 ;  /* 0x0000000400047310 */ /* 0x001e240000201800 */
[----:B0-----:R0:W-:Y:S01]  /*3710*/  STG.E.64 desc[UR36][R2.64], R4 ;  /* 0x0000000402007986 */ /* 0x0011e2000c101b24 */
[----:B------:R-:W-:Y:S05]  /*3720*/  BRA `(.L_x_4398) ;  /* 0x0000000800807947 */ /* 0x000fea0003800000 */
.L_x_4393:
        /* <DEDUP_REMOVED lines=8> */
[----:B-1----:R-:W-:-:S04]  /*37b0*/  FSETP.NEU.FTZ.AND P0, PT, R4, RZ, PT ;  /* 0x000000ff0400720b */ /* 0x002fc80003f1d000 */
[----:B0-----:R-:W-:-:S05]  /*37c0*/  SEL R5, RZ, 0x1, !P0 ;  /* 0x00000001ff057807 */ /* 0x001fca0004000000 */
[----:B------:R0:W-:Y:S01]  /*37d0*/  STG.E.U8 desc[UR36][R2.64], R5 ;  /* 0x0000000502007986 */ /* 0x0001e2000c101124 */
[----:B------:R-:W-:Y:S05]  /*37e0*/  BRA `(.L_x_4398) ;  /* 0x0000000800507947 */ /* 0x000fea0003800000 */
.L_x_4407:
[----:B-1----:R-:W-:Y:S01]  /*37f0*/  FMUL.FTZ R4, R4, 1 ;  /* 0x3f80000004047820 */ /* 0x002fe20000410000 */
[----:B------:R-:W-:-:S05]  /*3800*/  CS2R R6, SRZ ;  /* 0x0000000000067805 */ /* 0x000fca000001ff00 */
[----:B0-----:R-:W0:Y:S02]  /*3810*/  F2F.F64.F32 R4, R4 ;  /* 0x0000000400047310 */ /* 0x001e240000201800 */
[----:B0-----:R0:W-:Y:S01]  /*3820*/  STG.E.128 desc[UR36][R2.64], R4 ;  /* 0x0000000402007986 */ /* 0x0011e2000c101d24 */
[----:B------:R-:W-:Y:S05]  /*3830*/  BRA `(.L_x_4398) ;  /* 0x00000008003c7947 */ /* 0x000fea0003800000 */
.L_x_4406:
[----:B------:R-:W-:-:S09]  /*3840*/  UISETP.NE.AND UP0, UPT, UR4, 0xf, UPT ;  /* 0x0000000f0400788c */ /* 0x000fd2000bf05270 */
[----:B------:R-:W-:Y:S05]  /*3850*/  BRA.U !UP0, `(.L_x_4408) ;  /* 0x0000000108987547 */ /* 0x000fea000b800000 */
[----:B------:R-:W-:-:S09]  /*3860*/  UISETP.NE.AND UP0, UPT, UR4, 0x17, UPT ;  /* 0x000000170400788c */ /* 0x000fd2000bf05270 */
[----:B------:R-:W-:Y:S05]  /*3870*/  BRA.U !UP0, `(.L_x_4409) ;  /* 0x0000000108487547 */ /* 0x000fea000b800000 */
[----:B------:R-:W-:-:S09]  /*3880*/  UISETP.NE.AND UP0, UPT, UR4, 0x18, UPT ;  /* 0x000000180400788c */ /* 0x000fd2000bf05270 */
[----:B------:R-:W-:Y:S05]  /*3890*/  BRA.U UP0, `(.L_x_4397) ;  /* 0x0000000500907547 */ /* 0x000fea000b800000 */
[----:B-1----:R-:W-:Y:S01]  /*38a0*/  LOP3.LUT R6, R4, 0x7fffffff, RZ, 0xc0, !PT ;  /* 0x7fffffff04067812 */ /* 0x002fe200078ec0ff */
[----:B------:R-:W-:Y:S01]  /*38b0*/  BSSY.RECONVERGENT B0, `(.L_x_4410) ;  /* 0x000000b000007945 */ /* 0x000fe20003800200 */
[----:B------:R-:W-:Y:S01]  /*38c0*/  SHF.R.U32.HI R7, RZ, 0x18, R4 ;  /* 0x00000018ff077819 */ /* 0x000fe20000011604 */
[----:B------:R-:W-:Y:S01]  /*38d0*/  IMAD.MOV.U32 R0, RZ, RZ, 0x7f ;  /* 0x0000007fff007424 */ /* 0x000fe200078e00ff */
        /* <DEDUP_REMOVED lines=8> */
.L_x_4411:
[----:B------:R-:W-:Y:S05]  /*3960*/  BSYNC.RECONVERGENT B0 ;  /* 0x0000000000007941 */ /* 0x000fea0003800200 */
.L_x_4410:
[----:B------:R-:W-:-:S05]  /*3970*/  LOP3.LUT R7, R0, 0x80, R7, 0xf8, !PT ;  /* 0x0000008000077812 */ /* 0x000fca00078ef807 */
[----:B------:R1:W-:Y:S01]  /*3980*/  STG.E.U8 desc[UR36][R2.64], R7 ;  /* 0x0000000702007986 */ /* 0x0003e2000c101124 */
[----:B------:R-:W-:Y:S05]  /*3990*/  BRA `(.L_x_4398) ;  /* 0x0000000400e47947 */ /* 0x000fea0003800000 */
.L_x_4409:
[----:B-1----:R-:W-:Y:S01]  /*39a0*/  LOP3.LUT R6, R4, 0x7fffffff, RZ, 0xc0, !PT ;  /* 0x7fffffff04067812 */ /* 0x002fe200078ec0ff */
[----:B------:R-:W-:Y:S01]  /*39b0*/  BSSY.RECONVERGENT B0, `(.L_x_4412) ;  /* 0x000000d000007945 */ /* 0x000fe20003800200 */
        /* <DEDUP_REMOVED lines=8> */
[----:B0-----:R-:W-:Y:S01]  /*3a40*/  @P0 LOP3.LUT R5, R0, 0x1, RZ, 0xc0, !PT ;  /* 0x0000000100050812 */ /* 0x001fe200078ec0ff */
[----:B------:R-:W-:-:S03]  /*3a50*/  @!P0 FADD.FTZ R0, R6, 128 ;  /* 0x4300000006008421 */ /* 0x000fc60000010000 */
[----:B------:R-:W-:-:S04]  /*3a60*/  @P0 IADD3 R5, PT, PT, R4, 0x80fffff, R5 ;  /* 0x080fffff04050810 */ /* 0x000fc80007ffe005 */
[----:B------:R-:W-:-:S07]  /*3a70*/  @P0 SHF.R.U32.HI R0, RZ, 0x15, R5 ;  /* 0x00000015ff000819 */ /* 0x000fce0000011605 */
.L_x_4413:
[----:B------:R-:W-:Y:S05]  /*3a80*/  BSYNC.RECONVERGENT B0 ;  /* 0x0000000000007941 */ /* 0x000fea0003800200 */
.L_x_4412:
[----:B0-----:R-:W-:-:S05]  /*3a90*/  LOP3.LUT R5, R0, 0x80, R7, 0xf8, !PT ;  /* 0x0000008000057812 */ /* 0x001fca00078ef807 */
[----:B------:R0:W-:Y:S01]  /*3aa0*/  STG.E.U8 desc[UR36][R2.64], R5 ;  /* 0x0000000502007986 */ /* 0x0001e2000c101124 */
[----:B------:R-:W-:Y:S05]  /*3ab0*/  BRA `(.L_x_4398) ;  /* 0x00000004009c7947 */ /* 0x000fea0003800000 */
.L_x_4408:
[----:B-1----:R-:W-:-:S05]  /*3ac0*/  F2FP.BF16.F32.PACK_AB R4, RZ, R4 ;  /* 0x00000004ff04723e */ /* 0x002fca00000010ff */
[----:B------:R1:W-:Y:S01]  /*3ad0*/  STG.E.U16 desc[UR36][R2.64], R4 ;  /* 0x0000000402007986 */ /* 0x0003e2000c101524 */
[----:B------:R-:W-:Y:S05]  /*3ae0*/  BRA `(.L_x_4398) ;  /* 0x0000000400907947 */ /* 0x000fea0003800000 */
.L_x_4405:
        /* <DEDUP_REMOVED lines=8> */
[----:B0-----:R-:W0:Y:S02]  /*3b70*/  F2I.U32.TRUNC.NTZ R5, R5 ;  /* 0x0000000500057305 */ /* 0x001e24000020f000 */
[----:B0-----:R0:W-:Y:S01]  /*3b80*/  STG.E.U16 desc[UR36][R2.64], R5 ;  /* 0x0000000502007986 */ /* 0x0011e2000c101524 */
[----:B------:R-:W-:Y:S05]  /*3b90*/  BRA `(.L_x_4398) ;  /* 0x0000000400647947 */ /* 0x000fea0003800000 */
.L_x_4416:
[----:B01----:R-:W-:Y:S01]  /*3ba0*/  LOP3.LUT R5, R4, 0x7fffffff, RZ, 0xc0, !PT ;  /* 0x7fffffff04057812 */ /* 0x003fe200078ec0ff */
[----:B------:R-:W-:Y:S01]  /*3bb0*/  BSSY.RECONVERGENT B0, `(.L_x_4417) ;  /* 0x0000013000007945 */ /* 0x000fe20003800200 */
[----:B------:R-:W-:Y:S02]  /*3bc0*/  MOV R0, 0x80 ;  /* 0x0000008000007802 */ /* 0x000fe40000000f00 */
        /* <DEDUP_REMOVED lines=9> */
.L_x_4419:
[----:B------:R-:W-:-:S04]  /*3c60*/  SHF.R.U32.HI R0, RZ, 0x14, R4 ;  /* 0x00000014ff007819 */ /* 0x000fc80000011604 */
[----:B------:R-:W-:-:S04]  /*3c70*/  LOP3.LUT R5, R0, 0x1, RZ, 0xc0, !PT ;  /* 0x0000000100057812 */ /* 0x000fc800078ec0ff */
[----:B------:R-:W-:-:S04]  /*3c80*/  IADD3 R0, PT, PT, R4, 0x487ffff, R5 ;  /* 0x0487ffff04007810 */ /* 0x000fc80007ffe005 */
[----:B------:R-:W-:-:S04]  /*3c90*/  SHF.R.U32.HI R0, RZ, 0x14, R0 ;  /* 0x00000014ff007819 */ /* 0x000fc80000011600 */
[----:B------:R-:W-:-:S07]  /*3ca0*/  LOP3.LUT R5, R0, 0xff, RZ, 0xc0, !PT ;  /* 0x000000ff00057812 */ /* 0x000fce00078ec0ff */
.L_x_4420:
[----:B------:R-:W-:-:S04]  /*3cb0*/  SHF.R.U32.HI R4, RZ, 0x18, R4 ;  /* 0x00000018ff047819 */ /* 0x000fc80000011604 */
[----:B------:R-:W-:-:S04]  /*3cc0*/  LOP3.LUT R5, R5, 0x80, R4, 0xf8, !PT ;  /* 0x0000008005057812 */ /* 0x000fc800078ef804 */
[----:B------:R-:W-:-:S07]  /*3cd0*/  PRMT R0, R5, 0x7610, R0 ;  /* 0x0000761005007816 */ /* 0x000fce0000000000 */
.L_x_4418:
[----:B------:R-:W-:Y:S05]  /*3ce0*/  BSYNC.RECONVERGENT B0 ;  /* 0x0000000000007941 */ /* 0x000fea0003800200 */
.L_x_4417:
[----:B------:R0:W-:Y:S01]  /*3cf0*/  STG.E.U8 desc[UR36][R2.64], R0 ;  /* 0x0000000002007986 */ /* 0x0001e2000c101124 */
[----:B------:R-:W-:Y:S05]  /*3d00*/  BRA `(.L_x_4398) ;  /* 0x0000000400087947 */ /* 0x000fea0003800000 */
.L_x_4415:
[----:B01----:R-:W-:Y:S01]  /*3d10*/  LOP3.LUT R5, R4, 0x7fffffff, RZ, 0xc0, !PT ;  /* 0x7fffffff04057812 */ /* 0x003fe200078ec0ff */
[----:B------:R-:W-:Y:S01]  /*3d20*/  BSSY.RECONVERGENT B0, `(.L_x_4421) ;  /* 0x0000013000007945 */ /* 0x000fe20003800200 */
[----:B------:R-:W-:Y:S02]  /*3d30*/  IMAD.MOV.U32 R0, RZ, RZ, 0x80 ;  /* 0x00000080ff007424 */ /* 0x000fe400078e00ff */
        /* <DEDUP_REMOVED lines=9> */
.L_x_4423:
[----:B------:R-:W-:-:S04]  /*3dd0*/  SHF.R.U32.HI R0, RZ, 0x15, R4 ;  /* 0x00000015ff007819 */ /* 0x000fc80000011604 */
[----:B------:R-:W-:-:S04]  /*3de0*/  LOP3.LUT R5, R0, 0x1, RZ, 0xc0, !PT ;  /* 0x0000000100057812 */ /* 0x000fc800078ec0ff */
[----:B------:R-:W-:-:S04]  /*3df0*/  IADD3 R0, PT, PT, R4, 0x88fffff, R5 ;  /* 0x088fffff04007810 */ /* 0x000fc80007ffe005 */
[----:B------:R-:W-:-:S04]  /*3e00*/  SHF.R.U32.HI R0, RZ, 0x15, R0 ;  /* 0x00000015ff007819 */ /* 0x000fc80000011600 */
[----:B------:R-:W-:-:S07]  /*3e10*/  LOP3.LUT R5, R0, 0xff, RZ, 0xc0, !PT ;  /* 0x000000ff00057812 */ /* 0x000fce00078ec0ff */
.L_x_4424:
[----:B------:R-:W-:-:S04]  /*3e20*/  SHF.R.U32.HI R4, RZ, 0x18, R4 ;  /* 0x00000018ff047819 */ /* 0x000fc80000011604 */
[----:B------:R-:W-:-:S04]  /*3e30*/  LOP3.LUT R5, R5, 0x80, R4, 0xf8, !PT ;  /* 0x0000008005057812 */ /* 0x000fc800078ef804 */
[----:B------:R-:W-:-:S07]  /*3e40*/  PRMT R0, R5, 0x7610, R0 ;  /* 0x0000761005007816 */ /* 0x000fce0000000000 */
.L_x_4422:
[----:B------:R-:W-:Y:S05]  /*3e50*/  BSYNC.RECONVERGENT B0 ;  /* 0x0000000000007941 */ /* 0x000fea0003800200 */
.L_x_4421:
[----:B------:R0:W-:Y:S01]  /*3e60*/  STG.E.U8 desc[UR36][R2.64], R0 ;  /* 0x0000000002007986 */ /* 0x0001e2000c101124 */
[----:B------:R-:W-:Y:S05]  /*3e70*/  BRA `(.L_x_4398) ;  /* 0x0000000000ac7947 */ /* 0x000fea0003800000 */
.L_x_4414:
[----:B------:R-:W-:-:S09]  /*3e80*/  UISETP.NE.AND UP0, UPT, UR4, 0x1c, UPT ;  /* 0x0000001c0400788c */ /* 0x000fd2000bf05270 */
[----:B------:R-:W-:Y:S05]  /*3e90*/  BRA.U !UP0, `(.L_x_4425) ;  /* 0x00000001089c7547 */ /* 0x000fea000b800000 */
[----:B------:R-:W-:-:S09]  /*3ea0*/  UISETP.NE.AND UP0, UPT, UR4, 0x1d, UPT ;  /* 0x0000001d0400788c */ /* 0x000fd2000bf05270 */
[----:B------:R-:W-:Y:S05]  /*3eb0*/  BRA.U !UP0, `(.L_x_4426) ;  /* 0x0000000108887547 */ /* 0x000fea000b800000 */
[----:B------:R-:W-:-:S09]  /*3ec0*/  UISETP.NE.AND UP0, UPT, UR4, 0x2c, UPT ;  /* 0x0000002c0400788c */ /* 0x000fd2000bf05270 */
[----:B------:R-:W-:Y:S05]  /*3ed0*/  BRA.U !UP0, `(.L_x_4427) ;  /* 0x0000000108447547 */ /* 0x000fea000b800000 */
.L_x_4397:
[----:B------:R-:W-:Y:S01]  /*3ee0*/  MOV R0, 0x0 ;  /* 0x0000000000007802 */ /* 0x000fe20000000f00 */
[----:B------:R-:W1:Y:S01]  /*3ef0*/  LDCU.64 UR6, c[0x4][0x178] ;  /* 0x01002f00ff0677ac */ /* 0x000e620008000a00 */
[----:B------:R-:W-:Y:S02]  /*3f00*/  HFMA2 R12, -RZ, RZ, 0, 5.9604644775390625e-08 ;  /* 0x00000001ff0c7431 */ /* 0x000fe400000001ff */
[----:B------:R-:W-:Y:S01]  /*3f10*/  IMAD.MOV.U32 R8, RZ, RZ, 0x65 ;  /* 0x00000065ff087424 */ /* 0x000fe200078e00ff */
[----:B------:R2:W3:Y:S01]  /*3f20*/  LDC.64 R2, c[0x4][R0] ;  /* 0x0100000000027b82 */ /* 0x0004e20000000a00 */
[----:B------:R-:W4:Y:S01]  /*3f30*/  LDCU.64 UR8, c[0x4][0x180] ;  /* 0x01003000ff0877ac */ /* 0x000f220008000a00 */
[----:B------:R-:W-:Y:S01]  /*3f40*/  IMAD.MOV.U32 R13, RZ, RZ, RZ ;  /* 0x000000ffff0d7224 */ /* 0x000fe200078e00ff */
[----:B------:R-:W5:Y:S01]  /*3f50*/  LDCU.64 UR4, c[0x4][0x70] ;  /* 0x01000e00ff0477ac */ /* 0x000f620008000a00 */
[----:B-1----:R-:W-:Y:S01]  /*3f60*/  IMAD.U32 R4, RZ, RZ, UR6 ;  /* 0x00000006ff047e24 */ /* 0x002fe2000f8e00ff */
[----:B0-----:R-:W-:Y:S01]  /*3f70*/  MOV R5, UR7 ;  /* 0x0000000700057c02 */ /* 0x001fe20008000f00 */
[----:B----4-:R-:W-:-:S02]  /*3f80*/  IMAD.U32 R6, RZ, RZ, UR8 ;  /* 0x00000008ff067e24 */ /* 0x010fc4000f8e00ff */
[----:B------:R-:W-:Y:S01]  /*3f90*/  IMAD.U32 R7, RZ, RZ, UR9 ;  /* 0x00000009ff077e24 */ /* 0x000fe2000f8e00ff */
[----:B-----5:R-:W-:Y:S01]  /*3fa0*/  MOV R10, UR4 ;  /* 0x00000004000a7c02 */ /* 0x020fe20008000f00 */
[----:B--2---:R-:W-:-:S07]  /*3fb0*/  IMAD.U32 R11, RZ, RZ, UR5 ;  /* 0x00000005ff0b7e24 */ /* 0x004fce000f8e00ff */
[----:B------:R-:W-:-:S07]  /*3fc0*/  LEPC R20, `(.L_x_4428) ;  /* 0x000000001014794e */ /* 0x000fce0000000000 */
[----:B---3--:R-:W-:Y:S05]  /*3fd0*/  CALL.ABS.NOINC R2 ;  /* 0x0000000002007343 */ /* 0x008fea0003c00000 */
.L_x_4428:
[----:B------:R-:W-:Y:S05]  /*3fe0*/  BRA `(.L_x_4398) ;  /* 0x0000000000507947 */ /* 0x000fea0003800000 */
.L_x_4427:
[----:B-1----:R-:W-:-:S04]  /*3ff0*/  SHF.R.U32.HI R6, RZ, 0x17, R4 ;  /* 0x00000017ff067819 */ /* 0x002fc80000011604 */
        /* <DEDUP_REMOVED lines=14> */
.L_x_4426:
[----:B01----:R-:W0:Y:S02]  /*40e0*/  F2I.U64.TRUNC R4, R5 ;  /* 0x0000000500047311 */ /* 0x003e24000020d800 */
[----:B0-----:R0:W-:Y:S01]  /*40f0*/  STG.E.64 desc[UR36][R2.64], R4 ;  /* 0x0000000402007986 */ /* 0x0011e2000c101b24 */
[----:B------:R-:W-:Y:S05]  /*4100*/  BRA `(.L_x_4398) ;  /* 0x0000000000087947 */ /* 0x000fea0003800000 */
.L_x_4425:
[----:B0-----:R-:W0:Y:S02]  /*4110*/  F2I.U32.TRUNC.NTZ R5, R5 ;  /* 0x0000000500057305 */ /* 0x001e24000020f000 */
[----:B0-----:R0:W-:Y:S02]  /*4120*/  STG.E desc[UR36][R2.64], R5 ;  /* 0x0000000502007986 */ /* 0x0011e4000c101924 */
.L_x_4398:
[----:B------:R-:W-:-:S07]  /*4130*/  IADD3 R17, PT, PT, R17, 0x80, RZ ;  /* 0x0000008011117810 */ /* 0x000fce0007ffe0ff */
.L_x_4333:
[----:B------:R-:W-:Y:S05]  /*4140*/  BSYNC.RECONVERGENT B7 ;  /* 0x0000000000077941 */ /* 0x000fea0003800200 */
.L_x_4332:
[----:B------:R-:W5:Y:S01]  /*4150*/  LDCU UR4, c[0x0][0x380] ;  /* 0x00007000ff0477ac */ /* 0x000f620008000800 */
[----:B------:R-:W-:Y:S01]  /*4160*/  BSSY.RECONVERGENT B7, `(.L_x_4429) ;  /* 0x0000405000077945 */ /* 0x000fe20003800200 */
[----:B-----5:R-:W-:-:S13]  /*4170*/  ISETP.GE.AND P0, PT, R17, UR4, PT ;  /* 0x0000000411007c0c */ /* 0x020fda000bf06270 */
[----:B------:R-:W-:Y:S05]  /*4180*/  @P0 BRA `(.L_x_4430) ;  /* 0x0000004000080947 */ /* 0x000fea0003800000 */
[----:B------:R-:W5:Y:S01]  /*4190*/  LDCU UR4, c[0x0][0x388] ;  /* 0x00007100ff0477ac */ /* 0x000f620008000800 */
[----:B------:R-:W-:Y:S02]  /*41a0*/  HFMA2 R16, -RZ, RZ, 0, 0 ;  /* 0x00000000ff107431 */ /* 0x000fe400000001ff */
[----:B------:R-:W-:Y:S02]  /*41b0*/  IMAD.MOV.U32 R18, RZ, RZ, RZ ;  /* 0x000000ffff127224 */ /* 0x000fe400078e00ff */
        /* <DEDUP_REMOVED lines=351> */
.L_x_4431:
[----:B------:R-:W1:Y:S01]  /*57b0*/  LDCU.64 UR6, c[0x0][0x5f0] ;  /* 0x0000be00ff0677ac */ /* 0x000e620008000a00 */
[----:B------:R-:W-:Y:S01]  /*57c0*/  BSSY.RECONVERGENT B6, `(.L_x_4432) ;  /* 0x00000dd000067945 */ /* 0x000fe20003800200 */
[----:B------:R-:W-:-:S04]  /*57d0*/  UPRMT UR4, UR39, 0x9910, URZ ;  /* 0x0000991027047896 */ /* 0x000fc800080000ff */
[----:B------:R-:W-:Y:S01]  /*57e0*/  UISETP.GT.AND UP0, UPT, UR4, 0x9, UPT ;  /* 0x000000090400788c */ /* 0x000fe2000bf04270 */
[----:B-1234-:R-:W-:-:S04]  /*57f0*/  IADD3 R2, P0, PT, R0, UR6, RZ ;  /* 0x0000000600027c10 */ /* 0x01efc8000ff1e0ff */
        /* <DEDUP_REMOVED lines=11> */
[----:B--2---:R4:W0:Y:S01]  /*58b0*/  I2F.S16 R19, R2 ;  /* 0x0000000200137306 */ /* 0x0048220000101400 */
[----:B------:R-:W-:Y:S05]  /*58c0*/  BRA `(.L_x_4438) ;  /* 0x0000000c00307947 */ /* 0x000fea0003800000 */
.L_x_4436:
[----:B------:R-:W2:Y:S02]  /*58d0*/  LDG.E.U8 R2, desc[UR36][R2.64] ;  /* 0x0000002402027981 */ /* 0x000ea4000c1e1100 */
[----:B--2---:R-:W-:Y:S01]  /*58e0*/  I2FP.F32.U32 R19, R2 ;  /* 0x0000000200137245 */ /* 0x004fe20000201000 */
[----:B------:R-:W-:Y:S06]  /*58f0*/  BRA `(.L_x_4438) ;  /* 0x0000000c00247947 */ /* 0x000fec0003800000 */
.L_x_4435:
[----:B------:R-:W-:-:S09]  /*5900*/  UISETP.NE.AND UP0, UPT, UR4, 0x2, UPT ;  /* 0x000000020400788c */ /* 0x000fd2000bf05270 */
[----:B------:R-:W-:Y:S05]  /*5910*/  BRA.U !UP0, `(.L_x_4439) ;  /* 0x0000000108287547 */ /* 0x000fea000b800000 */
[----:B------:R-:W-:-:S09]  /*5920*/  UISETP.NE.AND UP0, UPT, UR4, 0x3, UPT ;  /* 0x000000030400788c */ /* 0x000fd2000bf05270 */
[----:B------:R-:W-:Y:S05]  /*5930*/  BRA.U !UP0, `(.L_x_4440) ;  /* 0x0000000108147547 */ /* 0x000fea000b800000 */
[----:B------:R-:W-:-:S09]  /*5940*/  UISETP.NE.AND UP0, UPT, UR4, 0x4, UPT ;  /* 0x000000040400788c */ /* 0x000fd2000bf05270 */
[----:B------:R-:W-:Y:S05]  /*5950*/  BRA.U UP0, `(.L_x_4437) ;  /* 0x0000000900b07547 */ /* 0x000fea000b800000 */
[----:B------:R-:W2:Y:S02]  /*5960*/  LDG.E.64 R2, desc[UR36][R2.64] ;  /* 0x0000002402027981 */ /* 0x000ea4000c1e1b00 */
[----:B--2---:R2:W3:Y:S01]  /*5970*/  I2F.S64 R19, R2 ;  /* 0x0000000200137312 */ /* 0x0044e20000301400 */
[----:B------:R-:W-:Y:S05]  /*5980*/  BRA `(.L_x_4438) ;  /* 0x0000000c00007947 */ /* 0x000fea0003800000 */
.L_x_4440:
[----:B------:R-:W2:Y:S02]  /*5990*/  LDG.E R2, desc[UR36][R2.64] ;  /* 0x0000002402027981 */ /* 0x000ea4000c1e1900 */
[----:B--2---:R-:W-:Y:S01]  /*59a0*/  I2FP.F32.S32 R19, R2 ;  /* 0x0000000200137245 */ /* 0x004fe20000201400 */
[----:B------:R-:W-:Y:S06]  /*59b0*/  BRA `(.L_x_4438) ;  /* 0x0000000800f47947 */ /* 0x000fec0003800000 */
.L_x_4439:
[----:B------:R-:W2:Y:S02]  /*59c0*/  LDG.E.U16 R2, desc[UR36][R2.64] ;  /* 0x0000002402027981 */ /* 0x000ea4000c1e1500 */
[----:B--2---:R0:W1:Y:S01]  /*59d0*/  I2F.S16 R19, R2 ;  /* 0x0000000200137306 */ /* 0x0040620000101400 */
[----:B------:R-:W-:Y:S05]  /*59e0*/  BRA `(.L_x_4438) ;  /* 0x0000000800e87947 */ /* 0x000fea0003800000 */
.L_x_4434:
        /* <DEDUP_REMOVED lines=8> */
.L_x_4442:
[----:B------:R-:W2:Y:S02]  /*5a70*/  LDG.E.U16 R2, desc[UR36][R2.64] ;  /* 0x0000002402027981 */ /* 0x000ea4000c1e1500 */
[----:B--2---:R-:W-:Y:S01]  /*5a80*/  HADD2.F32 R19, -RZ, R2.H0_H0 ;  /* 0x20000002ff137230 */ /* 0x004fe20000004100 */
[----:B------:R-:W-:Y:S06]  /*5a90*/  BRA `(.L_x_4438) ;  /* 0x0000000800bc7947 */ /* 0x000fec0003800000 */
.L_x_4441:
        /* <DEDUP_REMOVED lines=8> */
.L_x_4444:
[----:B------:R-:W2:Y:S02]  /*5b20*/  LDG.E.U16 R2, desc[UR36][R2.64] ;  /* 0x0000002402027981 */ /* 0x000ea4000c1e1500 */
[----:B--2---:R-:W-:Y:S01]  /*5b30*/  HADD2.F32 R19, -RZ, R2.H0_H0 ;  /* 0x20000002ff137230 */ /* 0x004fe20000004100 */
[----:B------:R-:W-:Y:S06]  /*5b40*/  BRA `(.L_x_4438) ;  /* 0x0000000800907947 */ /* 0x000fec0003800000 */
.L_x_4443:
[----:B------:R-:W2:Y:S01]  /*5b50*/  LDG.E.64 R2, desc[UR36][R2.64] ;  /* 0x0000002402027981 */ /* 0x000ea2000c1e1b00 */
[----:B------:R-:W-:Y:S01]  /*5b60*/  UMOV UR4, 0xf0000000 ;  /* 0xf000000000047882 */ /* 0x000fe20000000000 */
[----:B------:R-:W-:Y:S01]  /*5b70*/  UMOV UR5, 0x380fffff ;  /* 0x380fffff00057882 */ /* 0x000fe20000000000 */
[----:B--2---:R-:W0:Y:S01]  /*5b80*/  F2F.F32.F64 R19, R2 ;  /* 0x0000000200137310 */ /* 0x004e220000301000 */
[----:B------:R-:W-:-:S14]  /*5b90*/  DSETP.GEU.AND P0, PT, |R2|, UR4, PT ;  /* 0x0000000402007e2a */ /* 0x000fdc000bf0e200 */
[----:B0-----:R-:W-:Y:S01]  /*5ba0*/  @!P0 FMUL R19, R19, 1.175494350822287508e-38 ;  /* 0x0080000013138820 */ /* 0x001fe20000400000 */
[----:B------:R-:W-:Y:S06]  /*5bb0*/  BRA `(.L_x_4438) ;  /* 0x0000000800747947 */ /* 0x000fec0003800000 */
.L_x_4433:
        /* <DEDUP_REMOVED lines=12> */
.L_x_4447:
[----:B------:R-:W2:Y:S01]  /*5c80*/  LDG.E.64 R2, desc[UR36][R2.64] ;  /* 0x0000002402027981 */ /* 0x000ea2000c1e1b00 */
[----:B------:R-:W-:Y:S01]  /*5c90*/  UMOV UR4, 0xf0000000 ;  /* 0xf000000000047882 */ /* 0x000fe20000000000 */
[----:B------:R-:W-:Y:S01]  /*5ca0*/  UMOV UR5, 0x380fffff ;  /* 0x380fffff00057882 */ /* 0x000fe20000000000 */
[----:B--2---:R-:W0:Y:S01]  /*5cb0*/  F2F.F32.F64 R19, R2 ;  /* 0x0000000200137310 */ /* 0x004e220000301000 */
[----:B------:R-:W-:-:S14]  /*5cc0*/  DSETP.GEU.AND P0, PT, |R2|, UR4, PT ;  /* 0x0000000402007e2a */ /* 0x000fdc000bf0e200 */
[----:B0-----:R-:W-:Y:S01]  /*5cd0*/  @!P0 FMUL R19, R19, 1.175494350822287508e-38 ;  /* 0x0080000013138820 */ /* 0x001fe20000400000 */
[----:B------:R-:W-:Y:S06]  /*5ce0*/  BRA `(.L_x_4438) ;  /* 0x0000000800287947 */ /* 0x000fec0003800000 */
.L_x_4446:
        /* <DEDUP_REMOVED lines=25> */
.L_x_4449:
[----:B------:R-:W2:Y:S02]  /*5e80*/  LDG.E.U8 R2, desc[UR36][R2.64] ;  /* 0x0000002402027981 */ /* 0x000ea4000c1e1100 */
[C---:B--2---:R-:W-:Y:S01]  /*5e90*/  IMAD.SHL.U32 R0, R2.reuse, 0x2000000, RZ ;  /* 0x0200000002007824 */ /* 0x044fe200078e00ff */
[----:B------:R-:W-:-:S04]  /*5ea0*/  SHF.L.U32 R5, R2, 0x8, RZ ;  /* 0x0000000802057819 */ /* 0x000fc800000006ff */
[----:B------:R-:W-:Y:S02]  /*5eb0*/  ISETP.GE.U32.AND P0, PT, R0, 0x8000000, PT ;  /* 0x080000000000780c */ /* 0x000fe40003f06070 */
[----:B------:R-:W-:-:S11]  /*5ec0*/  PRMT R19, R5, 0x9910, RZ ;  /* 0x0000991005137816 */ /* 0x000fd600000000ff */
[----:B------:R-:W-:Y:S02]  /*5ed0*/  @!P0 LOP3.LUT R4, R5, 0x7f00, RZ, 0xc0, !PT ;  /* 0x00007f0005048812 */ /* 0x000fe400078ec0ff */
[----:B------:R-:W-:Y:S02]  /*5ee0*/  @P0 LEA.HI R0, R0, 0x70000000, RZ, 0x1c ;  /* 0x7000000000000811 */ /* 0x000fe400078fe0ff */
[----:B------:R-:W-:-:S03]  /*5ef0*/  @!P0 LOP3.LUT R4, R4, 0x3f000000, RZ, 0xfc, !PT ;  /* 0x3f00000004048812 */ /* 0x000fc600078efcff */
[----:B------:R-:W-:Y:S02]  /*5f00*/  @P0 FMUL.FTZ R0, R0, 1.9259299443872358531e-34 ;  /* 0x0780000000000820 */ /* 0x000fe40000410000 */
[----:B------:R-:W-:-:S05]  /*5f10*/  @!P0 FADD.FTZ R0, R4, -0.5 ;  /* 0xbf00000004008421 */ /* 0x000fca0000010000 */
[----:B------:R-:W-:Y:S01]  /*5f20*/  LOP3.LUT R19, R0, 0x80000000, R19, 0xf8, !PT ;  /* 0x8000000000137812 */ /* 0x000fe200078ef813 */
[----:B------:R-:W-:Y:S06]  /*5f30*/  BRA `(.L_x_4438) ;  /* 0x0000000400947947 */ /* 0x000fec0003800000 */
.L_x_4448:
[----:B------:R-:W2:Y:S02]  /*5f40*/  LDG.E.U16 R2, desc[UR36][R2.64] ;  /* 0x0000002402027981 */ /* 0x000ea4000c1e1500 */
[----:B--2---:R-:W-:Y:S01]  /*5f50*/  IMAD.U32 R19, R2, 0x10000, RZ ;  /* 0x0001000002137824 */ /* 0x004fe200078e00ff */
[----:B------:R-:W-:Y:S06]  /*5f60*/  BRA `(.L_x_4438) ;  /* 0x0000000400887947 */ /* 0x000fec0003800000 */
.L_x_4445:
        /* <DEDUP_REMOVED lines=11> */
.L_x_4452:
        /* <DEDUP_REMOVED lines=20> */
.L_x_4454:
[----:B------:R-:W-:Y:S05]  /*6160*/  BSYNC.RECONVERGENT B0 ;  /* 0x0000000000007941 */ /* 0x000fea0003800200 */
.L_x_4453:
[----:B------:R-:W-:Y:S02]  /*6170*/  SHF.L.U32 R0, R0, 0x14, RZ ;  /* 0x0000001400007819 */ /* 0x000fe400000006ff */
[----:B------:R-:W-:-:S04]  /*6180*/  LEA R2, R2, 0x3b800000, 0x17 ;  /* 0x3b80000002027811 */ /* 0x000fc800078eb8ff */
[----:B------:R-:W-:Y:S01]  /*6190*/  LOP3.LUT R19, R2, R0, R19, 0xfe, !PT ;  /* 0x0000000002137212 */ /* 0x000fe200078efe13 */
[----:B------:R-:W-:Y:S06]  /*61a0*/  BRA `(.L_x_4438) ;  /* 0x0000000000f87947 */ /* 0x000fec0003800000 */
.L_x_4451:
        /* <DEDUP_REMOVED lines=20> */
.L_x_4456:
[----:B------:R-:W-:Y:S05]  /*62f0*/  BSYNC.RECONVERGENT B0 ;  /* 0x0000000000007941 */ /* 0x000fea0003800200 */
.L_x_4455:
[----:B------:R-:W-:Y:S01]  /*6300*/  IMAD.SHL.U32 R0, R0, 0x200000, RZ ;  /* 0x0020000000007824 */ /* 0x000fe200078e00ff */
[----:B------:R-:W-:-:S04]  /*6310*/  LEA R2, R2, 0x37800000, 0x17 ;  /* 0x3780000002027811 */ /* 0x000fc800078eb8ff */
[----:B------:R-:W-:Y:S01]  /*6320*/  LOP3.LUT R19, R2, R0, R19, 0xfe, !PT ;  /* 0x0000000002137212 */ /* 0x000fe200078efe13 */
[----:B------:R-:W-:Y:S06]  /*6330*/  BRA `(.L_x_4438) ;  /* 0x0000000000947947 */ /* 0x000fec0003800000 */
.L_x_4450:
[----:B------:R-:W-:-:S09]  /*6340*/  UISETP.NE.AND UP0, UPT, UR4, 0x1c, UPT ;  /* 0x0000001c0400788c */ /* 0x000fd2000bf05270 */
[----:B------:R-:W-:Y:S05]  /*6350*/  BRA.U !UP0, `(.L_x_4457) ;  /* 0x0000000108847547 */ /* 0x000fea000b800000 */
[----:B------:R-:W-:-:S09]  /*6360*/  UISETP.NE.AND UP0, UPT, UR4, 0x1d, UPT ;  /* 0x0000001d0400788c */ /* 0x000fd2000bf05270 */
[----:B------:R-:W-:Y:S05]  /*6370*/  BRA.U !UP0, `(.L_x_4458) ;  /* 0x0000000108707547 */ /* 0x000fea000b800000 */
[----:B------:R-:W-:-:S09]  /*6380*/  UISETP.NE.AND UP0, UPT, UR4, 0x2c, UPT ;  /* 0x0000002c0400788c */ /* 0x000fd2000bf05270 */
[----:B------:R-:W-:Y:S05]  /*6390*/  BRA.U UP0, `(.L_x_4437) ;  /* 0x0000000100207547 */ /* 0x000fea000b800000 */
[----:B------:R-:W2:Y:S01]  /*63a0*/  LDG.E.U8 R2, desc[UR36][R2.64] ;  /* 0x0000002402027981 */ /* 0x000ea2000c1e1100 */
[----:B------:R-:W-:Y:S01]  /*63b0*/  HFMA2 R19, -RZ, RZ, 3.814697265625e-06, 0 ;  /* 0x00400000ff137431 */ /* 0x000fe200000001ff */
[----:B--2---:R-:W-:-:S13]  /*63c0*/  ISETP.NE.AND P0, PT, R2, RZ, PT ;  /* 0x000000ff0200720c */ /* 0x004fda0003f05270 */
[----:B------:R-:W-:Y:S05]  /*63d0*/  @!P0 BRA `(.L_x_4438) ;  /* 0x00000000006c8947 */ /* 0x000fea0003800000 */
[----:B------:R-:W-:-:S13]  /*63e0*/  ISETP.NE.AND P0, PT, R2, 0xff, PT ;  /* 0x000000ff0200780c */ /* 0x000fda0003f05270 */
[----:B------:R-:W-:Y:S02]  /*63f0*/  @!P0 IMAD.MOV.U32 R19, RZ, RZ, 0x7f800001 ;  /* 0x7f800001ff138424 */ /* 0x000fe400078e00ff */
[----:B------:R-:W-:Y:S01]  /*6400*/  @P0 IMAD.SHL.U32 R19, R2, 0x800000, RZ ;  /* 0x0080000002130824 */ /* 0x000fe200078e00ff */
[----:B------:R-:W-:Y:S06]  /*6410*/  BRA `(.L_x_4438) ;  /* 0x00000000005c7947 */ /* 0x000fec0003800000 */
.L_x_4437:
        /* <DEDUP_REMOVED lines=16> */
.L_x_4459:
[----:B------:R-:W-:Y:S01]  /*6520*/  MOV R19, RZ ;  /* 0x000000ff00137202 */ /* 0x000fe20000000f00 */
[----:B------:R-:W-:Y:S06]  /*6530*/  BRA `(.L_x_4438) ;  /* 0x0000000000147947 */ /* 0x000fec0003800000 */
.L_x_4458:
[----:B------:R-:W2:Y:S02]  /*6540*/  LDG.E.64 R2, desc[UR36][R2.64] ;  /* 0x0000002402027981 */ /* 0x000ea4000c1e1b00 */
[----:B--2---:R0:W1:Y:S01]  /*6550*/  I2F.U64 R19, R2 ;  /* 0x0000000200137312 */ /* 0x0040620000301000 */
[----:B------:R-:W-:Y:S05]  /*6560*/  BRA `(.L_x_4438) ;  /* 0x0000000000087947 */ /* 0x000fea0003800000 */
.L_x_4457:
[----:B------:R-:W2:Y:S02]  /*6570*/  LDG.E R2, desc[UR36][R2.64] ;  /* 0x0000002402027981 */ /* 0x000ea4000c1e1900 */
[----:B--2---:R-:W-:-:S07]  /*6580*/  I2FP.F32.U32 R19, R2 ;  /* 0x0000000200137245 */ /* 0x004fce0000201000 */
.L_x_4438:
[----:B------:R-:W-:Y:S05]  /*6590*/  BSYNC.RECONVERGENT B6 ;  /* 0x0000000000067941 */ /* 0x000fea0003800200 */
.L_x_4432:
[----:B------:R-:W0:Y:S01]  /*65a0*/  LDCU.64 UR6, c[0x0][0x5f8] ;  /* 0x0000bf00ff0677ac */ /* 0x000e220008000a00 */
[----:B------:R-:W-:Y:S01]  /*65b0*/  BSSY.RECONVERGENT B6, `(.L_x_4460) ;  /* 0x00000dd000067945 */ /* 0x000fe20003800200 */
[----:B------:R-:W-:-:S04]  /*65c0*/  UPRMT UR4, UR42, 0x9910, URZ ;  /* 0x000099102a047896 */ /* 0x000fc800080000ff */
[----:B------:R-:W-:Y:S01]  /*65d0*/  UISETP.GT.AND UP0, UPT, UR4, 0x9, UPT ;  /* 0x000000090400788c */ /* 0x000fe2000bf04270 */
[----:B0-2-4-:R-:W-:-:S05]  /*65e0*/  IADD3 R2, P0, PT, R18, UR6, RZ ;  /* 0x0000000612027c10 */ /* 0x015fca000ff1e0ff */
        /* <DEDUP_REMOVED lines=13> */
.L_x_4464:
[----:B------:R-:W2:Y:S02]  /*66c0*/  LDG.E.U8 R0, desc[UR36][R2.64] ;  /* 0x0000002402007981 */ /* 0x000ea4000c1e1100 */
[----:B--2---:R-:W-:Y:S01]  /*66d0*/  I2FP.F32.U32 R0, R0 ;  /* 0x0000000000007245 */ /* 0x004fe20000201000 */
[----:B------:R-:W-:Y:S06]  /*66e0*/  BRA `(.L_x_4466) ;  /* 0x0000000c00247947 */ /* 0x000fec0003800000 */
.L_x_4463:
        /* <DEDUP_REMOVED lines=9> */
.L_x_4468:
[----:B------:R-:W2:Y:S02]  /*6780*/  LDG.E R0, desc[UR36][R2.64] ;  /* 0x0000002402007981 */ /* 0x000ea4000c1e1900 */
[----:B--2---:R-:W-:Y:S01]  /*6790*/  I2FP.F32.S32 R0, R0 ;  /* 0x0000000000007245 */ /* 0x004fe20000201400 */
[----:B------:R-:W-:Y:S06]  /*67a0*/  BRA `(.L_x_4466) ;  /* 0x0000000800f47947 */ /* 0x000fec0003800000 */
.L_x_4467:
[----:B------:R-:W2:Y:S02]  /*67b0*/  LDG.E.U16 R0, desc[UR36][R2.64] ;  /* 0x0000002402007981 */ /* 0x000ea4000c1e1500 */
[----:B--2---:R-:W0:Y:S01]  /*67c0*/  I2F.S16 R0, R0 ;  /* 0x0000000000007306 */ /* 0x004e220000101400 */
[----:B------:R-:W-:Y:S05]  /*67d0*/  BRA `(.L_x_4466) ;  /* 0x0000000800e87947 */ /* 0x000fea0003800000 */
.L_x_4462:
        /* <DEDUP_REMOVED lines=8> */
.L_x_4470:
[----:B------:R-:W2:Y:S02]  /*6860*/  LDG.E.U16 R0, desc[UR36][R2.64] ;  /* 0x0000002402007981 */ /* 0x000ea4000c1e1500 */
[----:B--2---:R-:W-:Y:S01]  /*6870*/  HADD2.F32 R0, -RZ, R0.H0_H0 ;  /* 0x20000000ff007230 */ /* 0x004fe20000004100 */
[----:B------:R-:W-:Y:S06]  /*6880*/  BRA `(.L_x_4466) ;  /* 0x0000000800bc7947 */ /* 0x000fec0003800000 */
.L_x_4469:
        /* <DEDUP_REMOVED lines=8> */
.L_x_4472:
[----:B------:R-:W2:Y:S02]  /*6910*/  LDG.E.U16 R0, desc[UR36][R2.64] ;  /* 0x0000002402007981 */ /* 0x000ea4000c1e1500 */
[----:B--2---:R-:W-:Y:S01]  /*6920*/  HADD2.F32 R0, -RZ, R0.H0_H0 ;  /* 0x20000000ff007230 */ /* 0x004fe20000004100 */
[----:B------:R-:W-:Y:S06]  /*6930*/  BRA `(.L_x_4466) ;  /* 0x0000000800907947 */ /* 0x000fec0003800000 */
.L_x_4471:
[----:B------:R-:W2:Y:S01]  /*6940*/  LDG.E.64 R2, desc[UR36][R2.64] ;  /* 0x0000002402027981 */ /* 0x000ea2000c1e1b00 */
[----:B------:R-:W-:Y:S01]  /*6950*/  UMOV UR4, 0xf0000000 ;  /* 0xf000000000047882 */ /* 0x000fe20000000000 */
[----:B------:R-:W-:Y:S01]  /*6960*/  UMOV UR5, 0x380fffff ;  /* 0x380fffff00057882 */ /* 0x000fe20000000000 */
[----:B--2---:R-:W0:Y:S01]  /*6970*/  F2F.F32.F64 R0, R2 ;  /* 0x0000000200007310 */ /* 0x004e220000301000 */
[----:B------:R-:W-:-:S14]  /*6980*/  DSETP.GEU.AND P0, PT, |R2|, UR4, PT ;  /* 0x0000000402007e2a */ /* 0x000fdc000bf0e200 */
[----:B0-----:R-:W-:Y:S01]  /*6990*/  @!P0 FMUL R0, R0, 1.175494350822287508e-38 ;  /* 0x0080000000008820 */ /* 0x001fe20000400000 */
[----:B------:R-:W-:Y:S06]  /*69a0*/  BRA `(.L_x_4466) ;  /* 0x0000000800747947 */ /* 0x000fec0003800000 */
.L_x_4461:
        /* <DEDUP_REMOVED lines=12> */
.L_x_4475:
[----:B------:R-:W2:Y:S01]  /*6a70*/  LDG.E.64 R2, desc[UR36][R2.64] ;  /* 0x0000002402027981 */ /* 0x000ea2000c1e1b00 */
[----:B------:R-:W-:Y:S01]  /*6a80*/  UMOV UR4, 0xf0000000 ;  /* 0xf000000000047882 */ /* 0x000fe20000000000 */
[----:B------:R-:W-:Y:S01]  /*6a90*/  UMOV UR5, 0x380fffff ;  /* 0x380fffff00057882 */ /* 0x000fe20000000000 */
[----:B--2---:R-:W0:Y:S01]  /*6aa0*/  F2F.F32.F64 R0, R2 ;  /* 0x0000000200007310 */ /* 0x004e220000301000 */
[----:B------:R-:W-:-:S14]  /*6ab0*/  DSETP.GEU.AND P0, PT, |R2|, UR4, PT ;  /* 0x0000000402007e2a */ /* 0x000fdc000bf0e200 */
[----:B0-----:R-:W-:Y:S01]  /*6ac0*/  @!P0 FMUL R0, R0, 1.175494350822287508e-38 ;  /* 0x0080000000008820 */ /* 0x001fe20000400000 */
[----:B------:R-:W-:Y:S06]  /*6ad0*/  BRA `(.L_x_4466) ;  /* 0x0000000800287947 */ /* 0x000fec0003800000 */
.L_x_4474:
        /* <DEDUP_REMOVED lines=25> */
.L_x_4477:
        /* <DEDUP_REMOVED lines=10> */
[----:B------:R-:W-:Y:S01]  /*6d10*/  LOP3.LUT R0, R0, 0x80000000, R5, 0xf8, !PT ;  /* 0x8000000000007812 */ /* 0x000fe200078ef805 */
[----:B------:R-:W-:Y:S06]  /*6d20*/  BRA `(.L_x_4466) ;  /* 0x0000000400947947 */ /* 0x000fec0003800000 */
.L_x_4476:
[----:B------:R-:W2:Y:S02]  /*6d30*/  LDG.E.U16 R0, desc[UR36][R2.64] ;  /* 0x0000002402007981 */ /* 0x000ea4000c1e1500 */
[----:B--2---:R-:W-:Y:S01]  /*6d40*/  IMAD.U32 R0, R0, 0x10000, RZ ;  /* 0x0001000000007824 */ /* 0x004fe200078e00ff */
[----:B------:R-:W-:Y:S06]  /*6d50*/  BRA `(.L_x_4466) ;  /* 0x0000000400887947 */ /* 0x000fec0003800000 */
.L_x_4473:
        /* <DEDUP_REMOVED lines=11> */
.L_x_4480:
        /* <DEDUP_REMOVED lines=20> */
.L_x_4482:
[----:B------:R-:W-:Y:S05]  /*6f50*/  BSYNC.RECONVERGENT B0 ;  /* 0x0000000000007941 */ /* 0x000fea0003800200 */
.L_x_4481:
[----:B------:R-:W-:Y:S01]  /*6f60*/  IMAD.SHL.U32 R0, R0, 0x100000, RZ ;  /* 0x0010000000007824 */ /* 0x000fe200078e00ff */
[----:B------:R-:W-:-:S04]  /*6f70*/  LEA R2, R2, 0x3b800000, 0x17 ;  /* 0x3b80000002027811 */ /* 0x000fc800078eb8ff */
[----:B------:R-:W-:Y:S01]  /*6f80*/  LOP3.LUT R0, R2, R0, R7, 0xfe, !PT ;  /* 0x0000000002007212 */ /* 0x000fe200078efe07 */
[----:B------:R-:W-:Y:S06]  /*6f90*/  BRA `(.L_x_4466) ;  /* 0x0000000000f87947 */ /* 0x000fec0003800000 */
.L_x_4479:
        /* <DEDUP_REMOVED lines=20> */
.L_x_4484:
[----:B------:R-:W-:Y:S05]  /*70e0*/  BSYNC.RECONVERGENT B0 ;  /* 0x0000000000007941 */ /* 0x000fea0003800200 */
.L_x_4483:
[----:B------:R-:W-:Y:S02]  /*70f0*/  SHF.L.U32 R0, R0, 0x15, RZ ;  /* 0x0000001500007819 */ /* 0x000fe400000006ff */
[----:B------:R-:W-:-:S04]  /*7100*/  LEA R2, R2, 0x37800000, 0x17 ;  /* 0x3780000002027811 */ /* 0x000fc800078eb8ff */
[----:B------:R-:W-:Y:S01]  /*7110*/  LOP3.LUT R0, R2, R0, R7, 0xfe, !PT ;  /* 0x0000000002007212 */ /* 0x000fe200078efe07 */
[----:B------:R-:W-:Y:S06]  /*7120*/  BRA `(.L_x_4466) ;  /* 0x0000000000947947 */ /* 0x000fec0003800000 */
.L_x_4478:
        /* <DEDUP_REMOVED lines=14> */
.L_x_4465:
[----:B------:R-:W-:Y:S01]  /*7210*/  MOV R2, 0x0 ;  /* 0x0000000000027802 */ /* 0x000fe20000000f00 */
[----:B------:R-:W0:Y:S01]  /*7220*/  LDCU.64 UR4, c[0x4][0x178] ;  /* 0x01002f00ff0477ac */ /* 0x000e220008000a00 */
[----:B------:R-:W-:Y:S02]  /*7230*/  HFMA2 R13, -RZ, RZ, 0, 0 ;  /* 0x00000000ff0d7431 */ /* 0x000fe400000001ff */
[----:B------:R-:W-:Y:S01]  /*7240*/  IMAD.MOV.U32 R8, RZ, RZ, 0x4e ;  /* 0x0000004eff087424 */ /* 0x000fe200078e00ff */
[----:B------:R-:W2:Y:S01]  /*7250*/  LDCU.64 UR6, c[0x4][0x180] ;  /* 0x01003000ff0677ac */ /* 0x000ea20008000a00 */
[----:B------:R-:W4:Y:S01]  /*7260*/  LDC.64 R2, c[0x4][R2] ;  /* 0x0100000002027b82 */ /* 0x000f220000000a00 */
[----:B------:R-:W-:Y:S01]  /*7270*/  IMAD.MOV.U32 R12, RZ, RZ, 0x1 ;  /* 0x00000001ff0c7424 */ /* 0x000fe200078e00ff */
[----:B------:R-:W1:Y:S01]  /*7280*/  LDCU.64 UR8, c[0x4][0x68] ;  /* 0x01000d00ff0877ac */ /* 0x000e620008000a00 */
[----:B0-----:R-:W-:Y:S02]  /*7290*/  IMAD.U32 R4, RZ, RZ, UR4 ;  /* 0x00000004ff047e24 */ /* 0x001fe4000f8e00ff */
[----:B------:R-:W-:Y:S01]  /*72a0*/  IMAD.U32 R5, RZ, RZ, UR5 ;  /* 0x00000005ff057e24 */ /* 0x000fe2000f8e00ff */
[----:B--2---:R-:W-:Y:S01]  /*72b0*/  MOV R6, UR6 ;  /* 0x0000000600067c02 */ /* 0x004fe20008000f00 */
[----:B------:R-:W-:-:S02]  /*72c0*/  IMAD.U32 R7, RZ, RZ, UR7 ;  /* 0x00000007ff077e24 */ /* 0x000fc4000f8e00ff */
[----:B-1----:R-:W-:Y:S01]  /*72d0*/  IMAD.U32 R10, RZ, RZ, UR8 ;  /* 0x00000008ff0a7e24 */ /* 0x002fe2000f8e00ff */
[----:B------:R-:W-:-:S07]  /*72e0*/  MOV R11, UR9 ;  /* 0x00000009000b7c02 */ /* 0x000fce0008000f00 */
[----:B------:R-:W-:-:S07]  /*72f0*/  LEPC R20, `(.L_x_4487) ;  /* 0x000000001014794e */ /* 0x000fce0000000000 */
[----:B---345:R-:W-:Y:S05]  /*7300*/  CALL.ABS.NOINC R2 ;  /* 0x0000000002007343 */ /* 0x038fea0003c00000 */
.L_x_4487:
[----:B------:R-:W-:Y:S01]  /*7310*/  IMAD.MOV.U32 R0, RZ, RZ, RZ ;  /* 0x000000ffff007224 */ /* 0x000fe200078e00ff */
[----:B------:R-:W-:Y:S06]  /*7320*/  BRA `(.L_x_4466) ;  /* 0x0000000000147947 */ /* 0x000fec0003800000 */
.L_x_4486:
[----:B------:R-:W2:Y:S02]  /*7330*/  LDG.E.64 R2, desc[UR36][R2.64] ;  /* 0x0000002402027981 */ /* 0x000ea4000c1e1b00 */
[----:B--2---:R0:W2:Y:S01]  /*7340*/  I2F.U64 R0, R2 ;  /* 0x0000000200007312 */ /* 0x0040a20000301000 */
[----:B------:R-:W-:Y:S05]  /*7350*/  BRA `(.L_x_4466) ;  /* 0x0000000000087947 */ /* 0x000fea0003800000 */
.L_x_4485:
[----:B------:R-:W2:Y:S02]  /*7360*/  LDG.E R0, desc[UR36][R2.64] ;  /* 0x0000002402007981 */ /* 0x000ea4000c1e1900 */
[----:B--2---:R-:W-:-:S07]  /*7370*/  I2FP.F32.U32 R0, R0 ;  /* 0x0000000000007245 */ /* 0x004fce0000201000 */
.L_x_4466:
[----:B------:R-:W-:Y:S05]  /*7380*/  BSYNC.RECONVERGENT B6 ;  /* 0x0000000000067941 */ /* 0x000fea0003800200 */
.L_x_4460:
[----:B0-2--5:R-:W1:Y:S01]  /*7390*/  MUFU.RCP R0, R0 ;  /* 0x0000000000007308 */ /* 0x025e620000001000 */
[----:B------:R-:W4:Y:S01]  /*73a0*/  LDCU.64 UR6, c[0x0][0x5e8] ;  /* 0x0000bd00ff0677ac */ /* 0x000f220008000a00 */
[----:B------:R-:W-:-:S04]  /*73b0*/  UPRMT UR4, UR43, 0x9910, URZ ;  /* 0x000099102b047896 */ /* 0x000fc800080000ff */
[----:B------:R-:W-:Y:S01]  /*73c0*/  UISETP.GT.AND UP0, UPT, UR4, 0x9, UPT ;  /* 0x000000090400788c */ /* 0x000fe2000bf04270 */
[----:B-1-3--:R-:W-:Y:S01]  /*73d0*/  FMUL.FTZ R5, R0, R19 ;  /* 0x0000001300057220 */ /* 0x00afe20000410000 */
[----:B----4-:R-:W-:-:S03]  /*73e0*/  IADD3 R2, P0, PT, R16, UR6, RZ ;  /* 0x0000000610027c10 */ /* 0x010fc6000ff1e0ff */
        /* <DEDUP_REMOVED lines=14> */
.L_x_4491:
[----:B01----:R-:W0:Y:S02]  /*74d0*/  F2I.S64.TRUNC R4, R5 ;  /* 0x0000000500047311 */ /* 0x003e24000020d900 */
[----:B0-----:R0:W-:Y:S01]  /*74e0*/  STG.E.U8 desc[UR36][R2.64], R4 ;  /* 0x0000000402007986 */ /* 0x0011e2000c101124 */
[----:B------:R-:W-:Y:S05]  /*74f0*/  BRA `(.L_x_4493) ;  /* 0x0000000c00287947 */ /* 0x000fea0003800000 */
.L_x_4490:
        /* <DEDUP_REMOVED lines=9> */
.L_x_4495:
[----:B0-----:R-:W0:Y:S02]  /*7590*/  F2I.TRUNC.NTZ R5, R5 ;  /* 0x0000000500057305 */ /* 0x001e24000020f100 */
[----:B0-----:R0:W-:Y:S01]  /*75a0*/  STG.E desc[UR36][R2.64], R5 ;  /* 0x0000000502007986 */ /* 0x0011e2000c101924 */
[----:B------:R-:W-:Y:S05]  /*75b0*/  BRA `(.L_x_4493) ;  /* 0x0000000800f87947 */ /* 0x000fea0003800000 */
.L_x_4494:
[----:B0-----:R-:W0:Y:S02]  /*75c0*/  F2I.TRUNC.NTZ R5, R5 ;  /* 0x0000000500057305 */ /* 0x001e24000020f100 */
[----:B0-----:R0:W-:Y:S01]  /*75d0*/  STG.E.U16 desc[UR36][R2.64], R5 ;  /* 0x0000000502007986 */ /* 0x0011e2000c101524 */
[----:B------:R-:W-:Y:S05]  /*75e0*/  BRA `(.L_x_4493) ;  /* 0x0000000800ec7947 */ /* 0x000fea0003800000 */
.L_x_4489:
        /* <DEDUP_REMOVED lines=8> */
.L_x_4497:
[----:B-1----:R-:W-:-:S05]  /*7670*/  F2FP.F16.F32.PACK_AB R4, RZ, R4 ;  /* 0x00000004ff04723e */ /* 0x002fca00000000ff */
[----:B------:R1:W-:Y:S01]  /*7680*/  STG.E.U16 desc[UR36][R2.64], R4 ;  /* 0x0000000402007986 */ /* 0x0003e2000c101524 */
[----:B------:R-:W-:Y:S05]  /*7690*/  BRA `(.L_x_4493) ;  /* 0x0000000800c07947 */ /* 0x000fea0003800000 */
.L_x_4496:
[----:B------:R-:W-:-:S09]  /*76a0*/  UISETP.NE.AND UP0, UPT, UR4, 0x7, UPT ;  /* 0x000000070400788c */ /* 0x000fd2000bf05270 */
[----:B------:R-:W-:Y:S05]  /*76b0*/  BRA.U !UP0, `(.L_x_4498) ;  /* 0x00000001082c7547 */ /* 0x000fea000b800000 */
[----:B------:R-:W-:-:S09]  /*76c0*/  UISETP.NE.AND UP0, UPT, UR4, 0x8, UPT ;  /* 0x000000080400788c */ /* 0x000fd2000bf05270 */
[----:B------:R-:W-:Y:S05]  /*76d0*/  BRA.U !UP0, `(.L_x_4499) ;  /* 0x0000000108147547 */ /* 0x000fea000b800000 */
[----:B------:R-:W-:-:S09]  /*76e0*/  UISETP.NE.AND UP0, UPT, UR4, 0x9, UPT ;  /* 0x000000090400788c */ /* 0x000fd2000bf05270 */
[----:B------:R-:W-:Y:S05]  /*76f0*/  BRA.U UP0, `(.L_x_4492) ;  /* 0x0000000500d07547 */ /* 0x000fea000b800000 */
[----:B0-----:R-:W-:-:S05]  /*7700*/  MOV R5, RZ ;  /* 0x000000ff00057202 */ /* 0x001fca0000000f00 */
[----:B-1----:R0:W-:Y:S01]  /*7710*/  STG.E.64 desc[UR36][R2.64], R4 ;  /* 0x0000000402007986 */ /* 0x0021e2000c101b24 */
[----:B------:R-:W-:Y:S05]  /*7720*/  BRA `(.L_x_4493) ;  /* 0x00000008009c7947 */ /* 0x000fea0003800000 */
.L_x_4499:
[----:B01----:R-:W-:-:S04]  /*7730*/  F2FP.F16.F32.PACK_AB R5, RZ, R4 ;  /* 0x00000004ff05723e */ /* 0x003fc800000000ff */
[----:B------:R-:W-:-:S05]  /*7740*/  PRMT R5, R5, 0x5410, RZ ;  /* 0x0000541005057816 */ /* 0x000fca00000000ff */
[----:B------:R0:W-:Y:S01]  /*7750*/  STG.E desc[UR36][R2.64], R5 ;  /* 0x0000000502007986 */ /* 0x0001e2000c101924 */
[----:B------:R-:W-:Y:S05]  /*7760*/  BRA `(.L_x_4493) ;  /* 0x00000008008c7947 */ /* 0x000fea0003800000 */
.L_x_4498:
[----:B-1----:R-:W-:-:S06]  /*7770*/  FMUL.FTZ R4, R4, 1 ;  /* 0x3f80000004047820 */ /* 0x002fcc0000410000 */
[----:B0-----:R-:W0:Y:S02]  /*7780*/  F2F.F64.F32 R4, R4 ;  /* 0x0000000400047310 */ /* 0x001e240000201800 */
[----:B0-----:R0:W-:Y:S01]  /*7790*/  STG.E.64 desc[UR36][R2.64], R4 ;  /* 0x0000000402007986 */ /* 0x0011e2000c101b24 */
[----:B------:R-:W-:Y:S05]  /*77a0*/  BRA `(.L_x_4493) ;  /* 0x00000008007c7947 */ /* 0x000fea0003800000 */
.L_x_4488:
        /* <DEDUP_REMOVED lines=13> */
.L_x_4503:
[----:B-1----:R-:W-:Y:S01]  /*7880*/  LOP3.LUT R6, R4, 0x7fffffff, RZ, 0xc0, !PT ;  /* 0x7fffffff04067812 */ /* 0x002fe200078ec0ff */
[----:B------:R-:W-:Y:S01]  /*7890*/  BSSY.RECONVERGENT B0, `(.L_x_4504) ;  /* 0x0000012000007945 */ /* 0x000fe20003800200 */
[----:B------:R-:W-:Y:S02]  /*78a0*/  IMAD.MOV.U32 R0, RZ, RZ, 0x80 ;  /* 0x00000080ff007424 */ /* 0x000fe400078e00ff */
[----:B------:R-:W-:-:S13]  /*78b0*/  ISETP.GT.U32.AND P0, PT, R6, 0x437fffff, PT ;  /* 0x437fffff0600780c */ /* 0x000fda0003f04070 */
[----:B------:R-:W-:Y:S05]  /*78c0*/  @P0 BRA `(.L_x_4505) ;  /* 0x0000000000380947 */ /* 0x000fea0003800000 */
[----:B------:R-:W-:-:S13]  /*78d0*/  ISETP.GE.U32.AND P0, PT, R6, 0x3c000000, PT ;  /* 0x3c0000000600780c */ /* 0x000fda0003f06070 */
[----:B------:R-:W-:-:S04]  /*78e0*/  @P0 SHF.R.U32.HI R0, RZ, 0x14, R4 ;  /* 0x00000014ff000819 */ /* 0x000fc80000011604 */
[----:B0-----:R-:W-:-:S04]  /*78f0*/  @P0 LOP3.LUT R5, R0, 0x1, RZ, 0xc0, !PT ;  /* 0x0000000100050812 */ /* 0x001fc800078ec0ff */
        /* <DEDUP_REMOVED lines=8> */
.L_x_4506:
[----:B------:R-:W-:-:S04]  /*7980*/  SHF.R.U32.HI R4, RZ, 0x18, R4 ;  /* 0x00000018ff047819 */ /* 0x000fc80000011604 */
[----:B------:R-:W-:-:S04]  /*7990*/  LOP3.LUT R4, R5, 0x80, R4, 0xf8, !PT ;  /* 0x0000008005047812 */ /* 0x000fc800078ef804 */
[----:B------:R-:W-:-:S07]  /*79a0*/  PRMT R0, R4, 0x7610, R0 ;  /* 0x0000761004007816 */ /* 0x000fce0000000000 */
.L_x_4505:
[----:B------:R-:W-:Y:S05]  /*79b0*/  BSYNC.RECONVERGENT B0 ;  /* 0x0000000000007941 */ /* 0x000fea0003800200 */
.L_x_4504:
[----:B------:R1:W-:Y:S01]  /*79c0*/  STG.E.U8 desc[UR36][R2.64], R0 ;  /* 0x0000000002007986 */ /* 0x0003e2000c101124 */
[----:B------:R-:W-:Y:S05]  /*79d0*/  BRA `(.L_x_4493) ;  /* 0x0000000400f07947 */ /* 0x000fea0003800000 */
.L_x_4502:
        /* <DEDUP_REMOVED lines=16> */
.L_x_4509:
[----:B------:R-:W-:-:S04]  /*7ae0*/  SHF.R.U32.HI R4, RZ, 0x18, R4 ;  /* 0x00000018ff047819 */ /* 0x000fc80000011604 */
[----:B------:R-:W-:-:S04]  /*7af0*/  LOP3.LUT R5, R5, 0x80, R4, 0xf8, !PT ;  /* 0x0000008005057812 */ /* 0x000fc800078ef804 */
[----:B------:R-:W-:-:S07]  /*7b00*/  PRMT R0, R5, 0x7610, R0 ;  /* 0x0000761005007816 */ /* 0x000fce0000000000 */
.L_x_4508:
[----:B------:R-:W-:Y:S05]  /*7b10*/  BSYNC.RECONVERGENT B0 ;  /* 0x0000000000007941 */ /* 0x000fea0003800200 */
.L_x_4507:
[----:B------:R1:W-:Y:S01]  /*7b20*/  STG.E.U8 desc[UR36][R2.64], R0 ;  /* 0x0000000002007986 */ /* 0x0003e2000c101124 */
[----:B------:R-:W-:Y:S05]  /*7b30*/  BRA `(.L_x_4493) ;  /* 0x0000000400987947 */ /* 0x000fea0003800000 */
.L_x_4501:
[----:B------:R-:W-:-:S09]  /*7b40*/  UISETP.NE.AND UP0, UPT, UR4, 0x1c, UPT ;  /* 0x0000001c0400788c */ /* 0x000fd2000bf05270 */
[----:B------:R-:W-:Y:S05]  /*7b50*/  BRA.U !UP0, `(.L_x_4510) ;  /* 0x0000000108587547 */ /* 0x000fea000b800000 */
[----:B------:R-:W-:-:S09]  /*7b60*/  UISETP.NE.AND UP0, UPT, UR4, 0x1d, UPT ;  /* 0x0000001d0400788c */ /* 0x000fd2000bf05270 */
[----:B------:R-:W-:Y:S05]  /*7b70*/  BRA.U !UP0, `(.L_x_4511) ;  /* 0x0000000108447547 */ /* 0x000fea000b800000 */
[----:B------:R-:W-:-:S09]  /*7b80*/  UISETP.NE.AND UP0, UPT, UR4, 0x2c, UPT ;  /* 0x0000002c0400788c */ /* 0x000fd2000bf05270 */
[----:B------:R-:W-:Y:S05]  /*7b90*/  BRA.U UP0, `(.L_x_4492) ;  /* 0x0000000100a87547 */ /* 0x000fea000b800000 */
[----:B-1----:R-:W-:-:S04]  /*7ba0*/  SHF.R.U32.HI R6, RZ, 0x17, R4 ;  /* 0x00000017ff067819 */ /* 0x002fc80000011604 */
        /* <DEDUP_REMOVED lines=14> */
.L_x_4511:
[----:B01----:R-:W0:Y:S02]  /*7c90*/  F2I.U64.TRUNC R4, R5 ;  /* 0x0000000500047311 */ /* 0x003e24000020d800 */
[----:B0-----:R0:W-:Y:S01]  /*7ca0*/  STG.E.64 desc[UR36][R2.64], R4 ;  /* 0x0000000402007986 */ /* 0x0011e2000c101b24 */
[----:B------:R-:W-:Y:S05]  /*7cb0*/  BRA `(.L_x_4493) ;  /* 0x0000000400387947 */ /* 0x000fea0003800000 */
.L_x_4510:
[----:B0-----:R-:W0:Y:S02]  /*7cc0*/  F2I.U32.TRUNC.NTZ R5, R5 ;  /* 0x0000000500057305 */ /* 0x001e24000020f000 */
[----:B0-----:R0:W-:Y:S01]  /*7cd0*/  STG.E desc[UR36][R2.64], R5 ;  /* 0x0000000502007986 */ /* 0x0011e2000c101924 */
[----:B------:R-:W-:Y:S05]  /*7ce0*/  BRA `(.L_x_4493) ;  /* 0x00000004002c7947 */ /* 0x000fea0003800000 */
.L_x_4500:
        /* <DEDUP_REMOVED lines=10> */
.L_x_4513:
[----:B-1----:R-:W-:Y:S01]  /*7d90*/  FMUL.FTZ R4, R4, 1 ;  /* 0x3f80000004047820 */ /* 0x002fe20000410000 */
[----:B------:R-:W-:-:S05]  /*7da0*/  CS2R R6, SRZ ;  /* 0x0000000000067805 */ /* 0x000fca000001ff00 */
[----:B0-----:R-:W0:Y:S02]  /*7db0*/  F2F.F64.F32 R4, R4 ;  /* 0x0000000400047310 */ /* 0x001e240000201800 */
[----:B0-----:R4:W-:Y:S01]  /*7dc0*/  STG.E.128 desc[UR36][R2.64], R4 ;  /* 0x0000000402007986 */ /* 0x0019e2000c101d24 */
[----:B------:R-:W-:Y:S05]  /*7dd0*/  BRA `(.L_x_4493) ;  /* 0x0000000000f07947 */ /* 0x000fea0003800000 */
.L_x_4512:
[----:B------:R-:W-:-:S09]  /*7de0*/  UISETP.NE.AND UP0, UPT, UR4, 0xf, UPT ;  /* 0x0000000f0400788c */ /* 0x000fd2000bf05270 */
[----:B------:R-:W-:Y:S05]  /*7df0*/  BRA.U !UP0, `(.L_x_4514) ;  /* 0x0000000108e07547 */ /* 0x000fea000b800000 */
[----:B------:R-:W-:-:S09]  /*7e00*/  UISETP.NE.AND UP0, UPT, UR4, 0x17, UPT ;  /* 0x000000170400788c */ /* 0x000fd2000bf05270 */
[----:B------:R-:W-:Y:S05]  /*7e10*/  BRA.U !UP0, `(.L_x_4515) ;  /* 0x00000001088c7547 */ /* 0x000fea000b800000 */
[----:B------:R-:W-:-:S09]  /*7e20*/  UISETP.NE.AND UP0, UPT, UR4, 0x18, UPT ;  /* 0x000000180400788c */ /* 0x000fd2000bf05270 */
[----:B------:R-:W-:Y:S05]  /*7e30*/  BRA.U !UP0, `(.L_x_4516) ;  /* 0x0000000108447547 */ /* 0x000fea000b800000 */
.L_x_4492:
[----:B------:R-:W-:Y:S01]  /*7e40*/  MOV R0, 0x0 ;  /* 0x0000000000007802 */ /* 0x000fe20000000f00 */
[----:B------:R-:W1:Y:S01]  /*7e50*/  LDCU.64 UR4, c[0x4][0x178] ;  /* 0x01002f00ff0477ac */ /* 0x000e620008000a00 */
[----:B------:R-:W-:Y:S02]  /*7e60*/  HFMA2 R13, -RZ, RZ, 0, 0 ;  /* 0x00000000ff0d7431 */ /* 0x000fe400000001ff */
[----:B------:R-:W-:Y:S01]  /*7e70*/  IMAD.MOV.U32 R8, RZ, RZ, 0x65 ;  /* 0x00000065ff087424 */ /* 0x000fe200078e00ff */
[----:B------:R2:W3:Y:S01]  /*7e80*/  LDC.64 R2, c[0x4][R0] ;  /* 0x0100000000027b82 */ /* 0x0004e20000000a00 */
[----:B------:R-:W4:Y:S01]  /*7e90*/  LDCU.64 UR6, c[0x4][0x180] ;  /* 0x01003000ff0677ac */ /* 0x000f220008000a00 */
[----:B------:R-:W-:Y:S01]  /*7ea0*/  IMAD.MOV.U32 R12, RZ, RZ, 0x1 ;  /* 0x00000001ff0c7424 */ /* 0x000fe200078e00ff */
[----:B------:R-:W5:Y:S01]  /*7eb0*/  LDCU.64 UR8, c[0x4][0x70] ;  /* 0x01000e00ff0877ac */ /* 0x000f620008000a00 */
[----:B-1----:R-:W-:Y:S02]  /*7ec0*/  IMAD.U32 R4, RZ, RZ, UR4 ;  /* 0x00000004ff047e24 */ /* 0x002fe4000f8e00ff */
[----:B0-----:R-:W-:Y:S01]  /*7ed0*/  IMAD.U32 R5, RZ, RZ, UR5 ;  /* 0x00000005ff057e24 */ /* 0x001fe2000f8e00ff */
[----:B----4-:R-:W-:Y:S01]  /*7ee0*/  MOV R6, UR6 ;  /* 0x0000000600067c02 */ /* 0x010fe20008000f00 */
[----:B------:R-:W-:-:S02]  /*7ef0*/  IMAD.U32 R7, RZ, RZ, UR7 ;  /* 0x00000007ff077e24 */ /* 0x000fc4000f8e00ff */
[----:B-----5:R-:W-:Y:S01]  /*7f00*/  IMAD.U32 R10, RZ, RZ, UR8 ;  /* 0x00000008ff0a7e24 */ /* 0x020fe2000f8e00ff */
[----:B--2---:R-:W-:-:S07]  /*7f10*/  MOV R11, UR9 ;  /* 0x00000009000b7c02 */ /* 0x004fce0008000f00 */
[----:B------:R-:W-:-:S07]  /*7f20*/  LEPC R20, `(.L_x_4517) ;  /* 0x000000001014794e */ /* 0x000fce0000000000 */
[----:B---3--:R-:W-:Y:S05]  /*7f30*/  CALL.ABS.NOINC R2 ;  /* 0x0000000002007343 */ /* 0x008fea0003c00000 */
.L_x_4517:
[----:B------:R-:W-:Y:S05]  /*7f40*/  BRA `(.L_x_4493) ;  /* 0x0000000000947947 */ /* 0x000fea0003800000 */
.L_x_4516:
[----:B-1----:R-:W-:Y:S01]  /*7f50*/  LOP3.LUT R6, R4, 0x7fffffff, RZ, 0xc0, !PT ;  /* 0x7fffffff04067812 */ /* 0x002fe200078ec0ff */
[----:B------:R-:W-:Y:S01]  /*7f60*/  BSSY.RECONVERGENT B0, `(.L_x_4518) ;  /* 0x000000b000007945 */ /* 0x000fe20003800200 */
[----:B------:R-:W-:Y:S01]  /*7f70*/  SHF.R.U32.HI R7, RZ, 0x18, R4 ;  /* 0x00000018ff077819 */ /* 0x000fe20000011604 */
[----:B------:R-:W-:Y:S01]  /*7f80*/  IMAD.MOV.U32 R0, RZ, RZ, 0x7f ;  /* 0x0000007fff007424 */ /* 0x000fe200078e00ff */
[----:B------:R-:W-:-:S13]  /*7f90*/  ISETP.GT.U32.AND P0, PT, R6, 0x43efffff, PT ;  /* 0x43efffff0600780c */ /* 0x000fda0003f04070 */
[----:B------:R-:W-:Y:S05]  /*7fa0*/  @P0 BRA `(.L_x_4519) ;  /* 0x0000000000180947 */ /* 0x000fea0003800000 */
[----:B------:R-:W-:-:S13]  /*7fb0*/  ISETP.GE.U32.AND P0, PT, R6, 0x3c800000, PT ;  /* 0x3c8000000600780c */ /* 0x000fda0003f06070 */
[----:B------:R-:W-:-:S04]  /*7fc0*/  @P0 SHF.R.U32.HI R0, RZ, 0x14, R4 ;  /* 0x00000014ff000819 */ /* 0x000fc80000011604 */
[----:B0-----:R-:W-:-:S04]  /*7fd0*/  @P0 LOP3.LUT R5, R0, 0x1, RZ, 0xc0, !PT ;  /* 0x0000000100050812 */ /* 0x001fc800078ec0ff */
[----:B------:R-:W-:-:S04]  /*7fe0*/  @P0 IADD3 R0, PT, PT, R4, 0x407ffff, R5 ;  /* 0x0407ffff04000810 */ /* 0x000fc80007ffe005 */
[----:B------:R-:W-:Y:S01]  /*7ff0*/  @P0 SHF.R.U32.HI R0, RZ, 0x14, R0 ;  /* 0x00000014ff000819 */ /* 0x000fe20000011600 */
[----:B------:R-:W-:-:S07]  /*8000*/  @!P0 FADD.FTZ R0, R6, 16384 ;  /* 0x4680000006008421 */ /* 0x000fce0000010000 */
.L_x_4519:
[----:B------:R-:W-:Y:S05]  /*8010*/  BSYNC.RECONVERGENT B0 ;  /* 0x0000000000007941 */ /* 0x000fea0003800200 */
.L_x_4518:
[----:B0-----:R-:W-:-:S05]  /*8020*/  LOP3.LUT R5, R0, 0x80, R7, 0xf8, !PT ;  /* 0x0000008000057812 */ /* 0x001fca00078ef807 */
[----:B------:R2:W-:Y:S01]  /*8030*/  STG.E.U8 desc[UR36][R2.64], R5 ;  /* 0x0000000502007986 */ /* 0x0005e2000c101124 */
[----:B------:R-:W-:Y:S05]  /*8040*/  BRA `(.L_x_4493) ;  /* 0x0000000000547947 */ /* 0x000fea0003800000 */
.L_x_4515:
[----:B-1----:R-:W-:Y:S01]  /*8050*/  LOP3.LUT R6, R4, 0x7fffffff, RZ, 0xc0, !PT ;  /* 0x7fffffff04067812 */ /* 0x002fe200078ec0ff */
[----:B------:R-:W-:Y:S03]  /*8060*/  BSSY.RECONVERGENT B0, `(.L_x_4520) ;  /* 0x000000d000007945 */ /* 0x000fe60003800200 */
[----:B------:R-:W-:-:S13]  /*8070*/  ISETP.GT.U32.AND P0, PT, R6, 0x477fffff, PT ;  /* 0x477fffff0600780c */ /* 0x000fda0003f04070 */
[----:B------:R-:W-:Y:S05]  /*8080*/  @P0 BRA `(.L_x_4521) ;  /* 0x00000000001c0947 */ /* 0x000fea0003800000 */
[----:B------:R-:W-:-:S13]  /*8090*/  ISETP.GE.U32.AND P0, PT, R6, 0x38800000, PT ;  /* 0x388000000600780c */ /* 0x000fda0003f06070 */
[----:B------:R-:W-:-:S04]  /*80a0*/  @P0 SHF.R.U32.HI R0, RZ, 0x15, R4 ;  /* 0x00000015ff000819 */ /* 0x000fc80000011604 */
[----:B0-----:R-:W-:-:S04]  /*80b0*/  @P0 LOP3.LUT R5, R0, 0x1, RZ, 0xc0, !PT ;  /* 0x0000000100050812 */ /* 0x001fc800078ec0ff */
[----:B------:R-:W-:-:S04]  /*80c0*/  @P0 IADD3 R0, PT, PT, R4, 0x80fffff, R5 ;  /* 0x080fffff04000810 */ /* 0x000fc80007ffe005 */
[----:B------:R-:W-:Y:S01]  /*80d0*/  @P0 SHF.R.U32.HI R0, RZ, 0x15, R0 ;  /* 0x00000015ff000819 */ /* 0x000fe20000011600 */
[----:B------:R-:W-:Y:S01]  /*80e0*/  @!P0 FADD.FTZ R0, R6, 128 ;  /* 0x4300000006008421 */ /* 0x000fe20000010000 */
[----:B------:R-:W-:Y:S06]  /*80f0*/  BRA `(.L_x_4522) ;  /* 0x00000000000c7947 */ /* 0x000fec0003800000 */
.L_x_4521:
[----:B------:R-:W-:Y:S01]  /*8100*/  IMAD.MOV.U32 R0, RZ, RZ, 0x7f ;  /* 0x0000007fff007424 */ /* 0x000fe200078e00ff */
[----:B------:R-:W-:-:S04]  /*8110*/  ISETP.GT.U32.AND P0, PT, R6, 0x7f800000, PT ;  /* 0x7f8000000600780c */ /* 0x000fc80003f04070 */
[----:B------:R-:W-:-:S09]  /*8120*/  SEL R0, R0, 0x7c, P0 ;  /* 0x0000007c00007807 */ /* 0x000fd20000000000 */
.L_x_4522:
[----:B------:R-:W-:Y:S05]  /*8130*/  BSYNC.RECONVERGENT B0 ;  /* 0x0000000000007941 */ /* 0x000fea0003800200 */
.L_x_4520:
[----:B0-----:R-:W-:-:S04]  /*8140*/  SHF.R.U32.HI R5, RZ, 0x18, R4 ;  /* 0x00000018ff057819 */ /* 0x001fc80000011604 */
[----:B------:R-:W-:-:S05]  /*8150*/  LOP3.LUT R5, R0, 0x80, R5, 0xf8, !PT ;  /* 0x0000008000057812 */ /* 0x000fca00078ef805 */
[----:B------:R3:W-:Y:S01]  /*8160*/  STG.E.U8 desc[UR36][R2.64], R5 ;  /* 0x0000000502007986 */ /* 0x0007e2000c101124 */
[----:B------:R-:W-:Y:S05]  /*8170*/  BRA `(.L_x_4493) ;  /* 0x0000000000087947 */ /* 0x000fea0003800000 */
.L_x_4514:
[----:B-1----:R-:W-:-:S05]  /*8180*/  F2FP.BF16.F32.PACK_AB R4, RZ, R4 ;  /* 0x00000004ff04723e */ /* 0x002fca00000010ff */
[----:B------:R1:W-:Y:S02]  /*8190*/  STG.E.U16 desc[UR36][R2.64], R4 ;  /* 0x0000000402007986 */ /* 0x0003e4000c101524 */
.L_x_4493:
[----:B------:R-:W-:-:S07]  /*81a0*/  IADD3 R17, PT, PT, R17, 0x80, RZ ;  /* 0x0000008011117810 */ /* 0x000fce0007ffe0ff */
.L_x_4430:
[----:B------:R-:W-:Y:S05]  /*81b0*/  BSYNC.RECONVERGENT B7 ;  /* 0x0000000000077941 */ /* 0x000fea0003800200 */
.L_x_4429:
[----:B------:R-:W5:Y:S01]  /*81c0*/  LDCU UR4, c[0x0][0x380] ;  /* 0x00007000ff0477ac */ /* 0x000f620008000800 */
[----:B------:R-:W-:Y:S01]  /*81d0*/  BSSY.RECONVERGENT B7, `(.L_x_4523) ;  /* 0x0000405000077945 */ /* 0x000fe20003800200 */
[----:B-----5:R-:W-:-:S13]  /*81e0*/  ISETP.GE.AND P0, PT, R17, UR4, PT ;  /* 0x0000000411007c0c */ /* 0x020fda000bf06270 */
[----:B------:R-:W-:Y:S05]  /*81f0*/  @P0 BRA `(.L_x_4524) ;  /* 0x0000004000080947 */ /* 0x000fea0003800000 */
[----:B------:R-:W5:Y:S01]  /*8200*/  LDCU UR4, c[0x0][0x388] ;  /* 0x00007100ff0477ac */ /* 0x000f620008000800 */
[----:B------:R-:W-:Y:S01]  /*8210*/  IMAD.MOV.U32 R18, RZ, RZ, RZ ;  /* 0x000000ffff127224 */ /* 0x000fe200078e00ff */
[----:B------:R-:W-:Y:S01]  /*8220*/  MOV R16, RZ ;  /* 0x000000ff00107202 */ /* 0x000fe20000000f00 */
[----:B01----:R-:W-:Y:S01]  /*8230*/  IMAD.MOV.U32 R0, RZ, RZ, RZ ;  /* 0x000000ffff007224 */ /* 0x003fe200078e00ff */
        /* <DEDUP_REMOVED lines=350> */
.L_x_4525:
[----:B------:R-:W2:Y:S01]  /*9820*/  LDCU.64 UR6, c[0x0][0x5f0] ;  /* 0x0000be00ff0677ac */ /* 0x000ea20008000a00 */
[----:B------:R-:W-:Y:S01]  /*9830*/  BSSY.RECONVERGENT B6, `(.L_x_4526) ;  /* 0x00000dd000067945 */ /* 0x000fe20003800200 */
        /* <DEDUP_REMOVED lines=16> */
.L_x_4530:
[----:B------:R-:W2:Y:S02]  /*9940*/  LDG.E.U8 R2, desc[UR36][R2.64] ;  /* 0x0000002402027981 */ /* 0x000ea4000c1e1100 */
[----:B--2---:R-:W-:Y:S01]  /*9950*/  I2FP.F32.U32 R19, R2 ;  /* 0x0000000200137245 */ /* 0x004fe20000201000 */
[----:B------:R-:W-:Y:S06]  /*9960*/  BRA `(.L_x_4532) ;  /* 0x0000000c00247947 */ /* 0x000fec0003800000 */
.L_x_4529:
        /* <DEDUP_REMOVED lines=9> */
.L_x_4534:
[----:B------:R-:W2:Y:S02]  /*9a00*/  LDG.E R2, desc[UR36][R2.64] ;  /* 0x0000002402027981 */ /* 0x000ea4000c1e1900 */
[----:B--2---:R-:W-:Y:S01]  /*9a10*/  I2FP.F32.S32 R19, R2 ;  /* 0x0000000200137245 */ /* 0x004fe20000201400 */
[----:B------:R-:W-:Y:S06]  /*9a20*/  BRA `(.L_x_4532) ;  /* 0x0000000800f47947 */ /* 0x000fec0003800000 */
.L_x_4533:
[----:B------:R-:W2:Y:S02]  /*9a30*/  LDG.E.U16 R2, desc[UR36][R2.64] ;  /* 0x0000002402027981 */ /* 0x000ea4000c1e1500 */
[----:B--2---:R2:W3:Y:S01]  /*9a40*/  I2F.S16 R19, R2 ;  /* 0x0000000200137306 */ /* 0x0044e20000101400 */
[----:B------:R-:W-:Y:S05]  /*9a50*/  BRA `(.L_x_4532) ;  /* 0x0000000800e87947 */ /* 0x000fea0003800000 */
.L_x_4528:
        /* <DEDUP_REMOVED lines=8> */
.L_x_4536:
[----:B------:R-:W2:Y:S02]  /*9ae0*/  LDG.E.U16 R2, desc[UR36][R2.64] ;  /* 0x0000002402027981 */ /* 0x000ea4000c1e1500 */
[----:B--2---:R-:W-:Y:S01]  /*9af0*/  HADD2.F32 R19, -RZ, R2.H0_H0 ;  /* 0x20000002ff137230 */ /* 0x004fe20000004100 */
[----:B------:R-:W-:Y:S06]  /*9b00*/  BRA `(.L_x_4532) ;  /* 0x0000000800bc7947 */ /* 0x000fec0003800000 */
.L_x_4535:
        /* <DEDUP_REMOVED lines=8> */
.L_x_4538:
[----:B------:R-:W2:Y:S02]  /*9b90*/  LDG.E.U16 R2, desc[UR36][R2.64] ;  /* 0x0000002402027981 */ /* 0x000ea4000c1e1500 */
[----:B--2---:R-:W-:Y:S01]  /*9ba0*/  HADD2.F32 R19, -RZ, R2.H0_H0 ;  /* 0x20000002ff137230 */ /* 0x004fe20000004100 */
[----:B------:R-:W-:Y:S06]  /*9bb0*/  BRA `(.L_x_4532) ;  /* 0x0000000800907947 */ /* 0x000fec0003800000 */
.L_x_4537:
[----:B------:R-:W2:Y:S01]  /*9bc0*/  LDG.E.64 R2, desc[UR36][R2.64] ;  /* 0x0000002402027981 */ /* 0x000ea2000c1e1b00 */
[----:B------:R-:W-:Y:S01]  /*9bd0*/  UMOV UR4, 0xf0000000 ;  /* 0xf000000000047882 */ /* 0x000fe20000000000 */
[----:B------:R-:W-:Y:S01]  /*9be0*/  UMOV UR5, 0x380fffff ;  /* 0x380fffff00057882 */ /* 0x000fe20000000000 */
[----:B--2---:R-:W0:Y:S01]  /*9bf0*/  F2F.F32.F64 R19, R2 ;  /* 0x0000000200137310 */ /* 0x004e220000301000 */
[----:B------:R-:W-:-:S14]  /*9c00*/  DSETP.GEU.AND P0, PT, |R2|, UR4, PT ;  /* 0x0000000402007e2a */ /* 0x000fdc000bf0e200 */
[----:B0-----:R-:W-:Y:S01]  /*9c10*/  @!P0 FMUL R19, R19, 1.175494350822287508e-38 ;  /* 0x0080000013138820 */ /* 0x001fe20000400000 */
[----:B------:R-:W-:Y:S06]  /*9c20*/  BRA `(.L_x_4532) ;  /* 0x0000000800747947 */ /* 0x000fec0003800000 */
.L_x_4527:
        /* <DEDUP_REMOVED lines=12> */
.L_x_4541:
[----:B------:R-:W2:Y:S01]  /*9cf0*/  LDG.E.64 R2, desc[UR36][R2.64] ;  /* 0x0000002402027981 */ /* 0x000ea2000c1e1b00 */
[----:B------:R-:W-:Y:S01]  /*9d00*/  UMOV UR4, 0xf0000000 ;  /* 0xf000000000047882 */ /* 0x000fe20000000000 */
[----:B------:R-:W-:Y:S01]  /*9d10*/  UMOV UR5, 0x380fffff ;  /* 0x380fffff00057882 */ /* 0x000fe20000000000 */
[----:B--2---:R-:W0:Y:S01]  /*9d20*/  F2F.F32.F64 R19, R2 ;  /* 0x0000000200137310 */ /* 0x004e220000301000 */
[----:B------:R-:W-:-:S14]  /*9d30*/  DSETP.GEU.AND P0, PT, |R2|, UR4, PT ;  /* 0x0000000402007e2a */ /* 0x000fdc000bf0e200 */
[----:B0-----:R-:W-:Y:S01]  /*9d40*/  @!P0 FMUL R19, R19, 1.175494350822287508e-38 ;  /* 0x0080000013138820 */ /* 0x001fe20000400000 */
[----:B------:R-:W-:Y:S06]  /*9d50*/  BRA `(.L_x_4532) ;  /* 0x0000000800287947 */ /* 0x000fec0003800000 */
.L_x_4540:
        /* <DEDUP_REMOVED lines=25> */
.L_x_4543:
        /* <DEDUP_REMOVED lines=12> */
.L_x_4542:
[----:B------:R-:W2:Y:S02]  /*9fb0*/  LDG.E.U16 R2, desc[UR36][R2.64] ;  /* 0x0000002402027981 */ /* 0x000ea4000c1e1500 */
[----:B--2---:R-:W-:Y:S01]  /*9fc0*/  IMAD.U32 R19, R2, 0x10000, RZ ;  /* 0x0001000002137824 */ /* 0x004fe200078e00ff */
[----:B------:R-:W-:Y:S06]  /*9fd0*/  BRA `(.L_x_4532) ;  /* 0x0000000400887947 */ /* 0x000fec0003800000 */
.L_x_4539:
        /* <DEDUP_REMOVED lines=11> */
.L_x_4546:
        /* <DEDUP_REMOVED lines=20> */
.L_x_4548:
[----:B------:R-:W-:Y:S05]  /*a1d0*/  BSYNC.RECONVERGENT B0 ;  /* 0x0000000000007941 */ /* 0x000fea0003800200 */
.L_x_4547:
[----:B------:R-:W-:Y:S02]  /*a1e0*/  SHF.L.U32 R0, R0, 0x14, RZ ;  /* 0x0000001400007819 */ /* 0x000fe400000006ff */
[----:B------:R-:W-:-:S04]  /*a1f0*/  LEA R2, R2, 0x3b800000, 0x17 ;  /* 0x3b80000002027811 */ /* 0x000fc800078eb8ff */
[----:B------:R-:W-:Y:S01]  /*a200*/  LOP3.LUT R19, R2, R0, R19, 0xfe, !PT ;  /* 0x0000000002137212 */ /* 0x000fe200078efe13 */
[----:B------:R-:W-:Y:S06]  /*a210*/  BRA `(.L_x_4532) ;  /* 0x0000000000f87947 */ /* 0x000fec0003800000 */
.L_x_4545:
        /* <DEDUP_REMOVED lines=20> */
.L_x_4550:
[----:B------:R-:W-:Y:S05]  /*a360*/  BSYNC.RECONVERGENT B0 ;  /* 0x0000000000007941 */ /* 0x000fea0003800200 */
.L_x_4549:
[----:B------:R-:W-:Y:S01]  /*a370*/  IMAD.SHL.U32 R0, R0, 0x200000, RZ ;  /* 0x0020000000007824 */ /* 0x000fe200078e00ff */
[----:B------:R-:W-:-:S04]  /*a380*/  LEA R2, R2, 0x37800000, 0x17 ;  /* 0x3780000002027811 */ /* 0x000fc800078eb8ff */
[----:B------:R-:W-:Y:S01]  /*a390*/  LOP3.LUT R19, R2, R0, R19, 0xfe, !PT ;  /* 0x0000000002137212 */ /* 0x000fe200078efe13 */
[----:B------:R-:W-:Y:S06]  /*a3a0*/  BRA `(.L_x_4532) ;  /* 0x0000000000947947 */ /* 0x000fec0003800000 */
.L_x_4544:
        /* <DEDUP_REMOVED lines=14> */
.L_x_4531:
        /* <DEDUP_REMOVED lines=16> */
.L_x_4553:
[----:B------:R-:W-:Y:S01]  /*a590*/  MOV R19, RZ ;  /* 0x000000ff00137202 */ /* 0x000fe20000000f00 */
[----:B------:R-:W-:Y:S06]  /*a5a0*/  BRA `(.L_x_4532) ;  /* 0x0000000000147947 */ /* 0x000fec0003800000 */
.L_x_4552:
[----:B------:R-:W2:Y:S02]  /*a5b0*/  LDG.E.64 R2, desc[UR36][R2.64] ;  /* 0x0000002402027981 */ /* 0x000ea4000c1e1b00 */
[----:B--2---:R0:W1:Y:S01]  /*a5c0*/  I2F.U64 R19, R2 ;  /* 0x0000000200137312 */ /* 0x0040620000301000 */
[----:B------:R-:W-:Y:S05]  /*a5d0*/  BRA `(.L_x_4532) ;  /* 0x0000000000087947 */ /* 0x000fea0003800000 */
.L_x_4551:
[----:B------:R-:W2:Y:S02]  /*a5e0*/  LDG.E R2, desc[UR36][R2.64] ;  /* 0x0000002402027981 */ /* 0x000ea4000c1e1900 */
[----:B--2---:R-:W-:-:S07]  /*a5f0*/  I2FP.F32.U32 R19, R2 ;  /* 0x0000000200137245 */ /* 0x004fce0000201000 */
.L_x_4532:
[----:B------:R-:W-:Y:S05]  /*a600*/  BSYNC.RECONVERGENT B6 ;  /* 0x0000000000067941 */ /* 0x000fea0003800200 */
.L_x_4526:
        /* <DEDUP_REMOVED lines=18> */
.L_x_4558:
[----:B------:R-:W2:Y:S02]  /*a730*/  LDG.E.U8 R0, desc[UR36][R2.64] ;  /* 0x0000002402007981 */ /* 0x000ea4000c1e1100 */
[----:B--2---:R-:W-:Y:S01]  /*a740*/  I2FP.F32.U32 R0, R0 ;  /* 0x0000000000007245 */ /* 0x004fe20000201000 */
[----:B------:R-:W-:Y:S06]  /*a750*/  BRA `(.L_x_4560) ;  /* 0x0000000c00247947 */ /* 0x000fec0003800000 */
.L_x_4557:
        /* <DEDUP_REMOVED lines=9> */
.L_x_4562:
[----:B------:R-:W2:Y:S02]  /*a7f0*/  LDG.E R0, desc[UR36][R2.64] ;  /* 0x0000002402007981 */ /* 0x000ea4000c1e1900 */
[----:B--2---:R-:W-:Y:S01]  /*a800*/  I2FP.F32.S32 R0, R0 ;  /* 0x0000000000007245 */ /* 0x004fe20000201400 */
[----:B------:R-:W-:Y:S06]  /*a810*/  BRA `(.L_x_4560) ;  /* 0x0000000800f47947 */ /* 0x000fec0003800000 */
.L_x_4561:
[----:B------:R-:W2:Y:S02]  /*a820*/  LDG.E.U16 R0, desc[UR36][R2.64] ;  /* 0x0000002402007981 */ /* 0x000ea4000c1e1500 */
[----:B--2---:R-:W4:Y:S01]  /*a830*/  I2F.S16 R0, R0 ;  /* 0x0000000000007306 */ /* 0x004f220000101400 */
[----:B------:R-:W-:Y:S05]  /*a840*/  BRA `(.L_x_4560) ;  /* 0x0000000800e87947 */ /* 0x000fea0003800000 */
.L_x_4556:
        /* <DEDUP_REMOVED lines=8> */
.L_x_4564:
[----:B------:R-:W2:Y:S02]  /*a8d0*/  LDG.E.U16 R0, desc[UR36][R2.64] ;  /* 0x0000002402007981 */ /* 0x000ea4000c1e1500 */
[----:B--2---:R-:W-:Y:S01]  /*a8e0*/  HADD2.F32 R0, -RZ, R0.H0_H0 ;  /* 0x20000000ff007230 */ /* 0x004fe20000004100 */
[----:B------:R-:W-:Y:S06]  /*a8f0*/  BRA `(.L_x_4560) ;  /* 0x0000000800bc7947 */ /* 0x000fec0003800000 */
.L_x_4563:
        /* <DEDUP_REMOVED lines=8> */
.L_x_4566:
[----:B------:R-:W2:Y:S02]  /*a980*/  LDG.E.U16 R0, desc[UR36][R2.64] ;  /* 0x0000002402007981 */ /* 0x000ea4000c1e1500 */
[----:B--2---:R-:W-:Y:S01]  /*a990*/  HADD2.F32 R0, -RZ, R0.H0_H0 ;  /* 0x20000000ff007230 */ /* 0x004fe20000004100 */
[----:B------:R-:W-:Y:S06]  /*a9a0*/  BRA `(.L_x_4560) ;  /* 0x0000000800907947 */ /* 0x000fec0003800000 */
.L_x_4565:
[----:B------:R-:W2:Y:S01]  /*a9b0*/  LDG.E.64 R2, desc[UR36][R2.64] ;  /* 0x0000002402027981 */ /* 0x000ea2000c1e1b00 */
[----:B------:R-:W-:Y:S01]  /*a9c0*/  UMOV UR4, 0xf0000000 ;  /* 0xf000000000047882 */ /* 0x000fe20000000000 */
[----:B------:R-:W-:Y:S01]  /*a9d0*/  UMOV UR5, 0x380fffff ;  /* 0x380fffff00057882 */ /* 0x000fe20000000000 */
[----:B--2---:R-:W0:Y:S01]  /*a9e0*/  F2F.F32.F64 R0, R2 ;  /* 0x0000000200007310 */ /* 0x004e220000301000 */
[----:B------:R-:W-:-:S14]  /*a9f0*/  DSETP.GEU.AND P0, PT, |R2|, UR4, PT ;  /* 0x0000000402007e2a */ /* 0x000fdc000bf0e200 */
[----:B0-----:R-:W-:Y:S01]  /*aa00*/  @!P0 FMUL R0, R0, 1.175494350822287508e-38 ;  /* 0x0080000000008820 */ /* 0x001fe20000400000 */
[----:B------:R-:W-:Y:S06]  /*aa10*/  BRA `(.L_x_4560) ;  /* 0x0000000800747947 */ /* 0x000fec0003800000 */
.L_x_4555:
        /* <DEDUP_REMOVED lines=12> */
.L_x_4569:
[----:B------:R-:W2:Y:S01]  /*aae0*/  LDG.E.64 R2, desc[UR36][R2.64] ;  /* 0x0000002402027981 */ /* 0x000ea2000c1e1b00 */
[----:B------:R-:W-:Y:S01]  /*aaf0*/  UMOV UR4, 0xf0000000 ;  /* 0xf000000000047882 */ /* 0x000fe20000000000 */
[----:B------:R-:W-:Y:S01]  /*ab00*/  UMOV UR5, 0x380fffff ;  /* 0x380fffff00057882 */ /* 0x000fe20000000000 */
[----:B--2---:R-:W0:Y:S01]  /*ab10*/  F2F.F32.F64 R0, R2 ;  /* 0x0000000200007310 */ /* 0x004e220000301000 */
[----:B------:R-:W-:-:S14]  /*ab20*/  DSETP.GEU.AND P0, PT, |R2|, UR4, PT ;  /* 0x0000000402007e2a */ /* 0x000fdc000bf0e200 */
[----:B0-----:R-:W-:Y:S01]  /*ab30*/  @!P0 FMUL R0, R0, 1.175494350822287508e-38 ;  /* 0x0080000000008820 */ /* 0x001fe20000400000 */
[----:B------:R-:W-:Y:S06]  /*ab40*/  BRA `(.L_x_4560) ;  /* 0x0000000800287947 */ /* 0x000fec0003800000 */
.L_x_4568:
        /* <DEDUP_REMOVED lines=25> */
.L_x_4571:
        /* <DEDUP_REMOVED lines=12> */
.L_x_4570:
[----:B------:R-:W2:Y:S02]  /*ada0*/  LDG.E.U16 R0, desc[UR36][R2.64] ;  /* 0x0000002402007981 */ /* 0x000ea4000c1e1500 */
[----:B--2---:R-:W-:Y:S01]  /*adb0*/  IMAD.U32 R0, R0, 0x10000, RZ ;  /* 0x0001000000007824 */ /* 0x004fe200078e00ff */
[----:B------:R-:W-:Y:S06]  /*adc0*/  BRA `(.L_x_4560) ;  /* 0x0000000400887947 */ /* 0x000fec0003800000 */
.L_x_4567:
        /* <DEDUP_REMOVED lines=11> */
.L_x_4574:
        /* <DEDUP_REMOVED lines=20> */
.L_x_4576:
[----:B------:R-:W-:Y:S05]  /*afc0*/  BSYNC.RECONVERGENT B0 ;  /* 0x0000000000007941 */ /* 0x000fea0003800200 */
.L_x_4575:
[----:B------:R-:W-:Y:S01]  /*afd0*/  IMAD.SHL.U32 R0, R0, 0x100000, RZ ;  /* 0x0010000000007824 */ /* 0x000fe200078e00ff */
[----:B------:R-:W-:-:S04]  /*afe0*/  LEA R2, R2, 0x3b800000, 0x17 ;  /* 0x3b80000002027811 */ /* 0x000fc800078eb8ff */
[----:B------:R-:W-:Y:S01]  /*aff0*/  LOP3.LUT R0, R2, R0, R7, 0xfe, !PT ;  /* 0x0000000002007212 */ /* 0x000fe200078efe07 */
[----:B------:R-:W-:Y:S06]  /*b000*/  BRA `(.L_x_4560) ;  /* 0x0000000000f87947 */ /* 0x000fec0003800000 */
.L_x_4573:
        /* <DEDUP_REMOVED lines=20> */
.L_x_4578:
[----:B------:R-:W-:Y:S05]  /*b150*/  BSYNC.RECONVERGENT B0 ;  /* 0x0000000000007941 */ /* 0x000fea0003800200 */
.L_x_4577:
[----:B------:R-:W-:Y:S02]  /*b160*/  SHF.L.U32 R0, R0, 0x15, RZ ;  /* 0x0000001500007819 */ /* 0x000fe400000006ff */
[----:B------:R-:W-:-:S04]  /*b170*/  LEA R2, R2, 0x37800000, 0x17 ;  /* 0x3780000002027811 */ /* 0x000fc800078eb8ff */
[----:B------:R-:W-:Y:S01]  /*b180*/  LOP3.LUT R0, R2, R0, R7, 0xfe, !PT ;  /* 0x0000000002007212 */ /* 0x000fe200078efe07 */
[----:B------:R-:W-:Y:S06]  /*b190*/  BRA `(.L_x_4560) ;  /* 0x0000000000947947 */ /* 0x000fec0003800000 */
.L_x_4572:
        /* <DEDUP_REMOVED lines=14> */
.L_x_4559:
        /* <DEDUP_REMOVED lines=16> */
.L_x_4581:
[----:B------:R-:W-:Y:S01]  /*b380*/  IMAD.MOV.U32 R0, RZ, RZ, RZ ;  /* 0x000000ffff007224 */ /* 0x000fe200078e00ff */
[----:B------:R-:W-:Y:S06]  /*b390*/  BRA `(.L_x_4560) ;  /* 0x0000000000147947 */ /* 0x000fec0003800000 */
.L_x_4580:
[----:B------:R-:W2:Y:S02]  /*b3a0*/  LDG.E.64 R2, desc[UR36][R2.64] ;  /* 0x0000002402027981 */ /* 0x000ea4000c1e1b00 */
[----:B--2---:R0:W2:Y:S01]  /*b3b0*/  I2F.U64 R0, R2 ;  /* 0x0000000200007312 */ /* 0x0040a20000301000 */
[----:B------:R-:W-:Y:S05]  /*b3c0*/  BRA `(.L_x_4560) ;  /* 0x0000000000087947 */ /* 0x000fea0003800000 */
.L_x_4579:
[----:B------:R-:W2:Y:S02]  /*b3d0*/  LDG.E R0, desc[UR36][R2.64] ;  /* 0x0000002402007981 */ /* 0x000ea4000c1e1900 */
[----:B--2---:R-:W-:-:S07]  /*b3e0*/  I2FP.F32.U32 R0, R0 ;  /* 0x0000000000007245 */ /* 0x004fce0000201000 */
.L_x_4560:
[----:B------:R-:W-:Y:S05]  /*b3f0*/  BSYNC.RECONVERGENT B6 ;  /* 0x0000000000067941 */ /* 0x000fea0003800200 */
.L_x_4554:
[----:B--2-45:R-:W1:Y:S01]  /*b400*/  MUFU.RCP R0, R0 ;  /* 0x0000000000007308 */ /* 0x034e620000001000 */
[----:B------:R-:W0:Y:S01]  /*b410*/  LDCU.64 UR6, c[0x0][0x5e8] ;  /* 0x0000bd00ff0677ac */ /* 0x000e220008000a00 */
[----:B------:R-:W-:-:S04]  /*b420*/  UPRMT UR4, UR43, 0x9910, URZ ;  /* 0x000099102b047896 */ /* 0x000fc800080000ff */
[----:B------:R-:W-:Y:S01]  /*b430*/  UISETP.GT.AND UP0, UPT, UR4, 0x9, UPT ;  /* 0x000000090400788c */ /* 0x000fe2000bf04270 */
[----:B-1-3--:R-:W-:Y:S01]  /*b440*/  FMUL.FTZ R5, R0, R19 ;  /* 0x0000001300057220 */ /* 0x00afe20000410000 */
[----:B0-----:R-:W-:-:S03]  /*b450*/  IADD3 R2, P0, PT, R16, UR6, RZ ;  /* 0x0000000610027c10 */ /* 0x001fc6000ff1e0ff */
        /* <DEDUP_REMOVED lines=14> */
.L_x_4585:
[----:B01----:R-:W0:Y:S02]  /*b540*/  F2I.S64.TRUNC R4, R5 ;  /* 0x0000000500047311 */ /* 0x003e24000020d900 */
[----:B0-----:R0:W-:Y:S01]  /*b550*/  STG.E.U8 desc[UR36][R2.64], R4 ;  /* 0x0000000402007986 */ /* 0x0011e2000c101124 */
[----:B------:R-:W-:Y:S05]  /*b560*/  BRA `(.L_x_4587) ;  /* 0x0000000c00287947 */ /* 0x000fea0003800000 */
.L_x_4584:
        /* <DEDUP_REMOVED lines=9> */
.L_x_4589:
[----:B0-----:R-:W0:Y:S02]  /*b600*/  F2I.TRUNC.NTZ R5, R5 ;  /* 0x0000000500057305 */ /* 0x001e24000020f100 */
[----:B0-----:R0:W-:Y:S01]  /*b610*/  STG.E desc[UR36][R2.64], R5 ;  /* 0x0000000502007986 */ /* 0x0011e2000c101924 */
[----:B------:R-:W-:Y:S05]  /*b620*/  BRA `(.L_x_4587) ;  /* 0x0000000800f87947 */ /* 0x000fea0003800000 */
.L_x_4588:
[----:B0-----:R-:W0:Y:S02]  /*b630*/  F2I.TRUNC.NTZ R5, R5 ;  /* 0x0000000500057305 */ /* 0x001e24000020f100 */
[----:B0-----:R0:W-:Y:S01]  /*b640*/  STG.E.U16 desc[UR36][R2.64], R5 ;  /* 0x0000000502007986 */ /* 0x0011e2000c101524 */
[----:B------:R-:W-:Y:S05]  /*b650*/  BRA `(.L_x_4587) ;  /* 0x0000000800ec7947 */ /* 0x000fea0003800000 */
.L_x_4583:
        /* <DEDUP_REMOVED lines=8> */
.L_x_4591:
[----:B-1----:R-:W-:-:S05]  /*b6e0*/  F2FP.F16.F32.PACK_AB R4, RZ, R4 ;  /* 0x00000004ff04723e */ /* 0x002fca00000000ff */
[----:B------:R1:W-:Y:S01]  /*b6f0*/  STG.E.U16 desc[UR36][R2.64], R4 ;  /* 0x0000000402007986 */ /* 0x0003e2000c101524 */
[----:B------:R-:W-:Y:S05]  /*b700*/  BRA `(.L_x_4587) ;  /* 0x0000000800c07947 */ /* 0x000fea0003800000 */
.L_x_4590:
        /* <DEDUP_REMOVED lines=9> */
.L_x_4593:
[----:B01----:R-:W-:-:S04]  /*b7a0*/  F2FP.F16.F32.PACK_AB R5, RZ, R4 ;  /* 0x00000004ff05723e */ /* 0x003fc800000000ff */
[----:B------:R-:W-:-:S05]  /*b7b0*/  PRMT R5, R5, 0x5410, RZ ;  /* 0x0000541005057816 */ /* 0x000fca00000000ff */
[----:B------:R0:W-:Y:S01]  /*b7c0*/  STG.E desc[UR36][R2.64], R5 ;  /* 0x0000000502007986 */ /* 0x0001e2000c101924 */
[----:B------:R-:W-:Y:S05]  /*b7d0*/  BRA `(.L_x_4587) ;  /* 0x00000008008c7947 */ /* 0x000fea0003800000 */
.L_x_4592:
[----:B-1----:R-:W-:-:S06]  /*b7e0*/  FMUL.FTZ R4, R4, 1 ;  /* 0x3f80000004047820 */ /* 0x002fcc0000410000 */
[----:B0-----:R-:W0:Y:S02]  /*b7f0*/  F2F.F64.F32 R4, R4 ;  /* 0x0000000400047310 */ /* 0x001e240000201800 */
[----:B0-----:R0:W-:Y:S01]  /*b800*/  STG.E.64 desc[UR36][R2.64], R4 ;  /* 0x0000000402007986 */ /* 0x0011e2000c101b24 */
[----:B------:R-:W-:Y:S05]  /*b810*/  BRA `(.L_x_4587) ;  /* 0x00000008007c7947 */ /* 0x000fea0003800000 */
.L_x_4582:
        /* <DEDUP_REMOVED lines=13> */
.L_x_4597:
        /* <DEDUP_REMOVED lines=16> */
.L_x_4600:
[----:B------:R-:W-:-:S04]  /*b9f0*/  SHF.R.U32.HI R4, RZ, 0x18, R4 ;  /* 0x00000018ff047819 */ /* 0x000fc80000011604 */
[----:B------:R-:W-:-:S04]  /*ba00*/  LOP3.LUT R4, R5, 0x80, R4, 0xf8, !PT ;  /* 0x0000008005047812 */ /* 0x000fc800078ef804 */
[----:B------:R-:W-:-:S07]  /*ba10*/  PRMT R0, R4, 0x7610, R0 ;  /* 0x0000761004007816 */ /* 0x000fce0000000000 */
.L_x_4599:
[----:B------:R-:W-:Y:S05]  /*ba20*/  BSYNC.RECONVERGENT B0 ;  /* 0x0000000000007941 */ /* 0x000fea0003800200 */
.L_x_4598:
[----:B------:R1:W-:Y:S01]  /*ba30*/  STG.E.U8 desc[UR36][R2.64], R0 ;  /* 0x0000000002007986 */ /* 0x0003e2000c101124 */
[----:B------:R-:W-:Y:S05]  /*ba40*/  BRA `(.L_x_4587) ;  /* 0x0000000400f07947 */ /* 0x000fea0003800000 */
.L_x_4596:
        /* <DEDUP_REMOVED lines=16> */
.L_x_4603:
[----:B------:R-:W-:-:S04]  /*bb50*/  SHF.R.U32.HI R4, RZ, 0x18, R4 ;  /* 0x00000018ff047819 */ /* 0x000fc80000011604 */
[----:B------:R-:W-:-:S04]  /*bb60*/  LOP3.LUT R5, R5, 0x80, R4, 0xf8, !PT ;  /* 0x0000008005057812 */ /* 0x000fc800078ef804 */
[----:B------:R-:W-:-:S07]  /*bb70*/  PRMT R0, R5, 0x7610, R0 ;  /* 0x0000761005007816 */ /* 0x000fce0000000000 */
.L_x_4602:
[----:B------:R-:W-:Y:S05]  /*bb80*/  BSYNC.RECONVERGENT B0 ;  /* 0x0000000000007941 */ /* 0x000fea0003800200 */
.L_x_4601:
[----:B------:R1:W-:Y:S01]  /*bb90*/  STG.E.U8 desc[UR36][R2.64], R0 ;  /* 0x0000000002007986 */ /* 0x0003e2000c101124 */
[----:B------:R-:W-:Y:S05]  /*bba0*/  BRA `(.L_x_4587) ;  /* 0x0000000400987947 */ /* 0x000fea0003800000 */
.L_x_4595:
        /* <DEDUP_REMOVED lines=21> */
.L_x_4605:
[----:B01----:R-:W0:Y:S02]  /*bd00*/  F2I.U64.TRUNC R4, R5 ;  /* 0x0000000500047311 */ /* 0x003e24000020d800 */
[----:B0-----:R0:W-:Y:S01]  /*bd10*/  STG.E.64 desc[UR36][R2.64], R4 ;  /* 0x0000000402007986 */ /* 0x0011e2000c101b24 */
[----:B------:R-:W-:Y:S05]  /*bd20*/  BRA `(.L_x_4587) ;  /* 0x0000000400387947 */ /* 0x000fea0003800000 */
.L_x_4604:
[----:B0-----:R-:W0:Y:S02]  /*bd30*/  F2I.U32.TRUNC.NTZ R5, R5 ;  /* 0x0000000500057305 */ /* 0x001e24000020f000 */
[----:B0-----:R0:W-:Y:S01]  /*bd40*/  STG.E desc[UR36][R2.64], R5 ;  /* 0x0000000502007986 */ /* 0x0011e2000c101924 */
[----:B------:R-:W-:Y:S05]  /*bd50*/  BRA `(.L_x_4587) ;  /* 0x00000004002c7947 */ /* 0x000fea0003800000 */
.L_x_4594:
        /* <DEDUP_REMOVED lines=10> */
.L_x_4607:
[----:B-1----:R-:W-:Y:S01]  /*be00*/  FMUL.FTZ R4, R4, 1 ;  /* 0x3f80000004047820 */ /* 0x002fe20000410000 */
[----:B------:R-:W-:-:S05]  /*be10*/  CS2R R6, SRZ ;  /* 0x0000000000067805 */ /* 0x000fca000001ff00 */
[----:B0-----:R-:W0:Y:S02]  /*be20*/  F2F.F64.F32 R4, R4 ;  /* 0x0000000400047310 */ /* 0x001e240000201800 */
[----:B0-----:R4:W-:Y:S01]  /*be30*/  STG.E.128 desc[UR36][R2.64], R4 ;  /* 0x0000000402007986 */ /* 0x0019e2000c101d24 */
[----:B------:R-:W-:Y:S05]  /*be40*/  BRA `(.L_x_4587) ;  /* 0x0000000000f07947 */ /* 0x000fea0003800000 */
.L_x_4606:
[----:B------:R-:W-:-:S09]  /*be50*/  UISETP.NE.AND UP0, UPT, UR4, 0xf, UPT ;  /* 0x0000000f0400788c */ /* 0x000fd2000bf05270 */
[----:B------:R-:W-:Y:S05]  /*be60*/  BRA.U !UP0, `(.L_x_4608) ;  /* 0x0000000108e07547 */ /* 0x000fea000b800000 */
[----:B------:R-:W-:-:S09]  /*be70*/  UISETP.NE.AND UP0, UPT, UR4, 0x17, UPT ;  /* 0x000000170400788c */ /* 0x000fd2000bf05270 */
[----:B------:R-:W-:Y:S05]  /*be80*/  BRA.U !UP0, `(.L_x_4609) ;  /* 0x00000001088c7547 */ /* 0x000fea000b800000 */
[----:B------:R-:W-:-:S09]  /*be90*/  UISETP.NE.AND UP0, UPT, UR4, 0x18, UPT ;  /* 0x000000180400788c */ /* 0x000fd2000bf05270 */
[----:B------:R-:W-:Y:S05]  /*bea0*/  BRA.U !UP0, `(.L_x_4610) ;  /* 0x0000000108447547 */ /* 0x000fea000b800000 */
.L_x_4586:
        /* <DEDUP_REMOVED lines=16> */
.L_x_4611:
[----:B------:R-:W-:Y:S05]  /*bfb0*/  BRA `(.L_x_4587) ;  /* 0x0000000000947947 */ /* 0x000fea0003800000 */
.L_x_4610:
        /* <DEDUP_REMOVED lines=12> */
.L_x_4613:
[----:B------:R-:W-:Y:S05]  /*c080*/  BSYNC.RECONVERGENT B0 ;  /* 0x0000000000007941 */ /* 0x000fea0003800200 */
.L_x_4612:
[----:B0-----:R-:W-:-:S05]  /*c090*/  LOP3.LUT R5, R0, 0x80, R7, 0xf8, !PT ;  /* 0x0000008000057812 */ /* 0x001fca00078ef807 */
[----:B------:R1:W-:Y:S01]  /*c0a0*/  STG.E.U8 desc[UR36][R2.64], R5 ;  /* 0x0000000502007986 */ /* 0x0003e2000c101124 */
[----:B------:R-:W-:Y:S05]  /*c0b0*/  BRA `(.L_x_4587) ;  /* 0x0000000000547947 */ /* 0x000fea0003800000 */
.L_x_4609:
        /* <DEDUP_REMOVED lines=11> */
.L_x_4615:
[----:B------:R-:W-:Y:S01]  /*c170*/  IMAD.MOV.U32 R0, RZ, RZ, 0x7f ;  /* 0x0000007fff007424 */ /* 0x000fe200078e00ff */
[----:B------:R-:W-:-:S04]  /*c180*/  ISETP.GT.U32.AND P0, PT, R6, 0x7f800000, PT ;  /* 0x7f8000000600780c */ /* 0x000fc80003f04070 */
[----:B------:R-:W-:-:S09]  /*c190*/  SEL R0, R0, 0x7c, P0 ;  /* 0x0000007c00007807 */ /* 0x000fd20000000000 */
.L_x_4616:
[----:B------:R-:W-:Y:S05]  /*c1a0*/  BSYNC.RECONVERGENT B0 ;  /* 0x0000000000007941 */ /* 0x000fea0003800200 */
.L_x_4614:
[----:B0-----:R-:W-:-:S04]  /*c1b0*/  SHF.R.U32.HI R5, RZ, 0x18, R4 ;  /* 0x00000018ff057819 */ /* 0x001fc80000011604 */
[----:B------:R-:W-:-:S05]  /*c1c0*/  LOP3.LUT R5, R0, 0x80, R5, 0xf8, !PT ;  /* 0x0000008000057812 */ /* 0x000fca00078ef805 */
[----:B------:R0:W-:Y:S01]  /*c1d0*/  STG.E.U8 desc[UR36][R2.64], R5 ;  /* 0x0000000502007986 */ /* 0x0001e2000c101124 */
[----:B------:R-:W-:Y:S05]  /*c1e0*/  BRA `(.L_x_4587) ;  /* 0x0000000000087947 */ /* 0x000fea0003800000 */
.L_x_4608:
[----:B-1----:R-:W-:-:S05]  /*c1f0*/  F2FP.BF16.F32.PACK_AB R4, RZ, R4 ;  /* 0x00000004ff04723e */ /* 0x002fca00000010ff */
[----:B------:R2:W-:Y:S02]  /*c200*/  STG.E.U16 desc[UR36][R2.64], R4 ;  /* 0x0000000402007986 */ /* 0x0005e4000c101524 */
.L_x_4587:
[----:B------:R-:W-:-:S07]  /*c210*/  IADD3 R17, PT, PT, R17, 0x80, RZ ;  /* 0x0000008011117810 */ /* 0x000fce0007ffe0ff */
.L_x_4524:
[----:B------:R-:W-:Y:S05]  /*c220*/  BSYNC.RECONVERGENT B7 ;  /* 0x0000000000077941 */ /* 0x000fea0003800200 */
.L_x_4523:
[----:B------:R-:W5:Y:S02]  /*c230*/  LDCU UR4, c[0x0][0x380] ;  /* 0x00007000ff0477ac */ /* 0x000f640008000800 */
[----:B-----5:R-:W-:-:S13]  /*c240*/  ISETP.GE.AND P0, PT, R17, UR4, PT ;  /* 0x0000000411007c0c */ /* 0x020fda000bf06270 */
[----:B------:R-:W-:Y:S05]  /*c250*/  @P0 EXIT ;  /* 0x000000000000094d */ /* 0x000fea0003800000 */
        /* <DEDUP_REMOVED lines=354> */
.L_x_4617:
[----:B------:R-:W2:Y:S01]  /*d880*/  LDCU.64 UR8, c[0x0][0x5f0] ;  /* 0x0000be00ff0877ac */ /* 0x000ea20008000a00 */
[----:B------:R-:W-:Y:S01]  /*d890*/  BSSY.RECONVERGENT B6, `(.L_x_4618) ;  /* 0x00000e0000067945 */ /* 0x000fe20003800200 */
[----:B------:R-:W0:Y:S01]  /*d8a0*/  LDCU.64 UR6, c[0x0][0x5e8] ;  /* 0x0000bd00ff0677ac */ /* 0x000e220008000a00 */
[----:B------:R-:W-:-:S04]  /*d8b0*/  UPRMT UR4, UR39, 0x9910, URZ ;  /* 0x0000991027047896 */ /* 0x000fc800080000ff */
[----:B------:R-:W-:Y:S01]  /*d8c0*/  UISETP.GT.AND UP0, UPT, UR4, 0x9, UPT ;  /* 0x000000090400788c */ /* 0x000fe2000bf04270 */
[----:B--234-:R-:W-:Y:S02]  /*d8d0*/  IADD3 R2, P1, PT, R0, UR8, RZ ;  /* 0x0000000800027c10 */ /* 0x01cfe4000ff3e0ff */
[----:B0-----:R-:W-:-:S03]  /*d8e0*/  IADD3 R16, P0, PT, R16, UR6, RZ ;  /* 0x0000000610107c10 */ /* 0x001fc6000ff1e0ff */
        /* <DEDUP_REMOVED lines=14> */
.L_x_4622:
[----:B------:R-:W2:Y:S02]  /*d9d0*/  LDG.E.U8 R2, desc[UR36][R2.64] ;  /* 0x0000002402027981 */ /* 0x000ea4000c1e1100 */
[----:B--2---:R-:W-:Y:S01]  /*d9e0*/  I2FP.F32.U32 R19, R2 ;  /* 0x0000000200137245 */ /* 0x004fe20000201000 */
[----:B------:R-:W-:Y:S06]  /*d9f0*/  BRA `(.L_x_4624) ;  /* 0x0000000c00247947 */ /* 0x000fec0003800000 */
.L_x_4621:
[----:B------:R-:W-:-:S09]  /*da00*/  UISETP.NE.AND UP0, UPT, UR4, 0x2, UPT ;  /* 0x000000020400788c */ /* 0x000fd2000bf05270 */
[----:B------:R-:W-:Y:S05]  /*da10*/  BRA.U !UP0, `(.L_x_4625) ;  /* 0x0000000108287547 */ /* 0x000fea000b800000 */
[----:B------:R-:W-:-:S09]  /*da20*/  UISETP.NE.AND UP0, UPT, UR4, 0x3, UPT ;  /* 0x000000030400788c */ /* 0x000fd2000bf05270 */
[----:B------:R-:W-:Y:S05]  /*da30*/  BRA.U !UP0, `(.L_x_4626) ;  /* 0x0000000108147547 */ /* 0x000fea000b800000 */
[----:B------:R-:W-:-:S09]  /*da40*/  UISETP.NE.AND UP0, UPT, UR4, 0x4, UPT ;  /* 0x000000040400788c */ /* 0x000fd2000bf05270 */
[----:B------:R-:W-:Y:S05]  /*da50*/  BRA.U UP0, `(.L_x_4623) ;  /* 0x0000000900b07547 */ /* 0x000fea000b800000 */
[----:B------:R-:W2:Y:S02]  /*da60*/  LDG.E.64 R2, desc[UR36][R2.64] ;  /* 0x0000002402027981 */ /* 0x000ea4000c1e1b00 */
[----:B--2---:R0:W1:Y:S01]  /*da70*/  I2F.S64 R19, R2 ;  /* 0x0000000200137312 */ /* 0x0040620000301400 */
[----:B------:R-:W-:Y:S05]  /*da80*/  BRA `(.L_x_4624) ;  /* 0x0000000c00007947 */ /* 0x000fea0003800000 */
.L_x_4626:
[----:B------:R-:W2:Y:S02]  /*da90*/  LDG.E R2, desc[UR36][R2.64] ;  /* 0x0000002402027981 */ /* 0x000ea4000c1e1900 */
[----:B--2---:R-:W-:Y:S01]  /*daa0*/  I2FP.F32.S32 R19, R2 ;  /* 0x0000000200137245 */ /* 0x004fe20000201400 */
[----:B------:R-:W-:Y:S06]  /*dab0*/  BRA `(.L_x_4624) ;  /* 0x0000000800f47947 */ /* 0x000fec0003800000 */
.L_x_4625:
[----:B------:R-:W2:Y:S02]  /*dac0*/  LDG.E.U16 R2, desc[UR36][R2.64] ;  /* 0x0000002402027981 */ /* 0x000ea4000c1e1500 */
[----:B--2---:R0:W1:Y:S01]  /*dad0*/  I2F.S16 R19, R2 ;  /* 0x0000000200137306 */ /* 0x0040620000101400 */
[----:B------:R-:W-:Y:S05]  /*dae0*/  BRA `(.L_x_4624) ;  /* 0x0000000800e87947 */ /* 0x000fea0003800000 */
.L_x_4620:
        /* <DEDUP_REMOVED lines=8> */
.L_x_4628:
[----:B------:R-:W2:Y:S02]  /*db70*/  LDG.E.U16 R2, desc[UR36][R2.64] ;  /* 0x0000002402027981 */ /* 0x000ea4000c1e1500 */
[----:B--2---:R-:W-:Y:S01]  /*db80*/  HADD2.F32 R19, -RZ, R2.H0_H0 ;  /* 0x20000002ff137230 */ /* 0x004fe20000004100 */
[----:B------:R-:W-:Y:S06]  /*db90*/  BRA `(.L_x_4624) ;  /* 0x0000000800bc7947 */ /* 0x000fec0003800000 */
.L_x_4627:
        /* <DEDUP_REMOVED lines=8> */
.L_x_4630:
[----:B------:R-:W2:Y:S02]  /*dc20*/  LDG.E.U16 R2, desc[UR36][R2.64] ;  /* 0x0000002402027981 */ /* 0x000ea4000c1e1500 */
[----:B--2---:R-:W-:Y:S01]  /*dc30*/  HADD2.F32 R19, -RZ, R2.H0_H0 ;  /* 0x20000002ff137230 */ /* 0x004fe20000004100 */
[----:B------:R-:W-:Y:S06]  /*dc40*/  BRA `(.L_x_4624) ;  /* 0x0000000800907947 */ /* 0x000fec0003800000 */
.L_x_4629:
[----:B------:R-:W2:Y:S01]  /*dc50*/  LDG.E.64 R2, desc[UR36][R2.64] ;  /* 0x0000002402027981 */ /* 0x000ea2000c1e1b00 */
[----:B------:R-:W-:Y:S01]  /*dc60*/  UMOV UR4, 0xf0000000 ;  /* 0xf000000000047882 */ /* 0x000fe20000000000 */
[----:B------:R-:W-:Y:S01]  /*dc70*/  UMOV UR5, 0x380fffff ;  /* 0x380fffff00057882 */ /* 0x000fe20000000000 */
[----:B--2---:R-:W0:Y:S01]  /*dc80*/  F2F.F32.F64 R19, R2 ;  /* 0x0000000200137310 */ /* 0x004e220000301000 */
[----:B------:R-:W-:-:S14]  /*dc90*/  DSETP.GEU.AND P0, PT, |R2|, UR4, PT ;  /* 0x0000000402007e2a */ /* 0x000fdc000bf0e200 */
[----:B0-----:R-:W-:Y:S01]  /*dca0*/  @!P0 FMUL R19, R19, 1.175494350822287508e-38 ;  /* 0x0080000013138820 */ /* 0x001fe20000400000 */
[----:B------:R-:W-:Y:S06]  /*dcb0*/  BRA `(.L_x_4624) ;  /* 0x0000000800747947 */ /* 0x000fec0003800000 */
.L_x_4619:
        /* <DEDUP_REMOVED lines=12> */
.L_x_4633:
[----:B------:R-:W2:Y:S01]  /*dd80*/  LDG.E.64 R2, desc[UR36][R2.64] ;  /* 0x0000002402027981 */ /* 0x000ea2000c1e1b00 */
[----:B------:R-:W-:Y:S01]  /*dd90*/  UMOV UR4, 0xf0000000 ;  /* 0xf000000000047882 */ /* 0x000fe20000000000 */
[----:B------:R-:W-:Y:S01]  /*dda0*/  UMOV UR5, 0x380fffff ;  /* 0x380fffff00057882 */ /* 0x000fe20000000000 */
[----:B--2---:R-:W0:Y:S01]  /*ddb0*/  F2F.F32.F64 R19, R2 ;  /* 0x0000000200137310 */ /* 0x004e220000301000 */
[----:B------:R-:W-:-:S14]  /*ddc0*/  DSETP.GEU.AND P0, PT, |R2|, UR4, PT ;  /* 0x0000000402007e2a */ /* 0x000fdc000bf0e200 */
[----:B0-----:R-:W-:Y:S01]  /*ddd0*/  @!P0 FMUL R19, R19, 1.175494350822287508e-38 ;  /* 0x0080000013138820 */ /* 0x001fe20000400000 */
[----:B------:R-:W-:Y:S06]  /*dde0*/  BRA `(.L_x_4624) ;  /* 0x0000000800287947 */ /* 0x000fec0003800000 */
.L_x_4632:
        /* <DEDUP_REMOVED lines=14> */
[----:B------:R-:W-:Y:S02]  /*ded0*/  VIADD R5, R4, 0xfffffffc ;  /* 0xfffffffc04057836 */ /* 0x000fe40000000000 */
[----:B------:R-:W-:-:S03]  /*dee0*/  VIADD R4, R0, 0x1000000 ;  /* 0x0100000000047836 */ /* 0x000fc60000000000 */
[----:B------:R-:W-:Y:S02]  /*def0*/  SHF.L.U32 R6, R0, R5, RZ ;  /* 0x0000000500067219 */ /* 0x000fe400000006ff */
[----:B------:R-:W-:Y:S02]  /*df00*/  SHF.L.U32 R5, R5, 0x17, RZ ;  /* 0x0000001705057819 */ /* 0x000fe400000006ff */
[----:B------:R-:W-:Y:S02]  /*df10*/  SHF.R.S32.HI R4, RZ, 0x8, R4 ;  /* 0x00000008ff047819 */ /* 0x000fe40000011404 */
[----:B------:R-:W-:-:S05]  /*df20*/  LEA.HI R5, R6, -R5, RZ, 0x1c ;  /* 0x8000000506057211 */ /* 0x000fca00078fe0ff */
[----:B------:R-:W-:-:S05]  /*df30*/  VIADD R5, R5, 0x3c000000 ;  /* 0x3c00000005057836 */ /* 0x000fca0000000000 */
[----:B------:R-:W-:-:S04]  /*df40*/  LOP3.LUT R4, R5, 0x7f800000, R4, 0xf8, !PT ;  /* 0x7f80000005047812 */ /* 0x000fc800078ef804 */
[----:B------:R-:W-:-:S04]  /*df50*/  SEL R4, R4, RZ, P0 ;  /* 0x000000ff04047207 */ /* 0x000fc80000000000 */
[----:B------:R-:W-:Y:S01]  /*df60*/  LOP3.LUT R19, R4, 0x80000000, R19, 0xf8, !PT ;  /* 0x8000000004137812 */ /* 0x000fe200078ef813 */
[----:B------:R-:W-:Y:S06]  /*df70*/  BRA `(.L_x_4624) ;  /* 0x0000000400c47947 */ /* 0x000fec0003800000 */
.L_x_4635:
[----:B------:R-:W2:Y:S02]  /*df80*/  LDG.E.U8 R2, desc[UR36][R2.64] ;  /* 0x0000002402027981 */ /* 0x000ea4000c1e1100 */
[C---:B--2---:R-:W-:Y:S01]  /*df90*/  SHF.L.U32 R0, R2.reuse, 0x19, RZ ;  /* 0x0000001902007819 */ /* 0x044fe200000006ff */
[----:B------:R-:W-:-:S03]  /*dfa0*/  IMAD.SHL.U32 R5, R2, 0x100, RZ ;  /* 0x0000010002057824 */ /* 0x000fc600078e00ff */
        /* <DEDUP_REMOVED lines=9> */
.L_x_4634:
[----:B------:R-:W2:Y:S02]  /*e040*/  LDG.E.U16 R2, desc[UR36][R2.64] ;  /* 0x0000002402027981 */ /* 0x000ea4000c1e1500 */
[----:B--2---:R-:W-:Y:S01]  /*e050*/  IMAD.U32 R19, R2, 0x10000, RZ ;  /* 0x0001000002137824 */ /* 0x004fe200078e00ff */
[----:B------:R-:W-:Y:S06]  /*e060*/  BRA `(.L_x_4624) ;  /* 0x0000000400887947 */ /* 0x000fec0003800000 */
.L_x_4631:
        /* <DEDUP_REMOVED lines=11> */
.L_x_4638:
        /* <DEDUP_REMOVED lines=20> */
.L_x_4640:
[----:B------:R-:W-:Y:S05]  /*e260*/  BSYNC.RECONVERGENT B0 ;  /* 0x0000000000007941 */ /* 0x000fea0003800200 */
.L_x_4639:
[----:B------:R-:W-:Y:S01]  /*e270*/  IMAD.SHL.U32 R0, R0, 0x100000, RZ ;  /* 0x0010000000007824 */ /* 0x000fe200078e00ff */
[----:B------:R-:W-:-:S04]  /*e280*/  LEA R2, R2, 0x3b800000, 0x17 ;  /* 0x3b80000002027811 */ /* 0x000fc800078eb8ff */
[----:B------:R-:W-:Y:S01]  /*e290*/  LOP3.LUT R19, R2, R0, R19, 0xfe, !PT ;  /* 0x0000000002137212 */ /* 0x000fe200078efe13 */
[----:B------:R-:W-:Y:S06]  /*e2a0*/  BRA `(.L_x_4624) ;  /* 0x0000000000f87947 */ /* 0x000fec0003800000 */
.L_x_4637:
        /* <DEDUP_REMOVED lines=20> */
.L_x_4642:
[----:B------:R-:W-:Y:S05]  /*e3f0*/  BSYNC.RECONVERGENT B0 ;  /* 0x0000000000007941 */ /* 0x000fea0003800200 */
.L_x_4641:
[----:B------:R-:W-:Y:S02]  /*e400*/  SHF.L.U32 R0, R0, 0x15, RZ ;  /* 0x0000001500007819 */ /* 0x000fe400000006ff */
[----:B------:R-:W-:-:S04]  /*e410*/  LEA R2, R2, 0x37800000, 0x17 ;  /* 0x3780000002027811 */ /* 0x000fc800078eb8ff */
[----:B------:R-:W-:Y:S01]  /*e420*/  LOP3.LUT R19, R2, R0, R19, 0xfe, !PT ;  /* 0x0000000002137212 */ /* 0x000fe200078efe13 */
[----:B------:R-:W-:Y:S06]  /*e430*/  BRA `(.L_x_4624) ;  /* 0x0000000000947947 */ /* 0x000fec0003800000 */
.L_x_4636:
        /* <DEDUP_REMOVED lines=14> */
.L_x_4623:
        /* <DEDUP_REMOVED lines=16> */
.L_x_4645:
[----:B------:R-:W-:Y:S01]  /*e620*/  IMAD.MOV.U32 R19, RZ, RZ, RZ ;  /* 0x000000ffff137224 */ /* 0x000fe200078e00ff */
[----:B------:R-:W-:Y:S06]  /*e630*/  BRA `(.L_x_4624) ;  /* 0x0000000000147947 */ /* 0x000fec0003800000 */
.L_x_4644:
[----:B------:R-:W2:Y:S02]  /*e640*/  LDG.E.64 R2, desc[UR36][R2.64] ;  /* 0x0000002402027981 */ /* 0x000ea4000c1e1b00 */
[----:B--2---:R0:W1:Y:S01]  /*e650*/  I2F.U64 R19, R2 ;  /* 0x0000000200137312 */ /* 0x0040620000301000 */
[----:B------:R-:W-:Y:S05]  /*e660*/  BRA `(.L_x_4624) ;  /* 0x0000000000087947 */ /* 0x000fea0003800000 */
.L_x_4643:
[----:B------:R-:W2:Y:S02]  /*e670*/  LDG.E R2, desc[UR36][R2.64] ;  /* 0x0000002402027981 */ /* 0x000ea4000c1e1900 */
[----:B--2---:R-:W-:-:S07]  /*e680*/  I2FP.F32.U32 R19, R2 ;  /* 0x0000000200137245 */ /* 0x004fce0000201000 */
.L_x_4624:
[----:B------:R-:W-:Y:S05]  /*e690*/  BSYNC.RECONVERGENT B6 ;  /* 0x0000000000067941 */ /* 0x000fea0003800200 */
.L_x_4618:
        /* <DEDUP_REMOVED lines=18> */
.L_x_4650:
[----:B------:R-:W2:Y:S02]  /*e7c0*/  LDG.E.U8 R0, desc[UR36][R2.64] ;  /* 0x0000002402007981 */ /* 0x000ea4000c1e1100 */
[----:B--2---:R-:W-:Y:S01]  /*e7d0*/  I2FP.F32.U32 R0, R0 ;  /* 0x0000000000007245 */ /* 0x004fe20000201000 */
[----:B------:R-:W-:Y:S06]  /*e7e0*/  BRA `(.L_x_4652) ;  /* 0x0000000c00247947 */ /* 0x000fec0003800000 */
.L_x_4649:
[----:B------:R-:W-:-:S09]  /*e7f0*/  UISETP.NE.AND UP0, UPT, UR4, 0x2, UPT ;  /* 0x000000020400788c */ /* 0x000fd2000bf05270 */
[----:B------:R-:W-:Y:S05]  /*e800*/  BRA.U !UP0, `(.L_x_4653) ;  /* 0x0000000108287547 */ /* 0x000fea000b800000 */
[----:B------:R-:W-:-:S09]  /*e810*/  UISETP.NE.AND UP0, UPT, UR4, 0x3, UPT ;  /* 0x000000030400788c */ /* 0x000fd2000bf05270 */
[----:B------:R-:W-:Y:S05]  /*e820*/  BRA.U !UP0, `(.L_x_4654) ;  /* 0x0000000108147547 */ /* 0x000fea000b800000 */
[----:B------:R-:W-:-:S09]  /*e830*/  UISETP.NE.AND UP0, UPT, UR4, 0x4, UPT ;  /* 0x000000040400788c */ /* 0x000fd2000bf05270 */
[----:B------:R-:W-:Y:S05]  /*e840*/  BRA.U UP0, `(.L_x_4651) ;  /* 0x0000000900b07547 */ /* 0x000fea000b800000 */
[----:B------:R-:W2:Y:S02]  /*e850*/  LDG.E.64 R2, desc[UR36][R2.64] ;  /* 0x0000002402027981 */ /* 0x000ea4000c1e1b00 */
[----:B--2---:R3:W4:Y:S01]  /*e860*/  I2F.S64 R0, R2 ;  /* 0x0000000200007312 */ /* 0x0047220000301400 */
[----:B------:R-:W-:Y:S05]  /*e870*/  BRA `(.L_x_4652) ;  /* 0x0000000c00007947 */ /* 0x000fea0003800000 */
.L_x_4654:
[----:B------:R-:W2:Y:S02]  /*e880*/  LDG.E R0, desc[UR36][R2.64] ;  /* 0x0000002402007981 */ /* 0x000ea4000c1e1900 */
[----:B--2---:R-:W-:Y:S01]  /*e890*/  I2FP.F32.S32 R0, R0 ;  /* 0x0000000000007245 */ /* 0x004fe20000201400 */
[----:B------:R-:W-:Y:S06]  /*e8a0*/  BRA `(.L_x_4652) ;  /* 0x0000000800f47947 */ /* 0x000fec0003800000 */
.L_x_4653:
[----:B------:R-:W2:Y:S02]  /*e8b0*/  LDG.E.U16 R0, desc[UR36][R2.64] ;  /* 0x0000002402007981 */ /* 0x000ea4000c1e1500 */
[----:B--2---:R-:W0:Y:S01]  /*e8c0*/  I2F.S16 R0, R0 ;  /* 0x0000000000007306 */ /* 0x004e220000101400 */
[----:B------:R-:W-:Y:S05]  /*e8d0*/  BRA `(.L_x_4652) ;  /* 0x0000000800e87947 */ /* 0x000fea0003800000 */
.L_x_4648:
        /* <DEDUP_REMOVED lines=8> */
.L_x_4656:
[----:B------:R-:W2:Y:S02]  /*e960*/  LDG.E.U16 R0, desc[UR36][R2.64] ;  /* 0x0000002402007981 */ /* 0x000ea4000c1e1500 */
[----:B--2---:R-:W-:Y:S01]  /*e970*/  HADD2.F32 R0, -RZ, R0.H0_H0 ;  /* 0x20000000ff007230 */ /* 0x004fe20000004100 */
[----:B------:R-:W-:Y:S06]  /*e980*/  BRA `(.L_x_4652) ;  /* 0x0000000800bc7947 */ /* 0x000fec0003800000 */
.L_x_4655:
        /* <DEDUP_REMOVED lines=8> */
.L_x_4658:
[----:B------:R-:W2:Y:S02]  /*ea10*/  LDG.E.U16 R0, desc[UR36][R2.64] ;  /* 0x0000002402007981 */ /* 0x000ea4000c1e1500 */
[----:B--2---:R-:W-:Y:S01]  /*ea20*/  HADD2.F32 R0, -RZ, R0.H0_H0 ;  /* 0x20000000ff007230 */ /* 0x004fe20000004100 */
[----:B------:R-:W-:Y:S06]  /*ea30*/  BRA `(.L_x_4652) ;  /* 0x0000000800907947 */ /* 0x000fec0003800000 */
.L_x_4657:
[----:B------:R-:W2:Y:S01]  /*ea40*/  LDG.E.64 R2, desc[UR36][R2.64] ;  /* 0x0000002402027981 */ /* 0x000ea2000c1e1b00 */
[----:B------:R-:W-:Y:S01]  /*ea50*/  UMOV UR4, 0xf0000000 ;  /* 0xf000000000047882 */ /* 0x000fe20000000000 */
[----:B------:R-:W-:Y:S01]  /*ea60*/  UMOV UR5, 0x380fffff ;  /* 0x380fffff00057882 */ /* 0x000fe20000000000 */
[----:B--2---:R-:W0:Y:S01]  /*ea70*/  F2F.F32.F64 R0, R2 ;  /* 0x0000000200007310 */ /* 0x004e220000301000 */
[----:B------:R-:W-:-:S14]  /*ea80*/  DSETP.GEU.AND P0, PT, |R2|, UR4, PT ;  /* 0x0000000402007e2a */ /* 0x000fdc000bf0e200 */
[----:B0-----:R-:W-:Y:S01]  /*ea90*/  @!P0 FMUL R0, R0, 1.175494350822287508e-38 ;  /* 0x0080000000008820 */ /* 0x001fe20000400000 */
[----:B------:R-:W-:Y:S06]  /*eaa0*/  BRA `(.L_x_4652) ;  /* 0x0000000800747947 */ /* 0x000fec0003800000 */
.L_x_4647:
        /* <DEDUP_REMOVED lines=12> */
.L_x_4661:
[----:B------:R-:W2:Y:S01]  /*eb70*/  LDG.E.64 R2, desc[UR36][R2.64] ;  /* 0x0000002402027981 */ /* 0x000ea2000c1e1b00 */
[----:B------:R-:W-:Y:S01]  /*eb80*/  UMOV UR4, 0xf0000000 ;  /* 0xf000000000047882 */ /* 0x000fe20000000000 */
[----:B------:R-:W-:Y:S01]  /*eb90*/  UMOV UR5, 0x380fffff ;  /* 0x380fffff00057882 */ /* 0x000fe20000000000 */
[----:B--2---:R-:W0:Y:S01]  /*eba0*/  F2F.F32.F64 R0, R2 ;  /* 0x0000000200007310 */ /* 0x004e220000301000 */
[----:B------:R-:W-:-:S14]  /*ebb0*/  DSETP.GEU.AND P0, PT, |R2|, UR4, PT ;  /* 0x0000000402007e2a */ /* 0x000fdc000bf0e200 */
[----:B0-----:R-:W-:Y:S01]  /*ebc0*/  @!P0 FMUL R0, R0, 1.175494350822287508e-38 ;  /* 0x0080000000008820 */ /* 0x001fe20000400000 */
[----:B------:R-:W-:Y:S06]  /*ebd0*/  BRA `(.L_x_4652) ;  /* 0x0000000800287947 */ /* 0x000fec0003800000 */
.L_x_4660:
        /* <DEDUP_REMOVED lines=23> */
[----:B------:R-:W-:Y:S01]  /*ed50*/  LOP3.LUT R0, R5, 0x80000000, R0, 0xf8, !PT ;  /* 0x8000000005007812 */ /* 0x000fe200078ef800 */
[----:B------:R-:W-:Y:S06]  /*ed60*/  BRA `(.L_x_4652) ;  /* 0x0000000400c47947 */ /* 0x000fec0003800000 */
.L_x_4663:
        /* <DEDUP_REMOVED lines=12> */
.L_x_4662:
[----:B------:R-:W2:Y:S02]  /*ee30*/  LDG.E.U16 R0, desc[UR36][R2.64] ;  /* 0x0000002402007981 */ /* 0x000ea4000c1e1500 */
[----:B--2---:R-:W-:Y:S01]  /*ee40*/  SHF.L.U32 R0, R0, 0x10, RZ ;  /* 0x0000001000007819 */ /* 0x004fe200000006ff */
[----:B------:R-:W-:Y:S06]  /*ee50*/  BRA `(.L_x_4652) ;  /* 0x0000000400887947 */ /* 0x000fec0003800000 */
.L_x_4659:
        /* <DEDUP_REMOVED lines=11> */
.L_x_4666:
        /* <DEDUP_REMOVED lines=20> */
.L_x_4668:
[----:B------:R-:W-:Y:S05]  /*f050*/  BSYNC.RECONVERGENT B0 ;  /* 0x0000000000007941 */ /* 0x000fea0003800200 */
.L_x_4667:
[----:B------:R-:W-:Y:S01]  /*f060*/  IMAD.SHL.U32 R0, R0, 0x100000, RZ ;  /* 0x0010000000007824 */ /* 0x000fe200078e00ff */
[----:B------:R-:W-:-:S04]  /*f070*/  LEA R2, R2, 0x3b800000, 0x17 ;  /* 0x3b80000002027811 */ /* 0x000fc800078eb8ff */
[----:B------:R-:W-:Y:S01]  /*f080*/  LOP3.LUT R0, R2, R0, R7, 0xfe, !PT ;  /* 0x0000000002007212 */ /* 0x000fe200078efe07 */
[----:B------:R-:W-:Y:S06]  /*f090*/  BRA `(.L_x_4652) ;  /* 0x0000000000f87947 */ /* 0x000fec0003800000 */
.L_x_4665:
[----:B------:R-:W2:Y:S01]  /*f0a0*/  LDG.E.U8 R3, desc[UR36][R2.64] ;  /* 0x0000002402037981 */ /* 0x000ea2000c1e1100 */
        /* <DEDUP_REMOVED lines=19> */
.L_x_4670:
[----:B------:R-:W-:Y:S05]  /*f1e0*/  BSYNC.RECONVERGENT B0 ;  /* 0x0000000000007941 */ /* 0x000fea0003800200 */
.L_x_4669:
[----:B------:R-:W-:Y:S01]  /*f1f0*/  IMAD.SHL.U32 R0, R0, 0x200000, RZ ;  /* 0x0020000000007824 */ /* 0x000fe200078e00ff */
[----:B------:R-:W-:-:S04]  /*f200*/  LEA R2, R2, 0x37800000, 0x17 ;  /* 0x3780000002027811 */ /* 0x000fc800078eb8ff */
[----:B------:R-:W-:Y:S01]  /*f210*/  LOP3.LUT R0, R2, R0, R7, 0xfe, !PT ;  /* 0x0000000002007212 */ /* 0x000fe200078efe07 */
[----:B------:R-:W-:Y:S06]  /*f220*/  BRA `(.L_x_4652) ;  /* 0x0000000000947947 */ /* 0x000fec0003800000 */
.L_x_4664:
        /* <DEDUP_REMOVED lines=14> */
.L_x_4651:
[----:B------:R-:W-:Y:S01]  /*f310*/  MOV R2, 0x0 ;  /* 0x0000000000027802 */ /* 0x000fe20000000f00 */
[----:B------:R-:W0:Y:S01]  /*f320*/  LDCU.64 UR4, c[0x4][0x178] ;  /* 0x01002f00ff0477ac */ /* 0x000e220008000a00 */
[----:B------:R-:W-:Y:S02]  /*f330*/  HFMA2 R12, -RZ, RZ, 0, 5.9604644775390625e-08 ;  /* 0x00000001ff0c7431 */ /* 0x000fe400000001ff */
[----:B------:R-:W-:Y:S01]  /*f340*/  IMAD.MOV.U32 R8, RZ, RZ, 0x4e ;  /* 0x0000004eff087424 */ /* 0x000fe200078e00ff */
[----:B------:R-:W2:Y:S01]  /*f350*/  LDCU.64 UR6, c[0x4][0x180] ;  /* 0x01003000ff0677ac */ /* 0x000ea20008000a00 */
[----:B------:R-:W3:Y:S01]  /*f360*/  LDC.64 R2, c[0x4][R2] ;  /* 0x0100000002027b82 */ /* 0x000ee20000000a00 */
[----:B------:R-:W-:Y:S01]  /*f370*/  IMAD.MOV.U32 R13, RZ, RZ, RZ ;  /* 0x000000ffff0d7224 */ /* 0x000fe200078e00ff */
[----:B------:R-:W4:Y:S01]  /*f380*/  LDCU.64 UR8, c[0x4][0x68] ;  /* 0x01000d00ff0877ac */ /* 0x000f220008000a00 */
[----:B0-----:R-:W-:Y:S01]  /*f390*/  IMAD.U32 R4, RZ, RZ, UR4 ;  /* 0x00000004ff047e24 */ /* 0x001fe2000f8e00ff */
[----:B------:R-:W-:Y:S01]  /*f3a0*/  MOV R5, UR5 ;  /* 0x0000000500057c02 */ /* 0x000fe20008000f00 */
[----:B--2---:R-:W-:-:S02]  /*f3b0*/  IMAD.U32 R6, RZ, RZ, UR6 ;  /* 0x00000006ff067e24 */ /* 0x004fc4000f8e00ff */
[----:B------:R-:W-:Y:S01]  /*f3c0*/  IMAD.U32 R7, RZ, RZ, UR7 ;  /* 0x00000007ff077e24 */ /* 0x000fe2000f8e00ff */
[----:B----4-:R-:W-:Y:S01]  /*f3d0*/  MOV R10, UR8 ;  /* 0x00000008000a7c02 */ /* 0x010fe20008000f00 */
[----:B------:R-:W-:-:S07]  /*f3e0*/  IMAD.U32 R11, RZ, RZ, UR9 ;  /* 0x00000009ff0b7e24 */ /* 0x000fce000f8e00ff */
[----:B------:R-:W-:-:S07]  /*f3f0*/  LEPC R20, `(.L_x_4673) ;  /* 0x000000001014794e */ /* 0x000fce0000000000 */
[----:B-1-3-5:R-:W-:Y:S05]  /*f400*/  CALL.ABS.NOINC R2 ;  /* 0x0000000002007343 */ /* 0x02afea0003c00000 */
.L_x_4673:
[----:B------:R-:W-:Y:S01]  /*f410*/  IMAD.MOV.U32 R0, RZ, RZ, RZ ;  /* 0x000000ffff007224 */ /* 0x000fe200078e00ff */
[----:B------:R-:W-:Y:S06]  /*f420*/  BRA `(.L_x_4652) ;  /* 0x0000000000147947 */ /* 0x000fec0003800000 */
.L_x_4672:
[----:B------:R-:W2:Y:S02]  /*f430*/  LDG.E.64 R2, desc[UR36][R2.64] ;  /* 0x0000002402027981 */ /* 0x000ea4000c1e1b00 */
[----:B--2---:R0:W2:Y:S01]  /*f440*/  I2F.U64 R0, R2 ;  /* 0x0000000200007312 */ /* 0x0040a20000301000 */
[----:B------:R-:W-:Y:S05]  /*f450*/  BRA `(.L_x_4652) ;  /* 0x0000000000087947 */ /* 0x000fea0003800000 */
.L_x_4671:
[----:B------:R-:W2:Y:S02]  /*f460*/  LDG.E R0, desc[UR36][R2.64] ;  /* 0x0000002402007981 */ /* 0x000ea4000c1e1900 */
[----:B--2---:R-:W-:-:S07]  /*f470*/  I2FP.F32.U32 R0, R0 ;  /* 0x0000000000007245 */ /* 0x004fce0000201000 */
.L_x_4652:
[----:B------:R-:W-:Y:S05]  /*f480*/  BSYNC.RECONVERGENT B6 ;  /* 0x0000000000067941 */ /* 0x000fea0003800200 */
.L_x_4646:
[----:B0-2-45:R-:W1:Y:S01]  /*f490*/  MUFU.RCP R0, R0 ;  /* 0x0000000000007308 */ /* 0x035e620000001000 */
[----:B------:R-:W-:-:S04]  /*f4a0*/  UPRMT UR4, UR43, 0x9910, URZ ;  /* 0x000099102b047896 */ /* 0x000fc800080000ff */
[----:B------:R-:W-:Y:S01]  /*f4b0*/  UISETP.GT.AND UP0, UPT, UR4, 0x9, UPT ;  /* 0x000000090400788c */ /* 0x000fe2000bf04270 */
[----:B-1-3--:R-:W-:-:S04]  /*f4c0*/  FMUL.FTZ R3, R0, R19 ;  /* 0x0000001300037220 */ /* 0x00afc80000410000 */
[----:B------:R0:W1:Y:S04]  /*f4d0*/  FRND.TRUNC R2, R3 ;  /* 0x0000000300027307 */ /* 0x000068000020d000 */
        /* <DEDUP_REMOVED lines=10> */
[----:B0-----:R-:W-:Y:S01]  /*f580*/  STG.E.U8 desc[UR36][R16.64], R3 ;  /* 0x0000000310007986 */ /* 0x001fe2000c101124 */
[----:B------:R-:W-:Y:S05]  /*f590*/  EXIT ;  /* 0x000000000000794d */ /* 0x000fea0003800000 */
.L_x_4677:
[----:B01----:R-:W0:Y:S02]  /*f5a0*/  F2I.S64.TRUNC R2, R3 ;  /* 0x0000000300027311 */ /* 0x003e24000020d900 */
[----:B0-----:R-:W-:Y:S01]  /*f5b0*/  STG.E.U8 desc[UR36][R16.64], R2 ;  /* 0x0000000210007986 */ /* 0x001fe2000c101124 */
[----:B------:R-:W-:Y:S05]  /*f5c0*/  EXIT ;  /* 0x000000000000794d */ /* 0x000fea0003800000 */
.L_x_4676:
[----:B------:R-:W-:-:S09]  /*f5d0*/  UISETP.NE.AND UP0, UPT, UR4, 0x2, UPT ;  /* 0x000000020400788c */ /* 0x000fd2000bf05270 */
[----:B------:R-:W-:Y:S05]  /*f5e0*/  BRA.U !UP0, `(.L_x_4679) ;  /* 0x0000000108287547 */ /* 0x000fea000b800000 */
[----:B------:R-:W-:-:S09]  /*f5f0*/  UISETP.NE.AND UP0, UPT, UR4, 0x3, UPT ;  /* 0x000000030400788c */ /* 0x000fd2000bf05270 */
[----:B------:R-:W-:Y:S05]  /*f600*/  BRA.U !UP0, `(.L_x_4680) ;  /* 0x0000000108147547 */ /* 0x000fea000b800000 */
[----:B------:R-:W-:-:S09]  /*f610*/  UISETP.NE.AND UP0, UPT, UR4, 0x4, UPT ;  /* 0x000000040400788c */ /* 0x000fd2000bf05270 */
[----:B------:R-:W-:Y:S05]  /*f620*/  BRA.U UP0, `(.L_x_4678) ;  /* 0x0000000900387547 */ /* 0x000fea000b800000 */
[----:B01----:R-:W0:Y:S02]  /*f630*/  F2I.S64.TRUNC R2, R3 ;  /* 0x0000000300027311 */ /* 0x003e24000020d900 */
[----:B0-----:R-:W-:Y:S01]  /*f640*/  STG.E.64 desc[UR36][R16.64], R2 ;  /* 0x0000000210007986 */ /* 0x001fe2000c101b24 */
[----:B------:R-:W-:Y:S05]  /*f650*/  EXIT ;  /* 0x000000000000794d */ /* 0x000fea0003800000 */
.L_x_4680:
[----:B0-----:R-:W0:Y:S02]  /*f660*/  F2I.TRUNC.NTZ R3, R3 ;  /* 0x0000000300037305 */ /* 0x001e24000020f100 */
[----:B0-----:R-:W-:Y:S01]  /*f670*/  STG.E desc[UR36][R16.64], R3 ;  /* 0x0000000310007986 */ /* 0x001fe2000c101924 */
[----:B------:R-:W-:Y:S05]  /*f680*/  EXIT ;  /* 0x000000000000794d */ /* 0x000fea0003800000 */
.L_x_4679:
[----:B0-----:R-:W0:Y:S02]  /*f690*/  F2I.TRUNC.NTZ R3, R3 ;  /* 0x0000000300037305 */ /* 0x001e24000020f100 */
[----:B0-----:R-:W-:Y:S01]  /*f6a0*/  STG.E.U16 desc[UR36][R16.64], R3 ;  /* 0x0000000310007986 */ /* 0x001fe2000c101524 */
[----:B------:R-:W-:Y:S05]  /*f6b0*/  EXIT ;  /* 0x000000000000794d */ /* 0x000fea0003800000 */
.L_x_4675:
[----:B------:R-:W-:-:S09]  /*f6c0*/  UISETP.GT.AND UP0, UPT, UR4, 0x6, UPT ;  /* 0x000000060400788c */ /* 0x000fd2000bf04270 */
[----:B------:R-:W-:Y:S05]  /*f6d0*/  BRA.U UP0, `(.L_x_4681) ;  /* 0x0000000100247547 */ /* 0x000fea000b800000 */
[----:B------:R-:W-:-:S09]  /*f6e0*/  UISETP.NE.AND UP0, UPT, UR4, 0x5, UPT ;  /* 0x000000050400788c */ /* 0x000fd2000bf05270 */
[----:B------:R-:W-:Y:S05]  /*f6f0*/  BRA.U !UP0, `(.L_x_4682) ;  /* 0x0000000108107547 */ /* 0x000fea000b800000 */
[----:B------:R-:W-:-:S09]  /*f700*/  UISETP.NE.AND UP0, UPT, UR4, 0x6, UPT ;  /* 0x000000060400788c */ /* 0x000fd2000bf05270 */
[----:B------:R-:W-:Y:S05]  /*f710*/  BRA.U UP0, `(.L_x_4678) ;  /* 0x0000000500fc7547 */ /* 0x000fea000b800000 */
[----:B-1----:R-:W-:Y:S01]  /*f720*/  STG.E desc[UR36][R16.64], R2 ;  /* 0x0000000210007986 */ /* 0x002fe2000c101924 */
[----:B------:R-:W-:Y:S05]  /*f730*/  EXIT ;  /* 0x000000000000794d */ /* 0x000fea0003800000 */
.L_x_4682:
[----:B-1----:R-:W-:-:S05]  /*f740*/  F2FP.F16.F32.PACK_AB R2, RZ, R2 ;  /* 0x00000002ff02723e */ /* 0x002fca00000000ff */
[----:B------:R-:W-:Y:S01]  /*f750*/  STG.E.U16 desc[UR36][R16.64], R2 ;  /* 0x0000000210007986 */ /* 0x000fe2000c101524 */
[----:B------:R-:W-:Y:S05]  /*f760*/  EXIT ;  /* 0x000000000000794d */ /* 0x000fea0003800000 */
.L_x_4681:
[----:B------:R-:W-:-:S09]  /*f770*/  UISETP.NE.AND UP0, UPT, UR4, 0x7, UPT ;  /* 0x000000070400788c */ /* 0x000fd2000bf05270 */
[----:B------:R-:W-:Y:S05]  /*f780*/  BRA.U !UP0, `(.L_x_4683) ;  /* 0x00000001082c7547 */ /* 0x000fea000b800000 */
[----:B------:R-:W-:-:S09]  /*f790*/  UISETP.NE.AND UP0, UPT, UR4, 0x8, UPT ;  /* 0x000000080400788c */ /* 0x000fd2000bf05270 */
[----:B------:R-:W-:Y:S05]  /*f7a0*/  BRA.U !UP0, `(.L_x_4684) ;  /* 0x0000000108147547 */ /* 0x000fea000b800000 */
[----:B------:R-:W-:-:S09]  /*f7b0*/  UISETP.NE.AND UP0, UPT, UR4, 0x9, UPT ;  /* 0x000000090400788c */ /* 0x000fd2000bf05270 */
[----:B------:R-:W-:Y:S05]  /*f7c0*/  BRA.U UP0, `(.L_x_4678) ;  /* 0x0000000500d07547 */ /* 0x000fea000b800000 */
[----:B0-----:R-:W-:-:S05]  /*f7d0*/  MOV R3, RZ ;  /* 0x000000ff00037202 */ /* 0x001fca0000000f00 */
[----:B-1----:R-:W-:Y:S01]  /*f7e0*/  STG.E.64 desc[UR36][R16.64], R2 ;  /* 0x0000000210007986 */ /* 0x002fe2000c101b24 */
[----:B------:R-:W-:Y:S05]  /*f7f0*/  EXIT ;  /* 0x000000000000794d */ /* 0x000fea0003800000 */
.L_x_4684:
[----:B01----:R-:W-:-:S04]  /*f800*/  F2FP.F16.F32.PACK_AB R3, RZ, R2 ;  /* 0x00000002ff03723e */ /* 0x003fc800000000ff */
[----:B------:R-:W-:-:S05]  /*f810*/  PRMT R3, R3, 0x5410, RZ ;  /* 0x0000541003037816 */ /* 0x000fca00000000ff */
[----:B------:R-:W-:Y:S01]  /*f820*/  STG.E desc[UR36][R16.64], R3 ;  /* 0x0000000310007986 */ /* 0x000fe2000c101924 */
[----:B------:R-:W-:Y:S05]  /*f830*/  EXIT ;  /* 0x000000000000794d */ /* 0x000fea0003800000 */
.L_x_4683:
[----:B-1----:R-:W-:-:S06]  /*f840*/  FMUL.FTZ R2, R2, 1 ;  /* 0x3f80000002027820 */ /* 0x002fcc0000410000 */
[----:B0-----:R-:W0:Y:S02]  /*f850*/  F2F.F64.F32 R2, R2 ;  /* 0x0000000200027310 */ /* 0x001e240000201800 */
[----:B0-----:R-:W-:Y:S01]  /*f860*/  STG.E.64 desc[UR36][R16.64], R2 ;  /* 0x0000000210007986 */ /* 0x001fe2000c101b24 */
[----:B------:R-:W-:Y:S05]  /*f870*/  EXIT ;  /* 0x000000000000794d */ /* 0x000fea0003800000 */
.L_x_4674:
        /* <DEDUP_REMOVED lines=11> */
[----:B0-----:R-:W-:Y:S01]  /*f930*/  STG.E.U16 desc[UR36][R16.64], R3 ;  /* 0x0000000310007986 */ /* 0x001fe2000c101524 */
[----:B------:R-:W-:Y:S05]  /*f940*/  EXIT ;  /* 0x000000000000794d */ /* 0x000fea0003800000 */
.L_x_4688:
        /* <DEDUP_REMOVED lines=16> */
.L_x_4691:
[----:B------:R-:W-:-:S04]  /*fa50*/  SHF.R.U32.HI R2, RZ, 0x18, R2 ;  /* 0x00000018ff027819 */ /* 0x000fc80000011602 */
[----:B------:R-:W-:-:S04]  /*fa60*/  LOP3.LUT R2, R3, 0x80, R2, 0xf8, !PT ;  /* 0x0000008003027812 */ /* 0x000fc800078ef802 */
[----:B------:R-:W-:-:S07]  /*fa70*/  PRMT R8, R2, 0x7610, R8 ;  /* 0x0000761002087816 */ /* 0x000fce0000000008 */
.L_x_4690:
[----:B------:R-:W-:Y:S05]  /*fa80*/  BSYNC.RECONVERGENT B0 ;  /* 0x0000000000007941 */ /* 0x000fea0003800200 */
.L_x_4689:
[----:B------:R-:W-:Y:S01]  /*fa90*/  STG.E.U8 desc[UR36][R16.64], R8 ;  /* 0x0000000810007986 */ /* 0x000fe2000c101124 */
[----:B------:R-:W-:Y:S05]  /*faa0*/  EXIT ;  /* 0x000000000000794d */ /* 0x000fea0003800000 */
.L_x_4687:
        /* <DEDUP_REMOVED lines=16> */
.L_x_4694:
[----:B------:R-:W-:-:S04]  /*fbb0*/  SHF.R.U32.HI R2, RZ, 0x18, R2 ;  /* 0x00000018ff027819 */ /* 0x000fc80000011602 */
[----:B------:R-:W-:-:S04]  /*fbc0*/  LOP3.LUT R3, R3, 0x80, R2, 0xf8, !PT ;  /* 0x0000008003037812 */ /* 0x000fc800078ef802 */
[----:B------:R-:W-:-:S07]  /*fbd0*/  PRMT R8, R3, 0x7610, R8 ;  /* 0x0000761003087816 */ /* 0x000fce0000000008 */
.L_x_4693:
[----:B------:R-:W-:Y:S05]  /*fbe0*/  BSYNC.RECONVERGENT B0 ;  /* 0x0000000000007941 */ /* 0x000fea0003800200 */
.L_x_4692:
[----:B------:R-:W-:Y:S01]  /*fbf0*/  STG.E.U8 desc[UR36][R16.64], R8 ;  /* 0x0000000810007986 */ /* 0x000fe2000c101124 */
[----:B------:R-:W-:Y:S05]  /*fc00*/  EXIT ;  /* 0x000000000000794d */ /* 0x000fea0003800000 */
.L_x_4686:
        /* <DEDUP_REMOVED lines=19> */
[----:B------:R-:W-:Y:S01]  /*fd40*/  STG.E.U8 desc[UR36][R16.64], R3 ;  /* 0x0000000310007986 */ /* 0x000fe2000c101124 */
[----:B------:R-:W-:Y:S05]  /*fd50*/  EXIT ;  /* 0x000000000000794d */ /* 0x000fea0003800000 */
.L_x_4696:
[----:B01----:R-:W0:Y:S02]  /*fd60*/  F2I.U64.TRUNC R2, R3 ;  /* 0x0000000300027311 */ /* 0x003e24000020d800 */
[----:B0-----:R-:W-:Y:S01]  /*fd70*/  STG.E.64 desc[UR36][R16.64], R2 ;  /* 0x0000000210007986 */ /* 0x001fe2000c101b24 */
[----:B------:R-:W-:Y:S05]  /*fd80*/  EXIT ;  /* 0x000000000000794d */ /* 0x000fea0003800000 */
.L_x_4695:
[----:B0-----:R-:W0:Y:S02]  /*fd90*/  F2I.U32.TRUNC.NTZ R3, R3 ;  /* 0x0000000300037305 */ /* 0x001e24000020f000 */
[----:B0-----:R-:W-:Y:S01]  /*fda0*/  STG.E desc[UR36][R16.64], R3 ;  /* 0x0000000310007986 */ /* 0x001fe2000c101924 */
[----:B------:R-:W-:Y:S05]  /*fdb0*/  EXIT ;  /* 0x000000000000794d */ /* 0x000fea0003800000 */
.L_x_4685:
        /* <DEDUP_REMOVED lines=8> */
[----:B------:R-:W-:Y:S01]  /*fe40*/  STG.E.U8 desc[UR36][R16.64], R3 ;  /* 0x0000000310007986 */ /* 0x000fe2000c101124 */
[----:B------:R-:W-:Y:S05]  /*fe50*/  EXIT ;  /* 0x000000000000794d */ /* 0x000fea0003800000 */
.L_x_4698:
[----:B-1----:R-:W-:Y:S01]  /*fe60*/  FMUL.FTZ R4, R2, 1 ;  /* 0x3f80000002047820 */ /* 0x002fe20000410000 */
[----:B------:R-:W-:-:S05]  /*fe70*/  CS2R R6, SRZ ;  /* 0x0000000000067805 */ /* 0x000fca000001ff00 */
[----:B------:R-:W1:Y:S02]  /*fe80*/  F2F.F64.F32 R4, R4 ;  /* 0x0000000400047310 */ /* 0x000e640000201800 */
[----:B-1----:R-:W-:Y:S01]  /*fe90*/  STG.E.128 desc[UR36][R16.64], R4 ;  /* 0x0000000410007986 */ /* 0x002fe2000c101d24 */
[----:B------:R-:W-:Y:S05]  /*fea0*/  EXIT ;  /* 0x000000000000794d */ /* 0x000fea0003800000 */
.L_x_4697:
[----:B------:R-:W-:-:S09]  /*feb0*/  UISETP.NE.AND UP0, UPT, UR4, 0xf, UPT ;  /* 0x0000000f0400788c */ /* 0x000fd2000bf05270 */
[----:B------:R-:W-:Y:S05]  /*fec0*/  BRA.U !UP0, `(.L_x_4699) ;  /* 0x0000000108e07547 */ /* 0x000fea000b800000 */
[----:B------:R-:W-:-:S09]  /*fed0*/  UISETP.NE.AND UP0, UPT, UR4, 0x17, UPT ;  /* 0x000000170400788c */ /* 0x000fd2000bf05270 */
[----:B------:R-:W-:Y:S05]  /*fee0*/  BRA.U !UP0, `(.L_x_4700) ;  /* 0x00000001088c7547 */ /* 0x000fea000b800000 */
[----:B------:R-:W-:-:S09]  /*fef0*/  UISETP.NE.AND UP0, UPT, UR4, 0x18, UPT ;  /* 0x000000180400788c */ /* 0x000fd2000bf05270 */
[----:B------:R-:W-:Y:S05]  /*ff00*/  BRA.U !UP0, `(.L_x_4701) ;  /* 0x0000000108447547 */ /* 0x000fea000b800000 */
.L_x_4678:
        /* <DEDUP_REMOVED lines=16> */
.L_x_4702:
[----:B------:R-:W-:Y:S05]  /*10010*/  EXIT ;  /* 0x000000000000794d */ /* 0x000fea0003800000 */
.L_x_4701:
        /* <DEDUP_REMOVED lines=12> */
.L_x_4704:
[----:B------:R-:W-:Y:S05]  /*100e0*/  BSYNC.RECONVERGENT B0 ;  /* 0x0000000000007941 */ /* 0x000fea0003800200 */
.L_x_4703:
[----:B0-----:R-:W-:-:S05]  /*100f0*/  LOP3.LUT R3, R0, 0x80, R5, 0xf8, !PT ;  /* 0x0000008000037812 */ /* 0x001fca00078ef805 */
[----:B------:R-:W-:Y:S01]  /*10100*/  STG.E.U8 desc[UR36][R16.64], R3 ;  /* 0x0000000310007986 */ /* 0x000fe2000c101124 */
[----:B------:R-:W-:Y:S05]  /*10110*/  EXIT ;  /* 0x000000000000794d */ /* 0x000fea0003800000 */
.L_x_4700:
        /* <DEDUP_REMOVED lines=11> */
.L_x_4706:
[----:B------:R-:W-:Y:S02]  /*101d0*/  ISETP.GT.U32.AND P0, PT, R4, 0x7f800000, PT ;  /* 0x7f8000000400780c */ /* 0x000fe40003f04070 */
[----:B------:R-:W-:-:S04]  /*101e0*/  MOV R0, 0x7f ;  /* 0x0000007f00007802 */ /* 0x000fc80000000f00 */
[----:B------:R-:W-:-:S07]  /*101f0*/  SEL R0, R0, 0x7c, P0 ;  /* 0x0000007c00007807 */ /* 0x000fce0000000000 */
.L_x_4707:
[----:B------:R-:W-:Y:S05]  /*10200*/  BSYNC.RECONVERGENT B0 ;  /* 0x0000000000007941 */ /* 0x000fea0003800200 */
.L_x_4705:
[----:B0-----:R-:W-:-:S04]  /*10210*/  SHF.R.U32.HI R3, RZ, 0x18, R2 ;  /* 0x00000018ff037819 */ /* 0x001fc80000011602 */
[----:B------:R-:W-:-:S05]  /*10220*/  LOP3.LUT R3, R0, 0x80, R3, 0xf8, !PT ;  /* 0x0000008000037812 */ /* 0x000fca00078ef803 */
[----:B------:R-:W-:Y:S01]  /*10230*/  STG.E.U8 desc[UR36][R16.64], R3 ;  /* 0x0000000310007986 */ /* 0x000fe2000c101124 */
[----:B------:R-:W-:Y:S05]  /*10240*/  EXIT ;  /* 0x000000000000794d */ /* 0x000fea0003800000 */
.L_x_4699:
[----:B-1----:R-:W-:-:S05]  /*10250*/  F2FP.BF16.F32.PACK_AB R2, RZ, R2 ;  /* 0x00000002ff02723e */ /* 0x002fca00000010ff */
[----:B------:R-:W-:Y:S01]  /*10260*/  STG.E.U16 desc[UR36][R16.64], R2 ;  /* 0x0000000210007986 */ /* 0x000fe2000c101524 */
[----:B------:R-:W-:Y:S05]  /*10270*/  EXIT ;  /* 0x000000000000794d */ /* 0x000fea0003800000 */
.L_x_4708:
        /* <DEDUP_REMOVED lines=16> */
.L_x_23155:


//--------------------- .text._ZN2at6native27unrolled_elementwise_kernelINS0_13BinaryFunctorIfffZZZNS0_15binary_internal21div_trunc_kernel_cudaERNS_18TensorIteratorBaseEENKUlvE1_clEvENKUlvE0_clEvEUlffE_EESt5arrayIPcLm3EELi4E23TrivialOffsetCalculatorILi2EjESD_ILi1EjENS0_6memory12LoadWithCastILi2EEENSG_13StoreWithCastILi1EEEEEviT_T0_T2_T3_T4_T5_ --------------------------
	.section	.text._ZN2at6native27unrolled_elementwise_kernelINS0_13BinaryFunctorIfffZZZNS0_15binary_internal21div_trunc_kernel_cudaERNS_18TensorIteratorBaseEENKUlvE1_clEvENKUlvE0_clEvEUlffE_EESt5arrayIPcLm3EELi4E23TrivialOffsetCalculatorILi2EjESD_ILi1EjENS0_6memory12LoadWithCastILi2EEENSG_13StoreWithCastILi1EEEEEviT_T0_T2_T3_T4_T5_,"ax",@progbits
	.align	128
        .global         _ZN2at6native27unrolled_elementwise_kernelINS0_13BinaryFunctorIfffZZZNS0_15binary_internal21div_trunc_kernel_cudaERNS_18TensorIteratorBaseEENKUlvE1_clEvENKUlvE0_clEvEUlffE_EESt5arrayIPcLm3EELi4E23TrivialOffsetCalculatorILi2EjESD_ILi1EjENS0_6memory12LoadWithCastILi2EEENSG_13StoreWithCastILi1EEEEEviT_T0_T2_T3_T4_T5_
        .type           _ZN2at6native27unrolled_elementwise_kernelINS0_13BinaryFunctorIfffZZZNS0_15binary_internal21div_trunc_kernel_cudaERNS_18TensorIteratorBaseEENKUlvE1_clEvENKUlvE0_clEvEUlffE_EESt5arrayIPcLm3EELi4E23TrivialOffsetCalculatorILi2EjESD_ILi1EjENS0_6memory12LoadWithCastILi2EEENSG_13StoreWithCastILi1EEEEEviT_T0_T2_T3_T4_T5_,@function
        .size           _ZN2at6native27unrolled_elementwise_kernelINS0_13BinaryFunctorIfffZZZNS0_15binary_internal21div_trunc_kernel_cudaERNS_18TensorIteratorBaseEENKUlvE1_clEvENKUlvE0_clEvEUlffE_EESt5arrayIPcLm3EELi4E23TrivialOffsetCalculatorILi2EjESD_ILi1EjENS0_6memory12LoadWithCastILi2EEENSG_13StoreWithCastILi1EEEEEviT_T0_T2_T3_T4_T5_,(.L_x_23156 - _ZN2at6native27unrolled_elementwise_kernelINS0_13BinaryFunctorIfffZZZNS0_15binary_internal21div_trunc_kernel_cudaERNS_18TensorIteratorBaseEENKUlvE1_clEvENKUlvE0_clEvEUlffE_EESt5arrayIPcLm3EELi4E23TrivialOffsetCalculatorILi2EjESD_ILi1EjENS0_6memory12LoadWithCastILi2EEENSG_13StoreWithCastILi1EEEEEviT_T0_T2_T3_T4_T5_)
        .other          _ZN2at6native27unrolled_elementwise_kernelINS0_13BinaryFunctorIfffZZZNS0_15binary_internal21div_trunc_kernel_cudaERNS_18TensorIteratorBaseEENKUlvE1_clEvENKUlvE0_clEvEUlffE_EESt5arrayIPcLm3EELi4E23TrivialOffsetCalculatorILi2EjESD_ILi1EjENS0_6memory12LoadWithCastILi2EEENSG_13StoreWithCastILi1EEEEEviT_T0_T2_T3_T4_T5_,@"STO_CUDA_ENTRY STV_DEFAULT"
_ZN2at6native27unrolled_elementwise_kernelINS0_13BinaryFunctorIfffZZZNS0_15binary_internal21div_trunc_kernel_cudaERNS_18TensorIteratorBaseEENKUlvE1_clEvENKUlvE0_clEvEUlffE_EESt5arrayIPcLm3EELi4E23TrivialOffsetCalculatorILi2EjESD_ILi1EjENS0_6memory12LoadWithCastILi2EEENSG_13StoreWithCastILi1EEEEEviT_T0_T2_T3_T4_T5_:
.text._ZN2at6native27unrolled_elementwise_kernelINS0_13BinaryFunctorIfffZZZNS0_15binary_internal21div_trunc_kernel_cudaERNS_18TensorIteratorBaseEENKUlvE1_clEvENKUlvE0_clEvEUlffE_EESt5arrayIPcLm3EELi4E23TrivialOffsetCalculatorILi2EjESD_ILi1EjENS0_6memory12LoadWithCastILi2EEENSG_13StoreWithCastILi1EEEEEviT_T0_T2_T3_T4_T5_:
[----:B------:R-:W0:Y:S01]  /*0000*/  LDC R1, c[0x0][0x37c] ;  /* 0x0000df00ff017b82 */ /* 0x000e220000000800 */
[----:B------:R-:W1:Y:S07]  /*0010*/  S2R R16, SR_CTAID.X ;  /* 0x0000000000107919 */ /* 0x000e6e0000002500 */
[----:B------:R-:W1:Y:S01]  /*0020*/  LDC R19, c[0x0][0x380] ;  /* 0x0000e000ff137b82 */ /* 0x000e620000000800 */
[----:B------:R-:W2:Y:S01]  /*0030*/  LDCU.64 UR36, c[0x0][0x358] ;  /* 0x00006b00ff2477ac */ /* 0x000ea20008000a00 */
[----:B------:R-:W-:Y:S01]  /*0040*/  BSSY.RECONVERGENT B7, `(.L_x_4709) ;  /* 0x00001ce000077945 */ /* 0x000fe20003800200 */
[----:B------:R-:W3:Y:S01]  /*0050*/  S2R R26, SR_TID.X ;  /* 0x00000000001a7919 */ /* 0x000ee20000002100 */
[----:B------:R-:W-:Y:S01]  /*0060*/  IMAD.MOV.U32 R23, RZ, RZ, RZ ;  /* 0x000000ffff177224 */ /* 0x000fe200078e00ff */
[----:B------:R-:W4:Y:S01]  /*0070*/  LDCU.U8 UR38, c[0x0][0x3a4] ;  /* 0x00007480ff2677ac */ /* 0x000f220008000000 */
[----:B------:R-:W-:Y:S01]  /*0080*/  IMAD.MOV.U32 R24, RZ, RZ, RZ ;  /* 0x000000ffff187224 */ /* 0x000fe200078e00ff */
        /* <DEDUP_REMOVED lines=8> */
[----:B------:R-:W-:Y:S01]  /*0110*/  BSSY.RECONVERGENT B6, `(.L_x_4711) ;  /* 0x00000de000067945 */ /* 0x000fe20003800200 */
        /* <DEDUP_REMOVED lines=17> */
.L_x_4715:
[----:B------:R-:W2:Y:S02]  /*0230*/  LDG.E.U8 R2, desc[UR36][R2.64] ;  /* 0x0000002402027981 */ /* 0x000ea4000c1e1100 */
[----:B--2---:R-:W-:Y:S01]  /*0240*/  I2FP.F32.U32 R23, R2 ;  /* 0x0000000200177245 */ /* 0x004fe20000201000 */
[----:B------:R-:W-:Y:S06]  /*0250*/  BRA `(.L_x_4717) ;  /* 0x0000000c00247947 */ /* 0x000fec0003800000 */
.L_x_4714:
        /* <DEDUP_REMOVED lines=9> */
.L_x_4719:
[----:B------:R-:W2:Y:S02]  /*02f0*/  LDG.E R2, desc[UR36][R2.64] ;  /* 0x0000002402027981 */ /* 0x000ea4000c1e1900 */
[----:B--2---:R-:W-:Y:S01]  /*0300*/  I2FP.F32.S32 R23, R2 ;  /* 0x0000000200177245 */ /* 0x004fe20000201400 */
[----:B------:R-:W-:Y:S06]  /*0310*/  BRA `(.L_x_4717) ;  /* 0x0000000800f47947 */ /* 0x000fec0003800000 */
.L_x_4718:
[----:B------:R-:W2:Y:S02]  /*0320*/  LDG.E.U16 R2, desc[UR36][R2.64] ;  /* 0x0000002402027981 */ /* 0x000ea4000c1e1500 */
[----:B--2---:R2:W3:Y:S01]  /*0330*/  I2F.S16 R23, R2 ;  /* 0x0000000200177306 */ /* 0x0044e20000101400 */
[----:B------:R-:W-:Y:S05]  /*0340*/  BRA `(.L_x_4717) ;  /* 0x0000000800e87947 */ /* 0x000fea0003800000 */
.L_x_4713:
        /* <DEDUP_REMOVED lines=8> */
.L_x_4721:
[----:B------:R-:W2:Y:S02]  /*03d0*/  LDG.E.U16 R2, desc[UR36][R2.64] ;  /* 0x0000002402027981 */ /* 0x000ea4000c1e1500 */
[----:B--2---:R-:W-:Y:S01]  /*03e0*/  HADD2.F32 R23, -RZ, R2.H0_H0 ;  /* 0x20000002ff177230 */ /* 0x004fe20000004100 */
[----:B------:R-:W-:Y:S06]  /*03f0*/  BRA `(.L_x_4717) ;  /* 0x0000000800bc7947 */ /* 0x000fec0003800000 */
.L_x_4720:
        /* <DEDUP_REMOVED lines=8> */
.L_x_4723:
[----:B------:R-:W2:Y:S02]  /*0480*/  LDG.E.U16 R2, desc[UR36][R2.64] ;  /* 0x0000002402027981 */ /* 0x000ea4000c1e1500 */
[----:B--2---:R-:W-:Y:S01]  /*0490*/  HADD2.F32 R23, -RZ, R2.H0_H0 ;  /* 0x20000002ff177230 */ /* 0x004fe20000004100 */
[----:B------:R-:W-:Y:S06]  /*04a0*/  BRA `(.L_x_4717) ;  /* 0x0000000800907947 */ /* 0x000fec0003800000 */
.L_x_4722:
[----:B------:R-:W2:Y:S01]  /*04b0*/  LDG.E.64 R2, desc[UR36][R2.64] ;  /* 0x0000002402027981 */ /* 0x000ea2000c1e1b00 */
[----:B------:R-:W-:Y:S01]  /*04c0*/  UMOV UR4, 0xf0000000 ;  /* 0xf000000000047882 */ /* 0x000fe20000000000 */
[----:B------:R-:W-:Y:S01]  /*04d0*/  UMOV UR5, 0x380fffff ;  /* 0x380fffff00057882 */ /* 0x000fe20000000000 */
[----:B--2---:R-:W0:Y:S01]  /*04e0*/  F2F.F32.F64 R23, R2 ;  /* 0x0000000200177310 */ /* 0x004e220000301000 */
[----:B------:R-:W-:-:S14]  /*04f0*/  DSETP.GEU.AND P0, PT, |R2|, UR4, PT ;  /* 0x0000000402007e2a */ /* 0x000fdc000bf0e200 */
[----:B0-----:R-:W-:Y:S01]  /*0500*/  @!P0 FMUL R23, R23, 1.175494350822287508e-38 ;  /* 0x0080000017178820 */ /* 0x001fe20000400000 */
[----:B------:R-:W-:Y:S06]  /*0510*/  BRA `(.L_x_4717) ;  /* 0x0000000800747947 */ /* 0x000fec0003800000 */
.L_x_4712:
        /* <DEDUP_REMOVED lines=12> */
.L_x_4726:
[----:B------:R-:W2:Y:S01]  /*05e0*/  LDG.E.64 R2, desc[UR36][R2.64] ;  /* 0x0000002402027981 */ /* 0x000ea2000c1e1b00 */
[----:B------:R-:W-:Y:S01]  /*05f0*/  UMOV UR4, 0xf0000000 ;  /* 0xf000000000047882 */ /* 0x000fe20000000000 */
[----:B------:R-:W-:Y:S01]  /*0600*/  UMOV UR5, 0x380fffff ;  /* 0x380fffff00057882 */ /* 0x000fe20000000000 */
[----:B--2---:R-:W0:Y:S01]  /*0610*/  F2F.F32.F64 R23, R2 ;  /* 0x0000000200177310 */ /* 0x004e220000301000 */
[----:B------:R-:W-:-:S14]  /*0620*/  DSETP.GEU.AND P0, PT, |R2|, UR4, PT ;  /* 0x0000000402007e2a */ /* 0x000fdc000bf0e200 */
[----:B0-----:R-:W-:Y:S01]  /*0630*/  @!P0 FMUL R23, R23, 1.175494350822287508e-38 ;  /* 0x0080000017178820 */ /* 0x001fe20000400000 */
[----:B------:R-:W-:Y:S06]  /*0640*/  BRA `(.L_x_4717) ;  /* 0x0000000800287947 */ /* 0x000fec0003800000 */
.L_x_4725:
        /* <DEDUP_REMOVED lines=25> */
.L_x_4728:
[----:B------:R-:W2:Y:S02]  /*07e0*/  LDG.E.U8 R2, desc[UR36][R2.64] ;  /* 0x0000002402027981 */ /* 0x000ea4000c1e1100 */
[C---:B--2---:R-:W-:Y:S02]  /*07f0*/  IMAD.SHL.U32 R4, R2.reuse, 0x2000000, RZ ;  /* 0x0200000002047824 */ /* 0x044fe400078e00ff */
[----:B------:R-:W-:-:S03]  /*0800*/  IMAD.SHL.U32 R5, R2, 0x100, RZ ;  /* 0x0000010002057824 */ /* 0x000fc600078e00ff */
        /* <DEDUP_REMOVED lines=9> */
.L_x_4727:
[----:B------:R-:W2:Y:S02]  /*08a0*/  LDG.E.U16 R2, desc[UR36][R2.64] ;  /* 0x0000002402027981 */ /* 0x000ea4000c1e1500 */
[----:B--2---:R-:W-:Y:S01]  /*08b0*/  IMAD.U32 R23, R2, 0x10000, RZ ;  /* 0x0001000002177824 */ /* 0x004fe200078e00ff */
[----:B------:R-:W-:Y:S06]  /*08c0*/  BRA `(.L_x_4717) ;  /* 0x0000000400887947 */ /* 0x000fec0003800000 */
.L_x_4724:
        /* <DEDUP_REMOVED lines=11> */
.L_x_4731:
        /* <DEDUP_REMOVED lines=20> */
.L_x_4733:
[----:B------:R-:W-:Y:S05]  /*0ac0*/  BSYNC.RECONVERGENT B0 ;  /* 0x0000000000007941 */ /* 0x000fea0003800200 */
.L_x_4732:
[----:B------:R-:W-:Y:S01]  /*0ad0*/  IMAD.SHL.U32 R0, R0, 0x100000, RZ ;  /* 0x0010000000007824 */ /* 0x000fe200078e00ff */
[----:B------:R-:W-:-:S04]  /*0ae0*/  LEA R2, R2, 0x3b800000, 0x17 ;  /* 0x3b80000002027811 */ /* 0x000fc800078eb8ff */
[----:B------:R-:W-:Y:S01]  /*0af0*/  LOP3.LUT R23, R2, R0, R23, 0xfe, !PT ;  /* 0x0000000002177212 */ /* 0x000fe200078efe17 */
[----:B------:R-:W-:Y:S06]  /*0b00*/  BRA `(.L_x_4717) ;  /* 0x0000000000f87947 */ /* 0x000fec0003800000 */
.L_x_4730:
        /* <DEDUP_REMOVED lines=20> */
.L_x_4735:
[----:B------:R-:W-:Y:S05]  /*0c50*/  BSYNC.RECONVERGENT B0 ;  /* 0x0000000000007941 */ /* 0x000fea0003800200 */
.L_x_4734:
[----:B------:R-:W-:Y:S01]  /*0c60*/  IMAD.SHL.U32 R0, R0, 0x200000, RZ ;  /* 0x0020000000007824 */ /* 0x000fe200078e00ff */
[----:B------:R-:W-:-:S04]  /*0c70*/  LEA R2, R2, 0x37800000, 0x17 ;  /* 0x3780000002027811 */ /* 0x000fc800078eb8ff */
[----:B------:R-:W-:Y:S01]  /*0c80*/  LOP3.LUT R23, R2, R0, R23, 0xfe, !PT ;  /* 0x0000000002177212 */ /* 0x000fe200078efe17 */
[----:B------:R-:W-:Y:S06]  /*0c90*/  BRA `(.L_x_4717) ;  /* 0x0000000000947947 */ /* 0x000fec0003800000 */
.L_x_4729:
[----:B------:R-:W-:-:S09]  /*0ca0*/  UISETP.NE.AND UP0, UPT, UR4, 0x1c, UPT ;  /* 0x0000001c0400788c */ /* 0x000fd2000bf05270 */
[----:B------:R-:W-:Y:S05]  /*0cb0*/  BRA.U !UP0, `(.L_x_4736) ;  /* 0x0000000108847547 */ /* 0x000fea000b800000 */
[----:B------:R-:W-:-:S09]  /*0cc0*/  UISETP.NE.AND UP0, UPT, UR4, 0x1d, UPT ;  /* 0x0000001d0400788c */ /* 0x000fd2000bf05270 */
[----:B------:R-:W-:Y:S05]  /*0cd0*/  BRA.U !UP0, `(.L_x_4737) ;  /* 0x0000000108707547 */ /* 0x000fea000b800000 */
[----:B------:R-:W-:-:S09]  /*0ce0*/  UISETP.NE.AND UP0, UPT, UR4, 0x2c, UPT ;  /* 0x0000002c0400788c */ /* 0x000fd2000bf05270 */
[----:B------:R-:W-:Y:S05]  /*0cf0*/  BRA.U !UP0, `(.L_x_4738) ;  /* 0x0000000108487547 */ /* 0x000fea000b800000 */
.L_x_4716:
        /* <DEDUP_REMOVED lines=16> */
.L_x_4739:
[----:B------:R-:W-:Y:S01]  /*0e00*/  IMAD.MOV.U32 R23, RZ, RZ, RZ ;  /* 0x000000ffff177224 */ /* 0x000fe200078e00ff */
[----:B------:R-:W-:Y:S06]  /*0e10*/  BRA `(.L_x_4717) ;  /* 0x0000000000347947 */ /* 0x000fec0003800000 */
.L_x_4738:
[----:B------:R-:W2:Y:S01]  /*0e20*/  LDG.E.U8 R2, desc[UR36][R2.64] ;  /* 0x0000002402027981 */ /* 0x000ea2000c1e1100 */
[----:B------:R-:W-:Y:S01]  /*0e30*/  IMAD.MOV.U32 R23, RZ, RZ, 0x400000 ;  /* 0x00400000ff177424 */ /* 0x000fe200078e00ff */
[----:B--2---:R-:W-:-:S13]  /*0e40*/  ISETP.NE.AND P0, PT, R2, RZ, PT ;  /* 0x000000ff0200720c */ /* 0x004fda0003f05270 */
[----:B------:R-:W-:Y:S05]  /*0e50*/  @!P0 BRA `(.L_x_4717) ;  /* 0x0000000000248947 */ /* 0x000fea0003800000 */
[----:B------:R-:W-:-:S13]  /*0e60*/  ISETP.NE.AND P0, PT, R2, 0xff, PT ;  /* 0x000000ff0200780c */ /* 0x000fda0003f05270 */
[----:B------:R-:W-:Y:S02]  /*0e70*/  @!P0 IMAD.MOV.U32 R23, RZ, RZ, 0x7f800001 ;  /* 0x7f800001ff178424 */ /* 0x000fe400078e00ff */
[----:B------:R-:W-:Y:S01]  /*0e80*/  @P0 IMAD.SHL.U32 R23, R2, 0x800000, RZ ;  /* 0x0080000002170824 */ /* 0x000fe200078e00ff */
[----:B------:R-:W-:Y:S06]  /*0e90*/  BRA `(.L_x_4717) ;  /* 0x0000000000147947 */ /* 0x000fec0003800000 */
.L_x_4737:
[----:B------:R-:W2:Y:S02]  /*0ea0*/  LDG.E.64 R2, desc[UR36][R2.64] ;  /* 0x0000002402027981 */ /* 0x000ea4000c1e1b00 */
[----:B--2---:R0:W1:Y:S01]  /*0eb0*/  I2F.U64 R23, R2 ;  /* 0x0000000200177312 */ /* 0x0040620000301000 */
[----:B------:R-:W-:Y:S05]  /*0ec0*/  BRA `(.L_x_4717) ;  /* 0x0000000000087947 */ /* 0x000fea0003800000 */
.L_x_4736:
[----:B------:R-:W2:Y:S02]  /*0ed0*/  LDG.E R2, desc[UR36][R2.64] ;  /* 0x0000002402027981 */ /* 0x000ea4000c1e1900 */
[----:B--2---:R-:W-:-:S07]  /*0ee0*/  I2FP.F32.U32 R23, R2 ;  /* 0x0000000200177245 */ /* 0x004fce0000201000 */
.L_x_4717:
[----:B------:R-:W-:Y:S05]  /*0ef0*/  BSYNC.RECONVERGENT B6 ;  /* 0x0000000000067941 */ /* 0x000fea0003800200 */
.L_x_4711:
[----:B0-2-4-:R-:W0:Y:S01]  /*0f00*/  LDC.64 R2, c[0x0][0x398] ;  /* 0x0000e600ff027b82 */ /* 0x015e220000000a00 */
[----:B------:R-:W2:Y:S01]  /*0f10*/  LDCU UR5, c[0x0][0x3ac] ;  /* 0x00007580ff0577ac */ /* 0x000ea20008000800 */
[----:B------:R-:W-:Y:S01]  /*0f20*/  BSSY.RECONVERGENT B6, `(.L_x_4740) ;  /* 0x00000de000067945 */ /* 0x000fe20003800200 */
[----:B------:R-:W-:-:S04]  /*0f30*/  UPRMT UR4, UR39, 0x9910, URZ ;  /* 0x0000991027047896 */ /* 0x000fc800080000ff */
        /* <DEDUP_REMOVED lines=16> */
.L_x_4744:
[----:B------:R-:W2:Y:S02]  /*1040*/  LDG.E.U8 R2, desc[UR36][R2.64] ;  /* 0x0000002402027981 */ /* 0x000ea4000c1e1100 */
[----:B--2---:R-:W-:Y:S01]  /*1050*/  I2FP.F32.U32 R24, R2 ;  /* 0x0000000200187245 */ /* 0x004fe20000201000 */
[----:B------:R-:W-:Y:S06]  /*1060*/  BRA `(.L_x_4746) ;  /* 0x0000000c00247947 */ /* 0x000fec0003800000 */
.L_x_4743:
        /* <DEDUP_REMOVED lines=9> */
.L_x_4748:
[----:B------:R-:W2:Y:S02]  /*1100*/  LDG.E R2, desc[UR36][R2.64] ;  /* 0x0000002402027981 */ /* 0x000ea4000c1e1900 */
[----:B--2---:R-:W-:Y:S01]  /*1110*/  I2FP.F32.S32 R24, R2 ;  /* 0x0000000200187245 */ /* 0x004fe20000201400 */
[----:B------:R-:W-:Y:S06]  /*1120*/  BRA `(.L_x_4746) ;  /* 0x0000000800f47947 */ /* 0x000fec0003800000 */
.L_x_4747:
[----:B------:R-:W2:Y:S02]  /*1130*/  LDG.E.U16 R2, desc[UR36][R2.64] ;  /* 0x0000002402027981 */ /* 0x000ea4000c1e1500 */
[----:B--2---:R0:W2:Y:S01]  /*1140*/  I2F.S16 R24, R2 ;  /* 0x0000000200187306 */ /* 0x0040a20000101400 */
[----:B------:R-:W-:Y:S05]  /*1150*/  BRA `(.L_x_4746) ;  /* 0x0000000800e87947 */ /* 0x000fea0003800000 */
.L_x_4742:
        /* <DEDUP_REMOVED lines=8> */
.L_x_4750:
[----:B------:R-:W2:Y:S02]  /*11e0*/  LDG.E.U16 R2, desc[UR36][R2.64] ;  /* 0x0000002402027981 */ /* 0x000ea4000c1e1500 */
[----:B--2---:R-:W-:Y:S01]  /*11f0*/  HADD2.F32 R24, -RZ, R2.H0_H0 ;  /* 0x20000002ff187230 */ /* 0x004fe20000004100 */
[----:B------:R-:W-:Y:S06]  /*1200*/  BRA `(.L_x_4746) ;  /* 0x0000000800bc7947 */ /* 0x000fec0003800000 */
.L_x_4749:
        /* <DEDUP_REMOVED lines=8> */
.L_x_4752:
[----:B------:R-:W2:Y:S02]  /*1290*/  LDG.E.U16 R2, desc[UR36][R2.64] ;  /* 0x0000002402027981 */ /* 0x000ea4000c1e1500 */
[----:B--2---:R-:W-:Y:S01]  /*12a0*/  HADD2.F32 R24, -RZ, R2.H0_H0 ;  /* 0x20000002ff187230 */ /* 0x004fe20000004100 */
[----:B------:R-:W-:Y:S06]  /*12b0*/  BRA `(.L_x_4746) ;  /* 0x0000000800907947 */ /* 0x000fec0003800000 */
.L_x_4751:
[----:B------:R-:W2:Y:S01]  /*12c0*/  LDG.E.64 R2, desc[UR36][R2.64] ;  /* 0x0000002402027981 */ /* 0x000ea2000c1e1b00 */
[----:B------:R-:W-:Y:S01]  /*12d0*/  UMOV UR4, 0xf0000000 ;  /* 0xf000000000047882 */ /* 0x000fe20000000000 */
[----:B------:R-:W-:Y:S01]  /*12e0*/  UMOV UR5, 0x380fffff ;  /* 0x380fffff00057882 */ /* 0x000fe20000000000 */
[----:B--2---:R-:W0:Y:S01]  /*12f0*/  F2F.F32.F64 R24, R2 ;  /* 0x0000000200187310 */ /* 0x004e220000301000 */
[----:B------:R-:W-:-:S14]  /*1300*/  DSETP.GEU.AND P0, PT, |R2|, UR4, PT ;  /* 0x0000000402007e2a */ /* 0x000fdc000bf0e200 */
[----:B0-----:R-:W-:Y:S01]  /*1310*/  @!P0 FMUL R24, R24, 1.175494350822287508e-38 ;  /* 0x0080000018188820 */ /* 0x001fe20000400000 */
[----:B------:R-:W-:Y:S06]  /*1320*/  BRA `(.L_x_4746) ;  /* 0x0000000800747947 */ /* 0x000fec0003800000 */
.L_x_4741:
        /* <DEDUP_REMOVED lines=12> */
.L_x_4755:
[----:B------:R-:W2:Y:S01]  /*13f0*/  LDG.E.64 R2, desc[UR36][R2.64] ;  /* 0x0000002402027981 */ /* 0x000ea2000c1e1b00 */
[----:B------:R-:W-:Y:S01]  /*1400*/  UMOV UR4, 0xf0000000 ;  /* 0xf000000000047882 */ /* 0x000fe20000000000 */
[----:B------:R-:W-:Y:S01]  /*1410*/  UMOV UR5, 0x380fffff ;  /* 0x380fffff00057882 */ /* 0x000fe20000000000 */
[----:B--2---:R-:W0:Y:S01]  /*1420*/  F2F.F32.F64 R24, R2 ;  /* 0x0000000200187310 */ /* 0x004e220000301000 */
[----:B------:R-:W-:-:S14]  /*1430*/  DSETP.GEU.AND P0, PT, |R2|, UR4, PT ;  /* 0x0000000402007e2a */ /* 0x000fdc000bf0e200 */
[----:B0-----:R-:W-:Y:S01]  /*1440*/  @!P0 FMUL R24, R24, 1.175494350822287508e-38 ;  /* 0x0080000018188820 */ /* 0x001fe20000400000 */
[----:B------:R-:W-:Y:S06]  /*1450*/  BRA `(.L_x_4746) ;  /* 0x0000000800287947 */ /* 0x000fec0003800000 */
.L_x_4754:
        /* <DEDUP_REMOVED lines=25> */
.L_x_4757:
        /* <DEDUP_REMOVED lines=12> */
.L_x_4756:
[----:B------:R-:W2:Y:S02]  /*16b0*/  LDG.E.U16 R2, desc[UR36][R2.64] ;  /* 0x0000002402027981 */ /* 0x000ea4000c1e1500 */
[----:B--2---:R-:W-:Y:S01]  /*16c0*/  IMAD.U32 R24, R2, 0x10000, RZ ;  /* 0x0001000002187824 */ /* 0x004fe200078e00ff */
[----:B------:R-:W-:Y:S06]  /*16d0*/  BRA `(.L_x_4746) ;  /* 0x0000000400887947 */ /* 0x000fec0003800000 */
.L_x_4753:
        /* <DEDUP_REMOVED lines=11> */
.L_x_4760:
        /* <DEDUP_REMOVED lines=20> */
.L_x_4762:
[----:B------:R-:W-:Y:S05]  /*18d0*/  BSYNC.RECONVERGENT B0 ;  /* 0x0000000000007941 */ /* 0x000fea0003800200 */
.L_x_4761:
[----:B------:R-:W-:Y:S01]  /*18e0*/  IMAD.SHL.U32 R0, R0, 0x100000, RZ ;  /* 0x0010000000007824 */ /* 0x000fe200078e00ff */
[----:B------:R-:W-:-:S04]  /*18f0*/  LEA R2, R2, 0x3b800000, 0x17 ;  /* 0x3b80000002027811 */ /* 0x000fc800078eb8ff */
[----:B------:R-:W-:Y:S01]  /*1900*/  LOP3.LUT R24, R2, R0, R7, 0xfe, !PT ;  /* 0x0000000002187212 */ /* 0x000fe200078efe07 */
[----:B------:R-:W-:Y:S06]  /*1910*/  BRA `(.L_x_4746) ;  /* 0x0000000000f87947 */ /* 0x000fec0003800000 */
.L_x_4759:
        /* <DEDUP_REMOVED lines=20> */
.L_x_4764:
[----:B------:R-:W-:Y:S05]  /*1a60*/  BSYNC.RECONVERGENT B0 ;  /* 0x0000000000007941 */ /* 0x000fea0003800200 */
.L_x_4763:
[----:B------:R-:W-:Y:S01]  /*1a70*/  IMAD.SHL.U32 R0, R0, 0x200000, RZ ;  /* 0x0020000000007824 */ /* 0x000fe200078e00ff */
[----:B------:R-:W-:-:S04]  /*1a80*/  LEA R2, R2, 0x37800000, 0x17 ;  /* 0x3780000002027811 */ /* 0x000fc800078eb8ff */
[----:B------:R-:W-:Y:S01]  /*1a90*/  LOP3.LUT R24, R2, R0, R7, 0xfe, !PT ;  /* 0x0000000002187212 */ /* 0x000fe200078efe07 */
[----:B------:R-:W-:Y:S06]  /*1aa0*/  BRA `(.L_x_4746) ;  /* 0x0000000000947947 */ /* 0x000fec0003800000 */
.L_x_4758:
[----:B------:R-:W-:-:S09]  /*1ab0*/  UISETP.NE.AND UP0, UPT, UR4, 0x1c, UPT ;  /* 0x0000001c0400788c */ /* 0x000fd2000bf05270 */
[----:B------:R-:W-:Y:S05]  /*1ac0*/  BRA.U !UP0, `(.L_x_4765) ;  /* 0x0000000108847547 */ /* 0x000fea000b800000 */
[----:B------:R-:W-:-:S09]  /*1ad0*/  UISETP.NE.AND UP0, UPT, UR4, 0x1d, UPT ;  /* 0x0000001d0400788c */ /* 0x000fd2000bf05270 */
[----:B------:R-:W-:Y:S05]  /*1ae0*/  BRA.U !UP0, `(.L_x_4766) ;  /* 0x0000000108707547 */ /* 0x000fea000b800000 */
[----:B------:R-:W-:-:S09]  /*1af0*/  UISETP.NE.AND UP0, UPT, UR4, 0x2c, UPT ;  /* 0x0000002c0400788c */ /* 0x000fd2000bf05270 */
[----:B------:R-:W-:Y:S05]  /*1b00*/  BRA.U !UP0, `(.L_x_4767) ;  /* 0x0000000108487547 */ /* 0x000fea000b800000 */
.L_x_4745:
[----:B------:R-:W-:Y:S01]  /*1b10*/  MOV R2, 0x0 ;  /* 0x0000000000027802 */ /* 0x000fe20000000f00 */
[----:B------:R-:W0:Y:S01]  /*1b20*/  LDCU.64 UR4, c[0x4][0x178] ;  /* 0x01002f00ff0477ac */ /* 0x000e220008000a00 */
[----:B------:R-:W-:Y:S02]  /*1b30*/  IMAD.MOV.U32 R8, RZ, RZ, 0x4e ;  /* 0x0000004eff087424 */ /* 0x000fe400078e00ff */
[----:B------:R-:W-:Y:S01]  /*1b40*/  IMAD.MOV.U32 R12, RZ, RZ, 0x1 ;  /* 0x00000001ff0c7424 */ /* 0x000fe200078e00ff */
[----:B------:R-:W2:Y:S01]  /*1b50*/  LDCU.64 UR6, c[0x4][0x180] ;  /* 0x01003000ff0677ac */ /* 0x000ea20008000a00 */
[----:B------:R-:W4:Y:S01]  /*1b60*/  LDC.64 R2, c[0x4][R2] ;  /* 0x0100000002027b82 */ /* 0x000f220000000a00 */
[----:B------:R-:W-:Y:S01]  /*1b70*/  IMAD.MOV.U32 R13, RZ, RZ, RZ ;  /* 0x000000ffff0d7224 */ /* 0x000fe200078e00ff */
[----:B------:R-:W1:Y:S01]  /*1b80*/  LDCU.64 UR8, c[0x4][0x68] ;  /* 0x01000d00ff0877ac */ /* 0x000e620008000a00 */
[----:B0-----:R-:W-:Y:S02]  /*1b90*/  IMAD.U32 R4, RZ, RZ, UR4 ;  /* 0x00000004ff047e24 */ /* 0x001fe4000f8e00ff */
[----:B------:R-:W-:-:S02]  /*1ba0*/  IMAD.U32 R5, RZ, RZ, UR5 ;  /* 0x00000005ff057e24 */ /* 0x000fc4000f8e00ff */
[----:B--2---:R-:W-:Y:S02]  /*1bb0*/  IMAD.U32 R6, RZ, RZ, UR6 ;  /* 0x00000006ff067e24 */ /* 0x004fe4000f8e00ff */
[----:B------:R-:W-:Y:S02]  /*1bc0*/  IMAD.U32 R7, RZ, RZ, UR7 ;  /* 0x00000007ff077e24 */ /* 0x000fe4000f8e00ff */
[----:B-1----:R-:W-:Y:S02]  /*1bd0*/  IMAD.U32 R10, RZ, RZ, UR8 ;  /* 0x00000008ff0a7e24 */ /* 0x002fe4000f8e00ff */
[----:B------:R-:W-:-:S07]  /*1be0*/  IMAD.U32 R11, RZ, RZ, UR9 ;  /* 0x00000009ff0b7e24 */ /* 0x000fce000f8e00ff */
[----:B------:R-:W-:-:S07]  /*1bf0*/  LEPC R20, `(.L_x_4768) ;  /* 0x000000001014794e */ /* 0x000fce0000000000 */
[----:B---345:R-:W-:Y:S05]  /*1c00*/  CALL.ABS.NOINC R2 ;  /* 0x0000000002007343 */ /* 0x038fea0003c00000 */
.L_x_4768:
[----:B------:R-:W-:Y:S01]  /*1c10*/  IMAD.MOV.U32 R24, RZ, RZ, RZ ;  /* 0x000000ffff187224 */ /* 0x000fe200078e00ff */
[----:B------:R-:W-:Y:S06]  /*1c20*/  BRA `(.L_x_4746) ;  /* 0x0000000000347947 */ /* 0x000fec0003800000 */
.L_x_4767:
        /* <DEDUP_REMOVED lines=8> */
.L_x_4766:
[----:B------:R-:W2:Y:S02]  /*1cb0*/  LDG.E.64 R24, desc[UR36][R2.64] ;  /* 0x0000002402187981 */ /* 0x000ea4000c1e1b00 */
[----:B--2---:R0:W2:Y:S01]  /*1cc0*/  I2F.U64 R24, R24 ;  /* 0x0000001800187312 */ /* 0x0040a20000301000 */
[----:B------:R-:W-:Y:S05]  /*1cd0*/  BRA `(.L_x_4746) ;  /* 0x0000000000087947 */ /* 0x000fea0003800000 */
.L_x_4765:
[----:B------:R-:W2:Y:S02]  /*1ce0*/  LDG.E R2, desc[UR36][R2.64] ;  /* 0x0000002402027981 */ /* 0x000ea4000c1e1900 */
[----:B--2---:R-:W-:-:S07]  /*1cf0*/  I2FP.F32.U32 R24, R2 ;  /* 0x0000000200187245 */ /* 0x004fce0000201000 */
.L_x_4746:
[----:B------:R-:W-:Y:S05]  /*1d00*/  BSYNC.RECONVERGENT B6 ;  /* 0x0000000000067941 */ /* 0x000fea0003800200 */
.L_x_4740:
[----:B------:R-:W-:-:S07]  /*1d10*/  VIADD R26, R27, 0x80 ;  /* 0x000000801b1a7836 */ /* 0x000fce0000000000 */
.L_x_4710:
[----:B------:R-:W-:Y:S05]  /*1d20*/  BSYNC.RECONVERGENT B7 ;  /* 0x0000000000077941 */ /* 0x000fea0003800200 */
.L_x_4709:
[----:B------:R-:W-:Y:S01]  /*1d30*/  ISETP.GE.AND P0, PT, R26, R19, PT ;  /* 0x000000131a00720c */ /* 0x000fe20003f06270 */
[----:B------:R-:W-:Y:S01]  /*1d40*/  BSSY.RECONVERGENT B7, `(.L_x_4769) ;  /* 0x00001c8000077945 */ /* 0x000fe20003800200 */
[----:B------:R-:W-:Y:S02]  /*1d50*/  IMAD.MOV.U32 R18, RZ, RZ, RZ ;  /* 0x000000ffff127224 */ /* 0x000fe400078e00ff */
[----:B------:R-:W-:-:S09]  /*1d60*/  IMAD.MOV.U32 R28, RZ, RZ, RZ ;  /* 0x000000ffff1c7224 */ /* 0x000fd200078e00ff */
[----:B------:R-:W-:Y:S05]  /*1d70*/  @P0 BRA `(.L_x_4770) ;  /* 0x0000001c00100947 */ /* 0x000fea0003800000 */
[----:B0---4-:R-:W0:Y:S01]  /*1d80*/  LDC.64 R2, c[0x0][0x390] ;  /* 0x0000e400ff027b82 */ /* 0x011e220000000a00 */
[----:B------:R-:W4:Y:S01]  /*1d90*/  LDCU UR5, c[0x0][0x3a8] ;  /* 0x00007500ff0577ac */ /* 0x000f220008000800 */
[----:B------:R-:W-:Y:S01]  /*1da0*/  IMAD R17, R16, 0x200, R26 ;  /* 0x0000020010117824 */ /* 0x000fe200078e021a */
[----:B------:R-:W-:Y:S01]  /*1db0*/  BSSY.RECONVERGENT B6, `(.L_x_4771) ;  /* 0x00000de000067945 */ /* 0x000fe20003800200 */
[----:B------:R-:W-:-:S04]  /*1dc0*/  UPRMT UR4, UR38, 0x9910, URZ ;  /* 0x0000991026047896 */ /* 0x000fc800080000ff */
[----:B------:R-:W-:Y:S01]  /*1dd0*/  UISETP.GT.AND UP0, UPT, UR4, 0x9, UPT ;  /* 0x000000090400788c */ /* 0x000fe2000bf04270 */
[----:B----4-:R-:W-:-:S05]  /*1de0*/  IMAD R5, R17, UR5, RZ ;  /* 0x0000000511057c24 */ /* 0x010fca000f8e02ff */
        /* <DEDUP_REMOVED lines=11> */
[----:B------:R-:W4:Y:S02]  /*1ea0*/  LDG.E.S8 R2, desc[UR36][R2.64] ;  /* 0x0000002402027981 */ /* 0x000f24000c1e1300 */
[----:B----4-:R0:W4:Y:S01]  /*1eb0*/  I2F.S16 R18, R2 ;  /* 0x0000000200127306 */ /* 0x0101220000101400 */
[----:B------:R-:W-:Y:S05]  /*1ec0*/  BRA `(.L_x_4777) ;  /* 0x0000000c00307947 */ /* 0x000fea0003800000 */
.L_x_4775:
[----:B------:R-:W4:Y:S02]  /*1ed0*/  LDG.E.U8 R2, desc[UR36][R2.64] ;  /* 0x0000002402027981 */ /* 0x000f24000c1e1100 */
[----:B----4-:R-:W-:Y:S01]  /*1ee0*/  I2FP.F32.U32 R18, R2 ;  /* 0x0000000200127245 */ /* 0x010fe20000201000 */
[----:B------:R-:W-:Y:S06]  /*1ef0*/  BRA `(.L_x_4777) ;  /* 0x0000000c00247947 */ /* 0x000fec0003800000 */
.L_x_4774:
[----:B------:R-:W-:-:S09]  /*1f00*/  UISETP.NE.AND UP0, UPT, UR4, 0x2, UPT ;  /* 0x000000020400788c */ /* 0x000fd2000bf05270 */
[----:B------:R-:W-:Y:S05]  /*1f10*/  BRA.U !UP0, `(.L_x_4778) ;  /* 0x0000000108287547 */ /* 0x000fea000b800000 */
[----:B------:R-:W-:-:S09]  /*1f20*/  UISETP.NE.AND UP0, UPT, UR4, 0x3, UPT ;  /* 0x000000030400788c */ /* 0x000fd2000bf05270 */
[----:B------:R-:W-:Y:S05]  /*1f30*/  BRA.U !UP0, `(.L_x_4779) ;  /* 0x0000000108147547 */ /* 0x000fea000b800000 */
[----:B------:R-:W-:-:S09]  /*1f40*/  UISETP.NE.AND UP0, UPT, UR4, 0x4, UPT ;  /* 0x000000040400788c */ /* 0x000fd2000bf05270 */
[----:B------:R-:W-:Y:S05]  /*1f50*/  BRA.U UP0, `(.L_x_4776) ;  /* 0x0000000900b07547 */ /* 0x000fea000b800000 */
[----:B------:R-:W4:Y:S02]  /*1f60*/  LDG.E.64 R2, desc[UR36][R2.64] ;  /* 0x0000002402027981 */ /* 0x000f24000c1e1b00 */
[----:B----4-:R0:W4:Y:S01]  /*1f70*/  I2F.S64 R18, R2 ;  /* 0x0000000200127312 */ /* 0x0101220000301400 */
[----:B------:R-:W-:Y:S05]  /*1f80*/  BRA `(.L_x_4777) ;  /* 0x0000000c00007947 */ /* 0x000fea0003800000 */
.L_x_4779:
[----:B------:R-:W4:Y:S02]  /*1f90*/  LDG.E R2, desc[UR36][R2.64] ;  /* 0x0000002402027981 */ /* 0x000f24000c1e1900 */
[----:B----4-:R-:W-:Y:S01]  /*1fa0*/  I2FP.F32.S32 R18, R2 ;  /* 0x0000000200127245 */ /* 0x010fe20000201400 */
[----:B------:R-:W-:Y:S06]  /*1fb0*/  BRA `(.L_x_4777) ;  /* 0x0000000800f47947 */ /* 0x000fec0003800000 */
.L_x_4778:
[----:B------:R-:W4:Y:S02]  /*1fc0*/  LDG.E.U16 R2, desc[UR36][R2.64] ;  /* 0x0000002402027981 */ /* 0x000f24000c1e1500 */
[----:B----4-:R0:W4:Y:S01]  /*1fd0*/  I2F.S16 R18, R2 ;  /* 0x0000000200127306 */ /* 0x0101220000101400 */
[----:B------:R-:W-:Y:S05]  /*1fe0*/  BRA `(.L_x_4777) ;  /* 0x0000000800e87947 */ /* 0x000fea0003800000 */
.L_x_4773:
        /* <DEDUP_REMOVED lines=8> */
.L_x_4781:
[----:B------:R-:W4:Y:S02]  /*2070*/  LDG.E.U16 R2, desc[UR36][R2.64] ;  /* 0x0000002402027981 */ /* 0x000f24000c1e1500 */
[----:B----4-:R-:W-:Y:S01]  /*2080*/  HADD2.F32 R18, -RZ, R2.H0_H0 ;  /* 0x20000002ff127230 */ /* 0x010fe20000004100 */
[----:B------:R-:W-:Y:S06]  /*2090*/  BRA `(.L_x_4777) ;  /* 0x0000000800bc7947 */ /* 0x000fec0003800000 */
.L_x_4780:
        /* <DEDUP_REMOVED lines=8> */
.L_x_4783:
[----:B------:R-:W4:Y:S02]  /*2120*/  LDG.E.U16 R2, desc[UR36][R2.64] ;  /* 0x0000002402027981 */ /* 0x000f24000c1e1500 */
[----:B----4-:R-:W-:Y:S01]  /*2130*/  HADD2.F32 R18, -RZ, R2.H0_H0 ;  /* 0x20000002ff127230 */ /* 0x010fe20000004100 */
[----:B------:R-:W-:Y:S06]  /*2140*/  BRA `(.L_x_4777) ;  /* 0x0000000800907947 */ /* 0x000fec0003800000 */
.L_x_4782:
[----:B------:R-:W4:Y:S01]  /*2150*/  LDG.E.64 R2, desc[UR36][R2.64] ;  /* 0x0000002402027981 */ /* 0x000f22000c1e1b00 */
[----:B------:R-:W-:Y:S01]  /*2160*/  UMOV UR4, 0xf0000000 ;  /* 0xf000000000047882 */ /* 0x000fe20000000000 */
[----:B------:R-:W-:Y:S01]  /*2170*/  UMOV UR5, 0x380fffff ;  /* 0x380fffff00057882 */ /* 0x000fe20000000000 */
[----:B----4-:R-:W0:Y:S01]  /*2180*/  F2F.F32.F64 R18, R2 ;  /* 0x0000000200127310 */ /* 0x010e220000301000 */
[----:B------:R-:W-:-:S14]  /*2190*/  DSETP.GEU.AND P0, PT, |R2|, UR4, PT ;  /* 0x0000000402007e2a */ /* 0x000fdc000bf0e200 */
[----:B0-----:R-:W-:Y:S01]  /*21a0*/  @!P0 FMUL R18, R18, 1.175494350822287508e-38 ;  /* 0x0080000012128820 */ /* 0x001fe20000400000 */
[----:B------:R-:W-:Y:S06]  /*21b0*/  BRA `(.L_x_4777) ;  /* 0x0000000800747947 */ /* 0x000fec0003800000 */
.L_x_4772:
        /* <DEDUP_REMOVED lines=8> */
[----:B------:R-:W4:Y:S02]  /*2240*/  LDG.E.U8 R2, desc[UR36][R2.64] ;  /* 0x0000002402027981 */ /* 0x000f24000c1e1100 */
[----:B----4-:R-:W-:-:S04]  /*2250*/  ISETP.NE.AND P0, PT, R2, RZ, PT ;  /* 0x000000ff0200720c */ /* 0x010fc80003f05270 */
[----:B------:R-:W-:Y:S01]  /*2260*/  FSEL R18, RZ, 1, !P0 ;  /* 0x3f800000ff127808 */ /* 0x000fe20004000000 */
[----:B------:R-:W-:Y:S08]  /*2270*/  BRA `(.L_x_4777) ;  /* 0x0000000800447947 */ /* 0x000ff00003800000 */
.L_x_4786:
[----:B------:R-:W4:Y:S01]  /*2280*/  LDG.E.64 R2, desc[UR36][R2.64] ;  /* 0x0000002402027981 */ /* 0x000f22000c1e1b00 */
[----:B------:R-:W-:Y:S01]  /*2290*/  UMOV UR4, 0xf0000000 ;  /* 0xf000000000047882 */ /* 0x000fe20000000000 */
[----:B------:R-:W-:Y:S01]  /*22a0*/  UMOV UR5, 0x380fffff ;  /* 0x380fffff00057882 */ /* 0x000fe20000000000 */
[----:B----4-:R-:W0:Y:S01]  /*22b0*/  F2F.F32.F64 R18, R2 ;  /* 0x0000000200127310 */ /* 0x010e220000301000 */
[----:B------:R-:W-:-:S14]  /*22c0*/  DSETP.GEU.AND P0, PT, |R2|, UR4, PT ;  /* 0x0000000402007e2a */ /* 0x000fdc000bf0e200 */
[----:B0-----:R-:W-:Y:S01]  /*22d0*/  @!P0 FMUL R18, R18, 1.175494350822287508e-38 ;  /* 0x0080000012128820 */ /* 0x001fe20000400000 */
[----:B------:R-:W-:Y:S06]  /*22e0*/  BRA `(.L_x_4777) ;  /* 0x0000000800287947 */ /* 0x000fec0003800000 */
.L_x_4785:
[----:B------:R-:W-:-:S09]  /*22f0*/  UISETP.NE.AND UP0, UPT, UR4, 0xf, UPT ;  /* 0x0000000f0400788c */ /* 0x000fd2000bf05270 */
[----:B------:R-:W-:Y:S05]  /*2300*/  BRA.U !UP0, `(.L_x_4787) ;  /* 0x00000001088c7547 */ /* 0x000fea000b800000 */
[----:B------:R-:W-:-:S09]  /*2310*/  UISETP.NE.AND UP0, UPT, UR4, 0x17, UPT ;  /* 0x000000170400788c */ /* 0x000fd2000bf05270 */
[----:B------:R-:W-:Y:S05]  /*2320*/  BRA.U !UP0, `(.L_x_4788) ;  /* 0x0000000108547547 */ /* 0x000fea000b800000 */
[----:B------:R-:W-:-:S09]  /*2330*/  UISETP.NE.AND UP0, UPT, UR4, 0x18, UPT ;  /* 0x000000180400788c */ /* 0x000fd2000bf05270 */
[----:B------:R-:W-:Y:S05]  /*2340*/  BRA.U UP0, `(.L_x_4776) ;  /* 0x0000000500b47547 */ /* 0x000fea000b800000 */
[----:B------:R-:W4:Y:S01]  /*2350*/  LDG.E.U8 R18, desc[UR36][R2.64] ;  /* 0x0000002402127981 */ /* 0x000f22000c1e1100 */
[----:B------:R-:W-:Y:S02]  /*2360*/  IMAD.MOV.U32 R5, RZ, RZ, 0x1f ;  /* 0x0000001fff057424 */ /* 0x000fe400078e00ff */
[----:B----4-:R-:W-:-:S05]  /*2370*/  IMAD.SHL.U32 R18, R18, 0x1000000, RZ ;  /* 0x0100000012127824 */ /* 0x010fca00078e00ff */
        /* <DEDUP_REMOVED lines=16> */
.L_x_4788:
[----:B------:R-:W4:Y:S02]  /*2480*/  LDG.E.U8 R2, desc[UR36][R2.64] ;  /* 0x0000002402027981 */ /* 0x000f24000c1e1100 */
[C---:B----4-:R-:W-:Y:S02]  /*2490*/  IMAD.SHL.U32 R0, R2.reuse, 0x2000000, RZ ;  /* 0x0200000002007824 */ /* 0x050fe400078e00ff */
        /* <DEDUP_REMOVED lines=10> */
.L_x_4787:
[----:B------:R-:W4:Y:S02]  /*2540*/  LDG.E.U16 R2, desc[UR36][R2.64] ;  /* 0x0000002402027981 */ /* 0x000f24000c1e1500 */
[----:B----4-:R-:W-:Y:S01]  /*2550*/  IMAD.U32 R18, R2, 0x10000, RZ ;  /* 0x0001000002127824 */ /* 0x010fe200078e00ff */
[----:B------:R-:W-:Y:S06]  /*2560*/  BRA `(.L_x_4777) ;  /* 0x0000000400887947 */ /* 0x000fec0003800000 */
.L_x_4784:
        /* <DEDUP_REMOVED lines=8> */
[----:B------:R-:W4:Y:S02]  /*25f0*/  LDG.E.U16 R2, desc[UR36][R2.64] ;  /* 0x0000002402027981 */ /* 0x000f24000c1e1500 */
[----:B----4-:R-:W-:Y:S01]  /*2600*/  I2FP.F32.U32 R18, R2 ;  /* 0x0000000200127245 */ /* 0x010fe20000201000 */
[----:B------:R-:W-:Y:S06]  /*2610*/  BRA `(.L_x_4777) ;  /* 0x00000004005c7947 */ /* 0x000fec0003800000 */
.L_x_4791:
[----:B------:R-:W4:Y:S01]  /*2620*/  LDG.E.U8 R3, desc[UR36][R2.64] ;  /* 0x0000002402037981 */ /* 0x000f22000c1e1100 */
[----:B------:R-:W-:Y:S01]  /*2630*/  IMAD.MOV.U32 R18, RZ, RZ, RZ ;  /* 0x000000ffff127224 */ /* 0x000fe200078e00ff */
[----:B----4-:R-:W-:-:S13]  /*2640*/  ISETP.NE.AND P0, PT, R3, RZ, PT ;  /* 0x000000ff0300720c */ /* 0x010fda0003f05270 */
        /* <DEDUP_REMOVED lines=17> */
.L_x_4793:
[----:B------:R-:W-:Y:S05]  /*2760*/  BSYNC.RECONVERGENT B0 ;  /* 0x0000000000007941 */ /* 0x000fea0003800200 */
.L_x_4792:
[----:B------:R-:W-:Y:S01]  /*2770*/  IMAD.SHL.U32 R0, R0, 0x100000, RZ ;  /* 0x0010000000007824 */ /* 0x000fe200078e00ff */
[----:B------:R-:W-:-:S04]  /*2780*/  LEA R2, R2, 0x3b800000, 0x17 ;  /* 0x3b80000002027811 */ /* 0x000fc800078eb8ff */
[----:B------:R-:W-:Y:S01]  /*2790*/  LOP3.LUT R18, R2, R0, R7, 0xfe, !PT ;  /* 0x0000000002127212 */ /* 0x000fe200078efe07 */
[----:B------:R-:W-:Y:S06]  /*27a0*/  BRA `(.L_x_4777) ;  /* 0x0000000000f87947 */ /* 0x000fec0003800000 */
.L_x_4790:
        /* <DEDUP_REMOVED lines=20> */
.L_x_4795:
[----:B------:R-:W-:Y:S05]  /*28f0*/  BSYNC.RECONVERGENT B0 ;  /* 0x0000000000007941 */ /* 0x000fea0003800200 */
.L_x_4794:
[----:B------:R-:W-:Y:S01]  /*2900*/  IMAD.SHL.U32 R0, R0, 0x200000, RZ ;  /* 0x0020000000007824 */ /* 0x000fe200078e00ff */
[----:B------:R-:W-:-:S04]  /*2910*/  LEA R2, R2, 0x37800000, 0x17 ;  /* 0x3780000002027811 */ /* 0x000fc800078eb8ff */
[----:B------:R-:W-:Y:S01]  /*2920*/  LOP3.LUT R18, R2, R0, R7, 0xfe, !PT ;  /* 0x0000000002127212 */ /* 0x000fe200078efe07 */
[----:B------:R-:W-:Y:S06]  /*2930*/  BRA `(.L_x_4777) ;  /* 0x0000000000947947 */ /* 0x000fec0003800000 */
.L_x_4789:
[----:B------:R-:W-:-:S09]  /*2940*/  UISETP.NE.AND UP0, UPT, UR4, 0x1c, UPT ;  /* 0x0000001c0400788c */ /* 0x000fd2000bf05270 */
[----:B------:R-:W-:Y:S05]  /*2950*/  BRA.U !UP0, `(.L_x_4796) ;  /* 0x0000000108847547 */ /* 0x000fea000b800000 */
[----:B------:R-:W-:-:S09]  /*2960*/  UISETP.NE.AND UP0, UPT, UR4, 0x1d, UPT ;  /* 0x0000001d0400788c */ /* 0x000fd2000bf05270 */
[----:B------:R-:W-:Y:S05]  /*2970*/  BRA.U !UP0, `(.L_x_4797) ;  /* 0x0000000108707547 */ /* 0x000fea000b800000 */
[----:B------:R-:W-:-:S09]  /*2980*/  UISETP.NE.AND UP0, UPT, UR4, 0x2c, UPT ;  /* 0x0000002c0400788c */ /* 0x000fd2000bf05270 */
[----:B------:R-:W-:Y:S05]  /*2990*/  BRA.U UP0, `(.L_x_4776) ;  /* 0x0000000100207547 */ /* 0x000fea000b800000 */
[----:B------:R-:W4:Y:S01]  /*29a0*/  LDG.E.U8 R2, desc[UR36][R2.64] ;  /* 0x0000002402027981 */ /* 0x000f22000c1e1100 */
[----:B------:R-:W-:Y:S01]  /*29b0*/  IMAD.MOV.U32 R18, RZ, RZ, 0x400000 ;  /* 0x00400000ff127424 */ /* 0x000fe200078e00ff */
[----:B----4-:R-:W-:-:S13]  /*29c0*/  ISETP.NE.AND P0, PT, R2, RZ, PT ;  /* 0x000000ff0200720c */ /* 0x010fda0003f05270 */
[----:B------:R-:W-:Y:S05]  /*29d0*/  @!P0 BRA `(.L_x_4777) ;  /* 0x00000000006c8947 */ /* 0x000fea0003800000 */
[----:B------:R-:W-:-:S13]  /*29e0*/  ISETP.NE.AND P0, PT, R2, 0xff, PT ;  /* 0x000000ff0200780c */ /* 0x000fda0003f05270 */
[----:B------:R-:W-:Y:S02]  /*29f0*/  @!P0 IMAD.MOV.U32 R18, RZ, RZ, 0x7f800001 ;  /* 0x7f800001ff128424 */ /* 0x000fe400078e00ff */
[----:B------:R-:W-:Y:S01]  /*2a00*/  @P0 IMAD.SHL.U32 R18, R2, 0x800000, RZ ;  /* 0x0080000002120824 */ /* 0x000fe200078e00ff */
[----:B------:R-:W-:Y:S06]  /*2a10*/  BRA `(.L_x_4777) ;  /* 0x00000000005c7947 */ /* 0x000fec0003800000 */
.L_x_4776:
[----:B------:R-:W-:Y:S01]  /*2a20*/  MOV R2, 0x0 ;  /* 0x0000000000027802 */ /* 0x000fe20000000f00 */
[----:B------:R-:W0:Y:S01]  /*2a30*/  LDCU.64 UR4, c[0x4][0x178] ;  /* 0x01002f00ff0477ac */ /* 0x000e220008000a00 */
[----:B------:R-:W-:Y:S02]  /*2a40*/  IMAD.MOV.U32 R8, RZ, RZ, 0x4e ;  /* 0x0000004eff087424 */ /* 0x000fe400078e00ff */
[----:B------:R-:W-:Y:S01]  /*2a50*/  IMAD.MOV.U32 R12, RZ, RZ, 0x1 ;  /* 0x00000001ff0c7424 */ /* 0x000fe200078e00ff */
[----:B------:R-:W4:Y:S01]  /*2a60*/  LDCU.64 UR6, c[0x4][0x180] ;  /* 0x01003000ff0677ac */ /* 0x000f220008000a00 */
[----:B------:R-:W1:Y:S01]  /*2a70*/  LDC.64 R2, c[0x4][R2] ;  /* 0x0100000002027b82 */ /* 0x000e620000000a00 */
[----:B------:R-:W-:Y:S01]  /*2a80*/  IMAD.MOV.U32 R13, RZ, RZ, RZ ;  /* 0x000000ffff0d7224 */ /* 0x000fe200078e00ff */
[----:B------:R-:W2:Y:S01]  /*2a90*/  LDCU.64 UR8, c[0x4][0x68] ;  /* 0x01000d00ff0877ac */ /* 0x000ea20008000a00 */
[----:B0-----:R-:W-:Y:S02]  /*2aa0*/  IMAD.U32 R4, RZ, RZ, UR4 ;  /* 0x00000004ff047e24 */ /* 0x001fe4000f8e00ff */
[----:B------:R-:W-:-:S02]  /*2ab0*/  IMAD.U32 R5, RZ, RZ, UR5 ;  /* 0x00000005ff057e24 */ /* 0x000fc4000f8e00ff */
[----:B----4-:R-:W-:Y:S02]  /*2ac0*/  IMAD.U32 R6, RZ, RZ, UR6 ;  /* 0x00000006ff067e24 */ /* 0x010fe4000f8e00ff */
[----:B------:R-:W-:Y:S02]  /*2ad0*/  IMAD.U32 R7, RZ, RZ, UR7 ;  /* 0x00000007ff077e24 */ /* 0x000fe4000f8e00ff */
[----:B--2---:R-:W-:Y:S02]  /*2ae0*/  IMAD.U32 R10, RZ, RZ, UR8 ;  /* 0x00000008ff0a7e24 */ /* 0x004fe4000f8e00ff */
[----:B------:R-:W-:-:S07]  /*2af0*/  IMAD.U32 R11, RZ, RZ, UR9 ;  /* 0x00000009ff0b7e24 */ /* 0x000fce000f8e00ff */
[----:B------:R-:W-:-:S07]  /*2b00*/  LEPC R20, `(.L_x_4798) ;  /* 0x000000001014794e */ /* 0x000fce0000000000 */
[----:B-1-3-5:R-:W-:Y:S05]  /*2b10*/  CALL.ABS.NOINC R2 ;  /* 0x0000000002007343 */ /* 0x02afea0003c00000 */
.L_x_4798:
[----:B------:R-:W-:Y:S01]  /*2b20*/  IMAD.MOV.U32 R18, RZ, RZ, RZ ;  /* 0x000000ffff127224 */ /* 0x000fe200078e00ff */
[----:B------:R-:W-:Y:S06]  /*2b30*/  BRA `(.L_x_4777) ;  /* 0x0000000000147947 */ /* 0x000fec0003800000 */
.L_x_4797:
[----:B------:R-:W4:Y:S02]  /*2b40*/  LDG.E.64 R2, desc[UR36][R2.64] ;  /* 0x0000002402027981 */ /* 0x000f24000c1e1b00 */
[----:B----4-:R0:W4:Y:S01]  /*2b50*/  I2F.U64 R18, R2 ;  /* 0x0000000200127312 */ /* 0x0101220000301000 */
[----:B------:R-:W-:Y:S05]  /*2b60*/  BRA `(.L_x_4777) ;  /* 0x0000000000087947 */ /* 0x000fea0003800000 */
.L_x_4796:
[----:B------:R-:W4:Y:S02]  /*2b70*/  LDG.E R2, desc[UR36][R2.64] ;  /* 0x0000002402027981 */ /* 0x000f24000c1e1900 */
[----:B----4-:R-:W-:-:S07]  /*2b80*/  I2FP.F32.U32 R18, R2 ;  /* 0x0000000200127245 */ /* 0x010fce0000201000 */
.L_x_4777:
[----:B------:R-:W-:Y:S05]  /*2b90*/  BSYNC.RECONVERGENT B6 ;  /* 0x0000000000067941 */ /* 0x000fea0003800200 */
.L_x_4771:
[----:B0-----:R-:W0:Y:S01]  /*2ba0*/  LDC.64 R2, c[0x0][0x398] ;  /* 0x0000e600ff027b82 */ /* 0x001e220000000a00 */
[----:B------:R-:W1:Y:S01]  /*2bb0*/  LDCU UR5, c[0x0][0x3ac] ;  /* 0x00007580ff0577ac */ /* 0x000e620008000800 */
        /* <DEDUP_REMOVED lines=18> */
.L_x_4803:
[----:B------:R-:W2:Y:S02]  /*2ce0*/  LDG.E.U8 R2, desc[UR36][R2.64] ;  /* 0x0000002402027981 */ /* 0x000ea4000c1e1100 */
[----:B--2---:R-:W-:Y:S01]  /*2cf0*/  I2FP.F32.U32 R28, R2 ;  /* 0x00000002001c7245 */ /* 0x004fe20000201000 */
[----:B------:R-:W-:Y:S06]  /*2d00*/  BRA `(.L_x_4805) ;  /* 0x0000000c00247947 */ /* 0x000fec0003800000 */
.L_x_4802:
        /* <DEDUP_REMOVED lines=9> */
.L_x_4807:
[----:B------:R-:W2:Y:S02]  /*2da0*/  LDG.E R2, desc[UR36][R2.64] ;  /* 0x0000002402027981 */ /* 0x000ea4000c1e1900 */
[----:B--2---:R-:W-:Y:S01]  /*2db0*/  I2FP.F32.S32 R28, R2 ;  /* 0x00000002001c7245 */ /* 0x004fe20000201400 */
[----:B------:R-:W-:Y:S06]  /*2dc0*/  BRA `(.L_x_4805) ;  /* 0x0000000800f47947 */ /* 0x000fec0003800000 */
.L_x_4806:
[----:B------:R-:W2:Y:S02]  /*2dd0*/  LDG.E.U16 R2, desc[UR36][R2.64] ;  /* 0x0000002402027981 */ /* 0x000ea4000c1e1500 */
[----:B--2---:R2:W0:Y:S01]  /*2de0*/  I2F.S16 R28, R2 ;  /* 0x00000002001c7306 */ /* 0x0044220000101400 */
[----:B------:R-:W-:Y:S05]  /*2df0*/  BRA `(.L_x_4805) ;  /* 0x0000000800e87947 */ /* 0x000fea0003800000 */
.L_x_4801:
        /* <DEDUP_REMOVED lines=8> */
.L_x_4809:
[----:B------:R-:W2:Y:S02]  /*2e80*/  LDG.E.U16 R2, desc[UR36][R2.64] ;  /* 0x0000002402027981 */ /* 0x000ea4000c1e1500 */
[----:B--2---:R-:W-:Y:S01]  /*2e90*/  HADD2.F32 R28, -RZ, R2.H0_H0 ;  /* 0x20000002ff1c7230 */ /* 0x004fe20000004100 */
[----:B------:R-:W-:Y:S06]  /*2ea0*/  BRA `(.L_x_4805) ;  /* 0x0000000800bc7947 */ /* 0x000fec0003800000 */
.L_x_4808:
        /* <DEDUP_REMOVED lines=8> */
.L_x_4811:
[----:B------:R-:W2:Y:S02]  /*2f30*/  LDG.E.U16 R2, desc[UR36][R2.64] ;  /* 0x0000002402027981 */ /* 0x000ea4000c1e1500 */
[----:B--2---:R-:W-:Y:S01]  /*2f40*/  HADD2.F32 R28, -RZ, R2.H0_H0 ;  /* 0x20000002ff1c7230 */ /* 0x004fe20000004100 */
[----:B------:R-:W-:Y:S06]  /*2f50*/  BRA `(.L_x_4805) ;  /* 0x0000000800907947 */ /* 0x000fec0003800000 */
.L_x_4810:
[----:B------:R-:W2:Y:S01]  /*2f60*/  LDG.E.64 R2, desc[UR36][R2.64] ;  /* 0x0000002402027981 */ /* 0x000ea2000c1e1b00 */
[----:B------:R-:W-:Y:S01]  /*2f70*/  UMOV UR4, 0xf0000000 ;  /* 0xf000000000047882 */ /* 0x000fe20000000000 */
[----:B------:R-:W-:Y:S01]  /*2f80*/  UMOV UR5, 0x380fffff ;  /* 0x380fffff00057882 */ /* 0x000fe20000000000 */
[----:B--2---:R-:W0:Y:S01]  /*2f90*/  F2F.F32.F64 R28, R2 ;  /* 0x00000002001c7310 */ /* 0x004e220000301000 */
[----:B------:R-:W-:-:S14]  /*2fa0*/  DSETP.GEU.AND P0, PT, |R2|, UR4, PT ;  /* 0x0000000402007e2a */ /* 0x000fdc000bf0e200 */
[----:B0-----:R-:W-:Y:S01]  /*2fb0*/  @!P0 FMUL R28, R28, 1.175494350822287508e-38 ;  /* 0x008000001c1c8820 */ /* 0x001fe20000400000 */
[----:B------:R-:W-:Y:S06]  /*2fc0*/  BRA `(.L_x_4805) ;  /* 0x0000000800747947 */ /* 0x000fec0003800000 */
.L_x_4800:
        /* <DEDUP_REMOVED lines=12> */
.L_x_4814:
[----:B------:R-:W2:Y:S01]  /*3090*/  LDG.E.64 R2, desc[UR36][R2.64] ;  /* 0x0000002402027981 */ /* 0x000ea2000c1e1b00 */
[----:B------:R-:W-:Y:S01]  /*30a0*/  UMOV UR4, 0xf0000000 ;  /* 0xf000000000047882 */ /* 0x000fe20000000000 */
[----:B------:R-:W-:Y:S01]  /*30b0*/  UMOV UR5, 0x380fffff ;  /* 0x380fffff00057882 */ /* 0x000fe20000000000 */
[----:B--2---:R-:W0:Y:S01]  /*30c0*/  F2F.F32.F64 R28, R2 ;  /* 0x00000002001c7310 */ /* 0x004e220000301000 */
[----:B------:R-:W-:-:S14]  /*30d0*/  DSETP.GEU.AND P0, PT, |R2|, UR4, PT ;  /* 0x0000000402007e2a */ /* 0x000fdc000bf0e200 */
[----:B0-----:R-:W-:Y:S01]  /*30e0*/  @!P0 FMUL R28, R28, 1.175494350822287508e-38 ;  /* 0x008000001c1c8820 */ /* 0x001fe20000400000 */
[----:B------:R-:W-:Y:S06]  /*30f0*/  BRA `(.L_x_4805) ;  /* 0x0000000800287947 */ /* 0x000fec0003800000 */
.L_x_4813:
        /* <DEDUP_REMOVED lines=25> */
.L_x_4816:
        /* <DEDUP_REMOVED lines=12> */
.L_x_4815:
[----:B------:R-:W2:Y:S02]  /*3350*/  LDG.E.U16 R2, desc[UR36][R2.64] ;  /* 0x0000002402027981 */ /* 0x000ea4000c1e1500 */
[----:B--2---:R-:W-:Y:S01]  /*3360*/  IMAD.U32 R28, R2, 0x10000, RZ ;  /* 0x00010000021c7824 */ /* 0x004fe200078e00ff */
[----:B------:R-:W-:Y:S06]  /*3370*/  BRA `(.L_x_4805) ;  /* 0x0000000400887947 */ /* 0x000fec0003800000 */
.L_x_4812:
        /* <DEDUP_REMOVED lines=11> */
.L_x_4819:
        /* <DEDUP_REMOVED lines=20> */
.L_x_4821:
[----:B------:R-:W-:Y:S05]  /*3570*/  BSYNC.RECONVERGENT B0 ;  /* 0x0000000000007941 */ /* 0x000fea0003800200 */
.L_x_4820:
[----:B------:R-:W-:Y:S01]  /*3580*/  IMAD.SHL.U32 R0, R0, 0x100000, RZ ;  /* 0x0010000000007824 */ /* 0x000fe200078e00ff */
[----:B------:R-:W-:-:S04]  /*3590*/  LEA R2, R2, 0x3b800000, 0x17 ;  /* 0x3b80000002027811 */ /* 0x000fc800078eb8ff */
[----:B------:R-:W-:Y:S01]  /*35a0*/  LOP3.LUT R28, R2, R0, R7, 0xfe, !PT ;  /* 0x00000000021c7212 */ /* 0x000fe200078efe07 */
[----:B------:R-:W-:Y:S06]  /*35b0*/  BRA `(.L_x_4805) ;  /* 0x0000000000f87947 */ /* 0x000fec0003800000 */
.L_x_4818:
        /* <DEDUP_REMOVED lines=20> */
.L_x_4823:
[----:B------:R-:W-:Y:S05]  /*3700*/  BSYNC.RECONVERGENT B0 ;  /* 0x0000000000007941 */ /* 0x000fea0003800200 */
.L_x_4822:
[----:B------:R-:W-:Y:S01]  /*3710*/  IMAD.SHL.U32 R0, R0, 0x200000, RZ ;  /* 0x0020000000007824 */ /* 0x000fe200078e00ff */
[----:B------:R-:W-:-:S04]  /*3720*/  LEA R2, R2, 0x37800000, 0x17 ;  /* 0x3780000002027811 */ /* 0x000fc800078eb8ff */
[----:B------:R-:W-:Y:S01]  /*3730*/  LOP3.LUT R28, R2, R0, R7, 0xfe, !PT ;  /* 0x00000000021c7212 */ /* 0x000fe200078efe07 */
[----:B------:R-:W-:Y:S06]  /*3740*/  BRA `(.L_x_4805) ;  /* 0x0000000000947947 */ /* 0x000fec0003800000 */
.L_x_4817:
        /* <DEDUP_REMOVED lines=14> */
.L_x_4804:
        /* <DEDUP_REMOVED lines=15> */
[----:B--2-45:R-:W-:Y:S05]  /*3920*/  CALL.ABS.NOINC R2 ;  /* 0x0000000002007343 */ /* 0x034fea0003c00000 */
.L_x_4826:
[----:B------:R-:W-:Y:S01]  /*3930*/  IMAD.MOV.U32 R28, RZ, RZ, RZ ;  /* 0x000000ffff1c7224 */ /* 0x000fe200078e00ff */
[----:B------:R-:W-:Y:S06]  /*3940*/  BRA `(.L_x_4805) ;  /* 0x0000000000147947 */ /* 0x000fec0003800000 */
.L_x_4825:
[----:B------:R-:W2:Y:S02]  /*3950*/  LDG.E.64 R28, desc[UR36][R2.64] ;  /* 0x00000024021c7981 */ /* 0x000ea4000c1e1b00 */
[----:B--2---:R0:W1:Y:S01]  /*3960*/  I2F.U64 R28, R28 ;  /* 0x0000001c001c7312 */ /* 0x0040620000301000 */
[----:B------:R-:W-:Y:S05]  /*3970*/  BRA `(.L_x_4805) ;  /* 0x0000000000087947 */ /* 0x000fea0003800000 */
.L_x_4824:
[----:B------:R-:W2:Y:S02]  /*3980*/  LDG.E R2, desc[UR36][R2.64] ;  /* 0x0000002402027981 */ /* 0x000ea4000c1e1900 */
[----:B--2---:R-:W-:-:S07]  /*3990*/  I2FP.F32.U32 R28, R2 ;  /* 0x00000002001c7245 */ /* 0x004fce0000201000 */
.L_x_4805:
[----:B------:R-:W-:Y:S05]  /*39a0*/  BSYNC.RECONVERGENT B6 ;  /* 0x0000000000067941 */ /* 0x000fea0003800200 */
.L_x_4799:
[----:B------:R-:W-:-:S07]  /*39b0*/  VIADD R26, R26, 0x80 ;  /* 0x000000801a1a7836 */ /* 0x000fce0000000000 */
.L_x_4770:
[----:B------:R-:W-:Y:S05]  /*39c0*/  BSYNC.RECONVERGENT B7 ;  /* 0x0000000000077941 */ /* 0x000fea0003800200 */
.L_x_4769:
[----:B------:R-:W-:Y:S01]  /*39d0*/  ISETP.GE.AND P0, PT, R26, R19, PT ;  /* 0x000000131a00720c */ /* 0x000fe20003f06270 */
[----:B------:R-:W-:Y:S01]  /*39e0*/  BSSY.RECONVERGENT B7, `(.L_x_4827) ;  /* 0x00001c8000077945 */ /* 0x000fe20003800200 */
[----:B0-2-4-:R-:W-:Y:S02]  /*39f0*/  IMAD.MOV.U32 R2, RZ, RZ, RZ ;  /* 0x000000ffff027224 */ /* 0x015fe400078e00ff */
[----:B------:R-:W-:-:S09]  /*3a00*/  IMAD.MOV.U32 R29, RZ, RZ, RZ ;  /* 0x000000ffff1d7224 */ /* 0x000fd200078e00ff */
[----:B------:R-:W-:Y:S05]  /*3a10*/  @P0 BRA `(.L_x_4828) ;  /* 0x0000001c00100947 */ /* 0x000fea0003800000 */
[----:B------:R-:W0:Y:S01]  /*3a20*/  LDC.64 R4, c[0x0][0x390] ;  /* 0x0000e400ff047b82 */ /* 0x000e220000000a00 */
[----:B------:R-:W2:Y:S01]  /*3a30*/  LDCU UR5, c[0x0][0x3a8] ;  /* 0x00007500ff0577ac */ /* 0x000ea20008000800 */
[----:B------:R-:W-:Y:S01]  /*3a40*/  IMAD R17, R16, 0x200, R26 ;  /* 0x0000020010117824 */ /* 0x000fe200078e021a */
        /* <DEDUP_REMOVED lines=16> */
[----:B--2---:R-:W0:Y:S01]  /*3b50*/  I2F.S16 R2, R2 ;  /* 0x0000000200027306 */ /* 0x004e220000101400 */
[----:B------:R-:W-:Y:S05]  /*3b60*/  BRA `(.L_x_4835) ;  /* 0x0000000c00307947 */ /* 0x000fea0003800000 */
.L_x_4833:
[----:B------:R-:W2:Y:S02]  /*3b70*/  LDG.E.U8 R2, desc[UR36][R4.64] ;  /* 0x0000002404027981 */ /* 0x000ea4000c1e1100 */
[----:B--2---:R-:W-:Y:S01]  /*3b80*/  I2FP.F32.U32 R2, R2 ;  /* 0x0000000200027245 */ /* 0x004fe20000201000 */
[----:B------:R-:W-:Y:S06]  /*3b90*/  BRA `(.L_x_4835) ;  /* 0x0000000c00247947 */ /* 0x000fec0003800000 */
.L_x_4832:
        /* <DEDUP_REMOVED lines=9> */
.L_x_4837:
[----:B------:R-:W2:Y:S02]  /*3c30*/  LDG.E R2, desc[UR36][R4.64] ;  /* 0x0000002404027981 */ /* 0x000ea4000c1e1900 */
[----:B--2---:R-:W-:Y:S01]  /*3c40*/  I2FP.F32.S32 R2, R2 ;  /* 0x0000000200027245 */ /* 0x004fe20000201400 */
[----:B------:R-:W-:Y:S06]  /*3c50*/  BRA `(.L_x_4835) ;  /* 0x0000000800f47947 */ /* 0x000fec0003800000 */
.L_x_4836:
[----:B------:R-:W2:Y:S02]  /*3c60*/  LDG.E.U16 R2, desc[UR36][R4.64] ;  /* 0x0000002404027981 */ /* 0x000ea4000c1e1500 */
[----:B--2---:R-:W0:Y:S01]  /*3c70*/  I2F.S16 R2, R2 ;  /* 0x0000000200027306 */ /* 0x004e220000101400 */
[----:B------:R-:W-:Y:S05]  /*3c80*/  BRA `(.L_x_4835) ;  /* 0x0000000800e87947 */ /* 0x000fea0003800000 */
.L_x_4831:
        /* <DEDUP_REMOVED lines=8> */
.L_x_4839:
[----:B------:R-:W2:Y:S02]  /*3d10*/  LDG.E.U16 R2, desc[UR36][R4.64] ;  /* 0x0000002404027981 */ /* 0x000ea4000c1e1500 */
[----:B--2---:R-:W-:Y:S01]  /*3d20*/  HADD2.F32 R2, -RZ, R2.H0_H0 ;  /* 0x20000002ff027230 */ /* 0x004fe20000004100 */
[----:B------:R-:W-:Y:S06]  /*3d30*/  BRA `(.L_x_4835) ;  /* 0x0000000800bc7947 */ /* 0x000fec0003800000 */
.L_x_4838:
        /* <DEDUP_REMOVED lines=8> */
.L_x_4841:
[----:B------:R-:W2:Y:S02]  /*3dc0*/  LDG.E.U16 R2, desc[UR36][R4.64] ;  /* 0x0000002404027981 */ /* 0x000ea4000c1e1500 */
[----:B--2---:R-:W-:Y:S01]  /*3dd0*/  HADD2.F32 R2, -RZ, R2.H0_H0 ;  /* 0x20000002ff027230 */ /* 0x004fe20000004100 */
[----:B------:R-:W-:Y:S06]  /*3de0*/  BRA `(.L_x_4835) ;  /* 0x0000000800907947 */ /* 0x000fec0003800000 */
.L_x_4840:
[----:B------:R-:W2:Y:S01]  /*3df0*/  LDG.E.64 R4, desc[UR36][R4.64] ;  /* 0x0000002404047981 */ /* 0x000ea2000c1e1b00 */
[----:B------:R-:W-:Y:S01]  /*3e00*/  UMOV UR4, 0xf0000000 ;  /* 0xf000000000047882 */ /* 0x000fe20000000000 */
[----:B------:R-:W-:Y:S01]  /*3e10*/  UMOV UR5, 0x380fffff ;  /* 0x380fffff00057882 */ /* 0x000fe20000000000 */
[----:B--2---:R-:W0:Y:S01]  /*3e20*/  F2F.F32.F64 R2, R4 ;  /* 0x0000000400027310 */ /* 0x004e220000301000 */
[----:B------:R-:W-:-:S14]  /*3e30*/  DSETP.GEU.AND P0, PT, |R4|, UR4, PT ;  /* 0x0000000404007e2a */ /* 0x000fdc000bf0e200 */
[----:B0-----:R-:W-:Y:S01]  /*3e40*/  @!P0 FMUL R2, R2, 1.175494350822287508e-38 ;  /* 0x0080000002028820 */ /* 0x001fe20000400000 */
[----:B------:R-:W-:Y:S06]  /*3e50*/  BRA `(.L_x_4835) ;  /* 0x0000000800747947 */ /* 0x000fec0003800000 */
.L_x_4830:
        /* <DEDUP_REMOVED lines=12> */
.L_x_4844:
[----:B------:R-:W2:Y:S01]  /*3f20*/  LDG.E.64 R4, desc[UR36][R4.64] ;  /* 0x0000002404047981 */ /* 0x000ea2000c1e1b00 */
[----:B------:R-:W-:Y:S01]  /*3f30*/  UMOV UR4, 0xf0000000 ;  /* 0xf000000000047882 */ /* 0x000fe20000000000 */
[----:B------:R-:W-:Y:S01]  /*3f40*/  UMOV UR5, 0x380fffff ;  /* 0x380fffff00057882 */ /* 0x000fe20000000000 */
[----:B--2---:R-:W0:Y:S01]  /*3f50*/  F2F.F32.F64 R2, R4 ;  /* 0x0000000400027310 */ /* 0x004e220000301000 */
[----:B------:R-:W-:-:S14]  /*3f60*/  DSETP.GEU.AND P0, PT, |R4|, UR4, PT ;  /* 0x0000000404007e2a */ /* 0x000fdc000bf0e200 */
[----:B0-----:R-:W-:Y:S01]  /*3f70*/  @!P0 FMUL R2, R2, 1.175494350822287508e-38 ;  /* 0x0080000002028820 */ /* 0x001fe20000400000 */
[----:B------:R-:W-:Y:S06]  /*3f80*/  BRA `(.L_x_4835) ;  /* 0x0000000800287947 */ /* 0x000fec0003800000 */
.L_x_4843:
        /* <DEDUP_REMOVED lines=25> */
.L_x_4846:
        /* <DEDUP_REMOVED lines=12> */
.L_x_4845:
[----:B------:R-:W2:Y:S02]  /*41e0*/  LDG.E.U16 R2, desc[UR36][R4.64] ;  /* 0x0000002404027981 */ /* 0x000ea4000c1e1500 */
[----:B--2---:R-:W-:Y:S01]  /*41f0*/  IMAD.U32 R2, R2, 0x10000, RZ ;  /* 0x0001000002027824 */ /* 0x004fe200078e00ff */
[----:B------:R-:W-:Y:S06]  /*4200*/  BRA `(.L_x_4835) ;  /* 0x0000000400887947 */ /* 0x000fec0003800000 */
.L_x_4842:
        /* <DEDUP_REMOVED lines=11> */
.L_x_4849:
        /* <DEDUP_REMOVED lines=20> */
.L_x_4851:
[----:B------:R-:W-:Y:S05]  /*4400*/  BSYNC.RECONVERGENT B0 ;  /* 0x0000000000007941 */ /* 0x000fea0003800200 */
.L_x_4850:
[----:B------:R-:W-:Y:S01]  /*4410*/  IMAD.SHL.U32 R0, R0, 0x100000, RZ ;  /* 0x0010000000007824 */ /* 0x000fe200078e00ff */
[----:B------:R-:W-:-:S04]  /*4420*/  LEA R2, R2, 0x3b800000, 0x17 ;  /* 0x3b80000002027811 */ /* 0x000fc800078eb8ff */
[----:B------:R-:W-:Y:S01]  /*4430*/  LOP3.LUT R2, R2, R0, R7, 0xfe, !PT ;  /* 0x0000000002027212 */ /* 0x000fe200078efe07 */
[----:B------:R-:W-:Y:S06]  /*4440*/  BRA `(.L_x_4835) ;  /* 0x0000000000f87947 */ /* 0x000fec0003800000 */
.L_x_4848:
        /* <DEDUP_REMOVED lines=20> */
.L_x_4853:
[----:B------:R-:W-:Y:S05]  /*4590*/  BSYNC.RECONVERGENT B0 ;  /* 0x0000000000007941 */ /* 0x000fea0003800200 */
.L_x_4852:
[----:B------:R-:W-:Y:S01]  /*45a0*/  IMAD.SHL.U32 R0, R0, 0x200000, RZ ;  /* 0x0020000000007824 */ /* 0x000fe200078e00ff */
[----:B------:R-:W-:-:S04]  /*45b0*/  LEA R2, R2, 0x37800000, 0x17 ;  /* 0x3780000002027811 */ /* 0x000fc800078eb8ff */
[----:B------:R-:W-:Y:S01]  /*45c0*/  LOP3.LUT R2, R2, R0, R7, 0xfe, !PT ;  /* 0x0000000002027212 */ /* 0x000fe200078efe07 */
[----:B------:R-:W-:Y:S06]  /*45d0*/  BRA `(.L_x_4835) ;  /* 0x0000000000947947 */ /* 0x000fec0003800000 */
.L_x_4847:
        /* <DEDUP_REMOVED lines=14> */
.L_x_4834:
        /* <DEDUP_REMOVED lines=16> */
.L_x_4856:
[----:B------:R-:W-:Y:S01]  /*47c0*/  IMAD.MOV.U32 R2, RZ, RZ, RZ ;  /* 0x000000ffff027224 */ /* 0x000fe200078e00ff */
[----:B------:R-:W-:Y:S06]  /*47d0*/  BRA `(.L_x_4835) ;  /* 0x0000000000147947 */ /* 0x000fec0003800000 */
.L_x_4855:
[----:B------:R-:W2:Y:S02]  /*47e0*/  LDG.E.64 R2, desc[UR36][R4.64] ;  /* 0x0000002404027981 */ /* 0x000ea4000c1e1b00 */
[----:B--2---:R0:W2:Y:S01]  /*47f0*/  I2F.U64 R2, R2 ;  /* 0x0000000200027312 */ /* 0x0040a20000301000 */
[----:B------:R-:W-:Y:S05]  /*4800*/  BRA `(.L_x_4835) ;  /* 0x0000000000087947 */ /* 0x000fea0003800000 */
.L_x_4854:
[----:B------:R-:W2:Y:S02]  /*4810*/  LDG.E R2, desc[UR36][R4.64] ;  /* 0x0000002404027981 */ /* 0x000ea4000c1e1900 */
[----:B--2---:R-:W-:-:S07]  /*4820*/  I2FP.F32.U32 R2, R2 ;  /* 0x0000000200027245 */ /* 0x004fce0000201000 */
.L_x_4835:
[----:B------:R-:W-:Y:S05]  /*4830*/  BSYNC.RECONVERGENT B6 ;  /* 0x0000000000067941 */ /* 0x000fea0003800200 */
.L_x_4829:
        /* <DEDUP_REMOVED lines=20> */
.L_x_4861:
[----:B------:R-:W2:Y:S02]  /*4980*/  LDG.E.U8 R4, desc[UR36][R4.64] ;  /* 0x0000002404047981 */ /* 0x000ea4000c1e1100 */
[----:B--2---:R-:W-:Y:S01]  /*4990*/  I2FP.F32.U32 R29, R4 ;  /* 0x00000004001d7245 */ /* 0x004fe20000201000 */
[----:B------:R-:W-:Y:S06]  /*49a0*/  BRA `(.L_x_4863) ;  /* 0x0000000c00247947 */ /* 0x000fec0003800000 */
.L_x_4860:
        /* <DEDUP_REMOVED lines=9> */
.L_x_4865:
[----:B------:R-:W2:Y:S02]  /*4a40*/  LDG.E R4, desc[UR36][R4.64] ;  /* 0x0000002404047981 */ /* 0x000ea4000c1e1900 */
[----:B--2---:R-:W-:Y:S01]  /*4a50*/  I2FP.F32.S32 R29, R4 ;  /* 0x00000004001d7245 */ /* 0x004fe20000201400 */
[----:B------:R-:W-:Y:S06]  /*4a60*/  BRA `(.L_x_4863) ;  /* 0x0000000800f47947 */ /* 0x000fec0003800000 */
.L_x_4864:
[----:B------:R-:W2:Y:S02]  /*4a70*/  LDG.E.U16 R4, desc[UR36][R4.64] ;  /* 0x0000002404047981 */ /* 0x000ea4000c1e1500 */
[----:B--2---:R0:W1:Y:S01]  /*4a80*/  I2F.S16 R29, R4 ;  /* 0x00000004001d7306 */ /* 0x0040620000101400 */
[----:B------:R-:W-:Y:S05]  /*4a90*/  BRA `(.L_x_4863) ;  /* 0x0000000800e87947 */ /* 0x000fea0003800000 */
.L_x_4859:
        /* <DEDUP_REMOVED lines=8> */
.L_x_4867:
[----:B------:R-:W2:Y:S02]  /*4b20*/  LDG.E.U16 R4, desc[UR36][R4.64] ;  /* 0x0000002404047981 */ /* 0x000ea4000c1e1500 */
[----:B--2---:R-:W-:Y:S01]  /*4b30*/  HADD2.F32 R29, -RZ, R4.H0_H0 ;  /* 0x20000004ff1d7230 */ /* 0x004fe20000004100 */
[----:B------:R-:W-:Y:S06]  /*4b40*/  BRA `(.L_x_4863) ;  /* 0x0000000800bc7947 */ /* 0x000fec0003800000 */
.L_x_4866:
        /* <DEDUP_REMOVED lines=8> */
.L_x_4869:
[----:B------:R-:W2:Y:S02]  /*4bd0*/  LDG.E.U16 R4, desc[UR36][R4.64] ;  /* 0x0000002404047981 */ /* 0x000ea4000c1e1500 */
[----:B--2---:R-:W-:Y:S01]  /*4be0*/  HADD2.F32 R29, -RZ, R4.H0_H0 ;  /* 0x20000004ff1d7230 */ /* 0x004fe20000004100 */
[----:B------:R-:W-:Y:S06]  /*4bf0*/  BRA `(.L_x_4863) ;  /* 0x0000000800907947 */ /* 0x000fec0003800000 */
.L_x_4868:
[----:B------:R-:W2:Y:S01]  /*4c00*/  LDG.E.64 R4, desc[UR36][R4.64] ;  /* 0x0000002404047981 */ /* 0x000ea2000c1e1b00 */
[----:B------:R-:W-:Y:S01]  /*4c10*/  UMOV UR4, 0xf0000000 ;  /* 0xf000000000047882 */ /* 0x000fe20000000000 */
[----:B------:R-:W-:Y:S01]  /*4c20*/  UMOV UR5, 0x380fffff ;  /* 0x380fffff00057882 */ /* 0x000fe20000000000 */
[----:B--2---:R-:W0:Y:S01]  /*4c30*/  F2F.F32.F64 R29, R4 ;  /* 0x00000004001d7310 */ /* 0x004e220000301000 */
[----:B------:R-:W-:-:S14]  /*4c40*/  DSETP.GEU.AND P0, PT, |R4|, UR4, PT ;  /* 0x0000000404007e2a */ /* 0x000fdc000bf0e200 */
[----:B0-----:R-:W-:Y:S01]  /*4c50*/  @!P0 FMUL R29, R29, 1.175494350822287508e-38 ;  /* 0x008000001d1d8820 */ /* 0x001fe20000400000 */
[----:B------:R-:W-:Y:S06]  /*4c60*/  BRA `(.L_x_4863) ;  /* 0x0000000800747947 */ /* 0x000fec0003800000 */
.L_x_4858:
        /* <DEDUP_REMOVED lines=12> */
.L_x_4872:
[----:B------:R-:W2:Y:S01]  /*4d30*/  LDG.E.64 R4, desc[UR36][R4.64] ;  /* 0x0000002404047981 */ /* 0x000ea2000c1e1b00 */
[----:B------:R-:W-:Y:S01]  /*4d40*/  UMOV UR4, 0xf0000000 ;  /* 0xf000000000047882 */ /* 0x000fe20000000000 */
[----:B------:R-:W-:Y:S01]  /*4d50*/  UMOV UR5, 0x380fffff ;  /* 0x380fffff00057882 */ /* 0x000fe20000000000 */
[----:B--2---:R-:W0:Y:S01]  /*4d60*/  F2F.F32.F64 R29, R4 ;  /* 0x00000004001d7310 */ /* 0x004e220000301000 */
[----:B------:R-:W-:-:S14]  /*4d70*/  DSETP.GEU.AND P0, PT, |R4|, UR4, PT ;  /* 0x0000000404007e2a */ /* 0x000fdc000bf0e200 */
[----:B0-----:R-:W-:Y:S01]  /*4d80*/  @!P0 FMUL R29, R29, 1.175494350822287508e-38 ;  /* 0x008000001d1d8820 */ /* 0x001fe20000400000 */
[----:B------:R-:W-:Y:S06]  /*4d90*/  BRA `(.L_x_4863) ;  /* 0x0000000800287947 */ /* 0x000fec0003800000 */
.L_x_4871:
        /* <DEDUP_REMOVED lines=25> */
.L_x_4874:
[----:B------:R-:W2:Y:S02]  /*4f30*/  LDG.E.U8 R4, desc[UR36][R4.64] ;  /* 0x0000002404047981 */ /* 0x000ea4000c1e1100 */
[C---:B--2---:R-:W-:Y:S02]  /*4f40*/  IMAD.SHL.U32 R0, R4.reuse, 0x2000000, RZ ;  /* 0x0200000004007824 */ /* 0x044fe400078e00ff */
        /* <DEDUP_REMOVED lines=10> */
.L_x_4873:
[----:B------:R-:W2:Y:S02]  /*4ff0*/  LDG.E.U16 R4, desc[UR36][R4.64] ;  /* 0x0000002404047981 */ /* 0x000ea4000c1e1500 */
[----:B--2---:R-:W-:Y:S01]  /*5000*/  IMAD.U32 R29, R4, 0x10000, RZ ;  /* 0x00010000041d7824 */ /* 0x004fe200078e00ff */
[----:B------:R-:W-:Y:S06]  /*5010*/  BRA `(.L_x_4863) ;  /* 0x0000000400887947 */ /* 0x000fec0003800000 */
.L_x_4870:
        /* <DEDUP_REMOVED lines=11> */
.L_x_4877:
        /* <DEDUP_REMOVED lines=20> */
.L_x_4879:
[----:B------:R-:W-:Y:S05]  /*5210*/  BSYNC.RECONVERGENT B0 ;  /* 0x0000000000007941 */ /* 0x000fea0003800200 */
.L_x_4878:
[----:B------:R-:W-:Y:S01]  /*5220*/  IMAD.SHL.U32 R0, R0, 0x100000, RZ ;  /* 0x0010000000007824 */ /* 0x000fe200078e00ff */
[----:B------:R-:W-:-:S04]  /*5230*/  LEA R3, R3, 0x3b800000, 0x17 ;  /* 0x3b80000003037811 */ /* 0x000fc800078eb8ff */
[----:B------:R-:W-:Y:S01]  /*5240*/  LOP3.LUT R29, R3, R0, R29, 0xfe, !PT ;  /* 0x00000000031d7212 */ /* 0x000fe200078efe1d */
[----:B------:R-:W-:Y:S06]  /*5250*/  BRA `(.L_x_4863) ;  /* 0x0000000000f87947 */ /* 0x000fec0003800000 */
.L_x_4876:
        /* <DEDUP_REMOVED lines=20> */
.L_x_4881:
[----:B------:R-:W-:Y:S05]  /*53a0*/  BSYNC.RECONVERGENT B0 ;  /* 0x0000000000007941 */ /* 0x000fea0003800200 */
.L_x_4880:
[----:B------:R-:W-:Y:S01]  /*53b0*/  IMAD.SHL.U32 R0, R0, 0x200000, RZ ;  /* 0x0020000000007824 */ /* 0x000fe200078e00ff */
[----:B------:R-:W-:-:S04]  /*53c0*/  LEA R3, R3, 0x37800000, 0x17 ;  /* 0x3780000003037811 */ /* 0x000fc800078eb8ff */
[----:B------:R-:W-:Y:S01]  /*53d0*/  LOP3.LUT R29, R3, R0, R29, 0xfe, !PT ;  /* 0x00000000031d7212 */ /* 0x000fe200078efe1d */
[----:B------:R-:W-:Y:S06]  /*53e0*/  BRA `(.L_x_4863) ;  /* 0x0000000000947947 */ /* 0x000fec0003800000 */
.L_x_4875:
        /* <DEDUP_REMOVED lines=14> */
.L_x_4862:
        /* <DEDUP_REMOVED lines=16> */
.L_x_4884:
[----:B------:R-:W-:Y:S01]  /*55d0*/  IMAD.MOV.U32 R29, RZ, RZ, RZ ;  /* 0x000000ffff1d7224 */ /* 0x000fe200078e00ff */
[----:B------:R-:W-:Y:S06]  /*55e0*/  BRA `(.L_x_4863) ;  /* 0x0000000000147947 */ /* 0x000fec0003800000 */
.L_x_4883:
[----:B------:R-:W2:Y:S02]  /*55f0*/  LDG.E.64 R4, desc[UR36][R4.64] ;  /* 0x0000002404047981 */ /* 0x000ea4000c1e1b00 */
[----:B--2---:R0:W1:Y:S01]  /*5600*/  I2F.U64 R29, R4 ;  /* 0x00000004001d7312 */ /* 0x0040620000301000 */
[----:B------:R-:W-:Y:S05]  /*5610*/  BRA `(.L_x_4863) ;  /* 0x0000000000087947 */ /* 0x000fea0003800000 */
.L_x_4882:
[----:B------:R-:W2:Y:S02]  /*5620*/  LDG.E R4, desc[UR36][R4.64] ;  /* 0x0000002404047981 */ /* 0x000ea4000c1e1900 */
[----:B--2---:R-:W-:-:S07]  /*5630*/  I2FP.F32.U32 R29, R4 ;  /* 0x00000004001d7245 */ /* 0x004fce0000201000 */
.L_x_4863:
[----:B------:R-:W-:Y:S05]  /*5640*/  BSYNC.RECONVERGENT B6 ;  /* 0x0000000000067941 */ /* 0x000fea0003800200 */
.L_x_4857:
[----:B------:R-:W-:-:S07]  /*5650*/  VIADD R26, R26, 0x80 ;  /* 0x000000801a1a7836 */ /* 0x000fce0000000000 */
.L_x_4828:
[----:B------:R-:W-:Y:S05]  /*5660*/  BSYNC.RECONVERGENT B7 ;  /* 0x0000000000077941 */ /* 0x000fea0003800200 */
.L_x_4827:
[----:B------:R-:W-:Y:S01]  /*5670*/  ISETP.GE.AND P0, PT, R26, R19, PT ;  /* 0x000000131a00720c */ /* 0x000fe20003f06270 */
[----:B------:R-:W-:Y:S01]  /*5680*/  BSSY.RECONVERGENT B7, `(.L_x_4885) ;  /* 0x00001c4000077945 */ /* 0x000fe20003800200 */
[----:B------:R-:W-:Y:S02]  /*5690*/  IMAD.MOV.U32 R22, RZ, RZ, RZ ;  /* 0x000000ffff167224 */ /* 0x000fe400078e00ff */
[----:B------:R-:W-:-:S09]  /*56a0*/  IMAD.MOV.U32 R17, RZ, RZ, RZ ;  /* 0x000000ffff117224 */ /* 0x000fd200078e00ff */
[----:B------:R-:W-:Y:S05]  /*56b0*/  @P0 BRA `(.L_x_4886) ;  /* 0x0000001c00000947 */ /* 0x000fea0003800000 */
[----:B0-----:R-:W0:Y:S01]  /*56c0*/  LDC.64 R4, c[0x0][0x390] ;  /* 0x0000e400ff047b82 */ /* 0x001e220000000a00 */
        /* <DEDUP_REMOVED lines=20> */
.L_x_4891:
[----:B------:R-:W2:Y:S02]  /*5810*/  LDG.E.U8 R4, desc[UR36][R4.64] ;  /* 0x0000002404047981 */ /* 0x000ea4000c1e1100 */
[----:B--2---:R-:W-:Y:S01]  /*5820*/  I2FP.F32.U32 R17, R4 ;  /* 0x0000000400117245 */ /* 0x004fe20000201000 */
[----:B------:R-:W-:Y:S06]  /*5830*/  BRA `(.L_x_4893) ;  /* 0x0000000c00247947 */ /* 0x000fec0003800000 */
.L_x_4890:
        /* <DEDUP_REMOVED lines=9> */
.L_x_4895:
[----:B------:R-:W2:Y:S02]  /*58d0*/  LDG.E R4, desc[UR36][R4.64] ;  /* 0x0000002404047981 */ /* 0x000ea4000c1e1900 */
[----:B--2---:R-:W-:Y:S01]  /*58e0*/  I2FP.F32.S32 R17, R4 ;  /* 0x0000000400117245 */ /* 0x004fe20000201400 */
[----:B------:R-:W-:Y:S06]  /*58f0*/  BRA `(.L_x_4893) ;  /* 0x0000000800f47947 */ /* 0x000fec0003800000 */
.L_x_4894:
[----:B------:R-:W2:Y:S02]  /*5900*/  LDG.E.U16 R4, desc[UR36][R4.64] ;  /* 0x0000002404047981 */ /* 0x000ea4000c1e1500 */
[----:B--2---:R0:W2:Y:S01]  /*5910*/  I2F.S16 R17, R4 ;  /* 0x0000000400117306 */ /* 0x0040a20000101400 */
[----:B------:R-:W-:Y:S05]  /*5920*/  BRA `(.L_x_4893) ;  /* 0x0000000800e87947 */ /* 0x000fea0003800000 */
.L_x_4889:
        /* <DEDUP_REMOVED lines=8> */
.L_x_4897:
[----:B------:R-:W2:Y:S02]  /*59b0*/  LDG.E.U16 R4, desc[UR36][R4.64] ;  /* 0x0000002404047981 */ /* 0x000ea4000c1e1500 */
[----:B--2---:R-:W-:Y:S01]  /*59c0*/  HADD2.F32 R17, -RZ, R4.H0_H0 ;  /* 0x20000004ff117230 */ /* 0x004fe20000004100 */
[----:B------:R-:W-:Y:S06]  /*59d0*/  BRA `(.L_x_4893) ;  /* 0x0000000800bc7947 */ /* 0x000fec0003800000 */
.L_x_4896:
        /* <DEDUP_REMOVED lines=8> */
.L_x_4899:
[----:B------:R-:W2:Y:S02]  /*5a60*/  LDG.E.U16 R4, desc[UR36][R4.64] ;  /* 0x0000002404047981 */ /* 0x000ea4000c1e1500 */
[----:B--2---:R-:W-:Y:S01]  /*5a70*/  HADD2.F32 R17, -RZ, R4.H0_H0 ;  /* 0x20000004ff117230 */ /* 0x004fe20000004100 */
[----:B------:R-:W-:Y:S06]  /*5a80*/  BRA `(.L_x_4893) ;  /* 0x0000000800907947 */ /* 0x000fec0003800000 */
.L_x_4898:
[----:B------:R-:W2:Y:S01]  /*5a90*/  LDG.E.64 R4, desc[UR36][R4.64] ;  /* 0x0000002404047981 */ /* 0x000ea2000c1e1b00 */
[----:B------:R-:W-:Y:S01]  /*5aa0*/  UMOV UR4, 0xf0000000 ;  /* 0xf000000000047882 */ /* 0x000fe20000000000 */
[----:B------:R-:W-:Y:S01]  /*5ab0*/  UMOV UR5, 0x380fffff ;  /* 0x380fffff00057882 */ /* 0x000fe20000000000 */
[----:B--2---:R-:W0:Y:S01]  /*5ac0*/  F2F.F32.F64 R17, R4 ;  /* 0x0000000400117310 */ /* 0x004e220000301000 */
[----:B------:R-:W-:-:S14]  /*5ad0*/  DSETP.GEU.AND P0, PT, |R4|, UR4, PT ;  /* 0x0000000404007e2a */ /* 0x000fdc000bf0e200 */
[----:B0-----:R-:W-:Y:S01]  /*5ae0*/  @!P0 FMUL R17, R17, 1.175494350822287508e-38 ;  /* 0x0080000011118820 */ /* 0x001fe20000400000 */
[----:B------:R-:W-:Y:S06]  /*5af0*/  BRA `(.L_x_4893) ;  /* 0x0000000800747947 */ /* 0x000fec0003800000 */
.L_x_4888:
        /* <DEDUP_REMOVED lines=12> */
.L_x_4902:
[----:B------:R-:W2:Y:S01]  /*5bc0*/  LDG.E.64 R4, desc[UR36][R4.64] ;  /* 0x0000002404047981 */ /* 0x000ea2000c1e1b00 */
[----:B------:R-:W-:Y:S01]  /*5bd0*/  UMOV UR4, 0xf0000000 ;  /* 0xf000000000047882 */ /* 0x000fe20000000000 */
[----:B------:R-:W-:Y:S01]  /*5be0*/  UMOV UR5, 0x380fffff ;  /* 0x380fffff00057882 */ /* 0x000fe20000000000 */
[----:B--2---:R-:W0:Y:S01]  /*5bf0*/  F2F.F32.F64 R17, R4 ;  /* 0x0000000400117310 */ /* 0x004e220000301000 */
[----:B------:R-:W-:-:S14]  /*5c00*/  DSETP.GEU.AND P0, PT, |R4|, UR4, PT ;  /* 0x0000000404007e2a */ /* 0x000fdc000bf0e200 */
[----:B0-----:R-:W-:Y:S01]  /*5c10*/  @!P0 FMUL R17, R17, 1.175494350822287508e-38 ;  /* 0x0080000011118820 */ /* 0x001fe20000400000 */
[----:B------:R-:W-:Y:S06]  /*5c20*/  BRA `(.L_x_4893) ;  /* 0x0000000800287947 */ /* 0x000fec0003800000 */
.L_x_4901:
        /* <DEDUP_REMOVED lines=25> */
.L_x_4904:
        /* <DEDUP_REMOVED lines=12> */
.L_x_4903:
[----:B------:R-:W2:Y:S02]  /*5e80*/  LDG.E.U16 R4, desc[UR36][R4.64] ;  /* 0x0000002404047981 */ /* 0x000ea4000c1e1500 */
[----:B--2---:R-:W-:Y:S01]  /*5e90*/  IMAD.U32 R17, R4, 0x10000, RZ ;  /* 0x0001000004117824 */ /* 0x004fe200078e00ff */
[----:B------:R-:W-:Y:S06]  /*5ea0*/  BRA `(.L_x_4893) ;  /* 0x0000000400887947 */ /* 0x000fec0003800000 */
.L_x_4900:
        /* <DEDUP_REMOVED lines=11> */
.L_x_4907:
        /* <DEDUP_REMOVED lines=20> */
.L_x_4909:
[----:B------:R-:W-:Y:S05]  /*60a0*/  BSYNC.RECONVERGENT B0 ;  /* 0x0000000000007941 */ /* 0x000fea0003800200 */
.L_x_4908:
[----:B------:R-:W-:Y:S01]  /*60b0*/  IMAD.SHL.U32 R0, R0, 0x100000, RZ ;  /* 0x0010000000007824 */ /* 0x000fe200078e00ff */
[----:B------:R-:W-:-:S04]  /*60c0*/  LEA R3, R3, 0x3b800000, 0x17 ;  /* 0x3b80000003037811 */ /* 0x000fc800078eb8ff */
[----:B------:R-:W-:Y:S01]  /*60d0*/  LOP3.LUT R17, R3, R0, R17, 0xfe, !PT ;  /* 0x0000000003117212 */ /* 0x000fe200078efe11 */
[----:B------:R-:W-:Y:S06]  /*60e0*/  BRA `(.L_x_4893) ;  /* 0x0000000000f87947 */ /* 0x000fec0003800000 */
.L_x_4906:
        /* <DEDUP_REMOVED lines=20> */
.L_x_4911:
[----:B------:R-:W-:Y:S05]  /*6230*/  BSYNC.RECONVERGENT B0 ;  /* 0x0000000000007941 */ /* 0x000fea0003800200 */
.L_x_4910:
[----:B------:R-:W-:Y:S01]  /*6240*/  IMAD.SHL.U32 R0, R0, 0x200000, RZ ;  /* 0x0020000000007824 */ /* 0x000fe200078e00ff */
[----:B------:R-:W-:-:S04]  /*6250*/  LEA R3, R3, 0x37800000, 0x17 ;  /* 0x3780000003037811 */ /* 0x000fc800078eb8ff */
[----:B------:R-:W-:Y:S01]  /*6260*/  LOP3.LUT R17, R3, R0, R17, 0xfe, !PT ;  /* 0x0000000003117212 */ /* 0x000fe200078efe11 */
[----:B------:R-:W-:Y:S06]  /*6270*/  BRA `(.L_x_4893) ;  /* 0x0000000000947947 */ /* 0x000fec0003800000 */
.L_x_4905:
        /* <DEDUP_REMOVED lines=14> */
.L_x_4892:
[----:B------:R-:W-:Y:S01]  /*6360*/  MOV R14, 0x0 ;  /* 0x00000000000e7802 */ /* 0x000fe20000000f00 */
[----:B------:R-:W0:Y:S01]  /*6370*/  LDCU.64 UR4, c[0x4][0x178] ;  /* 0x01002f00ff0477ac */ /* 0x000e220008000a00 */
[----:B------:R-:W-:Y:S02]  /*6380*/  IMAD.MOV.U32 R8, RZ, RZ, 0x4e ;  /* 0x0000004eff087424 */ /* 0x000fe400078e00ff */
[----:B------:R-:W-:Y:S01]  /*6390*/  IMAD.MOV.U32 R12, RZ, RZ, 0x1 ;  /* 0x00000001ff0c7424 */ /* 0x000fe200078e00ff */
[----:B------:R-:W2:Y:S01]  /*63a0*/  LDCU.64 UR6, c[0x4][0x180] ;  /* 0x01003000ff0677ac */ /* 0x000ea20008000a00 */
[----:B------:R-:W1:Y:S01]  /*63b0*/  LDC.64 R14, c[0x4][R14] ;  /* 0x010000000e0e7b82 */ /* 0x000e620000000a00 */
[----:B------:R-:W-:Y:S01]  /*63c0*/  IMAD.MOV.U32 R13, RZ, RZ, RZ ;  /* 0x000000ffff0d7224 */ /* 0x000fe200078e00ff */
[----:B------:R-:W3:Y:S01]  /*63d0*/  LDCU.64 UR8, c[0x4][0x68] ;  /* 0x01000d00ff0877ac */ /* 0x000ee20008000a00 */
[----:B0-----:R-:W-:Y:S02]  /*63e0*/  IMAD.U32 R4, RZ, RZ, UR4 ;  /* 0x00000004ff047e24 */ /* 0x001fe4000f8e00ff */
[----:B------:R-:W-:-:S02]  /*63f0*/  IMAD.U32 R5, RZ, RZ, UR5 ;  /* 0x00000005ff057e24 */ /* 0x000fc4000f8e00ff */
[----:B--2---:R-:W-:Y:S02]  /*6400*/  IMAD.U32 R6, RZ, RZ, UR6 ;  /* 0x00000006ff067e24 */ /* 0x004fe4000f8e00ff */
[----:B------:R-:W-:Y:S02]  /*6410*/  IMAD.U32 R7, RZ, RZ, UR7 ;  /* 0x00000007ff077e24 */ /* 0x000fe4000f8e00ff */
[----:B---3--:R-:W-:Y:S02]  /*6420*/  IMAD.U32 R10, RZ, RZ, UR8 ;  /* 0x00000008ff0a7e24 */ /* 0x008fe4000f8e00ff */
[----:B------:R-:W-:-:S07]  /*6430*/  IMAD.U32 R11, RZ, RZ, UR9 ;  /* 0x00000009ff0b7e24 */ /* 0x000fce000f8e00ff */
[----:B------:R-:W-:-:S07]  /*6440*/  LEPC R20, `(.L_x_4914) ;  /* 0x000000001014794e */ /* 0x000fce0000000000 */
[----:B-1--45:R-:W-:Y:S05]  /*6450*/  CALL.ABS.NOINC R14 ;  /* 0x000000000e007343 */ /* 0x032fea0003c00000 */
.L_x_4914:
[----:B------:R-:W-:Y:S01]  /*6460*/  IMAD.MOV.U32 R17, RZ, RZ, RZ ;  /* 0x000000ffff117224 */ /* 0x000fe200078e00ff */
[----:B------:R-:W-:Y:S06]  /*6470*/  BRA `(.L_x_4893) ;  /* 0x0000000000147947 */ /* 0x000fec0003800000 */
.L_x_4913:
[----:B------:R-:W2:Y:S02]  /*6480*/  LDG.E.64 R4, desc[UR36][R4.64] ;  /* 0x0000002404047981 */ /* 0x000ea4000c1e1b00 */
[----:B--2---:R0:W2:Y:S01]  /*6490*/  I2F.U64 R17, R4 ;  /* 0x0000000400117312 */ /* 0x0040a20000301000 */
[----:B------:R-:W-:Y:S05]  /*64a0*/  BRA `(.L_x_4893) ;  /* 0x0000000000087947 */ /* 0x000fea0003800000 */
.L_x_4912:
[----:B------:R-:W2:Y:S02]  /*64b0*/  LDG.E R4, desc[UR36][R4.64] ;  /* 0x0000002404047981 */ /* 0x000ea4000c1e1900 */
[----:B--2---:R-:W-:-:S07]  /*64c0*/  I2FP.F32.U32 R17, R4 ;  /* 0x0000000400117245 */ /* 0x004fce0000201000 */
.L_x_4893:
[----:B------:R-:W-:Y:S05]  /*64d0*/  BSYNC.RECONVERGENT B6 ;  /* 0x0000000000067941 */ /* 0x000fea0003800200 */
.L_x_4887:
[----:B------:R-:W1:Y:S01]  /*64e0*/  LDCU.U8 UR6, c[0x0][0x3a5] ;  /* 0x000074a0ff0677ac */ /* 0x000e620008000000 */
[----:B0-----:R-:W0:Y:S01]  /*64f0*/  LDC.64 R4, c[0x0][0x398] ;  /* 0x0000e600ff047b82 */ /* 0x001e220000000a00 */
[----:B------:R-:W3:Y:S01]  /*6500*/  LDCU UR5, c[0x0][0x3ac] ;  /* 0x00007580ff0577ac */ /* 0x000ee20008000800 */
[----:B-1----:R-:W-:-:S04]  /*6510*/  UPRMT UR4, UR6, 0x9910, URZ ;  /* 0x0000991006047896 */ /* 0x002fc800080000ff */
[----:B------:R-:W-:Y:S01]  /*6520*/  UISETP.GT.AND UP0, UPT, UR4, 0x9, UPT ;  /* 0x000000090400788c */ /* 0x000fe2000bf04270 */
[----:B---3--:R-:W-:-:S05]  /*6530*/  IMAD R25, R25, UR5, RZ ;  /* 0x0000000519197c24 */ /* 0x008fca000f8e02ff */
        /* <DEDUP_REMOVED lines=11> */
[----:B------:R-:W3:Y:S02]  /*65f0*/  LDG.E.S8 R4, desc[UR36][R4.64] ;  /* 0x0000002404047981 */ /* 0x000ee4000c1e1300 */
[----:B---3--:R0:W1:Y:S01]  /*6600*/  I2F.S16 R22, R4 ;  /* 0x0000000400167306 */ /* 0x0080620000101400 */
[----:B------:R-:W-:Y:S05]  /*6610*/  BRA `(.L_x_4886) ;  /* 0x0000000c00287947 */ /* 0x000fea0003800000 */
.L_x_4918:
[----:B------:R-:W3:Y:S02]  /*6620*/  LDG.E.U8 R4, desc[UR36][R4.64] ;  /* 0x0000002404047981 */ /* 0x000ee4000c1e1100 */
[----:B---3--:R-:W-:Y:S01]  /*6630*/  I2FP.F32.U32 R22, R4 ;  /* 0x0000000400167245 */ /* 0x008fe20000201000 */
[----:B------:R-:W-:Y:S06]  /*6640*/  BRA `(.L_x_4886) ;  /* 0x0000000c001c7947 */ /* 0x000fec0003800000 */
.L_x_4917:
[----:B------:R-:W-:-:S09]  /*6650*/  UISETP.NE.AND UP0, UPT, UR4, 0x2, UPT ;  /* 0x000000020400788c */ /* 0x000fd2000bf05270 */
[----:B------:R-:W-:Y:S05]  /*6660*/  BRA.U !UP0, `(.L_x_4920) ;  /* 0x0000000108287547 */ /* 0x000fea000b800000 */
[----:B------:R-:W-:-:S09]  /*6670*/  UISETP.NE.AND UP0, UPT, UR4, 0x3, UPT ;  /* 0x000000030400788c */ /* 0x000fd2000bf05270 */
[----:B------:R-:W-:Y:S05]  /*6680*/  BRA.U !UP0, `(.L_x_4921) ;  /* 0x0000000108147547 */ /* 0x000fea000b800000 */
[----:B------:R-:W-:-:S09]  /*6690*/  UISETP.NE.AND UP0, UPT, UR4, 0x4, UPT ;  /* 0x000000040400788c */ /* 0x000fd2000bf05270 */
[----:B------:R-:W-:Y:S05]  /*66a0*/  BRA.U UP0, `(.L_x_4919) ;  /* 0x0000000900ac7547 */ /* 0x000fea000b800000 */
[----:B------:R-:W3:Y:S02]  /*66b0*/  LDG.E.64 R4, desc[UR36][R4.64] ;  /* 0x0000002404047981 */ /* 0x000ee4000c1e1b00 */
[----:B---3--:R0:W1:Y:S01]  /*66c0*/  I2F.S64 R22, R4 ;  /* 0x0000000400167312 */ /* 0x0080620000301400 */
[----:B------:R-:W-:Y:S05]  /*66d0*/  BRA `(.L_x_4886) ;  /* 0x0000000800f87947 */ /* 0x000fea0003800000 */
.L_x_4921:
[----:B------:R-:W3:Y:S02]  /*66e0*/  LDG.E R4, desc[UR36][R4.64] ;  /* 0x0000002404047981 */ /* 0x000ee4000c1e1900 */
[----:B---3--:R-:W-:Y:S01]  /*66f0*/  I2FP.F32.S32 R22, R4 ;  /* 0x0000000400167245 */ /* 0x008fe20000201400 */
[----:B------:R-:W-:Y:S06]  /*6700*/  BRA `(.L_x_4886) ;  /* 0x0000000800ec7947 */ /* 0x000fec0003800000 */
.L_x_4920:
[----:B------:R-:W3:Y:S02]  /*6710*/  LDG.E.U16 R4, desc[UR36][R4.64] ;  /* 0x0000002404047981 */ /* 0x000ee4000c1e1500 */
[----:B---3--:R0:W1:Y:S01]  /*6720*/  I2F.S16 R22, R4 ;  /* 0x0000000400167306 */ /* 0x0080620000101400 */
[----:B------:R-:W-:Y:S05]  /*6730*/  BRA `(.L_x_4886) ;  /* 0x0000000800e07947 */ /* 0x000fea0003800000 */
.L_x_4916:
        /* <DEDUP_REMOVED lines=8> */
.L_x_4923:
[----:B------:R-:W3:Y:S02]  /*67c0*/  LDG.E.U16 R4, desc[UR36][R4.64] ;  /* 0x0000002404047981 */ /* 0x000ee4000c1e1500 */
[----:B---3--:R-:W-:Y:S01]  /*67d0*/  HADD2.F32 R22, -RZ, R4.H0_H0 ;  /* 0x20000004ff167230 */ /* 0x008fe20000004100 */
[----:B------:R-:W-:Y:S06]  /*67e0*/  BRA `(.L_x_4886) ;  /* 0x0000000800b47947 */ /* 0x000fec0003800000 */
.L_x_4922:
        /* <DEDUP_REMOVED lines=8> */
.L_x_4925:
[----:B------:R-:W3:Y:S02]  /*6870*/  LDG.E.U16 R4, desc[UR36][R4.64] ;  /* 0x0000002404047981 */ /* 0x000ee4000c1e1500 */
[----:B---3--:R-:W-:Y:S01]  /*6880*/  HADD2.F32 R22, -RZ, R4.H0_H0 ;  /* 0x20000004ff167230 */ /* 0x008fe20000004100 */
[----:B------:R-:W-:Y:S06]  /*6890*/  BRA `(.L_x_4886) ;  /* 0x0000000800887947 */ /* 0x000fec0003800000 */
.L_x_4924:
[----:B------:R-:W3:Y:S01]  /*68a0*/  LDG.E.64 R4, desc[UR36][R4.64] ;  /* 0x0000002404047981 */ /* 0x000ee2000c1e1b00 */
[----:B------:R-:W-:Y:S01]  /*68b0*/  UMOV UR4, 0xf0000000 ;  /* 0xf000000000047882 */ /* 0x000fe20000000000 */
[----:B------:R-:W-:Y:S01]  /*68c0*/  UMOV UR5, 0x380fffff ;  /* 0x380fffff00057882 */ /* 0x000fe20000000000 */
[----:B---3--:R-:W0:Y:S01]  /*68d0*/  F2F.F32.F64 R22, R4 ;  /* 0x0000000400167310 */ /* 0x008e220000301000 */
[----:B------:R-:W-:-:S14]  /*68e0*/  DSETP.GEU.AND P0, PT, |R4|, UR4, PT ;  /* 0x0000000404007e2a */ /* 0x000fdc000bf0e200 */
[----:B0-----:R-:W-:Y:S01]  /*68f0*/  @!P0 FMUL R22, R22, 1.175494350822287508e-38 ;  /* 0x0080000016168820 */ /* 0x001fe20000400000 */
[----:B------:R-:W-:Y:S06]  /*6900*/  BRA `(.L_x_4886) ;  /* 0x00000008006c7947 */ /* 0x000fec0003800000 */
.L_x_4915:
        /* <DEDUP_REMOVED lines=8> */
[----:B------:R-:W3:Y:S02]  /*6990*/  LDG.E.U8 R4, desc[UR36][R4.64] ;  /* 0x0000002404047981 */ /* 0x000ee4000c1e1100 */
[----:B---3--:R-:W-:-:S04]  /*69a0*/  ISETP.NE.AND P0, PT, R4, RZ, PT ;  /* 0x000000ff0400720c */ /* 0x008fc80003f05270 */
[----:B------:R-:W-:Y:S01]  /*69b0*/  FSEL R22, RZ, 1, !P0 ;  /* 0x3f800000ff167808 */ /* 0x000fe20004000000 */
[----:B------:R-:W-:Y:S08]  /*69c0*/  BRA `(.L_x_4886) ;  /* 0x00000008003c7947 */ /* 0x000ff00003800000 */
.L_x_4928:
[----:B------:R-:W3:Y:S01]  /*69d0*/  LDG.E.64 R4, desc[UR36][R4.64] ;  /* 0x0000002404047981 */ /* 0x000ee2000c1e1b00 */
[----:B------:R-:W-:Y:S01]  /*69e0*/  UMOV UR4, 0xf0000000 ;  /* 0xf000000000047882 */ /* 0x000fe20000000000 */
[----:B------:R-:W-:Y:S01]  /*69f0*/  UMOV UR5, 0x380fffff ;  /* 0x380fffff00057882 */ /* 0x000fe20000000000 */
[----:B---3--:R-:W0:Y:S01]  /*6a00*/  F2F.F32.F64 R22, R4 ;  /* 0x0000000400167310 */ /* 0x008e220000301000 */
[----:B------:R-:W-:-:S14]  /*6a10*/  DSETP.GEU.AND P0, PT, |R4|, UR4, PT ;  /* 0x0000000404007e2a */ /* 0x000fdc000bf0e200 */
[----:B0-----:R-:W-:Y:S01]  /*6a20*/  @!P0 FMUL R22, R22, 1.175494350822287508e-38 ;  /* 0x0080000016168820 */ /* 0x001fe20000400000 */
[----:B------:R-:W-:Y:S06]  /*6a30*/  BRA `(.L_x_4886) ;  /* 0x0000000800207947 */ /* 0x000fec0003800000 */
.L_x_4927:
[----:B------:R-:W-:-:S09]  /*6a40*/  UISETP.NE.AND UP0, UPT, UR4, 0xf, UPT ;  /* 0x0000000f0400788c */ /* 0x000fd2000bf05270 */
[----:B------:R-:W-:Y:S05]  /*6a50*/  BRA.U !UP0, `(.L_x_4929) ;  /* 0x0000000108907547 */ /* 0x000fea000b800000 */
[----:B------:R-:W-:-:S09]  /*6a60*/  UISETP.NE.AND UP0, UPT, UR4, 0x17, UPT ;  /* 0x000000170400788c */ /* 0x000fd2000bf05270 */
[----:B------:R-:W-:Y:S05]  /*6a70*/  BRA.U !UP0, `(.L_x_4930) ;  /* 0x0000000108547547 */ /* 0x000fea000b800000 */
[----:B------:R-:W-:-:S09]  /*6a80*/  UISETP.NE.AND UP0, UPT, UR4, 0x18, UPT ;  /* 0x000000180400788c */ /* 0x000fd2000bf05270 */
[----:B------:R-:W-:Y:S05]  /*6a90*/  BRA.U UP0, `(.L_x_4919) ;  /* 0x0000000500b07547 */ /* 0x000fea000b800000 */
[----:B------:R-:W3:Y:S01]  /*6aa0*/  LDG.E.U8 R22, desc[UR36][R4.64] ;  /* 0x0000002404167981 */ /* 0x000ee2000c1e1100 */
[----:B------:R-:W-:Y:S02]  /*6ab0*/  IMAD.MOV.U32 R6, RZ, RZ, 0x1f ;  /* 0x0000001fff067424 */ /* 0x000fe400078e00ff */
[----:B---3--:R-:W-:-:S05]  /*6ac0*/  IMAD.SHL.U32 R22, R22, 0x1000000, RZ ;  /* 0x0100000016167824 */ /* 0x008fca00078e00ff */
        /* <DEDUP_REMOVED lines=16> */
.L_x_4930:
[----:B------:R-:W3:Y:S02]  /*6bd0*/  LDG.E.U8 R4, desc[UR36][R4.64] ;  /* 0x0000002404047981 */ /* 0x000ee4000c1e1100 */
[C---:B---3--:R-:W-:Y:S02]  /*6be0*/  IMAD.SHL.U32 R0, R4.reuse, 0x2000000, RZ ;  /* 0x0200000004007824 */ /* 0x048fe400078e00ff */
        /* <DEDUP_REMOVED lines=9> */
[----:B------:R-:W-:Y:S01]  /*6c80*/  LOP3.LUT R22, R0, 0x80000000, R3, 0xf8, !PT ;  /* 0x8000000000167812 */ /* 0x000fe200078ef803 */
[----:B------:R-:W-:Y:S06]  /*6c90*/  BRA `(.L_x_4886) ;  /* 0x0000000400887947 */ /* 0x000fec0003800000 */
.L_x_4929:
[----:B------:R-:W3:Y:S02]  /*6ca0*/  LDG.E.U16 R4, desc[UR36][R4.64] ;  /* 0x0000002404047981 */ /* 0x000ee4000c1e1500 */
[----:B---3--:R-:W-:Y:S01]  /*6cb0*/  IMAD.U32 R22, R4, 0x10000, RZ ;  /* 0x0001000004167824 */ /* 0x008fe200078e00ff */
[----:B------:R-:W-:Y:S06]  /*6cc0*/  BRA `(.L_x_4886) ;  /* 0x00000004007c7947 */ /* 0x000fec0003800000 */
.L_x_4926:
        /* <DEDUP_REMOVED lines=8> */
[----:B------:R-:W3:Y:S02]  /*6d50*/  LDG.E.U16 R4, desc[UR36][R4.64] ;  /* 0x0000002404047981 */ /* 0x000ee4000c1e1500 */
[----:B---3--:R-:W-:Y:S01]  /*6d60*/  I2FP.F32.U32 R22, R4 ;  /* 0x0000000400167245 */ /* 0x008fe20000201000 */
[----:B------:R-:W-:Y:S06]  /*6d70*/  BRA `(.L_x_4886) ;  /* 0x0000000400507947 */ /* 0x000fec0003800000 */
.L_x_4933:
[----:B------:R-:W3:Y:S02]  /*6d80*/  LDG.E.U8 R4, desc[UR36][R4.64] ;  /* 0x0000002404047981 */ /* 0x000ee4000c1e1100 */
[----:B---3--:R-:W-:-:S13]  /*6d90*/  ISETP.NE.AND P0, PT, R4, RZ, PT ;  /* 0x000000ff0400720c */ /* 0x008fda0003f05270 */
        /* <DEDUP_REMOVED lines=17> */
.L_x_4935:
[----:B------:R-:W-:Y:S05]  /*6eb0*/  BSYNC.RECONVERGENT B0 ;  /* 0x0000000000007941 */ /* 0x000fea0003800200 */
.L_x_4934:
[----:B------:R-:W-:Y:S01]  /*6ec0*/  IMAD.SHL.U32 R0, R0, 0x100000, RZ ;  /* 0x0010000000007824 */ /* 0x000fe200078e00ff */
[----:B------:R-:W-:-:S04]  /*6ed0*/  LEA R3, R3, 0x3b800000, 0x17 ;  /* 0x3b80000003037811 */ /* 0x000fc800078eb8ff */
[----:B------:R-:W-:Y:S01]  /*6ee0*/  LOP3.LUT R22, R3, R0, R7, 0xfe, !PT ;  /* 0x0000000003167212 */ /* 0x000fe200078efe07 */
[----:B------:R-:W-:Y:S06]  /*6ef0*/  BRA `(.L_x_4886) ;  /* 0x0000000000f07947 */ /* 0x000fec0003800000 */
.L_x_4932:
        /* <DEDUP_REMOVED lines=19> */
.L_x_4937:
[----:B------:R-:W-:Y:S05]  /*7030*/  BSYNC.RECONVERGENT B0 ;  /* 0x0000000000007941 */ /* 0x000fea0003800200 */
.L_x_4936:
[----:B------:R-:W-:Y:S01]  /*7040*/  IMAD.SHL.U32 R0, R0, 0x200000, RZ ;  /* 0x0020000000007824 */ /* 0x000fe200078e00ff */
[----:B------:R-:W-:-:S04]  /*7050*/  LEA R3, R3, 0x37800000, 0x17 ;  /* 0x3780000003037811 */ /* 0x000fc800078eb8ff */
[----:B------:R-:W-:Y:S01]  /*7060*/  LOP3.LUT R22, R3, R0, R7, 0xfe, !PT ;  /* 0x0000000003167212 */ /* 0x000fe200078efe07 */
[----:B------:R-:W-:Y:S06]  /*7070*/  BRA `(.L_x_4886) ;  /* 0x0000000000907947 */ /* 0x000fec0003800000 */
.L_x_4931:
[----:B------:R-:W-:-:S09]  /*7080*/  UISETP.NE.AND UP0, UPT, UR4, 0x1c, UPT ;  /* 0x0000001c0400788c */ /* 0x000fd2000bf05270 */
[----:B------:R-:W-:Y:S05]  /*7090*/  BRA.U !UP0, `(.L_x_4938) ;  /* 0x0000000108807547 */ /* 0x000fea000b800000 */
[----:B------:R-:W-:-:S09]  /*70a0*/  UISETP.NE.AND UP0, UPT, UR4, 0x1d, UPT ;  /* 0x0000001d0400788c */ /* 0x000fd2000bf05270 */
[----:B------:R-:W-:Y:S05]  /*70b0*/  BRA.U !UP0, `(.L_x_4939) ;  /* 0x00000001086c7547 */ /* 0x000fea000b800000 */
[----:B------:R-:W-:-:S09]  /*70c0*/  UISETP.NE.AND UP0, UPT, UR4, 0x2c, UPT ;  /* 0x0000002c0400788c */ /* 0x000fd2000bf05270 */
[----:B------:R-:W-:Y:S05]  /*70d0*/  BRA.U UP0, `(.L_x_4919) ;  /* 0x0000000100207547 */ /* 0x000fea000b800000 */
[----:B------:R-:W3:Y:S01]  /*70e0*/  LDG.E.U8 R4, desc[UR36][R4.64] ;  /* 0x0000002404047981 */ /* 0x000ee2000c1e1100 */
[----:B------:R-:W-:Y:S01]  /*70f0*/  IMAD.MOV.U32 R22, RZ, RZ, 0x400000 ;  /* 0x00400000ff167424 */ /* 0x000fe200078e00ff */
[----:B---3--:R-:W-:-:S13]  /*7100*/  ISETP.NE.AND P0, PT, R4, RZ, PT ;  /* 0x000000ff0400720c */ /* 0x008fda0003f05270 */
[----:B------:R-:W-:Y:S05]  /*7110*/  @!P0 BRA `(.L_x_4886) ;  /* 0x0000000000688947 */ /* 0x000fea0003800000 */
[----:B------:R-:W-:-:S13]  /*7120*/  ISETP.NE.AND P0, PT, R4, 0xff, PT ;  /* 0x000000ff0400780c */ /* 0x000fda0003f05270 */
[----:B------:R-:W-:Y:S02]  /*7130*/  @!P0 IMAD.MOV.U32 R22, RZ, RZ, 0x7f800001 ;  /* 0x7f800001ff168424 */ /* 0x000fe400078e00ff */
[----:B------:R-:W-:Y:S01]  /*7140*/  @P0 IMAD.SHL.U32 R22, R4, 0x800000, RZ ;  /* 0x0080000004160824 */ /* 0x000fe200078e00ff */
[----:B------:R-:W-:Y:S06]  /*7150*/  BRA `(.L_x_4886) ;  /* 0x0000000000587947 */ /* 0x000fec0003800000 */
.L_x_4919:
[----:B------:R-:W-:Y:S01]  /*7160*/  MOV R14, 0x0 ;  /* 0x00000000000e7802 */ /* 0x000fe20000000f00 */
[----:B------:R-:W0:Y:S01]  /*7170*/  LDCU.64 UR4, c[0x4][0x178] ;  /* 0x01002f00ff0477ac */ /* 0x000e220008000a00 */
[----:B------:R-:W-:Y:S02]  /*7180*/  IMAD.MOV.U32 R8, RZ, RZ, 0x4e ;  /* 0x0000004eff087424 */ /* 0x000fe400078e00ff */
[----:B------:R-:W-:Y:S01]  /*7190*/  IMAD.MOV.U32 R12, RZ, RZ, 0x1 ;  /* 0x00000001ff0c7424 */ /* 0x000fe200078e00ff */
[----:B------:R-:W1:Y:S01]  /*71a0*/  LDCU.64 UR6, c[0x4][0x180] ;  /* 0x01003000ff0677ac */ /* 0x000e620008000a00 */
[----:B------:R-:W3:Y:S01]  /*71b0*/  LDC.64 R14, c[0x4][R14] ;  /* 0x010000000e0e7b82 */ /* 0x000ee20000000a00 */
[----:B------:R-:W-:Y:S01]  /*71c0*/  IMAD.MOV.U32 R13, RZ, RZ, RZ ;  /* 0x000000ffff0d7224 */ /* 0x000fe200078e00ff */
[----:B------:R-:W2:Y:S01]  /*71d0*/  LDCU.64 UR8, c[0x4][0x68] ;  /* 0x01000d00ff0877ac */ /* 0x000ea20008000a00 */
[----:B0-----:R-:W-:Y:S02]  /*71e0*/  IMAD.U32 R4, RZ, RZ, UR4 ;  /* 0x00000004ff047e24 */ /* 0x001fe4000f8e00ff */
[----:B------:R-:W-:-:S02]  /*71f0*/  IMAD.U32 R5, RZ, RZ, UR5 ;  /* 0x00000005ff057e24 */ /* 0x000fc4000f8e00ff */
[----:B-1----:R-:W-:Y:S02]  /*7200*/  IMAD.U32 R6, RZ, RZ, UR6 ;  /* 0x00000006ff067e24 */ /* 0x002fe4000f8e00ff */
[----:B------:R-:W-:Y:S02]  /*7210*/  IMAD.U32 R7, RZ, RZ, UR7 ;  /* 0x00000007ff077e24 */ /* 0x000fe4000f8e00ff */
[----:B--2---:R-:W-:Y:S02]  /*7220*/  IMAD.U32 R10, RZ, RZ, UR8 ;  /* 0x00000008ff0a7e24 */ /* 0x004fe4000f8e00ff */
[----:B------:R-:W-:-:S07]  /*7230*/  IMAD.U32 R11, RZ, RZ, UR9 ;  /* 0x00000009ff0b7e24 */ /* 0x000fce000f8e00ff */
[----:B------:R-:W-:-:S07]  /*7240*/  LEPC R20, `(.L_x_4940) ;  /* 0x000000001014794e */ /* 0x000fce0000000000 */
[----:B---345:R-:W-:Y:S05]  /*7250*/  CALL.ABS.NOINC R14 ;  /* 0x000000000e007343 */ /* 0x038fea0003c00000 */
.L_x_4940:
[----:B------:R-:W-:Y:S05]  /*7260*/  BRA `(.L_x_4886) ;  /* 0x0000000000147947 */ /* 0x000fea0003800000 */
.L_x_4939:
[----:B------:R-:W3:Y:S02]  /*7270*/  LDG.E.64 R4, desc[UR36][R4.64] ;  /* 0x0000002404047981 */ /* 0x000ee4000c1e1b00 */
[----:B---3--:R0:W1:Y:S01]  /*7280*/  I2F.U64 R22, R4 ;  /* 0x0000000400167312 */ /* 0x0080620000301000 */
[----:B------:R-:W-:Y:S05]  /*7290*/  BRA `(.L_x_4886) ;  /* 0x0000000000087947 */ /* 0x000fea0003800000 */
.L_x_4938:
[----:B------:R-:W3:Y:S02]  /*72a0*/  LDG.E R4, desc[UR36][R4.64] ;  /* 0x0000002404047981 */ /* 0x000ee4000c1e1900 */
[----:B---3--:R-:W-:-:S07]  /*72b0*/  I2FP.F32.U32 R22, R4 ;  /* 0x0000000400167245 */ /* 0x008fce0000201000 */
.L_x_4886:
[----:B------:R-:W-:Y:S05]  /*72c0*/  BSYNC.RECONVERGENT B7 ;  /* 0x0000000000077941 */ /* 0x000fea0003800200 */
.L_x_4885:
[C---:B------:R-:W-:Y:S01]  /*72d0*/  VIADD R6, R27.reuse, 0x100 ;  /* 0x000001001b067836 */ /* 0x040fe20000000000 */
[CC--:B------:R-:W-:Y:S01]  /*72e0*/  ISETP.GE.AND P0, PT, R27.reuse, R19.reuse, PT ;  /* 0x000000131b00720c */ /* 0x0c0fe20003f06270 */
[C---:B------:R-:W-:Y:S01]  /*72f0*/  VIADD R26, R27.reuse, 0x80 ;  /* 0x000000801b1a7836 */ /* 0x040fe20000000000 */
[----:B------:R-:W-:Y:S02]  /*7300*/  BSSY.RECONVERGENT B6, `(.L_x_4941) ;  /* 0x000010c000067945 */ /* 0x000fe40003800200 */
[-C--:B------:R-:W-:Y:S01]  /*7310*/  ISETP.GE.AND P2, PT, R6, R19.reuse, PT ;  /* 0x000000130600720c */ /* 0x080fe20003f46270 */
[----:B------:R-:W-:Y:S01]  /*7320*/  VIADD R6, R27, 0x180 ;  /* 0x000001801b067836 */ /* 0x000fe20000000000 */
[----:B------:R-:W-:-:S04]  /*7330*/  ISETP.GE.AND P1, PT, R26, R19, PT ;  /* 0x000000131a00720c */ /* 0x000fc80003f26270 */
[----:B------:R-:W-:-:S03]  /*7340*/  ISETP.GE.AND P3, PT, R6, R19, PT ;  /* 0x000000130600720c */ /* 0x000fc60003f66270 */
[----:B-----5:R-:W3:Y:S08]  /*7350*/  @!P0 MUFU.RCP R8, R24 ;  /* 0x0000001800088308 */ /* 0x020ef00000001000 */
[----:B-1----:R-:W4:Y:S08]  /*7360*/  @!P2 MUFU.RCP R29, R29 ;  /* 0x0000001d001da308 */ /* 0x002f300000001000 */
[----:B--2---:R-:W1:Y:S01]  /*7370*/  @!P1 MUFU.RCP R3, R28 ;  /* 0x0000001c00039308 */ /* 0x004e620000001000 */
[----:B---3--:R-:W-:-:S07]  /*7380*/  @!P0 FMUL.FTZ R0, R8, R23 ;  /* 0x0000001708008220 */ /* 0x008fce0000410000 */
[----:B------:R-:W2:Y:S01]  /*7390*/  @!P3 MUFU.RCP R6, R22 ;  /* 0x000000160006b308 */ /* 0x000ea20000001000 */
[----:B----4-:R-:W-:Y:S02]  /*73a0*/  @!P2 FMUL.FTZ R25, R29, R2 ;  /* 0x000000021d19a220 */ /* 0x010fe40000410000 */
[----:B------:R-:W3:Y:S05]  /*73b0*/  LDC.U8 R2, c[0x0][0x3b0] ;  /* 0x0000ec00ff027b82 */ /* 0x000eea0000000000 */
[----:B0-----:R0:W4:Y:S01]  /*73c0*/  @!P0 FRND.TRUNC R4, R0 ;  /* 0x0000000000048307 */ /* 0x001122000020d000 */
[----:B-1----:R-:W-:-:S07]  /*73d0*/  @!P1 FMUL.FTZ R23, R3, R18 ;  /* 0x0000001203179220 */ /* 0x002fce0000410000 */
[----:B------:R0:W1:Y:S01]  /*73e0*/  @!P1 FRND.TRUNC R22, R23 ;  /* 0x0000001700169307 */ /* 0x000062000020d000 */
[----:B--2---:R-:W-:-:S07]  /*73f0*/  @!P3 FMUL.FTZ R17, R6, R17 ;  /* 0x000000110611b220 */ /* 0x004fce0000410000 */
[----:B------:R0:W2:Y:S08]  /*7400*/  @!P2 FRND.TRUNC R24, R25 ;  /* 0x000000190018a307 */ /* 0x0000b0000020d000 */
[----:B------:R0:W0:Y:S01]  /*7410*/  @!P3 FRND.TRUNC R18, R17 ;  /* 0x000000110012b307 */ /* 0x000022000020d000 */
[----:B-1--4-:R-:W-:Y:S05]  /*7420*/  @P0 BRA `(.L_x_4942) ;  /* 0x0000000c00e40947 */ /* 0x012fea0003800000 */
[----:B------:R-:W1:Y:S01]  /*7430*/  LDCU UR4, c[0x0][0x3b4] ;  /* 0x00007680ff0477ac */ /* 0x000e620008000800 */
[----:B------:R-:W4:Y:S01]  /*7440*/  LDC.64 R8, c[0x0][0x388] ;  /* 0x0000e200ff087b82 */ /* 0x000f220000000a00 */
[----:B------:R-:W-:Y:S01]  /*7450*/  IMAD R3, R16, 0x200, R27 ;  /* 0x0000020010037824 */ /* 0x000fe200078e021b */
[----:B---3--:R-:W-:-:S03]  /*7460*/  PRMT R6, R2, 0x9910, RZ ;  /* 0x0000991002067816 */ /* 0x008fc600000000ff */
[----:B-1----:R-:W-:Y:S02]  /*7470*/  IMAD R5, R3, UR4, RZ ;  /* 0x0000000403057c24 */ /* 0x002fe4000f8e02ff */
[----:B------:R-:W-:-:S05]  /*7480*/  IMAD.MOV.U32 R3, RZ, RZ, R6 ;  /* 0x000000ffff037224 */ /* 0x000fca00078e0006 */
[----:B------:R-:W-:Y:S02]  /*7490*/  ISETP.GT.AND P0, PT, R3, 0x9, PT ;  /* 0x000000090300780c */ /* 0x000fe40003f04270 */
[----:B----4-:R-:W-:-:S05]  /*74a0*/  IADD3 R8, P1, PT, R5, R8, RZ ;  /* 0x0000000805087210 */ /* 0x010fca0007f3e0ff */
        /* <DEDUP_REMOVED lines=10> */
[----:B------:R-:W1:Y:S01]  /*7550*/  F2I.TRUNC.NTZ R3, R0 ;  /* 0x0000000000037305 */ /* 0x000e62000020f100 */
[----:B------:R-:W-:Y:S01]  /*7560*/  IMAD.MOV.U32 R27, RZ, RZ, R26 ;  /* 0x000000ffff1b7224 */ /* 0x000fe200078e001a */
[----:B-1----:R1:W-:Y:S01]  /*7570*/  STG.E.U8 desc[UR36][R8.64], R3 ;  /* 0x0000000308007986 */ /* 0x0023e2000c101124 */
[----:B------:R-:W-:Y:S05]  /*7580*/  BRA `(.L_x_4942) ;  /* 0x0000000c008c7947 */ /* 0x000fea0003800000 */
.L_x_4946:
[----:B------:R-:W1:Y:S01]  /*7590*/  F2I.S64.TRUNC R4, R0 ;  /* 0x0000000000047311 */ /* 0x000e62000020d900 */
[----:B------:R-:W-:Y:S01]  /*75a0*/  IMAD.MOV.U32 R27, RZ, RZ, R26 ;  /* 0x000000ffff1b7224 */ /* 0x000fe200078e001a */
[----:B-1----:R1:W-:Y:S01]  /*75b0*/  STG.E.U8 desc[UR36][R8.64], R4 ;  /* 0x0000000408007986 */ /* 0x0023e2000c101124 */
[----:B------:R-:W-:Y:S05]  /*75c0*/  BRA `(.L_x_4942) ;  /* 0x0000000c007c7947 */ /* 0x000fea0003800000 */
.L_x_4945:
[----:B------:R-:W-:-:S13]  /*75d0*/  ISETP.NE.AND P0, PT, R3, 0x2, PT ;  /* 0x000000020300780c */ /* 0x000fda0003f05270 */
[----:B------:R-:W-:Y:S05]  /*75e0*/  @!P0 BRA `(.L_x_4948) ;  /* 0x0000000000308947 */ /* 0x000fea0003800000 */
[----:B------:R-:W-:-:S13]  /*75f0*/  ISETP.NE.AND P0, PT, R3, 0x3, PT ;  /* 0x000000030300780c */ /* 0x000fda0003f05270 */
[----:B------:R-:W-:Y:S05]  /*7600*/  @!P0 BRA `(.L_x_4949) ;  /* 0x0000000000188947 */ /* 0x000fea0003800000 */
[----:B------:R-:W-:-:S13]  /*7610*/  ISETP.NE.AND P0, PT, R3, 0x4, PT ;  /* 0x000000040300780c */ /* 0x000fda0003f05270 */
[----:B------:R-:W-:Y:S05]  /*7620*/  @P0 BRA `(.L_x_4947) ;  /* 0x0000000800c00947 */ /* 0x000fea0003800000 */
[----:B------:R-:W1:Y:S01]  /*7630*/  F2I.S64.TRUNC R4, R0 ;  /* 0x0000000000047311 */ /* 0x000e62000020d900 */
[----:B------:R-:W-:Y:S01]  /*7640*/  IMAD.MOV.U32 R27, RZ, RZ, R26 ;  /* 0x000000ffff1b7224 */ /* 0x000fe200078e001a */
[----:B-1----:R1:W-:Y:S01]  /*7650*/  STG.E.64 desc[UR36][R8.64], R4 ;  /* 0x0000000408007986 */ /* 0x0023e2000c101b24 */
[----:B------:R-:W-:Y:S05]  /*7660*/  BRA `(.L_x_4942) ;  /* 0x0000000c00547947 */ /* 0x000fea0003800000 */
.L_x_4949:
[----:B------:R-:W1:Y:S01]  /*7670*/  F2I.TRUNC.NTZ R3, R0 ;  /* 0x0000000000037305 */ /* 0x000e62000020f100 */
[----:B------:R-:W-:Y:S01]  /*7680*/  IMAD.MOV.U32 R27, RZ, RZ, R26 ;  /* 0x000000ffff1b7224 */ /* 0x000fe200078e001a */
[----:B-1----:R1:W-:Y:S01]  /*7690*/  STG.E desc[UR36][R8.64], R3 ;  /* 0x0000000308007986 */ /* 0x0023e2000c101924 */
[----:B------:R-:W-:Y:S05]  /*76a0*/  BRA `(.L_x_4942) ;  /* 0x0000000c00447947 */ /* 0x000fea0003800000 */
.L_x_4948:
[----:B------:R-:W1:Y:S01]  /*76b0*/  F2I.TRUNC.NTZ R3, R0 ;  /* 0x0000000000037305 */ /* 0x000e62000020f100 */
[----:B------:R-:W-:Y:S01]  /*76c0*/  IMAD.MOV.U32 R27, RZ, RZ, R26 ;  /* 0x000000ffff1b7224 */ /* 0x000fe200078e001a */
[----:B-1----:R1:W-:Y:S01]  /*76d0*/  STG.E.U16 desc[UR36][R8.64], R3 ;  /* 0x0000000308007986 */ /* 0x0023e2000c101524 */
[----:B------:R-:W-:Y:S05]  /*76e0*/  BRA `(.L_x_4942) ;  /* 0x0000000c00347947 */ /* 0x000fea0003800000 */
.L_x_4944:
[----:B------:R-:W-:-:S13]  /*76f0*/  ISETP.GT.AND P0, PT, R3, 0x6, PT ;  /* 0x000000060300780c */ /* 0x000fda0003f04270 */
[----:B------:R-:W-:Y:S05]  /*7700*/  @P0 BRA `(.L_x_4950) ;  /* 0x00000000002c0947 */ /* 0x000fea0003800000 */
[----:B------:R-:W-:-:S13]  /*7710*/  ISETP.NE.AND P0, PT, R3, 0x5, PT ;  /* 0x000000050300780c */ /* 0x000fda0003f05270 */
[----:B------:R-:W-:Y:S05]  /*7720*/  @!P0 BRA `(.L_x_4951) ;  /* 0x0000000000148947 */ /* 0x000fea0003800000 */
[----:B------:R-:W-:-:S13]  /*7730*/  ISETP.NE.AND P0, PT, R3, 0x6, PT ;  /* 0x000000060300780c */ /* 0x000fda0003f05270 */
[----:B------:R-:W-:Y:S05]  /*7740*/  @P0 BRA `(.L_x_4947) ;  /* 0x0000000800780947 */ /* 0x000fea0003800000 */
[----:B------:R1:W-:Y:S01]  /*7750*/  STG.E desc[UR36][R8.64], R4 ;  /* 0x0000000408007986 */ /* 0x0003e2000c101924 */
[----:B------:R-:W-:Y:S01]  /*7760*/  IMAD.MOV.U32 R27, RZ, RZ, R26 ;  /* 0x000000ffff1b7224 */ /* 0x000fe200078e001a */
[----:B------:R-:W-:Y:S06]  /*7770*/  BRA `(.L_x_4942) ;  /* 0x0000000c00107947 */ /* 0x000fec0003800000 */
.L_x_4951:
[----:B------:R-:W-:Y:S01]  /*7780*/  F2FP.F16.F32.PACK_AB R4, RZ, R4 ;  /* 0x00000004ff04723e */ /* 0x000fe200000000ff */
[----:B------:R-:W-:-:S04]  /*7790*/  IMAD.MOV.U32 R27, RZ, RZ, R26 ;  /* 0x000000ffff1b7224 */ /* 0x000fc800078e001a */
[----:B------:R1:W-:Y:S01]  /*77a0*/  STG.E.U16 desc[UR36][R8.64], R4 ;  /* 0x0000000408007986 */ /* 0x0003e2000c101524 */
[----:B------:R-:W-:Y:S05]  /*77b0*/  BRA `(.L_x_4942) ;  /* 0x0000000c00007947 */ /* 0x000fea0003800000 */
.L_x_4950:
[----:B------:R-:W-:-:S13]  /*77c0*/  ISETP.NE.AND P0, PT, R3, 0x7, PT ;  /* 0x000000070300780c */ /* 0x000fda0003f05270 */
[----:B------:R-:W-:Y:S05]  /*77d0*/  @!P0 BRA `(.L_x_4952) ;  /* 0x0000000000348947 */ /* 0x000fea0003800000 */
[----:B------:R-:W-:-:S13]  /*77e0*/  ISETP.NE.AND P0, PT, R3, 0x8, PT ;  /* 0x000000080300780c */ /* 0x000fda0003f05270 */
[----:B------:R-:W-:Y:S05]  /*77f0*/  @!P0 BRA `(.L_x_4953) ;  /* 0x0000000000188947 */ /* 0x000fea0003800000 */
[----:B------:R-:W-:-:S13]  /*7800*/  ISETP.NE.AND P0, PT, R3, 0x9, PT ;  /* 0x000000090300780c */ /* 0x000fda0003f05270 */
[----:B------:R-:W-:Y:S05]  /*7810*/  @P0 BRA `(.L_x_4947) ;  /* 0x0000000800440947 */ /* 0x000fea0003800000 */
[----:B------:R-:W-:Y:S02]  /*7820*/  IMAD.MOV.U32 R5, RZ, RZ, RZ ;  /* 0x000000ffff057224 */ /* 0x000fe400078e00ff */
[----:B------:R-:W-:-:S03]  /*7830*/  IMAD.MOV.U32 R27, RZ, RZ, R26 ;  /* 0x000000ffff1b7224 */ /* 0x000fc600078e001a */
[----:B------:R4:W-:Y:S01]  /*7840*/  STG.E.64 desc[UR36][R8.64], R4 ;  /* 0x0000000408007986 */ /* 0x0009e2000c101b24 */
[----:B------:R-:W-:Y:S05]  /*7850*/  BRA `(.L_x_4942) ;  /* 0x0000000800d87947 */ /* 0x000fea0003800000 */
.L_x_4953:
[----:B------:R-:W-:Y:S01]  /*7860*/  F2FP.F16.F32.PACK_AB R3, RZ, R4 ;  /* 0x00000004ff03723e */ /* 0x000fe200000000ff */
[----:B------:R-:W-:-:S03]  /*7870*/  IMAD.MOV.U32 R27, RZ, RZ, R26 ;  /* 0x000000ffff1b7224 */ /* 0x000fc600078e001a */
[----:B------:R-:W-:-:S05]  /*7880*/  PRMT R3, R3, 0x5410, RZ ;  /* 0x0000541003037816 */ /* 0x000fca00000000ff */
[----:B------:R1:W-:Y:S01]  /*7890*/  STG.E desc[UR36][R8.64], R3 ;  /* 0x0000000308007986 */ /* 0x0003e2000c101924 */
[----:B------:R-:W-:Y:S05]  /*78a0*/  BRA `(.L_x_4942) ;  /* 0x0000000800c47947 */ /* 0x000fea0003800000 */
.L_x_4952:
[----:B------:R-:W-:Y:S01]  /*78b0*/  FMUL.FTZ R4, R4, 1 ;  /* 0x3f80000004047820 */ /* 0x000fe20000410000 */
[----:B------:R-:W-:-:S05]  /*78c0*/  IMAD.MOV.U32 R27, RZ, RZ, R26 ;  /* 0x000000ffff1b7224 */ /* 0x000fca00078e001a */
[----:B------:R-:W1:Y:S02]  /*78d0*/  F2F.F64.F32 R4, R4 ;  /* 0x0000000400047310 */ /* 0x000e640000201800 */
[----:B-1----:R1:W-:Y:S01]  /*78e0*/  STG.E.64 desc[UR36][R8.64], R4 ;  /* 0x0000000408007986 */ /* 0x0023e2000c101b24 */
[----:B------:R-:W-:Y:S05]  /*78f0*/  BRA `(.L_x_4942) ;  /* 0x0000000800b07947 */ /* 0x000fea0003800000 */
.L_x_4943:
        /* <DEDUP_REMOVED lines=8> */
[----:B------:R-:W-:Y:S01]  /*7980*/  FSETP.NEU.FTZ.AND P0, PT, R4, RZ, PT ;  /* 0x000000ff0400720b */ /* 0x000fe20003f1d000 */
[----:B------:R-:W-:-:S03]  /*7990*/  IMAD.MOV.U32 R27, RZ, RZ, R26 ;  /* 0x000000ffff1b7224 */ /* 0x000fc600078e001a */
[----:B------:R-:W-:-:S05]  /*79a0*/  SEL R3, RZ, 0x1, !P0 ;  /* 0x00000001ff037807 */ /* 0x000fca0004000000 */
[----:B------:R1:W-:Y:S01]  /*79b0*/  STG.E.U8 desc[UR36][R8.64], R3 ;  /* 0x0000000308007986 */ /* 0x0003e2000c101124 */
[----:B------:R-:W-:Y:S05]  /*79c0*/  BRA `(.L_x_4942) ;  /* 0x00000008007c7947 */ /* 0x000fea0003800000 */
.L_x_4956:
[----:B------:R-:W-:Y:S01]  /*79d0*/  FMUL.FTZ R4, R4, 1 ;  /* 0x3f80000004047820 */ /* 0x000fe20000410000 */
[----:B------:R-:W-:Y:S01]  /*79e0*/  CS2R R6, SRZ ;  /* 0x0000000000067805 */ /* 0x000fe2000001ff00 */
[----:B------:R-:W-:-:S04]  /*79f0*/  IMAD.MOV.U32 R27, RZ, RZ, R26 ;  /* 0x000000ffff1b7224 */ /* 0x000fc800078e001a */
[----:B------:R-:W1:Y:S02]  /*7a00*/  F2F.F64.F32 R4, R4 ;  /* 0x0000000400047310 */ /* 0x000e640000201800 */
[----:B-1----:R1:W-:Y:S01]  /*7a10*/  STG.E.128 desc[UR36][R8.64], R4 ;  /* 0x0000000408007986 */ /* 0x0023e2000c101d24 */
[----:B------:R-:W-:Y:S05]  /*7a20*/  BRA `(.L_x_4942) ;  /* 0x0000000800647947 */ /* 0x000fea0003800000 */
.L_x_4955:
[----:B------:R-:W-:-:S13]  /*7a30*/  ISETP.NE.AND P0, PT, R3, 0xf, PT ;  /* 0x0000000f0300780c */ /* 0x000fda0003f05270 */
[----:B------:R-:W-:Y:S05]  /*7a40*/  @!P0 BRA `(.L_x_4957) ;  /* 0x0000000000a08947 */ /* 0x000fea0003800000 */
[----:B------:R-:W-:-:S13]  /*7a50*/  ISETP.NE.AND P0, PT, R3, 0x17, PT ;  /* 0x000000170300780c */ /* 0x000fda0003f05270 */
[----:B------:R-:W-:Y:S05]  /*7a60*/  @!P0 BRA `(.L_x_4958) ;  /* 0x00000000004c8947 */ /* 0x000fea0003800000 */
[----:B------:R-:W-:-:S13]  /*7a70*/  ISETP.NE.AND P0, PT, R3, 0x18, PT ;  /* 0x000000180300780c */ /* 0x000fda0003f05270 */
[----:B------:R-:W-:Y:S05]  /*7a80*/  @P0 BRA `(.L_x_4947) ;  /* 0x0000000400a80947 */ /* 0x000fea0003800000 */
[----:B------:R-:W-:Y:S01]  /*7a90*/  LOP3.LUT R6, R4, 0x7fffffff, RZ, 0xc0, !PT ;  /* 0x7fffffff04067812 */ /* 0x000fe200078ec0ff */
[----:B------:R-:W-:Y:S01]  /*7aa0*/  BSSY.RECONVERGENT B0, `(.L_x_4959) ;  /* 0x000000b000007945 */ /* 0x000fe20003800200 */
[----:B------:R-:W-:Y:S01]  /*7ab0*/  SHF.R.U32.HI R5, RZ, 0x18, R4 ;  /* 0x00000018ff057819 */ /* 0x000fe20000011604 */
[----:B0-----:R-:W-:Y:S01]  /*7ac0*/  IMAD.MOV.U32 R0, RZ, RZ, 0x7f ;  /* 0x0000007fff007424 */ /* 0x001fe200078e00ff */
        /* <DEDUP_REMOVED lines=8> */
.L_x_4960:
[----:B------:R-:W-:Y:S05]  /*7b50*/  BSYNC.RECONVERGENT B0 ;  /* 0x0000000000007941 */ /* 0x000fea0003800200 */
.L_x_4959:
[----:B------:R-:W-:Y:S01]  /*7b60*/  LOP3.LUT R5, R0, 0x80, R5, 0xf8, !PT ;  /* 0x0000008000057812 */ /* 0x000fe200078ef805 */
[----:B------:R-:W-:-:S04]  /*7b70*/  IMAD.MOV.U32 R27, RZ, RZ, R26 ;  /* 0x000000ffff1b7224 */ /* 0x000fc800078e001a */
[----:B------:R0:W-:Y:S01]  /*7b80*/  STG.E.U8 desc[UR36][R8.64], R5 ;  /* 0x0000000508007986 */ /* 0x0001e2000c101124 */
[----:B------:R-:W-:Y:S05]  /*7b90*/  BRA `(.L_x_4942) ;  /* 0x0000000800087947 */ /* 0x000fea0003800000 */
.L_x_4958:
[----:B------:R-:W-:Y:S01]  /*7ba0*/  LOP3.LUT R5, R4, 0x7fffffff, RZ, 0xc0, !PT ;  /* 0x7fffffff04057812 */ /* 0x000fe200078ec0ff */
[----:B------:R-:W-:Y:S01]  /*7bb0*/  BSSY.RECONVERGENT B0, `(.L_x_4961) ;  /* 0x000000d000007945 */ /* 0x000fe20003800200 */
[----:B------:R-:W-:Y:S02]  /*7bc0*/  SHF.R.U32.HI R7, RZ, 0x18, R4 ;  /* 0x00000018ff077819 */ /* 0x000fe40000011604 */
[----:B------:R-:W-:-:S13]  /*7bd0*/  ISETP.GE.U32.AND P1, PT, R5, 0x47800000, PT ;  /* 0x478000000500780c */ /* 0x000fda0003f26070 */
[----:B0-----:R-:W-:Y:S01]  /*7be0*/  @P1 IMAD.MOV.U32 R0, RZ, RZ, 0x7f ;  /* 0x0000007fff001424 */ /* 0x001fe200078e00ff */
        /* <DEDUP_REMOVED lines=9> */
.L_x_4962:
[----:B------:R-:W-:Y:S05]  /*7c80*/  BSYNC.RECONVERGENT B0 ;  /* 0x0000000000007941 */ /* 0x000fea0003800200 */
.L_x_4961:
[----:B------:R-:W-:Y:S01]  /*7c90*/  LOP3.LUT R3, R0, 0x80, R7, 0xf8, !PT ;  /* 0x0000008000037812 */ /* 0x000fe200078ef807 */
[----:B------:R-:W-:-:S04]  /*7ca0*/  IMAD.MOV.U32 R27, RZ, RZ, R26 ;  /* 0x000000ffff1b7224 */ /* 0x000fc800078e001a */
[----:B------:R0:W-:Y:S01]  /*7cb0*/  STG.E.U8 desc[UR36][R8.64], R3 ;  /* 0x0000000308007986 */ /* 0x0001e2000c101124 */
[----:B------:R-:W-:Y:S05]  /*7cc0*/  BRA `(.L_x_4942) ;  /* 0x0000000400bc7947 */ /* 0x000fea0003800000 */
.L_x_4957:
[----:B------:R-:W-:Y:S01]  /*7cd0*/  F2FP.BF16.F32.PACK_AB R4, RZ, R4 ;  /* 0x00000004ff04723e */ /* 0x000fe200000010ff */
[----:B------:R-:W-:-:S04]  /*7ce0*/  IMAD.MOV.U32 R27, RZ, RZ, R26 ;  /* 0x000000ffff1b7224 */ /* 0x000fc800078e001a */
[----:B------:R1:W-:Y:S01]  /*7cf0*/  STG.E.U16 desc[UR36][R8.64], R4 ;  /* 0x0000000408007986 */ /* 0x0003e2000c101524 */
[----:B------:R-:W-:Y:S05]  /*7d00*/  BRA `(.L_x_4942) ;  /* 0x0000000400ac7947 */ /* 0x000fea0003800000 */
.L_x_4954:
        /* <DEDUP_REMOVED lines=8> */
[----:B------:R-:W1:Y:S01]  /*7d90*/  F2I.U32.TRUNC.NTZ R3, R0 ;  /* 0x0000000000037305 */ /* 0x000e62000020f000 */
[----:B------:R-:W-:Y:S01]  /*7da0*/  IMAD.MOV.U32 R27, RZ, RZ, R26 ;  /* 0x000000ffff1b7224 */ /* 0x000fe200078e001a */
[----:B-1----:R1:W-:Y:S01]  /*7db0*/  STG.E.U16 desc[UR36][R8.64], R3 ;  /* 0x0000000308007986 */ /* 0x0023e2000c101524 */
[----:B------:R-:W-:Y:S05]  /*7dc0*/  BRA `(.L_x_4942) ;  /* 0x00000004007c7947 */ /* 0x000fea0003800000 */
.L_x_4965:
[----:B------:R-:W-:Y:S01]  /*7dd0*/  LOP3.LUT R3, R4, 0x7fffffff, RZ, 0xc0, !PT ;  /* 0x7fffffff04037812 */ /* 0x000fe200078ec0ff */
[----:B------:R-:W-:Y:S01]  /*7de0*/  BSSY.RECONVERGENT B0, `(.L_x_4966) ;  /* 0x0000013000007945 */ /* 0x000fe20003800200 */
[----:B0-----:R-:W-:Y:S02]  /*7df0*/  IMAD.MOV.U32 R0, RZ, RZ, 0x80 ;  /* 0x00000080ff007424 */ /* 0x001fe400078e00ff */
        /* <DEDUP_REMOVED lines=9> */
.L_x_4968:
[----:B------:R-:W-:-:S04]  /*7e90*/  SHF.R.U32.HI R0, RZ, 0x14, R4 ;  /* 0x00000014ff007819 */ /* 0x000fc80000011604 */
[----:B------:R-:W-:-:S04]  /*7ea0*/  LOP3.LUT R3, R0, 0x1, RZ, 0xc0, !PT ;  /* 0x0000000100037812 */ /* 0x000fc800078ec0ff */
[----:B------:R-:W-:-:S04]  /*7eb0*/  IADD3 R0, PT, PT, R4, 0x487ffff, R3 ;  /* 0x0487ffff04007810 */ /* 0x000fc80007ffe003 */
[----:B------:R-:W-:-:S04]  /*7ec0*/  SHF.R.U32.HI R0, RZ, 0x14, R0 ;  /* 0x00000014ff007819 */ /* 0x000fc80000011600 */
[----:B------:R-:W-:-:S07]  /*7ed0*/  LOP3.LUT R3, R0, 0xff, RZ, 0xc0, !PT ;  /* 0x000000ff00037812 */ /* 0x000fce00078ec0ff */
.L_x_4969:
[----:B------:R-:W-:-:S04]  /*7ee0*/  SHF.R.U32.HI R4, RZ, 0x18, R4 ;  /* 0x00000018ff047819 */ /* 0x000fc80000011604 */
[----:B------:R-:W-:-:S04]  /*7ef0*/  LOP3.LUT R3, R3, 0x80, R4, 0xf8, !PT ;  /* 0x0000008003037812 */ /* 0x000fc800078ef804 */
[----:B------:R-:W-:-:S07]  /*7f00*/  PRMT R0, R3, 0x7610, R0 ;  /* 0x0000761003007816 */ /* 0x000fce0000000000 */
.L_x_4967:
[----:B------:R-:W-:Y:S05]  /*7f10*/  BSYNC.RECONVERGENT B0 ;  /* 0x0000000000007941 */ /* 0x000fea0003800200 */
.L_x_4966:
[----:B------:R0:W-:Y:S01]  /*7f20*/  STG.E.U8 desc[UR36][R8.64], R0 ;  /* 0x0000000008007986 */ /* 0x0001e2000c101124 */
[----:B------:R-:W-:Y:S01]  /*7f30*/  IMAD.MOV.U32 R27, RZ, RZ, R26 ;  /* 0x000000ffff1b7224 */ /* 0x000fe200078e001a */
[----:B------:R-:W-:Y:S06]  /*7f40*/  BRA `(.L_x_4942) ;  /* 0x00000004001c7947 */ /* 0x000fec0003800000 */
.L_x_4964:
        /* <DEDUP_REMOVED lines=12> */
.L_x_4972:
[----:B------:R-:W-:-:S04]  /*8010*/  SHF.R.U32.HI R0, RZ, 0x15, R4 ;  /* 0x00000015ff007819 */ /* 0x000fc80000011604 */
[----:B------:R-:W-:-:S04]  /*8020*/  LOP3.LUT R3, R0, 0x1, RZ, 0xc0, !PT ;  /* 0x0000000100037812 */ /* 0x000fc800078ec0ff */
[----:B------:R-:W-:-:S04]  /*8030*/  IADD3 R0, PT, PT, R4, 0x88fffff, R3 ;  /* 0x088fffff04007810 */ /* 0x000fc80007ffe003 */
[----:B------:R-:W-:-:S04]  /*8040*/  SHF.R.U32.HI R0, RZ, 0x15, R0 ;  /* 0x00000015ff007819 */ /* 0x000fc80000011600 */
[----:B------:R-:W-:-:S07]  /*8050*/  LOP3.LUT R3, R0, 0xff, RZ, 0xc0, !PT ;  /* 0x000000ff00037812 */ /* 0x000fce00078ec0ff */
.L_x_4973:
[----:B------:R-:W-:-:S04]  /*8060*/  SHF.R.U32.HI R4, RZ, 0x18, R4 ;  /* 0x00000018ff047819 */ /* 0x000fc80000011604 */
[----:B------:R-:W-:-:S04]  /*8070*/  LOP3.LUT R3, R3, 0x80, R4, 0xf8, !PT ;  /* 0x0000008003037812 */ /* 0x000fc800078ef804 */
[----:B------:R-:W-:-:S07]  /*8080*/  PRMT R0, R3, 0x7610, R0 ;  /* 0x0000761003007816 */ /* 0x000fce0000000000 */
.L_x_4971:
[----:B------:R-:W-:Y:S05]  /*8090*/  BSYNC.RECONVERGENT B0 ;  /* 0x0000000000007941 */ /* 0x000fea0003800200 */
.L_x_4970:
[----:B------:R0:W-:Y:S01]  /*80a0*/  STG.E.U8 desc[UR36][R8.64], R0 ;  /* 0x0000000008007986 */ /* 0x0001e2000c101124 */
[----:B------:R-:W-:Y:S01]  /*80b0*/  IMAD.MOV.U32 R27, RZ, RZ, R26 ;  /* 0x000000ffff1b7224 */ /* 0x000fe200078e001a */
[----:B------:R-:W-:Y:S06]  /*80c0*/  BRA `(.L_x_4942) ;  /* 0x0000000000bc7947 */ /* 0x000fec0003800000 */
.L_x_4963:
[----:B------:R-:W-:-:S13]  /*80d0*/  ISETP.NE.AND P0, PT, R3, 0x1c, PT ;  /* 0x0000001c0300780c */ /* 0x000fda0003f05270 */
[----:B------:R-:W-:Y:S05]  /*80e0*/  @!P0 BRA `(.L_x_4974) ;  /* 0x0000000000a88947 */ /* 0x000fea0003800000 */
[----:B------:R-:W-:-:S13]  /*80f0*/  ISETP.NE.AND P0, PT, R3, 0x1d, PT ;  /* 0x0000001d0300780c */ /* 0x000fda0003f05270 */
[----:B------:R-:W-:Y:S05]  /*8100*/  @!P0 BRA `(.L_x_4975) ;  /* 0x0000000000908947 */ /* 0x000fea0003800000 */
[----:B------:R-:W-:-:S13]  /*8110*/  ISETP.NE.AND P0, PT, R3, 0x2c, PT ;  /* 0x0000002c0300780c */ /* 0x000fda0003f05270 */
[----:B------:R-:W-:Y:S05]  /*8120*/  @!P0 BRA `(.L_x_4976) ;  /* 0x0000000000488947 */ /* 0x000fea0003800000 */
.L_x_4947:
[----:B------:R-:W-:Y:S01]  /*8130*/  MOV R14, 0x0 ;  /* 0x00000000000e7802 */ /* 0x000fe20000000f00 */
[----:B------:R-:W1:Y:S01]  /*8140*/  LDCU.64 UR6, c[0x4][0x178] ;  /* 0x01002f00ff0677ac */ /* 0x000e620008000a00 */
[----:B------:R-:W-:Y:S02]  /*8150*/  IMAD.MOV.U32 R8, RZ, RZ, 0x65 ;  /* 0x00000065ff087424 */ /* 0x000fe400078e00ff */
[----:B------:R-:W-:Y:S01]  /*8160*/  IMAD.MOV.U32 R12, RZ, RZ, 0x1 ;  /* 0x00000001ff0c7424 */ /* 0x000fe200078e00ff */
[----:B------:R-:W3:Y:S01]  /*8170*/  LDCU.64 UR8, c[0x4][0x180] ;  /* 0x01003000ff0877ac */ /* 0x000ee20008000a00 */
[----:B------:R-:W4:Y:S01]  /*8180*/  LDC.64 R14, c[0x4][R14] ;  /* 0x010000000e0e7b82 */ /* 0x000f220000000a00 */
[----:B------:R-:W-:Y:S01]  /*8190*/  IMAD.MOV.U32 R13, RZ, RZ, RZ ;  /* 0x000000ffff0d7224 */ /* 0x000fe200078e00ff */
[----:B------:R-:W5:Y:S01]  /*81a0*/  LDCU.64 UR4, c[0x4][0x70] ;  /* 0x01000e00ff0477ac */ /* 0x000f620008000a00 */
[----:B-1----:R-:W-:Y:S02]  /*81b0*/  IMAD.U32 R4, RZ, RZ, UR6 ;  /* 0x00000006ff047e24 */ /* 0x002fe4000f8e00ff */
[----:B------:R-:W-:-:S02]  /*81c0*/  IMAD.U32 R5, RZ, RZ, UR7 ;  /* 0x00000007ff057e24 */ /* 0x000fc4000f8e00ff */
[----:B---3--:R-:W-:Y:S02]  /*81d0*/  IMAD.U32 R6, RZ, RZ, UR8 ;  /* 0x00000008ff067e24 */ /* 0x008fe4000f8e00ff */
[----:B------:R-:W-:Y:S02]  /*81e0*/  IMAD.U32 R7, RZ, RZ, UR9 ;  /* 0x00000009ff077e24 */ /* 0x000fe4000f8e00ff */
[----:B-----5:R-:W-:Y:S02]  /*81f0*/  IMAD.U32 R10, RZ, RZ, UR4 ;  /* 0x00000004ff0a7e24 */ /* 0x020fe4000f8e00ff */
[----:B------:R-:W-:-:S07]  /*8200*/  IMAD.U32 R11, RZ, RZ, UR5 ;  /* 0x00000005ff0b7e24 */ /* 0x000fce000f8e00ff */
[----:B------:R-:W-:-:S07]  /*8210*/  LEPC R20, `(.L_x_4977) ;  /* 0x000000001014794e */ /* 0x000fce0000000000 */
[----:B0-2-4-:R-:W-:Y:S05]  /*8220*/  CALL.ABS.NOINC R14 ;  /* 0x000000000e007343 */ /* 0x015fea0003c00000 */
.L_x_4977:
[----:B------:R-:W-:Y:S01]  /*8230*/  IMAD.MOV.U32 R27, RZ, RZ, R26 ;  /* 0x000000ffff1b7224 */ /* 0x000fe200078e001a */
[----:B------:R-:W-:Y:S06]  /*8240*/  BRA `(.L_x_4942) ;  /* 0x00000000005c7947 */ /* 0x000fec0003800000 */
.L_x_4976:
[----:B------:R-:W-:Y:S01]  /*8250*/  SHF.R.U32.HI R5, RZ, 0x17, R4 ;  /* 0x00000017ff057819 */ /* 0x000fe20000011604 */
[----:B------:R-:W-:-:S03]  /*8260*/  IMAD.MOV.U32 R27, RZ, RZ, R26 ;  /* 0x000000ffff1b7224 */ /* 0x000fc600078e001a */
[----:B------:R-:W-:-:S04]  /*8270*/  LOP3.LUT R3, R5, 0xff, RZ, 0xc0, !PT ;  /* 0x000000ff05037812 */ /* 0x000fc800078ec0ff */
[----:B------:R-:W-:-:S13]  /*8280*/  ISETP.NE.AND P2, PT, R3, 0xff, PT ;  /* 0x000000ff0300780c */ /* 0x000fda0003f45270 */
[--C-:B0-----:R-:W-:Y:S02]  /*8290*/  @P2 SHF.R.U32.HI R0, RZ, 0x16, R4.reuse ;  /* 0x00000016ff002819 */ /* 0x101fe40000011604 */
        /* <DEDUP_REMOVED lines=11> */
.L_x_4975:
[----:B------:R-:W1:Y:S01]  /*8350*/  F2I.U64.TRUNC R4, R0 ;  /* 0x0000000000047311 */ /* 0x000e62000020d800 */
[----:B------:R-:W-:Y:S01]  /*8360*/  IMAD.MOV.U32 R27, RZ, RZ, R26 ;  /* 0x000000ffff1b7224 */ /* 0x000fe200078e001a */
[----:B-1----:R1:W-:Y:S01]  /*8370*/  STG.E.64 desc[UR36][R8.64], R4 ;  /* 0x0000000408007986 */ /* 0x0023e2000c101b24 */
[----:B------:R-:W-:Y:S05]  /*8380*/  BRA `(.L_x_4942) ;  /* 0x00000000000c7947 */ /* 0x000fea0003800000 */
.L_x_4974:
[----:B------:R-:W1:Y:S01]  /*8390*/  F2I.U32.TRUNC.NTZ R3, R0 ;  /* 0x0000000000037305 */ /* 0x000e62000020f000 */
[----:B------:R-:W-:Y:S01]  /*83a0*/  IMAD.MOV.U32 R27, RZ, RZ, R26 ;  /* 0x000000ffff1b7224 */ /* 0x000fe200078e001a */
[----:B-1----:R1:W-:Y:S06]  /*83b0*/  STG.E desc[UR36][R8.64], R3 ;  /* 0x0000000308007986 */ /* 0x0023ec000c101924 */
.L_x_4942:
[----:B------:R-:W-:Y:S05]  /*83c0*/  BSYNC.RECONVERGENT B6 ;  /* 0x0000000000067941 */ /* 0x000fea0003800200 */
.L_x_4941:
[----:B------:R-:W-:Y:S01]  /*83d0*/  ISETP.GE.AND P0, PT, R27, R19, PT ;  /* 0x000000131b00720c */ /* 0x000fe20003f06270 */
[----:B------:R-:W-:-:S12]  /*83e0*/  BSSY.RECONVERGENT B6, `(.L_x_4978) ;  /* 0x00001ca000067945 */ /* 0x000fd80003800200 */
[----:B------:R-:W-:Y:S05]  /*83f0*/  @P0 BRA `(.L_x_4979) ;  /* 0x0000001c00200947 */ /* 0x000fea0003800000 */
[----:B------:R-:W5:Y:S01]  /*8400*/  LDCU UR4, c[0x0][0x3b4] ;  /* 0x00007680ff0477ac */ /* 0x000f620008000800 */
[----:B01--4-:R-:W0:Y:S01]  /*8410*/  LDC.64 R8, c[0x0][0x388] ;  /* 0x0000e200ff087b82 */ /* 0x013e220000000a00 */
[----:B------:R-:W-:Y:S01]  /*8420*/  IMAD R0, R16, 0x200, R27 ;  /* 0x0000020010007824 */ /* 0x000fe200078e021b */
[----:B---3--:R-:W-:-:S03]  /*8430*/  PRMT R4, R2, 0x9910, RZ ;  /* 0x0000991002047816 */ /* 0x008fc600000000ff */
        /* <DEDUP_REMOVED lines=14> */
[----:B------:R-:W0:Y:S02]  /*8520*/  F2I.TRUNC.NTZ R23, R23 ;  /* 0x0000001700177305 */ /* 0x000e24000020f100 */
[----:B0-----:R4:W-:Y:S01]  /*8530*/  STG.E.U8 desc[UR36][R8.64], R23 ;  /* 0x0000001708007986 */ /* 0x0019e2000c101124 */
[----:B------:R-:W-:Y:S05]  /*8540*/  BRA `(.L_x_4985) ;  /* 0x0000000c00347947 */ /* 0x000fea0003800000 */
.L_x_4983:
[----:B------:R-:W0:Y:S02]  /*8550*/  F2I.S64.TRUNC R4, R23 ;  /* 0x0000001700047311 */ /* 0x000e24000020d900 */
[----:B0-----:R0:W-:Y:S01]  /*8560*/  STG.E.U8 desc[UR36][R8.64], R4 ;  /* 0x0000000408007986 */ /* 0x0011e2000c101124 */
[----:B------:R-:W-:Y:S05]  /*8570*/  BRA `(.L_x_4985) ;  /* 0x0000000c00287947 */ /* 0x000fea0003800000 */
.L_x_4982:
[----:B------:R-:W-:-:S13]  /*8580*/  ISETP.NE.AND P0, PT, R0, 0x2, PT ;  /* 0x000000020000780c */ /* 0x000fda0003f05270 */
[----:B------:R-:W-:Y:S05]  /*8590*/  @!P0 BRA `(.L_x_4986) ;  /* 0x0000000000288947 */ /* 0x000fea0003800000 */
[----:B------:R-:W-:-:S13]  /*85a0*/  ISETP.NE.AND P0, PT, R0, 0x3, PT ;  /* 0x000000030000780c */ /* 0x000fda0003f05270 */
[----:B------:R-:W-:Y:S05]  /*85b0*/  @!P0 BRA `(.L_x_4987) ;  /* 0x0000000000148947 */ /* 0x000fea0003800000 */
[----:B------:R-:W-:-:S13]  /*85c0*/  ISETP.NE.AND P0, PT, R0, 0x4, PT ;  /* 0x000000040000780c */ /* 0x000fda0003f05270 */
[----:B------:R-:W-:Y:S05]  /*85d0*/  @P0 BRA `(.L_x_4984) ;  /* 0x0000000800380947 */ /* 0x000fea0003800000 */
[----:B------:R-:W0:Y:S02]  /*85e0*/  F2I.S64.TRUNC R4, R23 ;  /* 0x0000001700047311 */ /* 0x000e24000020d900 */
[----:B0-----:R1:W-:Y:S01]  /*85f0*/  STG.E.64 desc[UR36][R8.64], R4 ;  /* 0x0000000408007986 */ /* 0x0013e2000c101b24 */
[----:B------:R-:W-:Y:S05]  /*8600*/  BRA `(.L_x_4985) ;  /* 0x0000000c00047947 */ /* 0x000fea0003800000 */
.L_x_4987:
[----:B------:R-:W0:Y:S02]  /*8610*/  F2I.TRUNC.NTZ R23, R23 ;  /* 0x0000001700177305 */ /* 0x000e24000020f100 */
[----:B0-----:R3:W-:Y:S01]  /*8620*/  STG.E desc[UR36][R8.64], R23 ;  /* 0x0000001708007986 */ /* 0x0017e2000c101924 */
[----:B------:R-:W-:Y:S05]  /*8630*/  BRA `(.L_x_4985) ;  /* 0x0000000800f87947 */ /* 0x000fea0003800000 */
.L_x_4986:
[----:B------:R-:W0:Y:S02]  /*8640*/  F2I.TRUNC.NTZ R23, R23 ;  /* 0x0000001700177305 */ /* 0x000e24000020f100 */
[----:B0-----:R0:W-:Y:S01]  /*8650*/  STG.E.U16 desc[UR36][R8.64], R23 ;  /* 0x0000001708007986 */ /* 0x0011e2000c101524 */
[----:B------:R-:W-:Y:S05]  /*8660*/  BRA `(.L_x_4985) ;  /* 0x0000000800ec7947 */ /* 0x000fea0003800000 */
.L_x_4981:
[----:B------:R-:W-:-:S13]  /*8670*/  ISETP.GT.AND P0, PT, R0, 0x6, PT ;  /* 0x000000060000780c */ /* 0x000fda0003f04270 */
[----:B------:R-:W-:Y:S05]  /*8680*/  @P0 BRA `(.L_x_4988) ;  /* 0x0000000000240947 */ /* 0x000fea0003800000 */
[----:B------:R-:W-:-:S13]  /*8690*/  ISETP.NE.AND P0, PT, R0, 0x5, PT ;  /* 0x000000050000780c */ /* 0x000fda0003f05270 */
[----:B------:R-:W-:Y:S05]  /*86a0*/  @!P0 BRA `(.L_x_4989) ;  /* 0x0000000000108947 */ /* 0x000fea0003800000 */
[----:B------:R-:W-:-:S13]  /*86b0*/  ISETP.NE.AND P0, PT, R0, 0x6, PT ;  /* 0x000000060000780c */ /* 0x000fda0003f05270 */
[----:B------:R-:W-:Y:S05]  /*86c0*/  @P0 BRA `(.L_x_4984) ;  /* 0x0000000400fc0947 */ /* 0x000fea0003800000 */
[----:B------:R0:W-:Y:S01]  /*86d0*/  STG.E desc[UR36][R8.64], R22 ;  /* 0x0000001608007986 */ /* 0x0001e2000c101924 */
[----:B------:R-:W-:Y:S05]  /*86e0*/  BRA `(.L_x_4985) ;  /* 0x0000000800cc7947 */ /* 0x000fea0003800000 */
.L_x_4989:
[----:B------:R-:W-:-:S05]  /*86f0*/  F2FP.F16.F32.PACK_AB R22, RZ, R22 ;  /* 0x00000016ff16723e */ /* 0x000fca00000000ff */
[----:B------:R0:W-:Y:S01]  /*8700*/  STG.E.U16 desc[UR36][R8.64], R22 ;  /* 0x0000001608007986 */ /* 0x0001e2000c101524 */
[----:B------:R-:W-:Y:S05]  /*8710*/  BRA `(.L_x_4985) ;  /* 0x0000000800c07947 */ /* 0x000fea0003800000 */
.L_x_4988:
[----:B------:R-:W-:-:S13]  /*8720*/  ISETP.NE.AND P0, PT, R0, 0x7, PT ;  /* 0x000000070000780c */ /* 0x000fda0003f05270 */
[----:B------:R-:W-:Y:S05]  /*8730*/  @!P0 BRA `(.L_x_4990) ;  /* 0x00000000002c8947 */ /* 0x000fea0003800000 */
[----:B------:R-:W-:-:S13]  /*8740*/  ISETP.NE.AND P0, PT, R0, 0x8, PT ;  /* 0x000000080000780c */ /* 0x000fda0003f05270 */
[----:B------:R-:W-:Y:S05]  /*8750*/  @!P0 BRA `(.L_x_4991) ;  /* 0x0000000000148947 */ /* 0x000fea0003800000 */
[----:B------:R-:W-:-:S13]  /*8760*/  ISETP.NE.AND P0, PT, R0, 0x9, PT ;  /* 0x000000090000780c */ /* 0x000fda0003f05270 */
[----:B------:R-:W-:Y:S05]  /*8770*/  @P0 BRA `(.L_x_4984) ;  /* 0x0000000400d00947 */ /* 0x000fea0003800000 */
[----:B------:R-:W-:-:S05]  /*8780*/  IMAD.MOV.U32 R23, RZ, RZ, RZ ;  /* 0x000000ffff177224 */ /* 0x000fca00078e00ff */
[----:B------:R0:W-:Y:S01]  /*8790*/  STG.E.64 desc[UR36][R8.64], R22 ;  /* 0x0000001608007986 */ /* 0x0001e2000c101b24 */
[----:B------:R-:W-:Y:S05]  /*87a0*/  BRA `(.L_x_4985) ;  /* 0x00000008009c7947 */ /* 0x000fea0003800000 */
.L_x_4991:
[----:B------:R-:W-:-:S04]  /*87b0*/  F2FP.F16.F32.PACK_AB R3, RZ, R22 ;  /* 0x00000016ff03723e */ /* 0x000fc800000000ff */
[----:B------:R-:W-:-:S05]  /*87c0*/  PRMT R3, R3, 0x5410, RZ ;  /* 0x0000541003037816 */ /* 0x000fca00000000ff */
[----:B------:R0:W-:Y:S01]  /*87d0*/  STG.E desc[UR36][R8.64], R3 ;  /* 0x0000000308007986 */ /* 0x0001e2000c101924 */
[----:B------:R-:W-:Y:S05]  /*87e0*/  BRA `(.L_x_4985) ;  /* 0x00000008008c7947 */ /* 0x000fea0003800000 */
.L_x_4990:
[----:B------:R-:W-:-:S06]  /*87f0*/  FMUL.FTZ R4, R22, 1 ;  /* 0x3f80000016047820 */ /* 0x000fcc0000410000 */
[----:B------:R-:W0:Y:S02]  /*8800*/  F2F.F64.F32 R4, R4 ;  /* 0x0000000400047310 */ /* 0x000e240000201800 */
[----:B0-----:R0:W-:Y:S01]  /*8810*/  STG.E.64 desc[UR36][R8.64], R4 ;  /* 0x0000000408007986 */ /* 0x0011e2000c101b24 */
[----:B------:R-:W-:Y:S05]  /*8820*/  BRA `(.L_x_4985) ;  /* 0x00000008007c7947 */ /* 0x000fea0003800000 */
.L_x_4980:
        /* <DEDUP_REMOVED lines=10> */
[----:B------:R-:W0:Y:S02]  /*88d0*/  F2I.U32.TRUNC.NTZ R23, R23 ;  /* 0x0000001700177305 */ /* 0x000e24000020f000 */
[----:B0-----:R0:W-:Y:S01]  /*88e0*/  STG.E.U16 desc[UR36][R8.64], R23 ;  /* 0x0000001708007986 */ /* 0x0011e2000c101524 */
[----:B------:R-:W-:Y:S05]  /*88f0*/  BRA `(.L_x_4985) ;  /* 0x0000000800487947 */ /* 0x000fea0003800000 */
.L_x_4995:
[----:B------:R-:W-:Y:S01]  /*8900*/  LOP3.LUT R5, R22, 0x7fffffff, RZ, 0xc0, !PT ;  /* 0x7fffffff16057812 */ /* 0x000fe200078ec0ff */
[----:B------:R-:W-:Y:S01]  /*8910*/  BSSY.RECONVERGENT B0, `(.L_x_4996) ;  /* 0x0000012000007945 */ /* 0x000fe20003800200 */
[----:B------:R-:W-:Y:S02]  /*8920*/  IMAD.MOV.U32 R4, RZ, RZ, 0x80 ;  /* 0x00000080ff047424 */ /* 0x000fe400078e00ff */
        /* <DEDUP_REMOVED lines=13> */
.L_x_4998:
[----:B------:R-:W-:-:S04]  /*8a00*/  SHF.R.U32.HI R22, RZ, 0x18, R22 ;  /* 0x00000018ff167819 */ /* 0x000fc80000011616 */
[----:B------:R-:W-:-:S04]  /*8a10*/  LOP3.LUT R3, R3, 0x80, R22, 0xf8, !PT ;  /* 0x0000008003037812 */ /* 0x000fc800078ef816 */
[----:B------:R-:W-:-:S07]  /*8a20*/  PRMT R4, R3, 0x7610, R4 ;  /* 0x0000761003047816 */ /* 0x000fce0000000004 */
.L_x_4997:
[----:B------:R-:W-:Y:S05]  /*8a30*/  BSYNC.RECONVERGENT B0 ;  /* 0x0000000000007941 */ /* 0x000fea0003800200 */
.L_x_4996:
[----:B------:R0:W-:Y:S01]  /*8a40*/  STG.E.U8 desc[UR36][R8.64], R4 ;  /* 0x0000000408007986 */ /* 0x0001e2000c101124 */
[----:B------:R-:W-:Y:S05]  /*8a50*/  BRA `(.L_x_4985) ;  /* 0x0000000400f07947 */ /* 0x000fea0003800000 */
.L_x_4994:
        /* <DEDUP_REMOVED lines=16> */
.L_x_5001:
[----:B------:R-:W-:-:S04]  /*8b60*/  SHF.R.U32.HI R22, RZ, 0x18, R22 ;  /* 0x00000018ff167819 */ /* 0x000fc80000011616 */
[----:B------:R-:W-:-:S04]  /*8b70*/  LOP3.LUT R3, R3, 0x80, R22, 0xf8, !PT ;  /* 0x0000008003037812 */ /* 0x000fc800078ef816 */
[----:B------:R-:W-:-:S07]  /*8b80*/  PRMT R4, R3, 0x7610, R4 ;  /* 0x0000761003047816 */ /* 0x000fce0000000004 */
.L_x_5000:
[----:B------:R-:W-:Y:S05]  /*8b90*/  BSYNC.RECONVERGENT B0 ;  /* 0x0000000000007941 */ /* 0x000fea0003800200 */
.L_x_4999:
[----:B------:R0:W-:Y:S01]  /*8ba0*/  STG.E.U8 desc[UR36][R8.64], R4 ;  /* 0x0000000408007986 */ /* 0x0001e2000c101124 */
[----:B------:R-:W-:Y:S05]  /*8bb0*/  BRA `(.L_x_4985) ;  /* 0x0000000400987947 */ /* 0x000fea0003800000 */
.L_x_4993:
[----:B------:R-:W-:-:S13]  /*8bc0*/  ISETP.NE.AND P0, PT, R0, 0x1c, PT ;  /* 0x0000001c0000780c */ /* 0x000fda0003f05270 */
[----:B------:R-:W-:Y:S05]  /*8bd0*/  @!P0 BRA `(.L_x_5002) ;  /* 0x0000000000588947 */ /* 0x000fea0003800000 */
[----:B------:R-:W-:-:S13]  /*8be0*/  ISETP.NE.AND P0, PT, R0, 0x1d, PT ;  /* 0x0000001d0000780c */ /* 0x000fda0003f05270 */
[----:B------:R-:W-:Y:S05]  /*8bf0*/  @!P0 BRA `(.L_x_5003) ;  /* 0x0000000000448947 */ /* 0x000fea0003800000 */
[----:B------:R-:W-:-:S13]  /*8c00*/  ISETP.NE.AND P0, PT, R0, 0x2c, PT ;  /* 0x0000002c0000780c */ /* 0x000fda0003f05270 */
[----:B------:R-:W-:Y:S05]  /*8c10*/  @P0 BRA `(.L_x_4984) ;  /* 0x0000000000a80947 */ /* 0x000fea0003800000 */
        /* <DEDUP_REMOVED lines=15> */
.L_x_5003:
[----:B------:R-:W0:Y:S02]  /*8d10*/  F2I.U64.TRUNC R4, R23 ;  /* 0x0000001700047311 */ /* 0x000e24000020d800 */
[----:B0-----:R0:W-:Y:S01]  /*8d20*/  STG.E.64 desc[UR36][R8.64], R4 ;  /* 0x0000000408007986 */ /* 0x0011e2000c101b24 */
[----:B------:R-:W-:Y:S05]  /*8d30*/  BRA `(.L_x_4985) ;  /* 0x0000000400387947 */ /* 0x000fea0003800000 */
.L_x_5002:
[----:B------:R-:W0:Y:S02]  /*8d40*/  F2I.U32.TRUNC.NTZ R23, R23 ;  /* 0x0000001700177305 */ /* 0x000e24000020f000 */
[----:B0-----:R0:W-:Y:S01]  /*8d50*/  STG.E desc[UR36][R8.64], R23 ;  /* 0x0000001708007986 */ /* 0x0011e2000c101924 */
[----:B------:R-:W-:Y:S05]  /*8d60*/  BRA `(.L_x_4985) ;  /* 0x00000004002c7947 */ /* 0x000fea0003800000 */
.L_x_4992:
[----:B------:R-:W-:-:S13]  /*8d70*/  ISETP.GT.AND P0, PT, R0, 0xe, PT ;  /* 0x0000000e0000780c */ /* 0x000fda0003f04270 */
[----:B------:R-:W-:Y:S05]  /*8d80*/  @P0 BRA `(.L_x_5004) ;  /* 0x0000000000340947 */ /* 0x000fea0003800000 */
[----:B------:R-:W-:-:S13]  /*8d90*/  ISETP.NE.AND P0, PT, R0, 0xa, PT ;  /* 0x0000000a0000780c */ /* 0x000fda0003f05270 */
[----:B------:R-:W-:Y:S05]  /*8da0*/  @!P0 BRA `(.L_x_5005) ;  /* 0x0000000000188947 */ /* 0x000fea0003800000 */
[----:B------:R-:W-:-:S13]  /*8db0*/  ISETP.NE.AND P0, PT, R0, 0xb, PT ;  /* 0x0000000b0000780c */ /* 0x000fda0003f05270 */
[----:B------:R-:W-:Y:S05]  /*8dc0*/  @P0 BRA `(.L_x_4984) ;  /* 0x00000000003c0947 */ /* 0x000fea0003800000 */
[----:B------:R-:W-:-:S04]  /*8dd0*/  FSETP.NEU.FTZ.AND P0, PT, R22, RZ, PT ;  /* 0x000000ff1600720b */ /* 0x000fc80003f1d000 */
[----:B------:R-:W-:-:S05]  /*8de0*/  SEL R3, RZ, 0x1, !P0 ;  /* 0x00000001ff037807 */ /* 0x000fca0004000000 */
[----:B------:R0:W-:Y:S01]  /*8df0*/  STG.E.U8 desc[UR36][R8.64], R3 ;  /* 0x0000000308007986 */ /* 0x0001e2000c101124 */
[----:B------:R-:W-:Y:S05]  /*8e00*/  BRA `(.L_x_4985) ;  /* 0x0000000400047947 */ /* 0x000fea0003800000 */
.L_x_5005:
[----:B------:R-:W-:Y:S01]  /*8e10*/  FMUL.FTZ R4, R22, 1 ;  /* 0x3f80000016047820 */ /* 0x000fe20000410000 */
[----:B------:R-:W-:-:S05]  /*8e20*/  CS2R R6, SRZ ;  /* 0x0000000000067805 */ /* 0x000fca000001ff00 */
[----:B------:R-:W0:Y:S02]  /*8e30*/  F2F.F64.F32 R4, R4 ;  /* 0x0000000400047310 */ /* 0x000e240000201800 */
[----:B0-----:R0:W-:Y:S01]  /*8e40*/  STG.E.128 desc[UR36][R8.64], R4 ;  /* 0x0000000408007986 */ /* 0x0011e2000c101d24 */
[----:B------:R-:W-:Y:S05]  /*8e50*/  BRA `(.L_x_4985) ;  /* 0x0000000000f07947 */ /* 0x000fea0003800000 */
.L_x_5004:
[----:B------:R-:W-:-:S13]  /*8e60*/  ISETP.NE.AND P0, PT, R0, 0xf, PT ;  /* 0x0000000f0000780c */ /* 0x000fda0003f05270 */
[----:B------:R-:W-:Y:S05]  /*8e70*/  @!P0 BRA `(.L_x_5006) ;  /* 0x0000000000e08947 */ /* 0x000fea0003800000 */
[----:B------:R-:W-:-:S13]  /*8e80*/  ISETP.NE.AND P0, PT, R0, 0x17, PT ;  /* 0x000000170000780c */ /* 0x000fda0003f05270 */
[----:B------:R-:W-:Y:S05]  /*8e90*/  @!P0 BRA `(.L_x_5007) ;  /* 0x00000000008c8947 */ /* 0x000fea0003800000 */
[----:B------:R-:W-:-:S13]  /*8ea0*/  ISETP.NE.AND P0, PT, R0, 0x18, PT ;  /* 0x000000180000780c */ /* 0x000fda0003f05270 */
[----:B------:R-:W-:Y:S05]  /*8eb0*/  @!P0 BRA `(.L_x_5008) ;  /* 0x0000000000448947 */ /* 0x000fea0003800000 */
.L_x_4984:
[----:B------:R-:W-:Y:S01]  /*8ec0*/  MOV R14, 0x0 ;  /* 0x00000000000e7802 */ /* 0x000fe20000000f00 */
[----:B------:R-:W0:Y:S01]  /*8ed0*/  LDCU.64 UR4, c[0x4][0x178] ;  /* 0x01002f00ff0477ac */ /* 0x000e220008000a00 */
[----:B------:R-:W-:Y:S02]  /*8ee0*/  IMAD.MOV.U32 R8, RZ, RZ, 0x65 ;  /* 0x00000065ff087424 */ /* 0x000fe400078e00ff */
[----:B------:R-:W-:Y:S01]  /*8ef0*/  IMAD.MOV.U32 R12, RZ, RZ, 0x1 ;  /* 0x00000001ff0c7424 */ /* 0x000fe200078e00ff */
[----:B------:R-:W1:Y:S01]  /*8f00*/  LDCU.64 UR6, c[0x4][0x180] ;  /* 0x01003000ff0677ac */ /* 0x000e620008000a00 */
[----:B------:R-:W3:Y:S01]  /*8f10*/  LDC.64 R14, c[0x4][R14] ;  /* 0x010000000e0e7b82 */ /* 0x000ee20000000a00 */
[----:B------:R-:W-:Y:S01]  /*8f20*/  IMAD.MOV.U32 R13, RZ, RZ, RZ ;  /* 0x000000ffff0d7224 */ /* 0x000fe200078e00ff */
[----:B------:R-:W4:Y:S01]  /*8f30*/  LDCU.64 UR8, c[0x4][0x70] ;  /* 0x01000e00ff0877ac */ /* 0x000f220008000a00 */
[----:B0-----:R-:W-:Y:S02]  /*8f40*/  IMAD.U32 R4, RZ, RZ, UR4 ;  /* 0x00000004ff047e24 */ /* 0x001fe4000f8e00ff */
[----:B------:R-:W-:-:S02]  /*8f50*/  IMAD.U32 R5, RZ, RZ, UR5 ;  /* 0x00000005ff057e24 */ /* 0x000fc4000f8e00ff */
[----:B-1----:R-:W-:Y:S02]  /*8f60*/  IMAD.U32 R6, RZ, RZ, UR6 ;  /* 0x00000006ff067e24 */ /* 0x002fe4000f8e00ff */
[----:B------:R-:W-:Y:S02]  /*8f70*/  IMAD.U32 R7, RZ, RZ, UR7 ;  /* 0x00000007ff077e24 */ /* 0x000fe4000f8e00ff */
[----:B----4-:R-:W-:Y:S02]  /*8f80*/  IMAD.U32 R10, RZ, RZ, UR8 ;  /* 0x00000008ff0a7e24 */ /* 0x010fe4000f8e00ff */
[----:B------:R-:W-:-:S07]  /*8f90*/  IMAD.U32 R11, RZ, RZ, UR9 ;  /* 0x00000009ff0b7e24 */ /* 0x000fce000f8e00ff */
[----:B------:R-:W-:-:S07]  /*8fa0*/  LEPC R20, `(.L_x_5009) ;  /* 0x000000001014794e */ /* 0x000fce0000000000 */
[----:B--23--:R-:W-:Y:S05]  /*8fb0*/  CALL.ABS.NOINC R14 ;  /* 0x000000000e007343 */ /* 0x00cfea0003c00000 */
.L_x_5009:
[----:B------:R-:W-:Y:S05]  /*8fc0*/  BRA `(.L_x_4985) ;  /* 0x0000000000947947 */ /* 0x000fea0003800000 */
.L_x_5008:
[----:B------:R-:W-:Y:S01]  /*8fd0*/  LOP3.LUT R4, R22, 0x7fffffff, RZ, 0xc0, !PT ;  /* 0x7fffffff16047812 */ /* 0x000fe200078ec0ff */
[----:B------:R-:W-:Y:S01]  /*8fe0*/  BSSY.RECONVERGENT B0, `(.L_x_5010) ;  /* 0x000000b000007945 */ /* 0x000fe20003800200 */
[----:B------:R-:W-:Y:S01]  /*8ff0*/  SHF.R.U32.HI R5, RZ, 0x18, R22 ;  /* 0x00000018ff057819 */ /* 0x000fe20000011616 */
[----:B------:R-:W-:Y:S01]  /*9000*/  IMAD.MOV.U32 R0, RZ, RZ, 0x7f ;  /* 0x0000007fff007424 */ /* 0x000fe200078e00ff */
        /* <DEDUP_REMOVED lines=8> */
.L_x_5011:
[----:B------:R-:W-:Y:S05]  /*9090*/  BSYNC.RECONVERGENT B0 ;  /* 0x0000000000007941 */ /* 0x000fea0003800200 */
.L_x_5010:
[----:B------:R-:W-:-:S05]  /*90a0*/  LOP3.LUT R3, R0, 0x80, R5, 0xf8, !PT ;  /* 0x0000008000037812 */ /* 0x000fca00078ef805 */
[----:B------:R0:W-:Y:S01]  /*90b0*/  STG.E.U8 desc[UR36][R8.64], R3 ;  /* 0x0000000308007986 */ /* 0x0001e2000c101124 */
[----:B------:R-:W-:Y:S05]  /*90c0*/  BRA `(.L_x_4985) ;  /* 0x0000000000547947 */ /* 0x000fea0003800000 */
.L_x_5007:
[----:B------:R-:W-:Y:S01]  /*90d0*/  LOP3.LUT R4, R22, 0x7fffffff, RZ, 0xc0, !PT ;  /* 0x7fffffff16047812 */ /* 0x000fe200078ec0ff */
[----:B------:R-:W-:Y:S03]  /*90e0*/  BSSY.RECONVERGENT B0, `(.L_x_5012) ;  /* 0x000000d000007945 */ /* 0x000fe60003800200 */
        /* <DEDUP_REMOVED lines=9> */
.L_x_5013:
[----:B------:R-:W-:Y:S01]  /*9180*/  IMAD.MOV.U32 R0, RZ, RZ, 0x7f ;  /* 0x0000007fff007424 */ /* 0x000fe200078e00ff */
[----:B------:R-:W-:-:S04]  /*9190*/  ISETP.GT.U32.AND P0, PT, R4, 0x7f800000, PT ;  /* 0x7f8000000400780c */ /* 0x000fc80003f04070 */
[----:B------:R-:W-:-:S09]  /*91a0*/  SEL R0, R0, 0x7c, P0 ;  /* 0x0000007c00007807 */ /* 0x000fd20000000000 */
.L_x_5014:
[----:B------:R-:W-:Y:S05]  /*91b0*/  BSYNC.RECONVERGENT B0 ;  /* 0x0000000000007941 */ /* 0x000fea0003800200 */
.L_x_5012:
[----:B------:R-:W-:-:S04]  /*91c0*/  SHF.R.U32.HI R3, RZ, 0x18, R22 ;  /* 0x00000018ff037819 */ /* 0x000fc80000011616 */
[----:B------:R-:W-:-:S05]  /*91d0*/  LOP3.LUT R3, R0, 0x80, R3, 0xf8, !PT ;  /* 0x0000008000037812 */ /* 0x000fca00078ef803 */
[----:B------:R0:W-:Y:S01]  /*91e0*/  STG.E.U8 desc[UR36][R8.64], R3 ;  /* 0x0000000308007986 */ /* 0x0001e2000c101124 */
[----:B------:R-:W-:Y:S05]  /*91f0*/  BRA `(.L_x_4985) ;  /* 0x0000000000087947 */ /* 0x000fea0003800000 */
.L_x_5006:
[----:B------:R-:W-:-:S05]  /*9200*/  F2FP.BF16.F32.PACK_AB R22, RZ, R22 ;  /* 0x00000016ff16723e */ /* 0x000fca00000010ff */
[----:B------:R0:W-:Y:S02]  /*9210*/  STG.E.U16 desc[UR36][R8.64], R22 ;  /* 0x0000001608007986 */ /* 0x0001e4000c101524 */
.L_x_4985:
[----:B------:R-:W-:-:S05]  /*9220*/  VIADD R27, R27, 0x80 ;  /* 0x000000801b1b7836 */ /* 0x000fca0000000000 */
[----:B------:R-:W-:-:S13]  /*9230*/  ISETP.GE.AND P0, PT, R27, R19, PT ;  /* 0x000000131b00720c */ /* 0x000fda0003f06270 */
[----:B------:R-:W-:Y:S05]  /*9240*/  @P0 BRA `(.L_x_4979) ;  /* 0x0000000c008c0947 */ /* 0x000fea0003800000 */
[----:B------:R-:W5:Y:S01]  /*9250*/  LDCU UR4, c[0x0][0x3b4] ;  /* 0x00007680ff0477ac */ /* 0x000f620008000800 */
[----:B01-34-:R-:W0:Y:S01]  /*9260*/  LDC.64 R8, c[0x0][0x388] ;  /* 0x0000e200ff087b82 */ /* 0x01be220000000a00 */
        /* <DEDUP_REMOVED lines=19> */
.L_x_5018:
[----:B------:R-:W0:Y:S02]  /*93a0*/  F2I.S64.TRUNC R4, R25 ;  /* 0x0000001900047311 */ /* 0x000e24000020d900 */
[----:B0-----:R0:W-:Y:S01]  /*93b0*/  STG.E.U8 desc[UR36][R8.64], R4 ;  /* 0x0000000408007986 */ /* 0x0011e2000c101124 */
[----:B------:R-:W-:Y:S05]  /*93c0*/  BRA `(.L_x_5020) ;  /* 0x0000000c00287947 */ /* 0x000fea0003800000 */
.L_x_5017:
        /* <DEDUP_REMOVED lines=9> */
.L_x_5022:
[----:B------:R-:W0:Y:S02]  /*9460*/  F2I.TRUNC.NTZ R25, R25 ;  /* 0x0000001900197305 */ /* 0x000e24000020f100 */
[----:B0-----:R0:W-:Y:S01]  /*9470*/  STG.E desc[UR36][R8.64], R25 ;  /* 0x0000001908007986 */ /* 0x0011e2000c101924 */
[----:B------:R-:W-:Y:S05]  /*9480*/  BRA `(.L_x_5020) ;  /* 0x0000000800f87947 */ /* 0x000fea0003800000 */
.L_x_5021:
[----:B------:R-:W0:Y:S02]  /*9490*/  F2I.TRUNC.NTZ R25, R25 ;  /* 0x0000001900197305 */ /* 0x000e24000020f100 */
[----:B0-----:R0:W-:Y:S01]  /*94a0*/  STG.E.U16 desc[UR36][R8.64], R25 ;  /* 0x0000001908007986 */ /* 0x0011e2000c101524 */
[----:B------:R-:W-:Y:S05]  /*94b0*/  BRA `(.L_x_5020) ;  /* 0x0000000800ec7947 */ /* 0x000fea0003800000 */
.L_x_5016:
[----:B------:R-:W-:-:S13]  /*94c0*/  ISETP.GT.AND P0, PT, R0, 0x6, PT ;  /* 0x000000060000780c */ /* 0x000fda0003f04270 */
[----:B------:R-:W-:Y:S05]  /*94d0*/  @P0 BRA `(.L_x_5023) ;  /* 0x0000000000240947 */ /* 0x000fea0003800000 */
[----:B------:R-:W-:-:S13]  /*94e0*/  ISETP.NE.AND P0, PT, R0, 0x5, PT ;  /* 0x000000050000780c */ /* 0x000fda0003f05270 */
[----:B------:R-:W-:Y:S05]  /*94f0*/  @!P0 BRA `(.L_x_5024) ;  /* 0x0000000000108947 */ /* 0x000fea0003800000 */
[----:B------:R-:W-:-:S13]  /*9500*/  ISETP.NE.AND P0, PT, R0, 0x6, PT ;  /* 0x000000060000780c */ /* 0x000fda0003f05270 */
[----:B------:R-:W-:Y:S05]  /*9510*/  @P0 BRA `(.L_x_5019) ;  /* 0x0000000400fc0947 */ /* 0x000fea0003800000 */
[----:B--2---:R0:W-:Y:S01]  /*9520*/  STG.E desc[UR36][R8.64], R24 ;  /* 0x0000001808007986 */ /* 0x0041e2000c101924 */
[----:B------:R-:W-:Y:S05]  /*9530*/  BRA `(.L_x_5020) ;  /* 0x0000000800cc7947 */ /* 0x000fea0003800000 */
.L_x_5024:
[----:B--2---:R-:W-:-:S05]  /*9540*/  F2FP.F16.F32.PACK_AB R24, RZ, R24 ;  /* 0x00000018ff18723e */ /* 0x004fca00000000ff */
[----:B------:R0:W-:Y:S01]  /*9550*/  STG.E.U16 desc[UR36][R8.64], R24 ;  /* 0x0000001808007986 */ /* 0x0001e2000c101524 */
[----:B------:R-:W-:Y:S05]  /*9560*/  BRA `(.L_x_5020) ;  /* 0x0000000800c07947 */ /* 0x000fea0003800000 */
.L_x_5023:
[----:B------:R-:W-:-:S13]  /*9570*/  ISETP.NE.AND P0, PT, R0, 0x7, PT ;  /* 0x000000070000780c */ /* 0x000fda0003f05270 */
[----:B------:R-:W-:Y:S05]  /*9580*/  @!P0 BRA `(.L_x_5025) ;  /* 0x00000000002c8947 */ /* 0x000fea0003800000 */
[----:B------:R-:W-:-:S13]  /*9590*/  ISETP.NE.AND P0, PT, R0, 0x8, PT ;  /* 0x000000080000780c */ /* 0x000fda0003f05270 */
[----:B------:R-:W-:Y:S05]  /*95a0*/  @!P0 BRA `(.L_x_5026) ;  /* 0x0000000000148947 */ /* 0x000fea0003800000 */
[----:B------:R-:W-:-:S13]  /*95b0*/  ISETP.NE.AND P0, PT, R0, 0x9, PT ;  /* 0x000000090000780c */ /* 0x000fda0003f05270 */
[----:B------:R-:W-:Y:S05]  /*95c0*/  @P0 BRA `(.L_x_5019) ;  /* 0x0000000400d00947 */ /* 0x000fea0003800000 */
[----:B------:R-:W-:-:S05]  /*95d0*/  IMAD.MOV.U32 R25, RZ, RZ, RZ ;  /* 0x000000ffff197224 */ /* 0x000fca00078e00ff */
[----:B--2---:R0:W-:Y:S01]  /*95e0*/  STG.E.64 desc[UR36][R8.64], R24 ;  /* 0x0000001808007986 */ /* 0x0041e2000c101b24 */
[----:B------:R-:W-:Y:S05]  /*95f0*/  BRA `(.L_x_5020) ;  /* 0x00000008009c7947 */ /* 0x000fea0003800000 */
.L_x_5026:
[----:B--2---:R-:W-:-:S04]  /*9600*/  F2FP.F16.F32.PACK_AB R3, RZ, R24 ;  /* 0x00000018ff03723e */ /* 0x004fc800000000ff */
[----:B------:R-:W-:-:S05]  /*9610*/  PRMT R3, R3, 0x5410, RZ ;  /* 0x0000541003037816 */ /* 0x000fca00000000ff */
[----:B------:R0:W-:Y:S01]  /*9620*/  STG.E desc[UR36][R8.64], R3 ;  /* 0x0000000308007986 */ /* 0x0001e2000c101924 */
[----:B------:R-:W-:Y:S05]  /*9630*/  BRA `(.L_x_5020) ;  /* 0x00000008008c7947 */ /* 0x000fea0003800000 */
.L_x_5025:
[----:B--2---:R-:W-:-:S06]  /*9640*/  FMUL.FTZ R4, R24, 1 ;  /* 0x3f80000018047820 */ /* 0x004fcc0000410000 */
[----:B------:R-:W0:Y:S02]  /*9650*/  F2F.F64.F32 R4, R4 ;  /* 0x0000000400047310 */ /* 0x000e240000201800 */
[----:B0-----:R0:W-:Y:S01]  /*9660*/  STG.E.64 desc[UR36][R8.64], R4 ;  /* 0x0000000408007986 */ /* 0x0011e2000c101b24 */
[----:B------:R-:W-:Y:S05]  /*9670*/  BRA `(.L_x_5020) ;  /* 0x00000008007c7947 */ /* 0x000fea0003800000 */
.L_x_5015:
        /* <DEDUP_REMOVED lines=13> */
.L_x_5030:
[----:B--2---:R-:W-:Y:S01]  /*9750*/  LOP3.LUT R5, R24, 0x7fffffff, RZ, 0xc0, !PT ;  /* 0x7fffffff18057812 */ /* 0x004fe200078ec0ff */
        /* <DEDUP_REMOVED lines=15> */
.L_x_5033:
[----:B------:R-:W-:-:S04]  /*9850*/  SHF.R.U32.HI R24, RZ, 0x18, R24 ;  /* 0x00000018ff187819 */ /* 0x000fc80000011618 */
[----:B------:R-:W-:-:S04]  /*9860*/  LOP3.LUT R3, R3, 0x80, R24, 0xf8, !PT ;  /* 0x0000008003037812 */ /* 0x000fc800078ef818 */
[----:B------:R-:W-:-:S07]  /*9870*/  PRMT R4, R3, 0x7610, R4 ;  /* 0x0000761003047816 */ /* 0x000fce0000000004 */
.L_x_5032:
[----:B------:R-:W-:Y:S05]  /*9880*/  BSYNC.RECONVERGENT B0 ;  /* 0x0000000000007941 */ /* 0x000fea0003800200 */
.L_x_5031:
[----:B------:R0:W-:Y:S01]  /*9890*/  STG.E.U8 desc[UR36][R8.64], R4 ;  /* 0x0000000408007986 */ /* 0x0001e2000c101124 */
[----:B------:R-:W-:Y:S05]  /*98a0*/  BRA `(.L_x_5020) ;  /* 0x0000000400f07947 */ /* 0x000fea0003800000 */
.L_x_5029:
        /* <DEDUP_REMOVED lines=16> */
.L_x_5036:
[----:B------:R-:W-:-:S04]  /*99b0*/  SHF.R.U32.HI R24, RZ, 0x18, R24 ;  /* 0x00000018ff187819 */ /* 0x000fc80000011618 */
[----:B------:R-:W-:-:S04]  /*99c0*/  LOP3.LUT R3, R3, 0x80, R24, 0xf8, !PT ;  /* 0x0000008003037812 */ /* 0x000fc800078ef818 */
[----:B------:R-:W-:-:S07]  /*99d0*/  PRMT R4, R3, 0x7610, R4 ;  /* 0x0000761003047816 */ /* 0x000fce0000000004 */
.L_x_5035:
[----:B------:R-:W-:Y:S05]  /*99e0*/  BSYNC.RECONVERGENT B0 ;  /* 0x0000000000007941 */ /* 0x000fea0003800200 */
.L_x_5034:
[----:B------:R0:W-:Y:S01]  /*99f0*/  STG.E.U8 desc[UR36][R8.64], R4 ;  /* 0x0000000408007986 */ /* 0x0001e2000c101124 */
[----:B------:R-:W-:Y:S05]  /*9a00*/  BRA `(.L_x_5020) ;  /* 0x0000000400987947 */ /* 0x000fea0003800000 */
.L_x_5028:
[----:B------:R-:W-:-:S13]  /*9a10*/  ISETP.NE.AND P0, PT, R0, 0x1c, PT ;  /* 0x0000001c0000780c */ /* 0x000fda0003f05270 */
[----:B------:R-:W-:Y:S05]  /*9a20*/  @!P0 BRA `(.L_x_5037) ;  /* 0x0000000000588947 */ /* 0x000fea0003800000 */
[----:B------:R-:W-:-:S13]  /*9a30*/  ISETP.NE.AND P0, PT, R0, 0x1d, PT ;  /* 0x0000001d0000780c */ /* 0x000fda0003f05270 */
[----:B------:R-:W-:Y:S05]  /*9a40*/  @!P0 BRA `(.L_x_5038) ;  /* 0x0000000000448947 */ /* 0x000fea0003800000 */
[----:B------:R-:W-:-:S13]  /*9a50*/  ISETP.NE.AND P0, PT, R0, 0x2c, PT ;  /* 0x0000002c0000780c */ /* 0x000fda0003f05270 */
[----:B------:R-:W-:Y:S05]  /*9a60*/  @P0 BRA `(.L_x_5019) ;  /* 0x0000000000a80947 */ /* 0x000fea0003800000 */
[----:B--2---:R-:W-:-:S04]  /*9a70*/  SHF.R.U32.HI R4, RZ, 0x17, R24 ;  /* 0x00000017ff047819 */ /* 0x004fc80000011618 */
        /* <DEDUP_REMOVED lines=14> */
.L_x_5038:
[----:B------:R-:W0:Y:S02]  /*9b60*/  F2I.U64.TRUNC R4, R25 ;  /* 0x0000001900047311 */ /* 0x000e24000020d800 */
[----:B0-----:R0:W-:Y:S01]  /*9b70*/  STG.E.64 desc[UR36][R8.64], R4 ;  /* 0x0000000408007986 */ /* 0x0011e2000c101b24 */
[----:B------:R-:W-:Y:S05]  /*9b80*/  BRA `(.L_x_5020) ;  /* 0x0000000400387947 */ /* 0x000fea0003800000 */
.L_x_5037:
[----:B------:R-:W0:Y:S02]  /*9b90*/  F2I.U32.TRUNC.NTZ R25, R25 ;  /* 0x0000001900197305 */ /* 0x000e24000020f000 */
[----:B0-----:R0:W-:Y:S01]  /*9ba0*/  STG.E desc[UR36][R8.64], R25 ;  /* 0x0000001908007986 */ /* 0x0011e2000c101924 */
[----:B------:R-:W-:Y:S05]  /*9bb0*/  BRA `(.L_x_5020) ;  /* 0x00000004002c7947 */ /* 0x000fea0003800000 */
.L_x_5027:
[----:B------:R-:W-:-:S13]  /*9bc0*/  ISETP.GT.AND P0, PT, R0, 0xe, PT ;  /* 0x0000000e0000780c */ /* 0x000fda0003f04270 */
[----:B------:R-:W-:Y:S05]  /*9bd0*/  @P0 BRA `(.L_x_5039) ;  /* 0x0000000000340947 */ /* 0x000fea0003800000 */
[----:B------:R-:W-:-:S13]  /*9be0*/  ISETP.NE.AND P0, PT, R0, 0xa, PT ;  /* 0x0000000a0000780c */ /* 0x000fda0003f05270 */
[----:B------:R-:W-:Y:S05]  /*9bf0*/  @!P0 BRA `(.L_x_5040) ;  /* 0x0000000000188947 */ /* 0x000fea0003800000 */
[----:B------:R-:W-:-:S13]  /*9c00*/  ISETP.NE.AND P0, PT, R0, 0xb, PT ;  /* 0x0000000b0000780c */ /* 0x000fda0003f05270 */
[----:B------:R-:W-:Y:S05]  /*9c10*/  @P0 BRA `(.L_x_5019) ;  /* 0x00000000003c0947 */ /* 0x000fea0003800000 */
[----:B--2---:R-:W-:-:S04]  /*9c20*/  FSETP.NEU.FTZ.AND P0, PT, R24, RZ, PT ;  /* 0x000000ff1800720b */ /* 0x004fc80003f1d000 */
[----:B------:R-:W-:-:S05]  /*9c30*/  SEL R3, RZ, 0x1, !P0 ;  /* 0x00000001ff037807 */ /* 0x000fca0004000000 */
[----:B------:R3:W-:Y:S01]  /*9c40*/  STG.E.U8 desc[UR36][R8.64], R3 ;  /* 0x0000000308007986 */ /* 0x0007e2000c101124 */
[----:B------:R-:W-:Y:S05]  /*9c50*/  BRA `(.L_x_5020) ;  /* 0x0000000400047947 */ /* 0x000fea0003800000 */
.L_x_5040:
[----:B--2---:R-:W-:Y:S01]  /*9c60*/  FMUL.FTZ R4, R24, 1 ;  /* 0x3f80000018047820 */ /* 0x004fe20000410000 */
[----:B------:R-:W-:-:S05]  /*9c70*/  CS2R R6, SRZ ;  /* 0x0000000000067805 */ /* 0x000fca000001ff00 */
[----:B------:R-:W0:Y:S02]  /*9c80*/  F2F.F64.F32 R4, R4 ;  /* 0x0000000400047310 */ /* 0x000e240000201800 */
[----:B0-----:R4:W-:Y:S01]  /*9c90*/  STG.E.128 desc[UR36][R8.64], R4 ;  /* 0x0000000408007986 */ /* 0x0019e2000c101d24 */
[----:B------:R-:W-:Y:S05]  /*9ca0*/  BRA `(.L_x_5020) ;  /* 0x0000000000f07947 */ /* 0x000fea0003800000 */
.L_x_5039:
[----:B------:R-:W-:-:S13]  /*9cb0*/  ISETP.NE.AND P0, PT, R0, 0xf, PT ;  /* 0x0000000f0000780c */ /* 0x000fda0003f05270 */
[----:B------:R-:W-:Y:S05]  /*9cc0*/  @!P0 BRA `(.L_x_5041) ;  /* 0x0000000000e08947 */ /* 0x000fea0003800000 */
[----:B------:R-:W-:-:S13]  /*9cd0*/  ISETP.NE.AND P0, PT, R0, 0x17, PT ;  /* 0x000000170000780c */ /* 0x000fda0003f05270 */
[----:B------:R-:W-:Y:S05]  /*9ce0*/  @!P0 BRA `(.L_x_5042) ;  /* 0x00000000008c8947 */ /* 0x000fea0003800000 */
[----:B------:R-:W-:-:S13]  /*9cf0*/  ISETP.NE.AND P0, PT, R0, 0x18, PT ;  /* 0x000000180000780c */ /* 0x000fda0003f05270 */
[----:B------:R-:W-:Y:S05]  /*9d00*/  @!P0 BRA `(.L_x_5043) ;  /* 0x0000000000448947 */ /* 0x000fea0003800000 */
.L_x_5019:
        /* <DEDUP_REMOVED lines=16> */
.L_x_5044:
[----:B------:R-:W-:Y:S05]  /*9e10*/  BRA `(.L_x_5020) ;  /* 0x0000000000947947 */ /* 0x000fea0003800000 */
.L_x_5043:
[----:B--2---:R-:W-:Y:S01]  /*9e20*/  LOP3.LUT R4, R24, 0x7fffffff, RZ, 0xc0, !PT ;  /* 0x7fffffff18047812 */ /* 0x004fe200078ec0ff */
        /* <DEDUP_REMOVED lines=11> */
.L_x_5046:
[----:B------:R-:W-:Y:S05]  /*9ee0*/  BSYNC.RECONVERGENT B0 ;  /* 0x0000000000007941 */ /* 0x000fea0003800200 */
.L_x_5045:
[----:B------:R-:W-:-:S05]  /*9ef0*/  LOP3.LUT R3, R0, 0x80, R5, 0xf8, !PT ;  /* 0x0000008000037812 */ /* 0x000fca00078ef805 */
[----:B------:R2:W-:Y:S01]  /*9f00*/  STG.E.U8 desc[UR36][R8.64], R3 ;  /* 0x0000000308007986 */ /* 0x0005e2000c101124 */
[----:B------:R-:W-:Y:S05]  /*9f10*/  BRA `(.L_x_5020) ;  /* 0x0000000000547947 */ /* 0x000fea0003800000 */
.L_x_5042:
[----:B--2---:R-:W-:Y:S01]  /*9f20*/  LOP3.LUT R4, R24, 0x7fffffff, RZ, 0xc0, !PT ;  /* 0x7fffffff18047812 */ /* 0x004fe200078ec0ff */
        /* <DEDUP_REMOVED lines=10> */
.L_x_5048:
[----:B------:R-:W-:Y:S01]  /*9fd0*/  IMAD.MOV.U32 R0, RZ, RZ, 0x7f ;  /* 0x0000007fff007424 */ /* 0x000fe200078e00ff */
[----:B------:R-:W-:-:S04]  /*9fe0*/  ISETP.GT.U32.AND P0, PT, R4, 0x7f800000, PT ;  /* 0x7f8000000400780c */ /* 0x000fc80003f04070 */
[----:B------:R-:W-:-:S09]  /*9ff0*/  SEL R0, R0, 0x7c, P0 ;  /* 0x0000007c00007807 */ /* 0x000fd20000000000 */
.L_x_5049:
[----:B------:R-:W-:Y:S05]  /*a000*/  BSYNC.RECONVERGENT B0 ;  /* 0x0000000000007941 */ /* 0x000fea0003800200 */
.L_x_5047:
[----:B------:R-:W-:-:S04]  /*a010*/  SHF.R.U32.HI R3, RZ, 0x18, R24 ;  /* 0x00000018ff037819 */ /* 0x000fc80000011618 */
[----:B------:R-:W-:-:S05]  /*a020*/  LOP3.LUT R3, R0, 0x80, R3, 0xf8, !PT ;  /* 0x0000008000037812 */ /* 0x000fca00078ef803 */
[----:B------:R1:W-:Y:S01]  /*a030*/  STG.E.U8 desc[UR36][R8.64], R3 ;  /* 0x0000000308007986 */ /* 0x0003e2000c101124 */
[----:B------:R-:W-:Y:S05]  /*a040*/  BRA `(.L_x_5020) ;  /* 0x0000000000087947 */ /* 0x000fea0003800000 */
.L_x_5041:
[----:B--2---:R-:W-:-:S05]  /*a050*/  F2FP.BF16.F32.PACK_AB R24, RZ, R24 ;  /* 0x00000018ff18723e */ /* 0x004fca00000010ff */
[----:B------:R0:W-:Y:S02]  /*a060*/  STG.E.U16 desc[UR36][R8.64], R24 ;  /* 0x0000001808007986 */ /* 0x0001e4000c101524 */
.L_x_5020:
[----:B------:R-:W-:-:S07]  /*a070*/  VIADD R27, R27, 0x80 ;  /* 0x000000801b1b7836 */ /* 0x000fce0000000000 */
.L_x_4979:
[----:B------:R-:W-:Y:S05]  /*a080*/  BSYNC.RECONVERGENT B6 ;  /* 0x0000000000067941 */ /* 0x000fea0003800200 */
.L_x_4978:
[----:B------:R-:W-:-:S13]  /*a090*/  ISETP.GE.AND P0, PT, R27, R19, PT ;  /* 0x000000131b00720c */ /* 0x000fda0003f06270 */
[----:B------:R-:W-:Y:S05]  /*a0a0*/  @P0 EXIT ;  /* 0x000000000000094d */ /* 0x000fea0003800000 */
[----:B01--4-:R-:W0:Y:S01]  /*a0b0*/  LDC.64 R4, c[0x0][0x388] ;  /* 0x0000e200ff047b82 */ /* 0x013e220000000a00 */
[----:B------:R-:W2:Y:S01]  /*a0c0*/  LDCU UR4, c[0x0][0x3b4] ;  /* 0x00007680ff0477ac */ /* 0x000ea20008000800 */
[----:B---3--:R-:W-:Y:S01]  /*a0d0*/  PRMT R0, R2, 0x9910, RZ ;  /* 0x0000991002007816 */ /* 0x008fe200000000ff */
[----:B------:R-:W-:-:S03]  /*a0e0*/  IMAD R16, R16, 0x200, R27 ;  /* 0x0000020010107824 */ /* 0x000fc600078e021b */
[----:B------:R-:W-:Y:S01]  /*a0f0*/  ISETP.GT.AND P1, PT, R0, 0x9, PT ;  /* 0x000000090000780c */ /* 0x000fe20003f24270 */
[----:B--2---:R-:W-:-:S05]  /*a100*/  IMAD R3, R16, UR4, RZ ;  /* 0x0000000410037c24 */ /* 0x004fca000f8e02ff */
        /* <DEDUP_REMOVED lines=12> */
[----:B0-----:R-:W-:Y:S01]  /*a1d0*/  STG.E.U8 desc[UR36][R4.64], R17 ;  /* 0x0000001104007986 */ /* 0x001fe2000c101124 */
[----:B------:R-:W-:Y:S05]  /*a1e0*/  EXIT ;  /* 0x000000000000794d */ /* 0x000fea0003800000 */
.L_x_5053:
[----:B------:R-:W0:Y:S02]  /*a1f0*/  F2I.S64.TRUNC R2, R17 ;  /* 0x0000001100027311 */ /* 0x000e24000020d900 */
[----:B0-----:R-:W-:Y:S01]  /*a200*/  STG.E.U8 desc[UR36][R4.64], R2 ;  /* 0x0000000204007986 */ /* 0x001fe2000c101124 */
[----:B------:R-:W-:Y:S05]  /*a210*/  EXIT ;  /* 0x000000000000794d */ /* 0x000fea0003800000 */
.L_x_5052:
[----:B------:R-:W-:-:S13]  /*a220*/  ISETP.NE.AND P0, PT, R0, 0x2, PT ;  /* 0x000000020000780c */ /* 0x000fda0003f05270 */
[----:B------:R-:W-:Y:S05]  /*a230*/  @!P0 BRA `(.L_x_5055) ;  /* 0x0000000000288947 */ /* 0x000fea0003800000 */
[----:B------:R-:W-:-:S13]  /*a240*/  ISETP.NE.AND P0, PT, R0, 0x3, PT ;  /* 0x000000030000780c */ /* 0x000fda0003f05270 */
[----:B------:R-:W-:Y:S05]  /*a250*/  @!P0 BRA `(.L_x_5056) ;  /* 0x0000000000148947 */ /* 0x000fea0003800000 */
[----:B------:R-:W-:-:S13]  /*a260*/  ISETP.NE.AND P0, PT, R0, 0x4, PT ;  /* 0x000000040000780c */ /* 0x000fda0003f05270 */
[----:B------:R-:W-:Y:S05]  /*a270*/  @P0 BRA `(.L_x_5054) ;  /* 0x0000000800380947 */ /* 0x000fea0003800000 */
[----:B------:R-:W0:Y:S02]  /*a280*/  F2I.S64.TRUNC R2, R17 ;  /* 0x0000001100027311 */ /* 0x000e24000020d900 */
[----:B0-----:R-:W-:Y:S01]  /*a290*/  STG.E.64 desc[UR36][R4.64], R2 ;  /* 0x0000000204007986 */ /* 0x001fe2000c101b24 */
[----:B------:R-:W-:Y:S05]  /*a2a0*/  EXIT ;  /* 0x000000000000794d */ /* 0x000fea0003800000 */
.L_x_5056:
[----:B------:R-:W0:Y:S02]  /*a2b0*/  F2I.TRUNC.NTZ R17, R17 ;  /* 0x0000001100117305 */ /* 0x000e24000020f100 */
[----:B0-----:R-:W-:Y:S01]  /*a2c0*/  STG.E desc[UR36][R4.64], R17 ;  /* 0x0000001104007986 */ /* 0x001fe2000c101924 */
[----:B------:R-:W-:Y:S05]  /*a2d0*/  EXIT ;  /* 0x000000000000794d */ /* 0x000fea0003800000 */
.L_x_5055:
[----:B------:R-:W0:Y:S02]  /*a2e0*/  F2I.TRUNC.NTZ R17, R17 ;  /* 0x0000001100117305 */ /* 0x000e24000020f100 */
[----:B0-----:R-:W-:Y:S01]  /*a2f0*/  STG.E.U16 desc[UR36][R4.64], R17 ;  /* 0x0000001104007986 */ /* 0x001fe2000c101524 */
[----:B------:R-:W-:Y:S05]  /*a300*/  EXIT ;  /* 0x000000000000794d */ /* 0x000fea0003800000 */
.L_x_5051:
[----:B------:R-:W-:-:S13]  /*a310*/  ISETP.GT.AND P0, PT, R0, 0x6, PT ;  /* 0x000000060000780c */ /* 0x000fda0003f04270 */
[----:B------:R-:W-:Y:S05]  /*a320*/  @P0 BRA `(.L_x_5057) ;  /* 0x0000000000240947 */ /* 0x000fea0003800000 */
[----:B------:R-:W-:-:S13]  /*a330*/  ISETP.NE.AND P0, PT, R0, 0x5, PT ;  /* 0x000000050000780c */ /* 0x000fda0003f05270 */
[----:B------:R-:W-:Y:S05]  /*a340*/  @!P0 BRA `(.L_x_5058) ;  /* 0x0000000000108947 */ /* 0x000fea0003800000 */
[----:B------:R-:W-:-:S13]  /*a350*/  ISETP.NE.AND P0, PT, R0, 0x6, PT ;  /* 0x000000060000780c */ /* 0x000fda0003f05270 */
[----:B------:R-:W-:Y:S05]  /*a360*/  @P0 BRA `(.L_x_5054) ;  /* 0x0000000400fc0947 */ /* 0x000fea0003800000 */
[----:B------:R-:W-:Y:S01]  /*a370*/  STG.E desc[UR36][R4.64], R18 ;  /* 0x0000001204007986 */ /* 0x000fe2000c101924 */
[----:B------:R-:W-:Y:S05]  /*a380*/  EXIT ;  /* 0x000000000000794d */ /* 0x000fea0003800000 */
.L_x_5058:
[----:B------:R-:W-:-:S05]  /*a390*/  F2FP.F16.F32.PACK_AB R18, RZ, R18 ;  /* 0x00000012ff12723e */ /* 0x000fca00000000ff */
[----:B------:R-:W-:Y:S01]  /*a3a0*/  STG.E.U16 desc[UR36][R4.64], R18 ;  /* 0x0000001204007986 */ /* 0x000fe2000c101524 */
[----:B------:R-:W-:Y:S05]  /*a3b0*/  EXIT ;  /* 0x000000000000794d */ /* 0x000fea0003800000 */
.L_x_5057:
[----:B------:R-:W-:-:S13]  /*a3c0*/  ISETP.NE.AND P0, PT, R0, 0x7, PT ;  /* 0x000000070000780c */ /* 0x000fda0003f05270 */
[----:B------:R-:W-:Y:S05]  /*a3d0*/  @!P0 BRA `(.L_x_5059) ;  /* 0x00000000002c8947 */ /* 0x000fea0003800000 */
[----:B------:R-:W-:-:S13]  /*a3e0*/  ISETP.NE.AND P0, PT, R0, 0x8, PT ;  /* 0x000000080000780c */ /* 0x000fda0003f05270 */
[----:B------:R-:W-:Y:S05]  /*a3f0*/  @!P0 BRA `(.L_x_5060) ;  /* 0x0000000000148947 */ /* 0x000fea0003800000 */
[----:B------:R-:W-:-:S13]  /*a400*/  ISETP.NE.AND P0, PT, R0, 0x9, PT ;  /* 0x000000090000780c */ /* 0x000fda0003f05270 */
[----:B------:R-:W-:Y:S05]  /*a410*/  @P0 BRA `(.L_x_5054) ;  /* 0x0000000400d00947 */ /* 0x000fea0003800000 */
[----:B------:R-:W-:-:S05]  /*a420*/  IMAD.MOV.U32 R19, RZ, RZ, RZ ;  /* 0x000000ffff137224 */ /* 0x000fca00078e00ff */
[----:B------:R-:W-:Y:S01]  /*a430*/  STG.E.64 desc[UR36][R4.64], R18 ;  /* 0x0000001204007986 */ /* 0x000fe2000c101b24 */
[----:B------:R-:W-:Y:S05]  /*a440*/  EXIT ;  /* 0x000000000000794d */ /* 0x000fea0003800000 */
.L_x_5060:
[----:B------:R-:W-:-:S04]  /*a450*/  F2FP.F16.F32.PACK_AB R3, RZ, R18 ;  /* 0x00000012ff03723e */ /* 0x000fc800000000ff */
[----:B------:R-:W-:-:S05]  /*a460*/  PRMT R3, R3, 0x5410, RZ ;  /* 0x0000541003037816 */ /* 0x000fca00000000ff */
[----:B------:R-:W-:Y:S01]  /*a470*/  STG.E desc[UR36][R4.64], R3 ;  /* 0x0000000304007986 */ /* 0x000fe2000c101924 */
[----:B------:R-:W-:Y:S05]  /*a480*/  EXIT ;  /* 0x000000000000794d */ /* 0x000fea0003800000 */
.L_x_5059:
[----:B------:R-:W-:-:S06]  /*a490*/  FMUL.FTZ R2, R18, 1 ;  /* 0x3f80000012027820 */ /* 0x000fcc0000410000 */
[----:B------:R-:W0:Y:S02]  /*a4a0*/  F2F.F64.F32 R2, R2 ;  /* 0x0000000200027310 */ /* 0x000e240000201800 */
[----:B0-----:R-:W-:Y:S01]  /*a4b0*/  STG.E.64 desc[UR36][R4.64], R2 ;  /* 0x0000000204007986 */ /* 0x001fe2000c101b24 */
[----:B------:R-:W-:Y:S05]  /*a4c0*/  EXIT ;  /* 0x000000000000794d */ /* 0x000fea0003800000 */
.L_x_5050:
        /* <DEDUP_REMOVED lines=11> */
[----:B0-----:R-:W-:Y:S01]  /*a580*/  STG.E.U16 desc[UR36][R4.64], R17 ;  /* 0x0000001104007986 */ /* 0x001fe2000c101524 */
[----:B------:R-:W-:Y:S05]  /*a590*/  EXIT ;  /* 0x000000000000794d */ /* 0x000fea0003800000 */
.L_x_5064:
        /* <DEDUP_REMOVED lines=16> */
.L_x_5067:
[----:B------:R-:W-:-:S04]  /*a6a0*/  SHF.R.U32.HI R18, RZ, 0x18, R18 ;  /* 0x00000018ff127819 */ /* 0x000fc80000011612 */
[----:B------:R-:W-:-:S04]  /*a6b0*/  LOP3.LUT R3, R3, 0x80, R18, 0xf8, !PT ;  /* 0x0000008003037812 */ /* 0x000fc800078ef812 */
[----:B------:R-:W-:-:S07]  /*a6c0*/  PRMT R2, R3, 0x7610, R2 ;  /* 0x0000761003027816 */ /* 0x000fce0000000002 */
.L_x_5066:
[----:B------:R-:W-:Y:S05]  /*a6d0*/  BSYNC.RECONVERGENT B0 ;  /* 0x0000000000007941 */ /* 0x000fea0003800200 */
.L_x_5065:
[----:B------:R-:W-:Y:S01]  /*a6e0*/  STG.E.U8 desc[UR36][R4.64], R2 ;  /* 0x0000000204007986 */ /* 0x000fe2000c101124 */
[----:B------:R-:W-:Y:S05]  /*a6f0*/  EXIT ;  /* 0x000000000000794d */ /* 0x000fea0003800000 */
.L_x_5063:
        /* <DEDUP_REMOVED lines=16> */
.L_x_5070:
[----:B------:R-:W-:-:S04]  /*a800*/  SHF.R.U32.HI R18, RZ, 0x18, R18 ;  /* 0x00000018ff127819 */ /* 0x000fc80000011612 */
[----:B------:R-:W-:-:S04]  /*a810*/  LOP3.LUT R3, R3, 0x80, R18, 0xf8, !PT ;  /* 0x0000008003037812 */ /* 0x000fc800078ef812 */
[----:B------:R-:W-:-:S07]  /*a820*/  PRMT R2, R3, 0x7610, R2 ;  /* 0x0000761003027816 */ /* 0x000fce0000000002 */
.L_x_5069:
[----:B------:R-:W-:Y:S05]  /*a830*/  BSYNC.RECONVERGENT B0 ;  /* 0x0000000000007941 */ /* 0x000fea0003800200 */
.L_x_5068:
[----:B------:R-:W-:Y:S01]  /*a840*/  STG.E.U8 desc[UR36][R4.64], R2 ;  /* 0x0000000204007986 */ /* 0x000fe2000c101124 */
[----:B------:R-:W-:Y:S05]  /*a850*/  EXIT ;  /* 0x000000000000794d */ /* 0x000fea0003800000 */
.L_x_5062:
        /* <DEDUP_REMOVED lines=21> */
.L_x_5072:
[----:B------:R-:W0:Y:S02]  /*a9b0*/  F2I.U64.TRUNC R2, R17 ;  /* 0x0000001100027311 */ /* 0x000e24000020d800 */
[----:B0-----:R-:W-:Y:S01]  /*a9c0*/  STG.E.64 desc[UR36][R4.64], R2 ;  /* 0x0000000204007986 */ /* 0x001fe2000c101b24 */
[----:B------:R-:W-:Y:S05]  /*a9d0*/  EXIT ;  /* 0x000000000000794d */ /* 0x000fea0003800000 */
.L_x_5071:
[----:B------:R-:W0:Y:S02]  /*a9e0*/  F2I.U32.TRUNC.NTZ R17, R17 ;  /* 0x0000001100117305 */ /* 0x000e24000020f000 */
[----:B0-----:R-:W-:Y:S01]  /*a9f0*/  STG.E desc[UR36][R4.64], R17 ;  /* 0x0000001104007986 */ /* 0x001fe2000c101924 */
[----:B------:R-:W-:Y:S05]  /*aa00*/  EXIT ;  /* 0x000000000000794d */ /* 0x000fea0003800000 */
.L_x_5061:
        /* <DEDUP_REMOVED lines=8> */
[----:B------:R-:W-:Y:S01]  /*aa90*/  STG.E.U8 desc[UR36][R4.64], R3 ;  /* 0x0000000304007986 */ /* 0x000fe2000c101124 */
[----:B------:R-:W-:Y:S05]  /*aaa0*/  EXIT ;  /* 0x000000000000794d */ /* 0x000fea0003800000 */
.L_x_5074:
[----:B------:R-:W-:Y:S01]  /*aab0*/  FMUL.FTZ R8, R18, 1 ;  /* 0x3f80000012087820 */ /* 0x000fe20000410000 */
[----:B------:R-:W-:-:S05]  /*aac0*/  CS2R R10, SRZ ;  /* 0x00000000000a7805 */ /* 0x000fca000001ff00 */
[----:B------:R-:W0:Y:S02]  /*aad0*/  F2F.F64.F32 R8, R8 ;  /* 0x0000000800087310 */ /* 0x000e240000201800 */
[----:B0-----:R-:W-:Y:S01]  /*aae0*/  STG.E.128 desc[UR36][R4.64], R8 ;  /* 0x0000000804007986 */ /* 0x001fe2000c101d24 */
[----:B------:R-:W-:Y:S05]  /*aaf0*/  EXIT ;  /* 0x000000000000794d */ /* 0x000fea0003800000 */
.L_x_5073:
[----:B------:R-:W-:-:S13]  /*ab00*/  ISETP.NE.AND P0, PT, R0, 0xf, PT ;  /* 0x0000000f0000780c */ /* 0x000fda0003f05270 */
[----:B------:R-:W-:Y:S05]  /*ab10*/  @!P0 BRA `(.L_x_5075) ;  /* 0x0000000000e08947 */ /* 0x000fea0003800000 */
[----:B------:R-:W-:-:S13]  /*ab20*/  ISETP.NE.AND P0, PT, R0, 0x17, PT ;  /* 0x000000170000780c */ /* 0x000fda0003f05270 */
[----:B------:R-:W-:Y:S05]  /*ab30*/  @!P0 BRA `(.L_x_5076) ;  /* 0x00000000008c8947 */ /* 0x000fea0003800000 */
[----:B------:R-:W-:-:S13]  /*ab40*/  ISETP.NE.AND P0, PT, R0, 0x18, PT ;  /* 0x000000180000780c */ /* 0x000fda0003f05270 */
[----:B------:R-:W-:Y:S05]  /*ab50*/  @!P0 BRA `(.L_x_5077) ;  /* 0x0000000000448947 */ /* 0x000fea0003800000 */
.L_x_5054:
        /* <DEDUP_REMOVED lines=16> */
.L_x_5078:
[----:B------:R-:W-:Y:S05]  /*ac60*/  EXIT ;  /* 0x000000000000794d */ /* 0x000fea0003800000 */
.L_x_5077:
        /* <DEDUP_REMOVED lines=12> */
.L_x_5080:
[----:B------:R-:W-:Y:S05]  /*ad30*/  BSYNC.RECONVERGENT B0 ;  /* 0x0000000000007941 */ /* 0x000fea0003800200 */
.L_x_5079:
[----:B------:R-:W-:-:S05]  /*ad40*/  LOP3.LUT R3, R0, 0x80, R7, 0xf8, !PT ;  /* 0x0000008000037812 */ /* 0x000fca00078ef807 */
[----:B------:R-:W-:Y:S01]  /*ad50*/  STG.E.U8 desc[UR36][R4.64], R3 ;  /* 0x0000000304007986 */ /* 0x000fe2000c101124 */
[----:B------:R-:W-:Y:S05]  /*ad60*/  EXIT ;  /* 0x000000000000794d */ /* 0x000fea0003800000 */
.L_x_5076:
        /* <DEDUP_REMOVED lines=11> */
.L_x_5082:
[----:B------:R-:W-:Y:S01]  /*ae20*/  IMAD.MOV.U32 R0, RZ, RZ, 0x7f ;  /* 0x0000007fff007424 */ /* 0x000fe200078e00ff */
[----:B------:R-:W-:-:S04]  /*ae30*/  ISETP.GT.U32.AND P0, PT, R2, 0x7f800000, PT ;  /* 0x7f8000000200780c */ /* 0x000fc80003f04070 */
[----:B------:R-:W-:-:S09]  /*ae40*/  SEL R0, R0, 0x7c, P0 ;  /* 0x0000007c00007807 */ /* 0x000fd20000000000 */
.L_x_5083:
[----:B------:R-:W-:Y:S05]  /*ae50*/  BSYNC.RECONVERGENT B0 ;  /* 0x0000000000007941 */ /* 0x000fea0003800200 */
.L_x_5081:
[----:B------:R-:W-:-:S04]  /*ae60*/  SHF.R.U32.HI R3, RZ, 0x18, R18 ;  /* 0x00000018ff037819 */ /* 0x000fc80000011612 */
[----:B------:R-:W-:-:S05]  /*ae70*/  LOP3.LUT R3, R0, 0x80, R3, 0xf8, !PT ;  /* 0x0000008000037812 */ /* 0x000fca00078ef803 */
[----:B------:R-:W-:Y:S01]  /*ae80*/  STG.E.U8 desc[UR36][R4.64], R3 ;  /* 0x0000000304007986 */ /* 0x000fe2000c101124 */
[----:B------:R-:W-:Y:S05]  /*ae90*/  EXIT ;  /* 0x000000000000794d */ /* 0x000fea0003800000 */
.L_x_5075:
[----:B------:R-:W-:-:S05]  /*aea0*/  F2FP.BF16.F32.PACK_AB R18, RZ, R18 ;  /* 0x00000012ff12723e */ /* 0x000fca00000010ff */
[----:B------:R-:W-:Y:S01]  /*aeb0*/  STG.E.U16 desc[UR36][R4.64], R18 ;  /* 0x0000001204007986 */ /* 0x000fe2000c101524 */
[----:B------:R-:W-:Y:S05]  /*aec0*/  EXIT ;  /* 0x000000000000794d */ /* 0x000fea0003800000 */
.L_x_5084:
        /* <DEDUP_REMOVED lines=11> */
.L_x_23156:


//--------------------- .text._ZN2at6native18elementwise_kernelILi128ELi2EZNS0_22gpu_kernel_impl_nocastINS0_13BinaryFunctorIfffZZZNS0_15binary_internal21div_trunc_kernel_cudaERNS_18TensorIteratorBaseEENKUlvE1_clEvENKUlvE0_clEvEUlffE_EEEEvS6_RKT_EUliE_EEviT1_ --------------------------
	.section	.text._ZN2at6native18elementwise_kernelILi128ELi2EZNS0_22gpu_kernel_impl_nocastINS0_13BinaryFunctorIfffZZZNS0_15binary_internal21div_trunc_kernel_cudaERNS_18TensorIteratorBaseEENKUlvE1_clEvENKUlvE0_clEvEUlffE_EEEEvS6_RKT_EUliE_EEviT1_,"ax",@progbits
	.align	128
        .global         _ZN2at6native18elementwise_kernelILi128ELi2EZNS0_22gpu_kernel_impl_nocastINS0_13BinaryFunctorIfffZZZNS0_15binary_internal21div_trunc_kernel_cudaERNS_18TensorIteratorBaseEENKUlvE1_clEvENKUlvE0_clEvEUlffE_EEEEvS6_RKT_EUliE_EEviT1_
        .type           _ZN2at6native18elementwise_kernelILi128ELi2EZNS0_22gpu_kernel_impl_nocastINS0_13BinaryFunctorIfffZZZNS0_15binary_internal21div_trunc_kernel_cudaERNS_18TensorIteratorBaseEENKUlvE1_clEvENKUlvE0_clEvEUlffE_EEEEvS6_RKT_EUliE_EEviT1_,@function
        .size           _ZN2at6native18elementwise_kernelILi128ELi2EZNS0_22gpu_kernel_impl_nocastINS0_13BinaryFunctorIfffZZZNS0_15binary_internal21div_trunc_kernel_cudaERNS_18TensorIteratorBaseEENKUlvE1_clEvENKUlvE0_clEvEUlffE_EEEEvS6_RKT_EUliE_EEviT1_,(.L_x_23157 - _ZN2at6native18elementwise_kernelILi128ELi2EZNS0_22gpu_kernel_impl_nocastINS0_13BinaryFunctorIfffZZZNS0_15binary_internal21div_trunc_kernel_cudaERNS_18TensorIteratorBaseEENKUlvE1_clEvENKUlvE0_clEvEUlffE_EEEEvS6_RKT_EUliE_EEviT1_)
        .other          _ZN2at6native18elementwise_kernelILi128ELi2EZNS0_22gpu_kernel_impl_nocastINS0_13BinaryFunctorIfffZZZNS0_15binary_internal21div_trunc_kernel_cudaERNS_18TensorIteratorBaseEENKUlvE1_clEvENKUlvE0_clEvEUlffE_EEEEvS6_RKT_EUliE_EEviT1_,@"STO_CUDA_ENTRY STV_DEFAULT"
_ZN2at6native18elementwise_kernelILi128ELi2EZNS0_22gpu_kernel_impl_nocastINS0_13BinaryFunctorIfffZZZNS0_15binary_internal21div_trunc_kernel_cudaERNS_18TensorIteratorBaseEENKUlvE1_clEvENKUlvE0_clEvEUlffE_EEEEvS6_RKT_EUliE_EEviT1_:
.text._ZN2at6native18elementwise_kernelILi128ELi2EZNS0_22gpu_kernel_impl_nocastINS0_13BinaryFunctorIfffZZZNS0_15binary_internal21div_trunc_kernel_cudaERNS_18TensorIteratorBaseEENKUlvE1_clEvENKUlvE0_clEvEUlffE_EEEEvS6_RKT_EUliE_EEviT1_:
        /* <DEDUP_REMOVED lines=10> */
[----:B------:R-:W-:Y:S01]  /*00a0*/  BSSY.RECONVERGENT B0, `(.L_x_5086) ;  /* 0x000000d000007945 */ /* 0x000fe20003800200 */
[----:B0-----:R-:W-:-:S13]  /*00b0*/  ISETP.GE.AND P0, PT, R3, UR4, PT ;  /* 0x0000000403007c0c */ /* 0x001fda000bf06270 */
[----:B------:R-:W-:Y:S05]  /*00c0*/  @P0 BRA `(.L_x_5087) ;  /* 0x0000000000280947 */ /* 0x000fea0003800000 */
[----:B------:R-:W0:Y:S08]  /*00d0*/  LDC.64 R6, c[0x0][0x5f8] ;  /* 0x00017e00ff067b82 */ /* 0x000e300000000a00 */
[----:B------:R-:W1:Y:S01]  /*00e0*/  LDC.64 R4, c[0x0][0x5f0] ;  /* 0x00017c00ff047b82 */ /* 0x000e620000000a00 */
[----:B0-----:R-:W2:Y:S04]  /*00f0*/  LDG.E R6, desc[UR6][R6.64] ;  /* 0x0000000606067981 */ /* 0x001ea8000c1e1900 */
[----:B-1----:R-:W3:Y:S03]  /*0100*/  LDG.E R4, desc[UR6][R4.64] ;  /* 0x0000000604047981 */ /* 0x002ee6000c1e1900 */
[----:B------:R-:W0:Y:S01]  /*0110*/  LDC.64 R8, c[0x0][0x5e8] ;  /* 0x00017a00ff087b82 */ /* 0x000e220000000a00 */
[----:B------:R-:W-:Y:S01]  /*0120*/  IADD3 R3, PT, PT, R3, 0x80, RZ ;  /* 0x0000008003037810 */ /* 0x000fe20007ffe0ff */
[----:B--2---:R-:W3:Y:S02]  /*0130*/  MUFU.RCP R11, R6 ;  /* 0x00000006000b7308 */ /* 0x004ee40000001000 */
[----:B---3--:R-:W-:-:S06]  /*0140*/  FMUL.FTZ R0, R4, R11 ;  /* 0x0000000b04007220 */ /* 0x008fcc0000410000 */
[----:B------:R-:W0:Y:S02]  /*0150*/  FRND.TRUNC R11, R0 ;  /* 0x00000000000b7307 */ /* 0x000e24000020d000 */
[----:B0-----:R0:W-:Y:S02]  /*0160*/  STG.E desc[UR6][R8.64], R11 ;  /* 0x0000000b08007986 */ /* 0x0011e4000c101906 */
.L_x_5087:
[----:B------:R-:W-:Y:S05]  /*0170*/  BSYNC.RECONVERGENT B0 ;  /* 0x0000000000007941 */ /* 0x000fea0003800200 */
.L_x_5086:
[----:B------:R-:W-:-:S13]  /*0180*/  ISETP.GE.AND P0, PT, R3, UR4, PT ;  /* 0x0000000403007c0c */ /* 0x000fda000bf06270 */
[----:B------:R-:W-:Y:S05]  /*0190*/  @P0 EXIT ;  /* 0x000000000000094d */ /* 0x000fea0003800000 */
[----:B------:R-:W1:Y:S08]  /*01a0*/  LDC.64 R4, c[0x0][0x5f8] ;  /* 0x00017e00ff047b82 */ /* 0x000e700000000a00 */
[----:B------:R-:W2:Y:S01]  /*01b0*/  LDC.64 R2, c[0x0][0x5f0] ;  /* 0x00017c00ff027b82 */ /* 0x000ea20000000a00 */
[----:B-1----:R-:W0:Y:S04]  /*01c0*/  LDG.E R4, desc[UR6][R4.64] ;  /* 0x0000000604047981 */ /* 0x002e28000c1e1900 */
[----:B--2---:R-:W2:Y:S03]  /*01d0*/  LDG.E R2, desc[UR6][R2.64] ;  /* 0x0000000602027981 */ /* 0x004ea6000c1e1900 */
[----:B------:R-:W1:Y:S01]  /*01e0*/  LDC.64 R6, c[0x0][0x5e8] ;  /* 0x00017a00ff067b82 */ /* 0x000e620000000a00 */
[----:B0-----:R-:W2:Y:S02]  /*01f0*/  MUFU.RCP R9, R4 ;  /* 0x0000000400097308 */ /* 0x001ea40000001000 */
[----:B--2---:R-:W-:-:S06]  /*0200*/  FMUL.FTZ R0, R2, R9 ;  /* 0x0000000902007220 */ /* 0x004fcc0000410000 */
[----:B------:R-:W1:Y:S02]  /*0210*/  FRND.TRUNC R9, R0 ;  /* 0x0000000000097307 */ /* 0x000e64000020d000 */
[----:B-1----:R-:W-:Y:S01]  /*0220*/  STG.E desc[UR6][R6.64], R9 ;  /* 0x0000000906007986 */ /* 0x002fe2000c101906 */
[----:B------:R-:W-:Y:S05]  /*0230*/  EXIT ;  /* 0x000000000000794d */ /* 0x000fea0003800000 */
.L_x_5085:
[----:B------:R-:W0:Y:S01]  /*0240*/  LDCU UR4, c[0x0][0x380] ;  /* 0x00007000ff0477ac */ /* 0x000e220008000800 */
[----:B------:R-:W-:Y:S01]  /*0250*/  IADD3 R2, PT, PT, R2, -0x1, RZ ;  /* 0xffffffff02027810 */ /* 0x000fe20007ffe0ff */
[----:B------:R-:W-:Y:S03]  /*0260*/  BSSY.RECONVERGENT B0, `(.L_x_5088) ;  /* 0x0000170000007945 */ /* 0x000fe60003800200 */
        /* <DEDUP_REMOVED lines=352> */
.L_x_5090:
[----:B------:R-:W0:Y:S02]  /*1870*/  LDCU.128 UR8, c[0x0][0x5f0] ;  /* 0x0000be00ff0877ac */ /* 0x000e240008000c00 */
[----:B0-----:R-:W-:-:S04]  /*1880*/  IADD3 R8, P0, PT, R6, UR10, RZ ;  /* 0x0000000a06087c10 */ /* 0x001fc8000ff1e0ff */
[----:B------:R-:W-:-:S05]  /*1890*/  IADD3.X R9, PT, PT, RZ, UR11, RZ, P0, !PT ;  /* 0x0000000bff097c10 */ /* 0x000fca00087fe4ff */
[----:B------:R-:W2:Y:S01]  /*18a0*/  LDG.E R8, desc[UR6][R8.64] ;  /* 0x0000000608087981 */ /* 0x000ea2000c1e1900 */
[----:B------:R-:W-:-:S04]  /*18b0*/  IADD3 R6, P0, PT, R4, UR8, RZ ;  /* 0x0000000804067c10 */ /* 0x000fc8000ff1e0ff */
[----:B------:R-:W-:Y:S01]  /*18c0*/  IADD3.X R7, PT, PT, RZ, UR9, RZ, P0, !PT ;  /* 0x00000009ff077c10 */ /* 0x000fe200087fe4ff */
[----:B------:R-:W0:Y:S04]  /*18d0*/  LDCU.64 UR8, c[0x0][0x5e8] ;  /* 0x0000bd00ff0877ac */ /* 0x000e280008000a00 */
[----:B------:R-:W3:Y:S01]  /*18e0*/  LDG.E R6, desc[UR6][R6.64] ;  /* 0x0000000606067981 */ /* 0x000ee2000c1e1900 */
[----:B------:R-:W-:Y:S02]  /*18f0*/  IADD3 R3, PT, PT, R3, 0x80, RZ ;  /* 0x0000008003037810 */ /* 0x000fe40007ffe0ff */
[----:B0-----:R-:W-:-:S04]  /*1900*/  IADD3 R4, P0, PT, R5, UR8, RZ ;  /* 0x0000000805047c10 */ /* 0x001fc8000ff1e0ff */
[----:B------:R-:W-:Y:S01]  /*1910*/  IADD3.X R5, PT, PT, RZ, UR9, RZ, P0, !PT ;  /* 0x00000009ff057c10 */ /* 0x000fe200087fe4ff */
[----:B--2---:R-:W3:Y:S02]  /*1920*/  MUFU.RCP R11, R8 ;  /* 0x00000008000b7308 */ /* 0x004ee40000001000 */
[----:B---3--:R-:W-:-:S06]  /*1930*/  FMUL.FTZ R10, R6, R11 ;  /* 0x0000000b060a7220 */ /* 0x008fcc0000410000 */
[----:B------:R-:W0:Y:S02]  /*1940*/  FRND.TRUNC R11, R10 ;  /* 0x0000000a000b7307 */ /* 0x000e24000020d000 */
[----:B0-----:R0:W-:Y:S02]  /*1950*/  STG.E desc[UR6][R4.64], R11 ;  /* 0x0000000b04007986 */ /* 0x0011e4000c101906 */
.L_x_5089:
[----:B------:R-:W-:Y:S05]  /*1960*/  BSYNC.RECONVERGENT B0 ;  /* 0x0000000000007941 */ /* 0x000fea0003800200 */
.L_x_5088:
[----:B------:R-:W-:-:S13]  /*1970*/  ISETP.GE.AND P0, PT, R3, UR4, PT ;  /* 0x0000000403007c0c */ /* 0x000fda000bf06270 */
[----:B------:R-:W-:Y:S05]  /*1980*/  @P0 EXIT ;  /* 0x000000000000094d */ /* 0x000fea0003800000 */
        /* <DEDUP_REMOVED lines=348> */
.L_x_5091:
[----:B------:R-:W0:Y:S01]  /*2f50*/  LDCU.128 UR8, c[0x0][0x5f0] ;  /* 0x0000be00ff0877ac */ /* 0x000e220008000c00 */
[----:B------:R-:W1:Y:S01]  /*2f60*/  LDCU.64 UR4, c[0x0][0x5e8] ;  /* 0x0000bd00ff0477ac */ /* 0x000e620008000a00 */
[----:B0-----:R-:W-:-:S04]  /*2f70*/  IADD3 R6, P0, PT, R4, UR10, RZ ;  /* 0x0000000a04067c10 */ /* 0x001fc8000ff1e0ff */
[----:B------:R-:W-:-:S05]  /*2f80*/  IADD3.X R7, PT, PT, RZ, UR11, RZ, P0, !PT ;  /* 0x0000000bff077c10 */ /* 0x000fca00087fe4ff */
[----:B------:R-:W2:Y:S01]  /*2f90*/  LDG.E R6, desc[UR6][R6.64] ;  /* 0x0000000606067981 */ /* 0x000ea2000c1e1900 */
[----:B------:R-:W-:-:S04]  /*2fa0*/  IADD3 R4, P0, PT, R2, UR8, RZ ;  /* 0x0000000802047c10 */ /* 0x000fc8000ff1e0ff */
[----:B------:R-:W-:-:S05]  /*2fb0*/  IADD3.X R5, PT, PT, RZ, UR9, RZ, P0, !PT ;  /* 0x00000009ff057c10 */ /* 0x000fca00087fe4ff */
[----:B------:R-:W3:Y:S01]  /*2fc0*/  LDG.E R4, desc[UR6][R4.64] ;  /* 0x0000000604047981 */ /* 0x000ee2000c1e1900 */
[----:B-1----:R-:W-:-:S04]  /*2fd0*/  IADD3 R2, P0, PT, R3, UR4, RZ ;  /* 0x0000000403027c10 */ /* 0x002fc8000ff1e0ff */
[----:B------:R-:W-:Y:S01]  /*2fe0*/  IADD3.X R3, PT, PT, RZ, UR5, RZ, P0, !PT ;  /* 0x00000005ff037c10 */ /* 0x000fe200087fe4ff */
[----:B--2---:R-:W3:Y:S02]  /*2ff0*/  MUFU.RCP R9, R6 ;  /* 0x0000000600097308 */ /* 0x004ee40000001000 */
[----:B---3--:R-:W-:-:S06]  /*3000*/  FMUL.FTZ R0, R4, R9 ;  /* 0x0000000904007220 */ /* 0x008fcc0000410000 */
[----:B------:R-:W0:Y:S02]  /*3010*/  FRND.TRUNC R9, R0 ;  /* 0x0000000000097307 */ /* 0x000e24000020d000 */
[----:B0-----:R-:W-:Y:S01]  /*3020*/  STG.E desc[UR6][R2.64], R9 ;  /* 0x0000000902007986 */ /* 0x001fe2000c101906 */
[----:B------:R-:W-:Y:S05]  /*3030*/  EXIT ;  /* 0x000000000000794d */ /* 0x000fea0003800000 */
.L_x_5092:
        /* <DEDUP_REMOVED lines=12> */
.L_x_23157:


//--------------------- .text._ZN2at6native27unrolled_elementwise_kernelINS0_13BinaryFunctorIfffZZZNS0_15binary_internal21div_trunc_kernel_cudaERNS_18TensorIteratorBaseEENKUlvE1_clEvENKUlvE0_clEvEUlffE_EESt5arrayIPcLm3EELi4E23TrivialOffsetCalculatorILi2EjESD_ILi1EjENS0_6memory15LoadWithoutCastENSG_16StoreWithoutCastEEEviT_T0_T2_T3_T4_T5_ --------------------------
	.section	.text._ZN2at6native27unrolled_elementwise_kernelINS0_13BinaryFunctorIfffZZZNS0_15binary_internal21div_trunc_kernel_cudaERNS_18TensorIteratorBaseEENKUlvE1_clEvENKUlvE0_clEvEUlffE_EESt5arrayIPcLm3EELi4E23TrivialOffsetCalculatorILi2EjESD_ILi1EjENS0_6memory15LoadWithoutCastENSG_16StoreWithoutCastEEEviT_T0_T2_T3_T4_T5_,"ax",@progbits
	.align	128
        .global         _ZN2at6native27unrolled_elementwise_kernelINS0_13BinaryFunctorIfffZZZNS0_15binary_internal21div_trunc_kernel_cudaERNS_18TensorIteratorBaseEENKUlvE1_clEvENKUlvE0_clEvEUlffE_EESt5arrayIPcLm3EELi4E23TrivialOffsetCalculatorILi2EjESD_ILi1EjENS0_6memory15LoadWithoutCastENSG_16StoreWithoutCastEEEviT_T0_T2_T3_T4_T5_
        .type           _ZN2at6native27unrolled_elementwise_kernelINS0_13BinaryFunctorIfffZZZNS0_15binary_internal21div_trunc_kernel_cudaERNS_18TensorIteratorBaseEENKUlvE1_clEvENKUlvE0_clEvEUlffE_EESt5arrayIPcLm3EELi4E23TrivialOffsetCalculatorILi2EjESD_ILi1EjENS0_6memory15LoadWithoutCastENSG_16StoreWithoutCastEEEviT_T0_T2_T3_T4_T5_,@function
        .size           _ZN2at6native27unrolled_elementwise_kernelINS0_13BinaryFunctorIfffZZZNS0_15binary_internal21div_trunc_kernel_cudaERNS_18TensorIteratorBaseEENKUlvE1_clEvENKUlvE0_clEvEUlffE_EESt5arrayIPcLm3EELi4E23TrivialOffsetCalculatorILi2EjESD_ILi1EjENS0_6memory15LoadWithoutCastENSG_16StoreWithoutCastEEEviT_T0_T2_T3_T4_T5_,(.L_x_23158 - _ZN2at6native27unrolled_elementwise_kernelINS0_13BinaryFunctorIfffZZZNS0_15binary_internal21div_trunc_kernel_cudaERNS_18TensorIteratorBaseEENKUlvE1_clEvENKUlvE0_clEvEUlffE_EESt5arrayIPcLm3EELi4E23TrivialOffsetCalculatorILi2EjESD_ILi1EjENS0_6memory15LoadWithoutCastENSG_16StoreWithoutCastEEEviT_T0_T2_T3_T4_T5_)
        .other          _ZN2at6native27unrolled_elementwise_kernelINS0_13BinaryFunctorIfffZZZNS0_15binary_internal21div_trunc_kernel_cudaERNS_18TensorIteratorBaseEENKUlvE1_clEvENKUlvE0_clEvEUlffE_EESt5arrayIPcLm3EELi4E23TrivialOffsetCalculatorILi2EjESD_ILi1EjENS0_6memory15LoadWithoutCastENSG_16StoreWithoutCastEEEviT_T0_T2_T3_T4_T5_,@"STO_CUDA_ENTRY STV_DEFAULT"
_ZN2at6native27unrolled_elementwise_kernelINS0_13BinaryFunctorIfffZZZNS0_15binary_internal21div_trunc_kernel_cudaERNS_18TensorIteratorBaseEENKUlvE1_clEvENKUlvE0_clEvEUlffE_EESt5arrayIPcLm3EELi4E23TrivialOffsetCalculatorILi2EjESD_ILi1EjENS0_6memory15LoadWithoutCastENSG_16StoreWithoutCastEEEviT_T0_T2_T3_T4_T5_:
.text._ZN2at6native27unrolled_elementwise_kernelINS0_13BinaryFunctorIfffZZZNS0_15binary_internal21div_trunc_kernel_cudaERNS_18TensorIteratorBaseEENKUlvE1_clEvENKUlvE0_clEvEUlffE_EESt5arrayIPcLm3EELi4E23TrivialOffsetCalculatorILi2EjESD_ILi1EjENS0_6memory15LoadWithoutCastENSG_16StoreWithoutCastEEEviT_T0_T2_T3_T4_T5_:
[----:B------:R-:W-:Y:S01]  /*0000*/  LDC R1, c[0x0][0x37c] ;  /* 0x0000df00ff017b82 */ /* 0x000fe20000000800 */
[----:B------:R-:W0:Y:S07]  /*0010*/  S2R R0, SR_CTAID.X ;  /* 0x0000000000007919 */ /* 0x000e2e0000002500 */
[----:B------:R-:W0:Y:S01]  /*0020*/  LDC R3, c[0x0][0x380] ;  /* 0x0000e000ff037b82 */ /* 0x000e220000000800 */
[----:B------:R-:W1:Y:S01]  /*0030*/  LDCU.64 UR4, c[0x0][0x358] ;  /* 0x00006b00ff0477ac */ /* 0x000e620008000a00 */
[----:B------:R-:W-:Y:S01]  /*0040*/  IMAD.MOV.U32 R20, RZ, RZ, RZ ;  /* 0x000000ffff147224 */ /* 0x000fe200078e00ff */
[----:B------:R-:W2:Y:S05]  /*0050*/  S2R R19, SR_TID.X ;  /* 0x0000000000137919 */ /* 0x000eaa0000002100 */
[----:B------:R-:W3:Y:S08]  /*0060*/  LDC.64 R10, c[0x0][0x398] ;  /* 0x0000e600ff0a7b82 */ /* 0x000ef00000000a00 */
[----:B------:R-:W4:Y:S08]  /*0070*/  LDC.64 R8, c[0x0][0x398] ;  /* 0x0000e600ff087b82 */ /* 0x000f300000000a00 */
[----:B------:R-:W4:Y:S01]  /*0080*/  LDC.64 R4, c[0x0][0x390] ;  /* 0x0000e400ff047b82 */ /* 0x000f220000000a00 */
[----:B0-----:R-:W-:-:S07]  /*0090*/  IMAD R14, R0, -0x200, R3 ;  /* 0xfffffe00000e7824 */ /* 0x001fce00078e0203 */
[----:B------:R-:W0:Y:S01]  /*00a0*/  LDC.64 R6, c[0x0][0x398] ;  /* 0x0000e600ff067b82 */ /* 0x000e220000000a00 */
[----:B--2---:R-:W-:Y:S02]  /*00b0*/  MOV R15, R19 ;  /* 0x00000013000f7202 */ /* 0x004fe40000000f00 */
[----:B------:R-:W-:Y:S02]  /*00c0*/  ISETP.GE.AND P0, PT, R19, R14, PT ;  /* 0x0000000e1300720c */ /* 0x000fe40003f06270 */
[----:B------:R-:W-:-:S03]  /*00d0*/  MOV R24, RZ ;  /* 0x000000ff00187202 */ /* 0x000fc60000000f00 */
[----:B------:R-:W2:Y:S08]  /*00e0*/  LDC.64 R2, c[0x0][0x390] ;  /* 0x0000e400ff027b82 */ /* 0x000eb00000000a00 */
[----:B------:R-:W-:Y:S01]  /*00f0*/  @!P0 VIADD R19, R15, 0x80 ;  /* 0x000000800f138836 */ /* 0x000fe20000000000 */
[----:B------:R-:W-:-:S04]  /*0100*/  @!P0 LEA R23, R0, R15, 0x9 ;  /* 0x0000000f00178211 */ /* 0x000fc800078e48ff */
[----:B------:R-:W-:Y:S01]  /*0110*/  ISETP.GE.AND P1, PT, R19, R14, PT ;  /* 0x0000000e1300720c */ /* 0x000fe20003f26270 */
[----:B---3--:R-:W-:-:S05]  /*0120*/  @!P0 IMAD.WIDE.U32 R10, R23, 0x4, R10 ;  /* 0x00000004170a8825 */ /* 0x008fca00078e000a */
[----:B-1----:R1:W3:Y:S07]  /*0130*/  @!P0 LDG.E R20, desc[UR4][R10.64] ;  /* 0x000000040a148981 */ /* 0x0022ee000c1e1900 */
[----:B------:R-:W-:Y:S01]  /*0140*/  @!P1 LEA R21, R0, R19, 0x9 ;  /* 0x0000001300159211 */ /* 0x000fe200078e48ff */
[----:B------:R-:W-:Y:S02]  /*0150*/  @!P1 VIADD R19, R19, 0x80 ;  /* 0x0000008013139836 */ /* 0x000fe40000000000 */
[----:B----4-:R-:W-:-:S04]  /*0160*/  @!P0 IMAD.WIDE.U32 R4, R23, 0x4, R4 ;  /* 0x0000000417048825 */ /* 0x010fc800078e0004 */
[----:B------:R-:W-:Y:S01]  /*0170*/  HFMA2 R22, -RZ, RZ, 0, 0 ;  /* 0x00000000ff167431 */ /* 0x000fe200000001ff */
[----:B-1----:R-:W1:Y:S01]  /*0180*/  LDC.64 R10, c[0x0][0x398] ;  /* 0x0000e600ff0a7b82 */ /* 0x002e620000000a00 */
[----:B------:R-:W-:Y:S01]  /*0190*/  ISETP.GE.AND P2, PT, R19, R14, PT ;  /* 0x0000000e1300720c */ /* 0x000fe20003f46270 */
[----:B------:R-:W-:-:S04]  /*01a0*/  @!P1 IMAD.WIDE.U32 R12, R21, 0x4, R8 ;  /* 0x00000004150c9825 */ /* 0x000fc800078e0008 */
[----:B------:R-:W-:Y:S02]  /*01b0*/  IMAD.MOV.U32 R23, RZ, RZ, RZ ;  /* 0x000000ffff177224 */ /* 0x000fe400078e00ff */
[----:B------:R-:W4:Y:S01]  /*01c0*/  LDC.64 R8, c[0x0][0x390] ;  /* 0x0000e400ff087b82 */ /* 0x000f220000000a00 */
[----:B------:R2:W3:Y:S04]  /*01d0*/  @!P1 LDG.E R22, desc[UR4][R12.64] ;  /* 0x000000040c169981 */ /* 0x0004e8000c1e1900 */
[----:B------:R-:W3:Y:S01]  /*01e0*/  @!P0 LDG.E R23, desc[UR4][R4.64] ;  /* 0x0000000404178981 */ /* 0x000ee2000c1e1900 */
[----:B------:R-:W-:-:S04]  /*01f0*/  @!P2 IMAD R25, R0, 0x200, R19 ;  /* 0x000002000019a824 */ /* 0x000fc800078e0213 */
[----:B0-----:R-:W-:-:S05]  /*0200*/  @!P2 IMAD.WIDE.U32 R6, R25, 0x4, R6 ;  /* 0x000000041906a825 */ /* 0x001fca00078e0006 */
[----:B------:R0:W3:Y:S01]  /*0210*/  @!P2 LDG.E R24, desc[UR4][R6.64] ;  /* 0x000000040618a981 */ /* 0x0000e2000c1e1900 */
[----:B--2---:R-:W-:Y:S01]  /*0220*/  CS2R R12, SRZ ;  /* 0x00000000000c7805 */ /* 0x004fe2000001ff00 */
[----:B------:R-:W-:-:S04]  /*0230*/  @!P1 IMAD.WIDE.U32 R2, R21, 0x4, R2 ;  /* 0x0000000415029825 */ /* 0x000fc800078e0002 */
[----:B------:R-:W-:Y:S02]  /*0240*/  HFMA2 R21, -RZ, RZ, 0, 0 ;  /* 0x00000000ff157431 */ /* 0x000fe400000001ff */
[----:B----4-:R-:W-:Y:S01]  /*0250*/  @!P2 IMAD.WIDE.U32 R8, R25, 0x4, R8 ;  /* 0x000000041908a825 */ /* 0x010fe200078e0008 */
[----:B------:R-:W-:Y:S01]  /*0260*/  @!P2 IADD3 R19, PT, PT, R19, 0x80, RZ ;  /* 0x000000801313a810 */ /* 0x000fe20007ffe0ff */
[----:B0-----:R-:W0:Y:S02]  /*0270*/  LDC.64 R6, c[0x0][0x390] ;  /* 0x0000e400ff067b82 */ /* 0x001e240000000a00 */
[----:B------:R2:W4:Y:S04]  /*0280*/  @!P1 LDG.E R21, desc[UR4][R2.64] ;  /* 0x0000000402159981 */ /* 0x000528000c1e1900 */
[----:B------:R-:W4:Y:S01]  /*0290*/  @!P2 LDG.E R13, desc[UR4][R8.64] ;  /* 0x00000004080da981 */ /* 0x000f22000c1e1900 */
[----:B------:R-:W-:-:S02]  /*02a0*/  ISETP.GE.AND P2, PT, R15, R14, PT ;  /* 0x0000000e0f00720c */ /* 0x000fc40003f46270 */
[----:B------:R-:W-:Y:S01]  /*02b0*/  ISETP.GE.AND P0, PT, R19, R14, PT ;  /* 0x0000000e1300720c */ /* 0x000fe20003f06270 */
[----:B--2---:R-:W-:Y:S01]  /*02c0*/  VIADD R3, R15, 0x100 ;  /* 0x000001000f037836 */ /* 0x004fe20000000000 */
[----:B------:R-:W-:-:S04]  /*02d0*/  MOV R2, RZ ;  /* 0x000000ff00027202 */ /* 0x000fc80000000f00 */
[----:B------:R-:W-:-:S05]  /*02e0*/  ISETP.GE.AND P1, PT, R3, R14, PT ;  /* 0x0000000e0300720c */ /* 0x000fca0003f26270 */
[----:B------:R-:W2:Y:S02]  /*02f0*/  @!P2 LDC.64 R4, c[0x0][0x388] ;  /* 0x0000e200ff04ab82 */ /* 0x000ea40000000a00 */
[----:B------:R-:W-:-:S04]  /*0300*/  @!P0 IMAD R19, R0, 0x200, R19 ;  /* 0x0000020000138824 */ /* 0x000fc800078e0213 */
[----:B-1----:R-:W-:-:S04]  /*0310*/  @!P0 IMAD.WIDE.U32 R10, R19, 0x4, R10 ;  /* 0x00000004130a8825 */ /* 0x002fc800078e000a */
[----:B0-----:R-:W-:Y:S01]  /*0320*/  @!P0 IMAD.WIDE.U32 R6, R19, 0x4, R6 ;  /* 0x0000000413068825 */ /* 0x001fe200078e0006 */
[----:B------:R-:W-:Y:S01]  /*0330*/  IADD3 R19, PT, PT, R15, 0x80, RZ ;  /* 0x000000800f137810 */ /* 0x000fe20007ffe0ff */
[----:B------:R-:W5:Y:S04]  /*0340*/  @!P0 LDG.E R12, desc[UR4][R10.64] ;  /* 0x000000040a0c8981 */ /* 0x000f68000c1e1900 */
[----:B------:R0:W5:Y:S01]  /*0350*/  @!P0 LDG.E R2, desc[UR4][R6.64] ;  /* 0x0000000406028981 */ /* 0x000162000c1e1900 */
[----:B------:R-:W-:Y:S02]  /*0360*/  ISETP.GE.AND P0, PT, R19, R14, PT ;  /* 0x0000000e1300720c */ /* 0x000fe40003f06270 */
[----:B0-----:R-:W-:-:S05]  /*0370*/  @!P2 LEA R7, R0, R15, 0x9 ;  /* 0x0000000f0007a211 */ /* 0x001fca00078e48ff */
[----:B--2---:R-:W-:Y:S01]  /*0380*/  @!P2 IMAD.WIDE.U32 R4, R7, 0x4, R4 ;  /* 0x000000040704a825 */ /* 0x004fe200078e0004 */
[----:B------:R-:W-:-:S03]  /*0390*/  IADD3 R3, PT, PT, R15, 0x180, RZ ;  /* 0x000001800f037810 */ /* 0x000fc60007ffe0ff */
[----:B------:R-:W-:-:S05]  /*03a0*/  @!P2 IMAD.MOV.U32 R15, RZ, RZ, R19 ;  /* 0x000000ffff0fa224 */ /* 0x000fca00078e0013 */
[----:B------:R-:W-:Y:S01]  /*03b0*/  ISETP.GE.AND P3, PT, R15, R14, PT ;  /* 0x0000000e0f00720c */ /* 0x000fe20003f66270 */
[----:B------:R-:W-:Y:S01]  /*03c0*/  BSSY.RECONVERGENT B0, `(.L_x_5093) ;  /* 0x0000017000007945 */ /* 0x000fe20003800200 */
[----:B---3--:R-:W0:Y:S02]  /*03d0*/  @!P2 MUFU.RCP R20, R20 ;  /* 0x000000140014a308 */ /* 0x008e240000001000 */
[----:B0-----:R-:W-:-:S06]  /*03e0*/  @!P2 FMUL.FTZ R23, R20, R23 ;  /* 0x000000171417a220 */ /* 0x001fcc0000410000 */
[----:B------:R-:W0:Y:S08]  /*03f0*/  @!P2 FRND.TRUNC R18, R23 ;  /* 0x000000170012a307 */ /* 0x000e30000020d000 */
[----:B------:R-:W4:Y:S08]  /*0400*/  @!P1 MUFU.RCP R24, R24 ;  /* 0x0000001800189308 */ /* 0x000f300000001000 */
[----:B------:R-:W1:Y:S01]  /*0410*/  @!P0 MUFU.RCP R22, R22 ;  /* 0x0000001600168308 */ /* 0x000e620000001000 */
[----:B0-----:R0:W-:Y:S01]  /*0420*/  @!P2 STG.E desc[UR4][R4.64], R18 ;  /* 0x000000120400a986 */ /* 0x0011e2000c101904 */
[----:B----4-:R-:W-:-:S06]  /*0430*/  @!P1 FMUL.FTZ R13, R24, R13 ;  /* 0x0000000d180d9220 */ /* 0x010fcc0000410000 */
[----:B------:R0:W2:Y:S01]  /*0440*/  @!P1 FRND.TRUNC R17, R13 ;  /* 0x0000000d00119307 */ /* 0x0000a2000020d000 */
[----:B-1----:R-:W-:-:S07]  /*0450*/  @!P0 FMUL.FTZ R21, R22, R21 ;  /* 0x0000001516158220 */ /* 0x002fce0000410000 */
[----:B------:R0:W1:Y:S01]  /*0460*/  @!P0 FRND.TRUNC R16, R21 ;  /* 0x0000001500108307 */ /* 0x000062000020d000 */
[----:B------:R-:W-:Y:S01]  /*0470*/  ISETP.GE.AND P0, PT, R3, R14, PT ;  /* 0x0000000e0300720c */ /* 0x000fe20003f06270 */
[----:B------:R-:W-:-:S12]  /*0480*/  @P3 BRA `(.L_x_5094) ;  /* 0x0000000000283947 */ /* 0x000fd80003800000 */
[----:B0-----:R-:W0:Y:S01]  /*0490*/  LDC.64 R4, c[0x0][0x388] ;  /* 0x0000e200ff047b82 */ /* 0x001e220000000a00 */
[----:B------:R-:W-:Y:S02]  /*04a0*/  LEA R7, R0, R15, 0x9 ;  /* 0x0000000f00077211 */ /* 0x000fe400078e48ff */
[----:B------:R-:W-:-:S04]  /*04b0*/  IADD3 R15, PT, PT, R15, 0x80, RZ ;  /* 0x000000800f0f7810 */ /* 0x000fc80007ffe0ff */
[----:B------:R-:W-:-:S13]  /*04c0*/  ISETP.GE.AND P1, PT, R15, R14, PT ;  /* 0x0000000e0f00720c */ /* 0x000fda0003f26270 */
[----:B------:R-:W-:Y:S01]  /*04d0*/  @!P1 IMAD R3, R0, 0x200, R15 ;  /* 0x0000020000039824 */ /* 0x000fe200078e020f */
[----:B------:R-:W-:Y:S01]  /*04e0*/  @!P1 IADD3 R15, PT, PT, R15, 0x80, RZ ;  /* 0x000000800f0f9810 */ /* 0x000fe20007ffe0ff */
[----:B0-----:R-:W-:-:S04]  /*04f0*/  IMAD.WIDE.U32 R6, R7, 0x4, R4 ;  /* 0x0000000407067825 */ /* 0x001fc800078e0004 */
[----:B------:R-:W-:Y:S01]  /*0500*/  @!P1 IMAD.WIDE.U32 R4, R3, 0x4, R4 ;  /* 0x0000000403049825 */ /* 0x000fe200078e0004 */
[----:B-1----:R3:W-:Y:S04]  /*0510*/  STG.E desc[UR4][R6.64], R16 ;  /* 0x0000001006007986 */ /* 0x0027e8000c101904 */
[----:B--2---:R3:W-:Y:S02]  /*0520*/  @!P1 STG.E desc[UR4][R4.64], R17 ;  /* 0x0000001104009986 */ /* 0x0047e4000c101904 */
.L_x_5094:
[----:B------:R-:W-:Y:S05]  /*0530*/  BSYNC.RECONVERGENT B0 ;  /* 0x0000000000007941 */ /* 0x000fea0003800200 */
.L_x_5093:
[----:B------:R-:W-:Y:S01]  /*0540*/  ISETP.GE.AND P1, PT, R15, R14, PT ;  /* 0x0000000e0f00720c */ /* 0x000fe20003f26270 */
[----:B-----5:R4:W0:-:S12]  /*0550*/  @!P0 MUFU.RCP R3, R12 ;  /* 0x0000000c00038308 */ /* 0x0208180000001000 */
[----:B----4-:R-:W-:Y:S05]  /*0560*/  @P1 EXIT ;  /* 0x000000000000194d */ /* 0x010fea0003800000 */
[----:B0--3--:R-:W0:Y:S01]  /*0570*/  LDC.64 R4, c[0x0][0x388] ;  /* 0x0000e200ff047b82 */ /* 0x009e220000000a00 */
[----:B------:R-:W-:Y:S01]  /*0580*/  @!P0 FMUL.FTZ R6, R3, R2 ;  /* 0x0000000203068220 */ /* 0x000fe20000410000 */
[----:B------:R-:W-:-:S03]  /*0590*/  LEA R3, R0, R15, 0x9 ;  /* 0x0000000f00037211 */ /* 0x000fc600078e48ff */
[----:B------:R-:W3:Y:S02]  /*05a0*/  @!P0 FRND.TRUNC R7, R6 ;  /* 0x0000000600078307 */ /* 0x000ee4000020d000 */
[----:B0-----:R-:W-:-:S05]  /*05b0*/  IMAD.WIDE.U32 R2, R3, 0x4, R4 ;  /* 0x0000000403027825 */ /* 0x001fca00078e0004 */
[----:B---3--:R-:W-:Y:S01]  /*05c0*/  STG.E desc[UR4][R2.64], R7 ;  /* 0x0000000702007986 */ /* 0x008fe2000c101904 */
[----:B------:R-:W-:Y:S05]  /*05d0*/  EXIT ;  /* 0x000000000000794d */ /* 0x000fea0003800000 */
.L_x_5095:
        /* <DEDUP_REMOVED lines=10> */
.L_x_23158:


//--------------------- .text._ZN2at6native29vectorized_elementwise_kernelILi2ENS0_13BinaryFunctorIfffZZZNS0_15binary_internal21div_trunc_kernel_cudaERNS_18TensorIteratorBaseEENKUlvE1_clEvENKUlvE0_clEvEUlffE_EESt5arrayIPcLm3EEEEviT0_T1_ --------------------------
	.section	.text._ZN2at6native29vectorized_elementwise_kernelILi2ENS0_13BinaryFunctorIfffZZZNS0_15binary_internal21div_trunc_kernel_cudaERNS_18TensorIteratorBaseEENKUlvE1_clEvENKUlvE0_clEvEUlffE_EESt5arrayIPcLm3EEEEviT0_T1_,"ax",@progbits
	.align	128
        .global         _ZN2at6native29vectorized_elementwise_kernelILi2ENS0_13BinaryFunctorIfffZZZNS0_15binary_internal21div_trunc_kernel_cudaERNS_18TensorIteratorBaseEENKUlvE1_clEvENKUlvE0_clEvEUlffE_EESt5arrayIPcLm3EEEEviT0_T1_
        .type           _ZN2at6native29vectorized_elementwise_kernelILi2ENS0_13BinaryFunctorIfffZZZNS0_15binary_internal21div_trunc_kernel_cudaERNS_18TensorIteratorBaseEENKUlvE1_clEvENKUlvE0_clEvEUlffE_EESt5arrayIPcLm3EEEEviT0_T1_,@function
        .size           _ZN2at6native29vectorized_elementwise_kernelILi2ENS0_13BinaryFunctorIfffZZZNS0_15binary_internal21div_trunc_kernel_cudaERNS_18TensorIteratorBaseEENKUlvE1_clEvENKUlvE0_clEvEUlffE_EESt5arrayIPcLm3EEEEviT0_T1_,(.L_x_23159 - _ZN2at6native29vectorized_elementwise_kernelILi2ENS0_13BinaryFunctorIfffZZZNS0_15binary_internal21div_trunc_kernel_cudaERNS_18TensorIteratorBaseEENKUlvE1_clEvENKUlvE0_clEvEUlffE_EESt5arrayIPcLm3EEEEviT0_T1_)
        .other          _ZN2at6native29vectorized_elementwise_kernelILi2ENS0_13BinaryFunctorIfffZZZNS0_15binary_internal21div_trunc_kernel_cudaERNS_18TensorIteratorBaseEENKUlvE1_clEvENKUlvE0_clEvEUlffE_EESt5arrayIPcLm3EEEEviT0_T1_,@"STO_CUDA_ENTRY STV_DEFAULT"
_ZN2at6native29vectorized_elementwise_kernelILi2ENS0_13BinaryFunctorIfffZZZNS0_15binary_internal21div_trunc_kernel_cudaERNS_18TensorIteratorBaseEENKUlvE1_clEvENKUlvE0_clEvEUlffE_EESt5arrayIPcLm3EEEEviT0_T1_:
.text._ZN2at6native29vectorized_elementwise_kernelILi2ENS0_13BinaryFunctorIfffZZZNS0_15binary_internal21div_trunc_kernel_cudaERNS_18TensorIteratorBaseEENKUlvE1_clEvENKUlvE0_clEvEUlffE_EESt5arrayIPcLm3EEEEviT0_T1_:
        /* <DEDUP_REMOVED lines=10> */
[----:B------:R-:W-:-:S07]  /*00a0*/  CS2R R30, SRZ ;  /* 0x00000000001e7805 */ /* 0x000fce000001ff00 */
[----:B------:R-:W2:Y:S08]  /*00b0*/  LDC.64 R20, c[0x0][0x398] ;  /* 0x0000e600ff147b82 */ /* 0x000eb00000000a00 */
[----:B------:R-:W3:Y:S08]  /*00c0*/  LDC.64 R22, c[0x0][0x390] ;  /* 0x0000e400ff167b82 */ /* 0x000ef00000000a00 */
[----:B------:R-:W4:Y:S01]  /*00d0*/  LDC.64 R18, c[0x0][0x398] ;  /* 0x0000e600ff127b82 */ /* 0x000f220000000a00 */
[----:B0-----:R-:W-:-:S07]  /*00e0*/  ISETP.GE.U32.AND P3, PT, R25, R2, PT ;  /* 0x000000021900720c */ /* 0x001fce0003f66070 */
[----:B------:R-:W0:Y:S01]  /*00f0*/  LDC.64 R36, c[0x0][0x390] ;  /* 0x0000e400ff247b82 */ /* 0x000e220000000a00 */
[----:B------:R-:W-:-:S07]  /*0100*/  MOV R3, R25 ;  /* 0x0000001900037202 */ /* 0x000fce0000000f00 */
[----:B------:R-:W5:Y:S01]  /*0110*/  LDC.64 R14, c[0x0][0x398] ;  /* 0x0000e600ff0e7b82 */ /* 0x000f620000000a00 */
[----:B------:R-:W-:Y:S01]  /*0120*/  @!P3 VIADD R25, R3, 0x80 ;  /* 0x000000800319b836 */ /* 0x000fe20000000000 */
[----:B------:R-:W-:-:S06]  /*0130*/  @!P3 IADD3 R13, PT, PT, R0, R3, RZ ;  /* 0x00000003000db210 */ /* 0x000fcc0007ffe0ff */
[----:B------:R-:W5:Y:S01]  /*0140*/  LDC.64 R16, c[0x0][0x390] ;  /* 0x0000e400ff107b82 */ /* 0x000f620000000a00 */
[----:B------:R-:W-:Y:S01]  /*0150*/  ISETP.GE.U32.AND P4, PT, R25, R2, PT ;  /* 0x000000021900720c */ /* 0x000fe20003f86070 */
[----:B-1----:R-:W-:-:S04]  /*0160*/  @!P3 IMAD.WIDE.U32 R26, R13, 0x4, R26 ;  /* 0x000000040d1ab825 */ /* 0x002fc800078e001a */
[----:B--2---:R-:W-:Y:S01]  /*0170*/  @!P3 IMAD.WIDE.U32 R20, R13, 0x4, R20 ;  /* 0x000000040d14b825 */ /* 0x004fe200078e0014 */
[----:B------:R-:W-:Y:S01]  /*0180*/  CS2R R12, SRZ ;  /* 0x00000000000c7805 */ /* 0x000fe2000001ff00 */
[----:B------:R-:W2:Y:S05]  /*0190*/  @!P3 LDG.E R31, desc[UR4][R26.64] ;  /* 0x000000041a1fb981 */ /* 0x000eaa000c1e1900 */
[----:B------:R1:W2:Y:S01]  /*01a0*/  @!P3 LDG.E R13, desc[UR4][R20.64] ;  /* 0x00000004140db981 */ /* 0x0002a2000c1e1900 */
[----:B------:R-:W-:Y:S02]  /*01b0*/  @!P4 IADD3 R11, PT, PT, R0, R25, RZ ;  /* 0x00000019000bc210 */ /* 0x000fe40007ffe0ff */
[----:B------:R-:W-:-:S04]  /*01c0*/  @!P4 IADD3 R25, PT, PT, R25, 0x80, RZ ;  /* 0x000000801919c810 */ /* 0x000fc80007ffe0ff */
[----:B------:R-:W-:Y:S01]  /*01d0*/  ISETP.GE.U32.AND P0, PT, R25, R2, PT ;  /* 0x000000021900720c */ /* 0x000fe20003f06070 */
[----:B-1----:R-:W1:-:S12]  /*01e0*/  LDC.64 R20, c[0x0][0x398] ;  /* 0x0000e600ff147b82 */ /* 0x002e580000000a00 */
[----:B------:R-:W-:Y:S01]  /*01f0*/  @!P0 IMAD.IADD R29, R0, 0x1, R25 ;  /* 0x00000001001d8824 */ /* 0x000fe200078e0219 */
[----:B------:R-:W-:-:S04]  /*0200*/  @!P0 IADD3 R25, PT, PT, R25, 0x80, RZ ;  /* 0x0000008019198810 */ /* 0x000fc80007ffe0ff */
[----:B------:R-:W-:-:S13]  /*0210*/  ISETP.GE.U32.AND P1, PT, R25, R2, PT ;  /* 0x000000021900720c */ /* 0x000fda0003f26070 */
[----:B------:R-:W-:Y:S01]  /*0220*/  @!P1 IMAD.IADD R35, R0, 0x1, R25 ;  /* 0x0000000100239824 */ /* 0x000fe200078e0219 */
[----:B------:R-:W-:-:S04]  /*0230*/  @!P1 IADD3 R25, PT, PT, R25, 0x80, RZ ;  /* 0x0000008019199810 */ /* 0x000fc80007ffe0ff */
[----:B------:R-:W-:Y:S01]  /*0240*/  ISETP.GE.U32.AND P2, PT, R25, R2, PT ;  /* 0x000000021900720c */ /* 0x000fe20003f46070 */
[----:B------:R-:W-:Y:S02]  /*0250*/  HFMA2 R34, -RZ, RZ, 0, 0 ;  /* 0x00000000ff227431 */ /* 0x000fe400000001ff */
[----:B---3--:R-:W-:-:S04]  /*0260*/  @!P4 IMAD.WIDE.U32 R22, R11, 0x4, R22 ;  /* 0x000000040b16c825 */ /* 0x008fc800078e0016 */
[----:B----4-:R-:W-:-:S06]  /*0270*/  @!P4 IMAD.WIDE.U32 R18, R11, 0x4, R18 ;  /* 0x000000040b12c825 */ /* 0x010fcc00078e0012 */
[----:B------:R-:W-:Y:S01]  /*0280*/  @!P2 IADD3 R27, PT, PT, R0, R25, RZ ;  /* 0x00000019001ba210 */ /* 0x000fe20007ffe0ff */
[----:B------:R3:W4:Y:S01]  /*0290*/  @!P4 LDG.E R34, desc[UR4][R22.64] ;  /* 0x000000041622c981 */ /* 0x000722000c1e1900 */
[----:B------:R-:W-:Y:S01]  /*02a0*/  @!P2 IADD3 R25, PT, PT, R25, 0x80, RZ ;  /* 0x000000801919a810 */ /* 0x000fe20007ffe0ff */
[----:B------:R-:W-:-:S03]  /*02b0*/  IMAD.MOV.U32 R11, RZ, RZ, RZ ;  /* 0x000000ffff0b7224 */ /* 0x000fc600078e00ff */
[----:B------:R-:W-:-:S03]  /*02c0*/  ISETP.GE.U32.AND P3, PT, R25, R2, PT ;  /* 0x000000021900720c */ /* 0x000fc60003f66070 */
[----:B------:R5:W4:Y:S01]  /*02d0*/  @!P4 LDG.E R11, desc[UR4][R18.64] ;  /* 0x00000004120bc981 */ /* 0x000b22000c1e1900 */
[----:B---3--:R-:W3:Y:S01]  /*02e0*/  LDC.64 R22, c[0x0][0x398] ;  /* 0x0000e600ff167b82 */ /* 0x008ee20000000a00 */
[----:B0-----:R-:W-:-:S07]  /*02f0*/  @!P1 IMAD.WIDE.U32 R36, R35, 0x4, R36 ;  /* 0x0000000423249825 */ /* 0x001fce00078e0024 */
[----:B-----5:R-:W0:Y:S01]  /*0300*/  LDC.64 R18, c[0x0][0x390] ;  /* 0x0000e400ff127b82 */ /* 0x020e220000000a00 */
[----:B-1----:R-:W-:Y:S01]  /*0310*/  @!P1 IMAD.WIDE.U32 R20, R35, 0x4, R20 ;  /* 0x0000000423149825 */ /* 0x002fe200078e0014 */
[----:B------:R-:W-:-:S03]  /*0320*/  CS2R R32, SRZ ;  /* 0x0000000000207805 */ /* 0x000fc6000001ff00 */
[----:B------:R-:W-:Y:S01]  /*0330*/  @!P3 IMAD.IADD R35, R0, 0x1, R25 ;  /* 0x000000010023b824 */ /* 0x000fe200078e0219 */
[----:B------:R-:W-:Y:S01]  /*0340*/  @!P3 IADD3 R25, PT, PT, R25, 0x80, RZ ;  /* 0x000000801919b810 */ /* 0x000fe20007ffe0ff */
[----:B------:R-:W-:Y:S01]  /*0350*/  @!P0 IMAD.WIDE.U32 R14, R29, 0x4, R14 ;  /* 0x000000041d0e8825 */ /* 0x000fe200078e000e */
[----:B------:R1:W5:Y:S02]  /*0360*/  @!P1 LDG.E R30, desc[UR4][R20.64] ;  /* 0x00000004141e9981 */ /* 0x000364000c1e1900 */
[----:B------:R-:W-:Y:S01]  /*0370*/  ISETP.GE.U32.AND P4, PT, R25, R2, PT ;  /* 0x000000021900720c */ /* 0x000fe20003f86070 */
[----:B------:R-:W-:Y:S01]  /*0380*/  @!P0 IMAD.WIDE.U32 R16, R29, 0x4, R16 ;  /* 0x000000041d108825 */ /* 0x000fe200078e0010 */
[----:B------:R0:W5:Y:S01]  /*0390*/  @!P0 LDG.E R33, desc[UR4][R14.64] ;  /* 0x000000040e218981 */ /* 0x000162000c1e1900 */
[----:B------:R-:W-:-:S03]  /*03a0*/  CS2R R28, SRZ ;  /* 0x00000000001c7805 */ /* 0x000fc6000001ff00 */
[----:B------:R0:W5:Y:S01]  /*03b0*/  @!P0 LDG.E R32, desc[UR4][R16.64] ;  /* 0x0000000410208981 */ /* 0x000162000c1e1900 */
[C---:B---3--:R-:W-:Y:S01]  /*03c0*/  @!P2 IMAD.WIDE.U32 R22, R27.reuse, 0x4, R22 ;  /* 0x000000041b16a825 */ /* 0x048fe200078e0016 */
[----:B-1----:R-:W1:Y:S02]  /*03d0*/  LDC.64 R20, c[0x0][0x398] ;  /* 0x0000e600ff147b82 */ /* 0x002e640000000a00 */
[----:B------:R3:W5:Y:S01]  /*03e0*/  @!P1 LDG.E R29, desc[UR4][R36.64] ;  /* 0x00000004241d9981 */ /* 0x000762000c1e1900 */
[----:B0-----:R-:W-:-:S03]  /*03f0*/  @!P2 IMAD.WIDE.U32 R18, R27, 0x4, R18 ;  /* 0x000000041b12a825 */ /* 0x001fc600078e0012 */
[----:B------:R0:W5:Y:S02]  /*0400*/  @!P2 LDG.E R28, desc[UR4][R22.64] ;  /* 0x00000004161ca981 */ /* 0x000164000c1e1900 */
[----:B------:R-:W1:Y:S02]  /*0410*/  LDC.64 R14, c[0x0][0x390] ;  /* 0x0000e400ff0e7b82 */ /* 0x000e640000000a00 */
[----:B------:R1:W5:Y:S06]  /*0420*/  @!P2 LDG.E R12, desc[UR4][R18.64] ;  /* 0x00000004120ca981 */ /* 0x00036c000c1e1900 */
[----:B------:R-:W1:Y:S01]  /*0430*/  LDC.64 R16, c[0x0][0x398] ;  /* 0x0000e600ff107b82 */ /* 0x000e620000000a00 */
[----:B---3--:R-:W-:Y:S01]  /*0440*/  @!P4 IADD3 R37, PT, PT, R0, R25, RZ ;  /* 0x000000190025c210 */ /* 0x008fe20007ffe0ff */
[----:B------:R-:W-:-:S06]  /*0450*/  @!P4 VIADD R25, R25, 0x80 ;  /* 0x000000801919c836 */ /* 0x000fcc0000000000 */
[----:B------:R-:W3:Y:S01]  /*0460*/  LDC.64 R26, c[0x0][0x398] ;  /* 0x0000e600ff1a7b82 */ /* 0x000ee20000000a00 */
[----:B------:R-:W-:Y:S02]  /*0470*/  ISETP.GE.U32.AND P0, PT, R25, R2, PT ;  /* 0x000000021900720c */ /* 0x000fe40003f06070 */
[----:B------:R-:W-:-:S05]  /*0480*/  MOV R36, RZ ;  /* 0x000000ff00247202 */ /* 0x000fca0000000f00 */
[----:B0-----:R-:W0:Y:S01]  /*0490*/  LDC.64 R22, c[0x0][0x390] ;  /* 0x0000e400ff167b82 */ /* 0x001e220000000a00 */
[----:B-1----:R-:W-:-:S05]  /*04a0*/  @!P3 IMAD.WIDE.U32 R14, R35, 0x4, R14 ;  /* 0x00000004230eb825 */ /* 0x002fca00078e000e */
[----:B------:R1:W5:Y:S02]  /*04b0*/  @!P3 LDG.E R36, desc[UR4][R14.64] ;  /* 0x000000040e24b981 */ /* 0x000364000c1e1900 */
[----:B------:R-:W0:Y:S01]  /*04c0*/  LDC.64 R18, c[0x0][0x390] ;  /* 0x0000e400ff127b82 */ /* 0x000e220000000a00 */
[----:B------:R-:W-:-:S04]  /*04d0*/  @!P3 IMAD.WIDE.U32 R16, R35, 0x4, R16 ;  /* 0x000000042310b825 */ /* 0x000fc800078e0010 */
[----:B------:R-:W-:Y:S01]  /*04e0*/  HFMA2 R35, -RZ, RZ, 0, 0 ;  /* 0x00000000ff237431 */ /* 0x000fe200000001ff */
[----:B-1----:R-:W-:Y:S01]  /*04f0*/  @!P0 IADD3 R15, PT, PT, R0, R25, RZ ;  /* 0x00000019000f8210 */ /* 0x002fe20007ffe0ff */
[----:B------:R-:W-:Y:S01]  /*0500*/  IMAD.MOV.U32 R14, RZ, RZ, RZ ;  /* 0x000000ffff0e7224 */ /* 0x000fe200078e00ff */
[----:B------:R-:W-:Y:S01]  /*0510*/  MOV R25, RZ ;  /* 0x000000ff00197202 */ /* 0x000fe20000000f00 */
[----:B------:R-:W-:Y:S02]  /*0520*/  @!P4 IMAD.WIDE.U32 R20, R37, 0x4, R20 ;  /* 0x000000042514c825 */ /* 0x000fe400078e0014 */
[----:B------:R-:W5:Y:S02]  /*0530*/  @!P3 LDG.E R35, desc[UR4][R16.64] ;  /* 0x000000041023b981 */ /* 0x000f64000c1e1900 */
[C---:B---3--:R-:W-:Y:S02]  /*0540*/  @!P0 IMAD.WIDE.U32 R26, R15.reuse, 0x4, R26 ;  /* 0x000000040f1a8825 */ /* 0x048fe400078e001a */
[----:B------:R1:W3:Y:S04]  /*0550*/  @!P4 LDG.E R14, desc[UR4][R20.64] ;  /* 0x00000004140ec981 */ /* 0x0002e8000c1e1900 */
[----:B------:R-:W3:Y:S01]  /*0560*/  @!P0 LDG.E R25, desc[UR4][R26.64] ;  /* 0x000000041a198981 */ /* 0x000ee2000c1e1900 */
[----:B0-----:R-:W-:-:S04]  /*0570*/  @!P0 IMAD.WIDE.U32 R22, R15, 0x4, R22 ;  /* 0x000000040f168825 */ /* 0x001fc800078e0016 */
[----:B------:R-:W-:Y:S02]  /*0580*/  HFMA2 R15, -RZ, RZ, 0, 0 ;  /* 0x00000000ff0f7431 */ /* 0x000fe400000001ff */
[----:B------:R-:W-:-:S04]  /*0590*/  @!P4 IMAD.WIDE.U32 R18, R37, 0x4, R18 ;  /* 0x000000042512c825 */ /* 0x000fc800078e0012 */
[----:B------:R-:W-:Y:S01]  /*05a0*/  IMAD.MOV.U32 R37, RZ, RZ, RZ ;  /* 0x000000ffff257224 */ /* 0x000fe200078e00ff */
[----:B------:R-:W3:Y:S05]  /*05b0*/  @!P0 LDG.E R15, desc[UR4][R22.64] ;  /* 0x00000004160f8981 */ /* 0x000eea000c1e1900 */
[----:B------:R0:W3:Y:S01]  /*05c0*/  @!P4 LDG.E R37, desc[UR4][R18.64] ;  /* 0x000000041225c981 */ /* 0x0000e2000c1e1900 */
[C---:B-1----:R-:W-:Y:S01]  /*05d0*/  IADD3 R21, PT, PT, R3.reuse, 0x80, RZ ;  /* 0x0000008003157810 */ /* 0x042fe20007ffe0ff */
[----:B------:R-:W-:-:S03]  /*05e0*/  VIADD R17, R3, 0x100 ;  /* 0x0000010003117836 */ /* 0x000fc60000000000 */
[-C--:B------:R-:W-:Y:S02]  /*05f0*/  ISETP.GE.U32.AND P3, PT, R21, R2.reuse, PT ;  /* 0x000000021500720c */ /* 0x080fe40003f66070 */
[----:B------:R-:W-:Y:S02]  /*0600*/  ISETP.GE.U32.AND P4, PT, R17, R2, PT ;  /* 0x000000021100720c */ /* 0x000fe40003f86070 */
[----:B------:R-:W-:-:S04]  /*0610*/  IADD3 R17, PT, PT, R3, 0x180, RZ ;  /* 0x0000018003117810 */ /* 0x000fc80007ffe0ff */
[-C--:B------:R-:W-:Y:S02]  /*0620*/  ISETP.GE.U32.AND P1, PT, R17, R2.reuse, PT ;  /* 0x000000021100720c */ /* 0x080fe40003f26070 */
[C---:B------:R-:W-:Y:S02]  /*0630*/  ISETP.GE.U32.AND P0, PT, R3.reuse, R2, PT ;  /* 0x000000020300720c */ /* 0x040fe40003f06070 */
[----:B------:R-:W-:-:S04]  /*0640*/  IADD3 R17, PT, PT, R3, 0x200, RZ ;  /* 0x0000020003117810 */ /* 0x000fc80007ffe0ff */
[----:B------:R-:W-:Y:S01]  /*0650*/  ISETP.GE.U32.AND P2, PT, R17, R2, PT ;  /* 0x000000021100720c */ /* 0x000fe20003f46070 */
[----:B------:R-:W-:Y:S04]  /*0660*/  BSSY.RECONVERGENT B0, `(.L_x_5097) ;  /* 0x0000050000007945 */ /* 0x000fe80003800200 */
[----:B------:R-:W-:Y:S02]  /*0670*/  BSSY.RELIABLE B1, `(.L_x_5098) ;  /* 0x0000048000017945 */ /* 0x000fe40003800100 */
[----:B--2---:R1:W2:Y:S02]  /*0680*/  @!P0 MUFU.RCP R16, R13 ;  /* 0x0000000d00108308 */ /* 0x0042a40000001000 */
[----:B-1----:R-:W-:Y:S01]  /*0690*/  IADD3 R13, PT, PT, R3, 0x380, RZ ;  /* 0x00000380030d7810 */ /* 0x002fe20007ffe0ff */
[----:B--2---:R-:W-:-:S02]  /*06a0*/  @!P0 FMUL.FTZ R31, R16, R31 ;  /* 0x0000001f101f8220 */ /* 0x004fc40000410000 */
[----:B------:R-:W1:Y:S03]  /*06b0*/  @!P0 LDC.64 R16, c[0x0][0x388] ;  /* 0x0000e200ff108b82 */ /* 0x000e660000000a00 */
[----:B------:R-:W-:Y:S08]  /*06c0*/  @!P0 FRND.TRUNC R24, R31 ;  /* 0x0000001f00188307 */ /* 0x000ff0000020d000 */
[----:B----4-:R-:W2:Y:S08]  /*06d0*/  @!P3 MUFU.RCP R11, R11 ;  /* 0x0000000b000bb308 */ /* 0x010eb00000001000 */
[----:B-----5:R-:W4:Y:S08]  /*06e0*/  @!P4 MUFU.RCP R33, R33 ;  /* 0x000000210021c308 */ /* 0x020f300000001000 */
[----:B------:R-:W5:Y:S01]  /*06f0*/  @!P1 MUFU.RCP R30, R30 ;  /* 0x0000001e001e9308 */ /* 0x000f620000001000 */
[----:B--2---:R-:W-:Y:S01]  /*0700*/  @!P3 FMUL.FTZ R34, R11, R34 ;  /* 0x000000220b22b220 */ /* 0x004fe20000410000 */
[----:B------:R-:W-:-:S02]  /*0710*/  VIADD R11, R3, 0x280 ;  /* 0x00000280030b7836 */ /* 0x000fc40000000000 */
[----:B----4-:R-:W-:-:S04]  /*0720*/  @!P4 FMUL.FTZ R32, R33, R32 ;  /* 0x000000202120c220 */ /* 0x010fc80000410000 */
[----:B------:R-:W-:Y:S01]  /*0730*/  @!P4 FRND.TRUNC R5, R32 ;  /* 0x000000200005c307 */ /* 0x000fe2000020d000 */
[----:B------:R-:W-:Y:S02]  /*0740*/  ISETP.GE.U32.AND P4, PT, R11, R2, PT ;  /* 0x000000020b00720c */ /* 0x000fe40003f86070 */
[----:B------:R-:W-:Y:S01]  /*0750*/  IADD3 R11, PT, PT, R3, 0x300, RZ ;  /* 0x00000300030b7810 */ /* 0x000fe20007ffe0ff */
[----:B-----5:R-:W-:-:S04]  /*0760*/  @!P1 FMUL.FTZ R29, R30, R29 ;  /* 0x0000001d1e1d9220 */ /* 0x020fc80000410000 */
[----:B------:R-:W-:Y:S01]  /*0770*/  @!P3 FRND.TRUNC R4, R34 ;  /* 0x000000220004b307 */ /* 0x000fe2000020d000 */
[----:B------:R-:W-:-:S07]  /*0780*/  ISETP.GE.U32.AND P3, PT, R11, R2, PT ;  /* 0x000000020b00720c */ /* 0x000fce0003f66070 */
[----:B------:R-:W-:Y:S01]  /*0790*/  @!P1 FRND.TRUNC R6, R29 ;  /* 0x0000001d00069307 */ /* 0x000fe2000020d000 */
[----:B------:R-:W-:-:S07]  /*07a0*/  ISETP.GE.U32.AND P1, PT, R13, R2, PT ;  /* 0x000000020d00720c */ /* 0x000fce0003f26070 */
[----:B0-----:R-:W0:Y:S01]  /*07b0*/  @!P2 MUFU.RCP R19, R28 ;  /* 0x0000001c0013a308 */ /* 0x001e220000001000 */
[----:B------:R-:W-:-:S07]  /*07c0*/  @!P0 IMAD.IADD R11, R0, 0x1, R3 ;  /* 0x00000001000b8824 */ /* 0x000fce00078e0203 */
[----:B------:R-:W2:Y:S08]  /*07d0*/  @!P4 MUFU.RCP R35, R35 ;  /* 0x000000230023c308 */ /* 0x000eb00000001000 */
[----:B---3--:R-:W3:Y:S08]  /*07e0*/  @!P3 MUFU.RCP R14, R14 ;  /* 0x0000000e000eb308 */ /* 0x008ef00000001000 */
[----:B------:R-:W4:Y:S01]  /*07f0*/  @!P1 MUFU.RCP R18, R25 ;  /* 0x0000001900129308 */ /* 0x000f220000001000 */
[----:B-1----:R-:W-:Y:S01]  /*0800*/  @!P0 IMAD.WIDE.U32 R16, R11, 0x4, R16 ;  /* 0x000000040b108825 */ /* 0x002fe200078e0010 */
[----:B------:R-:W-:-:S03]  /*0810*/  @!P0 MOV R3, R21 ;  /* 0x0000001500038202 */ /* 0x000fc60000000f00 */
[----:B0-----:R-:W-:Y:S01]  /*0820*/  @!P2 FMUL.FTZ R12, R19, R12 ;  /* 0x0000000c130ca220 */ /* 0x001fe20000410000 */
[----:B--2---:R-:W-:Y:S01]  /*0830*/  @!P4 FMUL.FTZ R36, R35, R36 ;  /* 0x000000242324c220 */ /* 0x004fe20000410000 */
[----:B------:R0:W-:Y:S01]  /*0840*/  @!P0 STG.E desc[UR4][R16.64], R24 ;  /* 0x0000001810008986 */ /* 0x0001e2000c101904 */
[----:B------:R-:W-:Y:S01]  /*0850*/  ISETP.GE.U32.AND P0, PT, R3, R2, PT ;  /* 0x000000020300720c */ /* 0x000fe20003f06070 */
[----:B---3--:R-:W-:Y:S01]  /*0860*/  @!P3 FMUL.FTZ R37, R14, R37 ;  /* 0x000000250e25b220 */ /* 0x008fe20000410000 */
[----:B------:R0:W1:Y:S01]  /*0870*/  @!P2 FRND.TRUNC R7, R12 ;  /* 0x0000000c0007a307 */ /* 0x000062000020d000 */
[----:B----4-:R-:W-:-:S07]  /*0880*/  @!P1 FMUL.FTZ R15, R18, R15 ;  /* 0x0000000f120f9220 */ /* 0x010fce0000410000 */
[----:B------:R0:W2:Y:S08]  /*0890*/  @!P4 FRND.TRUNC R8, R36 ;  /* 0x000000240008c307 */ /* 0x0000b0000020d000 */
[----:B------:R0:W3:Y:S08]  /*08a0*/  @!P3 FRND.TRUNC R9, R37 ;  /* 0x000000250009b307 */ /* 0x0000f0000020d000 */
[----:B------:R0:W4:Y:S01]  /*08b0*/  @!P1 FRND.TRUNC R10, R15 ;  /* 0x0000000f000a9307 */ /* 0x000122000020d000 */
[----:B-12---:R-:W-:Y:S05]  /*08c0*/  @P0 BRA `(.L_x_5099) ;  /* 0x0000000000300947 */ /* 0x006fea0003800000 */
[----:B0-----:R-:W0:Y:S01]  /*08d0*/  LDC.64 R12, c[0x0][0x388] ;  /* 0x0000e200ff0c7b82 */ /* 0x001e220000000a00 */
[----:B------:R-:W-:Y:S01]  /*08e0*/  IADD3 R11, PT, PT, R0, R3, RZ ;  /* 0x00000003000b7210 */ /* 0x000fe20007ffe0ff */
[----:B------:R-:W-:-:S05]  /*08f0*/  VIADD R3, R3, 0x80 ;  /* 0x0000008003037836 */ /* 0x000fca0000000000 */
[----:B------:R-:W-:Y:S01]  /*0900*/  ISETP.GE.U32.AND P0, PT, R3, R2, PT ;  /* 0x000000020300720c */ /* 0x000fe20003f06070 */
[----:B0-----:R-:W-:-:S05]  /*0910*/  IMAD.WIDE.U32 R12, R11, 0x4, R12 ;  /* 0x000000040b0c7825 */ /* 0x001fca00078e000c */
[----:B------:R0:W-:Y:S07]  /*0920*/  STG.E desc[UR4][R12.64], R4 ;  /* 0x000000040c007986 */ /* 0x0001ee000c101904 */
[----:B------:R-:W-:Y:S05]  /*0930*/  @P0 BRA `(.L_x_5100) ;  /* 0x0000000000300947 */ /* 0x000fea0003800000 */
[----:B0-----:R-:W0:Y:S01]  /*0940*/  LDC.64 R12, c[0x0][0x388] ;  /* 0x0000e200ff0c7b82 */ /* 0x001e220000000a00 */
[----:B------:R-:W-:Y:S02]  /*0950*/  IADD3 R11, PT, PT, R0, R3, RZ ;  /* 0x00000003000b7210 */ /* 0x000fe40007ffe0ff */
[----:B------:R-:W-:-:S03]  /*0960*/  IADD3 R3, PT, PT, R3, 0x80, RZ ;  /* 0x0000008003037810 */ /* 0x000fc60007ffe0ff */
[----:B0-----:R-:W-:-:S05]  /*0970*/  IMAD.WIDE.U32 R12, R11, 0x4, R12 ;  /* 0x000000040b0c7825 */ /* 0x001fca00078e000c */
[----:B------:R1:W-:Y:S02]  /*0980*/  STG.E desc[UR4][R12.64], R5 ;  /* 0x000000050c007986 */ /* 0x0003e4000c101904 */
.L_x_5099:
[----:B------:R-:W-:-:S13]  /*0990*/  ISETP.GE.U32.AND P0, PT, R3, R2, PT ;  /* 0x000000020300720c */ /* 0x000fda0003f06070 */
[----:B------:R-:W-:Y:S05]  /*09a0*/  @P0 BRA `(.L_x_5101) ;  /* 0x0000000000300947 */ /* 0x000fea0003800000 */
[----:B-1----:R-:W1:Y:S01]  /*09b0*/  LDC.64 R4, c[0x0][0x388] ;  /* 0x0000e200ff047b82 */ /* 0x002e620000000a00 */
[----:B------:R-:W-:Y:S01]  /*09c0*/  IMAD.IADD R11, R0, 0x1, R3 ;  /* 0x00000001000b7824 */ /* 0x000fe200078e0203 */
[----:B------:R-:W-:-:S03]  /*09d0*/  IADD3 R3, PT, PT, R3, 0x80, RZ ;  /* 0x0000008003037810 */ /* 0x000fc60007ffe0ff */
[----:B-1----:R-:W-:-:S05]  /*09e0*/  IMAD.WIDE.U32 R4, R11, 0x4, R4 ;  /* 0x000000040b047825 */ /* 0x002fca00078e0004 */
[----:B------:R1:W-:Y:S02]  /*09f0*/  STG.E desc[UR4][R4.64], R6 ;  /* 0x0000000604007986 */ /* 0x0003e4000c101904 */
.L_x_5100:
[----:B------:R-:W-:-:S13]  /*0a00*/  ISETP.GE.U32.AND P0, PT, R3, R2, PT ;  /* 0x000000020300720c */ /* 0x000fda0003f06070 */
[----:B------:R-:W-:Y:S05]  /*0a10*/  @P0 BRA `(.L_x_5102) ;  /* 0x0000000000340947 */ /* 0x000fea0003800000 */
[----:B01----:R-:W0:Y:S01]  /*0a20*/  LDC.64 R4, c[0x0][0x388] ;  /* 0x0000e200ff047b82 */ /* 0x003e220000000a00 */
[----:B------:R-:W-:Y:S01]  /*0a30*/  IADD3 R11, PT, PT, R0, R3, RZ ;  /* 0x00000003000b7210 */ /* 0x000fe20007ffe0ff */
[----:B------:R-:W-:-:S04]  /*0a40*/  VIADD R3, R3, 0x80 ;  /* 0x0000008003037836 */ /* 0x000fc80000000000 */
[----:B0-----:R-:W-:-:S05]  /*0a50*/  IMAD.WIDE.U32 R4, R11, 0x4, R4 ;  /* 0x000000040b047825 */ /* 0x001fca00078e0004 */
[----:B------:R2:W-:Y:S02]  /*0a60*/  STG.E desc[UR4][R4.64], R7 ;  /* 0x0000000704007986 */ /* 0x0005e4000c101904 */
.L_x_5101:
[----:B------:R-:W-:-:S13]  /*0a70*/  ISETP.GE.U32.AND P0, PT, R3, R2, PT ;  /* 0x000000020300720c */ /* 0x000fda0003f06070 */
[----:B------:R-:W-:Y:S05]  /*0a80*/  @P0 BREAK.RELIABLE B1 ;  /* 0x0000000000010942 */ /* 0x000fea0003800100 */
[----:B------:R-:W-:Y:S05]  /*0a90*/  @P0 BRA `(.L_x_5103) ;  /* 0x0000000000300947 */ /* 0x000fea0003800000 */
[----:B-12---:R-:W1:Y:S01]  /*0aa0*/  LDC.64 R4, c[0x0][0x388] ;  /* 0x0000e200ff047b82 */ /* 0x006e620000000a00 */
[----:B------:R-:W-:Y:S02]  /*0ab0*/  IADD3 R7, PT, PT, R0, R3, RZ ;  /* 0x0000000300077210 */ /* 0x000fe40007ffe0ff */
[----:B------:R-:W-:-:S03]  /*0ac0*/  IADD3 R3, PT, PT, R3, 0x80, RZ ;  /* 0x0000008003037810 */ /* 0x000fc60007ffe0ff */
[----:B-1----:R-:W-:-:S05]  /*0ad0*/  IMAD.WIDE.U32 R4, R7, 0x4, R4 ;  /* 0x0000000407047825 */ /* 0x002fca00078e0004 */
[----:B------:R2:W-:Y:S02]  /*0ae0*/  STG.E desc[UR4][R4.64], R8 ;  /* 0x0000000804007986 */ /* 0x0005e4000c101904 */
.L_x_5102:
[----:B------:R-:W-:Y:S05]  /*0af0*/  BSYNC.RELIABLE B1 ;  /* 0x0000000000017941 */ /* 0x000fea0003800100 */
.L_x_5098:
[----:B------:R-:W-:-:S13]  /*0b00*/  ISETP.GE.U32.AND P0, PT, R3, R2, PT ;  /* 0x000000020300720c */ /* 0x000fda0003f06070 */
[----:B012---:R-:W0:Y:S01]  /*0b10*/  @!P0 LDC.64 R4, c[0x0][0x388] ;  /* 0x0000e200ff048b82 */ /* 0x007e220000000a00 */
[----:B------:R-:W-:Y:S01]  /*0b20*/  @!P0 IMAD.IADD R7, R0, 0x1, R3 ;  /* 0x0000000100078824 */ /* 0x000fe200078e0203 */
[----:B------:R-:W-:-:S03]  /*0b30*/  @!P0 IADD3 R3, PT, PT, R3, 0x80, RZ ;  /* 0x0000008003038810 */ /* 0x000fc60007ffe0ff */
[----:B0-----:R-:W-:-:S05]  /*0b40*/  @!P0 IMAD.WIDE.U32 R4, R7, 0x4, R4 ;  /* 0x0000000407048825 */ /* 0x001fca00078e0004 */
[----:B---3--:R0:W-:Y:S02]  /*0b50*/  @!P0 STG.E desc[UR4][R4.64], R9 ;  /* 0x0000000904008986 */ /* 0x0081e4000c101904 */
.L_x_5103:
[----:B------:R-:W-:Y:S05]  /*0b60*/  BSYNC.RECONVERGENT B0 ;  /* 0x0000000000007941 */ /* 0x000fea0003800200 */
.L_x_5097:
[----:B------:R-:W-:Y:S05]  /*0b70*/  WARPSYNC.ALL ;  /* 0x0000000000007948 */ /* 0x000fea0003800000 */
[----:B------:R-:W-:-:S13]  /*0b80*/  ISETP.GE.U32.AND P0, PT, R3, R2, PT ;  /* 0x000000020300720c */ /* 0x000fda0003f06070 */
[----:B------:R-:W-:Y:S05]  /*0b90*/  @P0 EXIT ;  /* 0x000000000000094d */ /* 0x000fea0003800000 */
[----:B012---:R-:W0:Y:S01]  /*0ba0*/  LDC.64 R4, c[0x0][0x388] ;  /* 0x0000e200ff047b82 */ /* 0x007e220000000a00 */
[----:B------:R-:W-:-:S05]  /*0bb0*/  IADD3 R3, PT, PT, R0, R3, RZ ;  /* 0x0000000300037210 */ /* 0x000fca0007ffe0ff */
[----:B0-----:R-:W-:-:S05]  /*0bc0*/  IMAD.WIDE.U32 R2, R3, 0x4, R4 ;  /* 0x0000000403027825 */ /* 0x001fca00078e0004 */
[----:B----4-:R-:W-:Y:S01]  /*0bd0*/  STG.E desc[UR4][R2.64], R10 ;  /* 0x0000000a02007986 */ /* 0x010fe2000c101904 */
[----:B------:R-:W-:Y:S05]  /*0be0*/  EXIT ;  /* 0x000000000000794d */ /* 0x000fea0003800000 */
.L_x_5096:
        /* <DEDUP_REMOVED lines=8> */
[----:B------:R-:W-:-:S03]  /*0c70*/  IMAD.WIDE.U32 R12, R2, 0x8, R4 ;  /* 0x00000008020c7825 */ /* 0x000fc600078e0004 */
[----:B------:R-:W4:Y:S04]  /*0c80*/  LDG.E.64 R20, desc[UR4][R14.64+0x800] ;  /* 0x000800040e147981 */ /* 0x000f28000c1e1b00 */
[----:B------:R-:W5:Y:S04]  /*0c90*/  LDG.E.64 R22, desc[UR4][R14.64+0xc00] ;  /* 0x000c00040e167981 */ /* 0x000f68000c1e1b00 */
[----:B------:R-:W4:Y:S04]  /*0ca0*/  LDG.E.64 R8, desc[UR4][R12.64] ;  /* 0x000000040c087981 */ /* 0x000f28000c1e1b00 */
[----:B------:R-:W5:Y:S04]  /*0cb0*/  LDG.E.64 R10, desc[UR4][R12.64+0x400] ;  /* 0x000400040c0a7981 */ /* 0x000f68000c1e1b00 */
[----:B------:R-:W5:Y:S04]  /*0cc0*/  LDG.E.64 R4, desc[UR4][R12.64+0x800] ;  /* 0x000800040c047981 */ /* 0x000f68000c1e1b00 */
[----:B------:R0:W5:Y:S02]  /*0cd0*/  LDG.E.64 R6, desc[UR4][R12.64+0xc00] ;  /* 0x000c00040c067981 */ /* 0x000164000c1e1b00 */
[----:B0-----:R-:W0:Y:S01]  /*0ce0*/  LDC.64 R12, c[0x0][0x388] ;  /* 0x0000e200ff0c7b82 */ /* 0x001e220000000a00 */
[----:B---3--:R-:W4:Y:S08]  /*0cf0*/  MUFU.RCP R3, R16 ;  /* 0x0000001000037308 */ /* 0x008f300000001000 */
[----:B------:R-:W1:Y:S08]  /*0d00*/  MUFU.RCP R24, R17 ;  /* 0x0000001100187308 */ /* 0x000e700000001000 */
[----:B--2---:R-:W5:Y:S01]  /*0d10*/  MUFU.RCP R25, R18 ;  /* 0x0000001200197308 */ /* 0x004f620000001000 */
[----:B----4-:R-:W-:-:S07]  /*0d20*/  FMUL.FTZ R8, R8, R3 ;  /* 0x0000000308087220 */ /* 0x010fce0000410000 */
[----:B------:R-:W2:Y:S01]  /*0d30*/  MUFU.RCP R26, R19 ;  /* 0x00000013001a7308 */ /* 0x000ea20000001000 */
[----:B-1----:R-:W-:-:S07]  /*0d40*/  FMUL.FTZ R9, R9, R24 ;  /* 0x0000001809097220 */ /* 0x002fce0000410000 */
[----:B------:R-:W1:Y:S01]  /*0d50*/  MUFU.RCP R28, R21 ;  /* 0x00000015001c7308 */ /* 0x000e620000001000 */
[----:B-----5:R-:W-:-:S07]  /*0d60*/  FMUL.FTZ R10, R10, R25 ;  /* 0x000000190a0a7220 */ /* 0x020fce0000410000 */
[----:B------:R-:W3:Y:S01]  /*0d70*/  MUFU.RCP R29, R22 ;  /* 0x00000016001d7308 */ /* 0x000ee20000001000 */
[----:B--2---:R-:W-:-:S07]  /*0d80*/  FMUL.FTZ R11, R11, R26 ;  /* 0x0000001a0b0b7220 */ /* 0x004fce0000410000 */
[----:B------:R-:W2:Y:S01]  /*0d90*/  MUFU.RCP R30, R23 ;  /* 0x00000017001e7308 */ /* 0x000ea20000001000 */
[----:B-1----:R-:W-:-:S07]  /*0da0*/  FMUL.FTZ R15, R5, R28 ;  /* 0x0000001c050f7220 */ /* 0x002fce0000410000 */
[----:B------:R-:W1:Y:S01]  /*0db0*/  MUFU.RCP R27, R20 ;  /* 0x00000014001b7308 */ /* 0x000e620000001000 */
[----:B---3--:R-:W-:-:S07]  /*0dc0*/  FMUL.FTZ R6, R6, R29 ;  /* 0x0000001d06067220 */ /* 0x008fce0000410000 */
[----:B------:R-:W-:Y:S01]  /*0dd0*/  FRND.TRUNC R8, R8 ;  /* 0x0000000800087307 */ /* 0x000fe2000020d000 */
[----:B--2---:R-:W-:-:S07]  /*0de0*/  FMUL.FTZ R7, R7, R30 ;  /* 0x0000001e07077220 */ /* 0x004fce0000410000 */
[----:B------:R-:W2:Y:S01]  /*0df0*/  FRND.TRUNC R9, R9 ;  /* 0x0000000900097307 */ /* 0x000ea2000020d000 */
[----:B-1----:R-:W-:Y:S01]  /*0e00*/  FMUL.FTZ R3, R4, R27 ;  /* 0x0000001b04037220 */ /* 0x002fe20000410000 */
[----:B0-----:R-:W-:-:S06]  /*0e10*/  IMAD.WIDE.U32 R4, R0, 0x4, R12 ;  /* 0x0000000400047825 */ /* 0x001fcc00078e000c */
[----:B------:R-:W-:Y:S01]  /*0e20*/  FRND.TRUNC R10, R10 ;  /* 0x0000000a000a7307 */ /* 0x000fe2000020d000 */
[----:B------:R-:W-:-:S05]  /*0e30*/  IMAD.WIDE.U32 R4, R2, 0x8, R4 ;  /* 0x0000000802047825 */ /* 0x000fca00078e0004 */
[----:B--2---:R-:W-:Y:S02]  /*0e40*/  STG.E.64 desc[UR4][R4.64], R8 ;  /* 0x0000000804007986 */ /* 0x004fe4000c101b04 */
[----:B------:R-:W0:Y:S08]  /*0e50*/  FRND.TRUNC R11, R11 ;  /* 0x0000000b000b7307 */ /* 0x000e30000020d000 */
[----:B------:R-:W-:Y:S01]  /*0e60*/  FRND.TRUNC R14, R3 ;  /* 0x00000003000e7307 */ /* 0x000fe2000020d000 */
[----:B0-----:R-:W-:Y:S07]  /*0e70*/  STG.E.64 desc[UR4][R4.64+0x400], R10 ;  /* 0x0004000a04007986 */ /* 0x001fee000c101b04 */
[----:B------:R-:W0:Y:S08]  /*0e80*/  FRND.TRUNC R15, R15 ;  /* 0x0000000f000f7307 */ /* 0x000e30000020d000 */
[----:B------:R-:W-:Y:S01]  /*0e90*/  FRND.TRUNC R6, R6 ;  /* 0x0000000600067307 */ /* 0x000fe2000020d000 */
[----:B0-----:R-:W-:Y:S07]  /*0ea0*/  STG.E.64 desc[UR4][R4.64+0x800], R14 ;  /* 0x0008000e04007986 */ /* 0x001fee000c101b04 */
[----:B------:R-:W0:Y:S02]  /*0eb0*/  FRND.TRUNC R7, R7 ;  /* 0x0000000700077307 */ /* 0x000e24000020d000 */
[----:B0-----:R-:W-:Y:S01]  /*0ec0*/  STG.E.64 desc[UR4][R4.64+0xc00], R6 ;  /* 0x000c000604007986 */ /* 0x001fe2000c101b04 */
[----:B------:R-:W-:Y:S05]  /*0ed0*/  EXIT ;  /* 0x000000000000794d */ /* 0x000fea0003800000 */
.L_x_5104:
        /* <DEDUP_REMOVED lines=10> */
.L_x_23159:


//--------------------- .text._ZN2at6native29vectorized_elementwise_kernelILi4ENS0_13BinaryFunctorIfffZZZNS0_15binary_internal21div_trunc_kernel_cudaERNS_18TensorIteratorBaseEENKUlvE1_clEvENKUlvE0_clEvEUlffE_EESt5arrayIPcLm3EEEEviT0_T1_ --------------------------
	.section	.text._ZN2at6native29vectorized_elementwise_kernelILi4ENS0_13BinaryFunctorIfffZZZNS0_15binary_internal21div_trunc_kernel_cudaERNS_18TensorIteratorBaseEENKUlvE1_clEvENKUlvE0_clEvEUlffE_EESt5arrayIPcLm3EEEEviT0_T1_,"ax",@progbits
	.align	128
        .global         _ZN2at6native29vectorized_elementwise_kernelILi4ENS0_13BinaryFunctorIfffZZZNS0_15binary_internal21div_trunc_kernel_cudaERNS_18TensorIteratorBaseEENKUlvE1_clEvENKUlvE0_clEvEUlffE_EESt5arrayIPcLm3EEEEviT0_T1_
        .type           _ZN2at6native29vectorized_elementwise_kernelILi4ENS0_13BinaryFunctorIfffZZZNS0_15binary_internal21div_trunc_kernel_cudaERNS_18TensorIteratorBaseEENKUlvE1_clEvENKUlvE0_clEvEUlffE_EESt5arrayIPcLm3EEEEviT0_T1_,@function
        .size           _ZN2at6native29vectorized_elementwise_kernelILi4ENS0_13BinaryFunctorIfffZZZNS0_15binary_internal21div_trunc_kernel_cudaERNS_18TensorIteratorBaseEENKUlvE1_clEvENKUlvE0_clEvEUlffE_EESt5arrayIPcLm3EEEEviT0_T1_,(.L_x_23160 - _ZN2at6native29vectorized_elementwise_kernelILi4ENS0_13BinaryFunctorIfffZZZNS0_15binary_internal21div_trunc_kernel_cudaERNS_18TensorIteratorBaseEENKUlvE1_clEvENKUlvE0_clEvEUlffE_EESt5arrayIPcLm3EEEEviT0_T1_)
        .other          _ZN2at6native29vectorized_elementwise_kernelILi4ENS0_13BinaryFunctorIfffZZZNS0_15binary_internal21div_trunc_kernel_cudaERNS_18TensorIteratorBaseEENKUlvE1_clEvENKUlvE0_clEvEUlffE_EESt5arrayIPcLm3EEEEviT0_T1_,@"STO_CUDA_ENTRY STV_DEFAULT"
_ZN2at6native29vectorized_elementwise_kernelILi4ENS0_13BinaryFunctorIfffZZZNS0_15binary_internal21div_trunc_kernel_cudaERNS_18TensorIteratorBaseEENKUlvE1_clEvENKUlvE0_clEvEUlffE_EESt5arrayIPcLm3EEEEviT0_T1_:
.text._ZN2at6native29vectorized_elementwise_kernelILi4ENS0_13BinaryFunctorIfffZZZNS0_15binary_internal21div_trunc_kernel_cudaERNS_18TensorIteratorBaseEENKUlvE1_clEvENKUlvE0_clEvEUlffE_EESt5arrayIPcLm3EEEEviT0_T1_:
        /* <DEDUP_REMOVED lines=153> */
.L_x_5108:
[----:B------:R-:W-:-:S13]  /*0990*/  ISETP.GE.U32.AND P0, PT, R3, R2, PT ;  /* 0x000000020300720c */ /* 0x000fda0003f06070 */
[----:B------:R-:W-:Y:S05]  /*09a0*/  @P0 BRA `(.L_x_5110) ;  /* 0x0000000000300947 */ /* 0x000fea0003800000 */
[----:B-1----:R-:W1:Y:S01]  /*09b0*/  LDC.64 R4, c[0x0][0x388] ;  /* 0x0000e200ff047b82 */ /* 0x002e620000000a00 */
[----:B------:R-:W-:Y:S01]  /*09c0*/  IMAD.IADD R11, R0, 0x1, R3 ;  /* 0x00000001000b7824 */ /* 0x000fe200078e0203 */
[----:B------:R-:W-:-:S03]  /*09d0*/  IADD3 R3, PT, PT, R3, 0x80, RZ ;  /* 0x0000008003037810 */ /* 0x000fc60007ffe0ff */
[----:B-1----:R-:W-:-:S05]  /*09e0*/  IMAD.WIDE.U32 R4, R11, 0x4, R4 ;  /* 0x000000040b047825 */ /* 0x002fca00078e0004 */
[----:B------:R1:W-:Y:S02]  /*09f0*/  STG.E desc[UR4][R4.64], R6 ;  /* 0x0000000604007986 */ /* 0x0003e4000c101904 */
.L_x_5109:
[----:B------:R-:W-:-:S13]  /*0a00*/  ISETP.GE.U32.AND P0, PT, R3, R2, PT ;  /* 0x000000020300720c */ /* 0x000fda0003f06070 */
[----:B------:R-:W-:Y:S05]  /*0a10*/  @P0 BRA `(.L_x_5111) ;  /* 0x0000000000340947 */ /* 0x000fea0003800000 */
[----:B01----:R-:W0:Y:S01]  /*0a20*/  LDC.64 R4, c[0x0][0x388] ;  /* 0x0000e200ff047b82 */ /* 0x003e220000000a00 */
[----:B------:R-:W-:Y:S01]  /*0a30*/  IADD3 R11, PT, PT, R0, R3, RZ ;  /* 0x00000003000b7210 */ /* 0x000fe20007ffe0ff */
[----:B------:R-:W-:-:S04]  /*0a40*/  VIADD R3, R3, 0x80 ;  /* 0x0000008003037836 */ /* 0x000fc80000000000 */
[----:B0-----:R-:W-:-:S05]  /*0a50*/  IMAD.WIDE.U32 R4, R11, 0x4, R4 ;  /* 0x000000040b047825 */ /* 0x001fca00078e0004 */
[----:B------:R2:W-:Y:S02]  /*0a60*/  STG.E desc[UR4][R4.64], R7 ;  /* 0x0000000704007986 */ /* 0x0005e4000c101904 */
.L_x_5110:
        /* <DEDUP_REMOVED lines=8> */
.L_x_5111:
[----:B------:R-:W-:Y:S05]  /*0af0*/  BSYNC.RELIABLE B1 ;  /* 0x0000000000017941 */ /* 0x000fea0003800100 */
.L_x_5107:
[----:B------:R-:W-:-:S13]  /*0b00*/  ISETP.GE.U32.AND P0, PT, R3, R2, PT ;  /* 0x000000020300720c */ /* 0x000fda0003f06070 */
[----:B012---:R-:W0:Y:S01]  /*0b10*/  @!P0 LDC.64 R4, c[0x0][0x388] ;  /* 0x0000e200ff048b82 */ /* 0x007e220000000a00 */
[----:B------:R-:W-:Y:S01]  /*0b20*/  @!P0 IMAD.IADD R7, R0, 0x1, R3 ;  /* 0x0000000100078824 */ /* 0x000fe200078e0203 */
[----:B------:R-:W-:-:S03]  /*0b30*/  @!P0 IADD3 R3, PT, PT, R3, 0x80, RZ ;  /* 0x0000008003038810 */ /* 0x000fc60007ffe0ff */
[----:B0-----:R-:W-:-:S05]  /*0b40*/  @!P0 IMAD.WIDE.U32 R4, R7, 0x4, R4 ;  /* 0x0000000407048825 */ /* 0x001fca00078e0004 */
[----:B---3--:R0:W-:Y:S02]  /*0b50*/  @!P0 STG.E desc[UR4][R4.64], R9 ;  /* 0x0000000904008986 */ /* 0x0081e4000c101904 */
.L_x_5112:
[----:B------:R-:W-:Y:S05]  /*0b60*/  BSYNC.RECONVERGENT B0 ;  /* 0x0000000000007941 */ /* 0x000fea0003800200 */
.L_x_5106:
        /* <DEDUP_REMOVED lines=8> */
.L_x_5105:
[----:B------:R-:W0:Y:S01]  /*0bf0*/  S2R R2, SR_TID.X ;  /* 0x0000000000027919 */ /* 0x000e220000002100 */
[----:B------:R-:W1:Y:S08]  /*0c00*/  LDC.64 R4, c[0x0][0x398] ;  /* 0x0000e600ff047b82 */ /* 0x000e700000000a00 */
[----:B------:R-:W2:Y:S01]  /*0c10*/  LDC.64 R8, c[0x0][0x390] ;  /* 0x0000e400ff087b82 */ /* 0x000ea20000000a00 */
[----:B-1----:R-:W-:-:S04]  /*0c20*/  IMAD.WIDE.U32 R4, R0, 0x4, R4 ;  /* 0x0000000400047825 */ /* 0x002fc800078e0004 */
[----:B0-----:R-:W-:-:S05]  /*0c30*/  IMAD.WIDE.U32 R22, R2, 0x10, R4 ;  /* 0x0000001002167825 */ /* 0x001fca00078e0004 */
[----:B------:R-:W3:Y:S01]  /*0c40*/  LDG.E.128 R4, desc[UR4][R22.64] ;  /* 0x0000000416047981 */ /* 0x000ee2000c1e1d00 */
[----:B--2---:R-:W-:-:S03]  /*0c50*/  IMAD.WIDE.U32 R8, R0, 0x4, R8 ;  /* 0x0000000400087825 */ /* 0x004fc600078e0008 */
[----:B------:R-:W2:Y:S01]  /*0c60*/  LDG.E.128 R16, desc[UR4][R22.64+0x800] ;  /* 0x0008000416107981 */ /* 0x000ea2000c1e1d00 */
[----:B------:R-:W-:-:S05]  /*0c70*/  IMAD.WIDE.U32 R20, R2, 0x10, R8 ;  /* 0x0000001002147825 */ /* 0x000fca00078e0008 */
[----:B------:R-:W4:Y:S04]  /*0c80*/  LDG.E.128 R12, desc[UR4][R20.64] ;  /* 0x00000004140c7981 */ /* 0x000f28000c1e1d00 */
[----:B------:R-:W5:Y:S01]  /*0c90*/  LDG.E.128 R8, desc[UR4][R20.64+0x800] ;  /* 0x0008000414087981 */ /* 0x000f62000c1e1d00 */
[----:B---3--:R-:W4:Y:S08]  /*0ca0*/  MUFU.RCP R3, R4 ;  /* 0x0000000400037308 */ /* 0x008f300000001000 */
[----:B------:R-:W0:Y:S08]  /*0cb0*/  MUFU.RCP R24, R5 ;  /* 0x0000000500187308 */ /* 0x000e300000001000 */
[----:B------:R-:W1:Y:S08]  /*0cc0*/  MUFU.RCP R25, R6 ;  /* 0x0000000600197308 */ /* 0x000e700000001000 */
[----:B------:R-:W3:Y:S08]  /*0cd0*/  MUFU.RCP R26, R7 ;  /* 0x00000007001a7308 */ /* 0x000ef00000001000 */
[----:B--2---:R-:W5:Y:S08]  /*0ce0*/  MUFU.RCP R27, R16 ;  /* 0x00000010001b7308 */ /* 0x004f700000001000 */
[----:B------:R2:W5:Y:S08]  /*0cf0*/  MUFU.RCP R28, R17 ;  /* 0x00000011001c7308 */ /* 0x0005700000001000 */
[----:B------:R-:W5:Y:S01]  /*0d00*/  MUFU.RCP R29, R18 ;  /* 0x00000012001d7308 */ /* 0x000f620000001000 */
[----:B--2---:R-:W2:Y:S07]  /*0d10*/  LDC.64 R16, c[0x0][0x388] ;  /* 0x0000e200ff107b82 */ /* 0x004eae0000000a00 */
[----:B------:R-:W5:Y:S01]  /*0d20*/  MUFU.RCP R30, R19 ;  /* 0x00000013001e7308 */ /* 0x000f620000001000 */
[----:B----4-:R-:W-:Y:S01]  /*0d30*/  FMUL.FTZ R12, R12, R3 ;  /* 0x000000030c0c7220 */ /* 0x010fe20000410000 */
[----:B0-----:R-:W-:Y:S01]  /*0d40*/  FMUL.FTZ R13, R13, R24 ;  /* 0x000000180d0d7220 */ /* 0x001fe20000410000 */
[----:B-1----:R-:W-:Y:S01]  /*0d50*/  FMUL.FTZ R14, R14, R25 ;  /* 0x000000190e0e7220 */ /* 0x002fe20000410000 */
[----:B---3--:R-:W-:Y:S01]  /*0d60*/  FMUL.FTZ R15, R15, R26 ;  /* 0x0000001a0f0f7220 */ /* 0x008fe20000410000 */
[----:B-----5:R-:W-:Y:S01]  /*0d70*/  FMUL.FTZ R4, R8, R27 ;  /* 0x0000001b08047220 */ /* 0x020fe20000410000 */
[----:B------:R-:W-:Y:S01]  /*0d80*/  FMUL.FTZ R5, R9, R28 ;  /* 0x0000001c09057220 */ /* 0x000fe20000410000 */
[----:B------:R-:W-:Y:S01]  /*0d90*/  FMUL.FTZ R6, R10, R29 ;  /* 0x0000001d0a067220 */ /* 0x000fe20000410000 */
[----:B------:R-:W-:Y:S01]  /*0da0*/  FRND.TRUNC R12, R12 ;  /* 0x0000000c000c7307 */ /* 0x000fe2000020d000 */
[----:B------:R-:W-:-:S07]  /*0db0*/  FMUL.FTZ R7, R11, R30 ;  /* 0x0000001e0b077220 */ /* 0x000fce0000410000 */
[----:B------:R-:W-:Y:S01]  /*0dc0*/  FRND.TRUNC R13, R13 ;  /* 0x0000000d000d7307 */ /* 0x000fe2000020d000 */
[----:B--2---:R-:W-:-:S07]  /*0dd0*/  IMAD.WIDE.U32 R8, R0, 0x4, R16 ;  /* 0x0000000400087825 */ /* 0x004fce00078e0010 */
[----:B------:R-:W-:Y:S08]  /*0de0*/  FRND.TRUNC R14, R14 ;  /* 0x0000000e000e7307 */ /* 0x000ff0000020d000 */
[----:B------:R-:W0:Y:S08]  /*0df0*/  FRND.TRUNC R15, R15 ;  /* 0x0000000f000f7307 */ /* 0x000e30000020d000 */
[----:B------:R-:W-:Y:S08]  /*0e00*/  FRND.TRUNC R4, R4 ;  /* 0x0000000400047307 */ /* 0x000ff0000020d000 */
[----:B------:R-:W-:Y:S08]  /*0e10*/  FRND.TRUNC R5, R5 ;  /* 0x0000000500057307 */ /* 0x000ff0000020d000 */
[----:B------:R-:W-:Y:S08]  /*0e20*/  FRND.TRUNC R6, R6 ;  /* 0x0000000600067307 */ /* 0x000ff0000020d000 */
[----:B------:R-:W1:Y:S01]  /*0e30*/  FRND.TRUNC R7, R7 ;  /* 0x0000000700077307 */ /* 0x000e62000020d000 */
[----:B------:R-:W-:-:S05]  /*0e40*/  IMAD.WIDE.U32 R8, R2, 0x10, R8 ;  /* 0x0000001002087825 */ /* 0x000fca00078e0008 */
[----:B0-----:R-:W-:Y:S04]  /*0e50*/  STG.E.128 desc[UR4][R8.64], R12 ;  /* 0x0000000c08007986 */ /* 0x001fe8000c101d04 */
[----:B-1----:R-:W-:Y:S01]  /*0e60*/  STG.E.128 desc[UR4][R8.64+0x800], R4 ;  /* 0x0008000408007986 */ /* 0x002fe2000c101d04 */
[----:B------:R-:W-:Y:S05]  /*0e70*/  EXIT ;  /* 0x000000000000794d */ /* 0x000fea0003800000 */
.L_x_5113:
        /* <DEDUP_REMOVED lines=16> */
.L_x_23160:


//--------------------- .text._ZN2at6native29vectorized_elementwise_kernelILi8ENS0_13BinaryFunctorIfffZZZNS0_15binary_internal21div_trunc_kernel_cudaERNS_18TensorIteratorBaseEENKUlvE1_clEvENKUlvE0_clEvEUlffE_EESt5arrayIPcLm3EEEEviT0_T1_ --------------------------
	.section	.text._ZN2at6native29vectorized_elementwise_kernelILi8ENS0_13BinaryFunctorIfffZZZNS0_15binary_internal21div_trunc_kernel_cudaERNS_18TensorIteratorBaseEENKUlvE1_clEvENKUlvE0_clEvEUlffE_EESt5arrayIPcLm3EEEEviT0_T1_,"ax",@progbits
	.align	128
        .global         _ZN2at6native29vectorized_elementwise_kernelILi8ENS0_13BinaryFunctorIfffZZZNS0_15binary_internal21div_trunc_kernel_cudaERNS_18TensorIteratorBaseEENKUlvE1_clEvENKUlvE0_clEvEUlffE_EESt5arrayIPcLm3EEEEviT0_T1_
        .type           _ZN2at6native29vectorized_elementwise_kernelILi8ENS0_13BinaryFunctorIfffZZZNS0_15binary_internal21div_trunc_kernel_cudaERNS_18TensorIteratorBaseEENKUlvE1_clEvENKUlvE0_clEvEUlffE_EESt5arrayIPcLm3EEEEviT0_T1_,@function
        .size           _ZN2at6native29vectorized_elementwise_kernelILi8ENS0_13BinaryFunctorIfffZZZNS0_15binary_internal21div_trunc_kernel_cudaERNS_18TensorIteratorBaseEENKUlvE1_clEvENKUlvE0_clEvEUlffE_EESt5arrayIPcLm3EEEEviT0_T1_,(.L_x_23161 - _ZN2at6native29vectorized_elementwise_kernelILi8ENS0_13BinaryFunctorIfffZZZNS0_15binary_internal21div_trunc_kernel_cudaERNS_18TensorIteratorBaseEENKUlvE1_clEvENKUlvE0_clEvEUlffE_EESt5arrayIPcLm3EEEEviT0_T1_)
        .other          _ZN2at6native29vectorized_elementwise_kernelILi8ENS0_13BinaryFunctorIfffZZZNS0_15binary_internal21div_trunc_kernel_cudaERNS_18TensorIteratorBaseEENKUlvE1_clEvENKUlvE0_clEvEUlffE_EESt5arrayIPcLm3EEEEviT0_T1_,@"STO_CUDA_ENTRY STV_DEFAULT"
_ZN2at6native29vectorized_elementwise_kernelILi8ENS0_13BinaryFunctorIfffZZZNS0_15binary_internal21div_trunc_kernel_cudaERNS_18TensorIteratorBaseEENKUlvE1_clEvENKUlvE0_clEvEUlffE_EESt5arrayIPcLm3EEEEviT0_T1_:
.text._ZN2at6native29vectorized_elementwise_kernelILi8ENS0_13BinaryFunctorIfffZZZNS0_15binary_internal21div_trunc_kernel_cudaERNS_18TensorIteratorBaseEENKUlvE1_clEvENKUlvE0_clEvEUlffE_EESt5arrayIPcLm3EEEEviT0_T1_:
        /* <DEDUP_REMOVED lines=153> */
.L_x_5117:
[----:B------:R-:W-:-:S13]  /*0990*/  ISETP.GE.U32.AND P0, PT, R3, R2, PT ;  /* 0x000000020300720c */ /* 0x000fda0003f06070 */
[----:B------:R-:W-:Y:S05]  /*09a0*/  @P0 BRA `(.L_x_5119) ;  /* 0x0000000000300947 */ /* 0x000fea0003800000 */
[----:B-1----:R-:W1:Y:S01]  /*09b0*/  LDC.64 R4, c[0x0][0x388] ;  /* 0x0000e200ff047b82 */ /* 0x002e620000000a00 */
[----:B------:R-:W-:Y:S01]  /*09c0*/  IMAD.IADD R11, R0, 0x1, R3 ;  /* 0x00000001000b7824 */ /* 0x000fe200078e0203 */
[----:B------:R-:W-:-:S03]  /*09d0*/  IADD3 R3, PT, PT, R3, 0x80, RZ ;  /* 0x0000008003037810 */ /* 0x000fc60007ffe0ff */
[----:B-1----:R-:W-:-:S05]  /*09e0*/  IMAD.WIDE.U32 R4, R11, 0x4, R4 ;  /* 0x000000040b047825 */ /* 0x002fca00078e0004 */
[----:B------:R1:W-:Y:S02]  /*09f0*/  STG.E desc[UR4][R4.64], R6 ;  /* 0x0000000604007986 */ /* 0x0003e4000c101904 */
.L_x_5118:
[----:B------:R-:W-:-:S13]  /*0a00*/  ISETP.GE.U32.AND P0, PT, R3, R2, PT ;  /* 0x000000020300720c */ /* 0x000fda0003f06070 */
[----:B------:R-:W-:Y:S05]  /*0a10*/  @P0 BRA `(.L_x_5120) ;  /* 0x0000000000340947 */ /* 0x000fea0003800000 */
[----:B01----:R-:W0:Y:S01]  /*0a20*/  LDC.64 R4, c[0x0][0x388] ;  /* 0x0000e200ff047b82 */ /* 0x003e220000000a00 */
[----:B------:R-:W-:Y:S01]  /*0a30*/  IADD3 R11, PT, PT, R0, R3, RZ ;  /* 0x00000003000b7210 */ /* 0x000fe20007ffe0ff */
[----:B------:R-:W-:-:S04]  /*0a40*/  VIADD R3, R3, 0x80 ;  /* 0x0000008003037836 */ /* 0x000fc80000000000 */
[----:B0-----:R-:W-:-:S05]  /*0a50*/  IMAD.WIDE.U32 R4, R11, 0x4, R4 ;  /* 0x000000040b047825 */ /* 0x001fca00078e0004 */
[----:B------:R2:W-:Y:S02]  /*0a60*/  STG.E desc[UR4][R4.64], R7 ;  /* 0x0000000704007986 */ /* 0x0005e4000c101904 */
.L_x_5119:
        /* <DEDUP_REMOVED lines=8> */
.L_x_5120:
[----:B------:R-:W-:Y:S05]  /*0af0*/  BSYNC.RELIABLE B1 ;  /* 0x0000000000017941 */ /* 0x000fea0003800100 */
.L_x_5116:
[----:B------:R-:W-:-:S13]  /*0b00*/  ISETP.GE.U32.AND P0, PT, R3, R2, PT ;  /* 0x000000020300720c */ /* 0x000fda0003f06070 */
[----:B012---:R-:W0:Y:S01]  /*0b10*/  @!P0 LDC.64 R4, c[0x0][0x388] ;  /* 0x0000e200ff048b82 */ /* 0x007e220000000a00 */
[----:B------:R-:W-:Y:S01]  /*0b20*/  @!P0 IMAD.IADD R7, R0, 0x1, R3 ;  /* 0x0000000100078824 */ /* 0x000fe200078e0203 */
[----:B------:R-:W-:-:S03]  /*0b30*/  @!P0 IADD3 R3, PT, PT, R3, 0x80, RZ ;  /* 0x0000008003038810 */ /* 0x000fc60007ffe0ff */
[----:B0-----:R-:W-:-:S05]  /*0b40*/  @!P0 IMAD.WIDE.U32 R4, R7, 0x4, R4 ;  /* 0x0000000407048825 */ /* 0x001fca00078e0004 */
[----:B---3--:R0:W-:Y:S02]  /*0b50*/  @!P0 STG.E desc[UR4][R4.64], R9 ;  /* 0x0000000904008986 */ /* 0x0081e4000c101904 */
.L_x_5121:
[----:B------:R-:W-:Y:S05]  /*0b60*/  BSYNC.RECONVERGENT B0 ;  /* 0x0000000000007941 */ /* 0x000fea0003800200 */
.L_x_5115:
        /* <DEDUP_REMOVED lines=8> */
.L_x_5114:
[----:B------:R-:W0:Y:S01]  /*0bf0*/  S2R R2, SR_TID.X ;  /* 0x0000000000027919 */ /* 0x000e220000002100 */
[----:B------:R-:W1:Y:S08]  /*0c00*/  LDC.64 R4, c[0x0][0x398] ;  /* 0x0000e600ff047b82 */ /* 0x000e700000000a00 */
[----:B------:R-:W2:Y:S01]  /*0c10*/  LDC.64 R12, c[0x0][0x390] ;  /* 0x0000e400ff0c7b82 */ /* 0x000ea20000000a00 */
[----:B-1----:R-:W-:-:S04]  /*0c20*/  IMAD.WIDE.U32 R4, R0, 0x4, R4 ;  /* 0x0000000400047825 */ /* 0x002fc800078e0004 */
[----:B0-----:R-:W-:-:S06]  /*0c30*/  IMAD.WIDE.U32 R4, R2, 0x20, R4 ;  /* 0x0000002002047825 */ /* 0x001fcc00078e0004 */
[----:B------:R-:W3:Y:S01]  /*0c40*/  LDG.E.ENL2.256 R8, R4, desc[UR4][R4.64] ;  /* 0xfe0000040404797e */ /* 0x000ee20008121908 */
[----:B--2---:R-:W-:-:S04]  /*0c50*/  IMAD.WIDE.U32 R12, R0, 0x4, R12 ;  /* 0x00000004000c7825 */ /* 0x004fc800078e000c */
[----:B------:R-:W-:-:S06]  /*0c60*/  IMAD.WIDE.U32 R12, R2, 0x20, R12 ;  /* 0x00000020020c7825 */ /* 0x000fcc00078e000c */
[----:B------:R-:W2:Y:S01]  /*0c70*/  LDG.E.ENL2.256 R12, R16, desc[UR4][R12.64] ;  /* 0xfe0000040c10797e */ /* 0x000ea2000812190c */
[----:B---3--:R-:W2:Y:S08]  /*0c80*/  MUFU.RCP R3, R4 ;  /* 0x0000000400037308 */ /* 0x008eb00000001000 */
[----:B------:R-:W0:Y:S08]  /*0c90*/  MUFU.RCP R20, R5 ;  /* 0x0000000500147308 */ /* 0x000e300000001000 */
[----:B------:R-:W1:Y:S01]  /*0ca0*/  MUFU.RCP R21, R6 ;  /* 0x0000000600157308 */ /* 0x000e620000001000 */
[----:B--2---:R-:W-:-:S07]  /*0cb0*/  FMUL.FTZ R16, R16, R3 ;  /* 0x0000000310107220 */ /* 0x004fce0000410000 */
[----:B------:R-:W2:Y:S01]  /*0cc0*/  MUFU.RCP R22, R7 ;  /* 0x0000000700167308 */ /* 0x000ea20000001000 */
[----:B0-----:R-:W-:-:S07]  /*0cd0*/  FMUL.FTZ R17, R17, R20 ;  /* 0x0000001411117220 */ /* 0x001fce0000410000 */
[----:B------:R-:W0:Y:S01]  /*0ce0*/  MUFU.RCP R23, R8 ;  /* 0x0000000800177308 */ /* 0x000e220000001000 */
[----:B-1----:R-:W-:-:S07]  /*0cf0*/  FMUL.FTZ R18, R18, R21 ;  /* 0x0000001512127220 */ /* 0x002fce0000410000 */
[----:B------:R1:W3:Y:S01]  /*0d00*/  MUFU.RCP R24, R9 ;  /* 0x0000000900187308 */ /* 0x0002e20000001000 */
[----:B--2---:R-:W-:-:S07]  /*0d10*/  FMUL.FTZ R19, R19, R22 ;  /* 0x0000001613137220 */ /* 0x004fce0000410000 */
[----:B------:R-:W2:Y:S01]  /*0d20*/  MUFU.RCP R25, R10 ;  /* 0x0000000a00197308 */ /* 0x000ea20000001000 */
[----:B-1----:R-:W1:Y:S01]  /*0d30*/  LDC.64 R8, c[0x0][0x388] ;  /* 0x0000e200ff087b82 */ /* 0x002e620000000a00 */
[----:B0-----:R-:W-:-:S06]  /*0d40*/  FMUL.FTZ R4, R12, R23 ;  /* 0x000000170c047220 */ /* 0x001fcc0000410000 */
[----:B------:R-:W0:Y:S01]  /*0d50*/  MUFU.RCP R26, R11 ;  /* 0x0000000b001a7308 */ /* 0x000e220000001000 */
[----:B---3--:R-:W-:-:S07]  /*0d60*/  FMUL.FTZ R5, R13, R24 ;  /* 0x000000180d057220 */ /* 0x008fce0000410000 */
[----:B------:R-:W-:Y:S01]  /*0d70*/  FRND.TRUNC R16, R16 ;  /* 0x0000001000107307 */ /* 0x000fe2000020d000 */
[----:B--2---:R-:W-:-:S07]  /*0d80*/  FMUL.FTZ R6, R14, R25 ;  /* 0x000000190e067220 */ /* 0x004fce0000410000 */
[----:B------:R-:W-:Y:S01]  /*0d90*/  FRND.TRUNC R17, R17 ;  /* 0x0000001100117307 */ /* 0x000fe2000020d000 */
[----:B0-----:R-:W-:Y:S01]  /*0da0*/  FMUL.FTZ R7, R15, R26 ;  /* 0x0000001a0f077220 */ /* 0x001fe20000410000 */
[----:B-1----:R-:W-:-:S06]  /*0db0*/  IMAD.WIDE.U32 R8, R0, 0x4, R8 ;  /* 0x0000000400087825 */ /* 0x002fcc00078e0008 */
[----:B------:R-:W-:Y:S01]  /*0dc0*/  FRND.TRUNC R18, R18 ;  /* 0x0000001200127307 */ /* 0x000fe2000020d000 */
[----:B------:R-:W-:-:S07]  /*0dd0*/  IMAD.WIDE.U32 R8, R2, 0x20, R8 ;  /* 0x0000002002087825 */ /* 0x000fce00078e0008 */
[----:B------:R-:W-:Y:S08]  /*0de0*/  FRND.TRUNC R19, R19 ;  /* 0x0000001300137307 */ /* 0x000ff0000020d000 */
[----:B------:R-:W-:Y:S08]  /*0df0*/  FRND.TRUNC R4, R4 ;  /* 0x0000000400047307 */ /* 0x000ff0000020d000 */
[----:B------:R-:W-:Y:S08]  /*0e00*/  FRND.TRUNC R5, R5 ;  /* 0x0000000500057307 */ /* 0x000ff0000020d000 */
[----:B------:R-:W-:Y:S08]  /*0e10*/  FRND.TRUNC R6, R6 ;  /* 0x0000000600067307 */ /* 0x000ff0000020d000 */
[----:B------:R-:W0:Y:S02]  /*0e20*/  FRND.TRUNC R7, R7 ;  /* 0x0000000700077307 */ /* 0x000e24000020d000 */
[----:B0-----:R-:W-:Y:S01]  /*0e30*/  STG.E.ENL2.256 desc[UR4][R8.64], R16, R4 ;  /* 0xf80000100804797f */ /* 0x001fe2000f121804 */
[----:B------:R-:W-:Y:S05]  /*0e40*/  EXIT ;  /* 0x000000000000794d */ /* 0x000fea0003800000 */
.L_x_5122:
        /* <DEDUP_REMOVED lines=11> */
.L_x_23161:


//--------------------- .text._ZN2at6native18elementwise_kernelILi128ELi4EZNS0_15gpu_kernel_implINS0_13BUnaryFunctorIfffZZZNS0_15binary_internal21div_trunc_kernel_cudaERNS_18TensorIteratorBaseEENKUlvE1_clEvENKUlvE0_clEvEUlffE_EEEEvS6_RKT_EUliE_EEviT1_ --------------------------
	.section	.text._ZN2at6native18elementwise_kernelILi128ELi4EZNS0_15gpu_kernel_implINS0_13BUnaryFunctorIfffZZZNS0_15binary_internal21div_trunc_kernel_cudaERNS_18TensorIteratorBaseEENKUlvE1_clEvENKUlvE0_clEvEUlffE_EEEEvS6_RKT_EUliE_EEviT1_,"ax",@progbits
	.align	128
        .global         _ZN2at6native18elementwise_kernelILi128ELi4EZNS0_15gpu_kernel_implINS0_13BUnaryFunctorIfffZZZNS0_15binary_internal21div_trunc_kernel_cudaERNS_18TensorIteratorBaseEENKUlvE1_clEvENKUlvE0_clEvEUlffE_EEEEvS6_RKT_EUliE_EEviT1_
        .type           _ZN2at6native18elementwise_kernelILi128ELi4EZNS0_15gpu_kernel_implINS0_13BUnaryFunctorIfffZZZNS0_15binary_internal21div_trunc_kernel_cudaERNS_18TensorIteratorBaseEENKUlvE1_clEvENKUlvE0_clEvEUlffE_EEEEvS6_RKT_EUliE_EEviT1_,@function
        .size           _ZN2at6native18elementwise_kernelILi128ELi4EZNS0_15gpu_kernel_implINS0_13BUnaryFunctorIfffZZZNS0_15binary_internal21div_trunc_kernel_cudaERNS_18TensorIteratorBaseEENKUlvE1_clEvENKUlvE0_clEvEUlffE_EEEEvS6_RKT_EUliE_EEviT1_,(.L_x_23162 - _ZN2at6native18elementwise_kernelILi128ELi4EZNS0_15gpu_kernel_implINS0_13BUnaryFunctorIfffZZZNS0_15binary_internal21div_trunc_kernel_cudaERNS_18TensorIteratorBaseEENKUlvE1_clEvENKUlvE0_clEvEUlffE_EEEEvS6_RKT_EUliE_EEviT1_)
        .other          _ZN2at6native18elementwise_kernelILi128ELi4EZNS0_15gpu_kernel_implINS0_13BUnaryFunctorIfffZZZNS0_15binary_internal21div_trunc_kernel_cudaERNS_18TensorIteratorBaseEENKUlvE1_clEvENKUlvE0_clEvEUlffE_EEEEvS6_RKT_EUliE_EEviT1_,@"STO_CUDA_ENTRY STV_DEFAULT"
_ZN2at6native18elementwise_kernelILi128ELi4EZNS0_15gpu_kernel_implINS0_13BUnaryFunctorIfffZZZNS0_15binary_internal21div_trunc_kernel_cudaERNS_18TensorIteratorBaseEENKUlvE1_clEvENKUlvE0_clEvEUlffE_EEEEvS6_RKT_EUliE_EEviT1_:
.text._ZN2at6native18elementwise_kernelILi128ELi4EZNS0_15gpu_kernel_implINS0_13BUnaryFunctorIfffZZZNS0_15binary_internal21div_trunc_kernel_cudaERNS_18TensorIteratorBaseEENKUlvE1_clEvENKUlvE0_clEvEUlffE_EEEEvS6_RKT_EUliE_EEviT1_:
        /* <DEDUP_REMOVED lines=319> */
.L_x_5125:
[----:B------:R-:W0:Y:S01]  /*13f0*/  LDCU.64 UR6, c[0x0][0x588] ;  /* 0x0000b100ff0677ac */ /* 0x000e220008000a00 */
[----:B------:R-:W-:Y:S01]  /*1400*/  BSSY.RECONVERGENT B6, `(.L_x_5126) ;  /* 0x00000dd000067945 */ /* 0x000fe20003800200 */
        /* <DEDUP_REMOVED lines=16> */
.L_x_5130:
[----:B------:R-:W2:Y:S02]  /*1510*/  LDG.E.U8 R0, desc[UR36][R2.64] ;  /* 0x0000002402007981 */ /* 0x000ea4000c1e1100 */
[----:B--2---:R-:W-:Y:S01]  /*1520*/  I2FP.F32.U32 R0, R0 ;  /* 0x0000000000007245 */ /* 0x004fe20000201000 */
[----:B------:R-:W-:Y:S06]  /*1530*/  BRA `(.L_x_5132) ;  /* 0x0000000c00247947 */ /* 0x000fec0003800000 */
.L_x_5129:
        /* <DEDUP_REMOVED lines=9> */
.L_x_5134:
[----:B------:R-:W2:Y:S02]  /*15d0*/  LDG.E R0, desc[UR36][R2.64] ;  /* 0x0000002402007981 */ /* 0x000ea4000c1e1900 */
[----:B--2---:R-:W-:Y:S01]  /*15e0*/  I2FP.F32.S32 R0, R0 ;  /* 0x0000000000007245 */ /* 0x004fe20000201400 */
[----:B------:R-:W-:Y:S06]  /*15f0*/  BRA `(.L_x_5132) ;  /* 0x0000000800f47947 */ /* 0x000fec0003800000 */
.L_x_5133:
[----:B------:R-:W2:Y:S02]  /*1600*/  LDG.E.U16 R0, desc[UR36][R2.64] ;  /* 0x0000002402007981 */ /* 0x000ea4000c1e1500 */
[----:B--2---:R-:W0:Y:S01]  /*1610*/  I2F.S16 R0, R0 ;  /* 0x0000000000007306 */ /* 0x004e220000101400 */
[----:B------:R-:W-:Y:S05]  /*1620*/  BRA `(.L_x_5132) ;  /* 0x0000000800e87947 */ /* 0x000fea0003800000 */
.L_x_5128:
        /* <DEDUP_REMOVED lines=8> */
.L_x_5136:
[----:B------:R-:W2:Y:S02]  /*16b0*/  LDG.E.U16 R0, desc[UR36][R2.64] ;  /* 0x0000002402007981 */ /* 0x000ea4000c1e1500 */
[----:B--2---:R-:W-:Y:S01]  /*16c0*/  HADD2.F32 R0, -RZ, R0.H0_H0 ;  /* 0x20000000ff007230 */ /* 0x004fe20000004100 */
[----:B------:R-:W-:Y:S06]  /*16d0*/  BRA `(.L_x_5132) ;  /* 0x0000000800bc7947 */ /* 0x000fec0003800000 */
.L_x_5135:
        /* <DEDUP_REMOVED lines=8> */
.L_x_5138:
[----:B------:R-:W2:Y:S02]  /*1760*/  LDG.E.U16 R0, desc[UR36][R2.64] ;  /* 0x0000002402007981 */ /* 0x000ea4000c1e1500 */
[----:B--2---:R-:W-:Y:S01]  /*1770*/  HADD2.F32 R0, -RZ, R0.H0_H0 ;  /* 0x20000000ff007230 */ /* 0x004fe20000004100 */
[----:B------:R-:W-:Y:S06]  /*1780*/  BRA `(.L_x_5132) ;  /* 0x0000000800907947 */ /* 0x000fec0003800000 */
.L_x_5137:
[----:B------:R-:W2:Y:S01]  /*1790*/  LDG.E.64 R2, desc[UR36][R2.64] ;  /* 0x0000002402027981 */ /* 0x000ea2000c1e1b00 */
[----:B------:R-:W-:Y:S01]  /*17a0*/  UMOV UR4, 0xf0000000 ;  /* 0xf000000000047882 */ /* 0x000fe20000000000 */
[----:B------:R-:W-:Y:S01]  /*17b0*/  UMOV UR5, 0x380fffff ;  /* 0x380fffff00057882 */ /* 0x000fe20000000000 */
[----:B--2---:R-:W0:Y:S01]  /*17c0*/  F2F.F32.F64 R0, R2 ;  /* 0x0000000200007310 */ /* 0x004e220000301000 */
[----:B------:R-:W-:-:S14]  /*17d0*/  DSETP.GEU.AND P0, PT, |R2|, UR4, PT ;  /* 0x0000000402007e2a */ /* 0x000fdc000bf0e200 */
[----:B0-----:R-:W-:Y:S01]  /*17e0*/  @!P0 FMUL R0, R0, 1.175494350822287508e-38 ;  /* 0x0080000000008820 */ /* 0x001fe20000400000 */
[----:B------:R-:W-:Y:S06]  /*17f0*/  BRA `(.L_x_5132) ;  /* 0x0000000800747947 */ /* 0x000fec0003800000 */
.L_x_5127:
        /* <DEDUP_REMOVED lines=12> */
.L_x_5141:
[----:B------:R-:W2:Y:S01]  /*18c0*/  LDG.E.64 R2, desc[UR36][R2.64] ;  /* 0x0000002402027981 */ /* 0x000ea2000c1e1b00 */
[----:B------:R-:W-:Y:S01]  /*18d0*/  UMOV UR4, 0xf0000000 ;  /* 0xf000000000047882 */ /* 0x000fe20000000000 */
[----:B------:R-:W-:Y:S01]  /*18e0*/  UMOV UR5, 0x380fffff ;  /* 0x380fffff00057882 */ /* 0x000fe20000000000 */
[----:B--2---:R-:W0:Y:S01]  /*18f0*/  F2F.F32.F64 R0, R2 ;  /* 0x0000000200007310 */ /* 0x004e220000301000 */
[----:B------:R-:W-:-:S14]  /*1900*/  DSETP.GEU.AND P0, PT, |R2|, UR4, PT ;  /* 0x0000000402007e2a */ /* 0x000fdc000bf0e200 */
[----:B0-----:R-:W-:Y:S01]  /*1910*/  @!P0 FMUL R0, R0, 1.175494350822287508e-38 ;  /* 0x0080000000008820 */ /* 0x001fe20000400000 */
[----:B------:R-:W-:Y:S06]  /*1920*/  BRA `(.L_x_5132) ;  /* 0x0000000800287947 */ /* 0x000fec0003800000 */
.L_x_5140:
        /* <DEDUP_REMOVED lines=25> */
.L_x_5143:
        /* <DEDUP_REMOVED lines=12> */
.L_x_5142:
[----:B------:R-:W2:Y:S02]  /*1b80*/  LDG.E.U16 R0, desc[UR36][R2.64] ;  /* 0x0000002402007981 */ /* 0x000ea4000c1e1500 */
[----:B--2---:R-:W-:Y:S01]  /*1b90*/  SHF.L.U32 R0, R0, 0x10, RZ ;  /* 0x0000001000007819 */ /* 0x004fe200000006ff */
[----:B------:R-:W-:Y:S06]  /*1ba0*/  BRA `(.L_x_5132) ;  /* 0x0000000400887947 */ /* 0x000fec0003800000 */
.L_x_5139:
        /* <DEDUP_REMOVED lines=11> */
.L_x_5146:
        /* <DEDUP_REMOVED lines=20> */
.L_x_5148:
[----:B------:R-:W-:Y:S05]  /*1da0*/  BSYNC.RECONVERGENT B0 ;  /* 0x0000000000007941 */ /* 0x000fea0003800200 */
.L_x_5147:
[----:B------:R-:W-:Y:S01]  /*1db0*/  IMAD.SHL.U32 R0, R0, 0x100000, RZ ;  /* 0x0010000000007824 */ /* 0x000fe200078e00ff */
[----:B------:R-:W-:-:S04]  /*1dc0*/  LEA R2, R2, 0x3b800000, 0x17 ;  /* 0x3b80000002027811 */ /* 0x000fc800078eb8ff */
[----:B------:R-:W-:Y:S01]  /*1dd0*/  LOP3.LUT R0, R2, R0, R7, 0xfe, !PT ;  /* 0x0000000002007212 */ /* 0x000fe200078efe07 */
[----:B------:R-:W-:Y:S06]  /*1de0*/  BRA `(.L_x_5132) ;  /* 0x0000000000f87947 */ /* 0x000fec0003800000 */
.L_x_5145:
        /* <DEDUP_REMOVED lines=20> */
.L_x_5150:
[----:B------:R-:W-:Y:S05]  /*1f30*/  BSYNC.RECONVERGENT B0 ;  /* 0x0000000000007941 */ /* 0x000fea0003800200 */
.L_x_5149:
[----:B------:R-:W-:Y:S01]  /*1f40*/  IMAD.SHL.U32 R0, R0, 0x200000, RZ ;  /* 0x0020000000007824 */ /* 0x000fe200078e00ff */
[----:B------:R-:W-:-:S04]  /*1f50*/  LEA R2, R2, 0x37800000, 0x17 ;  /* 0x3780000002027811 */ /* 0x000fc800078eb8ff */
[----:B------:R-:W-:Y:S01]  /*1f60*/  LOP3.LUT R0, R2, R0, R7, 0xfe, !PT ;  /* 0x0000000002007212 */ /* 0x000fe200078efe07 */
[----:B------:R-:W-:Y:S06]  /*1f70*/  BRA `(.L_x_5132) ;  /* 0x0000000000947947 */ /* 0x000fec0003800000 */
.L_x_5144:
[----:B------:R-:W-:-:S09]  /*1f80*/  UISETP.NE.AND UP0, UPT, UR4, 0x1c, UPT ;  /* 0x0000001c0400788c */ /* 0x000fd2000bf05270 */
[----:B------:R-:W-:Y:S05]  /*1f90*/  BRA.U !UP0, `(.L_x_5151) ;  /* 0x0000000108847547 */ /* 0x000fea000b800000 */
[----:B------:R-:W-:-:S09]  /*1fa0*/  UISETP.NE.AND UP0, UPT, UR4, 0x1d, UPT ;  /* 0x0000001d0400788c */ /* 0x000fd2000bf05270 */
[----:B------:R-:W-:Y:S05]  /*1fb0*/  BRA.U !UP0, `(.L_x_5152) ;  /* 0x0000000108707547 */ /* 0x000fea000b800000 */
[----:B------:R-:W-:-:S09]  /*1fc0*/  UISETP.NE.AND UP0, UPT, UR4, 0x2c, UPT ;  /* 0x0000002c0400788c */ /* 0x000fd2000bf05270 */
[----:B------:R-:W-:Y:S05]  /*1fd0*/  BRA.U !UP0, `(.L_x_5153) ;  /* 0x0000000108487547 */ /* 0x000fea000b800000 */
.L_x_5131:
        /* <DEDUP_REMOVED lines=16> */
.L_x_5154:
[----:B------:R-:W-:Y:S01]  /*20e0*/  IMAD.MOV.U32 R0, RZ, RZ, RZ ;  /* 0x000000ffff007224 */ /* 0x000fe200078e00ff */
[----:B------:R-:W-:Y:S06]  /*20f0*/  BRA `(.L_x_5132) ;  /* 0x0000000000347947 */ /* 0x000fec0003800000 */
.L_x_5153:
[----:B------:R-:W2:Y:S01]  /*2100*/  LDG.E.U8 R2, desc[UR36][R2.64] ;  /* 0x0000002402027981 */ /* 0x000ea2000c1e1100 */
[----:B------:R-:W-:Y:S02]  /*2110*/  MOV R0, 0x400000 ;  /* 0x0040000000007802 */ /* 0x000fe40000000f00 */
[----:B--2---:R-:W-:-:S13]  /*2120*/  ISETP.NE.AND P0, PT, R2, RZ, PT ;  /* 0x000000ff0200720c */ /* 0x004fda0003f05270 */
[----:B------:R-:W-:Y:S05]  /*2130*/  @!P0 BRA `(.L_x_5132) ;  /* 0x0000000000248947 */ /* 0x000fea0003800000 */
[----:B------:R-:W-:-:S13]  /*2140*/  ISETP.NE.AND P0, PT, R2, 0xff, PT ;  /* 0x000000ff0200780c */ /* 0x000fda0003f05270 */
[----:B------:R-:W-:Y:S02]  /*2150*/  @!P0 IMAD.MOV.U32 R0, RZ, RZ, 0x7f800001 ;  /* 0x7f800001ff008424 */ /* 0x000fe400078e00ff */
[----:B------:R-:W-:Y:S01]  /*2160*/  @P0 IMAD.SHL.U32 R0, R2, 0x800000, RZ ;  /* 0x0080000002000824 */ /* 0x000fe200078e00ff */
[----:B------:R-:W-:Y:S06]  /*2170*/  BRA `(.L_x_5132) ;  /* 0x0000000000147947 */ /* 0x000fec0003800000 */
.L_x_5152:
[----:B------:R-:W2:Y:S02]  /*2180*/  LDG.E.64 R2, desc[UR36][R2.64] ;  /* 0x0000002402027981 */ /* 0x000ea4000c1e1b00 */
[----:B--2---:R0:W1:Y:S01]  /*2190*/  I2F.U64 R0, R2 ;  /* 0x0000000200007312 */ /* 0x0040620000301000 */
[----:B------:R-:W-:Y:S05]  /*21a0*/  BRA `(.L_x_5132) ;  /* 0x0000000000087947 */ /* 0x000fea0003800000 */
.L_x_5151:
[----:B------:R-:W2:Y:S02]  /*21b0*/  LDG.E R0, desc[UR36][R2.64] ;  /* 0x0000002402007981 */ /* 0x000ea4000c1e1900 */
[----:B--2---:R-:W-:-:S07]  /*21c0*/  I2FP.F32.U32 R0, R0 ;  /* 0x0000000000007245 */ /* 0x004fce0000201000 */
.L_x_5132:
[----:B------:R-:W-:Y:S05]  /*21d0*/  BSYNC.RECONVERGENT B6 ;  /* 0x0000000000067941 */ /* 0x000fea0003800200 */
.L_x_5126:
[----:B------:R-:W0:Y:S01]  /*21e0*/  LDCU UR4, c[0x0][0x594] ;  /* 0x0000b280ff0477ac */ /* 0x000e220008000800 */
[----:B------:R-:W1:Y:S01]  /*21f0*/  LDCU.64 UR6, c[0x0][0x580] ;  /* 0x0000b000ff0677ac */ /* 0x000e620008000a00 */
[----:B0-234-:R-:W0:Y:S01]  /*2200*/  MUFU.RCP R3, UR4 ;  /* 0x0000000400037d08 */ /* 0x01de220008001000 */
[----:B------:R-:W-:Y:S01]  /*2210*/  UPRMT UR4, UR41, 0x9910, URZ ;  /* 0x0000991029047896 */ /* 0x000fe200080000ff */
[----:B-1----:R-:W-:-:S03]  /*2220*/  IADD3 R2, P0, PT, R16, UR6, RZ ;  /* 0x0000000610027c10 */ /* 0x002fc6000ff1e0ff */
[----:B------:R-:W-:Y:S01]  /*2230*/  UISETP.GT.AND UP0, UPT, UR4, 0x9, UPT ;  /* 0x000000090400788c */ /* 0x000fe2000bf04270 */
[----:B0----5:R-:W-:Y:S01]  /*2240*/  FMUL.FTZ R5, R3, R0 ;  /* 0x0000000003057220 */ /* 0x021fe20000410000 */
[----:B------:R-:W-:-:S03]  /*2250*/  IADD3.X R3, PT, PT, RZ, UR7, RZ, P0, !PT ;  /* 0x00000007ff037c10 */ /* 0x000fc600087fe4ff */
        /* <DEDUP_REMOVED lines=13> */
.L_x_5158:
[----:B01----:R-:W0:Y:S02]  /*2330*/  F2I.S64.TRUNC R4, R5 ;  /* 0x0000000500047311 */ /* 0x003e24000020d900 */
[----:B0-----:R0:W-:Y:S01]  /*2340*/  STG.E.U8 desc[UR36][R2.64], R4 ;  /* 0x0000000402007986 */ /* 0x0011e2000c101124 */
[----:B------:R-:W-:Y:S05]  /*2350*/  BRA `(.L_x_5160) ;  /* 0x0000000c002c7947 */ /* 0x000fea0003800000 */
.L_x_5157:
        /* <DEDUP_REMOVED lines=9> */
.L_x_5162:
[----:B0-----:R-:W0:Y:S02]  /*23f0*/  F2I.TRUNC.NTZ R5, R5 ;  /* 0x0000000500057305 */ /* 0x001e24000020f100 */
[----:B0-----:R0:W-:Y:S01]  /*2400*/  STG.E desc[UR36][R2.64], R5 ;  /* 0x0000000502007986 */ /* 0x0011e2000c101924 */
[----:B------:R-:W-:Y:S05]  /*2410*/  BRA `(.L_x_5160) ;  /* 0x0000000800fc7947 */ /* 0x000fea0003800000 */
.L_x_5161:
[----:B0-----:R-:W0:Y:S02]  /*2420*/  F2I.TRUNC.NTZ R5, R5 ;  /* 0x0000000500057305 */ /* 0x001e24000020f100 */
[----:B0-----:R0:W-:Y:S01]  /*2430*/  STG.E.U16 desc[UR36][R2.64], R5 ;  /* 0x0000000502007986 */ /* 0x0011e2000c101524 */
[----:B------:R-:W-:Y:S05]  /*2440*/  BRA `(.L_x_5160) ;  /* 0x0000000800f07947 */ /* 0x000fea0003800000 */
.L_x_5156:
        /* <DEDUP_REMOVED lines=8> */
.L_x_5164:
[----:B-1----:R-:W-:-:S05]  /*24d0*/  F2FP.F16.F32.PACK_AB R4, RZ, R4 ;  /* 0x00000004ff04723e */ /* 0x002fca00000000ff */
[----:B------:R1:W-:Y:S01]  /*24e0*/  STG.E.U16 desc[UR36][R2.64], R4 ;  /* 0x0000000402007986 */ /* 0x0003e2000c101524 */
[----:B------:R-:W-:Y:S05]  /*24f0*/  BRA `(.L_x_5160) ;  /* 0x0000000800c47947 */ /* 0x000fea0003800000 */
.L_x_5163:
[----:B------:R-:W-:-:S09]  /*2500*/  UISETP.NE.AND UP0, UPT, UR4, 0x7, UPT ;  /* 0x000000070400788c */ /* 0x000fd2000bf05270 */
[----:B------:R-:W-:Y:S05]  /*2510*/  BRA.U !UP0, `(.L_x_5165) ;  /* 0x00000001082c7547 */ /* 0x000fea000b800000 */
[----:B------:R-:W-:-:S09]  /*2520*/  UISETP.NE.AND UP0, UPT, UR4, 0x8, UPT ;  /* 0x000000080400788c */ /* 0x000fd2000bf05270 */
[----:B------:R-:W-:Y:S05]  /*2530*/  BRA.U !UP0, `(.L_x_5166) ;  /* 0x0000000108147547 */ /* 0x000fea000b800000 */
[----:B------:R-:W-:-:S09]  /*2540*/  UISETP.NE.AND UP0, UPT, UR4, 0x9, UPT ;  /* 0x000000090400788c */ /* 0x000fd2000bf05270 */
[----:B------:R-:W-:Y:S05]  /*2550*/  BRA.U UP0, `(.L_x_5159) ;  /* 0x0000000900187547 */ /* 0x000fea000b800000 */
[----:B0-----:R-:W-:-:S05]  /*2560*/  IMAD.MOV.U32 R5, RZ, RZ, RZ ;  /* 0x000000ffff057224 */ /* 0x001fca00078e00ff */
[----:B-1----:R0:W-:Y:S01]  /*2570*/  STG.E.64 desc[UR36][R2.64], R4 ;  /* 0x0000000402007986 */ /* 0x0021e2000c101b24 */
[----:B------:R-:W-:Y:S05]  /*2580*/  BRA `(.L_x_5160) ;  /* 0x0000000800a07947 */ /* 0x000fea0003800000 */
.L_x_5166:
[----:B01----:R-:W-:-:S04]  /*2590*/  F2FP.F16.F32.PACK_AB R5, RZ, R4 ;  /* 0x00000004ff05723e */ /* 0x003fc800000000ff */
[----:B------:R-:W-:-:S05]  /*25a0*/  PRMT R5, R5, 0x5410, RZ ;  /* 0x0000541005057816 */ /* 0x000fca00000000ff */
[----:B------:R0:W-:Y:S01]  /*25b0*/  STG.E desc[UR36][R2.64], R5 ;  /* 0x0000000502007986 */ /* 0x0001e2000c101924 */
[----:B------:R-:W-:Y:S05]  /*25c0*/  BRA `(.L_x_5160) ;  /* 0x0000000800907947 */ /* 0x000fea0003800000 */
.L_x_5165:
[----:B-1----:R-:W-:-:S06]  /*25d0*/  FMUL.FTZ R4, R4, 1 ;  /* 0x3f80000004047820 */ /* 0x002fcc0000410000 */
[----:B0-----:R-:W0:Y:S02]  /*25e0*/  F2F.F64.F32 R4, R4 ;  /* 0x0000000400047310 */ /* 0x001e240000201800 */
[----:B0-----:R0:W-:Y:S01]  /*25f0*/  STG.E.64 desc[UR36][R2.64], R4 ;  /* 0x0000000402007986 */ /* 0x0011e2000c101b24 */
[----:B------:R-:W-:Y:S05]  /*2600*/  BRA `(.L_x_5160) ;  /* 0x0000000800807947 */ /* 0x000fea0003800000 */
.L_x_5155:
        /* <DEDUP_REMOVED lines=12> */
.L_x_5169:
[----:B-1----:R-:W-:Y:S01]  /*26d0*/  FMUL.FTZ R4, R4, 1 ;  /* 0x3f80000004047820 */ /* 0x002fe20000410000 */
[----:B------:R-:W-:-:S05]  /*26e0*/  CS2R R6, SRZ ;  /* 0x0000000000067805 */ /* 0x000fca000001ff00 */
[----:B0-----:R-:W0:Y:S02]  /*26f0*/  F2F.F64.F32 R4, R4 ;  /* 0x0000000400047310 */ /* 0x001e240000201800 */
[----:B0-----:R0:W-:Y:S01]  /*2700*/  STG.E.128 desc[UR36][R2.64], R4 ;  /* 0x0000000402007986 */ /* 0x0011e2000c101d24 */
[----:B------:R-:W-:Y:S05]  /*2710*/  BRA `(.L_x_5160) ;  /* 0x00000008003c7947 */ /* 0x000fea0003800000 */
.L_x_5168:
        /* <DEDUP_REMOVED lines=18> */
.L_x_5173:
[----:B------:R-:W-:Y:S05]  /*2840*/  BSYNC.RECONVERGENT B0 ;  /* 0x0000000000007941 */ /* 0x000fea0003800200 */
.L_x_5172:
[----:B------:R-:W-:-:S05]  /*2850*/  LOP3.LUT R7, R0, 0x80, R7, 0xf8, !PT ;  /* 0x0000008000077812 */ /* 0x000fca00078ef807 */
[----:B------:R1:W-:Y:S01]  /*2860*/  STG.E.U8 desc[UR36][R2.64], R7 ;  /* 0x0000000702007986 */ /* 0x0003e2000c101124 */
[----:B------:R-:W-:Y:S05]  /*2870*/  BRA `(.L_x_5160) ;  /* 0x0000000400e47947 */ /* 0x000fea0003800000 */
.L_x_5171:
[----:B-1----:R-:W-:Y:S01]  /*2880*/  LOP3.LUT R6, R4, 0x7fffffff, RZ, 0xc0, !PT ;  /* 0x7fffffff04067812 */ /* 0x002fe200078ec0ff */
[----:B------:R-:W-:Y:S01]  /*2890*/  BSSY.RECONVERGENT B0, `(.L_x_5174) ;  /* 0x000000d000007945 */ /* 0x000fe20003800200 */
        /* <DEDUP_REMOVED lines=12> */
.L_x_5175:
[----:B------:R-:W-:Y:S05]  /*2960*/  BSYNC.RECONVERGENT B0 ;  /* 0x0000000000007941 */ /* 0x000fea0003800200 */
.L_x_5174:
[----:B0-----:R-:W-:-:S05]  /*2970*/  LOP3.LUT R5, R0, 0x80, R7, 0xf8, !PT ;  /* 0x0000008000057812 */ /* 0x001fca00078ef807 */
[----:B------:R0:W-:Y:S01]  /*2980*/  STG.E.U8 desc[UR36][R2.64], R5 ;  /* 0x0000000502007986 */ /* 0x0001e2000c101124 */
[----:B------:R-:W-:Y:S05]  /*2990*/  BRA `(.L_x_5160) ;  /* 0x00000004009c7947 */ /* 0x000fea0003800000 */
.L_x_5170:
[----:B-1----:R-:W-:-:S05]  /*29a0*/  F2FP.BF16.F32.PACK_AB R4, RZ, R4 ;  /* 0x00000004ff04723e */ /* 0x002fca00000010ff */
[----:B------:R1:W-:Y:S01]  /*29b0*/  STG.E.U16 desc[UR36][R2.64], R4 ;  /* 0x0000000402007986 */ /* 0x0003e2000c101524 */
[----:B------:R-:W-:Y:S05]  /*29c0*/  BRA `(.L_x_5160) ;  /* 0x0000000400907947 */ /* 0x000fea0003800000 */
.L_x_5167:
        /* <DEDUP_REMOVED lines=11> */
.L_x_5178:
        /* <DEDUP_REMOVED lines=12> */
.L_x_5181:
[----:B------:R-:W-:-:S04]  /*2b40*/  SHF.R.U32.HI R0, RZ, 0x14, R4 ;  /* 0x00000014ff007819 */ /* 0x000fc80000011604 */
[----:B------:R-:W-:-:S04]  /*2b50*/  LOP3.LUT R5, R0, 0x1, RZ, 0xc0, !PT ;  /* 0x0000000100057812 */ /* 0x000fc800078ec0ff */
[----:B------:R-:W-:-:S04]  /*2b60*/  IADD3 R0, PT, PT, R4, 0x487ffff, R5 ;  /* 0x0487ffff04007810 */ /* 0x000fc80007ffe005 */
[----:B------:R-:W-:-:S04]  /*2b70*/  SHF.R.U32.HI R0, RZ, 0x14, R0 ;  /* 0x00000014ff007819 */ /* 0x000fc80000011600 */
[----:B------:R-:W-:-:S07]  /*2b80*/  LOP3.LUT R5, R0, 0xff, RZ, 0xc0, !PT ;  /* 0x000000ff00057812 */ /* 0x000fce00078ec0ff */
.L_x_5182:
[----:B------:R-:W-:-:S04]  /*2b90*/  SHF.R.U32.HI R4, RZ, 0x18, R4 ;  /* 0x00000018ff047819 */ /* 0x000fc80000011604 */
[----:B------:R-:W-:-:S04]  /*2ba0*/  LOP3.LUT R5, R5, 0x80, R4, 0xf8, !PT ;  /* 0x0000008005057812 */ /* 0x000fc800078ef804 */
[----:B------:R-:W-:-:S07]  /*2bb0*/  PRMT R0, R5, 0x7610, R0 ;  /* 0x0000761005007816 */ /* 0x000fce0000000000 */
.L_x_5180:
[----:B------:R-:W-:Y:S05]  /*2bc0*/  BSYNC.RECONVERGENT B0 ;  /* 0x0000000000007941 */ /* 0x000fea0003800200 */
.L_x_5179:
[----:B------:R0:W-:Y:S01]  /*2bd0*/  STG.E.U8 desc[UR36][R2.64], R0 ;  /* 0x0000000002007986 */ /* 0x0001e2000c101124 */
[----:B------:R-:W-:Y:S05]  /*2be0*/  BRA `(.L_x_5160) ;  /* 0x0000000400087947 */ /* 0x000fea0003800000 */
.L_x_5177:
        /* <DEDUP_REMOVED lines=12> */
.L_x_5185:
[----:B------:R-:W-:-:S04]  /*2cb0*/  SHF.R.U32.HI R0, RZ, 0x15, R4 ;  /* 0x00000015ff007819 */ /* 0x000fc80000011604 */
[----:B------:R-:W-:-:S04]  /*2cc0*/  LOP3.LUT R5, R0, 0x1, RZ, 0xc0, !PT ;  /* 0x0000000100057812 */ /* 0x000fc800078ec0ff */
[----:B------:R-:W-:-:S04]  /*2cd0*/  IADD3 R0, PT, PT, R4, 0x88fffff, R5 ;  /* 0x088fffff04007810 */ /* 0x000fc80007ffe005 */
[----:B------:R-:W-:-:S04]  /*2ce0*/  SHF.R.U32.HI R0, RZ, 0x15, R0 ;  /* 0x00000015ff007819 */ /* 0x000fc80000011600 */
[----:B------:R-:W-:-:S07]  /*2cf0*/  LOP3.LUT R5, R0, 0xff, RZ, 0xc0, !PT ;  /* 0x000000ff00057812 */ /* 0x000fce00078ec0ff */
.L_x_5186:
[----:B------:R-:W-:-:S04]  /*2d00*/  SHF.R.U32.HI R4, RZ, 0x18, R4 ;  /* 0x00000018ff047819 */ /* 0x000fc80000011604 */
[----:B------:R-:W-:-:S04]  /*2d10*/  LOP3.LUT R5, R5, 0x80, R4, 0xf8, !PT ;  /* 0x0000008005057812 */ /* 0x000fc800078ef804 */
[----:B------:R-:W-:-:S07]  /*2d20*/  PRMT R0, R5, 0x7610, R0 ;  /* 0x0000761005007816 */ /* 0x000fce0000000000 */
.L_x_5184:
[----:B------:R-:W-:Y:S05]  /*2d30*/  BSYNC.RECONVERGENT B0 ;  /* 0x0000000000007941 */ /* 0x000fea0003800200 */
.L_x_5183:
[----:B------:R4:W-:Y:S01]  /*2d40*/  STG.E.U8 desc[UR36][R2.64], R0 ;  /* 0x0000000002007986 */ /* 0x0009e2000c101124 */
[----:B------:R-:W-:Y:S05]  /*2d50*/  BRA `(.L_x_5160) ;  /* 0x0000000000ac7947 */ /* 0x000fea0003800000 */
.L_x_5176:
[----:B------:R-:W-:-:S09]  /*2d60*/  UISETP.NE.AND UP0, UPT, UR4, 0x1c, UPT ;  /* 0x0000001c0400788c */ /* 0x000fd2000bf05270 */
[----:B------:R-:W-:Y:S05]  /*2d70*/  BRA.U !UP0, `(.L_x_5187) ;  /* 0x00000001089c7547 */ /* 0x000fea000b800000 */
[----:B------:R-:W-:-:S09]  /*2d80*/  UISETP.NE.AND UP0, UPT, UR4, 0x1d, UPT ;  /* 0x0000001d0400788c */ /* 0x000fd2000bf05270 */
[----:B------:R-:W-:Y:S05]  /*2d90*/  BRA.U !UP0, `(.L_x_5188) ;  /* 0x0000000108887547 */ /* 0x000fea000b800000 */
[----:B------:R-:W-:-:S09]  /*2da0*/  UISETP.NE.AND UP0, UPT, UR4, 0x2c, UPT ;  /* 0x0000002c0400788c */ /* 0x000fd2000bf05270 */
[----:B------:R-:W-:Y:S05]  /*2db0*/  BRA.U !UP0, `(.L_x_5189) ;  /* 0x0000000108447547 */ /* 0x000fea000b800000 */
.L_x_5159:
[----:B------:R-:W-:Y:S01]  /*2dc0*/  MOV R0, 0x0 ;  /* 0x0000000000007802 */ /* 0x000fe20000000f00 */
[----:B------:R-:W1:Y:S01]  /*2dd0*/  LDCU.64 UR6, c[0x4][0x178] ;  /* 0x01002f00ff0677ac */ /* 0x000e620008000a00 */
[----:B------:R-:W-:Y:S02]  /*2de0*/  HFMA2 R8, -RZ, RZ, 0, 6.020069122314453125e-06 ;  /* 0x00000065ff087431 */ /* 0x000fe400000001ff */
[----:B------:R-:W-:Y:S01]  /*2df0*/  IMAD.MOV.U32 R12, RZ, RZ, 0x1 ;  /* 0x00000001ff0c7424 */ /* 0x000fe200078e00ff */
[----:B------:R2:W3:Y:S01]  /*2e00*/  LDC.64 R2, c[0x4][R0] ;  /* 0x0100000000027b82 */ /* 0x0004e20000000a00 */
[----:B------:R-:W4:Y:S01]  /*2e10*/  LDCU.64 UR8, c[0x4][0x180] ;  /* 0x01003000ff0877ac */ /* 0x000f220008000a00 */
[----:B------:R-:W-:Y:S01]  /*2e20*/  IMAD.MOV.U32 R13, RZ, RZ, RZ ;  /* 0x000000ffff0d7224 */ /* 0x000fe200078e00ff */
[----:B------:R-:W5:Y:S01]  /*2e30*/  LDCU.64 UR4, c[0x4][0x70] ;  /* 0x01000e00ff0477ac */ /* 0x000f620008000a00 */
[----:B-1----:R-:W-:Y:S01]  /*2e40*/  MOV R4, UR6 ;  /* 0x0000000600047c02 */ /* 0x002fe20008000f00 */
[----:B0-----:R-:W-:-:S02]  /*2e50*/  IMAD.U32 R5, RZ, RZ, UR7 ;  /* 0x00000007ff057e24 */ /* 0x001fc4000f8e00ff */
[----:B----4-:R-:W-:Y:S01]  /*2e60*/  IMAD.U32 R6, RZ, RZ, UR8 ;  /* 0x00000008ff067e24 */ /* 0x010fe2000f8e00ff */
[----:B------:R-:W-:Y:S01]  /*2e70*/  MOV R7, UR9 ;  /* 0x0000000900077c02 */ /* 0x000fe20008000f00 */
[----:B-----5:R-:W-:Y:S02]  /*2e80*/  IMAD.U32 R10, RZ, RZ, UR4 ;  /* 0x00000004ff0a7e24 */ /* 0x020fe4000f8e00ff */
[----:B--2---:R-:W-:-:S07]  /*2e90*/  IMAD.U32 R11, RZ, RZ, UR5 ;  /* 0x00000005ff0b7e24 */ /* 0x004fce000f8e00ff */
[----:B------:R-:W-:-:S07]  /*2ea0*/  LEPC R20, `(.L_x_5190) ;  /* 0x000000001014794e */ /* 0x000fce0000000000 */
[----:B---3--:R-:W-:Y:S05]  /*2eb0*/  CALL.ABS.NOINC R2 ;  /* 0x0000000002007343 */ /* 0x008fea0003c00000 */
.L_x_5190:
[----:B------:R-:W-:Y:S05]  /*2ec0*/  BRA `(.L_x_5160) ;  /* 0x0000000000507947 */ /* 0x000fea0003800000 */
.L_x_5189:
        /* <DEDUP_REMOVED lines=15> */
.L_x_5188:
[----:B01----:R-:W0:Y:S02]  /*2fc0*/  F2I.U64.TRUNC R4, R5 ;  /* 0x0000000500047311 */ /* 0x003e24000020d800 */
[----:B0-----:R2:W-:Y:S01]  /*2fd0*/  STG.E.64 desc[UR36][R2.64], R4 ;  /* 0x0000000402007986 */ /* 0x0015e2000c101b24 */
[----:B------:R-:W-:Y:S05]  /*2fe0*/  BRA `(.L_x_5160) ;  /* 0x0000000000087947 */ /* 0x000fea0003800000 */
.L_x_5187:
[----:B0-----:R-:W0:Y:S02]  /*2ff0*/  F2I.U32.TRUNC.NTZ R5, R5 ;  /* 0x0000000500057305 */ /* 0x001e24000020f000 */
[----:B0-----:R0:W-:Y:S02]  /*3000*/  STG.E desc[UR36][R2.64], R5 ;  /* 0x0000000502007986 */ /* 0x0011e4000c101924 */
.L_x_5160:
[----:B------:R-:W-:-:S07]  /*3010*/  VIADD R17, R17, 0x80 ;  /* 0x0000008011117836 */ /* 0x000fce0000000000 */
.L_x_5124:
[----:B------:R-:W-:Y:S05]  /*3020*/  BSYNC.RECONVERGENT B7 ;  /* 0x0000000000077941 */ /* 0x000fea0003800200 */
.L_x_5123:
[----:B------:R-:W5:Y:S01]  /*3030*/  LDCU UR4, c[0x0][0x380] ;  /* 0x00007000ff0477ac */ /* 0x000f620008000800 */
[----:B------:R-:W-:Y:S01]  /*3040*/  BSSY.RECONVERGENT B7, `(.L_x_5191) ;  /* 0x00002f4000077945 */ /* 0x000fe20003800200 */
[----:B-----5:R-:W-:-:S13]  /*3050*/  ISETP.GE.AND P0, PT, R17, UR4, PT ;  /* 0x0000000411007c0c */ /* 0x020fda000bf06270 */
[----:B------:R-:W-:Y:S05]  /*3060*/  @P0 BRA `(.L_x_5192) ;  /* 0x0000002c00c40947 */ /* 0x000fea0003800000 */
[----:B------:R-:W5:Y:S01]  /*3070*/  LDCU UR4, c[0x0][0x388] ;  /* 0x00007100ff0477ac */ /* 0x000f620008000800 */
[----:B------:R-:W-:Y:S02]  /*3080*/  HFMA2 R16, -RZ, RZ, 0, 0 ;  /* 0x00000000ff107431 */ /* 0x000fe400000001ff */
[----:B0---4-:R-:W-:Y:S01]  /*3090*/  IMAD.MOV.U32 R0, RZ, RZ, RZ ;  /* 0x000000ffff007224 */ /* 0x011fe200078e00ff */
[----:B-----5:R-:W-:-:S09]  /*30a0*/  UISETP.NE.AND UP0, UPT, UR4, URZ, UPT ;  /* 0x000000ff0400728c */ /* 0x020fd2000bf05270 */
[----:B------:R-:W-:Y:S05]  /*30b0*/  BRA.U !UP0, `(.L_x_5193) ;  /* 0x0000001108a87547 */ /* 0x000fea000b800000 */
[----:B------:R-:W1:Y:S01]  /*30c0*/  LDCU.64 UR4, c[0x0][0x390] ;  /* 0x00007200ff0477ac */ /* 0x000e620008000a00 */
[----:B------:R-:W-:Y:S01]  /*30d0*/  IMAD.MOV.U32 R16, RZ, RZ, RZ ;  /* 0x000000ffff107224 */ /* 0x000fe200078e00ff */
[----:B------:R-:W0:Y:S01]  /*30e0*/  LDCU UR6, c[0x0][0x38c] ;  /* 0x00007180ff0677ac */ /* 0x000e220008000800 */
[----:B------:R-:W4:Y:S01]  /*30f0*/  LDCU.64 UR8, c[0x0][0x4b8] ;  /* 0x00009700ff0877ac */ /* 0x000f220008000a00 */
[----:B------:R-:W-:Y:S01]  /*3100*/  UISETP.NE.AND UP0, UPT, UR40, URZ, UPT ;  /* 0x000000ff2800728c */ /* 0x000fe2000bf05270 */
[----:B-123--:R-:W-:-:S05]  /*3110*/  IMAD.HI.U32 R2, R17, UR4, R16 ;  /* 0x0000000411027c27 */ /* 0x00efca000f8e0010 */
[----:B------:R-:W-:-:S05]  /*3120*/  SHF.R.U32.HI R3, RZ, UR5, R2 ;  /* 0x00000005ff037c19 */ /* 0x000fca0008011602 */
[----:B------:R-:W-:-:S04]  /*3130*/  IMAD.MOV R0, RZ, RZ, -R3 ;  /* 0x000000ffff007224 */ /* 0x000fc800078e0a03 */
[----:B0-----:R-:W-:-:S04]  /*3140*/  IMAD R0, R0, UR6, R17 ;  /* 0x0000000600007c24 */ /* 0x001fc8000f8e0211 */
[C---:B----4-:R-:W-:Y:S02]  /*3150*/  IMAD R16, R0.reuse, UR8, RZ ;  /* 0x0000000800107c24 */ /* 0x050fe4000f8e02ff */
        /* <DEDUP_REMOVED lines=288> */
.L_x_5193:
[----:B------:R-:W1:Y:S01]  /*4360*/  LDCU.64 UR6, c[0x0][0x588] ;  /* 0x0000b100ff0677ac */ /* 0x000e620008000a00 */
[----:B------:R-:W-:Y:S01]  /*4370*/  BSSY.RECONVERGENT B6, `(.L_x_5194) ;  /* 0x00000dd000067945 */ /* 0x000fe20003800200 */
[----:B------:R-:W-:-:S04]  /*4380*/  UPRMT UR4, UR42, 0x9910, URZ ;  /* 0x000099102a047896 */ /* 0x000fc800080000ff */
[----:B------:R-:W-:Y:S01]  /*4390*/  UISETP.GT.AND UP0, UPT, UR4, 0x9, UPT ;  /* 0x000000090400788c */ /* 0x000fe2000bf04270 */
[----:B-123--:R-:W-:-:S04]  /*43a0*/  IADD3 R2, P0, PT, R0, UR6, RZ ;  /* 0x0000000600027c10 */ /* 0x00efc8000ff1e0ff */
        /* <DEDUP_REMOVED lines=13> */
.L_x_5198:
[----:B------:R-:W2:Y:S02]  /*4480*/  LDG.E.U8 R0, desc[UR36][R2.64] ;  /* 0x0000002402007981 */ /* 0x000ea4000c1e1100 */
[----:B--2---:R-:W-:Y:S01]  /*4490*/  I2FP.F32.U32 R0, R0 ;  /* 0x0000000000007245 */ /* 0x004fe20000201000 */
[----:B------:R-:W-:Y:S06]  /*44a0*/  BRA `(.L_x_5200) ;  /* 0x0000000c00247947 */ /* 0x000fec0003800000 */
.L_x_5197:
        /* <DEDUP_REMOVED lines=9> */
.L_x_5202:
[----:B------:R-:W2:Y:S02]  /*4540*/  LDG.E R0, desc[UR36][R2.64] ;  /* 0x0000002402007981 */ /* 0x000ea4000c1e1900 */
[----:B--2---:R-:W-:Y:S01]  /*4550*/  I2FP.F32.S32 R0, R0 ;  /* 0x0000000000007245 */ /* 0x004fe20000201400 */
[----:B------:R-:W-:Y:S06]  /*4560*/  BRA `(.L_x_5200) ;  /* 0x0000000800f47947 */ /* 0x000fec0003800000 */
.L_x_5201:
[----:B------:R-:W2:Y:S02]  /*4570*/  LDG.E.U16 R0, desc[UR36][R2.64] ;  /* 0x0000002402007981 */ /* 0x000ea4000c1e1500 */
[----:B--2---:R-:W0:Y:S01]  /*4580*/  I2F.S16 R0, R0 ;  /* 0x0000000000007306 */ /* 0x004e220000101400 */
[----:B------:R-:W-:Y:S05]  /*4590*/  BRA `(.L_x_5200) ;  /* 0x0000000800e87947 */ /* 0x000fea0003800000 */
.L_x_5196:
        /* <DEDUP_REMOVED lines=8> */
.L_x_5204:
[----:B------:R-:W2:Y:S02]  /*4620*/  LDG.E.U16 R0, desc[UR36][R2.64] ;  /* 0x0000002402007981 */ /* 0x000ea4000c1e1500 */
[----:B--2---:R-:W-:Y:S01]  /*4630*/  HADD2.F32 R0, -RZ, R0.H0_H0 ;  /* 0x20000000ff007230 */ /* 0x004fe20000004100 */
[----:B------:R-:W-:Y:S06]  /*4640*/  BRA `(.L_x_5200) ;  /* 0x0000000800bc7947 */ /* 0x000fec0003800000 */
.L_x_5203:
        /* <DEDUP_REMOVED lines=8> */
.L_x_5206:
[----:B------:R-:W2:Y:S02]  /*46d0*/  LDG.E.U16 R0, desc[UR36][R2.64] ;  /* 0x0000002402007981 */ /* 0x000ea4000c1e1500 */
[----:B--2---:R-:W-:Y:S01]  /*46e0*/  HADD2.F32 R0, -RZ, R0.H0_H0 ;  /* 0x20000000ff007230 */ /* 0x004fe20000004100 */
[----:B------:R-:W-:Y:S06]  /*46f0*/  BRA `(.L_x_5200) ;  /* 0x0000000800907947 */ /* 0x000fec0003800000 */
.L_x_5205:
[----:B------:R-:W2:Y:S01]  /*4700*/  LDG.E.64 R2, desc[UR36][R2.64] ;  /* 0x0000002402027981 */ /* 0x000ea2000c1e1b00 */
[----:B------:R-:W-:Y:S01]  /*4710*/  UMOV UR4, 0xf0000000 ;  /* 0xf000000000047882 */ /* 0x000fe20000000000 */
[----:B------:R-:W-:Y:S01]  /*4720*/  UMOV UR5, 0x380fffff ;  /* 0x380fffff00057882 */ /* 0x000fe20000000000 */
[----:B--2---:R-:W0:Y:S01]  /*4730*/  F2F.F32.F64 R0, R2 ;  /* 0x0000000200007310 */ /* 0x004e220000301000 */
[----:B------:R-:W-:-:S14]  /*4740*/  DSETP.GEU.AND P0, PT, |R2|, UR4, PT ;  /* 0x0000000402007e2a */ /* 0x000fdc000bf0e200 */
[----:B0-----:R-:W-:Y:S01]  /*4750*/  @!P0 FMUL R0, R0, 1.175494350822287508e-38 ;  /* 0x0080000000008820 */ /* 0x001fe20000400000 */
[----:B------:R-:W-:Y:S06]  /*4760*/  BRA `(.L_x_5200) ;  /* 0x0000000800747947 */ /* 0x000fec0003800000 */
.L_x_5195:
        /* <DEDUP_REMOVED lines=12> */
.L_x_5209:
[----:B------:R-:W2:Y:S01]  /*4830*/  LDG.E.64 R2, desc[UR36][R2.64] ;  /* 0x0000002402027981 */ /* 0x000ea2000c1e1b00 */
[----:B------:R-:W-:Y:S01]  /*4840*/  UMOV UR4, 0xf0000000 ;  /* 0xf000000000047882 */ /* 0x000fe20000000000 */
[----:B------:R-:W-:Y:S01]  /*4850*/  UMOV UR5, 0x380fffff ;  /* 0x380fffff00057882 */ /* 0x000fe20000000000 */
[----:B--2---:R-:W0:Y:S01]  /*4860*/  F2F.F32.F64 R0, R2 ;  /* 0x0000000200007310 */ /* 0x004e220000301000 */
[----:B------:R-:W-:-:S14]  /*4870*/  DSETP.GEU.AND P0, PT, |R2|, UR4, PT ;  /* 0x0000000402007e2a */ /* 0x000fdc000bf0e200 */
[----:B0-----:R-:W-:Y:S01]  /*4880*/  @!P0 FMUL R0, R0, 1.175494350822287508e-38 ;  /* 0x0080000000008820 */ /* 0x001fe20000400000 */
[----:B------:R-:W-:Y:S06]  /*4890*/  BRA `(.L_x_5200) ;  /* 0x0000000800287947 */ /* 0x000fec0003800000 */
.L_x_5208:
        /* <DEDUP_REMOVED lines=23> */
[----:B------:R-:W-:Y:S01]  /*4a10*/  LOP3.LUT R0, R5, 0x80000000, R0, 0xf8, !PT ;  /* 0x8000000005007812 */ /* 0x000fe200078ef800 */
[----:B------:R-:W-:Y:S06]  /*4a20*/  BRA `(.L_x_5200) ;  /* 0x0000000400c47947 */ /* 0x000fec0003800000 */
.L_x_5211:
        /* <DEDUP_REMOVED lines=12> */
.L_x_5210:
[----:B------:R-:W2:Y:S02]  /*4af0*/  LDG.E.U16 R0, desc[UR36][R2.64] ;  /* 0x0000002402007981 */ /* 0x000ea4000c1e1500 */
[----:B--2---:R-:W-:Y:S01]  /*4b00*/  IMAD.U32 R0, R0, 0x10000, RZ ;  /* 0x0001000000007824 */ /* 0x004fe200078e00ff */
[----:B------:R-:W-:Y:S06]  /*4b10*/  BRA `(.L_x_5200) ;  /* 0x0000000400887947 */ /* 0x000fec0003800000 */
.L_x_5207:
        /* <DEDUP_REMOVED lines=11> */
.L_x_5214:
        /* <DEDUP_REMOVED lines=20> */
.L_x_5216:
[----:B------:R-:W-:Y:S05]  /*4d10*/  BSYNC.RECONVERGENT B0 ;  /* 0x0000000000007941 */ /* 0x000fea0003800200 */
.L_x_5215:
[----:B------:R-:W-:Y:S02]  /*4d20*/  SHF.L.U32 R0, R0, 0x14, RZ ;  /* 0x0000001400007819 */ /* 0x000fe400000006ff */
[----:B------:R-:W-:-:S04]  /*4d30*/  LEA R2, R2, 0x3b800000, 0x17 ;  /* 0x3b80000002027811 */ /* 0x000fc800078eb8ff */
[----:B------:R-:W-:Y:S01]  /*4d40*/  LOP3.LUT R0, R2, R0, R7, 0xfe, !PT ;  /* 0x0000000002007212 */ /* 0x000fe200078efe07 */
[----:B------:R-:W-:Y:S06]  /*4d50*/  BRA `(.L_x_5200) ;  /* 0x0000000000f87947 */ /* 0x000fec0003800000 */
.L_x_5213:
        /* <DEDUP_REMOVED lines=20> */
.L_x_5218:
[----:B------:R-:W-:Y:S05]  /*4ea0*/  BSYNC.RECONVERGENT B0 ;  /* 0x0000000000007941 */ /* 0x000fea0003800200 */
.L_x_5217:
[----:B------:R-:W-:Y:S01]  /*4eb0*/  IMAD.SHL.U32 R0, R0, 0x200000, RZ ;  /* 0x0020000000007824 */ /* 0x000fe200078e00ff */
[----:B------:R-:W-:-:S04]  /*4ec0*/  LEA R2, R2, 0x37800000, 0x17 ;  /* 0x3780000002027811 */ /* 0x000fc800078eb8ff */
[----:B------:R-:W-:Y:S01]  /*4ed0*/  LOP3.LUT R0, R2, R0, R7, 0xfe, !PT ;  /* 0x0000000002007212 */ /* 0x000fe200078efe07 */
[----:B------:R-:W-:Y:S06]  /*4ee0*/  BRA `(.L_x_5200) ;  /* 0x0000000000947947 */ /* 0x000fec0003800000 */
.L_x_5212:
        /* <DEDUP_REMOVED lines=14> */
.L_x_5199:
        /* <DEDUP_REMOVED lines=16> */
.L_x_5221:
[----:B------:R-:W-:Y:S01]  /*50d0*/  MOV R0, RZ ;  /* 0x000000ff00007202 */ /* 0x000fe20000000f00 */
[----:B------:R-:W-:Y:S06]  /*50e0*/  BRA `(.L_x_5200) ;  /* 0x0000000000147947 */ /* 0x000fec0003800000 */
.L_x_5220:
[----:B------:R-:W2:Y:S02]  /*50f0*/  LDG.E.64 R2, desc[UR36][R2.64] ;  /* 0x0000002402027981 */ /* 0x000ea4000c1e1b00 */
[----:B--2---:R0:W1:Y:S01]  /*5100*/  I2F.U64 R0, R2 ;  /* 0x0000000200007312 */ /* 0x0040620000301000 */
[----:B------:R-:W-:Y:S05]  /*5110*/  BRA `(.L_x_5200) ;  /* 0x0000000000087947 */ /* 0x000fea0003800000 */
.L_x_5219:
[----:B------:R-:W2:Y:S02]  /*5120*/  LDG.E R0, desc[UR36][R2.64] ;  /* 0x0000002402007981 */ /* 0x000ea4000c1e1900 */
[----:B--2---:R-:W-:-:S07]  /*5130*/  I2FP.F32.U32 R0, R0 ;  /* 0x0000000000007245 */ /* 0x004fce0000201000 */
.L_x_5200:
[----:B------:R-:W-:Y:S05]  /*5140*/  BSYNC.RECONVERGENT B6 ;  /* 0x0000000000067941 */ /* 0x000fea0003800200 */
.L_x_5194:
[----:B------:R-:W2:Y:S01]  /*5150*/  LDCU UR4, c[0x0][0x594] ;  /* 0x0000b280ff0477ac */ /* 0x000ea20008000800 */
[----:B------:R-:W0:Y:S01]  /*5160*/  LDCU.64 UR6, c[0x0][0x580] ;  /* 0x0000b000ff0677ac */ /* 0x000e220008000a00 */
[----:B--2---:R-:W1:Y:S01]  /*5170*/  MUFU.RCP R5, UR4 ;  /* 0x0000000400057d08 */ /* 0x004e620008001000 */
[----:B------:R-:W-:Y:S01]  /*5180*/  UPRMT UR4, UR41, 0x9910, URZ ;  /* 0x0000991029047896 */ /* 0x000fe200080000ff */
[----:B0--34-:R-:W-:-:S03]  /*5190*/  IADD3 R2, P0, PT, R16, UR6, RZ ;  /* 0x0000000610027c10 */ /* 0x019fc6000ff1e0ff */
[----:B------:R-:W-:Y:S02]  /*51a0*/  UISETP.GT.AND UP0, UPT, UR4, 0x9, UPT ;  /* 0x000000090400788c */ /* 0x000fe4000bf04270 */
[----:B------:R-:W-:Y:S02]  /*51b0*/  IMAD.X R3, RZ, RZ, UR7, P0 ;  /* 0x00000007ff037e24 */ /* 0x000fe400080e06ff */
[----:B-1---5:R-:W-:-:S04]  /*51c0*/  FMUL.FTZ R5, R5, R0 ;  /* 0x0000000005057220 */ /* 0x022fc80000410000 */
[----:B------:R0:W1:Y:S01]  /*51d0*/  FRND.TRUNC R4, R5 ;  /* 0x0000000500047307 */ /* 0x000062000020d000 */
        /* <DEDUP_REMOVED lines=12> */
.L_x_5225:
[----:B01----:R-:W0:Y:S02]  /*52a0*/  F2I.S64.TRUNC R4, R5 ;  /* 0x0000000500047311 */ /* 0x003e24000020d900 */
[----:B0-----:R4:W-:Y:S01]  /*52b0*/  STG.E.U8 desc[UR36][R2.64], R4 ;  /* 0x0000000402007986 */ /* 0x0019e2000c101124 */
[----:B------:R-:W-:Y:S05]  /*52c0*/  BRA `(.L_x_5227) ;  /* 0x0000000c00287947 */ /* 0x000fea0003800000 */
.L_x_5224:
        /* <DEDUP_REMOVED lines=9> */
.L_x_5229:
[----:B0-----:R-:W0:Y:S02]  /*5360*/  F2I.TRUNC.NTZ R5, R5 ;  /* 0x0000000500057305 */ /* 0x001e24000020f100 */
[----:B0-----:R3:W-:Y:S01]  /*5370*/  STG.E desc[UR36][R2.64], R5 ;  /* 0x0000000502007986 */ /* 0x0017e2000c101924 */
[----:B------:R-:W-:Y:S05]  /*5380*/  BRA `(.L_x_5227) ;  /* 0x0000000800f87947 */ /* 0x000fea0003800000 */
.L_x_5228:
[----:B0-----:R-:W0:Y:S02]  /*5390*/  F2I.TRUNC.NTZ R5, R5 ;  /* 0x0000000500057305 */ /* 0x001e24000020f100 */
[----:B0-----:R0:W-:Y:S01]  /*53a0*/  STG.E.U16 desc[UR36][R2.64], R5 ;  /* 0x0000000502007986 */ /* 0x0011e2000c101524 */
[----:B------:R-:W-:Y:S05]  /*53b0*/  BRA `(.L_x_5227) ;  /* 0x0000000800ec7947 */ /* 0x000fea0003800000 */
.L_x_5223:
        /* <DEDUP_REMOVED lines=8> */
.L_x_5231:
[----:B-1----:R-:W-:-:S05]  /*5440*/  F2FP.F16.F32.PACK_AB R4, RZ, R4 ;  /* 0x00000004ff04723e */ /* 0x002fca00000000ff */
[----:B------:R1:W-:Y:S01]  /*5450*/  STG.E.U16 desc[UR36][R2.64], R4 ;  /* 0x0000000402007986 */ /* 0x0003e2000c101524 */
[----:B------:R-:W-:Y:S05]  /*5460*/  BRA `(.L_x_5227) ;  /* 0x0000000800c07947 */ /* 0x000fea0003800000 */
.L_x_5230:
        /* <DEDUP_REMOVED lines=9> */
.L_x_5233:
[----:B01----:R-:W-:-:S04]  /*5500*/  F2FP.F16.F32.PACK_AB R5, RZ, R4 ;  /* 0x00000004ff05723e */ /* 0x003fc800000000ff */
[----:B------:R-:W-:-:S05]  /*5510*/  PRMT R5, R5, 0x5410, RZ ;  /* 0x0000541005057816 */ /* 0x000fca00000000ff */
[----:B------:R0:W-:Y:S01]  /*5520*/  STG.E desc[UR36][R2.64], R5 ;  /* 0x0000000502007986 */ /* 0x0001e2000c101924 */
[----:B------:R-:W-:Y:S05]  /*5530*/  BRA `(.L_x_5227) ;  /* 0x00000008008c7947 */ /* 0x000fea0003800000 */
.L_x_5232:
[----:B-1----:R-:W-:-:S06]  /*5540*/  FMUL.FTZ R4, R4, 1 ;  /* 0x3f80000004047820 */ /* 0x002fcc0000410000 */
[----:B0-----:R-:W0:Y:S02]  /*5550*/  F2F.F64.F32 R4, R4 ;  /* 0x0000000400047310 */ /* 0x001e240000201800 */
[----:B0-----:R0:W-:Y:S01]  /*5560*/  STG.E.64 desc[UR36][R2.64], R4 ;  /* 0x0000000402007986 */ /* 0x0011e2000c101b24 */
[----:B------:R-:W-:Y:S05]  /*5570*/  BRA `(.L_x_5227) ;  /* 0x00000008007c7947 */ /* 0x000fea0003800000 */
.L_x_5222:
        /* <DEDUP_REMOVED lines=13> */
.L_x_5237:
[----:B-1----:R-:W-:Y:S01]  /*5650*/  LOP3.LUT R6, R4, 0x7fffffff, RZ, 0xc0, !PT ;  /* 0x7fffffff04067812 */ /* 0x002fe200078ec0ff */
[----:B------:R-:W-:Y:S01]  /*5660*/  BSSY.RECONVERGENT B0, `(.L_x_5238) ;  /* 0x0000012000007945 */ /* 0x000fe20003800200 */
[----:B------:R-:W-:Y:S02]  /*5670*/  HFMA2 R0, -RZ, RZ, 0, 7.62939453125e-06 ;  /* 0x00000080ff007431 */ /* 0x000fe400000001ff */
        /* <DEDUP_REMOVED lines=13> */
.L_x_5240:
[----:B------:R-:W-:-:S04]  /*5750*/  SHF.R.U32.HI R4, RZ, 0x18, R4 ;  /* 0x00000018ff047819 */ /* 0x000fc80000011604 */
[----:B------:R-:W-:-:S04]  /*5760*/  LOP3.LUT R4, R5, 0x80, R4, 0xf8, !PT ;  /* 0x0000008005047812 */ /* 0x000fc800078ef804 */
[----:B------:R-:W-:-:S07]  /*5770*/  PRMT R0, R4, 0x7610, R0 ;  /* 0x0000761004007816 */ /* 0x000fce0000000000 */
.L_x_5239:
[----:B------:R-:W-:Y:S05]  /*5780*/  BSYNC.RECONVERGENT B0 ;  /* 0x0000000000007941 */ /* 0x000fea0003800200 */
.L_x_5238:
[----:B------:R1:W-:Y:S01]  /*5790*/  STG.E.U8 desc[UR36][R2.64], R0 ;  /* 0x0000000002007986 */ /* 0x0003e2000c101124 */
[----:B------:R-:W-:Y:S05]  /*57a0*/  BRA `(.L_x_5227) ;  /* 0x0000000400f07947 */ /* 0x000fea0003800000 */
.L_x_5236:
        /* <DEDUP_REMOVED lines=16> */
.L_x_5243:
[----:B------:R-:W-:-:S04]  /*58b0*/  SHF.R.U32.HI R4, RZ, 0x18, R4 ;  /* 0x00000018ff047819 */ /* 0x000fc80000011604 */
[----:B------:R-:W-:-:S04]  /*58c0*/  LOP3.LUT R5, R5, 0x80, R4, 0xf8, !PT ;  /* 0x0000008005057812 */ /* 0x000fc800078ef804 */
[----:B------:R-:W-:-:S07]  /*58d0*/  PRMT R0, R5, 0x7610, R0 ;  /* 0x0000761005007816 */ /* 0x000fce0000000000 */
.L_x_5242:
[----:B------:R-:W-:Y:S05]  /*58e0*/  BSYNC.RECONVERGENT B0 ;  /* 0x0000000000007941 */ /* 0x000fea0003800200 */
.L_x_5241:
[----:B------:R1:W-:Y:S01]  /*58f0*/  STG.E.U8 desc[UR36][R2.64], R0 ;  /* 0x0000000002007986 */ /* 0x0003e2000c101124 */
[----:B------:R-:W-:Y:S05]  /*5900*/  BRA `(.L_x_5227) ;  /* 0x0000000400987947 */ /* 0x000fea0003800000 */
.L_x_5235:
        /* <DEDUP_REMOVED lines=21> */
.L_x_5245:
[----:B01----:R-:W0:Y:S02]  /*5a60*/  F2I.U64.TRUNC R4, R5 ;  /* 0x0000000500047311 */ /* 0x003e24000020d800 */
[----:B0-----:R0:W-:Y:S01]  /*5a70*/  STG.E.64 desc[UR36][R2.64], R4 ;  /* 0x0000000402007986 */ /* 0x0011e2000c101b24 */
[----:B------:R-:W-:Y:S05]  /*5a80*/  BRA `(.L_x_5227) ;  /* 0x0000000400387947 */ /* 0x000fea0003800000 */
.L_x_5244:
[----:B0-----:R-:W0:Y:S02]  /*5a90*/  F2I.U32.TRUNC.NTZ R5, R5 ;  /* 0x0000000500057305 */ /* 0x001e24000020f000 */
[----:B0-----:R0:W-:Y:S01]  /*5aa0*/  STG.E desc[UR36][R2.64], R5 ;  /* 0x0000000502007986 */ /* 0x0011e2000c101924 */
[----:B------:R-:W-:Y:S05]  /*5ab0*/  BRA `(.L_x_5227) ;  /* 0x00000004002c7947 */ /* 0x000fea0003800000 */
.L_x_5234:
        /* <DEDUP_REMOVED lines=10> */
.L_x_5247:
[----:B-1----:R-:W-:Y:S01]  /*5b60*/  FMUL.FTZ R4, R4, 1 ;  /* 0x3f80000004047820 */ /* 0x002fe20000410000 */
[----:B------:R-:W-:-:S05]  /*5b70*/  CS2R R6, SRZ ;  /* 0x0000000000067805 */ /* 0x000fca000001ff00 */
[----:B0-----:R-:W0:Y:S02]  /*5b80*/  F2F.F64.F32 R4, R4 ;  /* 0x0000000400047310 */ /* 0x001e240000201800 */
[----:B0-----:R0:W-:Y:S01]  /*5b90*/  STG.E.128 desc[UR36][R2.64], R4 ;  /* 0x0000000402007986 */ /* 0x0011e2000c101d24 */
[----:B------:R-:W-:Y:S05]  /*5ba0*/  BRA `(.L_x_5227) ;  /* 0x0000000000f07947 */ /* 0x000fea0003800000 */
.L_x_5246:
[----:B------:R-:W-:-:S09]  /*5bb0*/  UISETP.NE.AND UP0, UPT, UR4, 0xf, UPT ;  /* 0x0000000f0400788c */ /* 0x000fd2000bf05270 */
[----:B------:R-:W-:Y:S05]  /*5bc0*/  BRA.U !UP0, `(.L_x_5248) ;  /* 0x0000000108e07547 */ /* 0x000fea000b800000 */
[----:B------:R-:W-:-:S09]  /*5bd0*/  UISETP.NE.AND UP0, UPT, UR4, 0x17, UPT ;  /* 0x000000170400788c */ /* 0x000fd2000bf05270 */
[----:B------:R-:W-:Y:S05]  /*5be0*/  BRA.U !UP0, `(.L_x_5249) ;  /* 0x00000001088c7547 */ /* 0x000fea000b800000 */
[----:B------:R-:W-:-:S09]  /*5bf0*/  UISETP.NE.AND UP0, UPT, UR4, 0x18, UPT ;  /* 0x000000180400788c */ /* 0x000fd2000bf05270 */
[----:B------:R-:W-:Y:S05]  /*5c00*/  BRA.U !UP0, `(.L_x_5250) ;  /* 0x0000000108447547 */ /* 0x000fea000b800000 */
.L_x_5226:
        /* <DEDUP_REMOVED lines=16> */
.L_x_5251:
[----:B------:R-:W-:Y:S05]  /*5d10*/  BRA `(.L_x_5227) ;  /* 0x0000000000947947 */ /* 0x000fea0003800000 */
.L_x_5250:
[----:B-1----:R-:W-:Y:S01]  /*5d20*/  LOP3.LUT R6, R4, 0x7fffffff, RZ, 0xc0, !PT ;  /* 0x7fffffff04067812 */ /* 0x002fe200078ec0ff */
[----:B------:R-:W-:Y:S01]  /*5d30*/  BSSY.RECONVERGENT B0, `(.L_x_5252) ;  /* 0x000000b000007945 */ /* 0x000fe20003800200 */
[----:B------:R-:W-:Y:S02]  /*5d40*/  SHF.R.U32.HI R7, RZ, 0x18, R4 ;  /* 0x00000018ff077819 */ /* 0x000fe40000011604 */
[----:B------:R-:W-:Y:S02]  /*5d50*/  ISETP.GT.U32.AND P0, PT, R6, 0x43efffff, PT ;  /* 0x43efffff0600780c */ /* 0x000fe40003f04070 */
[----:B------:R-:W-:-:S11]  /*5d60*/  MOV R0, 0x7f ;  /* 0x0000007f00007802 */ /* 0x000fd60000000f00 */
[----:B------:R-:W-:Y:S05]  /*5d70*/  @P0 BRA `(.L_x_5253) ;  /* 0x0000000000180947 */ /* 0x000fea0003800000 */
[----:B------:R-:W-:-:S13]  /*5d80*/  ISETP.GE.U32.AND P0, PT, R6, 0x3c800000, PT ;  /* 0x3c8000000600780c */ /* 0x000fda0003f06070 */
[----:B------:R-:W-:-:S04]  /*5d90*/  @P0 SHF.R.U32.HI R0, RZ, 0x14, R4 ;  /* 0x00000014ff000819 */ /* 0x000fc80000011604 */
[----:B0-----:R-:W-:-:S04]  /*5da0*/  @P0 LOP3.LUT R5, R0, 0x1, RZ, 0xc0, !PT ;  /* 0x0000000100050812 */ /* 0x001fc800078ec0ff */
[----:B------:R-:W-:-:S04]  /*5db0*/  @P0 IADD3 R0, PT, PT, R4, 0x407ffff, R5 ;  /* 0x0407ffff04000810 */ /* 0x000fc80007ffe005 */
[----:B------:R-:W-:Y:S01]  /*5dc0*/  @P0 SHF.R.U32.HI R0, RZ, 0x14, R0 ;  /* 0x00000014ff000819 */ /* 0x000fe20000011600 */
[----:B------:R-:W-:-:S07]  /*5dd0*/  @!P0 FADD.FTZ R0, R6, 16384 ;  /* 0x4680000006008421 */ /* 0x000fce0000010000 */
.L_x_5253:
[----:B------:R-:W-:Y:S05]  /*5de0*/  BSYNC.RECONVERGENT B0 ;  /* 0x0000000000007941 */ /* 0x000fea0003800200 */
.L_x_5252:
[----:B0-----:R-:W-:-:S05]  /*5df0*/  LOP3.LUT R5, R0, 0x80, R7, 0xf8, !PT ;  /* 0x0000008000057812 */ /* 0x001fca00078ef807 */
[----:B------:R0:W-:Y:S01]  /*5e00*/  STG.E.U8 desc[UR36][R2.64], R5 ;  /* 0x0000000502007986 */ /* 0x0001e2000c101124 */
[----:B------:R-:W-:Y:S05]  /*5e10*/  BRA `(.L_x_5227) ;  /* 0x0000000000547947 */ /* 0x000fea0003800000 */
.L_x_5249:
        /* <DEDUP_REMOVED lines=11> */
.L_x_5255:
[----:B------:R-:W-:Y:S01]  /*5ed0*/  IMAD.MOV.U32 R0, RZ, RZ, 0x7f ;  /* 0x0000007fff007424 */ /* 0x000fe200078e00ff */
[----:B------:R-:W-:-:S04]  /*5ee0*/  ISETP.GT.U32.AND P0, PT, R6, 0x7f800000, PT ;  /* 0x7f8000000600780c */ /* 0x000fc80003f04070 */
[----:B------:R-:W-:-:S09]  /*5ef0*/  SEL R0, R0, 0x7c, P0 ;  /* 0x0000007c00007807 */ /* 0x000fd20000000000 */
.L_x_5256:
[----:B------:R-:W-:Y:S05]  /*5f00*/  BSYNC.RECONVERGENT B0 ;  /* 0x0000000000007941 */ /* 0x000fea0003800200 */
.L_x_5254:
[----:B0-----:R-:W-:-:S04]  /*5f10*/  SHF.R.U32.HI R5, RZ, 0x18, R4 ;  /* 0x00000018ff057819 */ /* 0x001fc80000011604 */
[----:B------:R-:W-:-:S05]  /*5f20*/  LOP3.LUT R5, R0, 0x80, R5, 0xf8, !PT ;  /* 0x0000008000057812 */ /* 0x000fca00078ef805 */
[----:B------:R0:W-:Y:S01]  /*5f30*/  STG.E.U8 desc[UR36][R2.64], R5 ;  /* 0x0000000502007986 */ /* 0x0001e2000c101124 */
[----:B------:R-:W-:Y:S05]  /*5f40*/  BRA `(.L_x_5227) ;  /* 0x0000000000087947 */ /* 0x000fea0003800000 */
.L_x_5248:
[----:B-1----:R-:W-:-:S05]  /*5f50*/  F2FP.BF16.F32.PACK_AB R4, RZ, R4 ;  /* 0x00000004ff04723e */ /* 0x002fca00000010ff */
[----:B------:R1:W-:Y:S02]  /*5f60*/  STG.E.U16 desc[UR36][R2.64], R4 ;  /* 0x0000000402007986 */ /* 0x0003e4000c101524 */
.L_x_5227:
[----:B------:R-:W-:-:S07]  /*5f70*/  VIADD R17, R17, 0x80 ;  /* 0x0000008011117836 */ /* 0x000fce0000000000 */
.L_x_5192:
[----:B------:R-:W-:Y:S05]  /*5f80*/  BSYNC.RECONVERGENT B7 ;  /* 0x0000000000077941 */ /* 0x000fea0003800200 */
.L_x_5191:
[----:B------:R-:W5:Y:S01]  /*5f90*/  LDCU UR4, c[0x0][0x380] ;  /* 0x00007000ff0477ac */ /* 0x000f620008000800 */
[----:B------:R-:W-:Y:S01]  /*5fa0*/  BSSY.RECONVERGENT B7, `(.L_x_5257) ;  /* 0x00002f4000077945 */ /* 0x000fe20003800200 */
[----:B-----5:R-:W-:-:S13]  /*5fb0*/  ISETP.GE.AND P0, PT, R17, UR4, PT ;  /* 0x0000000411007c0c */ /* 0x020fda000bf06270 */
[----:B------:R-:W-:Y:S05]  /*5fc0*/  @P0 BRA `(.L_x_5258) ;  /* 0x0000002c00c40947 */ /* 0x000fea0003800000 */
[----:B------:R-:W5:Y:S01]  /*5fd0*/  LDCU UR4, c[0x0][0x388] ;  /* 0x00007100ff0477ac */ /* 0x000f620008000800 */
[----:B01--4-:R-:W-:Y:S02]  /*5fe0*/  HFMA2 R0, -RZ, RZ, 0, 0 ;  /* 0x00000000ff007431 */ /* 0x013fe400000001ff */
        /* <DEDUP_REMOVED lines=8> */
[----:B--23--:R-:W-:-:S05]  /*6070*/  IMAD.HI.U32 R2, R17, UR4, R16 ;  /* 0x0000000411027c27 */ /* 0x00cfca000f8e0010 */
        /* <DEDUP_REMOVED lines=292> */
.L_x_5259:
[----:B------:R-:W2:Y:S01]  /*72c0*/  LDCU.64 UR6, c[0x0][0x588] ;  /* 0x0000b100ff0677ac */ /* 0x000ea20008000a00 */
[----:B------:R-:W-:Y:S01]  /*72d0*/  BSSY.RECONVERGENT B6, `(.L_x_5260) ;  /* 0x00000dd000067945 */ /* 0x000fe20003800200 */
        /* <DEDUP_REMOVED lines=16> */
.L_x_5264:
[----:B------:R-:W2:Y:S02]  /*73e0*/  LDG.E.U8 R0, desc[UR36][R2.64] ;  /* 0x0000002402007981 */ /* 0x000ea4000c1e1100 */
[----:B--2---:R-:W-:Y:S01]  /*73f0*/  I2FP.F32.U32 R0, R0 ;  /* 0x0000000000007245 */ /* 0x004fe20000201000 */
[----:B------:R-:W-:Y:S06]  /*7400*/  BRA `(.L_x_5266) ;  /* 0x0000000c00247947 */ /* 0x000fec0003800000 */
.L_x_5263:
        /* <DEDUP_REMOVED lines=9> */
.L_x_5268:
[----:B------:R-:W2:Y:S02]  /*74a0*/  LDG.E R0, desc[UR36][R2.64] ;  /* 0x0000002402007981 */ /* 0x000ea4000c1e1900 */
[----:B--2---:R-:W-:Y:S01]  /*74b0*/  I2FP.F32.S32 R0, R0 ;  /* 0x0000000000007245 */ /* 0x004fe20000201400 */
[----:B------:R-:W-:Y:S06]  /*74c0*/  BRA `(.L_x_5266) ;  /* 0x0000000800f47947 */ /* 0x000fec0003800000 */
.L_x_5267:
[----:B------:R-:W2:Y:S02]  /*74d0*/  LDG.E.U16 R0, desc[UR36][R2.64] ;  /* 0x0000002402007981 */ /* 0x000ea4000c1e1500 */
[----:B--2---:R-:W2:Y:S01]  /*74e0*/  I2F.S16 R0, R0 ;  /* 0x0000000000007306 */ /* 0x004ea20000101400 */
[----:B------:R-:W-:Y:S05]  /*74f0*/  BRA `(.L_x_5266) ;  /* 0x0000000800e87947 */ /* 0x000fea0003800000 */
.L_x_5262:
        /* <DEDUP_REMOVED lines=8> */
.L_x_5270:
[----:B------:R-:W2:Y:S02]  /*7580*/  LDG.E.U16 R0, desc[UR36][R2.64] ;  /* 0x0000002402007981 */ /* 0x000ea4000c1e1500 */
[----:B--2---:R-:W-:Y:S01]  /*7590*/  HADD2.F32 R0, -RZ, R0.H0_H0 ;  /* 0x20000000ff007230 */ /* 0x004fe20000004100 */
[----:B------:R-:W-:Y:S06]  /*75a0*/  BRA `(.L_x_5266) ;  /* 0x0000000800bc7947 */ /* 0x000fec0003800000 */
.L_x_5269:
        /* <DEDUP_REMOVED lines=8> */
.L_x_5272:
[----:B------:R-:W2:Y:S02]  /*7630*/  LDG.E.U16 R0, desc[UR36][R2.64] ;  /* 0x0000002402007981 */ /* 0x000ea4000c1e1500 */
[----:B--2---:R-:W-:Y:S01]  /*7640*/  HADD2.F32 R0, -RZ, R0.H0_H0 ;  /* 0x20000000ff007230 */ /* 0x004fe20000004100 */
[----:B------:R-:W-:Y:S06]  /*7650*/  BRA `(.L_x_5266) ;  /* 0x0000000800907947 */ /* 0x000fec0003800000 */
.L_x_5271:
[----:B------:R-:W2:Y:S01]  /*7660*/  LDG.E.64 R2, desc[UR36][R2.64] ;  /* 0x0000002402027981 */ /* 0x000ea2000c1e1b00 */
[----:B------:R-:W-:Y:S01]  /*7670*/  UMOV UR4, 0xf0000000 ;  /* 0xf000000000047882 */ /* 0x000fe20000000000 */
[----:B------:R-:W-:Y:S01]  /*7680*/  UMOV UR5, 0x380fffff ;  /* 0x380fffff00057882 */ /* 0x000fe20000000000 */
[----:B--2---:R-:W0:Y:S01]  /*7690*/  F2F.F32.F64 R0, R2 ;  /* 0x0000000200007310 */ /* 0x004e220000301000 */
[----:B------:R-:W-:-:S14]  /*76a0*/  DSETP.GEU.AND P0, PT, |R2|, UR4, PT ;  /* 0x0000000402007e2a */ /* 0x000fdc000bf0e200 */
[----:B0-----:R-:W-:Y:S01]  /*76b0*/  @!P0 FMUL R0, R0, 1.175494350822287508e-38 ;  /* 0x0080000000008820 */ /* 0x001fe20000400000 */
[----:B------:R-:W-:Y:S06]  /*76c0*/  BRA `(.L_x_5266) ;  /* 0x0000000800747947 */ /* 0x000fec0003800000 */
.L_x_5261:
        /* <DEDUP_REMOVED lines=12> */
.L_x_5275:
[----:B------:R-:W2:Y:S01]  /*7790*/  LDG.E.64 R2, desc[UR36][R2.64] ;  /* 0x0000002402027981 */ /* 0x000ea2000c1e1b00 */
[----:B------:R-:W-:Y:S01]  /*77a0*/  UMOV UR4, 0xf0000000 ;  /* 0xf000000000047882 */ /* 0x000fe20000000000 */
[----:B------:R-:W-:Y:S01]  /*77b0*/  UMOV UR5, 0x380fffff ;  /* 0x380fffff00057882 */ /* 0x000fe20000000000 */
[----:B--2---:R-:W0:Y:S01]  /*77c0*/  F2F.F32.F64 R0, R2 ;  /* 0x0000000200007310 */ /* 0x004e220000301000 */
[----:B------:R-:W-:-:S14]  /*77d0*/  DSETP.GEU.AND P0, PT, |R2|, UR4, PT ;  /* 0x0000000402007e2a */ /* 0x000fdc000bf0e200 */
[----:B0-----:R-:W-:Y:S01]  /*77e0*/  @!P0 FMUL R0, R0, 1.175494350822287508e-38 ;  /* 0x0080000000008820 */ /* 0x001fe20000400000 */
[----:B------:R-:W-:Y:S06]  /*77f0*/  BRA `(.L_x_5266) ;  /* 0x0000000800287947 */ /* 0x000fec0003800000 */
.L_x_5274:
        /* <DEDUP_REMOVED lines=25> */
.L_x_5277:
        /* <DEDUP_REMOVED lines=12> */
.L_x_5276:
[----:B------:R-:W2:Y:S02]  /*7a50*/  LDG.E.U16 R0, desc[UR36][R2.64] ;  /* 0x0000002402007981 */ /* 0x000ea4000c1e1500 */
[----:B--2---:R-:W-:Y:S01]  /*7a60*/  IMAD.U32 R0, R0, 0x10000, RZ ;  /* 0x0001000000007824 */ /* 0x004fe200078e00ff */
[----:B------:R-:W-:Y:S06]  /*7a70*/  BRA `(.L_x_5266) ;  /* 0x0000000400887947 */ /* 0x000fec0003800000 */
.L_x_5273:
        /* <DEDUP_REMOVED lines=11> */
.L_x_5280:
        /* <DEDUP_REMOVED lines=20> */
.L_x_5282:
[----:B------:R-:W-:Y:S05]  /*7c70*/  BSYNC.RECONVERGENT B0 ;  /* 0x0000000000007941 */ /* 0x000fea0003800200 */
.L_x_5281:
[----:B------:R-:W-:Y:S01]  /*7c80*/  IMAD.SHL.U32 R0, R0, 0x100000, RZ ;  /* 0x0010000000007824 */ /* 0x000fe200078e00ff */
[----:B------:R-:W-:-:S04]  /*7c90*/  LEA R2, R2, 0x3b800000, 0x17 ;  /* 0x3b80000002027811 */ /* 0x000fc800078eb8ff */
[----:B------:R-:W-:Y:S01]  /*7ca0*/  LOP3.LUT R0, R2, R0, R7, 0xfe, !PT ;  /* 0x0000000002007212 */ /* 0x000fe200078efe07 */
[----:B------:R-:W-:Y:S06]  /*7cb0*/  BRA `(.L_x_5266) ;  /* 0x0000000000f87947 */ /* 0x000fec0003800000 */
.L_x_5279:
        /* <DEDUP_REMOVED lines=20> */
.L_x_5284:
[----:B------:R-:W-:Y:S05]  /*7e00*/  BSYNC.RECONVERGENT B0 ;  /* 0x0000000000007941 */ /* 0x000fea0003800200 */
.L_x_5283:
[----:B------:R-:W-:Y:S02]  /*7e10*/  SHF.L.U32 R0, R0, 0x15, RZ ;  /* 0x0000001500007819 */ /* 0x000fe400000006ff */
[----:B------:R-:W-:-:S04]  /*7e20*/  LEA R2, R2, 0x37800000, 0x17 ;  /* 0x3780000002027811 */ /* 0x000fc800078eb8ff */
[----:B------:R-:W-:Y:S01]  /*7e30*/  LOP3.LUT R0, R2, R0, R7, 0xfe, !PT ;  /* 0x0000000002007212 */ /* 0x000fe200078efe07 */
[----:B------:R-:W-:Y:S06]  /*7e40*/  BRA `(.L_x_5266) ;  /* 0x0000000000947947 */ /* 0x000fec0003800000 */
.L_x_5278:
        /* <DEDUP_REMOVED lines=14> */
.L_x_5265:
        /* <DEDUP_REMOVED lines=16> */
.L_x_5287:
[----:B------:R-:W-:Y:S01]  /*8030*/  IMAD.MOV.U32 R0, RZ, RZ, RZ ;  /* 0x000000ffff007224 */ /* 0x000fe200078e00ff */
[----:B------:R-:W-:Y:S06]  /*8040*/  BRA `(.L_x_5266) ;  /* 0x0000000000147947 */ /* 0x000fec0003800000 */
.L_x_5286:
[----:B------:R-:W2:Y:S02]  /*8050*/  LDG.E.64 R2, desc[UR36][R2.64] ;  /* 0x0000002402027981 */ /* 0x000ea4000c1e1b00 */
[----:B--2---:R0:W1:Y:S01]  /*8060*/  I2F.U64 R0, R2 ;  /* 0x0000000200007312 */ /* 0x0040620000301000 */
[----:B------:R-:W-:Y:S05]  /*8070*/  BRA `(.L_x_5266) ;  /* 0x0000000000087947 */ /* 0x000fea0003800000 */
.L_x_5285:
[----:B------:R-:W2:Y:S02]  /*8080*/  LDG.E R0, desc[UR36][R2.64] ;  /* 0x0000002402007981 */ /* 0x000ea4000c1e1900 */
[----:B--2---:R-:W-:-:S07]  /*8090*/  I2FP.F32.U32 R0, R0 ;  /* 0x0000000000007245 */ /* 0x004fce0000201000 */
.L_x_5266:
[----:B------:R-:W-:Y:S05]  /*80a0*/  BSYNC.RECONVERGENT B6 ;  /* 0x0000000000067941 */ /* 0x000fea0003800200 */
.L_x_5260:
[----:B------:R-:W0:Y:S01]  /*80b0*/  LDCU UR4, c[0x0][0x594] ;  /* 0x0000b280ff0477ac */ /* 0x000e220008000800 */
[----:B------:R-:W3:Y:S01]  /*80c0*/  LDCU.64 UR6, c[0x0][0x580] ;  /* 0x0000b000ff0677ac */ /* 0x000ee20008000a00 */
[----:B0-----:R-:W1:Y:S01]  /*80d0*/  MUFU.RCP R5, UR4 ;  /* 0x0000000400057d08 */ /* 0x001e620008001000 */
[----:B------:R-:W-:Y:S01]  /*80e0*/  UPRMT UR4, UR41, 0x9910, URZ ;  /* 0x0000991029047896 */ /* 0x000fe200080000ff */
[----:B---3--:R-:W-:-:S03]  /*80f0*/  IADD3 R2, P0, PT, R16, UR6, RZ ;  /* 0x0000000610027c10 */ /* 0x008fc6000ff1e0ff */
[----:B------:R-:W-:Y:S02]  /*8100*/  UISETP.GT.AND UP0, UPT, UR4, 0x9, UPT ;  /* 0x000000090400788c */ /* 0x000fe4000bf04270 */
[----:B------:R-:W-:Y:S02]  /*8110*/  IMAD.X R3, RZ, RZ, UR7, P0 ;  /* 0x00000007ff037e24 */ /* 0x000fe400080e06ff */
[----:B-12-45:R-:W-:-:S04]  /*8120*/  FMUL.FTZ R5, R5, R0 ;  /* 0x0000000005057220 */ /* 0x036fc80000410000 */
        /* <DEDUP_REMOVED lines=13> */
.L_x_5291:
[----:B01----:R-:W0:Y:S02]  /*8200*/  F2I.S64.TRUNC R4, R5 ;  /* 0x0000000500047311 */ /* 0x003e24000020d900 */
[----:B0-----:R0:W-:Y:S01]  /*8210*/  STG.E.U8 desc[UR36][R2.64], R4 ;  /* 0x0000000402007986 */ /* 0x0011e2000c101124 */
[----:B------:R-:W-:Y:S05]  /*8220*/  BRA `(.L_x_5293) ;  /* 0x0000000c00287947 */ /* 0x000fea0003800000 */
.L_x_5290:
        /* <DEDUP_REMOVED lines=9> */
.L_x_5295:
[----:B0-----:R-:W0:Y:S02]  /*82c0*/  F2I.TRUNC.NTZ R5, R5 ;  /* 0x0000000500057305 */ /* 0x001e24000020f100 */
[----:B0-----:R0:W-:Y:S01]  /*82d0*/  STG.E desc[UR36][R2.64], R5 ;  /* 0x0000000502007986 */ /* 0x0011e2000c101924 */
[----:B------:R-:W-:Y:S05]  /*82e0*/  BRA `(.L_x_5293) ;  /* 0x0000000800f87947 */ /* 0x000fea0003800000 */
.L_x_5294:
[----:B0-----:R-:W0:Y:S02]  /*82f0*/  F2I.TRUNC.NTZ R5, R5 ;  /* 0x0000000500057305 */ /* 0x001e24000020f100 */
[----:B0-----:R0:W-:Y:S01]  /*8300*/  STG.E.U16 desc[UR36][R2.64], R5 ;  /* 0x0000000502007986 */ /* 0x0011e2000c101524 */
[----:B------:R-:W-:Y:S05]  /*8310*/  BRA `(.L_x_5293) ;  /* 0x0000000800ec7947 */ /* 0x000fea0003800000 */
.L_x_5289:
        /* <DEDUP_REMOVED lines=8> */
.L_x_5297:
[----:B-1----:R-:W-:-:S05]  /*83a0*/  F2FP.F16.F32.PACK_AB R4, RZ, R4 ;  /* 0x00000004ff04723e */ /* 0x002fca00000000ff */
[----:B------:R1:W-:Y:S01]  /*83b0*/  STG.E.U16 desc[UR36][R2.64], R4 ;  /* 0x0000000402007986 */ /* 0x0003e2000c101524 */
[----:B------:R-:W-:Y:S05]  /*83c0*/  BRA `(.L_x_5293) ;  /* 0x0000000800c07947 */ /* 0x000fea0003800000 */
.L_x_5296:
        /* <DEDUP_REMOVED lines=9> */
.L_x_5299:
[----:B01----:R-:W-:-:S04]  /*8460*/  F2FP.F16.F32.PACK_AB R5, RZ, R4 ;  /* 0x00000004ff05723e */ /* 0x003fc800000000ff */
[----:B------:R-:W-:-:S05]  /*8470*/  PRMT R5, R5, 0x5410, RZ ;  /* 0x0000541005057816 */ /* 0x000fca00000000ff */
[----:B------:R0:W-:Y:S01]  /*8480*/  STG.E desc[UR36][R2.64], R5 ;  /* 0x0000000502007986 */ /* 0x0001e2000c101924 */
[----:B------:R-:W-:Y:S05]  /*8490*/  BRA `(.L_x_5293) ;  /* 0x00000008008c7947 */ /* 0x000fea0003800000 */
.L_x_5298:
[----:B-1----:R-:W-:-:S06]  /*84a0*/  FMUL.FTZ R4, R4, 1 ;  /* 0x3f80000004047820 */ /* 0x002fcc0000410000 */
[----:B0-----:R-:W0:Y:S02]  /*84b0*/  F2F.F64.F32 R4, R4 ;  /* 0x0000000400047310 */ /* 0x001e240000201800 */
[----:B0-----:R0:W-:Y:S01]  /*84c0*/  STG.E.64 desc[UR36][R2.64], R4 ;  /* 0x0000000402007986 */ /* 0x0011e2000c101b24 */
[----:B------:R-:W-:Y:S05]  /*84d0*/  BRA `(.L_x_5293) ;  /* 0x00000008007c7947 */ /* 0x000fea0003800000 */
.L_x_5288:
        /* <DEDUP_REMOVED lines=13> */
.L_x_5303:
        /* <DEDUP_REMOVED lines=16> */
.L_x_5306:
[----:B------:R-:W-:-:S04]  /*86b0*/  SHF.R.U32.HI R4, RZ, 0x18, R4 ;  /* 0x00000018ff047819 */ /* 0x000fc80000011604 */
[----:B------:R-:W-:-:S04]  /*86c0*/  LOP3.LUT R4, R5, 0x80, R4, 0xf8, !PT ;  /* 0x0000008005047812 */ /* 0x000fc800078ef804 */
[----:B------:R-:W-:-:S07]  /*86d0*/  PRMT R0, R4, 0x7610, R0 ;  /* 0x0000761004007816 */ /* 0x000fce0000000000 */
.L_x_5305:
[----:B------:R-:W-:Y:S05]  /*86e0*/  BSYNC.RECONVERGENT B0 ;  /* 0x0000000000007941 */ /* 0x000fea0003800200 */
.L_x_5304:
[----:B------:R1:W-:Y:S01]  /*86f0*/  STG.E.U8 desc[UR36][R2.64], R0 ;  /* 0x0000000002007986 */ /* 0x0003e2000c101124 */
[----:B------:R-:W-:Y:S05]  /*8700*/  BRA `(.L_x_5293) ;  /* 0x0000000400f07947 */ /* 0x000fea0003800000 */
.L_x_5302:
        /* <DEDUP_REMOVED lines=16> */
.L_x_5309:
[----:B------:R-:W-:-:S04]  /*8810*/  SHF.R.U32.HI R4, RZ, 0x18, R4 ;  /* 0x00000018ff047819 */ /* 0x000fc80000011604 */
[----:B------:R-:W-:-:S04]  /*8820*/  LOP3.LUT R5, R5, 0x80, R4, 0xf8, !PT ;  /* 0x0000008005057812 */ /* 0x000fc800078ef804 */
[----:B------:R-:W-:-:S07]  /*8830*/  PRMT R0, R5, 0x7610, R0 ;  /* 0x0000761005007816 */ /* 0x000fce0000000000 */
.L_x_5308:
[----:B------:R-:W-:Y:S05]  /*8840*/  BSYNC.RECONVERGENT B0 ;  /* 0x0000000000007941 */ /* 0x000fea0003800200 */
.L_x_5307:
[----:B------:R1:W-:Y:S01]  /*8850*/  STG.E.U8 desc[UR36][R2.64], R0 ;  /* 0x0000000002007986 */ /* 0x0003e2000c101124 */
[----:B------:R-:W-:Y:S05]  /*8860*/  BRA `(.L_x_5293) ;  /* 0x0000000400987947 */ /* 0x000fea0003800000 */
.L_x_5301:
        /* <DEDUP_REMOVED lines=21> */
.L_x_5311:
[----:B01----:R-:W0:Y:S02]  /*89c0*/  F2I.U64.TRUNC R4, R5 ;  /* 0x0000000500047311 */ /* 0x003e24000020d800 */
[----:B0-----:R0:W-:Y:S01]  /*89d0*/  STG.E.64 desc[UR36][R2.64], R4 ;  /* 0x0000000402007986 */ /* 0x0011e2000c101b24 */
[----:B------:R-:W-:Y:S05]  /*89e0*/  BRA `(.L_x_5293) ;  /* 0x0000000400387947 */ /* 0x000fea0003800000 */
.L_x_5310:
[----:B0-----:R-:W0:Y:S02]  /*89f0*/  F2I.U32.TRUNC.NTZ R5, R5 ;  /* 0x0000000500057305 */ /* 0x001e24000020f000 */
[----:B0-----:R0:W-:Y:S01]  /*8a00*/  STG.E desc[UR36][R2.64], R5 ;  /* 0x0000000502007986 */ /* 0x0011e2000c101924 */
[----:B------:R-:W-:Y:S05]  /*8a10*/  BRA `(.L_x_5293) ;  /* 0x00000004002c7947 */ /* 0x000fea0003800000 */
.L_x_5300:
        /* <DEDUP_REMOVED lines=10> */
.L_x_5313:
[----:B-1----:R-:W-:Y:S01]  /*8ac0*/  FMUL.FTZ R4, R4, 1 ;  /* 0x3f80000004047820 */ /* 0x002fe20000410000 */
[----:B------:R-:W-:-:S05]  /*8ad0*/  CS2R R6, SRZ ;  /* 0x0000000000067805 */ /* 0x000fca000001ff00 */
[----:B0-----:R-:W0:Y:S02]  /*8ae0*/  F2F.F64.F32 R4, R4 ;  /* 0x0000000400047310 */ /* 0x001e240000201800 */
[----:B0-----:R0:W-:Y:S01]  /*8af0*/  STG.E.128 desc[UR36][R2.64], R4 ;  /* 0x0000000402007986 */ /* 0x0011e2000c101d24 */
[----:B------:R-:W-:Y:S05]  /*8b00*/  BRA `(.L_x_5293) ;  /* 0x0000000000f07947 */ /* 0x000fea0003800000 */
.L_x_5312:
[----:B------:R-:W-:-:S09]  /*8b10*/  UISETP.NE.AND UP0, UPT, UR4, 0xf, UPT ;  /* 0x0000000f0400788c */ /* 0x000fd2000bf05270 */
[----:B------:R-:W-:Y:S05]  /*8b20*/  BRA.U !UP0, `(.L_x_5314) ;  /* 0x0000000108e07547 */ /* 0x000fea000b800000 */
[----:B------:R-:W-:-:S09]  /*8b30*/  UISETP.NE.AND UP0, UPT, UR4, 0x17, UPT ;  /* 0x000000170400788c */ /* 0x000fd2000bf05270 */
[----:B------:R-:W-:Y:S05]  /*8b40*/  BRA.U !UP0, `(.L_x_5315) ;  /* 0x00000001088c7547 */ /* 0x000fea000b800000 */
[----:B------:R-:W-:-:S09]  /*8b50*/  UISETP.NE.AND UP0, UPT, UR4, 0x18, UPT ;  /* 0x000000180400788c */ /* 0x000fd2000bf05270 */
[----:B------:R-:W-:Y:S05]  /*8b60*/  BRA.U !UP0, `(.L_x_5316) ;  /* 0x0000000108447547 */ /* 0x000fea000b800000 */
.L_x_5292:
        /* <DEDUP_REMOVED lines=16> */
.L_x_5317:
[----:B------:R-:W-:Y:S05]  /*8c70*/  BRA `(.L_x_5293) ;  /* 0x0000000000947947 */ /* 0x000fea0003800000 */
.L_x_5316:
        /* <DEDUP_REMOVED lines=12> */
.L_x_5319:
[----:B------:R-:W-:Y:S05]  /*8d40*/  BSYNC.RECONVERGENT B0 ;  /* 0x0000000000007941 */ /* 0x000fea0003800200 */
.L_x_5318:
[----:B0-----:R-:W-:-:S05]  /*8d50*/  LOP3.LUT R5, R0, 0x80, R7, 0xf8, !PT ;  /* 0x0000008000057812 */ /* 0x001fca00078ef807 */
[----:B------:R3:W-:Y:S01]  /*8d60*/  STG.E.U8 desc[UR36][R2.64], R5 ;  /* 0x0000000502007986 */ /* 0x0007e2000c101124 */
[----:B------:R-:W-:Y:S05]  /*8d70*/  BRA `(.L_x_5293) ;  /* 0x0000000000547947 */ /* 0x000fea0003800000 */
.L_x_5315:
        /* <DEDUP_REMOVED lines=11> */
.L_x_5321:
[----:B------:R-:W-:Y:S01]  /*8e30*/  IMAD.MOV.U32 R0, RZ, RZ, 0x7f ;  /* 0x0000007fff007424 */ /* 0x000fe200078e00ff */
[----:B------:R-:W-:-:S04]  /*8e40*/  ISETP.GT.U32.AND P0, PT, R6, 0x7f800000, PT ;  /* 0x7f8000000600780c */ /* 0x000fc80003f04070 */
[----:B------:R-:W-:-:S09]  /*8e50*/  SEL R0, R0, 0x7c, P0 ;  /* 0x0000007c00007807 */ /* 0x000fd20000000000 */
.L_x_5322:
[----:B------:R-:W-:Y:S05]  /*8e60*/  BSYNC.RECONVERGENT B0 ;  /* 0x0000000000007941 */ /* 0x000fea0003800200 */
.L_x_5320:
[----:B0-----:R-:W-:-:S04]  /*8e70*/  SHF.R.U32.HI R5, RZ, 0x18, R4 ;  /* 0x00000018ff057819 */ /* 0x001fc80000011604 */
[----:B------:R-:W-:-:S05]  /*8e80*/  LOP3.LUT R5, R0, 0x80, R5, 0xf8, !PT ;  /* 0x0000008000057812 */ /* 0x000fca00078ef805 */
[----:B------:R2:W-:Y:S01]  /*8e90*/  STG.E.U8 desc[UR36][R2.64], R5 ;  /* 0x0000000502007986 */ /* 0x0005e2000c101124 */
[----:B------:R-:W-:Y:S05]  /*8ea0*/  BRA `(.L_x_5293) ;  /* 0x0000000000087947 */ /* 0x000fea0003800000 */
.L_x_5314:
[----:B-1----:R-:W-:-:S05]  /*8eb0*/  F2FP.BF16.F32.PACK_AB R4, RZ, R4 ;  /* 0x00000004ff04723e */ /* 0x002fca00000010ff */
[----:B------:R1:W-:Y:S02]  /*8ec0*/  STG.E.U16 desc[UR36][R2.64], R4 ;  /* 0x0000000402007986 */ /* 0x0003e4000c101524 */
.L_x_5293:
[----:B------:R-:W-:-:S07]  /*8ed0*/  IADD3 R17, PT, PT, R17, 0x80, RZ ;  /* 0x0000008011117810 */ /* 0x000fce0007ffe0ff */
.L_x_5258:
[----:B------:R-:W-:Y:S05]  /*8ee0*/  BSYNC.RECONVERGENT B7 ;  /* 0x0000000000077941 */ /* 0x000fea0003800200 */
.L_x_5257:
[----:B------:R-:W5:Y:S02]  /*8ef0*/  LDCU UR4, c[0x0][0x380] ;  /* 0x00007000ff0477ac */ /* 0x000f640008000800 */
[----:B-----5:R-:W-:-:S13]  /*8f00*/  ISETP.GE.AND P0, PT, R17, UR4, PT ;  /* 0x0000000411007c0c */ /* 0x020fda000bf06270 */
[----:B------:R-:W-:Y:S05]  /*8f10*/  @P0 EXIT ;  /* 0x000000000000094d */ /* 0x000fea0003800000 */
[----:B------:R-:W5:Y:S01]  /*8f20*/  LDCU UR4, c[0x0][0x388] ;  /* 0x00007100ff0477ac */ /* 0x000f620008000800 */
[----:B01--4-:R-:W-:Y:S02]  /*8f30*/  IMAD.MOV.U32 R0, RZ, RZ, RZ ;  /* 0x000000ffff007224 */ /* 0x013fe400078e00ff */
[----:B------:R-:W-:Y:S01]  /*8f40*/  IMAD.MOV.U32 R16, RZ, RZ, RZ ;  /* 0x000000ffff107224 */ /* 0x000fe200078e00ff */
[----:B-----5:R-:W-:-:S09]  /*8f50*/  UISETP.NE.AND UP0, UPT, UR4, URZ, UPT ;  /* 0x000000ff0400728c */ /* 0x020fd2000bf05270 */
[----:B------:R-:W-:Y:S05]  /*8f60*/  BRA.U !UP0, `(.L_x_5323) ;  /* 0x0000001108a87547 */ /* 0x000fea000b800000 */
[----:B------:R-:W2:Y:S01]  /*8f70*/  LDCU.64 UR4, c[0x0][0x390] ;  /* 0x00007200ff0477ac */ /* 0x000ea20008000a00 */
[----:B------:R-:W-:Y:S01]  /*8f80*/  MOV R16, RZ ;  /* 0x000000ff00107202 */ /* 0x000fe20000000f00 */
[----:B------:R-:W0:Y:S01]  /*8f90*/  LDCU UR6, c[0x0][0x38c] ;  /* 0x00007180ff0677ac */ /* 0x000e220008000800 */
[----:B------:R-:W1:Y:S01]  /*8fa0*/  LDCU.64 UR8, c[0x0][0x4b8] ;  /* 0x00009700ff0877ac */ /* 0x000e620008000a00 */
[----:B------:R-:W-:Y:S02]  /*8fb0*/  UISETP.NE.AND UP0, UPT, UR40, URZ, UPT ;  /* 0x000000ff2800728c */ /* 0x000fe4000bf05270 */
[----:B--23--:R-:W-:-:S05]  /*8fc0*/  IMAD.HI.U32 R2, R17, UR4, R16 ;  /* 0x0000000411027c27 */ /* 0x00cfca000f8e0010 */
        /* <DEDUP_REMOVED lines=292> */
.L_x_5323:
[----:B------:R-:W2:Y:S01]  /*a210*/  LDCU.128 UR8, c[0x0][0x580] ;  /* 0x0000b000ff0877ac */ /* 0x000ea20008000c00 */
[----:B------:R-:W-:Y:S01]  /*a220*/  BSSY.RECONVERGENT B6, `(.L_x_5324) ;  /* 0x00000df000067945 */ /* 0x000fe20003800200 */
[----:B------:R-:W-:-:S04]  /*a230*/  UPRMT UR4, UR42, 0x9910, URZ ;  /* 0x000099102a047896 */ /* 0x000fc800080000ff */
[----:B------:R-:W-:Y:S01]  /*a240*/  UISETP.GT.AND UP0, UPT, UR4, 0x9, UPT ;  /* 0x000000090400788c */ /* 0x000fe2000bf04270 */
[----:B--23--:R-:W-:Y:S02]  /*a250*/  IADD3 R2, P1, PT, R0, UR10, RZ ;  /* 0x0000000a00027c10 */ /* 0x00cfe4000ff3e0ff */
[----:B------:R-:W-:-:S03]  /*a260*/  IADD3 R16, P0, PT, R16, UR8, RZ ;  /* 0x0000000810107c10 */ /* 0x000fc6000ff1e0ff */
        /* <DEDUP_REMOVED lines=14> */
.L_x_5328:
[----:B------:R-:W2:Y:S02]  /*a350*/  LDG.E.U8 R0, desc[UR36][R2.64] ;  /* 0x0000002402007981 */ /* 0x000ea4000c1e1100 */
[----:B--2---:R-:W-:Y:S01]  /*a360*/  I2FP.F32.U32 R0, R0 ;  /* 0x0000000000007245 */ /* 0x004fe20000201000 */
[----:B------:R-:W-:Y:S06]  /*a370*/  BRA `(.L_x_5330) ;  /* 0x0000000c00247947 */ /* 0x000fec0003800000 */
.L_x_5327:
        /* <DEDUP_REMOVED lines=9> */
.L_x_5332:
[----:B------:R-:W2:Y:S02]  /*a410*/  LDG.E R0, desc[UR36][R2.64] ;  /* 0x0000002402007981 */ /* 0x000ea4000c1e1900 */
[----:B--2---:R-:W-:Y:S01]  /*a420*/  I2FP.F32.S32 R0, R0 ;  /* 0x0000000000007245 */ /* 0x004fe20000201400 */
[----:B------:R-:W-:Y:S06]  /*a430*/  BRA `(.L_x_5330) ;  /* 0x0000000800f47947 */ /* 0x000fec0003800000 */
.L_x_5331:
[----:B------:R-:W2:Y:S02]  /*a440*/  LDG.E.U16 R0, desc[UR36][R2.64] ;  /* 0x0000002402007981 */ /* 0x000ea4000c1e1500 */
[----:B--2---:R-:W0:Y:S01]  /*a450*/  I2F.S16 R0, R0 ;  /* 0x0000000000007306 */ /* 0x004e220000101400 */
[----:B------:R-:W-:Y:S05]  /*a460*/  BRA `(.L_x_5330) ;  /* 0x0000000800e87947 */ /* 0x000fea0003800000 */
.L_x_5326:
        /* <DEDUP_REMOVED lines=8> */
.L_x_5334:
[----:B------:R-:W2:Y:S02]  /*a4f0*/  LDG.E.U16 R0, desc[UR36][R2.64] ;  /* 0x0000002402007981 */ /* 0x000ea4000c1e1500 */
[----:B--2---:R-:W-:Y:S01]  /*a500*/  HADD2.F32 R0, -RZ, R0.H0_H0 ;  /* 0x20000000ff007230 */ /* 0x004fe20000004100 */
[----:B------:R-:W-:Y:S06]  /*a510*/  BRA `(.L_x_5330) ;  /* 0x0000000800bc7947 */ /* 0x000fec0003800000 */
.L_x_5333:
        /* <DEDUP_REMOVED lines=8> */
.L_x_5336:
[----:B------:R-:W2:Y:S02]  /*a5a0*/  LDG.E.U16 R0, desc[UR36][R2.64] ;  /* 0x0000002402007981 */ /* 0x000ea4000c1e1500 */
[----:B--2---:R-:W-:Y:S01]  /*a5b0*/  HADD2.F32 R0, -RZ, R0.H0_H0 ;  /* 0x20000000ff007230 */ /* 0x004fe20000004100 */
[----:B------:R-:W-:Y:S06]  /*a5c0*/  BRA `(.L_x_5330) ;  /* 0x0000000800907947 */ /* 0x000fec0003800000 */
.L_x_5335:
[----:B------:R-:W2:Y:S01]  /*a5d0*/  LDG.E.64 R2, desc[UR36][R2.64] ;  /* 0x0000002402027981 */ /* 0x000ea2000c1e1b00 */
[----:B------:R-:W-:Y:S01]  /*a5e0*/  UMOV UR4, 0xf0000000 ;  /* 0xf000000000047882 */ /* 0x000fe20000000000 */
[----:B------:R-:W-:Y:S01]  /*a5f0*/  UMOV UR5, 0x380fffff ;  /* 0x380fffff00057882 */ /* 0x000fe20000000000 */
[----:B--2---:R-:W0:Y:S01]  /*a600*/  F2F.F32.F64 R0, R2 ;  /* 0x0000000200007310 */ /* 0x004e220000301000 */
[----:B------:R-:W-:-:S14]  /*a610*/  DSETP.GEU.AND P0, PT, |R2|, UR4, PT ;  /* 0x0000000402007e2a */ /* 0x000fdc000bf0e200 */
[----:B0-----:R-:W-:Y:S01]  /*a620*/  @!P0 FMUL R0, R0, 1.175494350822287508e-38 ;  /* 0x0080000000008820 */ /* 0x001fe20000400000 */
[----:B------:R-:W-:Y:S06]  /*a630*/  BRA `(.L_x_5330) ;  /* 0x0000000800747947 */ /* 0x000fec0003800000 */
.L_x_5325:
        /* <DEDUP_REMOVED lines=12> */
.L_x_5339:
[----:B------:R-:W2:Y:S01]  /*a700*/  LDG.E.64 R2, desc[UR36][R2.64] ;  /* 0x0000002402027981 */ /* 0x000ea2000c1e1b00 */
[----:B------:R-:W-:Y:S01]  /*a710*/  UMOV UR4, 0xf0000000 ;  /* 0xf000000000047882 */ /* 0x000fe20000000000 */
[----:B------:R-:W-:Y:S01]  /*a720*/  UMOV UR5, 0x380fffff ;  /* 0x380fffff00057882 */ /* 0x000fe20000000000 */
[----:B--2---:R-:W0:Y:S01]  /*a730*/  F2F.F32.F64 R0, R2 ;  /* 0x0000000200007310 */ /* 0x004e220000301000 */
[----:B------:R-:W-:-:S14]  /*a740*/  DSETP.GEU.AND P0, PT, |R2|, UR4, PT ;  /* 0x0000000402007e2a */ /* 0x000fdc000bf0e200 */
[----:B0-----:R-:W-:Y:S01]  /*a750*/  @!P0 FMUL R0, R0, 1.175494350822287508e-38 ;  /* 0x0080000000008820 */ /* 0x001fe20000400000 */
[----:B------:R-:W-:Y:S06]  /*a760*/  BRA `(.L_x_5330) ;  /* 0x0000000800287947 */ /* 0x000fec0003800000 */
.L_x_5338:
        /* <DEDUP_REMOVED lines=12> */
[----:B0-----:R-:W-:-:S04]  /*a830*/  IADD3 R5, PT, PT, -R5, RZ, RZ ;  /* 0x000000ff05057210 */ /* 0x001fc80007ffe1ff */
[----:B------:R-:W-:-:S05]  /*a840*/  VIADDMNMX.U32 R5, R5, R6, 0x4, !PT ;  /* 0x0000000405057446 */ /* 0x000fca0007800006 */
[----:B------:R-:W-:-:S05]  /*a850*/  VIADD R5, R5, 0xfffffffc ;  /* 0xfffffffc05057836 */ /* 0x000fca0000000000 */
[C---:B------:R-:W-:Y:S02]  /*a860*/  SHF.L.U32 R6, R4.reuse, R5, RZ ;  /* 0x0000000504067219 */ /* 0x040fe400000006ff */
[----:B------:R-:W-:Y:S01]  /*a870*/  SHF.L.U32 R7, R5, 0x17, RZ ;  /* 0x0000001705077819 */ /* 0x000fe200000006ff */
        /* <DEDUP_REMOVED lines=8> */
.L_x_5341:
        /* <DEDUP_REMOVED lines=12> */
.L_x_5340:
[----:B------:R-:W2:Y:S02]  /*a9c0*/  LDG.E.U16 R0, desc[UR36][R2.64] ;  /* 0x0000002402007981 */ /* 0x000ea4000c1e1500 */
[----:B--2---:R-:W-:Y:S01]  /*a9d0*/  IMAD.U32 R0, R0, 0x10000, RZ ;  /* 0x0001000000007824 */ /* 0x004fe200078e00ff */
[----:B------:R-:W-:Y:S06]  /*a9e0*/  BRA `(.L_x_5330) ;  /* 0x0000000400887947 */ /* 0x000fec0003800000 */
.L_x_5337:
        /* <DEDUP_REMOVED lines=11> */
.L_x_5344:
        /* <DEDUP_REMOVED lines=20> */
.L_x_5346:
[----:B------:R-:W-:Y:S05]  /*abe0*/  BSYNC.RECONVERGENT B0 ;  /* 0x0000000000007941 */ /* 0x000fea0003800200 */
.L_x_5345:
[----:B------:R-:W-:Y:S02]  /*abf0*/  SHF.L.U32 R0, R0, 0x14, RZ ;  /* 0x0000001400007819 */ /* 0x000fe400000006ff */
[----:B------:R-:W-:-:S04]  /*ac00*/  LEA R2, R2, 0x3b800000, 0x17 ;  /* 0x3b80000002027811 */ /* 0x000fc800078eb8ff */
[----:B------:R-:W-:Y:S01]  /*ac10*/  LOP3.LUT R0, R2, R0, R7, 0xfe, !PT ;  /* 0x0000000002007212 */ /* 0x000fe200078efe07 */
[----:B------:R-:W-:Y:S06]  /*ac20*/  BRA `(.L_x_5330) ;  /* 0x0000000000f87947 */ /* 0x000fec0003800000 */
.L_x_5343:
        /* <DEDUP_REMOVED lines=20> */
.L_x_5348:
[----:B------:R-:W-:Y:S05]  /*ad70*/  BSYNC.RECONVERGENT B0 ;  /* 0x0000000000007941 */ /* 0x000fea0003800200 */
.L_x_5347:
[----:B------:R-:W-:Y:S01]  /*ad80*/  IMAD.SHL.U32 R0, R0, 0x200000, RZ ;  /* 0x0020000000007824 */ /* 0x000fe200078e00ff */
[----:B------:R-:W-:-:S04]  /*ad90*/  LEA R2, R2, 0x37800000, 0x17 ;  /* 0x3780000002027811 */ /* 0x000fc800078eb8ff */
[----:B------:R-:W-:Y:S01]  /*ada0*/  LOP3.LUT R0, R2, R0, R7, 0xfe, !PT ;  /* 0x0000000002007212 */ /* 0x000fe200078efe07 */
[----:B------:R-:W-:Y:S06]  /*adb0*/  BRA `(.L_x_5330) ;  /* 0x0000000000947947 */ /* 0x000fec0003800000 */
.L_x_5342:
        /* <DEDUP_REMOVED lines=11> */
[----:B------:R-:W-:Y:S01]  /*ae70*/  @!P0 IMAD.MOV.U32 R0, RZ, RZ, 0x7f800001 ;  /* 0x7f800001ff008424 */ /* 0x000fe200078e00ff */
[----:B------:R-:W-:Y:S01]  /*ae80*/  @P0 SHF.L.U32 R0, R2, 0x17, RZ ;  /* 0x0000001702000819 */ /* 0x000fe200000006ff */
[----:B------:R-:W-:Y:S06]  /*ae90*/  BRA `(.L_x_5330) ;  /* 0x00000000005c7947 */ /* 0x000fec0003800000 */
.L_x_5329:
        /* <DEDUP_REMOVED lines=10> */
[----:B---3--:R-:W-:Y:S01]  /*af40*/  IMAD.U32 R6, RZ, RZ, UR6 ;  /* 0x00000006ff067e24 */ /* 0x008fe2000f8e00ff */
[----:B------:R-:W-:Y:S01]  /*af50*/  MOV R7, UR7 ;  /* 0x0000000700077c02 */ /* 0x000fe20008000f00 */
[----:B----4-:R-:W-:Y:S01]  /*af60*/  IMAD.U32 R10, RZ, RZ, UR8 ;  /* 0x00000008ff0a7e24 */ /* 0x010fe2000f8e00ff */
[----:B-1----:R-:W-:-:S07]  /*af70*/  MOV R11, UR9 ;  /* 0x00000009000b7c02 */ /* 0x002fce0008000f00 */
[----:B------:R-:W-:-:S07]  /*af80*/  LEPC R20, `(.L_x_5351) ;  /* 0x000000001014794e */ /* 0x000fce0000000000 */
[----:B--2---:R-:W-:Y:S05]  /*af90*/  CALL.ABS.NOINC R2 ;  /* 0x0000000002007343 */ /* 0x004fea0003c00000 */
.L_x_5351:
[----:B------:R-:W-:Y:S01]  /*afa0*/  MOV R0, RZ ;  /* 0x000000ff00007202 */ /* 0x000fe20000000f00 */
[----:B------:R-:W-:Y:S06]  /*afb0*/  BRA `(.L_x_5330) ;  /* 0x0000000000147947 */ /* 0x000fec0003800000 */
.L_x_5350:
[----:B------:R-:W2:Y:S02]  /*afc0*/  LDG.E.64 R2, desc[UR36][R2.64] ;  /* 0x0000002402027981 */ /* 0x000ea4000c1e1b00 */
[----:B--2---:R0:W1:Y:S01]  /*afd0*/  I2F.U64 R0, R2 ;  /* 0x0000000200007312 */ /* 0x0040620000301000 */
[----:B------:R-:W-:Y:S05]  /*afe0*/  BRA `(.L_x_5330) ;  /* 0x0000000000087947 */ /* 0x000fea0003800000 */
.L_x_5349:
[----:B------:R-:W2:Y:S02]  /*aff0*/  LDG.E R0, desc[UR36][R2.64] ;  /* 0x0000002402007981 */ /* 0x000ea4000c1e1900 */
[----:B--2---:R-:W-:-:S07]  /*b000*/  I2FP.F32.U32 R0, R0 ;  /* 0x0000000000007245 */ /* 0x004fce0000201000 */
.L_x_5330:
[----:B------:R-:W-:Y:S05]  /*b010*/  BSYNC.RECONVERGENT B6 ;  /* 0x0000000000067941 */ /* 0x000fea0003800200 */
.L_x_5324:
[----:B------:R-:W0:Y:S02]  /*b020*/  LDCU UR4, c[0x0][0x594] ;  /* 0x0000b280ff0477ac */ /* 0x000e240008000800 */
[----:B0-23--:R-:W1:Y:S01]  /*b030*/  MUFU.RCP R3, UR4 ;  /* 0x0000000400037d08 */ /* 0x00de620008001000 */
[----:B------:R-:W-:-:S04]  /*b040*/  UPRMT UR4, UR41, 0x9910, URZ ;  /* 0x0000991029047896 */ /* 0x000fc800080000ff */
[----:B------:R-:W-:Y:S01]  /*b050*/  UISETP.GT.AND UP0, UPT, UR4, 0x9, UPT ;  /* 0x000000090400788c */ /* 0x000fe2000bf04270 */
[----:B-1---5:R-:W-:-:S04]  /*b060*/  FMUL.FTZ R3, R3, R0 ;  /* 0x0000000003037220 */ /* 0x022fc80000410000 */
[----:B----4-:R0:W1:Y:S04]  /*b070*/  FRND.TRUNC R2, R3 ;  /* 0x0000000300027307 */ /* 0x010068000020d000 */
        /* <DEDUP_REMOVED lines=12> */
.L_x_5355:
[----:B01----:R-:W0:Y:S02]  /*b140*/  F2I.S64.TRUNC R2, R3 ;  /* 0x0000000300027311 */ /* 0x003e24000020d900 */
[----:B0-----:R-:W-:Y:S01]  /*b150*/  STG.E.U8 desc[UR36][R16.64], R2 ;  /* 0x0000000210007986 */ /* 0x001fe2000c101124 */
[----:B------:R-:W-:Y:S05]  /*b160*/  EXIT ;  /* 0x000000000000794d */ /* 0x000fea0003800000 */
.L_x_5354:
        /* <DEDUP_REMOVED lines=9> */
.L_x_5358:
[----:B0-----:R-:W0:Y:S02]  /*b200*/  F2I.TRUNC.NTZ R3, R3 ;  /* 0x0000000300037305 */ /* 0x001e24000020f100 */
[----:B0-----:R-:W-:Y:S01]  /*b210*/  STG.E desc[UR36][R16.64], R3 ;  /* 0x0000000310007986 */ /* 0x001fe2000c101924 */
[----:B------:R-:W-:Y:S05]  /*b220*/  EXIT ;  /* 0x000000000000794d */ /* 0x000fea0003800000 */
.L_x_5357:
[----:B0-----:R-:W0:Y:S02]  /*b230*/  F2I.TRUNC.NTZ R3, R3 ;  /* 0x0000000300037305 */ /* 0x001e24000020f100 */
[----:B0-----:R-:W-:Y:S01]  /*b240*/  STG.E.U16 desc[UR36][R16.64], R3 ;  /* 0x0000000310007986 */ /* 0x001fe2000c101524 */
[----:B------:R-:W-:Y:S05]  /*b250*/  EXIT ;  /* 0x000000000000794d */ /* 0x000fea0003800000 */
.L_x_5353:
        /* <DEDUP_REMOVED lines=8> */
.L_x_5360:
[----:B-1----:R-:W-:-:S05]  /*b2e0*/  F2FP.F16.F32.PACK_AB R2, RZ, R2 ;  /* 0x00000002ff02723e */ /* 0x002fca00000000ff */
[----:B------:R-:W-:Y:S01]  /*b2f0*/  STG.E.U16 desc[UR36][R16.64], R2 ;  /* 0x0000000210007986 */ /* 0x000fe2000c101524 */
[----:B------:R-:W-:Y:S05]  /*b300*/  EXIT ;  /* 0x000000000000794d */ /* 0x000fea0003800000 */
.L_x_5359:
[----:B------:R-:W-:-:S09]  /*b310*/  UISETP.NE.AND UP0, UPT, UR4, 0x7, UPT ;  /* 0x000000070400788c */ /* 0x000fd2000bf05270 */
[----:B------:R-:W-:Y:S05]  /*b320*/  BRA.U !UP0, `(.L_x_5361) ;  /* 0x00000001082c7547 */ /* 0x000fea000b800000 */
[----:B------:R-:W-:-:S09]  /*b330*/  UISETP.NE.AND UP0, UPT, UR4, 0x8, UPT ;  /* 0x000000080400788c */ /* 0x000fd2000bf05270 */
[----:B------:R-:W-:Y:S05]  /*b340*/  BRA.U !UP0, `(.L_x_5362) ;  /* 0x0000000108147547 */ /* 0x000fea000b800000 */
[----:B------:R-:W-:-:S09]  /*b350*/  UISETP.NE.AND UP0, UPT, UR4, 0x9, UPT ;  /* 0x000000090400788c */ /* 0x000fd2000bf05270 */
[----:B------:R-:W-:Y:S05]  /*b360*/  BRA.U UP0, `(.L_x_5356) ;  /* 0x0000000500d07547 */ /* 0x000fea000b800000 */
[----:B0-----:R-:W-:-:S05]  /*b370*/  IMAD.MOV.U32 R3, RZ, RZ, RZ ;  /* 0x000000ffff037224 */ /* 0x001fca00078e00ff */
[----:B-1----:R-:W-:Y:S01]  /*b380*/  STG.E.64 desc[UR36][R16.64], R2 ;  /* 0x0000000210007986 */ /* 0x002fe2000c101b24 */
[----:B------:R-:W-:Y:S05]  /*b390*/  EXIT ;  /* 0x000000000000794d */ /* 0x000fea0003800000 */
.L_x_5362:
[----:B01----:R-:W-:-:S04]  /*b3a0*/  F2FP.F16.F32.PACK_AB R3, RZ, R2 ;  /* 0x00000002ff03723e */ /* 0x003fc800000000ff */
[----:B------:R-:W-:-:S05]  /*b3b0*/  PRMT R3, R3, 0x5410, RZ ;  /* 0x0000541003037816 */ /* 0x000fca00000000ff */
[----:B------:R-:W-:Y:S01]  /*b3c0*/  STG.E desc[UR36][R16.64], R3 ;  /* 0x0000000310007986 */ /* 0x000fe2000c101924 */
[----:B------:R-:W-:Y:S05]  /*b3d0*/  EXIT ;  /* 0x000000000000794d */ /* 0x000fea0003800000 */
.L_x_5361:
[----:B-1----:R-:W-:-:S06]  /*b3e0*/  FMUL.FTZ R2, R2, 1 ;  /* 0x3f80000002027820 */ /* 0x002fcc0000410000 */
[----:B0-----:R-:W0:Y:S02]  /*b3f0*/  F2F.F64.F32 R2, R2 ;  /* 0x0000000200027310 */ /* 0x001e240000201800 */
[----:B0-----:R-:W-:Y:S01]  /*b400*/  STG.E.64 desc[UR36][R16.64], R2 ;  /* 0x0000000210007986 */ /* 0x001fe2000c101b24 */
[----:B------:R-:W-:Y:S05]  /*b410*/  EXIT ;  /* 0x000000000000794d */ /* 0x000fea0003800000 */
.L_x_5352:
        /* <DEDUP_REMOVED lines=13> */
.L_x_5366:
        /* <DEDUP_REMOVED lines=16> */
.L_x_5369:
[----:B------:R-:W-:-:S04]  /*b5f0*/  SHF.R.U32.HI R2, RZ, 0x18, R2 ;  /* 0x00000018ff027819 */ /* 0x000fc80000011602 */
[----:B------:R-:W-:-:S04]  /*b600*/  LOP3.LUT R2, R3, 0x80, R2, 0xf8, !PT ;  /* 0x0000008003027812 */ /* 0x000fc800078ef802 */
[----:B------:R-:W-:-:S07]  /*b610*/  PRMT R8, R2, 0x7610, R8 ;  /* 0x0000761002087816 */ /* 0x000fce0000000008 */
.L_x_5368:
[----:B------:R-:W-:Y:S05]  /*b620*/  BSYNC.RECONVERGENT B0 ;  /* 0x0000000000007941 */ /* 0x000fea0003800200 */
.L_x_5367:
[----:B------:R-:W-:Y:S01]  /*b630*/  STG.E.U8 desc[UR36][R16.64], R8 ;  /* 0x0000000810007986 */ /* 0x000fe2000c101124 */
[----:B------:R-:W-:Y:S05]  /*b640*/  EXIT ;  /* 0x000000000000794d */ /* 0x000fea0003800000 */
.L_x_5365:
        /* <DEDUP_REMOVED lines=16> */
.L_x_5372:
[----:B------:R-:W-:-:S04]  /*b750*/  SHF.R.U32.HI R2, RZ, 0x18, R2 ;  /* 0x00000018ff027819 */ /* 0x000fc80000011602 */
[----:B------:R-:W-:-:S04]  /*b760*/  LOP3.LUT R3, R3, 0x80, R2, 0xf8, !PT ;  /* 0x0000008003037812 */ /* 0x000fc800078ef802 */
[----:B------:R-:W-:-:S07]  /*b770*/  PRMT R8, R3, 0x7610, R8 ;  /* 0x0000761003087816 */ /* 0x000fce0000000008 */
.L_x_5371:
[----:B------:R-:W-:Y:S05]  /*b780*/  BSYNC.RECONVERGENT B0 ;  /* 0x0000000000007941 */ /* 0x000fea0003800200 */
.L_x_5370:
[----:B------:R-:W-:Y:S01]  /*b790*/  STG.E.U8 desc[UR36][R16.64], R8 ;  /* 0x0000000810007986 */ /* 0x000fe2000c101124 */
[----:B------:R-:W-:Y:S05]  /*b7a0*/  EXIT ;  /* 0x000000000000794d */ /* 0x000fea0003800000 */
.L_x_5364:
        /* <DEDUP_REMOVED lines=21> */
.L_x_5374:
[----:B01----:R-:W0:Y:S02]  /*b900*/  F2I.U64.TRUNC R2, R3 ;  /* 0x0000000300027311 */ /* 0x003e24000020d800 */
[----:B0-----:R-:W-:Y:S01]  /*b910*/  STG.E.64 desc[UR36][R16.64], R2 ;  /* 0x0000000210007986 */ /* 0x001fe2000c101b24 */
[----:B------:R-:W-:Y:S05]  /*b920*/  EXIT ;  /* 0x000000000000794d */ /* 0x000fea0003800000 */
.L_x_5373:
[----:B0-----:R-:W0:Y:S02]  /*b930*/  F2I.U32.TRUNC.NTZ R3, R3 ;  /* 0x0000000300037305 */ /* 0x001e24000020f000 */
[----:B0-----:R-:W-:Y:S01]  /*b940*/  STG.E desc[UR36][R16.64], R3 ;  /* 0x0000000310007986 */ /* 0x001fe2000c101924 */
[----:B------:R-:W-:Y:S05]  /*b950*/  EXIT ;  /* 0x000000000000794d */ /* 0x000fea0003800000 */
.L_x_5363:
        /* <DEDUP_REMOVED lines=10> */
.L_x_5376:
[----:B-1----:R-:W-:Y:S01]  /*ba00*/  FMUL.FTZ R4, R2, 1 ;  /* 0x3f80000002047820 */ /* 0x002fe20000410000 */
[----:B------:R-:W-:-:S05]  /*ba10*/  CS2R R6, SRZ ;  /* 0x0000000000067805 */ /* 0x000fca000001ff00 */
[----:B------:R-:W1:Y:S02]  /*ba20*/  F2F.F64.F32 R4, R4 ;  /* 0x0000000400047310 */ /* 0x000e640000201800 */
[----:B-1----:R-:W-:Y:S01]  /*ba30*/  STG.E.128 desc[UR36][R16.64], R4 ;  /* 0x0000000410007986 */ /* 0x002fe2000c101d24 */
[----:B------:R-:W-:Y:S05]  /*ba40*/  EXIT ;  /* 0x000000000000794d */ /* 0x000fea0003800000 */
.L_x_5375:
[----:B------:R-:W-:-:S09]  /*ba50*/  UISETP.NE.AND UP0, UPT, UR4, 0xf, UPT ;  /* 0x0000000f0400788c */ /* 0x000fd2000bf05270 */
[----:B------:R-:W-:Y:S05]  /*ba60*/  BRA.U !UP0, `(.L_x_5377) ;  /* 0x0000000108e07547 */ /* 0x000fea000b800000 */
[----:B------:R-:W-:-:S09]  /*ba70*/  UISETP.NE.AND UP0, UPT, UR4, 0x17, UPT ;  /* 0x000000170400788c */ /* 0x000fd2000bf05270 */
[----:B------:R-:W-:Y:S05]  /*ba80*/  BRA.U !UP0, `(.L_x_5378) ;  /* 0x00000001088c7547 */ /* 0x000fea000b800000 */
[----:B------:R-:W-:-:S09]  /*ba90*/  UISETP.NE.AND UP0, UPT, UR4, 0x18, UPT ;  /* 0x000000180400788c */ /* 0x000fd2000bf05270 */
[----:B------:R-:W-:Y:S05]  /*baa0*/  BRA.U !UP0, `(.L_x_5379) ;  /* 0x0000000108447547 */ /* 0x000fea000b800000 */
.L_x_5356:
[----:B------:R-:W-:Y:S01]  /*bab0*/  MOV R0, 0x0 ;  /* 0x0000000000007802 */ /* 0x000fe20000000f00 */
[----:B------:R-:W2:Y:S01]  /*bac0*/  LDCU.64 UR4, c[0x4][0x178] ;  /* 0x01002f00ff0477ac */ /* 0x000ea20008000a00 */
[----:B------:R-:W-:Y:S02]  /*bad0*/  HFMA2 R8, -RZ, RZ, 0, 6.020069122314453125e-06 ;  /* 0x00000065ff087431 */ /* 0x000fe400000001ff */
[----:B------:R-:W-:Y:S01]  /*bae0*/  IMAD.MOV.U32 R12, RZ, RZ, 0x1 ;  /* 0x00000001ff0c7424 */ /* 0x000fe200078e00ff */
[----:B01----:R0:W1:Y:S01]  /*baf0*/  LDC.64 R2, c[0x4][R0] ;  /* 0x0100000000027b82 */ /* 0x0030620000000a00 */
[----:B------:R-:W3:Y:S01]  /*bb00*/  LDCU.64 UR6, c[0x4][0x180] ;  /* 0x01003000ff0677ac */ /* 0x000ee20008000a00 */
[----:B------:R-:W-:Y:S01]  /*bb10*/  MOV R13, RZ ;  /* 0x000000ff000d7202 */ /* 0x000fe20000000f00 */
[----:B------:R-:W4:Y:S01]  /*bb20*/  LDCU.64 UR8, c[0x4][0x70] ;  /* 0x01000e00ff0877ac */ /* 0x000f220008000a00 */
[----:B--2---:R-:W-:Y:S01]  /*bb30*/  MOV R4, UR4 ;  /* 0x0000000400047c02 */ /* 0x004fe20008000f00 */
[----:B------:R-:W-:Y:S01]  /*bb40*/  IMAD.U32 R5, RZ, RZ, UR5 ;  /* 0x00000005ff057e24 */ /* 0x000fe2000f8e00ff */
[----:B---3--:R-:W-:Y:S01]  /*bb50*/  MOV R6, UR6 ;  /* 0x0000000600067c02 */ /* 0x008fe20008000f00 */
[----:B------:R-:W-:Y:S01]  /*bb60*/  IMAD.U32 R7, RZ, RZ, UR7 ;  /* 0x00000007ff077e24 */ /* 0x000fe2000f8e00ff */
[----:B----4-:R-:W-:Y:S01]  /*bb70*/  MOV R10, UR8 ;  /* 0x00000008000a7c02 */ /* 0x010fe20008000f00 */
[----:B0-----:R-:W-:-:S07]  /*bb80*/  IMAD.U32 R11, RZ, RZ, UR9 ;  /* 0x00000009ff0b7e24 */ /* 0x001fce000f8e00ff */
[----:B------:R-:W-:-:S07]  /*bb90*/  LEPC R20, `(.L_x_5380) ;  /* 0x000000001014794e */ /* 0x000fce0000000000 */
[----:B-1----:R-:W-:Y:S05]  /*bba0*/  CALL.ABS.NOINC R2 ;  /* 0x0000000002007343 */ /* 0x002fea0003c00000 */
.L_x_5380:
[----:B------:R-:W-:Y:S05]  /*bbb0*/  EXIT ;  /* 0x000000000000794d */ /* 0x000fea0003800000 */
.L_x_5379:
        /* <DEDUP_REMOVED lines=12> */
.L_x_5382:
[----:B------:R-:W-:Y:S05]  /*bc80*/  BSYNC.RECONVERGENT B0 ;  /* 0x0000000000007941 */ /* 0x000fea0003800200 */
.L_x_5381:
[----:B0-----:R-:W-:-:S05]  /*bc90*/  LOP3.LUT R3, R0, 0x80, R5, 0xf8, !PT ;  /* 0x0000008000037812 */ /* 0x001fca00078ef805 */
[----:B------:R-:W-:Y:S01]  /*bca0*/  STG.E.U8 desc[UR36][R16.64], R3 ;  /* 0x0000000310007986 */ /* 0x000fe2000c101124 */
[----:B------:R-:W-:Y:S05]  /*bcb0*/  EXIT ;  /* 0x000000000000794d */ /* 0x000fea0003800000 */
.L_x_5378:
        /* <DEDUP_REMOVED lines=11> */
.L_x_5384:
[----:B------:R-:W-:Y:S01]  /*bd70*/  HFMA2 R0, -RZ, RZ, 0, 7.569789886474609375e-06 ;  /* 0x0000007fff007431 */ /* 0x000fe200000001ff */
[----:B------:R-:W-:-:S04]  /*bd80*/  ISETP.GT.U32.AND P0, PT, R4, 0x7f800000, PT ;  /* 0x7f8000000400780c */ /* 0x000fc80003f04070 */
[----:B------:R-:W-:-:S09]  /*bd90*/  SEL R0, R0, 0x7c, P0 ;  /* 0x0000007c00007807 */ /* 0x000fd20000000000 */
.L_x_5385:
[----:B------:R-:W-:Y:S05]  /*bda0*/  BSYNC.RECONVERGENT B0 ;  /* 0x0000000000007941 */ /* 0x000fea0003800200 */
.L_x_5383:
[----:B0-----:R-:W-:-:S04]  /*bdb0*/  SHF.R.U32.HI R3, RZ, 0x18, R2 ;  /* 0x00000018ff037819 */ /* 0x001fc80000011602 */
[----:B------:R-:W-:-:S05]  /*bdc0*/  LOP3.LUT R3, R0, 0x80, R3, 0xf8, !PT ;  /* 0x0000008000037812 */ /* 0x000fca00078ef803 */
[----:B------:R-:W-:Y:S01]  /*bdd0*/  STG.E.U8 desc[UR36][R16.64], R3 ;  /* 0x0000000310007986 */ /* 0x000fe2000c101124 */
[----:B------:R-:W-:Y:S05]  /*bde0*/  EXIT ;  /* 0x000000000000794d */ /* 0x000fea0003800000 */
.L_x_5377:
[----:B-1----:R-:W-:-:S05]  /*bdf0*/  F2FP.BF16.F32.PACK_AB R2, RZ, R2 ;  /* 0x00000002ff02723e */ /* 0x002fca00000010ff */
[----:B------:R-:W-:Y:S01]  /*be00*/  STG.E.U16 desc[UR36][R16.64], R2 ;  /* 0x0000000210007986 */ /* 0x000fe2000c101524 */
[----:B------:R-:W-:Y:S05]  /*be10*/  EXIT ;  /* 0x000000000000794d */ /* 0x000fea0003800000 */
.L_x_5386:
        /* <DEDUP_REMOVED lines=14> */
.L_x_23162:


//--------------------- .text._ZN2at6native27unrolled_elementwise_kernelINS0_13BUnaryFunctorIfffZZZNS0_15binary_internal21div_trunc_kernel_cudaERNS_18TensorIteratorBaseEENKUlvE1_clEvENKUlvE0_clEvEUlffE_EESt5arrayIPcLm2EELi4E23TrivialOffsetCalculatorILi1EjESE_NS0_6memory12LoadWithCastILi1EEENSF_13StoreWithCastILi1EEEEEviT_T0_T2_T3_T4_T5_ --------------------------
	.section	.text._ZN2at6native27unrolled_elementwise_kernelINS0_13BUnaryFunctorIfffZZZNS0_15binary_internal21div_trunc_kernel_cudaERNS_18TensorIteratorBaseEENKUlvE1_clEvENKUlvE0_clEvEUlffE_EESt5arrayIPcLm2EELi4E23TrivialOffsetCalculatorILi1EjESE_NS0_6memory12LoadWithCastILi1EEENSF_13StoreWithCastILi1EEEEEviT_T0_T2_T3_T4_T5_,"ax",@progbits
	.align	128
        .global         _ZN2at6native27unrolled_elementwise_kernelINS0_13BUnaryFunctorIfffZZZNS0_15binary_internal21div_trunc_kernel_cudaERNS_18TensorIteratorBaseEENKUlvE1_clEvENKUlvE0_clEvEUlffE_EESt5arrayIPcLm2EELi4E23TrivialOffsetCalculatorILi1EjESE_NS0_6memory12LoadWithCastILi1EEENSF_13StoreWithCastILi1EEEEEviT_T0_T2_T3_T4_T5_
        .type           _ZN2at6native27unrolled_elementwise_kernelINS0_13BUnaryFunctorIfffZZZNS0_15binary_internal21div_trunc_kernel_cudaERNS_18TensorIteratorBaseEENKUlvE1_clEvENKUlvE0_clEvEUlffE_EESt5arrayIPcLm2EELi4E23TrivialOffsetCalculatorILi1EjESE_NS0_6memory12LoadWithCastILi1EEENSF_13StoreWithCastILi1EEEEEviT_T0_T2_T3_T4_T5_,@function
        .size           _ZN2at6native27unrolled_elementwise_kernelINS0_13BUnaryFunctorIfffZZZNS0_15binary_internal21div_trunc_kernel_cudaERNS_18TensorIteratorBaseEENKUlvE1_clEvENKUlvE0_clEvEUlffE_EESt5arrayIPcLm2EELi4E23TrivialOffsetCalculatorILi1EjESE_NS0_6memory12LoadWithCastILi1EEENSF_13StoreWithCastILi1EEEEEviT_T0_T2_T3_T4_T5_,(.L_x_23163 - _ZN2at6native27unrolled_elementwise_kernelINS0_13BUnaryFunctorIfffZZZNS0_15binary_internal21div_trunc_kernel_cudaERNS_18TensorIteratorBaseEENKUlvE1_clEvENKUlvE0_clEvEUlffE_EESt5arrayIPcLm2EELi4E23TrivialOffsetCalculatorILi1EjESE_NS0_6memory12LoadWithCastILi1EEENSF_13StoreWithCastILi1EEEEEviT_T0_T2_T3_T4_T5_)
        .other          _ZN2at6native27unrolled_elementwise_kernelINS0_13BUnaryFunctorIfffZZZNS0_15binary_internal21div_trunc_kernel_cudaERNS_18TensorIteratorBaseEENKUlvE1_clEvENKUlvE0_clEvEUlffE_EESt5arrayIPcLm2EELi4E23TrivialOffsetCalculatorILi1EjESE_NS0_6memory12LoadWithCastILi1EEENSF_13StoreWithCastILi1EEEEEviT_T0_T2_T3_T4_T5_,@"STO_CUDA_ENTRY STV_DEFAULT"
_ZN2at6native27unrolled_elementwise_kernelINS0_13BUnaryFunctorIfffZZZNS0_15binary_internal21div_trunc_kernel_cudaERNS_18TensorIteratorBaseEENKUlvE1_clEvENKUlvE0_clEvEUlffE_EESt5arrayIPcLm2EELi4E23TrivialOffsetCalculatorILi1EjESE_NS0_6memory12LoadWithCastILi1EEENSF_13StoreWithCastILi1EEEEEviT_T0_T2_T3_T4_T5_:
.text._ZN2at6native27unrolled_elementwise_kernelINS0_13BUnaryFunctorIfffZZZNS0_15binary_internal21div_trunc_kernel_cudaERNS_18TensorIteratorBaseEENKUlvE1_clEvENKUlvE0_clEvEUlffE_EESt5arrayIPcLm2EELi4E23TrivialOffsetCalculatorILi1EjESE_NS0_6memory12LoadWithCastILi1EEENSF_13StoreWithCastILi1EEEEEviT_T0_T2_T3_T4_T5_:
        /* <DEDUP_REMOVED lines=33> */
.L_x_5393:
[----:B------:R-:W2:Y:S02]  /*0210*/  LDG.E.U8 R4, desc[UR36][R4.64] ;  /* 0x0000002404047981 */ /* 0x000ea4000c1e1100 */
[----:B--2---:R-:W-:Y:S01]  /*0220*/  I2FP.F32.U32 R19, R4 ;  /* 0x0000000400137245 */ /* 0x004fe20000201000 */
[----:B------:R-:W-:Y:S06]  /*0230*/  BRA `(.L_x_5395) ;  /* 0x0000000c00247947 */ /* 0x000fec0003800000 */
.L_x_5392:
        /* <DEDUP_REMOVED lines=9> */
.L_x_5397:
[----:B------:R-:W2:Y:S02]  /*02d0*/  LDG.E R4, desc[UR36][R4.64] ;  /* 0x0000002404047981 */ /* 0x000ea4000c1e1900 */
[----:B--2---:R-:W-:Y:S01]  /*02e0*/  I2FP.F32.S32 R19, R4 ;  /* 0x0000000400137245 */ /* 0x004fe20000201400 */
[----:B------:R-:W-:Y:S06]  /*02f0*/  BRA `(.L_x_5395) ;  /* 0x0000000800f47947 */ /* 0x000fec0003800000 */
.L_x_5396:
[----:B------:R-:W2:Y:S02]  /*0300*/  LDG.E.U16 R4, desc[UR36][R4.64] ;  /* 0x0000002404047981 */ /* 0x000ea4000c1e1500 */
[----:B--2---:R2:W3:Y:S01]  /*0310*/  I2F.S16 R19, R4 ;  /* 0x0000000400137306 */ /* 0x0044e20000101400 */
[----:B------:R-:W-:Y:S05]  /*0320*/  BRA `(.L_x_5395) ;  /* 0x0000000800e87947 */ /* 0x000fea0003800000 */
.L_x_5391:
        /* <DEDUP_REMOVED lines=8> */
.L_x_5399:
[----:B------:R-:W2:Y:S02]  /*03b0*/  LDG.E.U16 R4, desc[UR36][R4.64] ;  /* 0x0000002404047981 */ /* 0x000ea4000c1e1500 */
[----:B--2---:R-:W-:Y:S01]  /*03c0*/  HADD2.F32 R19, -RZ, R4.H0_H0 ;  /* 0x20000004ff137230 */ /* 0x004fe20000004100 */
[----:B------:R-:W-:Y:S06]  /*03d0*/  BRA `(.L_x_5395) ;  /* 0x0000000800bc7947 */ /* 0x000fec0003800000 */
.L_x_5398:
        /* <DEDUP_REMOVED lines=8> */
.L_x_5401:
[----:B------:R-:W2:Y:S02]  /*0460*/  LDG.E.U16 R4, desc[UR36][R4.64] ;  /* 0x0000002404047981 */ /* 0x000ea4000c1e1500 */
[----:B--2---:R-:W-:Y:S01]  /*0470*/  HADD2.F32 R19, -RZ, R4.H0_H0 ;  /* 0x20000004ff137230 */ /* 0x004fe20000004100 */
[----:B------:R-:W-:Y:S06]  /*0480*/  BRA `(.L_x_5395) ;  /* 0x0000000800907947 */ /* 0x000fec0003800000 */
.L_x_5400:
[----:B------:R-:W2:Y:S01]  /*0490*/  LDG.E.64 R4, desc[UR36][R4.64] ;  /* 0x0000002404047981 */ /* 0x000ea2000c1e1b00 */
[----:B------:R-:W-:Y:S01]  /*04a0*/  UMOV UR4, 0xf0000000 ;  /* 0xf000000000047882 */ /* 0x000fe20000000000 */
[----:B------:R-:W-:Y:S01]  /*04b0*/  UMOV UR5, 0x380fffff ;  /* 0x380fffff00057882 */ /* 0x000fe20000000000 */
[----:B--2---:R-:W0:Y:S01]  /*04c0*/  F2F.F32.F64 R19, R4 ;  /* 0x0000000400137310 */ /* 0x004e220000301000 */
[----:B------:R-:W-:-:S14]  /*04d0*/  DSETP.GEU.AND P0, PT, |R4|, UR4, PT ;  /* 0x0000000404007e2a */ /* 0x000fdc000bf0e200 */
[----:B0-----:R-:W-:Y:S01]  /*04e0*/  @!P0 FMUL R19, R19, 1.175494350822287508e-38 ;  /* 0x0080000013138820 */ /* 0x001fe20000400000 */
[----:B------:R-:W-:Y:S06]  /*04f0*/  BRA `(.L_x_5395) ;  /* 0x0000000800747947 */ /* 0x000fec0003800000 */
.L_x_5390:
        /* <DEDUP_REMOVED lines=12> */
.L_x_5404:
[----:B------:R-:W2:Y:S01]  /*05c0*/  LDG.E.64 R4, desc[UR36][R4.64] ;  /* 0x0000002404047981 */ /* 0x000ea2000c1e1b00 */
[----:B------:R-:W-:Y:S01]  /*05d0*/  UMOV UR4, 0xf0000000 ;  /* 0xf000000000047882 */ /* 0x000fe20000000000 */
[----:B------:R-:W-:Y:S01]  /*05e0*/  UMOV UR5, 0x380fffff ;  /* 0x380fffff00057882 */ /* 0x000fe20000000000 */
[----:B--2---:R-:W0:Y:S01]  /*05f0*/  F2F.F32.F64 R19, R4 ;  /* 0x0000000400137310 */ /* 0x004e220000301000 */
[----:B------:R-:W-:-:S14]  /*0600*/  DSETP.GEU.AND P0, PT, |R4|, UR4, PT ;  /* 0x0000000404007e2a */ /* 0x000fdc000bf0e200 */
[----:B0-----:R-:W-:Y:S01]  /*0610*/  @!P0 FMUL R19, R19, 1.175494350822287508e-38 ;  /* 0x0080000013138820 */ /* 0x001fe20000400000 */
[----:B------:R-:W-:Y:S06]  /*0620*/  BRA `(.L_x_5395) ;  /* 0x0000000800287947 */ /* 0x000fec0003800000 */
.L_x_5403:
        /* <DEDUP_REMOVED lines=25> */
.L_x_5406:
        /* <DEDUP_REMOVED lines=12> */
.L_x_5405:
[----:B------:R-:W2:Y:S02]  /*0880*/  LDG.E.U16 R4, desc[UR36][R4.64] ;  /* 0x0000002404047981 */ /* 0x000ea4000c1e1500 */
[----:B--2---:R-:W-:Y:S01]  /*0890*/  IMAD.U32 R19, R4, 0x10000, RZ ;  /* 0x0001000004137824 */ /* 0x004fe200078e00ff */
[----:B------:R-:W-:Y:S06]  /*08a0*/  BRA `(.L_x_5395) ;  /* 0x0000000400887947 */ /* 0x000fec0003800000 */
.L_x_5402:
        /* <DEDUP_REMOVED lines=11> */
.L_x_5409:
        /* <DEDUP_REMOVED lines=20> */
.L_x_5411:
[----:B------:R-:W-:Y:S05]  /*0aa0*/  BSYNC.RECONVERGENT B0 ;  /* 0x0000000000007941 */ /* 0x000fea0003800200 */
.L_x_5410:
[----:B------:R-:W-:Y:S01]  /*0ab0*/  IMAD.SHL.U32 R0, R0, 0x100000, RZ ;  /* 0x0010000000007824 */ /* 0x000fe200078e00ff */
[----:B------:R-:W-:-:S04]  /*0ac0*/  LEA R3, R3, 0x3b800000, 0x17 ;  /* 0x3b80000003037811 */ /* 0x000fc800078eb8ff */
[----:B------:R-:W-:Y:S01]  /*0ad0*/  LOP3.LUT R19, R3, R0, R19, 0xfe, !PT ;  /* 0x0000000003137212 */ /* 0x000fe200078efe13 */
[----:B------:R-:W-:Y:S06]  /*0ae0*/  BRA `(.L_x_5395) ;  /* 0x0000000000f87947 */ /* 0x000fec0003800000 */
.L_x_5408:
        /* <DEDUP_REMOVED lines=20> */
.L_x_5413:
[----:B------:R-:W-:Y:S05]  /*0c30*/  BSYNC.RECONVERGENT B0 ;  /* 0x0000000000007941 */ /* 0x000fea0003800200 */
.L_x_5412:
[----:B------:R-:W-:Y:S01]  /*0c40*/  IMAD.SHL.U32 R0, R0, 0x200000, RZ ;  /* 0x0020000000007824 */ /* 0x000fe200078e00ff */
[----:B------:R-:W-:-:S04]  /*0c50*/  LEA R3, R3, 0x37800000, 0x17 ;  /* 0x3780000003037811 */ /* 0x000fc800078eb8ff */
[----:B------:R-:W-:Y:S01]  /*0c60*/  LOP3.LUT R19, R3, R0, R19, 0xfe, !PT ;  /* 0x0000000003137212 */ /* 0x000fe200078efe13 */
[----:B------:R-:W-:Y:S06]  /*0c70*/  BRA `(.L_x_5395) ;  /* 0x0000000000947947 */ /* 0x000fec0003800000 */
.L_x_5407:
[----:B------:R-:W-:-:S09]  /*0c80*/  UISETP.NE.AND UP0, UPT, UR4, 0x1c, UPT ;  /* 0x0000001c0400788c */ /* 0x000fd2000bf05270 */
[----:B------:R-:W-:Y:S05]  /*0c90*/  BRA.U !UP0, `(.L_x_5414) ;  /* 0x0000000108847547 */ /* 0x000fea000b800000 */
[----:B------:R-:W-:-:S09]  /*0ca0*/  UISETP.NE.AND UP0, UPT, UR4, 0x1d, UPT ;  /* 0x0000001d0400788c */ /* 0x000fd2000bf05270 */
[----:B------:R-:W-:Y:S05]  /*0cb0*/  BRA.U !UP0, `(.L_x_5415) ;  /* 0x0000000108707547 */ /* 0x000fea000b800000 */
[----:B------:R-:W-:-:S09]  /*0cc0*/  UISETP.NE.AND UP0, UPT, UR4, 0x2c, UPT ;  /* 0x0000002c0400788c */ /* 0x000fd2000bf05270 */
[----:B------:R-:W-:Y:S05]  /*0cd0*/  BRA.U !UP0, `(.L_x_5416) ;  /* 0x0000000108487547 */ /* 0x000fea000b800000 */
.L_x_5394:
        /* <DEDUP_REMOVED lines=16> */
.L_x_5417:
[----:B------:R-:W-:Y:S01]  /*0de0*/  IMAD.MOV.U32 R19, RZ, RZ, RZ ;  /* 0x000000ffff137224 */ /* 0x000fe200078e00ff */
[----:B------:R-:W-:Y:S06]  /*0df0*/  BRA `(.L_x_5395) ;  /* 0x0000000000347947 */ /* 0x000fec0003800000 */
.L_x_5416:
        /* <DEDUP_REMOVED lines=8> */
.L_x_5415:
[----:B------:R-:W2:Y:S02]  /*0e80*/  LDG.E.64 R4, desc[UR36][R4.64] ;  /* 0x0000002404047981 */ /* 0x000ea4000c1e1b00 */
[----:B--2---:R0:W1:Y:S01]  /*0e90*/  I2F.U64 R19, R4 ;  /* 0x0000000400137312 */ /* 0x0040620000301000 */
[----:B------:R-:W-:Y:S05]  /*0ea0*/  BRA `(.L_x_5395) ;  /* 0x0000000000087947 */ /* 0x000fea0003800000 */
.L_x_5414:
[----:B------:R-:W2:Y:S02]  /*0eb0*/  LDG.E R4, desc[UR36][R4.64] ;  /* 0x0000002404047981 */ /* 0x000ea4000c1e1900 */
[----:B--2---:R-:W-:-:S07]  /*0ec0*/  I2FP.F32.U32 R19, R4 ;  /* 0x0000000400137245 */ /* 0x004fce0000201000 */
.L_x_5395:
[----:B------:R-:W-:Y:S05]  /*0ed0*/  BSYNC.RECONVERGENT B6 ;  /* 0x0000000000067941 */ /* 0x000fea0003800200 */
.L_x_5389:
[----:B------:R-:W-:-:S07]  /*0ee0*/  VIADD R22, R27, 0x80 ;  /* 0x000000801b167836 */ /* 0x000fce0000000000 */
.L_x_5388:
[----:B------:R-:W-:Y:S05]  /*0ef0*/  BSYNC.RECONVERGENT B7 ;  /* 0x0000000000077941 */ /* 0x000fea0003800200 */
.L_x_5387:
[----:B------:R-:W-:Y:S01]  /*0f00*/  ISETP.GE.AND P0, PT, R22, R25, PT ;  /* 0x000000191600720c */ /* 0x000fe20003f06270 */
[----:B------:R-:W-:Y:S01]  /*0f10*/  BSSY.RECONVERGENT B7, `(.L_x_5418) ;  /* 0x00000e7000077945 */ /* 0x000fe20003800200 */
[----:B------:R-:W-:-:S11]  /*0f20*/  IMAD.MOV.U32 R18, RZ, RZ, RZ ;  /* 0x000000ffff127224 */ /* 0x000fd600078e00ff */
[----:B------:R-:W-:Y:S05]  /*0f30*/  @P0 BRA `(.L_x_5419) ;  /* 0x0000000c00900947 */ /* 0x000fea0003800000 */
[----:B0-2-4-:R-:W0:Y:S01]  /*0f40*/  LDC.64 R4, c[0x0][0x398] ;  /* 0x0000e600ff047b82 */ /* 0x015e220000000a00 */
        /* <DEDUP_REMOVED lines=20> */
.L_x_5424:
[----:B------:R-:W2:Y:S02]  /*1090*/  LDG.E.U8 R4, desc[UR36][R4.64] ;  /* 0x0000002404047981 */ /* 0x000ea4000c1e1100 */
[----:B--2---:R-:W-:Y:S01]  /*10a0*/  I2FP.F32.U32 R18, R4 ;  /* 0x0000000400127245 */ /* 0x004fe20000201000 */
[----:B------:R-:W-:Y:S06]  /*10b0*/  BRA `(.L_x_5426) ;  /* 0x0000000c00287947 */ /* 0x000fec0003800000 */
.L_x_5423:
        /* <DEDUP_REMOVED lines=9> */
.L_x_5428:
[----:B------:R-:W2:Y:S02]  /*1150*/  LDG.E R4, desc[UR36][R4.64] ;  /* 0x0000002404047981 */ /* 0x000ea4000c1e1900 */
[----:B--2---:R-:W-:Y:S01]  /*1160*/  I2FP.F32.S32 R18, R4 ;  /* 0x0000000400127245 */ /* 0x004fe20000201400 */
[----:B------:R-:W-:Y:S06]  /*1170*/  BRA `(.L_x_5426) ;  /* 0x0000000800f87947 */ /* 0x000fec0003800000 */
.L_x_5427:
[----:B------:R-:W2:Y:S02]  /*1180*/  LDG.E.U16 R4, desc[UR36][R4.64] ;  /* 0x0000002404047981 */ /* 0x000ea4000c1e1500 */
[----:B--2---:R0:W2:Y:S01]  /*1190*/  I2F.S16 R18, R4 ;  /* 0x0000000400127306 */ /* 0x0040a20000101400 */
[----:B------:R-:W-:Y:S05]  /*11a0*/  BRA `(.L_x_5426) ;  /* 0x0000000800ec7947 */ /* 0x000fea0003800000 */
.L_x_5422:
        /* <DEDUP_REMOVED lines=8> */
.L_x_5430:
[----:B------:R-:W2:Y:S02]  /*1230*/  LDG.E.U16 R4, desc[UR36][R4.64] ;  /* 0x0000002404047981 */ /* 0x000ea4000c1e1500 */
[----:B--2---:R-:W-:Y:S01]  /*1240*/  HADD2.F32 R18, -RZ, R4.H0_H0 ;  /* 0x20000004ff127230 */ /* 0x004fe20000004100 */
[----:B------:R-:W-:Y:S06]  /*1250*/  BRA `(.L_x_5426) ;  /* 0x0000000800c07947 */ /* 0x000fec0003800000 */
.L_x_5429:
        /* <DEDUP_REMOVED lines=8> */
.L_x_5432:
[----:B------:R-:W2:Y:S02]  /*12e0*/  LDG.E.U16 R4, desc[UR36][R4.64] ;  /* 0x0000002404047981 */ /* 0x000ea4000c1e1500 */
[----:B--2---:R-:W-:Y:S01]  /*12f0*/  HADD2.F32 R18, -RZ, R4.H0_H0 ;  /* 0x20000004ff127230 */ /* 0x004fe20000004100 */
[----:B------:R-:W-:Y:S06]  /*1300*/  BRA `(.L_x_5426) ;  /* 0x0000000800947947 */ /* 0x000fec0003800000 */
.L_x_5431:
[----:B------:R-:W2:Y:S01]  /*1310*/  LDG.E.64 R4, desc[UR36][R4.64] ;  /* 0x0000002404047981 */ /* 0x000ea2000c1e1b00 */
[----:B------:R-:W-:Y:S01]  /*1320*/  UMOV UR4, 0xf0000000 ;  /* 0xf000000000047882 */ /* 0x000fe20000000000 */
[----:B------:R-:W-:Y:S01]  /*1330*/  UMOV UR5, 0x380fffff ;  /* 0x380fffff00057882 */ /* 0x000fe20000000000 */
[----:B--2---:R-:W0:Y:S01]  /*1340*/  F2F.F32.F64 R18, R4 ;  /* 0x0000000400127310 */ /* 0x004e220000301000 */
[----:B------:R-:W-:-:S14]  /*1350*/  DSETP.GEU.AND P0, PT, |R4|, UR4, PT ;  /* 0x0000000404007e2a */ /* 0x000fdc000bf0e200 */
[----:B0-----:R-:W-:Y:S01]  /*1360*/  @!P0 FMUL R18, R18, 1.175494350822287508e-38 ;  /* 0x0080000012128820 */ /* 0x001fe20000400000 */
[----:B------:R-:W-:Y:S06]  /*1370*/  BRA `(.L_x_5426) ;  /* 0x0000000800787947 */ /* 0x000fec0003800000 */
.L_x_5421:
        /* <DEDUP_REMOVED lines=12> */
.L_x_5435:
[----:B------:R-:W2:Y:S01]  /*1440*/  LDG.E.64 R4, desc[UR36][R4.64] ;  /* 0x0000002404047981 */ /* 0x000ea2000c1e1b00 */
[----:B------:R-:W-:Y:S01]  /*1450*/  UMOV UR4, 0xf0000000 ;  /* 0xf000000000047882 */ /* 0x000fe20000000000 */
[----:B------:R-:W-:Y:S01]  /*1460*/  UMOV UR5, 0x380fffff ;  /* 0x380fffff00057882 */ /* 0x000fe20000000000 */
[----:B--2---:R-:W0:Y:S01]  /*1470*/  F2F.F32.F64 R18, R4 ;  /* 0x0000000400127310 */ /* 0x004e220000301000 */
[----:B------:R-:W-:-:S14]  /*1480*/  DSETP.GEU.AND P0, PT, |R4|, UR4, PT ;  /* 0x0000000404007e2a */ /* 0x000fdc000bf0e200 */
[----:B0-----:R-:W-:Y:S01]  /*1490*/  @!P0 FMUL R18, R18, 1.175494350822287508e-38 ;  /* 0x0080000012128820 */ /* 0x001fe20000400000 */
[----:B------:R-:W-:Y:S06]  /*14a0*/  BRA `(.L_x_5426) ;  /* 0x00000008002c7947 */ /* 0x000fec0003800000 */
.L_x_5434:
        /* <DEDUP_REMOVED lines=25> */
.L_x_5437:
        /* <DEDUP_REMOVED lines=13> */
.L_x_5436:
[----:B------:R-:W2:Y:S02]  /*1710*/  LDG.E.U16 R4, desc[UR36][R4.64] ;  /* 0x0000002404047981 */ /* 0x000ea4000c1e1500 */
[----:B--2---:R-:W-:Y:S01]  /*1720*/  IMAD.U32 R18, R4, 0x10000, RZ ;  /* 0x0001000004127824 */ /* 0x004fe200078e00ff */
[----:B------:R-:W-:Y:S06]  /*1730*/  BRA `(.L_x_5426) ;  /* 0x0000000400887947 */ /* 0x000fec0003800000 */
.L_x_5433:
        /* <DEDUP_REMOVED lines=11> */
.L_x_5440:
        /* <DEDUP_REMOVED lines=20> */
.L_x_5442:
[----:B------:R-:W-:Y:S05]  /*1930*/  BSYNC.RECONVERGENT B0 ;  /* 0x0000000000007941 */ /* 0x000fea0003800200 */
.L_x_5441:
[----:B------:R-:W-:Y:S01]  /*1940*/  IMAD.SHL.U32 R0, R0, 0x100000, RZ ;  /* 0x0010000000007824 */ /* 0x000fe200078e00ff */
[----:B------:R-:W-:-:S04]  /*1950*/  LEA R3, R3, 0x3b800000, 0x17 ;  /* 0x3b80000003037811 */ /* 0x000fc800078eb8ff */
[----:B------:R-:W-:Y:S01]  /*1960*/  LOP3.LUT R18, R3, R0, R7, 0xfe, !PT ;  /* 0x0000000003127212 */ /* 0x000fe200078efe07 */
[----:B------:R-:W-:Y:S06]  /*1970*/  BRA `(.L_x_5426) ;  /* 0x0000000000f87947 */ /* 0x000fec0003800000 */
.L_x_5439:
        /* <DEDUP_REMOVED lines=20> */
.L_x_5444:
[----:B------:R-:W-:Y:S05]  /*1ac0*/  BSYNC.RECONVERGENT B0 ;  /* 0x0000000000007941 */ /* 0x000fea0003800200 */
.L_x_5443:
[----:B------:R-:W-:Y:S01]  /*1ad0*/  IMAD.SHL.U32 R0, R0, 0x200000, RZ ;  /* 0x0020000000007824 */ /* 0x000fe200078e00ff */
[----:B------:R-:W-:-:S04]  /*1ae0*/  LEA R3, R3, 0x37800000, 0x17 ;  /* 0x3780000003037811 */ /* 0x000fc800078eb8ff */
[----:B------:R-:W-:Y:S01]  /*1af0*/  LOP3.LUT R18, R3, R0, R7, 0xfe, !PT ;  /* 0x0000000003127212 */ /* 0x000fe200078efe07 */
[----:B------:R-:W-:Y:S06]  /*1b00*/  BRA `(.L_x_5426) ;  /* 0x0000000000947947 */ /* 0x000fec0003800000 */
.L_x_5438:
        /* <DEDUP_REMOVED lines=14> */
.L_x_5425:
        /* <DEDUP_REMOVED lines=16> */
.L_x_5447:
[----:B------:R-:W-:Y:S01]  /*1cf0*/  IMAD.MOV.U32 R18, RZ, RZ, RZ ;  /* 0x000000ffff127224 */ /* 0x000fe200078e00ff */
[----:B------:R-:W-:Y:S06]  /*1d00*/  BRA `(.L_x_5426) ;  /* 0x0000000000147947 */ /* 0x000fec0003800000 */
.L_x_5446:
[----:B------:R-:W2:Y:S02]  /*1d10*/  LDG.E.64 R4, desc[UR36][R4.64] ;  /* 0x0000002404047981 */ /* 0x000ea4000c1e1b00 */
[----:B--2---:R0:W2:Y:S01]  /*1d20*/  I2F.U64 R18, R4 ;  /* 0x0000000400127312 */ /* 0x0040a20000301000 */
[----:B------:R-:W-:Y:S05]  /*1d30*/  BRA `(.L_x_5426) ;  /* 0x0000000000087947 */ /* 0x000fea0003800000 */
.L_x_5445:
[----:B------:R-:W2:Y:S02]  /*1d40*/  LDG.E R4, desc[UR36][R4.64] ;  /* 0x0000002404047981 */ /* 0x000ea4000c1e1900 */
[----:B--2---:R-:W-:-:S07]  /*1d50*/  I2FP.F32.U32 R18, R4 ;  /* 0x0000000400127245 */ /* 0x004fce0000201000 */
.L_x_5426:
[----:B------:R-:W-:Y:S05]  /*1d60*/  BSYNC.RECONVERGENT B6 ;  /* 0x0000000000067941 */ /* 0x000fea0003800200 */
.L_x_5420:
[----:B------:R-:W-:-:S07]  /*1d70*/  VIADD R22, R22, 0x80 ;  /* 0x0000008016167836 */ /* 0x000fce0000000000 */
.L_x_5419:
[----:B------:R-:W-:Y:S05]  /*1d80*/  BSYNC.RECONVERGENT B7 ;  /* 0x0000000000077941 */ /* 0x000fea0003800200 */
.L_x_5418:
        /* <DEDUP_REMOVED lines=25> */
.L_x_5454:
[----:B------:R-:W2:Y:S02]  /*1f20*/  LDG.E.U8 R4, desc[UR36][R4.64] ;  /* 0x0000002404047981 */ /* 0x000ea4000c1e1100 */
[----:B--2---:R-:W-:Y:S01]  /*1f30*/  I2FP.F32.U32 R17, R4 ;  /* 0x0000000400117245 */ /* 0x004fe20000201000 */
[----:B------:R-:W-:Y:S06]  /*1f40*/  BRA `(.L_x_5456) ;  /* 0x0000000c00247947 */ /* 0x000fec0003800000 */
.L_x_5453:
        /* <DEDUP_REMOVED lines=9> */
.L_x_5458:
[----:B------:R-:W2:Y:S02]  /*1fe0*/  LDG.E R4, desc[UR36][R4.64] ;  /* 0x0000002404047981 */ /* 0x000ea4000c1e1900 */
[----:B--2---:R-:W-:Y:S01]  /*1ff0*/  I2FP.F32.S32 R17, R4 ;  /* 0x0000000400117245 */ /* 0x004fe20000201400 */
[----:B------:R-:W-:Y:S06]  /*2000*/  BRA `(.L_x_5456) ;  /* 0x0000000800f47947 */ /* 0x000fec0003800000 */
.L_x_5457:
[----:B------:R-:W2:Y:S02]  /*2010*/  LDG.E.U16 R4, desc[UR36][R4.64] ;  /* 0x0000002404047981 */ /* 0x000ea4000c1e1500 */
[----:B--2---:R4:W0:Y:S01]  /*2020*/  I2F.S16 R17, R4 ;  /* 0x0000000400117306 */ /* 0x0048220000101400 */
[----:B------:R-:W-:Y:S05]  /*2030*/  BRA `(.L_x_5456) ;  /* 0x0000000800e87947 */ /* 0x000fea0003800000 */
.L_x_5452:
        /* <DEDUP_REMOVED lines=8> */
.L_x_5460:
[----:B------:R-:W2:Y:S02]  /*20c0*/  LDG.E.U16 R4, desc[UR36][R4.64] ;  /* 0x0000002404047981 */ /* 0x000ea4000c1e1500 */
[----:B--2---:R-:W-:Y:S01]  /*20d0*/  HADD2.F32 R17, -RZ, R4.H0_H0 ;  /* 0x20000004ff117230 */ /* 0x004fe20000004100 */
[----:B------:R-:W-:Y:S06]  /*20e0*/  BRA `(.L_x_5456) ;  /* 0x0000000800bc7947 */ /* 0x000fec0003800000 */
.L_x_5459:
        /* <DEDUP_REMOVED lines=8> */
.L_x_5462:
[----:B------:R-:W2:Y:S02]  /*2170*/  LDG.E.U16 R4, desc[UR36][R4.64] ;  /* 0x0000002404047981 */ /* 0x000ea4000c1e1500 */
[----:B--2---:R-:W-:Y:S01]  /*2180*/  HADD2.F32 R17, -RZ, R4.H0_H0 ;  /* 0x20000004ff117230 */ /* 0x004fe20000004100 */
[----:B------:R-:W-:Y:S06]  /*2190*/  BRA `(.L_x_5456) ;  /* 0x0000000800907947 */ /* 0x000fec0003800000 */
.L_x_5461:
[----:B------:R-:W2:Y:S01]  /*21a0*/  LDG.E.64 R4, desc[UR36][R4.64] ;  /* 0x0000002404047981 */ /* 0x000ea2000c1e1b00 */
[----:B------:R-:W-:Y:S01]  /*21b0*/  UMOV UR4, 0xf0000000 ;  /* 0xf000000000047882 */ /* 0x000fe20000000000 */
[----:B------:R-:W-:Y:S01]  /*21c0*/  UMOV UR5, 0x380fffff ;  /* 0x380fffff00057882 */ /* 0x000fe20000000000 */
[----:B--2---:R-:W0:Y:S01]  /*21d0*/  F2F.F32.F64 R17, R4 ;  /* 0x0000000400117310 */ /* 0x004e220000301000 */
[----:B------:R-:W-:-:S14]  /*21e0*/  DSETP.GEU.AND P0, PT, |R4|, UR4, PT ;  /* 0x0000000404007e2a */ /* 0x000fdc000bf0e200 */
[----:B0-----:R-:W-:Y:S01]  /*21f0*/  @!P0 FMUL R17, R17, 1.175494350822287508e-38 ;  /* 0x0080000011118820 */ /* 0x001fe20000400000 */
[----:B------:R-:W-:Y:S06]  /*2200*/  BRA `(.L_x_5456) ;  /* 0x0000000800747947 */ /* 0x000fec0003800000 */
.L_x_5451:
        /* <DEDUP_REMOVED lines=12> */
.L_x_5465:
[----:B------:R-:W2:Y:S01]  /*22d0*/  LDG.E.64 R4, desc[UR36][R4.64] ;  /* 0x0000002404047981 */ /* 0x000ea2000c1e1b00 */
[----:B------:R-:W-:Y:S01]  /*22e0*/  UMOV UR4, 0xf0000000 ;  /* 0xf000000000047882 */ /* 0x000fe20000000000 */
[----:B------:R-:W-:Y:S01]  /*22f0*/  UMOV UR5, 0x380fffff ;  /* 0x380fffff00057882 */ /* 0x000fe20000000000 */
[----:B--2---:R-:W0:Y:S01]  /*2300*/  F2F.F32.F64 R17, R4 ;  /* 0x0000000400117310 */ /* 0x004e220000301000 */
[----:B------:R-:W-:-:S14]  /*2310*/  DSETP.GEU.AND P0, PT, |R4|, UR4, PT ;  /* 0x0000000404007e2a */ /* 0x000fdc000bf0e200 */
[----:B0-----:R-:W-:Y:S01]  /*2320*/  @!P0 FMUL R17, R17, 1.175494350822287508e-38 ;  /* 0x0080000011118820 */ /* 0x001fe20000400000 */
[----:B------:R-:W-:Y:S06]  /*2330*/  BRA `(.L_x_5456) ;  /* 0x0000000800287947 */ /* 0x000fec0003800000 */
.L_x_5464:
        /* <DEDUP_REMOVED lines=25> */
.L_x_5467:
        /* <DEDUP_REMOVED lines=12> */
.L_x_5466:
[----:B------:R-:W2:Y:S02]  /*2590*/  LDG.E.U16 R4, desc[UR36][R4.64] ;  /* 0x0000002404047981 */ /* 0x000ea4000c1e1500 */
[----:B--2---:R-:W-:Y:S01]  /*25a0*/  IMAD.U32 R17, R4, 0x10000, RZ ;  /* 0x0001000004117824 */ /* 0x004fe200078e00ff */
[----:B------:R-:W-:Y:S06]  /*25b0*/  BRA `(.L_x_5456) ;  /* 0x0000000400887947 */ /* 0x000fec0003800000 */
.L_x_5463:
        /* <DEDUP_REMOVED lines=11> */
.L_x_5470:
        /* <DEDUP_REMOVED lines=20> */
.L_x_5472:
[----:B------:R-:W-:Y:S05]  /*27b0*/  BSYNC.RECONVERGENT B0 ;  /* 0x0000000000007941 */ /* 0x000fea0003800200 */
.L_x_5471:
[----:B------:R-:W-:Y:S01]  /*27c0*/  IMAD.SHL.U32 R0, R0, 0x100000, RZ ;  /* 0x0010000000007824 */ /* 0x000fe200078e00ff */
[----:B------:R-:W-:-:S04]  /*27d0*/  LEA R3, R3, 0x3b800000, 0x17 ;  /* 0x3b80000003037811 */ /* 0x000fc800078eb8ff */
[----:B------:R-:W-:Y:S01]  /*27e0*/  LOP3.LUT R17, R3, R0, R17, 0xfe, !PT ;  /* 0x0000000003117212 */ /* 0x000fe200078efe11 */
[----:B------:R-:W-:Y:S06]  /*27f0*/  BRA `(.L_x_5456) ;  /* 0x0000000000f87947 */ /* 0x000fec0003800000 */
.L_x_5469:
        /* <DEDUP_REMOVED lines=20> */
.L_x_5474:
[----:B------:R-:W-:Y:S05]  /*2940*/  BSYNC.RECONVERGENT B0 ;  /* 0x0000000000007941 */ /* 0x000fea0003800200 */
.L_x_5473:
[----:B------:R-:W-:Y:S01]  /*2950*/  IMAD.SHL.U32 R0, R0, 0x200000, RZ ;  /* 0x0020000000007824 */ /* 0x000fe200078e00ff */
[----:B------:R-:W-:-:S04]  /*2960*/  LEA R3, R3, 0x37800000, 0x17 ;  /* 0x3780000003037811 */ /* 0x000fc800078eb8ff */
[----:B------:R-:W-:Y:S01]  /*2970*/  LOP3.LUT R17, R3, R0, R17, 0xfe, !PT ;  /* 0x0000000003117212 */ /* 0x000fe200078efe11 */
[----:B------:R-:W-:Y:S06]  /*2980*/  BRA `(.L_x_5456) ;  /* 0x0000000000947947 */ /* 0x000fec0003800000 */
.L_x_5468:
        /* <DEDUP_REMOVED lines=14> */
.L_x_5455:
        /* <DEDUP_REMOVED lines=16> */
.L_x_5477:
[----:B------:R-:W-:Y:S01]  /*2b70*/  IMAD.MOV.U32 R17, RZ, RZ, RZ ;  /* 0x000000ffff117224 */ /* 0x000fe200078e00ff */
[----:B------:R-:W-:Y:S06]  /*2b80*/  BRA `(.L_x_5456) ;  /* 0x0000000000147947 */ /* 0x000fec0003800000 */
.L_x_5476:
[----:B------:R-:W2:Y:S02]  /*2b90*/  LDG.E.64 R4, desc[UR36][R4.64] ;  /* 0x0000002404047981 */ /* 0x000ea4000c1e1b00 */
[----:B--2---:R0:W2:Y:S01]  /*2ba0*/  I2F.U64 R17, R4 ;  /* 0x0000000400117312 */ /* 0x0040a20000301000 */
[----:B------:R-:W-:Y:S05]  /*2bb0*/  BRA `(.L_x_5456) ;  /* 0x0000000000087947 */ /* 0x000fea0003800000 */
.L_x_5475:
[----:B------:R-:W2:Y:S02]  /*2bc0*/  LDG.E R4, desc[UR36][R4.64] ;  /* 0x0000002404047981 */ /* 0x000ea4000c1e1900 */
[----:B--2---:R-:W-:-:S07]  /*2bd0*/  I2FP.F32.U32 R17, R4 ;  /* 0x0000000400117245 */ /* 0x004fce0000201000 */
.L_x_5456:
[----:B------:R-:W-:Y:S05]  /*2be0*/  BSYNC.RECONVERGENT B6 ;  /* 0x0000000000067941 */ /* 0x000fea0003800200 */
.L_x_5450:
[----:B------:R-:W-:-:S07]  /*2bf0*/  VIADD R22, R22, 0x80 ;  /* 0x0000008016167836 */ /* 0x000fce0000000000 */
.L_x_5449:
[----:B------:R-:W-:Y:S05]  /*2c00*/  BSYNC.RECONVERGENT B7 ;  /* 0x0000000000077941 */ /* 0x000fea0003800200 */
.L_x_5448:
[----:B------:R-:W-:Y:S01]  /*2c10*/  ISETP.GE.AND P0, PT, R22, R25, PT ;  /* 0x000000191600720c */ /* 0x000fe20003f06270 */
[----:B------:R-:W-:Y:S01]  /*2c20*/  BSSY.RECONVERGENT B6, `(.L_x_5478) ;  /* 0x00000e1000067945 */ /* 0x000fe20003800200 */
[----:B------:R-:W-:-:S11]  /*2c30*/  IMAD.MOV.U32 R16, RZ, RZ, RZ ;  /* 0x000000ffff107224 */ /* 0x000fd600078e00ff */
[----:B------:R-:W-:Y:S05]  /*2c40*/  @P0 BRA `(.L_x_5479) ;  /* 0x0000000c00780947 */ /* 0x000fea0003800000 */
[----:B0-2-4-:R-:W0:Y:S01]  /*2c50*/  LDC.64 R4, c[0x0][0x398] ;  /* 0x0000e600ff047b82 */ /* 0x015e220000000a00 */
[----:B------:R-:W2:Y:S01]  /*2c60*/  LDCU UR5, c[0x0][0x3a8] ;  /* 0x00007500ff0577ac */ /* 0x000ea20008000800 */
[----:B------:R-:W-:Y:S01]  /*2c70*/  IMAD R0, R2, 0x200, R22 ;  /* 0x0000020002007824 */ /* 0x000fe200078e0216 */
        /* <DEDUP_REMOVED lines=17> */
.L_x_5483:
[----:B------:R-:W2:Y:S02]  /*2d90*/  LDG.E.U8 R4, desc[UR36][R4.64] ;  /* 0x0000002404047981 */ /* 0x000ea4000c1e1100 */
[----:B--2---:R-:W-:Y:S01]  /*2da0*/  I2FP.F32.U32 R16, R4 ;  /* 0x0000000400107245 */ /* 0x004fe20000201000 */
[----:B------:R-:W-:Y:S06]  /*2db0*/  BRA `(.L_x_5479) ;  /* 0x0000000c001c7947 */ /* 0x000fec0003800000 */
.L_x_5482:
        /* <DEDUP_REMOVED lines=9> */
.L_x_5486:
[----:B------:R-:W2:Y:S02]  /*2e50*/  LDG.E R4, desc[UR36][R4.64] ;  /* 0x0000002404047981 */ /* 0x000ea4000c1e1900 */
[----:B--2---:R-:W-:Y:S01]  /*2e60*/  I2FP.F32.S32 R16, R4 ;  /* 0x0000000400107245 */ /* 0x004fe20000201400 */
[----:B------:R-:W-:Y:S06]  /*2e70*/  BRA `(.L_x_5479) ;  /* 0x0000000800ec7947 */ /* 0x000fec0003800000 */
.L_x_5485:
[----:B------:R-:W2:Y:S02]  /*2e80*/  LDG.E.U16 R4, desc[UR36][R4.64] ;  /* 0x0000002404047981 */ /* 0x000ea4000c1e1500 */
[----:B--2---:R0:W2:Y:S01]  /*2e90*/  I2F.S16 R16, R4 ;  /* 0x0000000400107306 */ /* 0x0040a20000101400 */
[----:B------:R-:W-:Y:S05]  /*2ea0*/  BRA `(.L_x_5479) ;  /* 0x0000000800e07947 */ /* 0x000fea0003800000 */
.L_x_5481:
        /* <DEDUP_REMOVED lines=8> */
.L_x_5488:
[----:B------:R-:W2:Y:S02]  /*2f30*/  LDG.E.U16 R4, desc[UR36][R4.64] ;  /* 0x0000002404047981 */ /* 0x000ea4000c1e1500 */
[----:B--2---:R-:W-:Y:S01]  /*2f40*/  HADD2.F32 R16, -RZ, R4.H0_H0 ;  /* 0x20000004ff107230 */ /* 0x004fe20000004100 */
[----:B------:R-:W-:Y:S06]  /*2f50*/  BRA `(.L_x_5479) ;  /* 0x0000000800b47947 */ /* 0x000fec0003800000 */
.L_x_5487:
        /* <DEDUP_REMOVED lines=8> */
.L_x_5490:
[----:B------:R-:W2:Y:S02]  /*2fe0*/  LDG.E.U16 R4, desc[UR36][R4.64] ;  /* 0x0000002404047981 */ /* 0x000ea4000c1e1500 */
[----:B--2---:R-:W-:Y:S01]  /*2ff0*/  HADD2.F32 R16, -RZ, R4.H0_H0 ;  /* 0x20000004ff107230 */ /* 0x004fe20000004100 */
[----:B------:R-:W-:Y:S06]  /*3000*/  BRA `(.L_x_5479) ;  /* 0x0000000800887947 */ /* 0x000fec0003800000 */
.L_x_5489:
[----:B------:R-:W2:Y:S01]  /*3010*/  LDG.E.64 R4, desc[UR36][R4.64] ;  /* 0x0000002404047981 */ /* 0x000ea2000c1e1b00 */
[----:B------:R-:W-:Y:S01]  /*3020*/  UMOV UR4, 0xf0000000 ;  /* 0xf000000000047882 */ /* 0x000fe20000000000 */
[----:B------:R-:W-:Y:S01]  /*3030*/  UMOV UR5, 0x380fffff ;  /* 0x380fffff00057882 */ /* 0x000fe20000000000 */
[----:B--2---:R-:W0:Y:S01]  /*3040*/  F2F.F32.F64 R16, R4 ;  /* 0x0000000400107310 */ /* 0x004e220000301000 */
[----:B------:R-:W-:-:S14]  /*3050*/  DSETP.GEU.AND P0, PT, |R4|, UR4, PT ;  /* 0x0000000404007e2a */ /* 0x000fdc000bf0e200 */
[----:B0-----:R-:W-:Y:S01]  /*3060*/  @!P0 FMUL R16, R16, 1.175494350822287508e-38 ;  /* 0x0080000010108820 */ /* 0x001fe20000400000 */
[----:B------:R-:W-:Y:S06]  /*3070*/  BRA `(.L_x_5479) ;  /* 0x00000008006c7947 */ /* 0x000fec0003800000 */
.L_x_5480:
        /* <DEDUP_REMOVED lines=12> */
.L_x_5493:
[----:B------:R-:W2:Y:S01]  /*3140*/  LDG.E.64 R4, desc[UR36][R4.64] ;  /* 0x0000002404047981 */ /* 0x000ea2000c1e1b00 */
[----:B------:R-:W-:Y:S01]  /*3150*/  UMOV UR4, 0xf0000000 ;  /* 0xf000000000047882 */ /* 0x000fe20000000000 */
[----:B------:R-:W-:Y:S01]  /*3160*/  UMOV UR5, 0x380fffff ;  /* 0x380fffff00057882 */ /* 0x000fe20000000000 */
[----:B--2---:R-:W0:Y:S01]  /*3170*/  F2F.F32.F64 R16, R4 ;  /* 0x0000000400107310 */ /* 0x004e220000301000 */
[----:B------:R-:W-:-:S14]  /*3180*/  DSETP.GEU.AND P0, PT, |R4|, UR4, PT ;  /* 0x0000000404007e2a */ /* 0x000fdc000bf0e200 */
[----:B0-----:R-:W-:Y:S01]  /*3190*/  @!P0 FMUL R16, R16, 1.175494350822287508e-38 ;  /* 0x0080000010108820 */ /* 0x001fe20000400000 */
[----:B------:R-:W-:Y:S06]  /*31a0*/  BRA `(.L_x_5479) ;  /* 0x0000000800207947 */ /* 0x000fec0003800000 */
.L_x_5492:
        /* <DEDUP_REMOVED lines=25> */
.L_x_5495:
        /* <DEDUP_REMOVED lines=13> */
.L_x_5494:
[----:B------:R-:W2:Y:S02]  /*3410*/  LDG.E.U16 R4, desc[UR36][R4.64] ;  /* 0x0000002404047981 */ /* 0x000ea4000c1e1500 */
[----:B--2---:R-:W-:Y:S01]  /*3420*/  IMAD.U32 R16, R4, 0x10000, RZ ;  /* 0x0001000004107824 */ /* 0x004fe200078e00ff */
[----:B------:R-:W-:Y:S06]  /*3430*/  BRA `(.L_x_5479) ;  /* 0x00000004007c7947 */ /* 0x000fec0003800000 */
.L_x_5491:
        /* <DEDUP_REMOVED lines=11> */
.L_x_5498:
[----:B------:R-:W2:Y:S02]  /*34f0*/  LDG.E.U8 R4, desc[UR36][R4.64] ;  /* 0x0000002404047981 */ /* 0x000ea4000c1e1100 */
        /* <DEDUP_REMOVED lines=18> */
.L_x_5500:
[----:B------:R-:W-:Y:S05]  /*3620*/  BSYNC.RECONVERGENT B0 ;  /* 0x0000000000007941 */ /* 0x000fea0003800200 */
.L_x_5499:
[----:B------:R-:W-:Y:S01]  /*3630*/  IMAD.SHL.U32 R0, R0, 0x100000, RZ ;  /* 0x0010000000007824 */ /* 0x000fe200078e00ff */
[----:B------:R-:W-:-:S04]  /*3640*/  LEA R3, R3, 0x3b800000, 0x17 ;  /* 0x3b80000003037811 */ /* 0x000fc800078eb8ff */
[----:B------:R-:W-:Y:S01]  /*3650*/  LOP3.LUT R16, R3, R0, R7, 0xfe, !PT ;  /* 0x0000000003107212 */ /* 0x000fe200078efe07 */
[----:B------:R-:W-:Y:S06]  /*3660*/  BRA `(.L_x_5479) ;  /* 0x0000000000f07947 */ /* 0x000fec0003800000 */
.L_x_5497:
        /* <DEDUP_REMOVED lines=19> */
.L_x_5502:
[----:B------:R-:W-:Y:S05]  /*37a0*/  BSYNC.RECONVERGENT B0 ;  /* 0x0000000000007941 */ /* 0x000fea0003800200 */
.L_x_5501:
[----:B------:R-:W-:Y:S01]  /*37b0*/  IMAD.SHL.U32 R0, R0, 0x200000, RZ ;  /* 0x0020000000007824 */ /* 0x000fe200078e00ff */
[----:B------:R-:W-:-:S04]  /*37c0*/  LEA R3, R3, 0x37800000, 0x17 ;  /* 0x3780000003037811 */ /* 0x000fc800078eb8ff */
[----:B------:R-:W-:Y:S01]  /*37d0*/  LOP3.LUT R16, R3, R0, R7, 0xfe, !PT ;  /* 0x0000000003107212 */ /* 0x000fe200078efe07 */
[----:B------:R-:W-:Y:S06]  /*37e0*/  BRA `(.L_x_5479) ;  /* 0x0000000000907947 */ /* 0x000fec0003800000 */
.L_x_5496:
        /* <DEDUP_REMOVED lines=14> */
.L_x_5484:
        /* <DEDUP_REMOVED lines=16> */
.L_x_5505:
[----:B------:R-:W-:Y:S05]  /*39d0*/  BRA `(.L_x_5479) ;  /* 0x0000000000147947 */ /* 0x000fea0003800000 */
.L_x_5504:
[----:B------:R-:W2:Y:S02]  /*39e0*/  LDG.E.64 R4, desc[UR36][R4.64] ;  /* 0x0000002404047981 */ /* 0x000ea4000c1e1b00 */
[----:B--2---:R0:W2:Y:S01]  /*39f0*/  I2F.U64 R16, R4 ;  /* 0x0000000400107312 */ /* 0x0040a20000301000 */
[----:B------:R-:W-:Y:S05]  /*3a00*/  BRA `(.L_x_5479) ;  /* 0x0000000000087947 */ /* 0x000fea0003800000 */
.L_x_5503:
[----:B------:R-:W2:Y:S02]  /*3a10*/  LDG.E R4, desc[UR36][R4.64] ;  /* 0x0000002404047981 */ /* 0x000ea4000c1e1900 */
[----:B--2---:R-:W-:-:S07]  /*3a20*/  I2FP.F32.U32 R16, R4 ;  /* 0x0000000400107245 */ /* 0x004fce0000201000 */
.L_x_5479:
[----:B------:R-:W-:Y:S05]  /*3a30*/  BSYNC.RECONVERGENT B6 ;  /* 0x0000000000067941 */ /* 0x000fea0003800200 */
.L_x_5478:
        /* <DEDUP_REMOVED lines=8> */
[----:B------:R-:W1:Y:S08]  /*3ac0*/  @!P0 LDC R6, c[0x0][0x388] ;  /* 0x0000e200ff068b82 */ /* 0x000e700000000800 */
[----:B0-2---:R-:W0:Y:S08]  /*3ad0*/  @!P2 LDC R5, c[0x0][0x388] ;  /* 0x0000e200ff05ab82 */ /* 0x005e300000000800 */
[----:B------:R-:W2:Y:S08]  /*3ae0*/  @!P3 LDC R7, c[0x0][0x388] ;  /* 0x0000e200ff07bb82 */ /* 0x000eb00000000800 */
[----:B------:R-:W4:Y:S01]  /*3af0*/  @!P1 LDC R3, c[0x0][0x388] ;  /* 0x0000e200ff039b82 */ /* 0x000f220000000800 */
[----:B-1----:R-:W3:Y:S08]  /*3b00*/  @!P0 MUFU.RCP R6, R6 ;  /* 0x0000000600068308 */ /* 0x002ef00000001000 */
[----:B0-----:R-:W0:Y:S08]  /*3b10*/  @!P2 MUFU.RCP R8, R5 ;  /* 0x000000050008a308 */ /* 0x001e300000001000 */
[----:B--2---:R-:W1:Y:S01]  /*3b20*/  @!P3 MUFU.RCP R7, R7 ;  /* 0x000000070007b308 */ /* 0x004e620000001000 */
[----:B---3-5:R-:W-:-:S07]  /*3b30*/  @!P0 FMUL.FTZ R0, R6, R19 ;  /* 0x0000001306008220 */ /* 0x028fce0000410000 */
[----:B----4-:R-:W2:Y:S01]  /*3b40*/  @!P1 MUFU.RCP R3, R3 ;  /* 0x0000000300039308 */ /* 0x010ea20000001000 */
[----:B0-----:R-:W-:-:S07]  /*3b50*/  @!P2 FMUL.FTZ R23, R8, R17 ;  /* 0x000000110817a220 */ /* 0x001fce0000410000 */
[----:B------:R0:W3:Y:S01]  /*3b60*/  @!P0 FRND.TRUNC R4, R0 ;  /* 0x0000000000048307 */ /* 0x0000e2000020d000 */
[----:B-1----:R-:W-:Y:S02]  /*3b70*/  @!P3 FMUL.FTZ R17, R7, R16 ;  /* 0x000000100711b220 */ /* 0x002fe40000410000 */
[----:B------:R-:W1:Y:S05]  /*3b80*/  LDC.U8 R16, c[0x0][0x3ac] ;  /* 0x0000eb00ff107b82 */ /* 0x000e6a0000000000 */
[----:B------:R0:W4:Y:S01]  /*3b90*/  @!P2 FRND.TRUNC R22, R23 ;  /* 0x000000170016a307 */ /* 0x000122000020d000 */
[----:B--2---:R-:W-:-:S07]  /*3ba0*/  @!P1 FMUL.FTZ R19, R3, R18 ;  /* 0x0000001203139220 */ /* 0x004fce0000410000 */
[----:B------:R0:W2:Y:S08]  /*3bb0*/  @!P3 FRND.TRUNC R24, R17 ;  /* 0x000000110018b307 */ /* 0x0000b0000020d000 */
[----:B------:R0:W0:Y:S01]  /*3bc0*/  @!P1 FRND.TRUNC R18, R19 ;  /* 0x0000001300129307 */ /* 0x000022000020d000 */
[----:B---34-:R-:W-:Y:S05]  /*3bd0*/  @P0 BRA `(.L_x_5507) ;  /* 0x0000000c00e40947 */ /* 0x018fea0003800000 */
[----:B------:R-:W3:Y:S01]  /*3be0*/  LDCU UR4, c[0x0][0x3b0] ;  /* 0x00007600ff0477ac */ /* 0x000ee20008000800 */
[----:B------:R-:W4:Y:S01]  /*3bf0*/  LDC.64 R8, c[0x0][0x390] ;  /* 0x0000e400ff087b82 */ /* 0x000f220000000a00 */
[----:B------:R-:W-:Y:S01]  /*3c00*/  IMAD R3, R2, 0x200, R27 ;  /* 0x0000020002037824 */ /* 0x000fe200078e021b */
[----:B-1----:R-:W-:-:S03]  /*3c10*/  PRMT R6, R16, 0x9910, RZ ;  /* 0x0000991010067816 */ /* 0x002fc600000000ff */
[----:B---3--:R-:W-:Y:S02]  /*3c20*/  IMAD R5, R3, UR4, RZ ;  /* 0x0000000403057c24 */ /* 0x008fe4000f8e02ff */
        /* <DEDUP_REMOVED lines=17> */
.L_x_5511:
[----:B------:R-:W1:Y:S01]  /*3d40*/  F2I.S64.TRUNC R4, R0 ;  /* 0x0000000000047311 */ /* 0x000e62000020d900 */
[----:B------:R-:W-:Y:S01]  /*3d50*/  IMAD.MOV.U32 R27, RZ, RZ, R26 ;  /* 0x000000ffff1b7224 */ /* 0x000fe200078e001a */
[----:B-1----:R1:W-:Y:S01]  /*3d60*/  STG.E.U8 desc[UR36][R8.64], R4 ;  /* 0x0000000408007986 */ /* 0x0023e2000c101124 */
[----:B------:R-:W-:Y:S05]  /*3d70*/  BRA `(.L_x_5507) ;  /* 0x0000000c007c7947 */ /* 0x000fea0003800000 */
.L_x_5510:
        /* <DEDUP_REMOVED lines=10> */
.L_x_5514:
[----:B------:R-:W1:Y:S01]  /*3e20*/  F2I.TRUNC.NTZ R3, R0 ;  /* 0x0000000000037305 */ /* 0x000e62000020f100 */
[----:B------:R-:W-:Y:S01]  /*3e30*/  IMAD.MOV.U32 R27, RZ, RZ, R26 ;  /* 0x000000ffff1b7224 */ /* 0x000fe200078e001a */
[----:B-1----:R1:W-:Y:S01]  /*3e40*/  STG.E desc[UR36][R8.64], R3 ;  /* 0x0000000308007986 */ /* 0x0023e2000c101924 */
[----:B------:R-:W-:Y:S05]  /*3e50*/  BRA `(.L_x_5507) ;  /* 0x0000000c00447947 */ /* 0x000fea0003800000 */
.L_x_5513:
[----:B------:R-:W1:Y:S01]  /*3e60*/  F2I.TRUNC.NTZ R3, R0 ;  /* 0x0000000000037305 */ /* 0x000e62000020f100 */
[----:B------:R-:W-:Y:S01]  /*3e70*/  IMAD.MOV.U32 R27, RZ, RZ, R26 ;  /* 0x000000ffff1b7224 */ /* 0x000fe200078e001a */
[----:B-1----:R1:W-:Y:S01]  /*3e80*/  STG.E.U16 desc[UR36][R8.64], R3 ;  /* 0x0000000308007986 */ /* 0x0023e2000c101524 */
[----:B------:R-:W-:Y:S05]  /*3e90*/  BRA `(.L_x_5507) ;  /* 0x0000000c00347947 */ /* 0x000fea0003800000 */
.L_x_5509:
        /* <DEDUP_REMOVED lines=9> */
.L_x_5516:
[----:B------:R-:W-:Y:S01]  /*3f30*/  F2FP.F16.F32.PACK_AB R4, RZ, R4 ;  /* 0x00000004ff04723e */ /* 0x000fe200000000ff */
[----:B------:R-:W-:-:S04]  /*3f40*/  IMAD.MOV.U32 R27, RZ, RZ, R26 ;  /* 0x000000ffff1b7224 */ /* 0x000fc800078e001a */
[----:B------:R1:W-:Y:S01]  /*3f50*/  STG.E.U16 desc[UR36][R8.64], R4 ;  /* 0x0000000408007986 */ /* 0x0003e2000c101524 */
[----:B------:R-:W-:Y:S05]  /*3f60*/  BRA `(.L_x_5507) ;  /* 0x0000000c00007947 */ /* 0x000fea0003800000 */
.L_x_5515:
        /* <DEDUP_REMOVED lines=10> */
.L_x_5518:
[----:B------:R-:W-:Y:S01]  /*4010*/  F2FP.F16.F32.PACK_AB R3, RZ, R4 ;  /* 0x00000004ff03723e */ /* 0x000fe200000000ff */
[----:B------:R-:W-:-:S03]  /*4020*/  IMAD.MOV.U32 R27, RZ, RZ, R26 ;  /* 0x000000ffff1b7224 */ /* 0x000fc600078e001a */
[----:B------:R-:W-:-:S05]  /*4030*/  PRMT R3, R3, 0x5410, RZ ;  /* 0x0000541003037816 */ /* 0x000fca00000000ff */
[----:B------:R1:W-:Y:S01]  /*4040*/  STG.E desc[UR36][R8.64], R3 ;  /* 0x0000000308007986 */ /* 0x0003e2000c101924 */
[----:B------:R-:W-:Y:S05]  /*4050*/  BRA `(.L_x_5507) ;  /* 0x0000000800c47947 */ /* 0x000fea0003800000 */
.L_x_5517:
[----:B------:R-:W-:Y:S01]  /*4060*/  FMUL.FTZ R4, R4, 1 ;  /* 0x3f80000004047820 */ /* 0x000fe20000410000 */
[----:B------:R-:W-:-:S05]  /*4070*/  IMAD.MOV.U32 R27, RZ, RZ, R26 ;  /* 0x000000ffff1b7224 */ /* 0x000fca00078e001a */
[----:B------:R-:W1:Y:S02]  /*4080*/  F2F.F64.F32 R4, R4 ;  /* 0x0000000400047310 */ /* 0x000e640000201800 */
[----:B-1----:R1:W-:Y:S01]  /*4090*/  STG.E.64 desc[UR36][R8.64], R4 ;  /* 0x0000000408007986 */ /* 0x0023e2000c101b24 */
[----:B------:R-:W-:Y:S05]  /*40a0*/  BRA `(.L_x_5507) ;  /* 0x0000000800b07947 */ /* 0x000fea0003800000 */
.L_x_5508:
        /* <DEDUP_REMOVED lines=13> */
.L_x_5521:
[----:B------:R-:W-:Y:S01]  /*4180*/  FMUL.FTZ R4, R4, 1 ;  /* 0x3f80000004047820 */ /* 0x000fe20000410000 */
[----:B------:R-:W-:Y:S01]  /*4190*/  CS2R R6, SRZ ;  /* 0x0000000000067805 */ /* 0x000fe2000001ff00 */
[----:B------:R-:W-:-:S04]  /*41a0*/  IMAD.MOV.U32 R27, RZ, RZ, R26 ;  /* 0x000000ffff1b7224 */ /* 0x000fc800078e001a */
[----:B------:R-:W1:Y:S02]  /*41b0*/  F2F.F64.F32 R4, R4 ;  /* 0x0000000400047310 */ /* 0x000e640000201800 */
[----:B-1----:R1:W-:Y:S01]  /*41c0*/  STG.E.128 desc[UR36][R8.64], R4 ;  /* 0x0000000408007986 */ /* 0x0023e2000c101d24 */
[----:B------:R-:W-:Y:S05]  /*41d0*/  BRA `(.L_x_5507) ;  /* 0x0000000800647947 */ /* 0x000fea0003800000 */
.L_x_5520:
        /* <DEDUP_REMOVED lines=18> */
.L_x_5525:
[----:B------:R-:W-:Y:S05]  /*4300*/  BSYNC.RECONVERGENT B0 ;  /* 0x0000000000007941 */ /* 0x000fea0003800200 */
.L_x_5524:
[----:B------:R-:W-:Y:S01]  /*4310*/  LOP3.LUT R5, R0, 0x80, R5, 0xf8, !PT ;  /* 0x0000008000057812 */ /* 0x000fe200078ef805 */
[----:B------:R-:W-:-:S04]  /*4320*/  IMAD.MOV.U32 R27, RZ, RZ, R26 ;  /* 0x000000ffff1b7224 */ /* 0x000fc800078e001a */
[----:B------:R0:W-:Y:S01]  /*4330*/  STG.E.U8 desc[UR36][R8.64], R5 ;  /* 0x0000000508007986 */ /* 0x0001e2000c101124 */
[----:B------:R-:W-:Y:S05]  /*4340*/  BRA `(.L_x_5507) ;  /* 0x0000000800087947 */ /* 0x000fea0003800000 */
.L_x_5523:
        /* <DEDUP_REMOVED lines=14> */
.L_x_5527:
[----:B------:R-:W-:Y:S05]  /*4430*/  BSYNC.RECONVERGENT B0 ;  /* 0x0000000000007941 */ /* 0x000fea0003800200 */
.L_x_5526:
[----:B------:R-:W-:Y:S01]  /*4440*/  LOP3.LUT R3, R0, 0x80, R7, 0xf8, !PT ;  /* 0x0000008000037812 */ /* 0x000fe200078ef807 */
[----:B------:R-:W-:-:S04]  /*4450*/  IMAD.MOV.U32 R27, RZ, RZ, R26 ;  /* 0x000000ffff1b7224 */ /* 0x000fc800078e001a */
[----:B------:R0:W-:Y:S01]  /*4460*/  STG.E.U8 desc[UR36][R8.64], R3 ;  /* 0x0000000308007986 */ /* 0x0001e2000c101124 */
[----:B------:R-:W-:Y:S05]  /*4470*/  BRA `(.L_x_5507) ;  /* 0x0000000400bc7947 */ /* 0x000fea0003800000 */
.L_x_5522:
[----:B------:R-:W-:Y:S01]  /*4480*/  F2FP.BF16.F32.PACK_AB R4, RZ, R4 ;  /* 0x00000004ff04723e */ /* 0x000fe200000010ff */
[----:B------:R-:W-:-:S04]  /*4490*/  IMAD.MOV.U32 R27, RZ, RZ, R26 ;  /* 0x000000ffff1b7224 */ /* 0x000fc800078e001a */
[----:B------:R1:W-:Y:S01]  /*44a0*/  STG.E.U16 desc[UR36][R8.64], R4 ;  /* 0x0000000408007986 */ /* 0x0003e2000c101524 */
[----:B------:R-:W-:Y:S05]  /*44b0*/  BRA `(.L_x_5507) ;  /* 0x0000000400ac7947 */ /* 0x000fea0003800000 */
.L_x_5519:
        /* <DEDUP_REMOVED lines=12> */
.L_x_5530:
        /* <DEDUP_REMOVED lines=12> */
.L_x_5533:
[----:B------:R-:W-:-:S04]  /*4640*/  SHF.R.U32.HI R0, RZ, 0x14, R4 ;  /* 0x00000014ff007819 */ /* 0x000fc80000011604 */
[----:B------:R-:W-:-:S04]  /*4650*/  LOP3.LUT R3, R0, 0x1, RZ, 0xc0, !PT ;  /* 0x0000000100037812 */ /* 0x000fc800078ec0ff */
[----:B------:R-:W-:-:S04]  /*4660*/  IADD3 R0, PT, PT, R4, 0x487ffff, R3 ;  /* 0x0487ffff04007810 */ /* 0x000fc80007ffe003 */
[----:B------:R-:W-:-:S04]  /*4670*/  SHF.R.U32.HI R0, RZ, 0x14, R0 ;  /* 0x00000014ff007819 */ /* 0x000fc80000011600 */
[----:B------:R-:W-:-:S07]  /*4680*/  LOP3.LUT R3, R0, 0xff, RZ, 0xc0, !PT ;  /* 0x000000ff00037812 */ /* 0x000fce00078ec0ff */
.L_x_5534:
[----:B------:R-:W-:-:S04]  /*4690*/  SHF.R.U32.HI R4, RZ, 0x18, R4 ;  /* 0x00000018ff047819 */ /* 0x000fc80000011604 */
[----:B------:R-:W-:-:S04]  /*46a0*/  LOP3.LUT R3, R3, 0x80, R4, 0xf8, !PT ;  /* 0x0000008003037812 */ /* 0x000fc800078ef804 */
[----:B------:R-:W-:-:S07]  /*46b0*/  PRMT R0, R3, 0x7610, R0 ;  /* 0x0000761003007816 */ /* 0x000fce0000000000 */
.L_x_5532:
[----:B------:R-:W-:Y:S05]  /*46c0*/  BSYNC.RECONVERGENT B0 ;  /* 0x0000000000007941 */ /* 0x000fea0003800200 */
.L_x_5531:
[----:B------:R4:W-:Y:S01]  /*46d0*/  STG.E.U8 desc[UR36][R8.64], R0 ;  /* 0x0000000008007986 */ /* 0x0009e2000c101124 */
[----:B------:R-:W-:Y:S01]  /*46e0*/  IMAD.MOV.U32 R27, RZ, RZ, R26 ;  /* 0x000000ffff1b7224 */ /* 0x000fe200078e001a */
[----:B------:R-:W-:Y:S06]  /*46f0*/  BRA `(.L_x_5507) ;  /* 0x00000004001c7947 */ /* 0x000fec0003800000 */
.L_x_5529:
        /* <DEDUP_REMOVED lines=12> */
.L_x_5537:
[----:B------:R-:W-:-:S04]  /*47c0*/  SHF.R.U32.HI R0, RZ, 0x15, R4 ;  /* 0x00000015ff007819 */ /* 0x000fc80000011604 */
[----:B------:R-:W-:-:S04]  /*47d0*/  LOP3.LUT R3, R0, 0x1, RZ, 0xc0, !PT ;  /* 0x0000000100037812 */ /* 0x000fc800078ec0ff */
[----:B------:R-:W-:-:S04]  /*47e0*/  IADD3 R0, PT, PT, R4, 0x88fffff, R3 ;  /* 0x088fffff04007810 */ /* 0x000fc80007ffe003 */
[----:B------:R-:W-:-:S04]  /*47f0*/  SHF.R.U32.HI R0, RZ, 0x15, R0 ;  /* 0x00000015ff007819 */ /* 0x000fc80000011600 */
[----:B------:R-:W-:-:S07]  /*4800*/  LOP3.LUT R3, R0, 0xff, RZ, 0xc0, !PT ;  /* 0x000000ff00037812 */ /* 0x000fce00078ec0ff */
.L_x_5538:
[----:B------:R-:W-:-:S04]  /*4810*/  SHF.R.U32.HI R4, RZ, 0x18, R4 ;  /* 0x00000018ff047819 */ /* 0x000fc80000011604 */
[----:B------:R-:W-:-:S04]  /*4820*/  LOP3.LUT R3, R3, 0x80, R4, 0xf8, !PT ;  /* 0x0000008003037812 */ /* 0x000fc800078ef804 */
[----:B------:R-:W-:-:S07]  /*4830*/  PRMT R0, R3, 0x7610, R0 ;  /* 0x0000761003007816 */ /* 0x000fce0000000000 */
.L_x_5536:
[----:B------:R-:W-:Y:S05]  /*4840*/  BSYNC.RECONVERGENT B0 ;  /* 0x0000000000007941 */ /* 0x000fea0003800200 */
.L_x_5535:
[----:B------:R0:W-:Y:S01]  /*4850*/  STG.E.U8 desc[UR36][R8.64], R0 ;  /* 0x0000000008007986 */ /* 0x0001e2000c101124 */
[----:B------:R-:W-:Y:S01]  /*4860*/  IMAD.MOV.U32 R27, RZ, RZ, R26 ;  /* 0x000000ffff1b7224 */ /* 0x000fe200078e001a */
[----:B------:R-:W-:Y:S06]  /*4870*/  BRA `(.L_x_5507) ;  /* 0x0000000000bc7947 */ /* 0x000fec0003800000 */
.L_x_5528:
[----:B------:R-:W-:-:S13]  /*4880*/  ISETP.NE.AND P0, PT, R3, 0x1c, PT ;  /* 0x0000001c0300780c */ /* 0x000fda0003f05270 */
[----:B------:R-:W-:Y:S05]  /*4890*/  @!P0 BRA `(.L_x_5539) ;  /* 0x0000000000a88947 */ /* 0x000fea0003800000 */
[----:B------:R-:W-:-:S13]  /*48a0*/  ISETP.NE.AND P0, PT, R3, 0x1d, PT ;  /* 0x0000001d0300780c */ /* 0x000fda0003f05270 */
[----:B------:R-:W-:Y:S05]  /*48b0*/  @!P0 BRA `(.L_x_5540) ;  /* 0x0000000000908947 */ /* 0x000fea0003800000 */
[----:B------:R-:W-:-:S13]  /*48c0*/  ISETP.NE.AND P0, PT, R3, 0x2c, PT ;  /* 0x0000002c0300780c */ /* 0x000fda0003f05270 */
[----:B------:R-:W-:Y:S05]  /*48d0*/  @!P0 BRA `(.L_x_5541) ;  /* 0x0000000000488947 */ /* 0x000fea0003800000 */
.L_x_5512:
        /* <DEDUP_REMOVED lines=16> */
.L_x_5542:
[----:B------:R-:W-:Y:S01]  /*49e0*/  IMAD.MOV.U32 R27, RZ, RZ, R26 ;  /* 0x000000ffff1b7224 */ /* 0x000fe200078e001a */
[----:B------:R-:W-:Y:S06]  /*49f0*/  BRA `(.L_x_5507) ;  /* 0x00000000005c7947 */ /* 0x000fec0003800000 */
.L_x_5541:
        /* <DEDUP_REMOVED lines=16> */
.L_x_5540:
[----:B------:R-:W1:Y:S01]  /*4b00*/  F2I.U64.TRUNC R4, R0 ;  /* 0x0000000000047311 */ /* 0x000e62000020d800 */
[----:B------:R-:W-:Y:S01]  /*4b10*/  IMAD.MOV.U32 R27, RZ, RZ, R26 ;  /* 0x000000ffff1b7224 */ /* 0x000fe200078e001a */
[----:B-1----:R1:W-:Y:S01]  /*4b20*/  STG.E.64 desc[UR36][R8.64], R4 ;  /* 0x0000000408007986 */ /* 0x0023e2000c101b24 */
[----:B------:R-:W-:Y:S05]  /*4b30*/  BRA `(.L_x_5507) ;  /* 0x00000000000c7947 */ /* 0x000fea0003800000 */
.L_x_5539:
[----:B------:R-:W1:Y:S01]  /*4b40*/  F2I.U32.TRUNC.NTZ R3, R0 ;  /* 0x0000000000037305 */ /* 0x000e62000020f000 */
[----:B------:R-:W-:Y:S01]  /*4b50*/  IMAD.MOV.U32 R27, RZ, RZ, R26 ;  /* 0x000000ffff1b7224 */ /* 0x000fe200078e001a */
[----:B-1----:R1:W-:Y:S06]  /*4b60*/  STG.E desc[UR36][R8.64], R3 ;  /* 0x0000000308007986 */ /* 0x0023ec000c101924 */
.L_x_5507:
[----:B------:R-:W-:Y:S05]  /*4b70*/  BSYNC.RECONVERGENT B6 ;  /* 0x0000000000067941 */ /* 0x000fea0003800200 */
.L_x_5506:
[----:B------:R-:W-:Y:S01]  /*4b80*/  ISETP.GE.AND P0, PT, R27, R25, PT ;  /* 0x000000191b00720c */ /* 0x000fe20003f06270 */
[----:B------:R-:W-:-:S12]  /*4b90*/  BSSY.RECONVERGENT B6, `(.L_x_5543) ;  /* 0x00001ca000067945 */ /* 0x000fd80003800200 */
        /* <DEDUP_REMOVED lines=22> */
.L_x_5548:
[----:B------:R-:W0:Y:S02]  /*4d00*/  F2I.S64.TRUNC R4, R19 ;  /* 0x0000001300047311 */ /* 0x000e24000020d900 */
[----:B0-----:R0:W-:Y:S01]  /*4d10*/  STG.E.U8 desc[UR36][R8.64], R4 ;  /* 0x0000000408007986 */ /* 0x0011e2000c101124 */
[----:B------:R-:W-:Y:S05]  /*4d20*/  BRA `(.L_x_5550) ;  /* 0x0000000c00287947 */ /* 0x000fea0003800000 */
.L_x_5547:
        /* <DEDUP_REMOVED lines=9> */
.L_x_5552:
[----:B------:R-:W0:Y:S02]  /*4dc0*/  F2I.TRUNC.NTZ R19, R19 ;  /* 0x0000001300137305 */ /* 0x000e24000020f100 */
[----:B0-----:R0:W-:Y:S01]  /*4dd0*/  STG.E desc[UR36][R8.64], R19 ;  /* 0x0000001308007986 */ /* 0x0011e2000c101924 */
[----:B------:R-:W-:Y:S05]  /*4de0*/  BRA `(.L_x_5550) ;  /* 0x0000000800f87947 */ /* 0x000fea0003800000 */
.L_x_5551:
[----:B------:R-:W0:Y:S02]  /*4df0*/  F2I.TRUNC.NTZ R19, R19 ;  /* 0x0000001300137305 */ /* 0x000e24000020f100 */
[----:B0-----:R0:W-:Y:S01]  /*4e00*/  STG.E.U16 desc[UR36][R8.64], R19 ;  /* 0x0000001308007986 */ /* 0x0011e2000c101524 */
[----:B------:R-:W-:Y:S05]  /*4e10*/  BRA `(.L_x_5550) ;  /* 0x0000000800ec7947 */ /* 0x000fea0003800000 */
.L_x_5546:
        /* <DEDUP_REMOVED lines=8> */
.L_x_5554:
[----:B------:R-:W-:-:S05]  /*4ea0*/  F2FP.F16.F32.PACK_AB R18, RZ, R18 ;  /* 0x00000012ff12723e */ /* 0x000fca00000000ff */
[----:B------:R0:W-:Y:S01]  /*4eb0*/  STG.E.U16 desc[UR36][R8.64], R18 ;  /* 0x0000001208007986 */ /* 0x0001e2000c101524 */
[----:B------:R-:W-:Y:S05]  /*4ec0*/  BRA `(.L_x_5550) ;  /* 0x0000000800c07947 */ /* 0x000fea0003800000 */
.L_x_5553:
        /* <DEDUP_REMOVED lines=9> */
.L_x_5556:
[----:B------:R-:W-:-:S04]  /*4f60*/  F2FP.F16.F32.PACK_AB R3, RZ, R18 ;  /* 0x00000012ff03723e */ /* 0x000fc800000000ff */
[----:B------:R-:W-:-:S05]  /*4f70*/  PRMT R3, R3, 0x5410, RZ ;  /* 0x0000541003037816 */ /* 0x000fca00000000ff */
[----:B------:R0:W-:Y:S01]  /*4f80*/  STG.E desc[UR36][R8.64], R3 ;  /* 0x0000000308007986 */ /* 0x0001e2000c101924 */
[----:B------:R-:W-:Y:S05]  /*4f90*/  BRA `(.L_x_5550) ;  /* 0x00000008008c7947 */ /* 0x000fea0003800000 */
.L_x_5555:
[----:B------:R-:W-:-:S06]  /*4fa0*/  FMUL.FTZ R4, R18, 1 ;  /* 0x3f80000012047820 */ /* 0x000fcc0000410000 */
[----:B------:R-:W0:Y:S02]  /*4fb0*/  F2F.F64.F32 R4, R4 ;  /* 0x0000000400047310 */ /* 0x000e240000201800 */
[----:B0-----:R0:W-:Y:S01]  /*4fc0*/  STG.E.64 desc[UR36][R8.64], R4 ;  /* 0x0000000408007986 */ /* 0x0011e2000c101b24 */
[----:B------:R-:W-:Y:S05]  /*4fd0*/  BRA `(.L_x_5550) ;  /* 0x00000008007c7947 */ /* 0x000fea0003800000 */
.L_x_5545:
        /* <DEDUP_REMOVED lines=13> */
.L_x_5560:
        /* <DEDUP_REMOVED lines=16> */
.L_x_5563:
[----:B------:R-:W-:-:S04]  /*51b0*/  SHF.R.U32.HI R18, RZ, 0x18, R18 ;  /* 0x00000018ff127819 */ /* 0x000fc80000011612 */
[----:B------:R-:W-:-:S04]  /*51c0*/  LOP3.LUT R3, R3, 0x80, R18, 0xf8, !PT ;  /* 0x0000008003037812 */ /* 0x000fc800078ef812 */
[----:B------:R-:W-:-:S07]  /*51d0*/  PRMT R4, R3, 0x7610, R4 ;  /* 0x0000761003047816 */ /* 0x000fce0000000004 */
.L_x_5562:
[----:B------:R-:W-:Y:S05]  /*51e0*/  BSYNC.RECONVERGENT B0 ;  /* 0x0000000000007941 */ /* 0x000fea0003800200 */
.L_x_5561:
[----:B------:R0:W-:Y:S01]  /*51f0*/  STG.E.U8 desc[UR36][R8.64], R4 ;  /* 0x0000000408007986 */ /* 0x0001e2000c101124 */
[----:B------:R-:W-:Y:S05]  /*5200*/  BRA `(.L_x_5550) ;  /* 0x0000000400f07947 */ /* 0x000fea0003800000 */
.L_x_5559:
        /* <DEDUP_REMOVED lines=16> */
.L_x_5566:
[----:B------:R-:W-:-:S04]  /*5310*/  SHF.R.U32.HI R18, RZ, 0x18, R18 ;  /* 0x00000018ff127819 */ /* 0x000fc80000011612 */
[----:B------:R-:W-:-:S04]  /*5320*/  LOP3.LUT R3, R3, 0x80, R18, 0xf8, !PT ;  /* 0x0000008003037812 */ /* 0x000fc800078ef812 */
[----:B------:R-:W-:-:S07]  /*5330*/  PRMT R4, R3, 0x7610, R4 ;  /* 0x0000761003047816 */ /* 0x000fce0000000004 */
.L_x_5565:
[----:B------:R-:W-:Y:S05]  /*5340*/  BSYNC.RECONVERGENT B0 ;  /* 0x0000000000007941 */ /* 0x000fea0003800200 */
.L_x_5564:
[----:B------:R0:W-:Y:S01]  /*5350*/  STG.E.U8 desc[UR36][R8.64], R4 ;  /* 0x0000000408007986 */ /* 0x0001e2000c101124 */
[----:B------:R-:W-:Y:S05]  /*5360*/  BRA `(.L_x_5550) ;  /* 0x0000000400987947 */ /* 0x000fea0003800000 */
.L_x_5558:
        /* <DEDUP_REMOVED lines=21> */
.L_x_5568:
[----:B------:R-:W0:Y:S02]  /*54c0*/  F2I.U64.TRUNC R4, R19 ;  /* 0x0000001300047311 */ /* 0x000e24000020d800 */
[----:B0-----:R0:W-:Y:S01]  /*54d0*/  STG.E.64 desc[UR36][R8.64], R4 ;  /* 0x0000000408007986 */ /* 0x0011e2000c101b24 */
[----:B------:R-:W-:Y:S05]  /*54e0*/  BRA `(.L_x_5550) ;  /* 0x0000000400387947 */ /* 0x000fea0003800000 */
.L_x_5567:
[----:B------:R-:W0:Y:S02]  /*54f0*/  F2I.U32.TRUNC.NTZ R19, R19 ;  /* 0x0000001300137305 */ /* 0x000e24000020f000 */
[----:B0-----:R0:W-:Y:S01]  /*5500*/  STG.E desc[UR36][R8.64], R19 ;  /* 0x0000001308007986 */ /* 0x0011e2000c101924 */
[----:B------:R-:W-:Y:S05]  /*5510*/  BRA `(.L_x_5550) ;  /* 0x00000004002c7947 */ /* 0x000fea0003800000 */
.L_x_5557:
        /* <DEDUP_REMOVED lines=10> */
.L_x_5570:
[----:B------:R-:W-:Y:S01]  /*55c0*/  FMUL.FTZ R4, R18, 1 ;  /* 0x3f80000012047820 */ /* 0x000fe20000410000 */
[----:B------:R-:W-:-:S05]  /*55d0*/  CS2R R6, SRZ ;  /* 0x0000000000067805 */ /* 0x000fca000001ff00 */
[----:B------:R-:W0:Y:S02]  /*55e0*/  F2F.F64.F32 R4, R4 ;  /* 0x0000000400047310 */ /* 0x000e240000201800 */
[----:B0-----:R0:W-:Y:S01]  /*55f0*/  STG.E.128 desc[UR36][R8.64], R4 ;  /* 0x0000000408007986 */ /* 0x0011e2000c101d24 */
[----:B------:R-:W-:Y:S05]  /*5600*/  BRA `(.L_x_5550) ;  /* 0x0000000000f07947 */ /* 0x000fea0003800000 */
.L_x_5569:
[----:B------:R-:W-:-:S13]  /*5610*/  ISETP.NE.AND P0, PT, R0, 0xf, PT ;  /* 0x0000000f0000780c */ /* 0x000fda0003f05270 */
[----:B------:R-:W-:Y:S05]  /*5620*/  @!P0 BRA `(.L_x_5571) ;  /* 0x0000000000e08947 */ /* 0x000fea0003800000 */
[----:B------:R-:W-:-:S13]  /*5630*/  ISETP.NE.AND P0, PT, R0, 0x17, PT ;  /* 0x000000170000780c */ /* 0x000fda0003f05270 */
[----:B------:R-:W-:Y:S05]  /*5640*/  @!P0 BRA `(.L_x_5572) ;  /* 0x00000000008c8947 */ /* 0x000fea0003800000 */
[----:B------:R-:W-:-:S13]  /*5650*/  ISETP.NE.AND P0, PT, R0, 0x18, PT ;  /* 0x000000180000780c */ /* 0x000fda0003f05270 */
[----:B------:R-:W-:Y:S05]  /*5660*/  @!P0 BRA `(.L_x_5573) ;  /* 0x0000000000448947 */ /* 0x000fea0003800000 */
.L_x_5549:
        /* <DEDUP_REMOVED lines=16> */
.L_x_5574:
[----:B------:R-:W-:Y:S05]  /*5770*/  BRA `(.L_x_5550) ;  /* 0x0000000000947947 */ /* 0x000fea0003800000 */
.L_x_5573:
        /* <DEDUP_REMOVED lines=12> */
.L_x_5576:
[----:B------:R-:W-:Y:S05]  /*5840*/  BSYNC.RECONVERGENT B0 ;  /* 0x0000000000007941 */ /* 0x000fea0003800200 */
.L_x_5575:
[----:B------:R-:W-:-:S05]  /*5850*/  LOP3.LUT R3, R0, 0x80, R5, 0xf8, !PT ;  /* 0x0000008000037812 */ /* 0x000fca00078ef805 */
[----:B------:R1:W-:Y:S01]  /*5860*/  STG.E.U8 desc[UR36][R8.64], R3 ;  /* 0x0000000308007986 */ /* 0x0003e2000c101124 */
[----:B------:R-:W-:Y:S05]  /*5870*/  BRA `(.L_x_5550) ;  /* 0x0000000000547947 */ /* 0x000fea0003800000 */
.L_x_5572:
        /* <DEDUP_REMOVED lines=11> */
.L_x_5578:
[----:B------:R-:W-:Y:S01]  /*5930*/  IMAD.MOV.U32 R0, RZ, RZ, 0x7f ;  /* 0x0000007fff007424 */ /* 0x000fe200078e00ff */
[----:B------:R-:W-:-:S04]  /*5940*/  ISETP.GT.U32.AND P0, PT, R4, 0x7f800000, PT ;  /* 0x7f8000000400780c */ /* 0x000fc80003f04070 */
[----:B------:R-:W-:-:S09]  /*5950*/  SEL R0, R0, 0x7c, P0 ;  /* 0x0000007c00007807 */ /* 0x000fd20000000000 */
.L_x_5579:
[----:B------:R-:W-:Y:S05]  /*5960*/  BSYNC.RECONVERGENT B0 ;  /* 0x0000000000007941 */ /* 0x000fea0003800200 */
.L_x_5577:
[----:B------:R-:W-:-:S04]  /*5970*/  SHF.R.U32.HI R3, RZ, 0x18, R18 ;  /* 0x00000018ff037819 */ /* 0x000fc80000011612 */
[----:B------:R-:W-:-:S05]  /*5980*/  LOP3.LUT R3, R0, 0x80, R3, 0xf8, !PT ;  /* 0x0000008000037812 */ /* 0x000fca00078ef803 */
[----:B------:R3:W-:Y:S01]  /*5990*/  STG.E.U8 desc[UR36][R8.64], R3 ;  /* 0x0000000308007986 */ /* 0x0007e2000c101124 */
[----:B------:R-:W-:Y:S05]  /*59a0*/  BRA `(.L_x_5550) ;  /* 0x0000000000087947 */ /* 0x000fea0003800000 */
.L_x_5571:
[----:B------:R-:W-:-:S05]  /*59b0*/  F2FP.BF16.F32.PACK_AB R18, RZ, R18 ;  /* 0x00000012ff12723e */ /* 0x000fca00000010ff */
[----:B------:R0:W-:Y:S02]  /*59c0*/  STG.E.U16 desc[UR36][R8.64], R18 ;  /* 0x0000001208007986 */ /* 0x0001e4000c101524 */
.L_x_5550:
        /* <DEDUP_REMOVED lines=24> */
.L_x_5583:
[----:B------:R-:W0:Y:S02]  /*5b50*/  F2I.S64.TRUNC R4, R23 ;  /* 0x0000001700047311 */ /* 0x000e24000020d900 */
[----:B0-----:R0:W-:Y:S01]  /*5b60*/  STG.E.U8 desc[UR36][R8.64], R4 ;  /* 0x0000000408007986 */ /* 0x0011e2000c101124 */
[----:B------:R-:W-:Y:S05]  /*5b70*/  BRA `(.L_x_5585) ;  /* 0x0000000c00287947 */ /* 0x000fea0003800000 */
.L_x_5582:
        /* <DEDUP_REMOVED lines=9> */
.L_x_5587:
[----:B------:R-:W0:Y:S02]  /*5c10*/  F2I.TRUNC.NTZ R23, R23 ;  /* 0x0000001700177305 */ /* 0x000e24000020f100 */
[----:B0-----:R0:W-:Y:S01]  /*5c20*/  STG.E desc[UR36][R8.64], R23 ;  /* 0x0000001708007986 */ /* 0x0011e2000c101924 */
[----:B------:R-:W-:Y:S05]  /*5c30*/  BRA `(.L_x_5585) ;  /* 0x0000000800f87947 */ /* 0x000fea0003800000 */
.L_x_5586:
[----:B------:R-:W0:Y:S02]  /*5c40*/  F2I.TRUNC.NTZ R23, R23 ;  /* 0x0000001700177305 */ /* 0x000e24000020f100 */
[----:B0-----:R0:W-:Y:S01]  /*5c50*/  STG.E.U16 desc[UR36][R8.64], R23 ;  /* 0x0000001708007986 */ /* 0x0011e2000c101524 */
[----:B------:R-:W-:Y:S05]  /*5c60*/  BRA `(.L_x_5585) ;  /* 0x0000000800ec7947 */ /* 0x000fea0003800000 */
.L_x_5581:
        /* <DEDUP_REMOVED lines=8> */
.L_x_5589:
[----:B------:R-:W-:-:S05]  /*5cf0*/  F2FP.F16.F32.PACK_AB R22, RZ, R22 ;  /* 0x00000016ff16723e */ /* 0x000fca00000000ff */
[----:B------:R0:W-:Y:S01]  /*5d00*/  STG.E.U16 desc[UR36][R8.64], R22 ;  /* 0x0000001608007986 */ /* 0x0001e2000c101524 */
[----:B------:R-:W-:Y:S05]  /*5d10*/  BRA `(.L_x_5585) ;  /* 0x0000000800c07947 */ /* 0x000fea0003800000 */
.L_x_5588:
        /* <DEDUP_REMOVED lines=9> */
.L_x_5591:
[----:B------:R-:W-:-:S04]  /*5db0*/  F2FP.F16.F32.PACK_AB R3, RZ, R22 ;  /* 0x00000016ff03723e */ /* 0x000fc800000000ff */
[----:B------:R-:W-:-:S05]  /*5dc0*/  PRMT R3, R3, 0x5410, RZ ;  /* 0x0000541003037816 */ /* 0x000fca00000000ff */
[----:B------:R0:W-:Y:S01]  /*5dd0*/  STG.E desc[UR36][R8.64], R3 ;  /* 0x0000000308007986 */ /* 0x0001e2000c101924 */
[----:B------:R-:W-:Y:S05]  /*5de0*/  BRA `(.L_x_5585) ;  /* 0x00000008008c7947 */ /* 0x000fea0003800000 */
.L_x_5590:
[----:B------:R-:W-:-:S06]  /*5df0*/  FMUL.FTZ R4, R22, 1 ;  /* 0x3f80000016047820 */ /* 0x000fcc0000410000 */
[----:B------:R-:W0:Y:S02]  /*5e00*/  F2F.F64.F32 R4, R4 ;  /* 0x0000000400047310 */ /* 0x000e240000201800 */
[----:B0-----:R0:W-:Y:S01]  /*5e10*/  STG.E.64 desc[UR36][R8.64], R4 ;  /* 0x0000000408007986 */ /* 0x0011e2000c101b24 */
[----:B------:R-:W-:Y:S05]  /*5e20*/  BRA `(.L_x_5585) ;  /* 0x00000008007c7947 */ /* 0x000fea0003800000 */
.L_x_5580:
        /* <DEDUP_REMOVED lines=13> */
.L_x_5595:
        /* <DEDUP_REMOVED lines=16> */
.L_x_5598:
[----:B------:R-:W-:-:S04]  /*6000*/  SHF.R.U32.HI R22, RZ, 0x18, R22 ;  /* 0x00000018ff167819 */ /* 0x000fc80000011616 */
[----:B------:R-:W-:-:S04]  /*6010*/  LOP3.LUT R3, R3, 0x80, R22, 0xf8, !PT ;  /* 0x0000008003037812 */ /* 0x000fc800078ef816 */
[----:B------:R-:W-:-:S07]  /*6020*/  PRMT R4, R3, 0x7610, R4 ;  /* 0x0000761003047816 */ /* 0x000fce0000000004 */
.L_x_5597:
[----:B------:R-:W-:Y:S05]  /*6030*/  BSYNC.RECONVERGENT B0 ;  /* 0x0000000000007941 */ /* 0x000fea0003800200 */
.L_x_5596:
[----:B------:R0:W-:Y:S01]  /*6040*/  STG.E.U8 desc[UR36][R8.64], R4 ;  /* 0x0000000408007986 */ /* 0x0001e2000c101124 */
[----:B------:R-:W-:Y:S05]  /*6050*/  BRA `(.L_x_5585) ;  /* 0x0000000400f07947 */ /* 0x000fea0003800000 */
.L_x_5594:
        /* <DEDUP_REMOVED lines=16> */
.L_x_5601:
[----:B------:R-:W-:-:S04]  /*6160*/  SHF.R.U32.HI R22, RZ, 0x18, R22 ;  /* 0x00000018ff167819 */ /* 0x000fc80000011616 */
[----:B------:R-:W-:-:S04]  /*6170*/  LOP3.LUT R3, R3, 0x80, R22, 0xf8, !PT ;  /* 0x0000008003037812 */ /* 0x000fc800078ef816 */
[----:B------:R-:W-:-:S07]  /*6180*/  PRMT R4, R3, 0x7610, R4 ;  /* 0x0000761003047816 */ /* 0x000fce0000000004 */
.L_x_5600:
[----:B------:R-:W-:Y:S05]  /*6190*/  BSYNC.RECONVERGENT B0 ;  /* 0x0000000000007941 */ /* 0x000fea0003800200 */
.L_x_5599:
[----:B------:R0:W-:Y:S01]  /*61a0*/  STG.E.U8 desc[UR36][R8.64], R4 ;  /* 0x0000000408007986 */ /* 0x0001e2000c101124 */
[----:B------:R-:W-:Y:S05]  /*61b0*/  BRA `(.L_x_5585) ;  /* 0x0000000400987947 */ /* 0x000fea0003800000 */
.L_x_5593:
        /* <DEDUP_REMOVED lines=21> */
.L_x_5603:
[----:B------:R-:W0:Y:S02]  /*6310*/  F2I.U64.TRUNC R4, R23 ;  /* 0x0000001700047311 */ /* 0x000e24000020d800 */
[----:B0-----:R0:W-:Y:S01]  /*6320*/  STG.E.64 desc[UR36][R8.64], R4 ;  /* 0x0000000408007986 */ /* 0x0011e2000c101b24 */
[----:B------:R-:W-:Y:S05]  /*6330*/  BRA `(.L_x_5585) ;  /* 0x0000000400387947 */ /* 0x000fea0003800000 */
.L_x_5602:
[----:B------:R-:W0:Y:S02]  /*6340*/  F2I.U32.TRUNC.NTZ R23, R23 ;  /* 0x0000001700177305 */ /* 0x000e24000020f000 */
[----:B0-----:R0:W-:Y:S01]  /*6350*/  STG.E desc[UR36][R8.64], R23 ;  /* 0x0000001708007986 */ /* 0x0011e2000c101924 */
[----:B------:R-:W-:Y:S05]  /*6360*/  BRA `(.L_x_5585) ;  /* 0x00000004002c7947 */ /* 0x000fea0003800000 */
.L_x_5592:
        /* <DEDUP_REMOVED lines=10> */
.L_x_5605:
[----:B------:R-:W-:Y:S01]  /*6410*/  FMUL.FTZ R4, R22, 1 ;  /* 0x3f80000016047820 */ /* 0x000fe20000410000 */
[----:B------:R-:W-:-:S05]  /*6420*/  CS2R R6, SRZ ;  /* 0x0000000000067805 */ /* 0x000fca000001ff00 */
[----:B------:R-:W0:Y:S02]  /*6430*/  F2F.F64.F32 R4, R4 ;  /* 0x0000000400047310 */ /* 0x000e240000201800 */
[----:B0-----:R0:W-:Y:S01]  /*6440*/  STG.E.128 desc[UR36][R8.64], R4 ;  /* 0x0000000408007986 */ /* 0x0011e2000c101d24 */
[----:B------:R-:W-:Y:S05]  /*6450*/  BRA `(.L_x_5585) ;  /* 0x0000000000f07947 */ /* 0x000fea0003800000 */
.L_x_5604:
[----:B------:R-:W-:-:S13]  /*6460*/  ISETP.NE.AND P0, PT, R0, 0xf, PT ;  /* 0x0000000f0000780c */ /* 0x000fda0003f05270 */
[----:B------:R-:W-:Y:S05]  /*6470*/  @!P0 BRA `(.L_x_5606) ;  /* 0x0000000000e08947 */ /* 0x000fea0003800000 */
[----:B------:R-:W-:-:S13]  /*6480*/  ISETP.NE.AND P0, PT, R0, 0x17, PT ;  /* 0x000000170000780c */ /* 0x000fda0003f05270 */
[----:B------:R-:W-:Y:S05]  /*6490*/  @!P0 BRA `(.L_x_5607) ;  /* 0x00000000008c8947 */ /* 0x000fea0003800000 */
[----:B------:R-:W-:-:S13]  /*64a0*/  ISETP.NE.AND P0, PT, R0, 0x18, PT ;  /* 0x000000180000780c */ /* 0x000fda0003f05270 */
[----:B------:R-:W-:Y:S05]  /*64b0*/  @!P0 BRA `(.L_x_5608) ;  /* 0x0000000000448947 */ /* 0x000fea0003800000 */
.L_x_5584:
        /* <DEDUP_REMOVED lines=16> */
.L_x_5609:
[----:B------:R-:W-:Y:S05]  /*65c0*/  BRA `(.L_x_5585) ;  /* 0x0000000000947947 */ /* 0x000fea0003800000 */
.L_x_5608:
        /* <DEDUP_REMOVED lines=12> */
.L_x_5611:
[----:B------:R-:W-:Y:S05]  /*6690*/  BSYNC.RECONVERGENT B0 ;  /* 0x0000000000007941 */ /* 0x000fea0003800200 */
.L_x_5610:
[----:B------:R-:W-:-:S05]  /*66a0*/  LOP3.LUT R3, R0, 0x80, R5, 0xf8, !PT ;  /* 0x0000008000037812 */ /* 0x000fca00078ef805 */
[----:B------:R4:W-:Y:S01]  /*66b0*/  STG.E.U8 desc[UR36][R8.64], R3 ;  /* 0x0000000308007986 */ /* 0x0009e2000c101124 */
[----:B------:R-:W-:Y:S05]  /*66c0*/  BRA `(.L_x_5585) ;  /* 0x0000000000547947 */ /* 0x000fea0003800000 */
.L_x_5607:
        /* <DEDUP_REMOVED lines=11> */
.L_x_5613:
[----:B------:R-:W-:Y:S01]  /*6780*/  IMAD.MOV.U32 R0, RZ, RZ, 0x7f ;  /* 0x0000007fff007424 */ /* 0x000fe200078e00ff */
[----:B------:R-:W-:-:S04]  /*6790*/  ISETP.GT.U32.AND P0, PT, R4, 0x7f800000, PT ;  /* 0x7f8000000400780c */ /* 0x000fc80003f04070 */
[----:B------:R-:W-:-:S09]  /*67a0*/  SEL R0, R0, 0x7c, P0 ;  /* 0x0000007c00007807 */ /* 0x000fd20000000000 */
.L_x_5614:
[----:B------:R-:W-:Y:S05]  /*67b0*/  BSYNC.RECONVERGENT B0 ;  /* 0x0000000000007941 */ /* 0x000fea0003800200 */
.L_x_5612:
[----:B------:R-:W-:-:S04]  /*67c0*/  SHF.R.U32.HI R3, RZ, 0x18, R22 ;  /* 0x00000018ff037819 */ /* 0x000fc80000011616 */
[----:B------:R-:W-:-:S05]  /*67d0*/  LOP3.LUT R3, R0, 0x80, R3, 0xf8, !PT ;  /* 0x0000008000037812 */ /* 0x000fca00078ef803 */
[----:B------:R3:W-:Y:S01]  /*67e0*/  STG.E.U8 desc[UR36][R8.64], R3 ;  /* 0x0000000308007986 */ /* 0x0007e2000c101124 */
[----:B------:R-:W-:Y:S05]  /*67f0*/  BRA `(.L_x_5585) ;  /* 0x0000000000087947 */ /* 0x000fea0003800000 */
.L_x_5606:
[----:B------:R-:W-:-:S05]  /*6800*/  F2FP.BF16.F32.PACK_AB R22, RZ, R22 ;  /* 0x00000016ff16723e */ /* 0x000fca00000010ff */
[----:B------:R0:W-:Y:S02]  /*6810*/  STG.E.U16 desc[UR36][R8.64], R22 ;  /* 0x0000001608007986 */ /* 0x0001e4000c101524 */
.L_x_5585:
[----:B------:R-:W-:-:S07]  /*6820*/  VIADD R27, R27, 0x80 ;  /* 0x000000801b1b7836 */ /* 0x000fce0000000000 */
.L_x_5544:
[----:B------:R-:W-:Y:S05]  /*6830*/  BSYNC.RECONVERGENT B6 ;  /* 0x0000000000067941 */ /* 0x000fea0003800200 */
.L_x_5543:
[----:B------:R-:W-:-:S13]  /*6840*/  ISETP.GE.AND P0, PT, R27, R25, PT ;  /* 0x000000191b00720c */ /* 0x000fda0003f06270 */
[----:B------:R-:W-:Y:S05]  /*6850*/  @P0 EXIT ;  /* 0x000000000000094d */ /* 0x000fea0003800000 */
[----:B01----:R-:W0:Y:S01]  /*6860*/  LDC.64 R4, c[0x0][0x390] ;  /* 0x0000e400ff047b82 */ /* 0x003e220000000a00 */
[----:B------:R-:W3:Y:S01]  /*6870*/  LDCU UR4, c[0x0][0x3b0] ;  /* 0x00007600ff0477ac */ /* 0x000ee20008000800 */
[----:B----4-:R-:W-:Y:S01]  /*6880*/  PRMT R0, R16, 0x9910, RZ ;  /* 0x0000991010007816 */ /* 0x010fe200000000ff */
        /* <DEDUP_REMOVED lines=17> */
.L_x_5618:
[----:B------:R-:W0:Y:S02]  /*69a0*/  F2I.S64.TRUNC R4, R17 ;  /* 0x0000001100047311 */ /* 0x000e24000020d900 */
[----:B0-----:R-:W-:Y:S01]  /*69b0*/  STG.E.U8 desc[UR36][R2.64], R4 ;  /* 0x0000000402007986 */ /* 0x001fe2000c101124 */
[----:B------:R-:W-:Y:S05]  /*69c0*/  EXIT ;  /* 0x000000000000794d */ /* 0x000fea0003800000 */
.L_x_5617:
        /* <DEDUP_REMOVED lines=9> */
.L_x_5621:
[----:B------:R-:W0:Y:S02]  /*6a60*/  F2I.TRUNC.NTZ R17, R17 ;  /* 0x0000001100117305 */ /* 0x000e24000020f100 */
[----:B0-----:R-:W-:Y:S01]  /*6a70*/  STG.E desc[UR36][R2.64], R17 ;  /* 0x0000001102007986 */ /* 0x001fe2000c101924 */
[----:B------:R-:W-:Y:S05]  /*6a80*/  EXIT ;  /* 0x000000000000794d */ /* 0x000fea0003800000 */
.L_x_5620:
[----:B------:R-:W0:Y:S02]  /*6a90*/  F2I.TRUNC.NTZ R17, R17 ;  /* 0x0000001100117305 */ /* 0x000e24000020f100 */
[----:B0-----:R-:W-:Y:S01]  /*6aa0*/  STG.E.U16 desc[UR36][R2.64], R17 ;  /* 0x0000001102007986 */ /* 0x001fe2000c101524 */
[----:B------:R-:W-:Y:S05]  /*6ab0*/  EXIT ;  /* 0x000000000000794d */ /* 0x000fea0003800000 */
.L_x_5616:
[----:B------:R-:W-:-:S13]  /*6ac0*/  ISETP.GT.AND P0, PT, R0, 0x6, PT ;  /* 0x000000060000780c */ /* 0x000fda0003f04270 */
[----:B------:R-:W-:Y:S05]  /*6ad0*/  @P0 BRA `(.L_x_5622) ;  /* 0x0000000000240947 */ /* 0x000fea0003800000 */
[----:B------:R-:W-:-:S13]  /*6ae0*/  ISETP.NE.AND P0, PT, R0, 0x5, PT ;  /* 0x000000050000780c */ /* 0x000fda0003f05270 */
[----:B------:R-:W-:Y:S05]  /*6af0*/  @!P0 BRA `(.L_x_5623) ;  /* 0x0000000000108947 */ /* 0x000fea0003800000 */
[----:B------:R-:W-:-:S13]  /*6b00*/  ISETP.NE.AND P0, PT, R0, 0x6, PT ;  /* 0x000000060000780c */ /* 0x000fda0003f05270 */
[----:B------:R-:W-:Y:S05]  /*6b10*/  @P0 BRA `(.L_x_5619) ;  /* 0x0000000400fc0947 */ /* 0x000fea0003800000 */
[----:B--2---:R-:W-:Y:S01]  /*6b20*/  STG.E desc[UR36][R2.64], R24 ;  /* 0x0000001802007986 */ /* 0x004fe2000c101924 */
[----:B------:R-:W-:Y:S05]  /*6b30*/  EXIT ;  /* 0x000000000000794d */ /* 0x000fea0003800000 */
.L_x_5623:
[----:B--2---:R-:W-:-:S05]  /*6b40*/  F2FP.F16.F32.PACK_AB R24, RZ, R24 ;  /* 0x00000018ff18723e */ /* 0x004fca00000000ff */
[----:B------:R-:W-:Y:S01]  /*6b50*/  STG.E.U16 desc[UR36][R2.64], R24 ;  /* 0x0000001802007986 */ /* 0x000fe2000c101524 */
[----:B------:R-:W-:Y:S05]  /*6b60*/  EXIT ;  /* 0x000000000000794d */ /* 0x000fea0003800000 */
.L_x_5622:
[----:B------:R-:W-:-:S13]  /*6b70*/  ISETP.NE.AND P0, PT, R0, 0x7, PT ;  /* 0x000000070000780c */ /* 0x000fda0003f05270 */
[----:B------:R-:W-:Y:S05]  /*6b80*/  @!P0 BRA `(.L_x_5624) ;  /* 0x00000000002c8947 */ /* 0x000fea0003800000 */
[----:B------:R-:W-:-:S13]  /*6b90*/  ISETP.NE.AND P0, PT, R0, 0x8, PT ;  /* 0x000000080000780c */ /* 0x000fda0003f05270 */
[----:B------:R-:W-:Y:S05]  /*6ba0*/  @!P0 BRA `(.L_x_5625) ;  /* 0x0000000000148947 */ /* 0x000fea0003800000 */
[----:B------:R-:W-:-:S13]  /*6bb0*/  ISETP.NE.AND P0, PT, R0, 0x9, PT ;  /* 0x000000090000780c */ /* 0x000fda0003f05270 */
[----:B------:R-:W-:Y:S05]  /*6bc0*/  @P0 BRA `(.L_x_5619) ;  /* 0x0000000400d00947 */ /* 0x000fea0003800000 */
[----:B------:R-:W-:-:S05]  /*6bd0*/  IMAD.MOV.U32 R25, RZ, RZ, RZ ;  /* 0x000000ffff197224 */ /* 0x000fca00078e00ff */
[----:B--2---:R-:W-:Y:S01]  /*6be0*/  STG.E.64 desc[UR36][R2.64], R24 ;  /* 0x0000001802007986 */ /* 0x004fe2000c101b24 */
[----:B------:R-:W-:Y:S05]  /*6bf0*/  EXIT ;  /* 0x000000000000794d */ /* 0x000fea0003800000 */
.L_x_5625:
[----:B--2---:R-:W-:-:S04]  /*6c00*/  F2FP.F16.F32.PACK_AB R5, RZ, R24 ;  /* 0x00000018ff05723e */ /* 0x004fc800000000ff */
[----:B------:R-:W-:-:S05]  /*6c10*/  PRMT R5, R5, 0x5410, RZ ;  /* 0x0000541005057816 */ /* 0x000fca00000000ff */
[----:B------:R-:W-:Y:S01]  /*6c20*/  STG.E desc[UR36][R2.64], R5 ;  /* 0x0000000502007986 */ /* 0x000fe2000c101924 */
[----:B------:R-:W-:Y:S05]  /*6c30*/  EXIT ;  /* 0x000000000000794d */ /* 0x000fea0003800000 */
.L_x_5624:
[----:B--2---:R-:W-:-:S06]  /*6c40*/  FMUL.FTZ R4, R24, 1 ;  /* 0x3f80000018047820 */ /* 0x004fcc0000410000 */
[----:B------:R-:W0:Y:S02]  /*6c50*/  F2F.F64.F32 R4, R4 ;  /* 0x0000000400047310 */ /* 0x000e240000201800 */
[----:B0-----:R-:W-:Y:S01]  /*6c60*/  STG.E.64 desc[UR36][R2.64], R4 ;  /* 0x0000000402007986 */ /* 0x001fe2000c101b24 */
[----:B------:R-:W-:Y:S05]  /*6c70*/  EXIT ;  /* 0x000000000000794d */ /* 0x000fea0003800000 */
.L_x_5615:
        /* <DEDUP_REMOVED lines=13> */
.L_x_5629:
        /* <DEDUP_REMOVED lines=16> */
.L_x_5632:
[----:B------:R-:W-:-:S04]  /*6e50*/  SHF.R.U32.HI R24, RZ, 0x18, R24 ;  /* 0x00000018ff187819 */ /* 0x000fc80000011618 */
[----:B------:R-:W-:-:S04]  /*6e60*/  LOP3.LUT R5, R5, 0x80, R24, 0xf8, !PT ;  /* 0x0000008005057812 */ /* 0x000fc800078ef818 */
[----:B------:R-:W-:-:S07]  /*6e70*/  PRMT R0, R5, 0x7610, R0 ;  /* 0x0000761005007816 */ /* 0x000fce0000000000 */
.L_x_5631:
[----:B------:R-:W-:Y:S05]  /*6e80*/  BSYNC.RECONVERGENT B0 ;  /* 0x0000000000007941 */ /* 0x000fea0003800200 */
.L_x_5630:
[----:B------:R-:W-:Y:S01]  /*6e90*/  STG.E.U8 desc[UR36][R2.64], R0 ;  /* 0x0000000002007986 */ /* 0x000fe2000c101124 */
[----:B------:R-:W-:Y:S05]  /*6ea0*/  EXIT ;  /* 0x000000000000794d */ /* 0x000fea0003800000 */
.L_x_5628:
        /* <DEDUP_REMOVED lines=16> */
.L_x_5635:
[----:B------:R-:W-:-:S04]  /*6fb0*/  SHF.R.U32.HI R24, RZ, 0x18, R24 ;  /* 0x00000018ff187819 */ /* 0x000fc80000011618 */
[----:B------:R-:W-:-:S04]  /*6fc0*/  LOP3.LUT R5, R5, 0x80, R24, 0xf8, !PT ;  /* 0x0000008005057812 */ /* 0x000fc800078ef818 */
[----:B------:R-:W-:-:S07]  /*6fd0*/  PRMT R0, R5, 0x7610, R0 ;  /* 0x0000761005007816 */ /* 0x000fce0000000000 */
.L_x_5634:
[----:B------:R-:W-:Y:S05]  /*6fe0*/  BSYNC.RECONVERGENT B0 ;  /* 0x0000000000007941 */ /* 0x000fea0003800200 */
.L_x_5633:
[----:B------:R-:W-:Y:S01]  /*6ff0*/  STG.E.U8 desc[UR36][R2.64], R0 ;  /* 0x0000000002007986 */ /* 0x000fe2000c101124 */
[----:B------:R-:W-:Y:S05]  /*7000*/  EXIT ;  /* 0x000000000000794d */ /* 0x000fea0003800000 */
.L_x_5627:
        /* <DEDUP_REMOVED lines=21> */
.L_x_5637:
[----:B------:R-:W0:Y:S02]  /*7160*/  F2I.U64.TRUNC R4, R17 ;  /* 0x0000001100047311 */ /* 0x000e24000020d800 */
[----:B0-----:R-:W-:Y:S01]  /*7170*/  STG.E.64 desc[UR36][R2.64], R4 ;  /* 0x0000000402007986 */ /* 0x001fe2000c101b24 */
[----:B------:R-:W-:Y:S05]  /*7180*/  EXIT ;  /* 0x000000000000794d */ /* 0x000fea0003800000 */
.L_x_5636:
[----:B------:R-:W0:Y:S02]  /*7190*/  F2I.U32.TRUNC.NTZ R17, R17 ;  /* 0x0000001100117305 */ /* 0x000e24000020f000 */
[----:B0-----:R-:W-:Y:S01]  /*71a0*/  STG.E desc[UR36][R2.64], R17 ;  /* 0x0000001102007986 */ /* 0x001fe2000c101924 */
[----:B------:R-:W-:Y:S05]  /*71b0*/  EXIT ;  /* 0x000000000000794d */ /* 0x000fea0003800000 */
.L_x_5626:
        /* <DEDUP_REMOVED lines=8> */
[----:B------:R-:W-:Y:S01]  /*7240*/  STG.E.U8 desc[UR36][R2.64], R5 ;  /* 0x0000000502007986 */ /* 0x000fe2000c101124 */
[----:B------:R-:W-:Y:S05]  /*7250*/  EXIT ;  /* 0x000000000000794d */ /* 0x000fea0003800000 */
.L_x_5639:
[----:B--2---:R-:W-:Y:S01]  /*7260*/  FMUL.FTZ R4, R24, 1 ;  /* 0x3f80000018047820 */ /* 0x004fe20000410000 */
[----:B------:R-:W-:-:S05]  /*7270*/  CS2R R6, SRZ ;  /* 0x0000000000067805 */ /* 0x000fca000001ff00 */
[----:B------:R-:W0:Y:S02]  /*7280*/  F2F.F64.F32 R4, R4 ;  /* 0x0000000400047310 */ /* 0x000e240000201800 */
[----:B0-----:R-:W-:Y:S01]  /*7290*/  STG.E.128 desc[UR36][R2.64], R4 ;  /* 0x0000000402007986 */ /* 0x001fe2000c101d24 */
[----:B------:R-:W-:Y:S05]  /*72a0*/  EXIT ;  /* 0x000000000000794d */ /* 0x000fea0003800000 */
.L_x_5638:
[----:B------:R-:W-:-:S13]  /*72b0*/  ISETP.NE.AND P0, PT, R0, 0xf, PT ;  /* 0x0000000f0000780c */ /* 0x000fda0003f05270 */
[----:B------:R-:W-:Y:S05]  /*72c0*/  @!P0 BRA `(.L_x_5640) ;  /* 0x0000000000e08947 */ /* 0x000fea0003800000 */
[----:B------:R-:W-:-:S13]  /*72d0*/  ISETP.NE.AND P0, PT, R0, 0x17, PT ;  /* 0x000000170000780c */ /* 0x000fda0003f05270 */
[----:B------:R-:W-:Y:S05]  /*72e0*/  @!P0 BRA `(.L_x_5641) ;  /* 0x00000000008c8947 */ /* 0x000fea0003800000 */
[----:B------:R-:W-:-:S13]  /*72f0*/  ISETP.NE.AND P0, PT, R0, 0x18, PT ;  /* 0x000000180000780c */ /* 0x000fda0003f05270 */
[----:B------:R-:W-:Y:S05]  /*7300*/  @!P0 BRA `(.L_x_5642) ;  /* 0x0000000000448947 */ /* 0x000fea0003800000 */
.L_x_5619:
        /* <DEDUP_REMOVED lines=9> */
[----:B------:R-:W-:Y:S02]  /*73a0*/  IMAD.U32 R5, RZ, RZ, UR5 ;  /* 0x00000005ff057e24 */ /* 0x000fe4000f8e00ff */
[----:B----4-:R-:W-:Y:S02]  /*73b0*/  IMAD.U32 R6, RZ, RZ, UR6 ;  /* 0x00000006ff067e24 */ /* 0x010fe4000f8e00ff */
[----:B------:R-:W-:Y:S02]  /*73c0*/  IMAD.U32 R7, RZ, RZ, UR7 ;  /* 0x00000007ff077e24 */ /* 0x000fe4000f8e00ff */
[----:B-----5:R-:W-:Y:S02]  /*73d0*/  IMAD.U32 R10, RZ, RZ, UR8 ;  /* 0x00000008ff0a7e24 */ /* 0x020fe4000f8e00ff */
[----:B-1----:R-:W-:-:S07]  /*73e0*/  IMAD.U32 R11, RZ, RZ, UR9 ;  /* 0x00000009ff0b7e24 */ /* 0x002fce000f8e00ff */
[----:B------:R-:W-:-:S07]  /*73f0*/  LEPC R20, `(.L_x_5643) ;  /* 0x000000001014794e */ /* 0x000fce0000000000 */
[----:B--23--:R-:W-:Y:S05]  /*7400*/  CALL.ABS.NOINC R2 ;  /* 0x0000000002007343 */ /* 0x00cfea0003c00000 */
.L_x_5643:
[----:B------:R-:W-:Y:S05]  /*7410*/  EXIT ;  /* 0x000000000000794d */ /* 0x000fea0003800000 */
.L_x_5642:
        /* <DEDUP_REMOVED lines=12> */
.L_x_5645:
[----:B------:R-:W-:Y:S05]  /*74e0*/  BSYNC.RECONVERGENT B0 ;  /* 0x0000000000007941 */ /* 0x000fea0003800200 */
.L_x_5644:
[----:B------:R-:W-:-:S05]  /*74f0*/  LOP3.LUT R5, R0, 0x80, R7, 0xf8, !PT ;  /* 0x0000008000057812 */ /* 0x000fca00078ef807 */
[----:B------:R-:W-:Y:S01]  /*7500*/  STG.E.U8 desc[UR36][R2.64], R5 ;  /* 0x0000000502007986 */ /* 0x000fe2000c101124 */
[----:B------:R-:W-:Y:S05]  /*7510*/  EXIT ;  /* 0x000000000000794d */ /* 0x000fea0003800000 */
.L_x_5641:
        /* <DEDUP_REMOVED lines=11> */
.L_x_5647:
[----:B------:R-:W-:Y:S01]  /*75d0*/  IMAD.MOV.U32 R0, RZ, RZ, 0x7f ;  /* 0x0000007fff007424 */ /* 0x000fe200078e00ff */
[----:B------:R-:W-:-:S04]  /*75e0*/  ISETP.GT.U32.AND P0, PT, R4, 0x7f800000, PT ;  /* 0x7f8000000400780c */ /* 0x000fc80003f04070 */
[----:B------:R-:W-:-:S09]  /*75f0*/  SEL R0, R0, 0x7c, P0 ;  /* 0x0000007c00007807 */ /* 0x000fd20000000000 */
.L_x_5648:
[----:B------:R-:W-:Y:S05]  /*7600*/  BSYNC.RECONVERGENT B0 ;  /* 0x0000000000007941 */ /* 0x000fea0003800200 */
.L_x_5646:
[----:B------:R-:W-:-:S04]  /*7610*/  SHF.R.U32.HI R5, RZ, 0x18, R24 ;  /* 0x00000018ff057819 */ /* 0x000fc80000011618 */
[----:B------:R-:W-:-:S05]  /*7620*/  LOP3.LUT R5, R0, 0x80, R5, 0xf8, !PT ;  /* 0x0000008000057812 */ /* 0x000fca00078ef805 */
[----:B------:R-:W-:Y:S01]  /*7630*/  STG.E.U8 desc[UR36][R2.64], R5 ;  /* 0x0000000502007986 */ /* 0x000fe2000c101124 */
[----:B------:R-:W-:Y:S05]  /*7640*/  EXIT ;  /* 0x000000000000794d */ /* 0x000fea0003800000 */
.L_x_5640:
[----:B--2---:R-:W-:-:S05]  /*7650*/  F2FP.BF16.F32.PACK_AB R24, RZ, R24 ;  /* 0x00000018ff18723e */ /* 0x004fca00000010ff */
[----:B------:R-:W-:Y:S01]  /*7660*/  STG.E.U16 desc[UR36][R2.64], R24 ;  /* 0x0000001802007986 */ /* 0x000fe2000c101524 */
[----:B------:R-:W-:Y:S05]  /*7670*/  EXIT ;  /* 0x000000000000794d */ /* 0x000fea0003800000 */
.L_x_5649:
        /* <DEDUP_REMOVED lines=16> */
.L_x_23163:


//--------------------- .text._ZN2at6native18elementwise_kernelILi128ELi2EZNS0_22gpu_kernel_impl_nocastINS0_13BUnaryFunctorIfffZZZNS0_15binary_internal21div_trunc_kernel_cudaERNS_18TensorIteratorBaseEENKUlvE1_clEvENKUlvE0_clEvEUlffE_EEEEvS6_RKT_EUliE_EEviT1_ --------------------------
	.section	.text._ZN2at6native18elementwise_kernelILi128ELi2EZNS0_22gpu_kernel_impl_nocastINS0_13BUnaryFunctorIfffZZZNS0_15binary_internal21div_trunc_kernel_cudaERNS_18TensorIteratorBaseEENKUlvE1_clEvENKUlvE0_clEvEUlffE_EEEEvS6_RKT_EUliE_EEviT1_,"ax",@progbits
	.align	128
        .global         _ZN2at6native18elementwise_kernelILi128ELi2EZNS0_22gpu_kernel_impl_nocastINS0_13BUnaryFunctorIfffZZZNS0_15binary_internal21div_trunc_kernel_cudaERNS_18TensorIteratorBaseEENKUlvE1_clEvENKUlvE0_clEvEUlffE_EEEEvS6_RKT_EUliE_EEviT1_
        .type           _ZN2at6native18elementwise_kernelILi128ELi2EZNS0_22gpu_kernel_impl_nocastINS0_13BUnaryFunctorIfffZZZNS0_15binary_internal21div_trunc_kernel_cudaERNS_18TensorIteratorBaseEENKUlvE1_clEvENKUlvE0_clEvEUlffE_EEEEvS6_RKT_EUliE_EEviT1_,@function
        .size           _ZN2at6native18elementwise_kernelILi128ELi2EZNS0_22gpu_kernel_impl_nocastINS0_13BUnaryFunctorIfffZZZNS0_15binary_internal21div_trunc_kernel_cudaERNS_18TensorIteratorBaseEENKUlvE1_clEvENKUlvE0_clEvEUlffE_EEEEvS6_RKT_EUliE_EEviT1_,(.L_x_23164 - _ZN2at6native18elementwise_kernelILi128ELi2EZNS0_22gpu_kernel_impl_nocastINS0_13BUnaryFunctorIfffZZZNS0_15binary_internal21div_trunc_kernel_cudaERNS_18TensorIteratorBaseEENKUlvE1_clEvENKUlvE0_clEvEUlffE_EEEEvS6_RKT_EUliE_EEviT1_)
        .other          _ZN2at6native18elementwise_kernelILi128ELi2EZNS0_22gpu_kernel_impl_nocastINS0_13BUnaryFunctorIfffZZZNS0_15binary_internal21div_trunc_kernel_cudaERNS_18TensorIteratorBaseEENKUlvE1_clEvENKUlvE0_clEvEUlffE_EEEEvS6_RKT_EUliE_EEviT1_,@"STO_CUDA_ENTRY STV_DEFAULT"
_ZN2at6native18elementwise_kernelILi128ELi2EZNS0_22gpu_kernel_impl_nocastINS0_13BUnaryFunctorIfffZZZNS0_15binary_internal21div_trunc_kernel_cudaERNS_18TensorIteratorBaseEENKUlvE1_clEvENKUlvE0_clEvEUlffE_EEEEvS6_RKT_EUliE_EEviT1_:
.text._ZN2at6native18elementwise_kernelILi128ELi2EZNS0_22gpu_kernel_impl_nocastINS0_13BUnaryFunctorIfffZZZNS0_15binary_internal21div_trunc_kernel_cudaERNS_18TensorIteratorBaseEENKUlvE1_clEvENKUlvE0_clEvEUlffE_EEEEvS6_RKT_EUliE_EEviT1_:
        /* <DEDUP_REMOVED lines=13> */
[----:B------:R-:W0:Y:S01]  /*00d0*/  LDC.64 R4, c[0x0][0x588] ;  /* 0x00016200ff047b82 */ /* 0x000e220000000a00 */
[----:B------:R-:W1:Y:S01]  /*00e0*/  LDCU UR5, c[0x0][0x594] ;  /* 0x0000b280ff0577ac */ /* 0x000e620008000800 */
[----:B0-----:R-:W2:Y:S01]  /*00f0*/  LDG.E R4, desc[UR6][R4.64] ;  /* 0x0000000604047981 */ /* 0x001ea2000c1e1900 */
[----:B-1----:R-:W2:Y:S05]  /*0100*/  MUFU.RCP R9, UR5 ;  /* 0x0000000500097d08 */ /* 0x002eaa0008001000 */
[----:B------:R-:W0:Y:S01]  /*0110*/  LDC.64 R6, c[0x0][0x580] ;  /* 0x00016000ff067b82 */ /* 0x000e220000000a00 */
[----:B------:R-:W-:Y:S01]  /*0120*/  IADD3 R3, PT, PT, R3, 0x80, RZ ;  /* 0x0000008003037810 */ /* 0x000fe20007ffe0ff */
[----:B--2---:R-:W-:-:S04]  /*0130*/  FMUL.FTZ R0, R4, R9 ;  /* 0x0000000904007220 */ /* 0x004fc80000410000 */
[----:B------:R-:W0:Y:S02]  /*0140*/  FRND.TRUNC R9, R0 ;  /* 0x0000000000097307 */ /* 0x000e24000020d000 */
[----:B0-----:R0:W-:Y:S02]  /*0150*/  STG.E desc[UR6][R6.64], R9 ;  /* 0x0000000906007986 */ /* 0x0011e4000c101906 */
.L_x_5652:
[----:B------:R-:W-:Y:S05]  /*0160*/  BSYNC.RECONVERGENT B0 ;  /* 0x0000000000007941 */ /* 0x000fea0003800200 */
.L_x_5651:
[----:B------:R-:W-:-:S13]  /*0170*/  ISETP.GE.AND P0, PT, R3, UR4, PT ;  /* 0x0000000403007c0c */ /* 0x000fda000bf06270 */
[----:B------:R-:W-:Y:S05]  /*0180*/  @P0 EXIT ;  /* 0x000000000000094d */ /* 0x000fea0003800000 */
[----:B------:R-:W1:Y:S01]  /*0190*/  LDC.64 R2, c[0x0][0x588] ;  /* 0x00016200ff027b82 */ /* 0x000e620000000a00 */
[----:B------:R-:W0:Y:S01]  /*01a0*/  LDCU UR4, c[0x0][0x594] ;  /* 0x0000b280ff0477ac */ /* 0x000e220008000800 */
[----:B-1----:R-:W2:Y:S01]  /*01b0*/  LDG.E R2, desc[UR6][R2.64] ;  /* 0x0000000602027981 */ /* 0x002ea2000c1e1900 */
[----:B0-----:R-:W2:Y:S05]  /*01c0*/  MUFU.RCP R7, UR4 ;  /* 0x0000000400077d08 */ /* 0x001eaa0008001000 */
[----:B------:R-:W0:Y:S01]  /*01d0*/  LDC.64 R4, c[0x0][0x580] ;  /* 0x00016000ff047b82 */ /* 0x000e220000000a00 */
[----:B--2---:R-:W-:-:S04]  /*01e0*/  FMUL.FTZ R0, R2, R7 ;  /* 0x0000000702007220 */ /* 0x004fc80000410000 */
[----:B------:R-:W0:Y:S02]  /*01f0*/  FRND.TRUNC R7, R0 ;  /* 0x0000000000077307 */ /* 0x000e24000020d000 */
[----:B0-----:R-:W-:Y:S01]  /*0200*/  STG.E desc[UR6][R4.64], R7 ;  /* 0x0000000704007986 */ /* 0x001fe2000c101906 */
[----:B------:R-:W-:Y:S05]  /*0210*/  EXIT ;  /* 0x000000000000794d */ /* 0x000fea0003800000 */
.L_x_5650:
        /* <DEDUP_REMOVED lines=305> */
.L_x_5655:
[----:B------:R-:W0:Y:S01]  /*1530*/  LDCU.128 UR8, c[0x0][0x580] ;  /* 0x0000b000ff0877ac */ /* 0x000e220008000c00 */
[----:B------:R-:W1:Y:S01]  /*1540*/  LDCU UR5, c[0x0][0x594] ;  /* 0x0000b280ff0577ac */ /* 0x000e620008000800 */
[----:B0-----:R-:W-:-:S05]  /*1550*/  IADD3 R6, P0, PT, R4, UR10, RZ ;  /* 0x0000000a04067c10 */ /* 0x001fca000ff1e0ff */
[----:B------:R-:W-:-:S05]  /*1560*/  IMAD.X R7, RZ, RZ, UR11, P0 ;  /* 0x0000000bff077e24 */ /* 0x000fca00080e06ff */
[----:B------:R-:W2:Y:S01]  /*1570*/  LDG.E R6, desc[UR6][R6.64] ;  /* 0x0000000606067981 */ /* 0x000ea2000c1e1900 */
[----:B-1----:R-:W2:Y:S01]  /*1580*/  MUFU.RCP R9, UR5 ;  /* 0x0000000500097d08 */ /* 0x002ea20008001000 */
[----:B------:R-:W-:Y:S02]  /*1590*/  IADD3 R4, P0, PT, R5, UR8, RZ ;  /* 0x0000000805047c10 */ /* 0x000fe4000ff1e0ff */
[----:B------:R-:W-:Y:S02]  /*15a0*/  IADD3 R3, PT, PT, R3, 0x80, RZ ;  /* 0x0000008003037810 */ /* 0x000fe40007ffe0ff */
[----:B------:R-:W-:Y:S01]  /*15b0*/  IADD3.X R5, PT, PT, RZ, UR9, RZ, P0, !PT ;  /* 0x00000009ff057c10 */ /* 0x000fe200087fe4ff */
[----:B--2---:R-:W-:-:S04]  /*15c0*/  FMUL.FTZ R8, R6, R9 ;  /* 0x0000000906087220 */ /* 0x004fc80000410000 */
[----:B------:R-:W0:Y:S02]  /*15d0*/  FRND.TRUNC R9, R8 ;  /* 0x0000000800097307 */ /* 0x000e24000020d000 */
[----:B0-----:R0:W-:Y:S02]  /*15e0*/  STG.E desc[UR6][R4.64], R9 ;  /* 0x0000000904007986 */ /* 0x0011e4000c101906 */
.L_x_5654:
[----:B------:R-:W-:Y:S05]  /*15f0*/  BSYNC.RECONVERGENT B0 ;  /* 0x0000000000007941 */ /* 0x000fea0003800200 */
.L_x_5653:
[----:B------:R-:W-:-:S13]  /*1600*/  ISETP.GE.AND P0, PT, R3, UR4, PT ;  /* 0x0000000403007c0c */ /* 0x000fda000bf06270 */
[----:B------:R-:W-:Y:S05]  /*1610*/  @P0 EXIT ;  /* 0x000000000000094d */ /* 0x000fea0003800000 */
[----:B------:R-:W1:Y:S01]  /*1620*/  LDCU.64 UR4, c[0x0][0x390] ;  /* 0x00007200ff0477ac */ /* 0x000e620008000a00 */
[----:B0-----:R-:W-:Y:S02]  /*1630*/  MOV R4, RZ ;  /* 0x000000ff00047202 */ /* 0x001fe40000000f00 */
        /* <DEDUP_REMOVED lines=296> */
.L_x_5656:
[----:B------:R-:W0:Y:S01]  /*28c0*/  LDCU.128 UR8, c[0x0][0x580] ;  /* 0x0000b000ff0877ac */ /* 0x000e220008000c00 */
[----:B------:R-:W1:Y:S01]  /*28d0*/  LDCU UR4, c[0x0][0x594] ;  /* 0x0000b280ff0477ac */ /* 0x000e620008000800 */
[----:B0-----:R-:W-:-:S04]  /*28e0*/  IADD3 R4, P0, PT, R2, UR10, RZ ;  /* 0x0000000a02047c10 */ /* 0x001fc8000ff1e0ff */
[----:B------:R-:W-:-:S05]  /*28f0*/  IADD3.X R5, PT, PT, RZ, UR11, RZ, P0, !PT ;  /* 0x0000000bff057c10 */ /* 0x000fca00087fe4ff */
[----:B------:R-:W2:Y:S01]  /*2900*/  LDG.E R4, desc[UR6][R4.64] ;  /* 0x0000000604047981 */ /* 0x000ea2000c1e1900 */
[----:B-1----:R-:W2:Y:S01]  /*2910*/  MUFU.RCP R7, UR4 ;  /* 0x0000000400077d08 */ /* 0x002ea20008001000 */
[----:B------:R-:W-:-:S04]  /*2920*/  IADD3 R2, P0, PT, R3, UR8, RZ ;  /* 0x0000000803027c10 */ /* 0x000fc8000ff1e0ff */
[----:B------:R-:W-:Y:S01]  /*2930*/  IADD3.X R3, PT, PT, RZ, UR9, RZ, P0, !PT ;  /* 0x00000009ff037c10 */ /* 0x000fe200087fe4ff */
[----:B--2---:R-:W-:-:S04]  /*2940*/  FMUL.FTZ R0, R4, R7 ;  /* 0x0000000704007220 */ /* 0x004fc80000410000 */
[----:B------:R-:W0:Y:S02]  /*2950*/  FRND.TRUNC R7, R0 ;  /* 0x0000000000077307 */ /* 0x000e24000020d000 */
[----:B0-----:R-:W-:Y:S01]  /*2960*/  STG.E desc[UR6][R2.64], R7 ;  /* 0x0000000702007986 */ /* 0x001fe2000c101906 */
[----:B------:R-:W-:Y:S05]  /*2970*/  EXIT ;  /* 0x000000000000794d */ /* 0x000fea0003800000 */
.L_x_5657:
        /* <DEDUP_REMOVED lines=16> */
.L_x_23164:


//--------------------- .text._ZN2at6native27unrolled_elementwise_kernelINS0_13BUnaryFunctorIfffZZZNS0_15binary_internal21div_trunc_kernel_cudaERNS_18TensorIteratorBaseEENKUlvE1_clEvENKUlvE0_clEvEUlffE_EESt5arrayIPcLm2EELi4E23TrivialOffsetCalculatorILi1EjESE_NS0_6memory15LoadWithoutCastENSF_16StoreWithoutCastEEEviT_T0_T2_T3_T4_T5_ --------------------------
	.section	.text._ZN2at6native27unrolled_elementwise_kernelINS0_13BUnaryFunctorIfffZZZNS0_15binary_internal21div_trunc_kernel_cudaERNS_18TensorIteratorBaseEENKUlvE1_clEvENKUlvE0_clEvEUlffE_EESt5arrayIPcLm2EELi4E23TrivialOffsetCalculatorILi1EjESE_NS0_6memory15LoadWithoutCastENSF_16StoreWithoutCastEEEviT_T0_T2_T3_T4_T5_,"ax",@progbits
	.align	128
        .global         _ZN2at6native27unrolled_elementwise_kernelINS0_13BUnaryFunctorIfffZZZNS0_15binary_internal21div_trunc_kernel_cudaERNS_18TensorIteratorBaseEENKUlvE1_clEvENKUlvE0_clEvEUlffE_EESt5arrayIPcLm2EELi4E23TrivialOffsetCalculatorILi1EjESE_NS0_6memory15LoadWithoutCastENSF_16StoreWithoutCastEEEviT_T0_T2_T3_T4_T5_
        .type           _ZN2at6native27unrolled_elementwise_kernelINS0_13BUnaryFunctorIfffZZZNS0_15binary_internal21div_trunc_kernel_cudaERNS_18TensorIteratorBaseEENKUlvE1_clEvENKUlvE0_clEvEUlffE_EESt5arrayIPcLm2EELi4E23TrivialOffsetCalculatorILi1EjESE_NS0_6memory15LoadWithoutCastENSF_16StoreWithoutCastEEEviT_T0_T2_T3_T4_T5_,@function
        .size           _ZN2at6native27unrolled_elementwise_kernelINS0_13BUnaryFunctorIfffZZZNS0_15binary_internal21div_trunc_kernel_cudaERNS_18TensorIteratorBaseEENKUlvE1_clEvENKUlvE0_clEvEUlffE_EESt5arrayIPcLm2EELi4E23TrivialOffsetCalculatorILi1EjESE_NS0_6memory15LoadWithoutCastENSF_16StoreWithoutCastEEEviT_T0_T2_T3_T4_T5_,(.L_x_23165 - _ZN2at6native27unrolled_elementwise_kernelINS0_13BUnaryFunctorIfffZZZNS0_15binary_internal21div_trunc_kernel_cudaERNS_18TensorIteratorBaseEENKUlvE1_clEvENKUlvE0_clEvEUlffE_EESt5arrayIPcLm2EELi4E23TrivialOffsetCalculatorILi1EjESE_NS0_6memory15LoadWithoutCastENSF_16StoreWithoutCastEEEviT_T0_T2_T3_T4_T5_)
        .other          _ZN2at6native27unrolled_elementwise_kernelINS0_13BUnaryFunctorIfffZZZNS0_15binary_internal21div_trunc_kernel_cudaERNS_18TensorIteratorBaseEENKUlvE1_clEvENKUlvE0_clEvEUlffE_EESt5arrayIPcLm2EELi4E23TrivialOffsetCalculatorILi1EjESE_NS0_6memory15LoadWithoutCastENSF_16StoreWithoutCastEEEviT_T0_T2_T3_T4_T5_,@"STO_CUDA_ENTRY STV_DEFAULT"
_ZN2at6native27unrolled_elementwise_kernelINS0_13BUnaryFunctorIfffZZZNS0_15binary_internal21div_trunc_kernel_cudaERNS_18TensorIteratorBaseEENKUlvE1_clEvENKUlvE0_clEvEUlffE_EESt5arrayIPcLm2EELi4E23TrivialOffsetCalculatorILi1EjESE_NS0_6memory15LoadWithoutCastENSF_16StoreWithoutCastEEEviT_T0_T2_T3_T4_T5_:
.text._ZN2at6native27unrolled_elementwise_kernelINS0_13BUnaryFunctorIfffZZZNS0_15binary_internal21div_trunc_kernel_cudaERNS_18TensorIteratorBaseEENKUlvE1_clEvENKUlvE0_clEvEUlffE_EESt5arrayIPcLm2EELi4E23TrivialOffsetCalculatorILi1EjESE_NS0_6memory15LoadWithoutCastENSF_16StoreWithoutCastEEEviT_T0_T2_T3_T4_T5_:
[----:B------:R-:W-:Y:S01]  /*0000*/  LDC R1, c[0x0][0x37c] ;  /* 0x0000df00ff017b82 */ /* 0x000fe20000000800 */
[----:B------:R-:W0:Y:S07]  /*0010*/  S2R R0, SR_CTAID.X ;  /* 0x0000000000007919 */ /* 0x000e2e0000002500 */
[----:B------:R-:W0:Y:S01]  /*0020*/  LDC R3, c[0x0][0x380] ;  /* 0x0000e000ff037b82 */ /* 0x000e220000000800 */
[----:B------:R-:W1:Y:S01]  /*0030*/  LDCU.64 UR4, c[0x0][0x358] ;  /* 0x00006b00ff0477ac */ /* 0x000e620008000a00 */
[----:B------:R-:W2:Y:S01]  /*0040*/  S2R R21, SR_TID.X ;  /* 0x0000000000157919 */ /* 0x000ea20000002100 */
[----:B0-----:R-:W-:Y:S01]  /*0050*/  IMAD R2, R0, -0x200, R3 ;  /* 0xfffffe0000027824 */ /* 0x001fe200078e0203 */
[----:B--2---:R-:W-:-:S04]  /*0060*/  MOV R3, R21 ;  /* 0x0000001500037202 */ /* 0x004fc80000000f00 */
[----:B------:R-:W-:-:S13]  /*0070*/  ISETP.GE.AND P0, PT, R21, R2, PT ;  /* 0x000000021500720c */ /* 0x000fda0003f06270 */
[----:B------:R-:W-:Y:S01]  /*0080*/  @!P0 VIADD R21, R3, 0x80 ;  /* 0x0000008003158836 */ /* 0x000fe20000000000 */
[----:B------:R-:W0:Y:S01]  /*0090*/  @!P0 LDC.64 R12, c[0x0][0x398] ;  /* 0x0000e600ff0c8b82 */ /* 0x000e220000000a00 */
[----:B------:R-:W-:-:S03]  /*00a0*/  @!P0 LEA R7, R0, R3, 0x9 ;  /* 0x0000000300078211 */ /* 0x000fc600078e48ff */
[----:B------:R-:W-:-:S13]  /*00b0*/  ISETP.GE.AND P1, PT, R21, R2, PT ;  /* 0x000000021500720c */ /* 0x000fda0003f26270 */
[----:B------:R-:W-:Y:S01]  /*00c0*/  @!P1 LEA R15, R0, R21, 0x9 ;  /* 0x00000015000f9211 */ /* 0x000fe200078e48ff */
[----:B------:R-:W-:Y:S01]  /*00d0*/  @!P1 VIADD R21, R21, 0x80 ;  /* 0x0000008015159836 */ /* 0x000fe20000000000 */
[----:B------:R-:W2:Y:S04]  /*00e0*/  @!P1 LDC.64 R8, c[0x0][0x398] ;  /* 0x0000e600ff089b82 */ /* 0x000ea80000000a00 */
[----:B------:R-:W-:Y:S01]  /*00f0*/  ISETP.GE.AND P2, PT, R21, R2, PT ;  /* 0x000000021500720c */ /* 0x000fe20003f46270 */
[----:B0-----:R-:W-:-:S04]  /*0100*/  @!P0 IMAD.WIDE.U32 R12, R7, 0x4, R12 ;  /* 0x00000004070c8825 */ /* 0x001fc800078e000c */
[----:B------:R-:W-:-:S06]  /*0110*/  IMAD.MOV.U32 R7, RZ, RZ, RZ ;  /* 0x000000ffff077224 */ /* 0x000fcc00078e00ff */
[----:B-1----:R-:W3:Y:S02]  /*0120*/  @!P0 LDG.E R7, desc[UR4][R12.64] ;  /* 0x000000040c078981 */ /* 0x002ee4000c1e1900 */
[----:B------:R-:W0:Y:S01]  /*0130*/  @!P2 LDC.64 R10, c[0x0][0x398] ;  /* 0x0000e600ff0aab82 */ /* 0x000e220000000a00 */
[----:B------:R-:W-:Y:S01]  /*0140*/  @!P2 LEA R17, R0, R21, 0x9 ;  /* 0x000000150011a211 */ /* 0x000fe200078e48ff */
[----:B--2---:R-:W-:Y:S01]  /*0150*/  @!P1 IMAD.WIDE.U32 R14, R15, 0x4, R8 ;  /* 0x000000040f0e9825 */ /* 0x004fe200078e0008 */
[----:B------:R-:W-:-:S06]  /*0160*/  CS2R R8, SRZ ;  /* 0x0000000000087805 */ /* 0x000fcc000001ff00 */
[----:B------:R-:W2:Y:S01]  /*0170*/  @!P1 LDG.E R9, desc[UR4][R14.64] ;  /* 0x000000040e099981 */ /* 0x000ea2000c1e1900 */
[----:B0-----:R-:W-:-:S04]  /*0180*/  @!P2 IMAD.WIDE.U32 R16, R17, 0x4, R10 ;  /* 0x000000041110a825 */ /* 0x001fc800078e000a */
[----:B------:R-:W-:-:S06]  /*0190*/  IMAD.MOV.U32 R10, RZ, RZ, RZ ;  /* 0x000000ffff0a7224 */ /* 0x000fcc00078e00ff */
[----:B------:R0:W4:Y:S01]  /*01a0*/  @!P2 LDG.E R10, desc[UR4][R16.64] ;  /* 0x00000004100aa981 */ /* 0x000122000c1e1900 */
[----:B------:R-:W-:-:S04]  /*01b0*/  @!P2 IADD3 R21, PT, PT, R21, 0x80, RZ ;  /* 0x000000801515a810 */ /* 0x000fc80007ffe0ff */
[-C--:B------:R-:W-:Y:S02]  /*01c0*/  ISETP.GE.AND P0, PT, R21, R2.reuse, PT ;  /* 0x000000021500720c */ /* 0x080fe40003f06270 */
[----:B------:R-:W-:-:S11]  /*01d0*/  ISETP.GE.AND P2, PT, R3, R2, PT ;  /* 0x000000020300720c */ /* 0x000fd60003f46270 */
[----:B------:R-:W1:Y:S01]  /*01e0*/  @!P0 LDC.64 R18, c[0x0][0x398] ;  /* 0x0000e600ff128b82 */ /* 0x000e620000000a00 */
[----:B------:R-:W-:Y:S02]  /*01f0*/  @!P0 IMAD R11, R0, 0x200, R21 ;  /* 0x00000200000b8824 */ /* 0x000fe400078e0215 */
[----:B0-----:R-:W-:-:S05]  /*0200*/  VIADD R17, R3, 0x80 ;  /* 0x0000008003117836 */ /* 0x001fca0000000000 */
[----:B------:R-:W0:Y:S01]  /*0210*/  @!P2 LDC R16, c[0x0][0x388] ;  /* 0x0000e200ff10ab82 */ /* 0x000e220000000800 */
[----:B------:R-:W-:-:S13]  /*0220*/  ISETP.GE.AND P1, PT, R17, R2, PT ;  /* 0x000000021100720c */ /* 0x000fda0003f26270 */
[----:B------:R-:W0:Y:S01]  /*0230*/  @!P1 LDC R15, c[0x0][0x388] ;  /* 0x0000e200ff0f9b82 */ /* 0x000e220000000800 */
[----:B-1----:R-:W-:Y:S01]  /*0240*/  @!P0 IMAD.WIDE.U32 R12, R11, 0x4, R18 ;  /* 0x000000040b0c8825 */ /* 0x002fe200078e0012 */
[----:B------:R-:W-:-:S04]  /*0250*/  IADD3 R11, PT, PT, R3, 0x100, RZ ;  /* 0x00000100030b7810 */ /* 0x000fc80007ffe0ff */
[-C--:B------:R-:W-:Y:S01]  /*0260*/  ISETP.GE.AND P3, PT, R11, R2.reuse, PT ;  /* 0x000000020b00720c */ /* 0x080fe20003f66270 */
[----:B------:R1:W5:Y:S01]  /*0270*/  @!P0 LDG.E R8, desc[UR4][R12.64] ;  /* 0x000000040c088981 */ /* 0x000362000c1e1900 */
[----:B0-----:R-:W3:Y:S01]  /*0280*/  @!P2 MUFU.RCP R14, R16 ;  /* 0x00000010000ea308 */ /* 0x001ee20000001000 */
[----:B-1----:R-:W0:Y:S10]  /*0290*/  @!P2 LDC.64 R12, c[0x0][0x390] ;  /* 0x0000e400ff0cab82 */ /* 0x002e340000000a00 */
[----:B------:R-:W1:Y:S01]  /*02a0*/  @!P3 LDC R19, c[0x0][0x388] ;  /* 0x0000e200ff13bb82 */ /* 0x000e620000000800 */
[----:B------:R-:W-:Y:S01]  /*02b0*/  IADD3 R11, PT, PT, R3, 0x180, RZ ;  /* 0x00000180030b7810 */ /* 0x000fe20007ffe0ff */
[----:B------:R-:W-:Y:S03]  /*02c0*/  @!P1 MUFU.RCP R18, R15 ;  /* 0x0000000f00129308 */ /* 0x000fe60000001000 */
[----:B------:R-:W-:Y:S01]  /*02d0*/  ISETP.GE.AND P0, PT, R11, R2, PT ;  /* 0x000000020b00720c */ /* 0x000fe20003f06270 */
[----:B------:R-:W-:-:S04]  /*02e0*/  @!P2 IMAD R11, R0, 0x200, R3 ;  /* 0x00000200000ba824 */ /* 0x000fc800078e0203 */
[----:B-1----:R-:W-:Y:S01]  /*02f0*/  @!P3 MUFU.RCP R19, R19 ;  /* 0x000000130013b308 */ /* 0x002fe20000001000 */
[----:B0-----:R-:W-:Y:S01]  /*0300*/  @!P2 IMAD.WIDE.U32 R12, R11, 0x4, R12 ;  /* 0x000000040b0ca825 */ /* 0x001fe200078e000c */
[----:B------:R-:W-:Y:S01]  /*0310*/  @!P2 MOV R3, R17 ;  /* 0x000000110003a202 */ /* 0x000fe20000000f00 */
[----:B------:R-:W-:Y:S02]  /*0320*/  BSSY.RECONVERGENT B0, `(.L_x_5658) ;  /* 0x0000015000007945 */ /* 0x000fe40003800200 */
[----:B---3--:R-:W-:-:S03]  /*0330*/  @!P2 FMUL.FTZ R7, R14, R7 ;  /* 0x000000070e07a220 */ /* 0x008fc60000410000 */
[----:B------:R-:W0:Y:S01]  /*0340*/  @!P0 LDC R14, c[0x0][0x388] ;  /* 0x0000e200ff0e8b82 */ /* 0x000e220000000800 */
[----:B------:R-:W1:Y:S02]  /*0350*/  @!P2 FRND.TRUNC R6, R7 ;  /* 0x000000070006a307 */ /* 0x000e64000020d000 */
[----:B-1----:R1:W-:Y:S01]  /*0360*/  @!P2 STG.E desc[UR4][R12.64], R6 ;  /* 0x000000060c00a986 */ /* 0x0023e2000c101904 */
[----:B--2---:R-:W-:-:S05]  /*0370*/  @!P1 FMUL.FTZ R9, R18, R9 ;  /* 0x0000000912099220 */ /* 0x004fca0000410000 */
[----:B------:R1:W2:Y:S01]  /*0380*/  @!P1 FRND.TRUNC R5, R9 ;  /* 0x0000000900059307 */ /* 0x0002a2000020d000 */
[----:B----4-:R-:W-:-:S07]  /*0390*/  @!P3 FMUL.FTZ R10, R19, R10 ;  /* 0x0000000a130ab220 */ /* 0x010fce0000410000 */
[----:B------:R1:W3:Y:S01]  /*03a0*/  @!P3 FRND.TRUNC R4, R10 ;  /* 0x0000000a0004b307 */ /* 0x0002e2000020d000 */
[----:B------:R-:W-:-:S13]  /*03b0*/  ISETP.GE.AND P3, PT, R3, R2, PT ;  /* 0x000000020300720c */ /* 0x000fda0003f66270 */
[----:B012---:R-:W-:Y:S05]  /*03c0*/  @P3 BRA `(.L_x_5659) ;  /* 0x0000000000283947 */ /* 0x007fea0003800000 */
        /* <DEDUP_REMOVED lines=8> */
[----:B------:R0:W-:Y:S04]  /*0450*/  STG.E desc[UR4][R10.64], R5 ;  /* 0x000000050a007986 */ /* 0x0001e8000c101904 */
[----:B---3--:R0:W-:Y:S02]  /*0460*/  @!P1 STG.E desc[UR4][R6.64], R4 ;  /* 0x0000000406009986 */ /* 0x0081e4000c101904 */
.L_x_5659:
[----:B------:R-:W-:Y:S05]  /*0470*/  BSYNC.RECONVERGENT B0 ;  /* 0x0000000000007941 */ /* 0x000fea0003800200 */
.L_x_5658:
[----:B------:R-:W-:Y:S01]  /*0480*/  ISETP.GE.AND P1, PT, R3, R2, PT ;  /* 0x000000020300720c */ /* 0x000fe20003f26270 */
[----:B0-----:R0:W1:-:S12]  /*0490*/  @!P0 MUFU.RCP R7, R14 ;  /* 0x0000000e00078308 */ /* 0x0010580000001000 */
[----:B0-----:R-:W-:Y:S05]  /*04a0*/  @P1 EXIT ;  /* 0x000000000000194d */ /* 0x001fea0003800000 */
[----:B---3--:R-:W0:Y:S01]  /*04b0*/  LDC.64 R4, c[0x0][0x390] ;  /* 0x0000e400ff047b82 */ /* 0x008e220000000a00 */
[----:B-1---5:R-:W-:Y:S01]  /*04c0*/  @!P0 FMUL.FTZ R8, R7, R8 ;  /* 0x0000000807088220 */ /* 0x022fe20000410000 */
[----:B------:R-:W-:-:S03]  /*04d0*/  LEA R3, R0, R3, 0x9 ;  /* 0x0000000300037211 */ /* 0x000fc600078e48ff */
[----:B------:R-:W1:Y:S02]  /*04e0*/  @!P0 FRND.TRUNC R7, R8 ;  /* 0x0000000800078307 */ /* 0x000e64000020d000 */
[----:B0-----:R-:W-:-:S05]  /*04f0*/  IMAD.WIDE.U32 R2, R3, 0x4, R4 ;  /* 0x0000000403027825 */ /* 0x001fca00078e0004 */
[----:B-1----:R-:W-:Y:S01]  /*0500*/  STG.E desc[UR4][R2.64], R7 ;  /* 0x0000000702007986 */ /* 0x002fe2000c101904 */
[----:B------:R-:W-:Y:S05]  /*0510*/  EXIT ;  /* 0x000000000000794d */ /* 0x000fea0003800000 */
.L_x_5660:
        /* <DEDUP_REMOVED lines=14> */
.L_x_23165:


//--------------------- .text._ZN2at6native29vectorized_elementwise_kernelILi2ENS0_13BUnaryFunctorIfffZZZNS0_15binary_internal21div_trunc_kernel_cudaERNS_18TensorIteratorBaseEENKUlvE1_clEvENKUlvE0_clEvEUlffE_EESt5arrayIPcLm2EEEEviT0_T1_ --------------------------
	.section	.text._ZN2at6native29vectorized_elementwise_kernelILi2ENS0_13BUnaryFunctorIfffZZZNS0_15binary_internal21div_trunc_kernel_cudaERNS_18TensorIteratorBaseEENKUlvE1_clEvENKUlvE0_clEvEUlffE_EESt5arrayIPcLm2EEEEviT0_T1_,"ax",@progbits
	.align	128
        .global         _ZN2at6native29vectorized_elementwise_kernelILi2ENS0_13BUnaryFunctorIfffZZZNS0_15binary_internal21div_trunc_kernel_cudaERNS_18TensorIteratorBaseEENKUlvE1_clEvENKUlvE0_clEvEUlffE_EESt5arrayIPcLm2EEEEviT0_T1_
        .type           _ZN2at6native29vectorized_elementwise_kernelILi2ENS0_13BUnaryFunctorIfffZZZNS0_15binary_internal21div_trunc_kernel_cudaERNS_18TensorIteratorBaseEENKUlvE1_clEvENKUlvE0_clEvEUlffE_EESt5arrayIPcLm2EEEEviT0_T1_,@function
        .size           _ZN2at6native29vectorized_elementwise_kernelILi2ENS0_13BUnaryFunctorIfffZZZNS0_15binary_internal21div_trunc_kernel_cudaERNS_18TensorIteratorBaseEENKUlvE1_clEvENKUlvE0_clEvEUlffE_EESt5arrayIPcLm2EEEEviT0_T1_,(.L_x_23166 - _ZN2at6native29vectorized_elementwise_kernelILi2ENS0_13BUnaryFunctorIfffZZZNS0_15binary_internal21div_trunc_kernel_cudaERNS_18TensorIteratorBaseEENKUlvE1_clEvENKUlvE0_clEvEUlffE_EESt5arrayIPcLm2EEEEviT0_T1_)
        .other          _ZN2at6native29vectorized_elementwise_kernelILi2ENS0_13BUnaryFunctorIfffZZZNS0_15binary_internal21div_trunc_kernel_cudaERNS_18TensorIteratorBaseEENKUlvE1_clEvENKUlvE0_clEvEUlffE_EESt5arrayIPcLm2EEEEviT0_T1_,@"STO_CUDA_ENTRY STV_DEFAULT"
_ZN2at6native29vectorized_elementwise_kernelILi2ENS0_13BUnaryFunctorIfffZZZNS0_15binary_internal21div_trunc_kernel_cudaERNS_18TensorIteratorBaseEENKUlvE1_clEvENKUlvE0_clEvEUlffE_EESt5arrayIPcLm2EEEEviT0_T1_:
.text._ZN2at6native29vectorized_elementwise_kernelILi2ENS0_13BUnaryFunctorIfffZZZNS0_15binary_internal21div_trunc_kernel_cudaERNS_18TensorIteratorBaseEENKUlvE1_clEvENKUlvE0_clEvEUlffE_EESt5arrayIPcLm2EEEEviT0_T1_:
        /* <DEDUP_REMOVED lines=8> */
[----:B------:R-:W0:Y:S02]  /*0080*/  S2R R25, SR_TID.X ;  /* 0x0000000000197919 */ /* 0x000e240000002100 */
[----:B0-----:R-:W-:Y:S01]  /*0090*/  ISETP.GE.U32.AND P1, PT, R25, R2, PT ;  /* 0x000000021900720c */ /* 0x001fe20003f26070 */
[----:B------:R-:W-:-:S12]  /*00a0*/  IMAD.MOV.U32 R3, RZ, RZ, R25 ;  /* 0x000000ffff037224 */ /* 0x000fd800078e0019 */
[----:B------:R-:W-:Y:S01]  /*00b0*/  @!P1 IADD3 R25, PT, PT, R3, 0x80, RZ ;  /* 0x0000008003199810 */ /* 0x000fe20007ffe0ff */
[----:B------:R-:W-:Y:S01]  /*00c0*/  HFMA2 R22, -RZ, RZ, 0, 0 ;  /* 0x00000000ff167431 */ /* 0x000fe200000001ff */
[----:B------:R-:W0:Y:S02]  /*00d0*/  @!P1 LDC.64 R28, c[0x0][0x398] ;  /* 0x0000e600ff1c9b82 */ /* 0x000e240000000a00 */
[----:B------:R-:W-:-:S13]  /*00e0*/  ISETP.GE.U32.AND P0, PT, R25, R2, PT ;  /* 0x000000021900720c */ /* 0x000fda0003f06070 */
[----:B------:R-:W-:Y:S01]  /*00f0*/  @!P0 IMAD.IADD R23, R0, 0x1, R25 ;  /* 0x0000000100178824 */ /* 0x000fe200078e0219 */
[----:B------:R-:W-:-:S04]  /*0100*/  @!P0 IADD3 R25, PT, PT, R25, 0x80, RZ ;  /* 0x0000008019198810 */ /* 0x000fc80007ffe0ff */
[----:B------:R-:W-:-:S13]  /*0110*/  ISETP.GE.U32.AND P2, PT, R25, R2, PT ;  /* 0x000000021900720c */ /* 0x000fda0003f46070 */
[----:B------:R-:W-:Y:S01]  /*0120*/  @!P2 IMAD.IADD R11, R0, 0x1, R25 ;  /* 0x00000001000ba824 */ /* 0x000fe200078e0219 */
[----:B------:R-:W-:Y:S01]  /*0130*/  @!P2 IADD3 R25, PT, PT, R25, 0x80, RZ ;  /* 0x000000801919a810 */ /* 0x000fe20007ffe0ff */
[----:B------:R-:W1:Y:S03]  /*0140*/  @!P2 LDC.64 R26, c[0x0][0x398] ;  /* 0x0000e600ff1aab82 */ /* 0x000e660000000a00 */
[----:B------:R-:W-:-:S13]  /*0150*/  ISETP.GE.U32.AND P4, PT, R25, R2, PT ;  /* 0x000000021900720c */ /* 0x000fda0003f86070 */
[----:B------:R-:W-:Y:S01]  /*0160*/  @!P4 IMAD.IADD R17, R0, 0x1, R25 ;  /* 0x000000010011c824 */ /* 0x000fe200078e0219 */
[----:B------:R-:W-:Y:S01]  /*0170*/  @!P4 IADD3 R25, PT, PT, R25, 0x80, RZ ;  /* 0x000000801919c810 */ /* 0x000fe20007ffe0ff */
[----:B------:R-:W2:Y:S03]  /*0180*/  @!P4 LDC.64 R14, c[0x0][0x398] ;  /* 0x0000e600ff0ecb82 */ /* 0x000ea60000000a00 */
[----:B------:R-:W-:Y:S01]  /*0190*/  ISETP.GE.U32.AND P3, PT, R25, R2, PT ;  /* 0x000000021900720c */ /* 0x000fe20003f66070 */
[----:B-1----:R-:W-:-:S04]  /*01a0*/  @!P2 IMAD.WIDE.U32 R26, R11, 0x4, R26 ;  /* 0x000000040b1aa825 */ /* 0x002fc800078e001a */
[----:B------:R-:W-:-:S08]  /*01b0*/  IMAD.MOV.U32 R11, RZ, RZ, RZ ;  /* 0x000000ffff0b7224 */ /* 0x000fd000078e00ff */
[----:B------:R-:W-:Y:S01]  /*01c0*/  @!P3 IADD3 R21, PT, PT, R0, R25, RZ ;  /* 0x000000190015b210 */ /* 0x000fe20007ffe0ff */
[----:B------:R-:W-:Y:S01]  /*01d0*/  @!P3 VIADD R25, R25, 0x80 ;  /* 0x000000801919b836 */ /* 0x000fe20000000000 */
[----:B------:R1:W3:Y:S01]  /*01e0*/  @!P2 LDG.E R11, desc[UR4][R26.64] ;  /* 0x000000041a0ba981 */ /* 0x0002e2000c1e1900 */
[----:B------:R-:W4:Y:S03]  /*01f0*/  @!P3 LDC.64 R12, c[0x0][0x398] ;  /* 0x0000e600ff0cbb82 */ /* 0x000f260000000a00 */
[----:B------:R-:W-:Y:S01]  /*0200*/  ISETP.GE.U32.AND P2, PT, R25, R2, PT ;  /* 0x000000021900720c */ /* 0x000fe20003f46070 */
[----:B--2---:R-:W-:-:S05]  /*0210*/  @!P4 IMAD.WIDE.U32 R14, R17, 0x4, R14 ;  /* 0x00000004110ec825 */ /* 0x004fca00078e000e */
[----:B------:R2:W5:Y:S07]  /*0220*/  @!P4 LDG.E R22, desc[UR4][R14.64] ;  /* 0x000000040e16c981 */ /* 0x00056e000c1e1900 */
[----:B------:R-:W-:Y:S01]  /*0230*/  @!P2 IMAD.IADD R19, R0, 0x1, R25 ;  /* 0x000000010013a824 */ /* 0x000fe200078e0219 */
[----:B------:R-:W-:Y:S01]  /*0240*/  @!P2 IADD3 R25, PT, PT, R25, 0x80, RZ ;  /* 0x000000801919a810 */ /* 0x000fe20007ffe0ff */
[----:B------:R-:W0:Y:S03]  /*0250*/  @!P2 LDC.64 R16, c[0x0][0x398] ;  /* 0x0000e600ff10ab82 */ /* 0x000e260000000a00 */
[----:B------:R-:W-:Y:S01]  /*0260*/  ISETP.GE.U32.AND P4, PT, R25, R2, PT ;  /* 0x000000021900720c */ /* 0x000fe20003f86070 */
[----:B------:R-:W-:-:S02]  /*0270*/  IMAD.MOV.U32 R24, RZ, RZ, RZ ;  /* 0x000000ffff187224 */ /* 0x000fc400078e00ff */
[----:B----4-:R-:W-:-:S04]  /*0280*/  @!P3 IMAD.WIDE.U32 R12, R21, 0x4, R12 ;  /* 0x00000004150cb825 */ /* 0x010fc800078e000c */
[C---:B-1----:R-:W-:Y:S01]  /*0290*/  @!P1 IMAD.IADD R27, R0.reuse, 0x1, R3 ;  /* 0x00000001001b9824 */ /* 0x042fe200078e0203 */
[----:B------:R1:W4:Y:S05]  /*02a0*/  @!P3 LDG.E R24, desc[UR4][R12.64] ;  /* 0x000000040c18b981 */ /* 0x00032a000c1e1900 */
[----:B------:R-:W-:Y:S01]  /*02b0*/  @!P4 IADD3 R21, PT, PT, R0, R25, RZ ;  /* 0x000000190015c210 */ /* 0x000fe20007ffe0ff */
[----:B--2---:R-:W2:Y:S01]  /*02c0*/  @!P4 LDC.64 R14, c[0x0][0x398] ;  /* 0x0000e600ff0ecb82 */ /* 0x004ea20000000a00 */
[----:B------:R-:W-:Y:S01]  /*02d0*/  @!P4 IADD3 R25, PT, PT, R25, 0x80, RZ ;  /* 0x000000801919c810 */ /* 0x000fe20007ffe0ff */
[----:B0-----:R-:W-:-:S03]  /*02e0*/  @!P1 IMAD.WIDE.U32 R28, R27, 0x4, R28 ;  /* 0x000000041b1c9825 */ /* 0x001fc600078e001c */
[----:B------:R-:W-:Y:S02]  /*02f0*/  ISETP.GE.U32.AND P3, PT, R25, R2, PT ;  /* 0x000000021900720c */ /* 0x000fe40003f66070 */
[----:B------:R-:W-:Y:S01]  /*0300*/  CS2R R26, SRZ ;  /* 0x00000000001a7805 */ /* 0x000fe2000001ff00 */
[----:B------:R-:W-:Y:S02]  /*0310*/  @!P2 IMAD.WIDE.U32 R16, R19, 0x4, R16 ;  /* 0x000000041310a825 */ /* 0x000fe400078e0010 */
[----:B------:R-:W0:Y:S03]  /*0320*/  @!P0 LDC.64 R18, c[0x0][0x398] ;  /* 0x0000e600ff128b82 */ /* 0x000e260000000a00 */
[----:B------:R-:W4:Y:S04]  /*0330*/  @!P1 LDG.E R26, desc[UR4][R28.64] ;  /* 0x000000041c1a9981 */ /* 0x000f28000c1e1900 */
[----:B------:R0:W4:Y:S01]  /*0340*/  @!P2 LDG.E R27, desc[UR4][R16.64] ;  /* 0x00000004101ba981 */ /* 0x000122000c1e1900 */
[----:B-1----:R-:W1:Y:S01]  /*0350*/  @!P3 LDC.64 R12, c[0x0][0x398] ;  /* 0x0000e600ff0cbb82 */ /* 0x002e620000000a00 */
[----:B------:R-:W-:Y:S01]  /*0360*/  @!P3 IADD3 R25, PT, PT, R0, R25, RZ ;  /* 0x000000190019b210 */ /* 0x000fe20007ffe0ff */
[----:B--2---:R-:W-:Y:S01]  /*0370*/  @!P4 IMAD.WIDE.U32 R14, R21, 0x4, R14 ;  /* 0x00000004150ec825 */ /* 0x004fe200078e000e */
[----:B------:R-:W-:-:S06]  /*0380*/  MOV R21, RZ ;  /* 0x000000ff00157202 */ /* 0x000fcc0000000f00 */
[----:B------:R2:W4:Y:S01]  /*0390*/  @!P4 LDG.E R21, desc[UR4][R14.64] ;  /* 0x000000040e15c981 */ /* 0x000522000c1e1900 */
[----:B0-----:R-:W-:-:S04]  /*03a0*/  @!P0 IMAD.WIDE.U32 R18, R23, 0x4, R18 ;  /* 0x0000000417128825 */ /* 0x001fc800078e0012 */
[----:B------:R-:W-:Y:S02]  /*03b0*/  HFMA2 R23, -RZ, RZ, 0, 0 ;  /* 0x00000000ff177431 */ /* 0x000fe400000001ff */
[----:B-1----:R-:W-:-:S04]  /*03c0*/  @!P3 IMAD.WIDE.U32 R12, R25, 0x4, R12 ;  /* 0x00000004190cb825 */ /* 0x002fc800078e000c */
[----:B------:R-:W4:Y:S01]  /*03d0*/  @!P0 LDG.E R23, desc[UR4][R18.64] ;  /* 0x0000000412178981 */ /* 0x000f22000c1e1900 */
[----:B------:R-:W-:-:S06]  /*03e0*/  IMAD.MOV.U32 R25, RZ, RZ, RZ ;  /* 0x000000ffff197224 */ /* 0x000fcc00078e00ff */
[----:B------:R0:W4:Y:S01]  /*03f0*/  @!P3 LDG.E R25, desc[UR4][R12.64] ;  /* 0x000000040c19b981 */ /* 0x000122000c1e1900 */
[----:B------:R-:W-:-:S04]  /*0400*/  IADD3 R17, PT, PT, R3, 0x100, RZ ;  /* 0x0000010003117810 */ /* 0x000fc80007ffe0ff */
[----:B------:R-:W-:Y:S01]  /*0410*/  ISETP.GE.U32.AND P2, PT, R17, R2, PT ;  /* 0x000000021100720c */ /* 0x000fe20003f46070 */
[----:B------:R-:W-:-:S05]  /*0420*/  VIADD R17, R3, 0x180 ;  /* 0x0000018003117836 */ /* 0x000fca0000000000 */
[----:B------:R-:W-:Y:S02]  /*0430*/  ISETP.GE.U32.AND P4, PT, R17, R2, PT ;  /* 0x000000021100720c */ /* 0x000fe40003f86070 */
[----:B--2---:R-:W-:-:S05]  /*0440*/  IADD3 R15, PT, PT, R3, 0x200, RZ ;  /* 0x00000200030f7810 */ /* 0x004fca0007ffe0ff */
[----:B------:R-:W1:Y:S01]  /*0450*/  @!P2 LDC R16, c[0x0][0x388] ;  /* 0x0000e200ff10ab82 */ /* 0x000e620000000800 */
[----:B------:R-:W-:-:S07]  /*0460*/  ISETP.GE.U32.AND P0, PT, R15, R2, PT ;  /* 0x000000020f00720c */ /* 0x000fce0003f06070 */
[----:B------:R-:W2:Y:S01]  /*0470*/  @!P4 LDC R17, c[0x0][0x388] ;  /* 0x0000e200ff11cb82 */ /* 0x000ea20000000800 */
[----:B------:R-:W-:-:S07]  /*0480*/  ISETP.GE.U32.AND P1, PT, R3, R2, PT ;  /* 0x000000020300720c */ /* 0x000fce0003f26070 */
[----:B0-----:R-:W0:Y:S01]  /*0490*/  @!P0 LDC R12, c[0x0][0x388] ;  /* 0x0000e200ff0c8b82 */ /* 0x001e220000000800 */
[----:B-1----:R-:W3:Y:S07]  /*04a0*/  @!P2 MUFU.RCP R16, R16 ;  /* 0x000000100010a308 */ /* 0x002eee0000001000 */
[----:B------:R-:W1:Y:S01]  /*04b0*/  @!P1 LDC R14, c[0x0][0x388] ;  /* 0x0000e200ff0e9b82 */ /* 0x000e620000000800 */
[----:B--2---:R-:W5:Y:S01]  /*04c0*/  @!P4 MUFU.RCP R17, R17 ;  /* 0x000000110011c308 */ /* 0x004f620000001000 */
[----:B------:R-:W-:-:S04]  /*04d0*/  IADD3 R13, PT, PT, R3, 0x280, RZ ;  /* 0x00000280030d7810 */ /* 0x000fc80007ffe0ff */
[----:B------:R-:W-:Y:S01]  /*04e0*/  ISETP.GE.U32.AND P3, PT, R13, R2, PT ;  /* 0x000000020d00720c */ /* 0x000fe20003f66070 */
[----:B------:R-:W-:Y:S02]  /*04f0*/  VIADD R13, R3, 0x300 ;  /* 0x00000300030d7836 */ /* 0x000fe40000000000 */
[----:B0-----:R-:W4:Y:S01]  /*0500*/  @!P0 MUFU.RCP R15, R12 ;  /* 0x0000000c000f8308 */ /* 0x001f220000001000 */
[----:B------:R-:W-:Y:S01]  /*0510*/  @!P1 IMAD.IADD R29, R0, 0x1, R3 ;  /* 0x00000001001d9824 */ /* 0x000fe200078e0203 */
[----:B------:R-:W-:Y:S04]  /*0520*/  BSSY.RECONVERGENT B0, `(.L_x_5662) ;  /* 0x000004f000007945 */ /* 0x000fe80003800200 */
[----:B------:R-:W-:Y:S01]  /*0530*/  BSSY.RELIABLE B1, `(.L_x_5663) ;  /* 0x0000047000017945 */ /* 0x000fe20003800100 */
[----:B---3--:R-:W-:-:S03]  /*0540*/  @!P2 FMUL.FTZ R11, R16, R11 ;  /* 0x0000000b100ba220 */ /* 0x008fc60000410000 */
[----:B------:R-:W0:Y:S01]  /*0550*/  @!P3 LDC R16, c[0x0][0x388] ;  /* 0x0000e200ff10bb82 */ /* 0x000e220000000800 */
[----:B------:R2:W-:Y:S01]  /*0560*/  @!P2 FRND.TRUNC R4, R11 ;  /* 0x0000000b0004a307 */ /* 0x0005e2000020d000 */
[----:B------:R-:W-:Y:S02]  /*0570*/  ISETP.GE.U32.AND P2, PT, R13, R2, PT ;  /* 0x000000020d00720c */ /* 0x000fe40003f46070 */
[----:B------:R-:W-:Y:S01]  /*0580*/  IADD3 R13, PT, PT, R3, 0x380, RZ ;  /* 0x00000380030d7810 */ /* 0x000fe20007ffe0ff */
[----:B-----5:R-:W-:Y:S01]  /*0590*/  @!P4 FMUL.FTZ R22, R17, R22 ;  /* 0x000000161116c220 */ /* 0x020fe20000410000 */
[----:B--2---:R-:W-:-:S03]  /*05a0*/  IADD3 R11, PT, PT, R3, 0x80, RZ ;  /* 0x00000080030b7810 */ /* 0x004fc60007ffe0ff */
[----:B------:R-:W-:Y:S01]  /*05b0*/  @!P4 FRND.TRUNC R5, R22 ;  /* 0x000000160005c307 */ /* 0x000fe2000020d000 */
[-C--:B------:R-:W-:Y:S02]  /*05c0*/  ISETP.GE.U32.AND P5, PT, R13, R2.reuse, PT ;  /* 0x000000020d00720c */ /* 0x080fe40003fa6070 */
[----:B------:R-:W-:-:S03]  /*05d0*/  ISETP.GE.U32.AND P4, PT, R11, R2, PT ;  /* 0x000000020b00720c */ /* 0x000fc60003f86070 */
[----:B------:R-:W2:Y:S02]  /*05e0*/  @!P2 LDC R17, c[0x0][0x388] ;  /* 0x0000e200ff11ab82 */ /* 0x000ea40000000800 */
[----:B-1----:R-:W1:Y:S06]  /*05f0*/  @!P1 MUFU.RCP R13, R14 ;  /* 0x0000000e000d9308 */ /* 0x002e6c0000001000 */
[----:B------:R-:W3:Y:S01]  /*0600*/  @!P5 LDC R19, c[0x0][0x388] ;  /* 0x0000e200ff13db82 */ /* 0x000ee20000000800 */
[----:B----4-:R-:W-:-:S07]  /*0610*/  @!P0 FMUL.FTZ R24, R15, R24 ;  /* 0x000000180f188220 */ /* 0x010fce0000410000 */
[----:B------:R-:W4:Y:S01]  /*0620*/  @!P4 LDC R15, c[0x0][0x388] ;  /* 0x0000e200ff0fcb82 */ /* 0x000f220000000800 */
[----:B-1----:R-:W-:-:S07]  /*0630*/  @!P1 FMUL.FTZ R26, R13, R26 ;  /* 0x0000001a0d1a9220 */ /* 0x002fce0000410000 */
[----:B------:R-:W1:Y:S01]  /*0640*/  @!P1 LDC.64 R12, c[0x0][0x390] ;  /* 0x0000e400ff0c9b82 */ /* 0x000e620000000a00 */
[----:B------:R-:W5:Y:S08]  /*0650*/  @!P1 FRND.TRUNC R20, R26 ;  /* 0x0000001a00149307 */ /* 0x000f70000020d000 */
[----:B0-----:R-:W0:Y:S08]  /*0660*/  @!P3 MUFU.RCP R16, R16 ;  /* 0x000000100010b308 */ /* 0x001e300000001000 */
[----:B--2---:R-:W2:Y:S08]  /*0670*/  @!P2 MUFU.RCP R18, R17 ;  /* 0x000000110012a308 */ /* 0x004eb00000001000 */
[----:B---3--:R-:W3:Y:S08]  /*0680*/  @!P5 MUFU.RCP R22, R19 ;  /* 0x000000130016d308 */ /* 0x008ef00000001000 */
[----:B----4-:R-:W4:Y:S01]  /*0690*/  @!P4 MUFU.RCP R14, R15 ;  /* 0x0000000f000ec308 */ /* 0x010f220000001000 */
[----:B-1----:R-:W-:Y:S01]  /*06a0*/  @!P1 IMAD.WIDE.U32 R12, R29, 0x4, R12 ;  /* 0x000000041d0c9825 */ /* 0x002fe200078e000c */
[----:B------:R-:W-:-:S04]  /*06b0*/  @!P1 MOV R3, R11 ;  /* 0x0000000b00039202 */ /* 0x000fc80000000f00 */
[----:B-----5:R1:W-:Y:S01]  /*06c0*/  @!P1 STG.E desc[UR4][R12.64], R20 ;  /* 0x000000140c009986 */ /* 0x0203e2000c101904 */
[----:B0-----:R-:W-:Y:S01]  /*06d0*/  @!P3 FMUL.FTZ R27, R16, R27 ;  /* 0x0000001b101bb220 */ /* 0x001fe20000410000 */
[----:B------:R1:W0:Y:S01]  /*06e0*/  @!P0 FRND.TRUNC R6, R24 ;  /* 0x0000001800068307 */ /* 0x000222000020d000 */
[----:B--2---:R-:W-:Y:S01]  /*06f0*/  @!P2 FMUL.FTZ R21, R18, R21 ;  /* 0x000000151215a220 */ /* 0x004fe20000410000 */
[----:B---3--:R-:W-:Y:S01]  /*0700*/  @!P5 FMUL.FTZ R25, R22, R25 ;  /* 0x000000191619d220 */ /* 0x008fe20000410000 */
[----:B------:R-:W-:Y:S01]  /*0710*/  ISETP.GE.U32.AND P0, PT, R3, R2, PT ;  /* 0x000000020300720c */ /* 0x000fe20003f06070 */
[----:B----4-:R-:W-:-:S04]  /*0720*/  @!P4 FMUL.FTZ R23, R14, R23 ;  /* 0x000000170e17c220 */ /* 0x010fc80000410000 */
[----:B------:R1:W2:Y:S08]  /*0730*/  @!P3 FRND.TRUNC R7, R27 ;  /* 0x0000001b0007b307 */ /* 0x0002b0000020d000 */
[----:B------:R1:W3:Y:S08]  /*0740*/  @!P2 FRND.TRUNC R8, R21 ;  /* 0x000000150008a307 */ /* 0x0002f0000020d000 */
[----:B------:R1:W4:Y:S08]  /*0750*/  @!P5 FRND.TRUNC R9, R25 ;  /* 0x000000190009d307 */ /* 0x000330000020d000 */
[----:B------:R1:W0:Y:S01]  /*0760*/  @!P4 FRND.TRUNC R10, R23 ;  /* 0x00000017000ac307 */ /* 0x000222000020d000 */
[----:B--23--:R-:W-:Y:S05]  /*0770*/  @P0 BRA `(.L_x_5664) ;  /* 0x0000000000300947 */ /* 0x00cfea0003800000 */
[----:B-1----:R-:W1:Y:S01]  /*0780*/  LDC.64 R12, c[0x0][0x390] ;  /* 0x0000e400ff0c7b82 */ /* 0x002e620000000a00 */
[----:B------:R-:W-:Y:S01]  /*0790*/  IADD3 R11, PT, PT, R0, R3, RZ ;  /* 0x00000003000b7210 */ /* 0x000fe20007ffe0ff */
[----:B------:R-:W-:-:S05]  /*07a0*/  VIADD R3, R3, 0x80 ;  /* 0x0000008003037836 */ /* 0x000fca0000000000 */
[----:B------:R-:W-:Y:S01]  /*07b0*/  ISETP.GE.U32.AND P0, PT, R3, R2, PT ;  /* 0x000000020300720c */ /* 0x000fe20003f06070 */
[----:B-1----:R-:W-:-:S05]  /*07c0*/  IMAD.WIDE.U32 R12, R11, 0x4, R12 ;  /* 0x000000040b0c7825 */ /* 0x002fca00078e000c */
[----:B0-----:R0:W-:Y:S07]  /*07d0*/  STG.E desc[UR4][R12.64], R10 ;  /* 0x0000000a0c007986 */ /* 0x0011ee000c101904 */
[----:B------:R-:W-:Y:S05]  /*07e0*/  @P0 BRA `(.L_x_5665) ;  /* 0x0000000000300947 */ /* 0x000fea0003800000 */
[----:B0-----:R-:W0:Y:S01]  /*07f0*/  LDC.64 R10, c[0x0][0x390] ;  /* 0x0000e400ff0a7b82 */ /* 0x001e220000000a00 */
[----:B------:R-:W-:Y:S02]  /*0800*/  IADD3 R13, PT, PT, R0, R3, RZ ;  /* 0x00000003000d7210 */ /* 0x000fe40007ffe0ff */
[----:B------:R-:W-:-:S03]  /*0810*/  IADD3 R3, PT, PT, R3, 0x80, RZ ;  /* 0x0000008003037810 */ /* 0x000fc60007ffe0ff */
[----:B0-----:R-:W-:-:S05]  /*0820*/  IMAD.WIDE.U32 R10, R13, 0x4, R10 ;  /* 0x000000040d0a7825 */ /* 0x001fca00078e000a */
[----:B------:R2:W-:Y:S02]  /*0830*/  STG.E desc[UR4][R10.64], R4 ;  /* 0x000000040a007986 */ /* 0x0005e4000c101904 */
.L_x_5664:
[----:B------:R-:W-:-:S13]  /*0840*/  ISETP.GE.U32.AND P0, PT, R3, R2, PT ;  /* 0x000000020300720c */ /* 0x000fda0003f06070 */
[----:B------:R-:W-:Y:S05]  /*0850*/  @P0 BRA `(.L_x_5666) ;  /* 0x0000000000300947 */ /* 0x000fea0003800000 */
[----:B0-2---:R-:W0:Y:S01]  /*0860*/  LDC.64 R10, c[0x0][0x390] ;  /* 0x0000e400ff0a7b82 */ /* 0x005e220000000a00 */
[----:B-1----:R-:W-:Y:S01]  /*0870*/  IMAD.IADD R13, R0, 0x1, R3 ;  /* 0x00000001000d7824 */ /* 0x002fe200078e0203 */
[----:B------:R-:W-:-:S03]  /*0880*/  IADD3 R3, PT, PT, R3, 0x80, RZ ;  /* 0x0000008003037810 */ /* 0x000fc60007ffe0ff */
[----:B0-----:R-:W-:-:S05]  /*0890*/  IMAD.WIDE.U32 R10, R13, 0x4, R10 ;  /* 0x000000040d0a7825 */ /* 0x001fca00078e000a */
[----:B------:R1:W-:Y:S02]  /*08a0*/  STG.E desc[UR4][R10.64], R5 ;  /* 0x000000050a007986 */ /* 0x0003e4000c101904 */
.L_x_5665:
[----:B------:R-:W-:-:S13]  /*08b0*/  ISETP.GE.U32.AND P0, PT, R3, R2, PT ;  /* 0x000000020300720c */ /* 0x000fda0003f06070 */
[----:B------:R-:W-:Y:S05]  /*08c0*/  @P0 BRA `(.L_x_5667) ;  /* 0x0000000000340947 */ /* 0x000fea0003800000 */
[----:B-1----:R-:W1:Y:S01]  /*08d0*/  LDC.64 R4, c[0x0][0x390] ;  /* 0x0000e400ff047b82 */ /* 0x002e620000000a00 */
[----:B------:R-:W-:Y:S01]  /*08e0*/  IADD3 R11, PT, PT, R0, R3, RZ ;  /* 0x00000003000b7210 */ /* 0x000fe20007ffe0ff */
[----:B------:R-:W-:-:S04]  /*08f0*/  VIADD R3, R3, 0x80 ;  /* 0x0000008003037836 */ /* 0x000fc80000000000 */
[----:B-1----:R-:W-:-:S05]  /*0900*/  IMAD.WIDE.U32 R4, R11, 0x4, R4 ;  /* 0x000000040b047825 */ /* 0x002fca00078e0004 */
[----:B------:R3:W-:Y:S02]  /*0910*/  STG.E desc[UR4][R4.64], R6 ;  /* 0x0000000604007986 */ /* 0x0007e4000c101904 */
.L_x_5666:
[----:B------:R-:W-:-:S13]  /*0920*/  ISETP.GE.U32.AND P0, PT, R3, R2, PT ;  /* 0x000000020300720c */ /* 0x000fda0003f06070 */
[----:B------:R-:W-:Y:S05]  /*0930*/  @P0 BREAK.RELIABLE B1 ;  /* 0x0000000000010942 */ /* 0x000fea0003800100 */
[----:B------:R-:W-:Y:S05]  /*0940*/  @P0 BRA `(.L_x_5668) ;  /* 0x0000000000300947 */ /* 0x000fea0003800000 */
[----:B--23--:R-:W2:Y:S01]  /*0950*/  LDC.64 R4, c[0x0][0x390] ;  /* 0x0000e400ff047b82 */ /* 0x00cea20000000a00 */
[----:B------:R-:W-:Y:S02]  /*0960*/  IADD3 R11, PT, PT, R0, R3, RZ ;  /* 0x00000003000b7210 */ /* 0x000fe40007ffe0ff */
[----:B------:R-:W-:-:S03]  /*0970*/  IADD3 R3, PT, PT, R3, 0x80, RZ ;  /* 0x0000008003037810 */ /* 0x000fc60007ffe0ff */
[----:B--2---:R-:W-:-:S05]  /*0980*/  IMAD.WIDE.U32 R4, R11, 0x4, R4 ;  /* 0x000000040b047825 */ /* 0x004fca00078e0004 */
[----:B------:R2:W-:Y:S02]  /*0990*/  STG.E desc[UR4][R4.64], R7 ;  /* 0x0000000704007986 */ /* 0x0005e4000c101904 */
.L_x_5667:
[----:B------:R-:W-:Y:S05]  /*09a0*/  BSYNC.RELIABLE B1 ;  /* 0x0000000000017941 */ /* 0x000fea0003800100 */
.L_x_5663:
[----:B------:R-:W-:-:S13]  /*09b0*/  ISETP.GE.U32.AND P0, PT, R3, R2, PT ;  /* 0x000000020300720c */ /* 0x000fda0003f06070 */
[----:B-12---:R-:W1:Y:S01]  /*09c0*/  @!P0 LDC.64 R4, c[0x0][0x390] ;  /* 0x0000e400ff048b82 */ /* 0x006e620000000a00 */
[----:B------:R-:W-:Y:S01]  /*09d0*/  @!P0 IMAD.IADD R7, R0, 0x1, R3 ;  /* 0x0000000100078824 */ /* 0x000fe200078e0203 */
[----:B------:R-:W-:-:S03]  /*09e0*/  @!P0 IADD3 R3, PT, PT, R3, 0x80, RZ ;  /* 0x0000008003038810 */ /* 0x000fc60007ffe0ff */
[----:B-1----:R-:W-:-:S05]  /*09f0*/  @!P0 IMAD.WIDE.U32 R4, R7, 0x4, R4 ;  /* 0x0000000407048825 */ /* 0x002fca00078e0004 */
[----:B------:R1:W-:Y:S02]  /*0a00*/  @!P0 STG.E desc[UR4][R4.64], R8 ;  /* 0x0000000804008986 */ /* 0x0003e4000c101904 */
.L_x_5668:
[----:B------:R-:W-:Y:S05]  /*0a10*/  BSYNC.RECONVERGENT B0 ;  /* 0x0000000000007941 */ /* 0x000fea0003800200 */
.L_x_5662:
[----:B------:R-:W-:Y:S05]  /*0a20*/  WARPSYNC.ALL ;  /* 0x0000000000007948 */ /* 0x000fea0003800000 */
[----:B------:R-:W-:-:S13]  /*0a30*/  ISETP.GE.U32.AND P0, PT, R3, R2, PT ;  /* 0x000000020300720c */ /* 0x000fda0003f06070 */
[----:B------:R-:W-:Y:S05]  /*0a40*/  @P0 EXIT ;  /* 0x000000000000094d */ /* 0x000fea0003800000 */
[----:B-123--:R-:W1:Y:S01]  /*0a50*/  LDC.64 R4, c[0x0][0x390] ;  /* 0x0000e400ff047b82 */ /* 0x00ee620000000a00 */
[----:B------:R-:W-:-:S05]  /*0a60*/  IADD3 R3, PT, PT, R0, R3, RZ ;  /* 0x0000000300037210 */ /* 0x000fca0007ffe0ff */
[----:B-1----:R-:W-:-:S05]  /*0a70*/  IMAD.WIDE.U32 R2, R3, 0x4, R4 ;  /* 0x0000000403027825 */ /* 0x002fca00078e0004 */
[----:B----4-:R-:W-:Y:S01]  /*0a80*/  STG.E desc[UR4][R2.64], R9 ;  /* 0x0000000902007986 */ /* 0x010fe2000c101904 */
[----:B------:R-:W-:Y:S05]  /*0a90*/  EXIT ;  /* 0x000000000000794d */ /* 0x000fea0003800000 */
.L_x_5661:
[----:B------:R-:W0:Y:S01]  /*0aa0*/  S2R R4, SR_TID.X ;  /* 0x0000000000047919 */ /* 0x000e220000002100 */
[----:B------:R-:W1:Y:S01]  /*0ab0*/  LDC.64 R2, c[0x0][0x398] ;  /* 0x0000e600ff027b82 */ /* 0x000e620000000a00 */
[----:B------:R-:W2:Y:S07]  /*0ac0*/  LDCU UR6, c[0x0][0x388] ;  /* 0x00007100ff0677ac */ /* 0x000eae0008000800 */
[----:B------:R-:W3:Y:S01]  /*0ad0*/  LDC.64 R12, c[0x0][0x390] ;  /* 0x0000e400ff0c7b82 */ /* 0x000ee20000000a00 */
[----:B-1----:R-:W-:-:S04]  /*0ae0*/  IMAD.WIDE.U32 R2, R0, 0x4, R2 ;  /* 0x0000000400027825 */ /* 0x002fc800078e0002 */
[----:B0-----:R-:W-:-:S05]  /*0af0*/  IMAD.WIDE.U32 R14, R4, 0x8, R2 ;  /* 0x00000008040e7825 */ /* 0x001fca00078e0002 */
[----:B------:R-:W4:Y:S04]  /*0b00*/  LDG.E.64 R8, desc[UR4][R14.64] ;  /* 0x000000040e087981 */ /* 0x000f28000c1e1b00 */
[----:B------:R-:W5:Y:S04]  /*0b10*/  LDG.E.64 R10, desc[UR4][R14.64+0x400] ;  /* 0x000400040e0a7981 */ /* 0x000f68000c1e1b00 */
[----:B------:R-:W5:Y:S04]  /*0b20*/  LDG.E.64 R2, desc[UR4][R14.64+0x800] ;  /* 0x000800040e027981 */ /* 0x000f68000c1e1b00 */
[----:B------:R-:W5:Y:S01]  /*0b30*/  LDG.E.64 R6, desc[UR4][R14.64+0xc00] ;  /* 0x000c00040e067981 */ /* 0x000f62000c1e1b00 */
[----:B--2---:R-:W4:Y:S01]  /*0b40*/  MUFU.RCP R5, UR6 ;  /* 0x0000000600057d08 */ /* 0x004f220008001000 */
[----:B---3--:R-:W-:-:S04]  /*0b50*/  IMAD.WIDE.U32 R12, R0, 0x4, R12 ;  /* 0x00000004000c7825 */ /* 0x008fc800078e000c */
[----:B------:R-:W-:-:S04]  /*0b60*/  IMAD.WIDE.U32 R12, R4, 0x8, R12 ;  /* 0x00000008040c7825 */ /* 0x000fc800078e000c */
[-C--:B----4-:R-:W-:Y:S01]  /*0b70*/  FMUL.FTZ R8, R8, R5.reuse ;  /* 0x0000000508087220 */ /* 0x090fe20000410000 */
[-C--:B------:R-:W-:Y:S01]  /*0b80*/  FMUL.FTZ R9, R9, R5.reuse ;  /* 0x0000000509097220 */ /* 0x080fe20000410000 */
[-C--:B-----5:R-:W-:Y:S01]  /*0b90*/  FMUL.FTZ R10, R10, R5.reuse ;  /* 0x000000050a0a7220 */ /* 0x0a0fe20000410000 */
[----:B------:R-:W-:-:S03]  /*0ba0*/  FMUL.FTZ R11, R11, R5 ;  /* 0x000000050b0b7220 */ /* 0x000fc60000410000 */
[----:B------:R-:W-:Y:S01]  /*0bb0*/  FRND.TRUNC R8, R8 ;  /* 0x0000000800087307 */ /* 0x000fe2000020d000 */
[-C--:B------:R-:W-:Y:S01]  /*0bc0*/  FMUL.FTZ R2, R2, R5.reuse ;  /* 0x0000000502027220 */ /* 0x080fe20000410000 */
[-C--:B------:R-:W-:Y:S01]  /*0bd0*/  FMUL.FTZ R3, R3, R5.reuse ;  /* 0x0000000503037220 */ /* 0x080fe20000410000 */
[-C--:B------:R-:W-:Y:S01]  /*0be0*/  FMUL.FTZ R6, R6, R5.reuse ;  /* 0x0000000506067220 */ /* 0x080fe20000410000 */
[----:B------:R-:W-:-:S04]  /*0bf0*/  FMUL.FTZ R7, R7, R5 ;  /* 0x0000000507077220 */ /* 0x000fc80000410000 */
[----:B------:R-:W0:Y:S08]  /*0c00*/  FRND.TRUNC R9, R9 ;  /* 0x0000000900097307 */ /* 0x000e30000020d000 */
[----:B------:R-:W-:Y:S01]  /*0c10*/  FRND.TRUNC R10, R10 ;  /* 0x0000000a000a7307 */ /* 0x000fe2000020d000 */
[----:B0-----:R-:W-:Y:S07]  /*0c20*/  STG.E.64 desc[UR4][R12.64], R8 ;  /* 0x000000080c007986 */ /* 0x001fee000c101b04 */
        /* <DEDUP_REMOVED lines=9> */
.L_x_5669:
        /* <DEDUP_REMOVED lines=12> */
.L_x_23166:


//--------------------- .text._ZN2at6native29vectorized_elementwise_kernelILi4ENS0_13BUnaryFunctorIfffZZZNS0_15binary_internal21div_trunc_kernel_cudaERNS_18TensorIteratorBaseEENKUlvE1_clEvENKUlvE0_clEvEUlffE_EESt5arrayIPcLm2EEEEviT0_T1_ --------------------------
	.section	.text._ZN2at6native29vectorized_elementwise_kernelILi4ENS0_13BUnaryFunctorIfffZZZNS0_15binary_internal21div_trunc_kernel_cudaERNS_18TensorIteratorBaseEENKUlvE1_clEvENKUlvE0_clEvEUlffE_EESt5arrayIPcLm2EEEEviT0_T1_,"ax",@progbits
	.align	128
        .global         _ZN2at6native29vectorized_elementwise_kernelILi4ENS0_13BUnaryFunctorIfffZZZNS0_15binary_internal21div_trunc_kernel_cudaERNS_18TensorIteratorBaseEENKUlvE1_clEvENKUlvE0_clEvEUlffE_EESt5arrayIPcLm2EEEEviT0_T1_
        .type           _ZN2at6native29vectorized_elementwise_kernelILi4ENS0_13BUnaryFunctorIfffZZZNS0_15binary_internal21div_trunc_kernel_cudaERNS_18TensorIteratorBaseEENKUlvE1_clEvENKUlvE0_clEvEUlffE_EESt5arrayIPcLm2EEEEviT0_T1_,@function
        .size           _ZN2at6native29vectorized_elementwise_kernelILi4ENS0_13BUnaryFunctorIfffZZZNS0_15binary_internal21div_trunc_kernel_cudaERNS_18TensorIteratorBaseEENKUlvE1_clEvENKUlvE0_clEvEUlffE_EESt5arrayIPcLm2EEEEviT0_T1_,(.L_x_23167 - _ZN2at6native29vectorized_elementwise_kernelILi4ENS0_13BUnaryFunctorIfffZZZNS0_15binary_internal21div_trunc_kernel_cudaERNS_18TensorIteratorBaseEENKUlvE1_clEvENKUlvE0_clEvEUlffE_EESt5arrayIPcLm2EEEEviT0_T1_)
        .other          _ZN2at6native29vectorized_elementwise_kernelILi4ENS0_13BUnaryFunctorIfffZZZNS0_15binary_internal21div_trunc_kernel_cudaERNS_18TensorIteratorBaseEENKUlvE1_clEvENKUlvE0_clEvEUlffE_EESt5arrayIPcLm2EEEEviT0_T1_,@"STO_CUDA_ENTRY STV_DEFAULT"
_ZN2at6native29vectorized_elementwise_kernelILi4ENS0_13BUnaryFunctorIfffZZZNS0_15binary_internal21div_trunc_kernel_cudaERNS_18TensorIteratorBaseEENKUlvE1_clEvENKUlvE0_clEvEUlffE_EESt5arrayIPcLm2EEEEviT0_T1_:
.text._ZN2at6native29vectorized_elementwise_kernelILi4ENS0_13BUnaryFunctorIfffZZZNS0_15binary_internal21div_trunc_kernel_cudaERNS_18TensorIteratorBaseEENKUlvE1_clEvENKUlvE0_clEvEUlffE_EESt5arrayIPcLm2EEEEviT0_T1_:
        /* <DEDUP_REMOVED lines=132> */
.L_x_5673:
[----:B------:R-:W-:-:S13]  /*0840*/  ISETP.GE.U32.AND P0, PT, R3, R2, PT ;  /* 0x000000020300720c */ /* 0x000fda0003f06070 */
[----:B------:R-:W-:Y:S05]  /*0850*/  @P0 BRA `(.L_x_5675) ;  /* 0x0000000000300947 */ /* 0x000fea0003800000 */
[----:B0-2---:R-:W0:Y:S01]  /*0860*/  LDC.64 R10, c[0x0][0x390] ;  /* 0x0000e400ff0a7b82 */ /* 0x005e220000000a00 */
[----:B-1----:R-:W-:Y:S01]  /*0870*/  IMAD.IADD R13, R0, 0x1, R3 ;  /* 0x00000001000d7824 */ /* 0x002fe200078e0203 */
[----:B------:R-:W-:-:S03]  /*0880*/  IADD3 R3, PT, PT, R3, 0x80, RZ ;  /* 0x0000008003037810 */ /* 0x000fc60007ffe0ff */
[----:B0-----:R-:W-:-:S05]  /*0890*/  IMAD.WIDE.U32 R10, R13, 0x4, R10 ;  /* 0x000000040d0a7825 */ /* 0x001fca00078e000a */
[----:B------:R1:W-:Y:S02]  /*08a0*/  STG.E desc[UR4][R10.64], R5 ;  /* 0x000000050a007986 */ /* 0x0003e4000c101904 */
.L_x_5674:
[----:B------:R-:W-:-:S13]  /*08b0*/  ISETP.GE.U32.AND P0, PT, R3, R2, PT ;  /* 0x000000020300720c */ /* 0x000fda0003f06070 */
[----:B------:R-:W-:Y:S05]  /*08c0*/  @P0 BRA `(.L_x_5676) ;  /* 0x0000000000340947 */ /* 0x000fea0003800000 */
[----:B-1----:R-:W1:Y:S01]  /*08d0*/  LDC.64 R4, c[0x0][0x390] ;  /* 0x0000e400ff047b82 */ /* 0x002e620000000a00 */
[----:B------:R-:W-:Y:S01]  /*08e0*/  IADD3 R11, PT, PT, R0, R3, RZ ;  /* 0x00000003000b7210 */ /* 0x000fe20007ffe0ff */
[----:B------:R-:W-:-:S04]  /*08f0*/  VIADD R3, R3, 0x80 ;  /* 0x0000008003037836 */ /* 0x000fc80000000000 */
[----:B-1----:R-:W-:-:S05]  /*0900*/  IMAD.WIDE.U32 R4, R11, 0x4, R4 ;  /* 0x000000040b047825 */ /* 0x002fca00078e0004 */
[----:B------:R3:W-:Y:S02]  /*0910*/  STG.E desc[UR4][R4.64], R6 ;  /* 0x0000000604007986 */ /* 0x0007e4000c101904 */
.L_x_5675:
        /* <DEDUP_REMOVED lines=8> */
.L_x_5676:
[----:B------:R-:W-:Y:S05]  /*09a0*/  BSYNC.RELIABLE B1 ;  /* 0x0000000000017941 */ /* 0x000fea0003800100 */
.L_x_5672:
[----:B------:R-:W-:-:S13]  /*09b0*/  ISETP.GE.U32.AND P0, PT, R3, R2, PT ;  /* 0x000000020300720c */ /* 0x000fda0003f06070 */
[----:B-12---:R-:W1:Y:S01]  /*09c0*/  @!P0 LDC.64 R4, c[0x0][0x390] ;  /* 0x0000e400ff048b82 */ /* 0x006e620000000a00 */
[----:B------:R-:W-:Y:S01]  /*09d0*/  @!P0 IMAD.IADD R7, R0, 0x1, R3 ;  /* 0x0000000100078824 */ /* 0x000fe200078e0203 */
[----:B------:R-:W-:-:S03]  /*09e0*/  @!P0 IADD3 R3, PT, PT, R3, 0x80, RZ ;  /* 0x0000008003038810 */ /* 0x000fc60007ffe0ff */
[----:B-1----:R-:W-:-:S05]  /*09f0*/  @!P0 IMAD.WIDE.U32 R4, R7, 0x4, R4 ;  /* 0x0000000407048825 */ /* 0x002fca00078e0004 */
[----:B------:R1:W-:Y:S02]  /*0a00*/  @!P0 STG.E desc[UR4][R4.64], R8 ;  /* 0x0000000804008986 */ /* 0x0003e4000c101904 */
.L_x_5677:
[----:B------:R-:W-:Y:S05]  /*0a10*/  BSYNC.RECONVERGENT B0 ;  /* 0x0000000000007941 */ /* 0x000fea0003800200 */
.L_x_5671:
        /* <DEDUP_REMOVED lines=8> */
.L_x_5670:
[----:B------:R-:W0:Y:S01]  /*0aa0*/  S2R R2, SR_TID.X ;  /* 0x0000000000027919 */ /* 0x000e220000002100 */
[----:B------:R-:W1:Y:S01]  /*0ab0*/  LDC.64 R4, c[0x0][0x398] ;  /* 0x0000e600ff047b82 */ /* 0x000e620000000a00 */
[----:B------:R-:W2:Y:S01]  /*0ac0*/  LDCU UR6, c[0x0][0x388] ;  /* 0x00007100ff0677ac */ /* 0x000ea20008000800 */
[----:B-1----:R-:W-:-:S04]  /*0ad0*/  IMAD.WIDE.U32 R4, R0, 0x4, R4 ;  /* 0x0000000400047825 */ /* 0x002fc800078e0004 */
[----:B0-----:R-:W-:-:S05]  /*0ae0*/  IMAD.WIDE.U32 R12, R2, 0x10, R4 ;  /* 0x00000010020c7825 */ /* 0x001fca00078e0004 */
[----:B------:R-:W3:Y:S04]  /*0af0*/  LDG.E.128 R4, desc[UR4][R12.64] ;  /* 0x000000040c047981 */ /* 0x000ee8000c1e1d00 */
[----:B------:R0:W4:Y:S01]  /*0b00*/  LDG.E.128 R8, desc[UR4][R12.64+0x800] ;  /* 0x000800040c087981 */ /* 0x000122000c1e1d00 */
[----:B--2---:R-:W3:Y:S01]  /*0b10*/  MUFU.RCP R3, UR6 ;  /* 0x0000000600037d08 */ /* 0x004ee20008001000 */
[----:B0-----:R-:W0:Y:S02]  /*0b20*/  LDC.64 R12, c[0x0][0x390] ;  /* 0x0000e400ff0c7b82 */ /* 0x001e240000000a00 */
[----:B0-----:R-:W-:-:S04]  /*0b30*/  IMAD.WIDE.U32 R12, R0, 0x4, R12 ;  /* 0x00000004000c7825 */ /* 0x001fc800078e000c */
[----:B------:R-:W-:-:S04]  /*0b40*/  IMAD.WIDE.U32 R12, R2, 0x10, R12 ;  /* 0x00000010020c7825 */ /* 0x000fc800078e000c */
[-C--:B---3--:R-:W-:Y:S01]  /*0b50*/  FMUL.FTZ R4, R4, R3.reuse ;  /* 0x0000000304047220 */ /* 0x088fe20000410000 */
[-C--:B------:R-:W-:Y:S01]  /*0b60*/  FMUL.FTZ R5, R5, R3.reuse ;  /* 0x0000000305057220 */ /* 0x080fe20000410000 */
[-C--:B------:R-:W-:Y:S01]  /*0b70*/  FMUL.FTZ R6, R6, R3.reuse ;  /* 0x0000000306067220 */ /* 0x080fe20000410000 */
[-C--:B------:R-:W-:Y:S01]  /*0b80*/  FMUL.FTZ R7, R7, R3.reuse ;  /* 0x0000000307077220 */ /* 0x080fe20000410000 */
[-C--:B----4-:R-:W-:Y:S01]  /*0b90*/  FMUL.FTZ R8, R8, R3.reuse ;  /* 0x0000000308087220 */ /* 0x090fe20000410000 */
[-C--:B------:R-:W-:Y:S01]  /*0ba0*/  FMUL.FTZ R9, R9, R3.reuse ;  /* 0x0000000309097220 */ /* 0x080fe20000410000 */
[-C--:B------:R-:W-:Y:S01]  /*0bb0*/  FMUL.FTZ R10, R10, R3.reuse ;  /* 0x000000030a0a7220 */ /* 0x080fe20000410000 */
[----:B------:R-:W-:Y:S01]  /*0bc0*/  FMUL.FTZ R11, R11, R3 ;  /* 0x000000030b0b7220 */ /* 0x000fe20000410000 */
[----:B------:R-:W-:Y:S08]  /*0bd0*/  FRND.TRUNC R4, R4 ;  /* 0x0000000400047307 */ /* 0x000ff0000020d000 */
[----:B------:R-:W-:Y:S08]  /*0be0*/  FRND.TRUNC R5, R5 ;  /* 0x0000000500057307 */ /* 0x000ff0000020d000 */
[----:B------:R-:W-:Y:S08]  /*0bf0*/  FRND.TRUNC R6, R6 ;  /* 0x0000000600067307 */ /* 0x000ff0000020d000 */
[----:B------:R-:W0:Y:S08]  /*0c00*/  FRND.TRUNC R7, R7 ;  /* 0x0000000700077307 */ /* 0x000e30000020d000 */
[----:B------:R-:W-:Y:S01]  /*0c10*/  FRND.TRUNC R8, R8 ;  /* 0x0000000800087307 */ /* 0x000fe2000020d000 */
[----:B0-----:R-:W-:Y:S07]  /*0c20*/  STG.E.128 desc[UR4][R12.64], R4 ;  /* 0x000000040c007986 */ /* 0x001fee000c101d04 */
[----:B------:R-:W-:Y:S08]  /*0c30*/  FRND.TRUNC R9, R9 ;  /* 0x0000000900097307 */ /* 0x000ff0000020d000 */
[----:B------:R-:W-:Y:S08]  /*0c40*/  FRND.TRUNC R10, R10 ;  /* 0x0000000a000a7307 */ /* 0x000ff0000020d000 */
[----:B------:R-:W0:Y:S02]  /*0c50*/  FRND.TRUNC R11, R11 ;  /* 0x0000000b000b7307 */ /* 0x000e24000020d000 */
[----:B0-----:R-:W-:Y:S01]  /*0c60*/  STG.E.128 desc[UR4][R12.64+0x800], R8 ;  /* 0x000800080c007986 */ /* 0x001fe2000c101d04 */
[----:B------:R-:W-:Y:S05]  /*0c70*/  EXIT ;  /* 0x000000000000794d */ /* 0x000fea0003800000 */
.L_x_5678:
        /* <DEDUP_REMOVED lines=16> */
.L_x_23167:


//--------------------- .text._ZN2at6native29vectorized_elementwise_kernelILi8ENS0_13BUnaryFunctorIfffZZZNS0_15binary_internal21div_trunc_kernel_cudaERNS_18TensorIteratorBaseEENKUlvE1_clEvENKUlvE0_clEvEUlffE_EESt5arrayIPcLm2EEEEviT0_T1_ --------------------------
	.section	.text._ZN2at6native29vectorized_elementwise_kernelILi8ENS0_13BUnaryFunctorIfffZZZNS0_15binary_internal21div_trunc_kernel_cudaERNS_18TensorIteratorBaseEENKUlvE1_clEvENKUlvE0_clEvEUlffE_EESt5arrayIPcLm2EEEEviT0_T1_,"ax",@progbits
	.align	128
        .global         _ZN2at6native29vectorized_elementwise_kernelILi8ENS0_13BUnaryFunctorIfffZZZNS0_15binary_internal21div_trunc_kernel_cudaERNS_18TensorIteratorBaseEENKUlvE1_clEvENKUlvE0_clEvEUlffE_EESt5arrayIPcLm2EEEEviT0_T1_
        .type           _ZN2at6native29vectorized_elementwise_kernelILi8ENS0_13BUnaryFunctorIfffZZZNS0_15binary_internal21div_trunc_kernel_cudaERNS_18TensorIteratorBaseEENKUlvE1_clEvENKUlvE0_clEvEUlffE_EESt5arrayIPcLm2EEEEviT0_T1_,@function
        .size           _ZN2at6native29vectorized_elementwise_kernelILi8ENS0_13BUnaryFunctorIfffZZZNS0_15binary_internal21div_trunc_kernel_cudaERNS_18TensorIteratorBaseEENKUlvE1_clEvENKUlvE0_clEvEUlffE_EESt5arrayIPcLm2EEEEviT0_T1_,(.L_x_23168 - _ZN2at6native29vectorized_elementwise_kernelILi8ENS0_13BUnaryFunctorIfffZZZNS0_15binary_internal21div_trunc_kernel_cudaERNS_18TensorIteratorBaseEENKUlvE1_clEvENKUlvE0_clEvEUlffE_EESt5arrayIPcLm2EEEEviT0_T1_)
        .other          _ZN2at6native29vectorized_elementwise_kernelILi8ENS0_13BUnaryFunctorIfffZZZNS0_15binary_internal21div_trunc_kernel_cudaERNS_18TensorIteratorBaseEENKUlvE1_clEvENKUlvE0_clEvEUlffE_EESt5arrayIPcLm2EEEEviT0_T1_,@"STO_CUDA_ENTRY STV_DEFAULT"
_ZN2at6native29vectorized_elementwise_kernelILi8ENS0_13BUnaryFunctorIfffZZZNS0_15binary_internal21div_trunc_kernel_cudaERNS_18TensorIteratorBaseEENKUlvE1_clEvENKUlvE0_clEvEUlffE_EESt5arrayIPcLm2EEEEviT0_T1_:
.text._ZN2at6native29vectorized_elementwise_kernelILi8ENS0_13BUnaryFunctorIfffZZZNS0_15binary_internal21div_trunc_kernel_cudaERNS_18TensorIteratorBaseEENKUlvE1_clEvENKUlvE0_clEvEUlffE_EESt5arrayIPcLm2EEEEviT0_T1_:
        /* <DEDUP_REMOVED lines=132> */
.L_x_5682:
[----:B------:R-:W-:-:S13]  /*0840*/  ISETP.GE.U32.AND P0, PT, R3, R2, PT ;  /* 0x000000020300720c */ /* 0x000fda0003f06070 */
[----:B------:R-:W-:Y:S05]  /*0850*/  @P0 BRA `(.L_x_5684) ;  /* 0x0000000000300947 */ /* 0x000fea0003800000 */
[----:B0-2---:R-:W0:Y:S01]  /*0860*/  LDC.64 R10, c[0x0][0x390] ;  /* 0x0000e400ff0a7b82 */ /* 0x005e220000000a00 */
[----:B-1----:R-:W-:Y:S01]  /*0870*/  IMAD.IADD R13, R0, 0x1, R3 ;  /* 0x00000001000d7824 */ /* 0x002fe200078e0203 */
[----:B------:R-:W-:-:S03]  /*0880*/  IADD3 R3, PT, PT, R3, 0x80, RZ ;  /* 0x0000008003037810 */ /* 0x000fc60007ffe0ff */
[----:B0-----:R-:W-:-:S05]  /*0890*/  IMAD.WIDE.U32 R10, R13, 0x4, R10 ;  /* 0x000000040d0a7825 */ /* 0x001fca00078e000a */
[----:B------:R1:W-:Y:S02]  /*08a0*/  STG.E desc[UR4][R10.64], R5 ;  /* 0x000000050a007986 */ /* 0x0003e4000c101904 */
.L_x_5683:
[----:B------:R-:W-:-:S13]  /*08b0*/  ISETP.GE.U32.AND P0, PT, R3, R2, PT ;  /* 0x000000020300720c */ /* 0x000fda0003f06070 */
[----:B------:R-:W-:Y:S05]  /*08c0*/  @P0 BRA `(.L_x_5685) ;  /* 0x0000000000340947 */ /* 0x000fea0003800000 */
[----:B-1----:R-:W1:Y:S01]  /*08d0*/  LDC.64 R4, c[0x0][0x390] ;  /* 0x0000e400ff047b82 */ /* 0x002e620000000a00 */
[----:B------:R-:W-:Y:S01]  /*08e0*/  IADD3 R11, PT, PT, R0, R3, RZ ;  /* 0x00000003000b7210 */ /* 0x000fe20007ffe0ff */
[----:B------:R-:W-:-:S04]  /*08f0*/  VIADD R3, R3, 0x80 ;  /* 0x0000008003037836 */ /* 0x000fc80000000000 */
[----:B-1----:R-:W-:-:S05]  /*0900*/  IMAD.WIDE.U32 R4, R11, 0x4, R4 ;  /* 0x000000040b047825 */ /* 0x002fca00078e0004 */
[----:B------:R3:W-:Y:S02]  /*0910*/  STG.E desc[UR4][R4.64], R6 ;  /* 0x0000000604007986 */ /* 0x0007e4000c101904 */
.L_x_5684:
        /* <DEDUP_REMOVED lines=8> */
.L_x_5685:
[----:B------:R-:W-:Y:S05]  /*09a0*/  BSYNC.RELIABLE B1 ;  /* 0x0000000000017941 */ /* 0x000fea0003800100 */
.L_x_5681:
[----:B------:R-:W-:-:S13]  /*09b0*/  ISETP.GE.U32.AND P0, PT, R3, R2, PT ;  /* 0x000000020300720c */ /* 0x000fda0003f06070 */
[----:B-12---:R-:W1:Y:S01]  /*09c0*/  @!P0 LDC.64 R4, c[0x0][0x390] ;  /* 0x0000e400ff048b82 */ /* 0x006e620000000a00 */
[----:B------:R-:W-:Y:S01]  /*09d0*/  @!P0 IMAD.IADD R7, R0, 0x1, R3 ;  /* 0x0000000100078824 */ /* 0x000fe200078e0203 */
[----:B------:R-:W-:-:S03]  /*09e0*/  @!P0 IADD3 R3, PT, PT, R3, 0x80, RZ ;  /* 0x0000008003038810 */ /* 0x000fc60007ffe0ff */
[----:B-1----:R-:W-:-:S05]  /*09f0*/  @!P0 IMAD.WIDE.U32 R4, R7, 0x4, R4 ;  /* 0x0000000407048825 */ /* 0x002fca00078e0004 */
[----:B------:R1:W-:Y:S02]  /*0a00*/  @!P0 STG.E desc[UR4][R4.64], R8 ;  /* 0x0000000804008986 */ /* 0x0003e4000c101904 */
.L_x_5686:
[----:B------:R-:W-:Y:S05]  /*0a10*/  BSYNC.RECONVERGENT B0 ;  /* 0x0000000000007941 */ /* 0x000fea0003800200 */
.L_x_5680:
        /* <DEDUP_REMOVED lines=8> */
.L_x_5679:
[----:B------:R-:W0:Y:S01]  /*0aa0*/  S2R R2, SR_TID.X ;  /* 0x0000000000027919 */ /* 0x000e220000002100 */
[----:B------:R-:W1:Y:S01]  /*0ab0*/  LDC.64 R4, c[0x0][0x398] ;  /* 0x0000e600ff047b82 */ /* 0x000e620000000a00 */
[----:B------:R-:W2:Y:S07]  /*0ac0*/  LDCU UR6, c[0x0][0x388] ;  /* 0x00007100ff0677ac */ /* 0x000eae0008000800 */
[----:B------:R-:W3:Y:S01]  /*0ad0*/  LDC.64 R12, c[0x0][0x390] ;  /* 0x0000e400ff0c7b82 */ /* 0x000ee20000000a00 */
[----:B-1----:R-:W-:-:S04]  /*0ae0*/  IMAD.WIDE.U32 R4, R0, 0x4, R4 ;  /* 0x0000000400047825 */ /* 0x002fc800078e0004 */
[----:B0-----:R-:W-:-:S06]  /*0af0*/  IMAD.WIDE.U32 R8, R2, 0x20, R4 ;  /* 0x0000002002087825 */ /* 0x001fcc00078e0004 */
[----:B------:R-:W4:Y:S01]  /*0b00*/  LDG.E.ENL2.256 R8, R4, desc[UR4][R8.64] ;  /* 0xfe0000040804797e */ /* 0x000f220008121908 */
[----:B--2---:R-:W4:Y:S01]  /*0b10*/  MUFU.RCP R3, UR6 ;  /* 0x0000000600037d08 */ /* 0x004f220008001000 */
[----:B---3--:R-:W-:-:S04]  /*0b20*/  IMAD.WIDE.U32 R12, R0, 0x4, R12 ;  /* 0x00000004000c7825 */ /* 0x008fc800078e000c */
[----:B------:R-:W-:-:S04]  /*0b30*/  IMAD.WIDE.U32 R12, R2, 0x20, R12 ;  /* 0x00000020020c7825 */ /* 0x000fc800078e000c */
[-C--:B----4-:R-:W-:Y:S01]  /*0b40*/  FMUL.FTZ R4, R4, R3.reuse ;  /* 0x0000000304047220 */ /* 0x090fe20000410000 */
[-C--:B------:R-:W-:Y:S01]  /*0b50*/  FMUL.FTZ R5, R5, R3.reuse ;  /* 0x0000000305057220 */ /* 0x080fe20000410000 */
[-C--:B------:R-:W-:Y:S01]  /*0b60*/  FMUL.FTZ R6, R6, R3.reuse ;  /* 0x0000000306067220 */ /* 0x080fe20000410000 */
[-C--:B------:R-:W-:Y:S01]  /*0b70*/  FMUL.FTZ R7, R7, R3.reuse ;  /* 0x0000000307077220 */ /* 0x080fe20000410000 */
[-C--:B------:R-:W-:Y:S01]  /*0b80*/  FMUL.FTZ R8, R8, R3.reuse ;  /* 0x0000000308087220 */ /* 0x080fe20000410000 */
[-C--:B------:R-:W-:Y:S01]  /*0b90*/  FMUL.FTZ R9, R9, R3.reuse ;  /* 0x0000000309097220 */ /* 0x080fe20000410000 */
[-C--:B------:R-:W-:Y:S01]  /*0ba0*/  FMUL.FTZ R10, R10, R3.reuse ;  /* 0x000000030a0a7220 */ /* 0x080fe20000410000 */
[----:B------:R-:W-:Y:S01]  /*0bb0*/  FMUL.FTZ R11, R11, R3 ;  /* 0x000000030b0b7220 */ /* 0x000fe20000410000 */
[----:B------:R-:W-:Y:S08]  /*0bc0*/  FRND.TRUNC R4, R4 ;  /* 0x0000000400047307 */ /* 0x000ff0000020d000 */
[----:B------:R-:W-:Y:S08]  /*0bd0*/  FRND.TRUNC R5, R5 ;  /* 0x0000000500057307 */ /* 0x000ff0000020d000 */
[----:B------:R-:W-:Y:S08]  /*0be0*/  FRND.TRUNC R6, R6 ;  /* 0x0000000600067307 */ /* 0x000ff0000020d000 */
[----:B------:R-:W-:Y:S08]  /*0bf0*/  FRND.TRUNC R7, R7 ;  /* 0x0000000700077307 */ /* 0x000ff0000020d000 */
[----:B------:R-:W-:Y:S08]  /*0c00*/  FRND.TRUNC R8, R8 ;  /* 0x0000000800087307 */ /* 0x000ff0000020d000 */
[----:B------:R-:W-:Y:S08]  /*0c10*/  FRND.TRUNC R9, R9 ;  /* 0x0000000900097307 */ /* 0x000ff0000020d000 */
[----:B------:R-:W-:Y:S08]  /*0c20*/  FRND.TRUNC R10, R10 ;  /* 0x0000000a000a7307 */ /* 0x000ff0000020d000 */
[----:B------:R-:W0:Y:S02]  /*0c30*/  FRND.TRUNC R11, R11 ;  /* 0x0000000b000b7307 */ /* 0x000e24000020d000 */
[----:B0-----:R-:W-:Y:S01]  /*0c40*/  STG.E.ENL2.256 desc[UR4][R12.64], R4, R8 ;  /* 0xf80000040c08797f */ /* 0x001fe2000f121804 */
[----:B------:R-:W-:Y:S05]  /*0c50*/  EXIT ;  /* 0x000000000000794d */ /* 0x000fea0003800000 */
.L_x_5687:
        /* <DEDUP_REMOVED lines=10> */
.L_x_23168:


//--------------------- .text._ZN2at6native18elementwise_kernelILi128ELi4EZNS0_15gpu_kernel_implINS0_13AUnaryFunctorIfffZZZNS0_15binary_internal21div_trunc_kernel_cudaERNS_18TensorIteratorBaseEENKUlvE1_clEvENKUlvE0_clEvEUlffE_EEEEvS6_RKT_EUliE_EEviT1_ --------------------------
	.section	.text._ZN2at6native18elementwise_kernelILi128ELi4EZNS0_15gpu_kernel_implINS0_13AUnaryFunctorIfffZZZNS0_15binary_internal21div_trunc_kernel_cudaERNS_18TensorIteratorBaseEENKUlvE1_clEvENKUlvE0_clEvEUlffE_EEEEvS6_RKT_EUliE_EEviT1_,"ax",@progbits
	.align	128
        .global         _ZN2at6native18elementwise_kernelILi128ELi4EZNS0_15gpu_kernel_implINS0_13AUnaryFunctorIfffZZZNS0_15binary_internal21div_trunc_kernel_cudaERNS_18TensorIteratorBaseEENKUlvE1_clEvENKUlvE0_clEvEUlffE_EEEEvS6_RKT_EUliE_EEviT1_
        .type           _ZN2at6native18elementwise_kernelILi128ELi4EZNS0_15gpu_kernel_implINS0_13AUnaryFunctorIfffZZZNS0_15binary_internal21div_trunc_kernel_cudaERNS_18TensorIteratorBaseEENKUlvE1_clEvENKUlvE0_clEvEUlffE_EEEEvS6_RKT_EUliE_EEviT1_,@function
        .size           _ZN2at6native18elementwise_kernelILi128ELi4EZNS0_15gpu_kernel_implINS0_13AUnaryFunctorIfffZZZNS0_15binary_internal21div_trunc_kernel_cudaERNS_18TensorIteratorBaseEENKUlvE1_clEvENKUlvE0_clEvEUlffE_EEEEvS6_RKT_EUliE_EEviT1_,(.L_x_23169 - _ZN2at6native18elementwise_kernelILi128ELi4EZNS0_15gpu_kernel_implINS0_13AUnaryFunctorIfffZZZNS0_15binary_internal21div_trunc_kernel_cudaERNS_18TensorIteratorBaseEENKUlvE1_clEvENKUlvE0_clEvEUlffE_EEEEvS6_RKT_EUliE_EEviT1_)
        .other          _ZN2at6native18elementwise_kernelILi128ELi4EZNS0_15gpu_kernel_implINS0_13AUnaryFunctorIfffZZZNS0_15binary_internal21div_trunc_kernel_cudaERNS_18TensorIteratorBaseEENKUlvE1_clEvENKUlvE0_clEvEUlffE_EEEEvS6_RKT_EUliE_EEviT1_,@"STO_CUDA_ENTRY STV_DEFAULT"
_ZN2at6native18elementwise_kernelILi128ELi4EZNS0_15gpu_kernel_implINS0_13AUnaryFunctorIfffZZZNS0_15binary_internal21div_trunc_kernel_cudaERNS_18TensorIteratorBaseEENKUlvE1_clEvENKUlvE0_clEvEUlffE_EEEEvS6_RKT_EUliE_EEviT1_:
.text._ZN2at6native18elementwise_kernelILi128ELi4EZNS0_15gpu_kernel_implINS0_13AUnaryFunctorIfffZZZNS0_15binary_internal21div_trunc_kernel_cudaERNS_18TensorIteratorBaseEENKUlvE1_clEvENKUlvE0_clEvEUlffE_EEEEvS6_RKT_EUliE_EEviT1_:
        /* <DEDUP_REMOVED lines=319> */
.L_x_5690:
        /* <DEDUP_REMOVED lines=18> */
.L_x_5695:
[----:B------:R-:W2:Y:S02]  /*1510*/  LDG.E.U8 R0, desc[UR36][R2.64] ;  /* 0x0000002402007981 */ /* 0x000ea4000c1e1100 */
[----:B--2---:R-:W-:Y:S01]  /*1520*/  I2FP.F32.U32 R0, R0 ;  /* 0x0000000000007245 */ /* 0x004fe20000201000 */
[----:B------:R-:W-:Y:S06]  /*1530*/  BRA `(.L_x_5697) ;  /* 0x0000000c00247947 */ /* 0x000fec0003800000 */
.L_x_5694:
        /* <DEDUP_REMOVED lines=9> */
.L_x_5699:
[----:B------:R-:W2:Y:S02]  /*15d0*/  LDG.E R0, desc[UR36][R2.64] ;  /* 0x0000002402007981 */ /* 0x000ea4000c1e1900 */
[----:B--2---:R-:W-:Y:S01]  /*15e0*/  I2FP.F32.S32 R0, R0 ;  /* 0x0000000000007245 */ /* 0x004fe20000201400 */
[----:B------:R-:W-:Y:S06]  /*15f0*/  BRA `(.L_x_5697) ;  /* 0x0000000800f47947 */ /* 0x000fec0003800000 */
.L_x_5698:
[----:B------:R-:W2:Y:S02]  /*1600*/  LDG.E.U16 R0, desc[UR36][R2.64] ;  /* 0x0000002402007981 */ /* 0x000ea4000c1e1500 */
[----:B--2---:R-:W0:Y:S01]  /*1610*/  I2F.S16 R0, R0 ;  /* 0x0000000000007306 */ /* 0x004e220000101400 */
[----:B------:R-:W-:Y:S05]  /*1620*/  BRA `(.L_x_5697) ;  /* 0x0000000800e87947 */ /* 0x000fea0003800000 */
.L_x_5693:
        /* <DEDUP_REMOVED lines=8> */
.L_x_5701:
[----:B------:R-:W2:Y:S02]  /*16b0*/  LDG.E.U16 R0, desc[UR36][R2.64] ;  /* 0x0000002402007981 */ /* 0x000ea4000c1e1500 */
[----:B--2---:R-:W-:Y:S01]  /*16c0*/  HADD2.F32 R0, -RZ, R0.H0_H0 ;  /* 0x20000000ff007230 */ /* 0x004fe20000004100 */
[----:B------:R-:W-:Y:S06]  /*16d0*/  BRA `(.L_x_5697) ;  /* 0x0000000800bc7947 */ /* 0x000fec0003800000 */
.L_x_5700:
        /* <DEDUP_REMOVED lines=8> */
.L_x_5703:
[----:B------:R-:W2:Y:S02]  /*1760*/  LDG.E.U16 R0, desc[UR36][R2.64] ;  /* 0x0000002402007981 */ /* 0x000ea4000c1e1500 */
[----:B--2---:R-:W-:Y:S01]  /*1770*/  HADD2.F32 R0, -RZ, R0.H0_H0 ;  /* 0x20000000ff007230 */ /* 0x004fe20000004100 */
[----:B------:R-:W-:Y:S06]  /*1780*/  BRA `(.L_x_5697) ;  /* 0x0000000800907947 */ /* 0x000fec0003800000 */
.L_x_5702:
[----:B------:R-:W2:Y:S01]  /*1790*/  LDG.E.64 R2, desc[UR36][R2.64] ;  /* 0x0000002402027981 */ /* 0x000ea2000c1e1b00 */
[----:B------:R-:W-:Y:S01]  /*17a0*/  UMOV UR4, 0xf0000000 ;  /* 0xf000000000047882 */ /* 0x000fe20000000000 */
[----:B------:R-:W-:Y:S01]  /*17b0*/  UMOV UR5, 0x380fffff ;  /* 0x380fffff00057882 */ /* 0x000fe20000000000 */
[----:B--2---:R-:W0:Y:S01]  /*17c0*/  F2F.F32.F64 R0, R2 ;  /* 0x0000000200007310 */ /* 0x004e220000301000 */
[----:B------:R-:W-:-:S14]  /*17d0*/  DSETP.GEU.AND P0, PT, |R2|, UR4, PT ;  /* 0x0000000402007e2a */ /* 0x000fdc000bf0e200 */
[----:B0-----:R-:W-:Y:S01]  /*17e0*/  @!P0 FMUL R0, R0, 1.175494350822287508e-38 ;  /* 0x0080000000008820 */ /* 0x001fe20000400000 */
[----:B------:R-:W-:Y:S06]  /*17f0*/  BRA `(.L_x_5697) ;  /* 0x0000000800747947 */ /* 0x000fec0003800000 */
.L_x_5692:
        /* <DEDUP_REMOVED lines=12> */
.L_x_5706:
[----:B------:R-:W2:Y:S01]  /*18c0*/  LDG.E.64 R2, desc[UR36][R2.64] ;  /* 0x0000002402027981 */ /* 0x000ea2000c1e1b00 */
[----:B------:R-:W-:Y:S01]  /*18d0*/  UMOV UR4, 0xf0000000 ;  /* 0xf000000000047882 */ /* 0x000fe20000000000 */
[----:B------:R-:W-:Y:S01]  /*18e0*/  UMOV UR5, 0x380fffff ;  /* 0x380fffff00057882 */ /* 0x000fe20000000000 */
[----:B--2---:R-:W0:Y:S01]  /*18f0*/  F2F.F32.F64 R0, R2 ;  /* 0x0000000200007310 */ /* 0x004e220000301000 */
[----:B------:R-:W-:-:S14]  /*1900*/  DSETP.GEU.AND P0, PT, |R2|, UR4, PT ;  /* 0x0000000402007e2a */ /* 0x000fdc000bf0e200 */
[----:B0-----:R-:W-:Y:S01]  /*1910*/  @!P0 FMUL R0, R0, 1.175494350822287508e-38 ;  /* 0x0080000000008820 */ /* 0x001fe20000400000 */
[----:B------:R-:W-:Y:S06]  /*1920*/  BRA `(.L_x_5697) ;  /* 0x0000000800287947 */ /* 0x000fec0003800000 */
.L_x_5705:
        /* <DEDUP_REMOVED lines=25> */
.L_x_5708:
        /* <DEDUP_REMOVED lines=12> */
.L_x_5707:
[----:B------:R-:W2:Y:S02]  /*1b80*/  LDG.E.U16 R0, desc[UR36][R2.64] ;  /* 0x0000002402007981 */ /* 0x000ea4000c1e1500 */
[----:B--2---:R-:W-:Y:S01]  /*1b90*/  SHF.L.U32 R0, R0, 0x10, RZ ;  /* 0x0000001000007819 */ /* 0x004fe200000006ff */
[----:B------:R-:W-:Y:S06]  /*1ba0*/  BRA `(.L_x_5697) ;  /* 0x0000000400887947 */ /* 0x000fec0003800000 */
.L_x_5704:
        /* <DEDUP_REMOVED lines=11> */
.L_x_5711:
        /* <DEDUP_REMOVED lines=20> */
.L_x_5713:
[----:B------:R-:W-:Y:S05]  /*1da0*/  BSYNC.RECONVERGENT B0 ;  /* 0x0000000000007941 */ /* 0x000fea0003800200 */
.L_x_5712:
[----:B------:R-:W-:Y:S01]  /*1db0*/  IMAD.SHL.U32 R0, R0, 0x100000, RZ ;  /* 0x0010000000007824 */ /* 0x000fe200078e00ff */
[----:B------:R-:W-:-:S04]  /*1dc0*/  LEA R2, R2, 0x3b800000, 0x17 ;  /* 0x3b80000002027811 */ /* 0x000fc800078eb8ff */
[----:B------:R-:W-:Y:S01]  /*1dd0*/  LOP3.LUT R0, R2, R0, R7, 0xfe, !PT ;  /* 0x0000000002007212 */ /* 0x000fe200078efe07 */
[----:B------:R-:W-:Y:S06]  /*1de0*/  BRA `(.L_x_5697) ;  /* 0x0000000000f87947 */ /* 0x000fec0003800000 */
.L_x_5710:
        /* <DEDUP_REMOVED lines=20> */
.L_x_5715:
[----:B------:R-:W-:Y:S05]  /*1f30*/  BSYNC.RECONVERGENT B0 ;  /* 0x0000000000007941 */ /* 0x000fea0003800200 */
.L_x_5714:
[----:B------:R-:W-:Y:S01]  /*1f40*/  IMAD.SHL.U32 R0, R0, 0x200000, RZ ;  /* 0x0020000000007824 */ /* 0x000fe200078e00ff */
[----:B------:R-:W-:-:S04]  /*1f50*/  LEA R2, R2, 0x37800000, 0x17 ;  /* 0x3780000002027811 */ /* 0x000fc800078eb8ff */
[----:B------:R-:W-:Y:S01]  /*1f60*/  LOP3.LUT R0, R2, R0, R7, 0xfe, !PT ;  /* 0x0000000002007212 */ /* 0x000fe200078efe07 */
[----:B------:R-:W-:Y:S06]  /*1f70*/  BRA `(.L_x_5697) ;  /* 0x0000000000947947 */ /* 0x000fec0003800000 */
.L_x_5709:
[----:B------:R-:W-:-:S09]  /*1f80*/  UISETP.NE.AND UP0, UPT, UR4, 0x1c, UPT ;  /* 0x0000001c0400788c */ /* 0x000fd2000bf05270 */
[----:B------:R-:W-:Y:S05]  /*1f90*/  BRA.U !UP0, `(.L_x_5716) ;  /* 0x0000000108847547 */ /* 0x000fea000b800000 */
[----:B------:R-:W-:-:S09]  /*1fa0*/  UISETP.NE.AND UP0, UPT, UR4, 0x1d, UPT ;  /* 0x0000001d0400788c */ /* 0x000fd2000bf05270 */
[----:B------:R-:W-:Y:S05]  /*1fb0*/  BRA.U !UP0, `(.L_x_5717) ;  /* 0x0000000108707547 */ /* 0x000fea000b800000 */
[----:B------:R-:W-:-:S09]  /*1fc0*/  UISETP.NE.AND UP0, UPT, UR4, 0x2c, UPT ;  /* 0x0000002c0400788c */ /* 0x000fd2000bf05270 */
[----:B------:R-:W-:Y:S05]  /*1fd0*/  BRA.U !UP0, `(.L_x_5718) ;  /* 0x0000000108487547 */ /* 0x000fea000b800000 */
.L_x_5696:
        /* <DEDUP_REMOVED lines=16> */
.L_x_5719:
[----:B------:R-:W-:Y:S01]  /*20e0*/  IMAD.MOV.U32 R0, RZ, RZ, RZ ;  /* 0x000000ffff007224 */ /* 0x000fe200078e00ff */
[----:B------:R-:W-:Y:S06]  /*20f0*/  BRA `(.L_x_5697) ;  /* 0x0000000000347947 */ /* 0x000fec0003800000 */
.L_x_5718:
        /* <DEDUP_REMOVED lines=8> */
.L_x_5717:
[----:B------:R-:W2:Y:S02]  /*2180*/  LDG.E.64 R2, desc[UR36][R2.64] ;  /* 0x0000002402027981 */ /* 0x000ea4000c1e1b00 */
[----:B--2---:R0:W1:Y:S01]  /*2190*/  I2F.U64 R0, R2 ;  /* 0x0000000200007312 */ /* 0x0040620000301000 */
[----:B------:R-:W-:Y:S05]  /*21a0*/  BRA `(.L_x_5697) ;  /* 0x0000000000087947 */ /* 0x000fea0003800000 */
.L_x_5716:
[----:B------:R-:W2:Y:S02]  /*21b0*/  LDG.E R0, desc[UR36][R2.64] ;  /* 0x0000002402007981 */ /* 0x000ea4000c1e1900 */
[----:B--2---:R-:W-:-:S07]  /*21c0*/  I2FP.F32.U32 R0, R0 ;  /* 0x0000000000007245 */ /* 0x004fce0000201000 */
.L_x_5697:
[----:B------:R-:W-:Y:S05]  /*21d0*/  BSYNC.RECONVERGENT B6 ;  /* 0x0000000000067941 */ /* 0x000fea0003800200 */
.L_x_5691:
[----:B------:R-:W2:Y:S01]  /*21e0*/  LDCU UR5, c[0x0][0x594] ;  /* 0x0000b280ff0577ac */ /* 0x000ea20008000800 */
[----:B01---5:R-:W2:Y:S01]  /*21f0*/  MUFU.RCP R0, R0 ;  /* 0x0000000000007308 */ /* 0x023ea20000001000 */
[----:B------:R-:W3:Y:S01]  /*2200*/  LDCU.64 UR6, c[0x0][0x580] ;  /* 0x0000b000ff0677ac */ /* 0x000ee20008000a00 */
[----:B------:R-:W-:-:S04]  /*2210*/  UPRMT UR4, UR41, 0x9910, URZ ;  /* 0x0000991029047896 */ /* 0x000fc800080000ff */
[----:B------:R-:W-:Y:S01]  /*2220*/  UISETP.GT.AND UP0, UPT, UR4, 0x9, UPT ;  /* 0x000000090400788c */ /* 0x000fe2000bf04270 */
[----:B--2---:R-:W-:-:S04]  /*2230*/  FMUL.FTZ R5, R0, UR5 ;  /* 0x0000000500057c20 */ /* 0x004fc80008410000 */
[----:B------:R0:W1:Y:S01]  /*2240*/  FRND.TRUNC R4, R5 ;  /* 0x0000000500047307 */ /* 0x000062000020d000 */
[----:B---34-:R-:W-:-:S04]  /*2250*/  IADD3 R2, P0, PT, R16, UR6, RZ ;  /* 0x0000000610027c10 */ /* 0x018fc8000ff1e0ff */
[----:B------:R-:W-:Y:S01]  /*2260*/  IADD3.X R3, PT, PT, RZ, UR7, RZ, P0, !PT ;  /* 0x00000007ff037c10 */ /* 0x000fe200087fe4ff */
[----:B------:R-:W-:Y:S08]  /*2270*/  BRA.U UP0, `(.L_x_5720) ;  /* 0x0000000100e47547 */ /* 0x000ff0000b800000 */
        /* <DEDUP_REMOVED lines=11> */
.L_x_5723:
[----:B01----:R-:W0:Y:S02]  /*2330*/  F2I.S64.TRUNC R4, R5 ;  /* 0x0000000500047311 */ /* 0x003e24000020d900 */
[----:B0-----:R0:W-:Y:S01]  /*2340*/  STG.E.U8 desc[UR36][R2.64], R4 ;  /* 0x0000000402007986 */ /* 0x0011e2000c101124 */
[----:B------:R-:W-:Y:S05]  /*2350*/  BRA `(.L_x_5725) ;  /* 0x0000000c002c7947 */ /* 0x000fea0003800000 */
.L_x_5722:
        /* <DEDUP_REMOVED lines=9> */
.L_x_5727:
[----:B0-----:R-:W0:Y:S02]  /*23f0*/  F2I.TRUNC.NTZ R5, R5 ;  /* 0x0000000500057305 */ /* 0x001e24000020f100 */
[----:B0-----:R0:W-:Y:S01]  /*2400*/  STG.E desc[UR36][R2.64], R5 ;  /* 0x0000000502007986 */ /* 0x0011e2000c101924 */
[----:B------:R-:W-:Y:S05]  /*2410*/  BRA `(.L_x_5725) ;  /* 0x0000000800fc7947 */ /* 0x000fea0003800000 */
.L_x_5726:
[----:B0-----:R-:W0:Y:S02]  /*2420*/  F2I.TRUNC.NTZ R5, R5 ;  /* 0x0000000500057305 */ /* 0x001e24000020f100 */
[----:B0-----:R0:W-:Y:S01]  /*2430*/  STG.E.U16 desc[UR36][R2.64], R5 ;  /* 0x0000000502007986 */ /* 0x0011e2000c101524 */
[----:B------:R-:W-:Y:S05]  /*2440*/  BRA `(.L_x_5725) ;  /* 0x0000000800f07947 */ /* 0x000fea0003800000 */
.L_x_5721:
        /* <DEDUP_REMOVED lines=8> */
.L_x_5729:
[----:B-1----:R-:W-:-:S05]  /*24d0*/  F2FP.F16.F32.PACK_AB R4, RZ, R4 ;  /* 0x00000004ff04723e */ /* 0x002fca00000000ff */
[----:B------:R1:W-:Y:S01]  /*24e0*/  STG.E.U16 desc[UR36][R2.64], R4 ;  /* 0x0000000402007986 */ /* 0x0003e2000c101524 */
[----:B------:R-:W-:Y:S05]  /*24f0*/  BRA `(.L_x_5725) ;  /* 0x0000000800c47947 */ /* 0x000fea0003800000 */
.L_x_5728:
        /* <DEDUP_REMOVED lines=9> */
.L_x_5731:
[----:B01----:R-:W-:-:S04]  /*2590*/  F2FP.F16.F32.PACK_AB R5, RZ, R4 ;  /* 0x00000004ff05723e */ /* 0x003fc800000000ff */
[----:B------:R-:W-:-:S05]  /*25a0*/  PRMT R5, R5, 0x5410, RZ ;  /* 0x0000541005057816 */ /* 0x000fca00000000ff */
[----:B------:R0:W-:Y:S01]  /*25b0*/  STG.E desc[UR36][R2.64], R5 ;  /* 0x0000000502007986 */ /* 0x0001e2000c101924 */
[----:B------:R-:W-:Y:S05]  /*25c0*/  BRA `(.L_x_5725) ;  /* 0x0000000800907947 */ /* 0x000fea0003800000 */
.L_x_5730:
[----:B-1----:R-:W-:-:S06]  /*25d0*/  FMUL.FTZ R4, R4, 1 ;  /* 0x3f80000004047820 */ /* 0x002fcc0000410000 */
[----:B0-----:R-:W0:Y:S02]  /*25e0*/  F2F.F64.F32 R4, R4 ;  /* 0x0000000400047310 */ /* 0x001e240000201800 */
[----:B0-----:R0:W-:Y:S01]  /*25f0*/  STG.E.64 desc[UR36][R2.64], R4 ;  /* 0x0000000402007986 */ /* 0x0011e2000c101b24 */
[----:B------:R-:W-:Y:S05]  /*2600*/  BRA `(.L_x_5725) ;  /* 0x0000000800807947 */ /* 0x000fea0003800000 */
.L_x_5720:
        /* <DEDUP_REMOVED lines=12> */
.L_x_5734:
[----:B-1----:R-:W-:Y:S01]  /*26d0*/  FMUL.FTZ R4, R4, 1 ;  /* 0x3f80000004047820 */ /* 0x002fe20000410000 */
[----:B------:R-:W-:-:S05]  /*26e0*/  CS2R R6, SRZ ;  /* 0x0000000000067805 */ /* 0x000fca000001ff00 */
[----:B0-----:R-:W0:Y:S02]  /*26f0*/  F2F.F64.F32 R4, R4 ;  /* 0x0000000400047310 */ /* 0x001e240000201800 */
[----:B0-----:R0:W-:Y:S01]  /*2700*/  STG.E.128 desc[UR36][R2.64], R4 ;  /* 0x0000000402007986 */ /* 0x0011e2000c101d24 */
[----:B------:R-:W-:Y:S05]  /*2710*/  BRA `(.L_x_5725) ;  /* 0x00000008003c7947 */ /* 0x000fea0003800000 */
.L_x_5733:
        /* <DEDUP_REMOVED lines=18> */
.L_x_5738:
[----:B------:R-:W-:Y:S05]  /*2840*/  BSYNC.RECONVERGENT B0 ;  /* 0x0000000000007941 */ /* 0x000fea0003800200 */
.L_x_5737:
[----:B------:R-:W-:-:S05]  /*2850*/  LOP3.LUT R7, R0, 0x80, R7, 0xf8, !PT ;  /* 0x0000008000077812 */ /* 0x000fca00078ef807 */
[----:B------:R1:W-:Y:S01]  /*2860*/  STG.E.U8 desc[UR36][R2.64], R7 ;  /* 0x0000000702007986 */ /* 0x0003e2000c101124 */
[----:B------:R-:W-:Y:S05]  /*2870*/  BRA `(.L_x_5725) ;  /* 0x0000000400e47947 */ /* 0x000fea0003800000 */
.L_x_5736:
        /* <DEDUP_REMOVED lines=14> */
.L_x_5740:
[----:B------:R-:W-:Y:S05]  /*2960*/  BSYNC.RECONVERGENT B0 ;  /* 0x0000000000007941 */ /* 0x000fea0003800200 */
.L_x_5739:
[----:B0-----:R-:W-:-:S05]  /*2970*/  LOP3.LUT R5, R0, 0x80, R7, 0xf8, !PT ;  /* 0x0000008000057812 */ /* 0x001fca00078ef807 */
[----:B------:R0:W-:Y:S01]  /*2980*/  STG.E.U8 desc[UR36][R2.64], R5 ;  /* 0x0000000502007986 */ /* 0x0001e2000c101124 */
[----:B------:R-:W-:Y:S05]  /*2990*/  BRA `(.L_x_5725) ;  /* 0x00000004009c7947 */ /* 0x000fea0003800000 */
.L_x_5735:
[----:B-1----:R-:W-:-:S05]  /*29a0*/  F2FP.BF16.F32.PACK_AB R4, RZ, R4 ;  /* 0x00000004ff04723e */ /* 0x002fca00000010ff */
[----:B------:R1:W-:Y:S01]  /*29b0*/  STG.E.U16 desc[UR36][R2.64], R4 ;  /* 0x0000000402007986 */ /* 0x0003e2000c101524 */
[----:B------:R-:W-:Y:S05]  /*29c0*/  BRA `(.L_x_5725) ;  /* 0x0000000400907947 */ /* 0x000fea0003800000 */
.L_x_5732:
        /* <DEDUP_REMOVED lines=11> */
.L_x_5743:
        /* <DEDUP_REMOVED lines=12> */
.L_x_5746:
[----:B------:R-:W-:-:S04]  /*2b40*/  SHF.R.U32.HI R0, RZ, 0x14, R4 ;  /* 0x00000014ff007819 */ /* 0x000fc80000011604 */
[----:B------:R-:W-:-:S04]  /*2b50*/  LOP3.LUT R5, R0, 0x1, RZ, 0xc0, !PT ;  /* 0x0000000100057812 */ /* 0x000fc800078ec0ff */
[----:B------:R-:W-:-:S04]  /*2b60*/  IADD3 R0, PT, PT, R4, 0x487ffff, R5 ;  /* 0x0487ffff04007810 */ /* 0x000fc80007ffe005 */
[----:B------:R-:W-:-:S04]  /*2b70*/  SHF.R.U32.HI R0, RZ, 0x14, R0 ;  /* 0x00000014ff007819 */ /* 0x000fc80000011600 */
[----:B------:R-:W-:-:S07]  /*2b80*/  LOP3.LUT R5, R0, 0xff, RZ, 0xc0, !PT ;  /* 0x000000ff00057812 */ /* 0x000fce00078ec0ff */
.L_x_5747:
[----:B------:R-:W-:-:S04]  /*2b90*/  SHF.R.U32.HI R4, RZ, 0x18, R4 ;  /* 0x00000018ff047819 */ /* 0x000fc80000011604 */
[----:B------:R-:W-:-:S04]  /*2ba0*/  LOP3.LUT R5, R5, 0x80, R4, 0xf8, !PT ;  /* 0x0000008005057812 */ /* 0x000fc800078ef804 */
[----:B------:R-:W-:-:S07]  /*2bb0*/  PRMT R0, R5, 0x7610, R0 ;  /* 0x0000761005007816 */ /* 0x000fce0000000000 */
.L_x_5745:
[----:B------:R-:W-:Y:S05]  /*2bc0*/  BSYNC.RECONVERGENT B0 ;  /* 0x0000000000007941 */ /* 0x000fea0003800200 */
.L_x_5744:
[----:B------:R0:W-:Y:S01]  /*2bd0*/  STG.E.U8 desc[UR36][R2.64], R0 ;  /* 0x0000000002007986 */ /* 0x0001e2000c101124 */
[----:B------:R-:W-:Y:S05]  /*2be0*/  BRA `(.L_x_5725) ;  /* 0x0000000400087947 */ /* 0x000fea0003800000 */
.L_x_5742:
        /* <DEDUP_REMOVED lines=12> */
.L_x_5750:
[----:B------:R-:W-:-:S04]  /*2cb0*/  SHF.R.U32.HI R0, RZ, 0x15, R4 ;  /* 0x00000015ff007819 */ /* 0x000fc80000011604 */
[----:B------:R-:W-:-:S04]  /*2cc0*/  LOP3.LUT R5, R0, 0x1, RZ, 0xc0, !PT ;  /* 0x0000000100057812 */ /* 0x000fc800078ec0ff */
[----:B------:R-:W-:-:S04]  /*2cd0*/  IADD3 R0, PT, PT, R4, 0x88fffff, R5 ;  /* 0x088fffff04007810 */ /* 0x000fc80007ffe005 */
[----:B------:R-:W-:-:S04]  /*2ce0*/  SHF.R.U32.HI R0, RZ, 0x15, R0 ;  /* 0x00000015ff007819 */ /* 0x000fc80000011600 */
[----:B------:R-:W-:-:S07]  /*2cf0*/  LOP3.LUT R5, R0, 0xff, RZ, 0xc0, !PT ;  /* 0x000000ff00057812 */ /* 0x000fce00078ec0ff */
.L_x_5751:
[----:B------:R-:W-:-:S04]  /*2d00*/  SHF.R.U32.HI R4, RZ, 0x18, R4 ;  /* 0x00000018ff047819 */ /* 0x000fc80000011604 */
[----:B------:R-:W-:-:S04]  /*2d10*/  LOP3.LUT R5, R5, 0x80, R4, 0xf8, !PT ;  /* 0x0000008005057812 */ /* 0x000fc800078ef804 */
[----:B------:R-:W-:-:S07]  /*2d20*/  PRMT R0, R5, 0x7610, R0 ;  /* 0x0000761005007816 */ /* 0x000fce0000000000 */
.L_x_5749:
[----:B------:R-:W-:Y:S05]  /*2d30*/  BSYNC.RECONVERGENT B0 ;  /* 0x0000000000007941 */ /* 0x000fea0003800200 */
.L_x_5748:
[----:B------:R4:W-:Y:S01]  /*2d40*/  STG.E.U8 desc[UR36][R2.64], R0 ;  /* 0x0000000002007986 */ /* 0x0009e2000c101124 */
[----:B------:R-:W-:Y:S05]  /*2d50*/  BRA `(.L_x_5725) ;  /* 0x0000000000ac7947 */ /* 0x000fea0003800000 */
.L_x_5741:
[----:B------:R-:W-:-:S09]  /*2d60*/  UISETP.NE.AND UP0, UPT, UR4, 0x1c, UPT ;  /* 0x0000001c0400788c */ /* 0x000fd2000bf05270 */
[----:B------:R-:W-:Y:S05]  /*2d70*/  BRA.U !UP0, `(.L_x_5752) ;  /* 0x00000001089c7547 */ /* 0x000fea000b800000 */
[----:B------:R-:W-:-:S09]  /*2d80*/  UISETP.NE.AND UP0, UPT, UR4, 0x1d, UPT ;  /* 0x0000001d0400788c */ /* 0x000fd2000bf05270 */
[----:B------:R-:W-:Y:S05]  /*2d90*/  BRA.U !UP0, `(.L_x_5753) ;  /* 0x0000000108887547 */ /* 0x000fea000b800000 */
[----:B------:R-:W-:-:S09]  /*2da0*/  UISETP.NE.AND UP0, UPT, UR4, 0x2c, UPT ;  /* 0x0000002c0400788c */ /* 0x000fd2000bf05270 */
[----:B------:R-:W-:Y:S05]  /*2db0*/  BRA.U !UP0, `(.L_x_5754) ;  /* 0x0000000108447547 */ /* 0x000fea000b800000 */
.L_x_5724:
        /* <DEDUP_REMOVED lines=16> */
.L_x_5755:
[----:B------:R-:W-:Y:S05]  /*2ec0*/  BRA `(.L_x_5725) ;  /* 0x0000000000507947 */ /* 0x000fea0003800000 */
.L_x_5754:
        /* <DEDUP_REMOVED lines=15> */
.L_x_5753:
[----:B01----:R-:W0:Y:S02]  /*2fc0*/  F2I.U64.TRUNC R4, R5 ;  /* 0x0000000500047311 */ /* 0x003e24000020d800 */
[----:B0-----:R2:W-:Y:S01]  /*2fd0*/  STG.E.64 desc[UR36][R2.64], R4 ;  /* 0x0000000402007986 */ /* 0x0015e2000c101b24 */
[----:B------:R-:W-:Y:S05]  /*2fe0*/  BRA `(.L_x_5725) ;  /* 0x0000000000087947 */ /* 0x000fea0003800000 */
.L_x_5752:
[----:B0-----:R-:W0:Y:S02]  /*2ff0*/  F2I.U32.TRUNC.NTZ R5, R5 ;  /* 0x0000000500057305 */ /* 0x001e24000020f000 */
[----:B0-----:R0:W-:Y:S02]  /*3000*/  STG.E desc[UR36][R2.64], R5 ;  /* 0x0000000502007986 */ /* 0x0011e4000c101924 */
.L_x_5725:
[----:B------:R-:W-:-:S07]  /*3010*/  VIADD R17, R17, 0x80 ;  /* 0x0000008011117836 */ /* 0x000fce0000000000 */
.L_x_5689:
[----:B------:R-:W-:Y:S05]  /*3020*/  BSYNC.RECONVERGENT B7 ;  /* 0x0000000000077941 */ /* 0x000fea0003800200 */
.L_x_5688:
        /* <DEDUP_REMOVED lines=307> */
.L_x_5758:
        /* <DEDUP_REMOVED lines=18> */
.L_x_5763:
[----:B------:R-:W2:Y:S02]  /*4480*/  LDG.E.U8 R0, desc[UR36][R2.64] ;  /* 0x0000002402007981 */ /* 0x000ea4000c1e1100 */
[----:B--2---:R-:W-:Y:S01]  /*4490*/  I2FP.F32.U32 R0, R0 ;  /* 0x0000000000007245 */ /* 0x004fe20000201000 */
[----:B------:R-:W-:Y:S06]  /*44a0*/  BRA `(.L_x_5765) ;  /* 0x0000000c00247947 */ /* 0x000fec0003800000 */
.L_x_5762:
        /* <DEDUP_REMOVED lines=9> */
.L_x_5767:
[----:B------:R-:W2:Y:S02]  /*4540*/  LDG.E R0, desc[UR36][R2.64] ;  /* 0x0000002402007981 */ /* 0x000ea4000c1e1900 */
[----:B--2---:R-:W-:Y:S01]  /*4550*/  I2FP.F32.S32 R0, R0 ;  /* 0x0000000000007245 */ /* 0x004fe20000201400 */
[----:B------:R-:W-:Y:S06]  /*4560*/  BRA `(.L_x_5765) ;  /* 0x0000000800f47947 */ /* 0x000fec0003800000 */
.L_x_5766:
[----:B------:R-:W2:Y:S02]  /*4570*/  LDG.E.U16 R0, desc[UR36][R2.64] ;  /* 0x0000002402007981 */ /* 0x000ea4000c1e1500 */
[----:B--2---:R-:W0:Y:S01]  /*4580*/  I2F.S16 R0, R0 ;  /* 0x0000000000007306 */ /* 0x004e220000101400 */
[----:B------:R-:W-:Y:S05]  /*4590*/  BRA `(.L_x_5765) ;  /* 0x0000000800e87947 */ /* 0x000fea0003800000 */
.L_x_5761:
        /* <DEDUP_REMOVED lines=8> */
.L_x_5769:
[----:B------:R-:W2:Y:S02]  /*4620*/  LDG.E.U16 R0, desc[UR36][R2.64] ;  /* 0x0000002402007981 */ /* 0x000ea4000c1e1500 */
[----:B--2---:R-:W-:Y:S01]  /*4630*/  HADD2.F32 R0, -RZ, R0.H0_H0 ;  /* 0x20000000ff007230 */ /* 0x004fe20000004100 */
[----:B------:R-:W-:Y:S06]  /*4640*/  BRA `(.L_x_5765) ;  /* 0x0000000800bc7947 */ /* 0x000fec0003800000 */
.L_x_5768:
        /* <DEDUP_REMOVED lines=8> */
.L_x_5771:
[----:B------:R-:W2:Y:S02]  /*46d0*/  LDG.E.U16 R0, desc[UR36][R2.64] ;  /* 0x0000002402007981 */ /* 0x000ea4000c1e1500 */
[----:B--2---:R-:W-:Y:S01]  /*46e0*/  HADD2.F32 R0, -RZ, R0.H0_H0 ;  /* 0x20000000ff007230 */ /* 0x004fe20000004100 */
[----:B------:R-:W-:Y:S06]  /*46f0*/  BRA `(.L_x_5765) ;  /* 0x0000000800907947 */ /* 0x000fec0003800000 */
.L_x_5770:
[----:B------:R-:W2:Y:S01]  /*4700*/  LDG.E.64 R2, desc[UR36][R2.64] ;  /* 0x0000002402027981 */ /* 0x000ea2000c1e1b00 */
[----:B------:R-:W-:Y:S01]  /*4710*/  UMOV UR4, 0xf0000000 ;  /* 0xf000000000047882 */ /* 0x000fe20000000000 */
[----:B------:R-:W-:Y:S01]  /*4720*/  UMOV UR5, 0x380fffff ;  /* 0x380fffff00057882 */ /* 0x000fe20000000000 */
[----:B--2---:R-:W0:Y:S01]  /*4730*/  F2F.F32.F64 R0, R2 ;  /* 0x0000000200007310 */ /* 0x004e220000301000 */
[----:B------:R-:W-:-:S14]  /*4740*/  DSETP.GEU.AND P0, PT, |R2|, UR4, PT ;  /* 0x0000000402007e2a */ /* 0x000fdc000bf0e200 */
[----:B0-----:R-:W-:Y:S01]  /*4750*/  @!P0 FMUL R0, R0, 1.175494350822287508e-38 ;  /* 0x0080000000008820 */ /* 0x001fe20000400000 */
[----:B------:R-:W-:Y:S06]  /*4760*/  BRA `(.L_x_5765) ;  /* 0x0000000800747947 */ /* 0x000fec0003800000 */
.L_x_5760:
        /* <DEDUP_REMOVED lines=12> */
.L_x_5774:
[----:B------:R-:W2:Y:S01]  /*4830*/  LDG.E.64 R2, desc[UR36][R2.64] ;  /* 0x0000002402027981 */ /* 0x000ea2000c1e1b00 */
[----:B------:R-:W-:Y:S01]  /*4840*/  UMOV UR4, 0xf0000000 ;  /* 0xf000000000047882 */ /* 0x000fe20000000000 */
[----:B------:R-:W-:Y:S01]  /*4850*/  UMOV UR5, 0x380fffff ;  /* 0x380fffff00057882 */ /* 0x000fe20000000000 */
[----:B--2---:R-:W0:Y:S01]  /*4860*/  F2F.F32.F64 R0, R2 ;  /* 0x0000000200007310 */ /* 0x004e220000301000 */
[----:B------:R-:W-:-:S14]  /*4870*/  DSETP.GEU.AND P0, PT, |R2|, UR4, PT ;  /* 0x0000000402007e2a */ /* 0x000fdc000bf0e200 */
[----:B0-----:R-:W-:Y:S01]  /*4880*/  @!P0 FMUL R0, R0, 1.175494350822287508e-38 ;  /* 0x0080000000008820 */ /* 0x001fe20000400000 */
[----:B------:R-:W-:Y:S06]  /*4890*/  BRA `(.L_x_5765) ;  /* 0x0000000800287947 */ /* 0x000fec0003800000 */
.L_x_5773:
        /* <DEDUP_REMOVED lines=25> */
.L_x_5776:
        /* <DEDUP_REMOVED lines=12> */
.L_x_5775:
[----:B------:R-:W2:Y:S02]  /*4af0*/  LDG.E.U16 R0, desc[UR36][R2.64] ;  /* 0x0000002402007981 */ /* 0x000ea4000c1e1500 */
[----:B--2---:R-:W-:Y:S01]  /*4b00*/  IMAD.U32 R0, R0, 0x10000, RZ ;  /* 0x0001000000007824 */ /* 0x004fe200078e00ff */
[----:B------:R-:W-:Y:S06]  /*4b10*/  BRA `(.L_x_5765) ;  /* 0x0000000400887947 */ /* 0x000fec0003800000 */
.L_x_5772:
        /* <DEDUP_REMOVED lines=11> */
.L_x_5779:
        /* <DEDUP_REMOVED lines=20> */
.L_x_5781:
[----:B------:R-:W-:Y:S05]  /*4d10*/  BSYNC.RECONVERGENT B0 ;  /* 0x0000000000007941 */ /* 0x000fea0003800200 */
.L_x_5780:
[----:B------:R-:W-:Y:S02]  /*4d20*/  SHF.L.U32 R0, R0, 0x14, RZ ;  /* 0x0000001400007819 */ /* 0x000fe400000006ff */
[----:B------:R-:W-:-:S04]  /*4d30*/  LEA R2, R2, 0x3b800000, 0x17 ;  /* 0x3b80000002027811 */ /* 0x000fc800078eb8ff */
[----:B------:R-:W-:Y:S01]  /*4d40*/  LOP3.LUT R0, R2, R0, R7, 0xfe, !PT ;  /* 0x0000000002007212 */ /* 0x000fe200078efe07 */
[----:B------:R-:W-:Y:S06]  /*4d50*/  BRA `(.L_x_5765) ;  /* 0x0000000000f87947 */ /* 0x000fec0003800000 */
.L_x_5778:
        /* <DEDUP_REMOVED lines=20> */
.L_x_5783:
[----:B------:R-:W-:Y:S05]  /*4ea0*/  BSYNC.RECONVERGENT B0 ;  /* 0x0000000000007941 */ /* 0x000fea0003800200 */
.L_x_5782:
[----:B------:R-:W-:Y:S01]  /*4eb0*/  IMAD.SHL.U32 R0, R0, 0x200000, RZ ;  /* 0x0020000000007824 */ /* 0x000fe200078e00ff */
[----:B------:R-:W-:-:S04]  /*4ec0*/  LEA R2, R2, 0x37800000, 0x17 ;  /* 0x3780000002027811 */ /* 0x000fc800078eb8ff */
[----:B------:R-:W-:Y:S01]  /*4ed0*/  LOP3.LUT R0, R2, R0, R7, 0xfe, !PT ;  /* 0x0000000002007212 */ /* 0x000fe200078efe07 */
[----:B------:R-:W-:Y:S06]  /*4ee0*/  BRA `(.L_x_5765) ;  /* 0x0000000000947947 */ /* 0x000fec0003800000 */
.L_x_5777:
        /* <DEDUP_REMOVED lines=14> */
.L_x_5764:
        /* <DEDUP_REMOVED lines=16> */
.L_x_5786:
[----:B------:R-:W-:Y:S01]  /*50d0*/  MOV R0, RZ ;  /* 0x000000ff00007202 */ /* 0x000fe20000000f00 */
[----:B------:R-:W-:Y:S06]  /*50e0*/  BRA `(.L_x_5765) ;  /* 0x0000000000147947 */ /* 0x000fec0003800000 */
.L_x_5785:
[----:B------:R-:W2:Y:S02]  /*50f0*/  LDG.E.64 R2, desc[UR36][R2.64] ;  /* 0x0000002402027981 */ /* 0x000ea4000c1e1b00 */
[----:B--2---:R0:W1:Y:S01]  /*5100*/  I2F.U64 R0, R2 ;  /* 0x0000000200007312 */ /* 0x0040620000301000 */
[----:B------:R-:W-:Y:S05]  /*5110*/  BRA `(.L_x_5765) ;  /* 0x0000000000087947 */ /* 0x000fea0003800000 */
.L_x_5784:
[----:B------:R-:W2:Y:S02]  /*5120*/  LDG.E R0, desc[UR36][R2.64] ;  /* 0x0000002402007981 */ /* 0x000ea4000c1e1900 */
[----:B--2---:R-:W-:-:S07]  /*5130*/  I2FP.F32.U32 R0, R0 ;  /* 0x0000000000007245 */ /* 0x004fce0000201000 */
.L_x_5765:
[----:B------:R-:W-:Y:S05]  /*5140*/  BSYNC.RECONVERGENT B6 ;  /* 0x0000000000067941 */ /* 0x000fea0003800200 */
.L_x_5759:
[----:B------:R-:W2:Y:S01]  /*5150*/  LDCU UR5, c[0x0][0x594] ;  /* 0x0000b280ff0577ac */ /* 0x000ea20008000800 */
[----:B01---5:R-:W2:Y:S01]  /*5160*/  MUFU.RCP R0, R0 ;  /* 0x0000000000007308 */ /* 0x023ea20000001000 */
[----:B------:R-:W3:Y:S01]  /*5170*/  LDCU.64 UR6, c[0x0][0x580] ;  /* 0x0000b000ff0677ac */ /* 0x000ee20008000a00 */
[----:B------:R-:W-:-:S04]  /*5180*/  UPRMT UR4, UR41, 0x9910, URZ ;  /* 0x0000991029047896 */ /* 0x000fc800080000ff */
[----:B------:R-:W-:Y:S01]  /*5190*/  UISETP.GT.AND UP0, UPT, UR4, 0x9, UPT ;  /* 0x000000090400788c */ /* 0x000fe2000bf04270 */
[----:B--2---:R-:W-:-:S04]  /*51a0*/  FMUL.FTZ R5, R0, UR5 ;  /* 0x0000000500057c20 */ /* 0x004fc80008410000 */
[----:B------:R0:W1:Y:S01]  /*51b0*/  FRND.TRUNC R4, R5 ;  /* 0x0000000500047307 */ /* 0x000062000020d000 */
[----:B---34-:R-:W-:-:S05]  /*51c0*/  IADD3 R2, P0, PT, R16, UR6, RZ ;  /* 0x0000000610027c10 */ /* 0x018fca000ff1e0ff */
        /* <DEDUP_REMOVED lines=13> */
.L_x_5790:
[----:B01----:R-:W0:Y:S02]  /*52a0*/  F2I.S64.TRUNC R4, R5 ;  /* 0x0000000500047311 */ /* 0x003e24000020d900 */
[----:B0-----:R4:W-:Y:S01]  /*52b0*/  STG.E.U8 desc[UR36][R2.64], R4 ;  /* 0x0000000402007986 */ /* 0x0019e2000c101124 */
[----:B------:R-:W-:Y:S05]  /*52c0*/  BRA `(.L_x_5792) ;  /* 0x0000000c00287947 */ /* 0x000fea0003800000 */
.L_x_5789:
        /* <DEDUP_REMOVED lines=9> */
.L_x_5794:
[----:B0-----:R-:W0:Y:S02]  /*5360*/  F2I.TRUNC.NTZ R5, R5 ;  /* 0x0000000500057305 */ /* 0x001e24000020f100 */
[----:B0-----:R3:W-:Y:S01]  /*5370*/  STG.E desc[UR36][R2.64], R5 ;  /* 0x0000000502007986 */ /* 0x0017e2000c101924 */
[----:B------:R-:W-:Y:S05]  /*5380*/  BRA `(.L_x_5792) ;  /* 0x0000000800f87947 */ /* 0x000fea0003800000 */
.L_x_5793:
[----:B0-----:R-:W0:Y:S02]  /*5390*/  F2I.TRUNC.NTZ R5, R5 ;  /* 0x0000000500057305 */ /* 0x001e24000020f100 */
[----:B0-----:R0:W-:Y:S01]  /*53a0*/  STG.E.U16 desc[UR36][R2.64], R5 ;  /* 0x0000000502007986 */ /* 0x0011e2000c101524 */
[----:B------:R-:W-:Y:S05]  /*53b0*/  BRA `(.L_x_5792) ;  /* 0x0000000800ec7947 */ /* 0x000fea0003800000 */
.L_x_5788:
        /* <DEDUP_REMOVED lines=8> */
.L_x_5796:
[----:B-1----:R-:W-:-:S05]  /*5440*/  F2FP.F16.F32.PACK_AB R4, RZ, R4 ;  /* 0x00000004ff04723e */ /* 0x002fca00000000ff */
[----:B------:R1:W-:Y:S01]  /*5450*/  STG.E.U16 desc[UR36][R2.64], R4 ;  /* 0x0000000402007986 */ /* 0x0003e2000c101524 */
[----:B------:R-:W-:Y:S05]  /*5460*/  BRA `(.L_x_5792) ;  /* 0x0000000800c07947 */ /* 0x000fea0003800000 */
.L_x_5795:
        /* <DEDUP_REMOVED lines=9> */
.L_x_5798:
[----:B01----:R-:W-:-:S04]  /*5500*/  F2FP.F16.F32.PACK_AB R5, RZ, R4 ;  /* 0x00000004ff05723e */ /* 0x003fc800000000ff */
[----:B------:R-:W-:-:S05]  /*5510*/  PRMT R5, R5, 0x5410, RZ ;  /* 0x0000541005057816 */ /* 0x000fca00000000ff */
[----:B------:R0:W-:Y:S01]  /*5520*/  STG.E desc[UR36][R2.64], R5 ;  /* 0x0000000502007986 */ /* 0x0001e2000c101924 */
[----:B------:R-:W-:Y:S05]  /*5530*/  BRA `(.L_x_5792) ;  /* 0x00000008008c7947 */ /* 0x000fea0003800000 */
.L_x_5797:
[----:B-1----:R-:W-:-:S06]  /*5540*/  FMUL.FTZ R4, R4, 1 ;  /* 0x3f80000004047820 */ /* 0x002fcc0000410000 */
[----:B0-----:R-:W0:Y:S02]  /*5550*/  F2F.F64.F32 R4, R4 ;  /* 0x0000000400047310 */ /* 0x001e240000201800 */
[----:B0-----:R0:W-:Y:S01]  /*5560*/  STG.E.64 desc[UR36][R2.64], R4 ;  /* 0x0000000402007986 */ /* 0x0011e2000c101b24 */
[----:B------:R-:W-:Y:S05]  /*5570*/  BRA `(.L_x_5792) ;  /* 0x00000008007c7947 */ /* 0x000fea0003800000 */
.L_x_5787:
        /* <DEDUP_REMOVED lines=13> */
.L_x_5802:
        /* <DEDUP_REMOVED lines=16> */
.L_x_5805:
[----:B------:R-:W-:-:S04]  /*5750*/  SHF.R.U32.HI R4, RZ, 0x18, R4 ;  /* 0x00000018ff047819 */ /* 0x000fc80000011604 */
[----:B------:R-:W-:-:S04]  /*5760*/  LOP3.LUT R4, R5, 0x80, R4, 0xf8, !PT ;  /* 0x0000008005047812 */ /* 0x000fc800078ef804 */
[----:B------:R-:W-:-:S07]  /*5770*/  PRMT R0, R4, 0x7610, R0 ;  /* 0x0000761004007816 */ /* 0x000fce0000000000 */
.L_x_5804:
[----:B------:R-:W-:Y:S05]  /*5780*/  BSYNC.RECONVERGENT B0 ;  /* 0x0000000000007941 */ /* 0x000fea0003800200 */
.L_x_5803:
[----:B------:R1:W-:Y:S01]  /*5790*/  STG.E.U8 desc[UR36][R2.64], R0 ;  /* 0x0000000002007986 */ /* 0x0003e2000c101124 */
[----:B------:R-:W-:Y:S05]  /*57a0*/  BRA `(.L_x_5792) ;  /* 0x0000000400f07947 */ /* 0x000fea0003800000 */
.L_x_5801:
        /* <DEDUP_REMOVED lines=16> */
.L_x_5808:
[----:B------:R-:W-:-:S04]  /*58b0*/  SHF.R.U32.HI R4, RZ, 0x18, R4 ;  /* 0x00000018ff047819 */ /* 0x000fc80000011604 */
[----:B------:R-:W-:-:S04]  /*58c0*/  LOP3.LUT R5, R5, 0x80, R4, 0xf8, !PT ;  /* 0x0000008005057812 */ /* 0x000fc800078ef804 */
[----:B------:R-:W-:-:S07]  /*58d0*/  PRMT R0, R5, 0x7610, R0 ;  /* 0x0000761005007816 */ /* 0x000fce0000000000 */
.L_x_5807:
[----:B------:R-:W-:Y:S05]  /*58e0*/  BSYNC.RECONVERGENT B0 ;  /* 0x0000000000007941 */ /* 0x000fea0003800200 */
.L_x_5806:
[----:B------:R1:W-:Y:S01]  /*58f0*/  STG.E.U8 desc[UR36][R2.64], R0 ;  /* 0x0000000002007986 */ /* 0x0003e2000c101124 */
[----:B------:R-:W-:Y:S05]  /*5900*/  BRA `(.L_x_5792) ;  /* 0x0000000400987947 */ /* 0x000fea0003800000 */
.L_x_5800:
        /* <DEDUP_REMOVED lines=21> */
.L_x_5810:
[----:B01----:R-:W0:Y:S02]  /*5a60*/  F2I.U64.TRUNC R4, R5 ;  /* 0x0000000500047311 */ /* 0x003e24000020d800 */
[----:B0-----:R0:W-:Y:S01]  /*5a70*/  STG.E.64 desc[UR36][R2.64], R4 ;  /* 0x0000000402007986 */ /* 0x0011e2000c101b24 */
[----:B------:R-:W-:Y:S05]  /*5a80*/  BRA `(.L_x_5792) ;  /* 0x0000000400387947 */ /* 0x000fea0003800000 */
.L_x_5809:
[----:B0-----:R-:W0:Y:S02]  /*5a90*/  F2I.U32.TRUNC.NTZ R5, R5 ;  /* 0x0000000500057305 */ /* 0x001e24000020f000 */
[----:B0-----:R0:W-:Y:S01]  /*5aa0*/  STG.E desc[UR36][R2.64], R5 ;  /* 0x0000000502007986 */ /* 0x0011e2000c101924 */
[----:B------:R-:W-:Y:S05]  /*5ab0*/  BRA `(.L_x_5792) ;  /* 0x00000004002c7947 */ /* 0x000fea0003800000 */
.L_x_5799:
        /* <DEDUP_REMOVED lines=10> */
.L_x_5812:
[----:B-1----:R-:W-:Y:S01]  /*5b60*/  FMUL.FTZ R4, R4, 1 ;  /* 0x3f80000004047820 */ /* 0x002fe20000410000 */
[----:B------:R-:W-:-:S05]  /*5b70*/  CS2R R6, SRZ ;  /* 0x0000000000067805 */ /* 0x000fca000001ff00 */
[----:B0-----:R-:W0:Y:S02]  /*5b80*/  F2F.F64.F32 R4, R4 ;  /* 0x0000000400047310 */ /* 0x001e240000201800 */
[----:B0-----:R0:W-:Y:S01]  /*5b90*/  STG.E.128 desc[UR36][R2.64], R4 ;  /* 0x0000000402007986 */ /* 0x0011e2000c101d24 */
[----:B------:R-:W-:Y:S05]  /*5ba0*/  BRA `(.L_x_5792) ;  /* 0x0000000000f07947 */ /* 0x000fea0003800000 */
.L_x_5811:
[----:B------:R-:W-:-:S09]  /*5bb0*/  UISETP.NE.AND UP0, UPT, UR4, 0xf, UPT ;  /* 0x0000000f0400788c */ /* 0x000fd2000bf05270 */
[----:B------:R-:W-:Y:S05]  /*5bc0*/  BRA.U !UP0, `(.L_x_5813) ;  /* 0x0000000108e07547 */ /* 0x000fea000b800000 */
[----:B------:R-:W-:-:S09]  /*5bd0*/  UISETP.NE.AND UP0, UPT, UR4, 0x17, UPT ;  /* 0x000000170400788c */ /* 0x000fd2000bf05270 */
[----:B------:R-:W-:Y:S05]  /*5be0*/  BRA.U !UP0, `(.L_x_5814) ;  /* 0x00000001088c7547 */ /* 0x000fea000b800000 */
[----:B------:R-:W-:-:S09]  /*5bf0*/  UISETP.NE.AND UP0, UPT, UR4, 0x18, UPT ;  /* 0x000000180400788c */ /* 0x000fd2000bf05270 */
[----:B------:R-:W-:Y:S05]  /*5c00*/  BRA.U !UP0, `(.L_x_5815) ;  /* 0x0000000108447547 */ /* 0x000fea000b800000 */
.L_x_5791:
        /* <DEDUP_REMOVED lines=16> */
.L_x_5816:
[----:B------:R-:W-:Y:S05]  /*5d10*/  BRA `(.L_x_5792) ;  /* 0x0000000000947947 */ /* 0x000fea0003800000 */
.L_x_5815:
        /* <DEDUP_REMOVED lines=12> */
.L_x_5818:
[----:B------:R-:W-:Y:S05]  /*5de0*/  BSYNC.RECONVERGENT B0 ;  /* 0x0000000000007941 */ /* 0x000fea0003800200 */
.L_x_5817:
[----:B0-----:R-:W-:-:S05]  /*5df0*/  LOP3.LUT R5, R0, 0x80, R7, 0xf8, !PT ;  /* 0x0000008000057812 */ /* 0x001fca00078ef807 */
[----:B------:R0:W-:Y:S01]  /*5e00*/  STG.E.U8 desc[UR36][R2.64], R5 ;  /* 0x0000000502007986 */ /* 0x0001e2000c101124 */
[----:B------:R-:W-:Y:S05]  /*5e10*/  BRA `(.L_x_5792) ;  /* 0x0000000000547947 */ /* 0x000fea0003800000 */
.L_x_5814:
        /* <DEDUP_REMOVED lines=11> */
.L_x_5820:
[----:B------:R-:W-:Y:S01]  /*5ed0*/  IMAD.MOV.U32 R0, RZ, RZ, 0x7f ;  /* 0x0000007fff007424 */ /* 0x000fe200078e00ff */
[----:B------:R-:W-:-:S04]  /*5ee0*/  ISETP.GT.U32.AND P0, PT, R6, 0x7f800000, PT ;  /* 0x7f8000000600780c */ /* 0x000fc80003f04070 */
[----:B------:R-:W-:-:S09]  /*5ef0*/  SEL R0, R0, 0x7c, P0 ;  /* 0x0000007c00007807 */ /* 0x000fd20000000000 */
.L_x_5821:
[----:B------:R-:W-:Y:S05]  /*5f00*/  BSYNC.RECONVERGENT B0 ;  /* 0x0000000000007941 */ /* 0x000fea0003800200 */
.L_x_5819:
[----:B0-----:R-:W-:-:S04]  /*5f10*/  SHF.R.U32.HI R5, RZ, 0x18, R4 ;  /* 0x00000018ff057819 */ /* 0x001fc80000011604 */
[----:B------:R-:W-:-:S05]  /*5f20*/  LOP3.LUT R5, R0, 0x80, R5, 0xf8, !PT ;  /* 0x0000008000057812 */ /* 0x000fca00078ef805 */
[----:B------:R0:W-:Y:S01]  /*5f30*/  STG.E.U8 desc[UR36][R2.64], R5 ;  /* 0x0000000502007986 */ /* 0x0001e2000c101124 */
[----:B------:R-:W-:Y:S05]  /*5f40*/  BRA `(.L_x_5792) ;  /* 0x0000000000087947 */ /* 0x000fea0003800000 */
.L_x_5813:
[----:B-1----:R-:W-:-:S05]  /*5f50*/  F2FP.BF16.F32.PACK_AB R4, RZ, R4 ;  /* 0x00000004ff04723e */ /* 0x002fca00000010ff */
[----:B------:R1:W-:Y:S02]  /*5f60*/  STG.E.U16 desc[UR36][R2.64], R4 ;  /* 0x0000000402007986 */ /* 0x0003e4000c101524 */
.L_x_5792:
[----:B------:R-:W-:-:S07]  /*5f70*/  VIADD R17, R17, 0x80 ;  /* 0x0000008011117836 */ /* 0x000fce0000000000 */
.L_x_5757:
[----:B------:R-:W-:Y:S05]  /*5f80*/  BSYNC.RECONVERGENT B7 ;  /* 0x0000000000077941 */ /* 0x000fea0003800200 */
.L_x_5756:
        /* <DEDUP_REMOVED lines=307> */
.L_x_5824:
        /* <DEDUP_REMOVED lines=18> */
.L_x_5829:
[----:B------:R-:W2:Y:S02]  /*73e0*/  LDG.E.U8 R0, desc[UR36][R2.64] ;  /* 0x0000002402007981 */ /* 0x000ea4000c1e1100 */
[----:B--2---:R-:W-:Y:S01]  /*73f0*/  I2FP.F32.U32 R0, R0 ;  /* 0x0000000000007245 */ /* 0x004fe20000201000 */
[----:B------:R-:W-:Y:S06]  /*7400*/  BRA `(.L_x_5831) ;  /* 0x0000000c00247947 */ /* 0x000fec0003800000 */
.L_x_5828:
        /* <DEDUP_REMOVED lines=9> */
.L_x_5833:
[----:B------:R-:W2:Y:S02]  /*74a0*/  LDG.E R0, desc[UR36][R2.64] ;  /* 0x0000002402007981 */ /* 0x000ea4000c1e1900 */
[----:B--2---:R-:W-:Y:S01]  /*74b0*/  I2FP.F32.S32 R0, R0 ;  /* 0x0000000000007245 */ /* 0x004fe20000201400 */
[----:B------:R-:W-:Y:S06]  /*74c0*/  BRA `(.L_x_5831) ;  /* 0x0000000800f47947 */ /* 0x000fec0003800000 */
.L_x_5832:
[----:B------:R-:W2:Y:S02]  /*74d0*/  LDG.E.U16 R0, desc[UR36][R2.64] ;  /* 0x0000002402007981 */ /* 0x000ea4000c1e1500 */
[----:B--2---:R-:W2:Y:S01]  /*74e0*/  I2F.S16 R0, R0 ;  /* 0x0000000000007306 */ /* 0x004ea20000101400 */
[----:B------:R-:W-:Y:S05]  /*74f0*/  BRA `(.L_x_5831) ;  /* 0x0000000800e87947 */ /* 0x000fea0003800000 */
.L_x_5827:
        /* <DEDUP_REMOVED lines=8> */
.L_x_5835:
[----:B------:R-:W2:Y:S02]  /*7580*/  LDG.E.U16 R0, desc[UR36][R2.64] ;  /* 0x0000002402007981 */ /* 0x000ea4000c1e1500 */
[----:B--2---:R-:W-:Y:S01]  /*7590*/  HADD2.F32 R0, -RZ, R0.H0_H0 ;  /* 0x20000000ff007230 */ /* 0x004fe20000004100 */
[----:B------:R-:W-:Y:S06]  /*75a0*/  BRA `(.L_x_5831) ;  /* 0x0000000800bc7947 */ /* 0x000fec0003800000 */
.L_x_5834:
        /* <DEDUP_REMOVED lines=8> */
.L_x_5837:
[----:B------:R-:W2:Y:S02]  /*7630*/  LDG.E.U16 R0, desc[UR36][R2.64] ;  /* 0x0000002402007981 */ /* 0x000ea4000c1e1500 */
[----:B--2---:R-:W-:Y:S01]  /*7640*/  HADD2.F32 R0, -RZ, R0.H0_H0 ;  /* 0x20000000ff007230 */ /* 0x004fe20000004100 */
[----:B------:R-:W-:Y:S06]  /*7650*/  BRA `(.L_x_5831) ;  /* 0x0000000800907947 */ /* 0x000fec0003800000 */
.L_x_5836:
[----:B------:R-:W2:Y:S01]  /*7660*/  LDG.E.64 R2, desc[UR36][R2.64] ;  /* 0x0000002402027981 */ /* 0x000ea2000c1e1b00 */
[----:B------:R-:W-:Y:S01]  /*7670*/  UMOV UR4, 0xf0000000 ;  /* 0xf000000000047882 */ /* 0x000fe20000000000 */
[----:B------:R-:W-:Y:S01]  /*7680*/  UMOV UR5, 0x380fffff ;  /* 0x380fffff00057882 */ /* 0x000fe20000000000 */
[----:B--2---:R-:W0:Y:S01]  /*7690*/  F2F.F32.F64 R0, R2 ;  /* 0x0000000200007310 */ /* 0x004e220000301000 */
[----:B------:R-:W-:-:S14]  /*76a0*/  DSETP.GEU.AND P0, PT, |R2|, UR4, PT ;  /* 0x0000000402007e2a */ /* 0x000fdc000bf0e200 */
[----:B0-----:R-:W-:Y:S01]  /*76b0*/  @!P0 FMUL R0, R0, 1.175494350822287508e-38 ;  /* 0x0080000000008820 */ /* 0x001fe20000400000 */
[----:B------:R-:W-:Y:S06]  /*76c0*/  BRA `(.L_x_5831) ;  /* 0x0000000800747947 */ /* 0x000fec0003800000 */
.L_x_5826:
        /* <DEDUP_REMOVED lines=12> */
.L_x_5840:
[----:B------:R-:W2:Y:S01]  /*7790*/  LDG.E.64 R2, desc[UR36][R2.64] ;  /* 0x0000002402027981 */ /* 0x000ea2000c1e1b00 */
[----:B------:R-:W-:Y:S01]  /*77a0*/  UMOV UR4, 0xf0000000 ;  /* 0xf000000000047882 */ /* 0x000fe20000000000 */
[----:B------:R-:W-:Y:S01]  /*77b0*/  UMOV UR5, 0x380fffff ;  /* 0x380fffff00057882 */ /* 0x000fe20000000000 */
[----:B--2---:R-:W0:Y:S01]  /*77c0*/  F2F.F32.F64 R0, R2 ;  /* 0x0000000200007310 */ /* 0x004e220000301000 */
[----:B------:R-:W-:-:S14]  /*77d0*/  DSETP.GEU.AND P0, PT, |R2|, UR4, PT ;  /* 0x0000000402007e2a */ /* 0x000fdc000bf0e200 */
[----:B0-----:R-:W-:Y:S01]  /*77e0*/  @!P0 FMUL R0, R0, 1.175494350822287508e-38 ;  /* 0x0080000000008820 */ /* 0x001fe20000400000 */
[----:B------:R-:W-:Y:S06]  /*77f0*/  BRA `(.L_x_5831) ;  /* 0x0000000800287947 */ /* 0x000fec0003800000 */
.L_x_5839:
        /* <DEDUP_REMOVED lines=25> */
.L_x_5842:
        /* <DEDUP_REMOVED lines=12> */
.L_x_5841:
[----:B------:R-:W2:Y:S02]  /*7a50*/  LDG.E.U16 R0, desc[UR36][R2.64] ;  /* 0x0000002402007981 */ /* 0x000ea4000c1e1500 */
[----:B--2---:R-:W-:Y:S01]  /*7a60*/  IMAD.U32 R0, R0, 0x10000, RZ ;  /* 0x0001000000007824 */ /* 0x004fe200078e00ff */
[----:B------:R-:W-:Y:S06]  /*7a70*/  BRA `(.L_x_5831) ;  /* 0x0000000400887947 */ /* 0x000fec0003800000 */
.L_x_5838:
        /* <DEDUP_REMOVED lines=11> */
.L_x_5845:
        /* <DEDUP_REMOVED lines=20> */
.L_x_5847:
[----:B------:R-:W-:Y:S05]  /*7c70*/  BSYNC.RECONVERGENT B0 ;  /* 0x0000000000007941 */ /* 0x000fea0003800200 */
.L_x_5846:
[----:B------:R-:W-:Y:S01]  /*7c80*/  IMAD.SHL.U32 R0, R0, 0x100000, RZ ;  /* 0x0010000000007824 */ /* 0x000fe200078e00ff */
[----:B------:R-:W-:-:S04]  /*7c90*/  LEA R2, R2, 0x3b800000, 0x17 ;  /* 0x3b80000002027811 */ /* 0x000fc800078eb8ff */
[----:B------:R-:W-:Y:S01]  /*7ca0*/  LOP3.LUT R0, R2, R0, R7, 0xfe, !PT ;  /* 0x0000000002007212 */ /* 0x000fe200078efe07 */
[----:B------:R-:W-:Y:S06]  /*7cb0*/  BRA `(.L_x_5831) ;  /* 0x0000000000f87947 */ /* 0x000fec0003800000 */
.L_x_5844:
        /* <DEDUP_REMOVED lines=20> */
.L_x_5849:
[----:B------:R-:W-:Y:S05]  /*7e00*/  BSYNC.RECONVERGENT B0 ;  /* 0x0000000000007941 */ /* 0x000fea0003800200 */
.L_x_5848:
[----:B------:R-:W-:Y:S02]  /*7e10*/  SHF.L.U32 R0, R0, 0x15, RZ ;  /* 0x0000001500007819 */ /* 0x000fe400000006ff */
[----:B------:R-:W-:-:S04]  /*7e20*/  LEA R2, R2, 0x37800000, 0x17 ;  /* 0x3780000002027811 */ /* 0x000fc800078eb8ff */
[----:B------:R-:W-:Y:S01]  /*7e30*/  LOP3.LUT R0, R2, R0, R7, 0xfe, !PT ;  /* 0x0000000002007212 */ /* 0x000fe200078efe07 */
[----:B------:R-:W-:Y:S06]  /*7e40*/  BRA `(.L_x_5831) ;  /* 0x0000000000947947 */ /* 0x000fec0003800000 */
.L_x_5843:
        /* <DEDUP_REMOVED lines=14> */
.L_x_5830:
        /* <DEDUP_REMOVED lines=16> */
.L_x_5852:
[----:B------:R-:W-:Y:S01]  /*8030*/  IMAD.MOV.U32 R0, RZ, RZ, RZ ;  /* 0x000000ffff007224 */ /* 0x000fe200078e00ff */
[----:B------:R-:W-:Y:S06]  /*8040*/  BRA `(.L_x_5831) ;  /* 0x0000000000147947 */ /* 0x000fec0003800000 */
.L_x_5851:
[----:B------:R-:W2:Y:S02]  /*8050*/  LDG.E.64 R2, desc[UR36][R2.64] ;  /* 0x0000002402027981 */ /* 0x000ea4000c1e1b00 */
[----:B--2---:R0:W1:Y:S01]  /*8060*/  I2F.U64 R0, R2 ;  /* 0x0000000200007312 */ /* 0x0040620000301000 */
[----:B------:R-:W-:Y:S05]  /*8070*/  BRA `(.L_x_5831) ;  /* 0x0000000000087947 */ /* 0x000fea0003800000 */
.L_x_5850:
[----:B------:R-:W2:Y:S02]  /*8080*/  LDG.E R0, desc[UR36][R2.64] ;  /* 0x0000002402007981 */ /* 0x000ea4000c1e1900 */
[----:B--2---:R-:W-:-:S07]  /*8090*/  I2FP.F32.U32 R0, R0 ;  /* 0x0000000000007245 */ /* 0x004fce0000201000 */
.L_x_5831:
[----:B------:R-:W-:Y:S05]  /*80a0*/  BSYNC.RECONVERGENT B6 ;  /* 0x0000000000067941 */ /* 0x000fea0003800200 */
.L_x_5825:
[----:B------:R-:W0:Y:S01]  /*80b0*/  LDCU UR5, c[0x0][0x594] ;  /* 0x0000b280ff0577ac */ /* 0x000e220008000800 */
[----:B-12-45:R-:W0:Y:S01]  /*80c0*/  MUFU.RCP R0, R0 ;  /* 0x0000000000007308 */ /* 0x036e220000001000 */
[----:B------:R-:W3:Y:S01]  /*80d0*/  LDCU.64 UR6, c[0x0][0x580] ;  /* 0x0000b000ff0677ac */ /* 0x000ee20008000a00 */
[----:B------:R-:W-:-:S04]  /*80e0*/  UPRMT UR4, UR41, 0x9910, URZ ;  /* 0x0000991029047896 */ /* 0x000fc800080000ff */
[----:B------:R-:W-:Y:S01]  /*80f0*/  UISETP.GT.AND UP0, UPT, UR4, 0x9, UPT ;  /* 0x000000090400788c */ /* 0x000fe2000bf04270 */
[----:B0-----:R-:W-:-:S04]  /*8100*/  FMUL.FTZ R5, R0, UR5 ;  /* 0x0000000500057c20 */ /* 0x001fc80008410000 */
[----:B------:R0:W1:Y:S01]  /*8110*/  FRND.TRUNC R4, R5 ;  /* 0x0000000500047307 */ /* 0x000062000020d000 */
[----:B---3--:R-:W-:-:S05]  /*8120*/  IADD3 R2, P0, PT, R16, UR6, RZ ;  /* 0x0000000610027c10 */ /* 0x008fca000ff1e0ff */
        /* <DEDUP_REMOVED lines=13> */
.L_x_5856:
[----:B01----:R-:W0:Y:S02]  /*8200*/  F2I.S64.TRUNC R4, R5 ;  /* 0x0000000500047311 */ /* 0x003e24000020d900 */
[----:B0-----:R0:W-:Y:S01]  /*8210*/  STG.E.U8 desc[UR36][R2.64], R4 ;  /* 0x0000000402007986 */ /* 0x0011e2000c101124 */
[----:B------:R-:W-:Y:S05]  /*8220*/  BRA `(.L_x_5858) ;  /* 0x0000000c00287947 */ /* 0x000fea0003800000 */
.L_x_5855:
        /* <DEDUP_REMOVED lines=9> */
.L_x_5860:
[----:B0-----:R-:W0:Y:S02]  /*82c0*/  F2I.TRUNC.NTZ R5, R5 ;  /* 0x0000000500057305 */ /* 0x001e24000020f100 */
[----:B0-----:R0:W-:Y:S01]  /*82d0*/  STG.E desc[UR36][R2.64], R5 ;  /* 0x0000000502007986 */ /* 0x0011e2000c101924 */
[----:B------:R-:W-:Y:S05]  /*82e0*/  BRA `(.L_x_5858) ;  /* 0x0000000800f87947 */ /* 0x000fea0003800000 */
.L_x_5859:
[----:B0-----:R-:W0:Y:S02]  /*82f0*/  F2I.TRUNC.NTZ R5, R5 ;  /* 0x0000000500057305 */ /* 0x001e24000020f100 */
[----:B0-----:R0:W-:Y:S01]  /*8300*/  STG.E.U16 desc[UR36][R2.64], R5 ;  /* 0x0000000502007986 */ /* 0x0011e2000c101524 */
[----:B------:R-:W-:Y:S05]  /*8310*/  BRA `(.L_x_5858) ;  /* 0x0000000800ec7947 */ /* 0x000fea0003800000 */
.L_x_5854:
        /* <DEDUP_REMOVED lines=8> */
.L_x_5862:
[----:B-1----:R-:W-:-:S05]  /*83a0*/  F2FP.F16.F32.PACK_AB R4, RZ, R4 ;  /* 0x00000004ff04723e */ /* 0x002fca00000000ff */
[----:B------:R1:W-:Y:S01]  /*83b0*/  STG.E.U16 desc[UR36][R2.64], R4 ;  /* 0x0000000402007986 */ /* 0x0003e2000c101524 */
[----:B------:R-:W-:Y:S05]  /*83c0*/  BRA `(.L_x_5858) ;  /* 0x0000000800c07947 */ /* 0x000fea0003800000 */
.L_x_5861:
        /* <DEDUP_REMOVED lines=9> */
.L_x_5864:
[----:B01----:R-:W-:-:S04]  /*8460*/  F2FP.F16.F32.PACK_AB R5, RZ, R4 ;  /* 0x00000004ff05723e */ /* 0x003fc800000000ff */
[----:B------:R-:W-:-:S05]  /*8470*/  PRMT R5, R5, 0x5410, RZ ;  /* 0x0000541005057816 */ /* 0x000fca00000000ff */
[----:B------:R0:W-:Y:S01]  /*8480*/  STG.E desc[UR36][R2.64], R5 ;  /* 0x0000000502007986 */ /* 0x0001e2000c101924 */
[----:B------:R-:W-:Y:S05]  /*8490*/  BRA `(.L_x_5858) ;  /* 0x00000008008c7947 */ /* 0x000fea0003800000 */
.L_x_5863:
[----:B-1----:R-:W-:-:S06]  /*84a0*/  FMUL.FTZ R4, R4, 1 ;  /* 0x3f80000004047820 */ /* 0x002fcc0000410000 */
[----:B0-----:R-:W0:Y:S02]  /*84b0*/  F2F.F64.F32 R4, R4 ;  /* 0x0000000400047310 */ /* 0x001e240000201800 */
[----:B0-----:R0:W-:Y:S01]  /*84c0*/  STG.E.64 desc[UR36][R2.64], R4 ;  /* 0x0000000402007986 */ /* 0x0011e2000c101b24 */
[----:B------:R-:W-:Y:S05]  /*84d0*/  BRA `(.L_x_5858) ;  /* 0x00000008007c7947 */ /* 0x000fea0003800000 */
.L_x_5853:
        /* <DEDUP_REMOVED lines=13> */
.L_x_5868:
        /* <DEDUP_REMOVED lines=16> */
.L_x_5871:
[----:B------:R-:W-:-:S04]  /*86b0*/  SHF.R.U32.HI R4, RZ, 0x18, R4 ;  /* 0x00000018ff047819 */ /* 0x000fc80000011604 */
[----:B------:R-:W-:-:S04]  /*86c0*/  LOP3.LUT R4, R5, 0x80, R4, 0xf8, !PT ;  /* 0x0000008005047812 */ /* 0x000fc800078ef804 */
[----:B------:R-:W-:-:S07]  /*86d0*/  PRMT R0, R4, 0x7610, R0 ;  /* 0x0000761004007816 */ /* 0x000fce0000000000 */
.L_x_5870:
[----:B------:R-:W-:Y:S05]  /*86e0*/  BSYNC.RECONVERGENT B0 ;  /* 0x0000000000007941 */ /* 0x000fea0003800200 */
.L_x_5869:
[----:B------:R1:W-:Y:S01]  /*86f0*/  STG.E.U8 desc[UR36][R2.64], R0 ;  /* 0x0000000002007986 */ /* 0x0003e2000c101124 */
[----:B------:R-:W-:Y:S05]  /*8700*/  BRA `(.L_x_5858) ;  /* 0x0000000400f07947 */ /* 0x000fea0003800000 */
.L_x_5867:
        /* <DEDUP_REMOVED lines=16> */
.L_x_5874:
[----:B------:R-:W-:-:S04]  /*8810*/  SHF.R.U32.HI R4, RZ, 0x18, R4 ;  /* 0x00000018ff047819 */ /* 0x000fc80000011604 */
[----:B------:R-:W-:-:S04]  /*8820*/  LOP3.LUT R5, R5, 0x80, R4, 0xf8, !PT ;  /* 0x0000008005057812 */ /* 0x000fc800078ef804 */
[----:B------:R-:W-:-:S07]  /*8830*/  PRMT R0, R5, 0x7610, R0 ;  /* 0x0000761005007816 */ /* 0x000fce0000000000 */
.L_x_5873:
[----:B------:R-:W-:Y:S05]  /*8840*/  BSYNC.RECONVERGENT B0 ;  /* 0x0000000000007941 */ /* 0x000fea0003800200 */
.L_x_5872:
[----:B------:R1:W-:Y:S01]  /*8850*/  STG.E.U8 desc[UR36][R2.64], R0 ;  /* 0x0000000002007986 */ /* 0x0003e2000c101124 */
[----:B------:R-:W-:Y:S05]  /*8860*/  BRA `(.L_x_5858) ;  /* 0x0000000400987947 */ /* 0x000fea0003800000 */
.L_x_5866:
        /* <DEDUP_REMOVED lines=21> */
.L_x_5876:
[----:B01----:R-:W0:Y:S02]  /*89c0*/  F2I.U64.TRUNC R4, R5 ;  /* 0x0000000500047311 */ /* 0x003e24000020d800 */
[----:B0-----:R0:W-:Y:S01]  /*89d0*/  STG.E.64 desc[UR36][R2.64], R4 ;  /* 0x0000000402007986 */ /* 0x0011e2000c101b24 */
[----:B------:R-:W-:Y:S05]  /*89e0*/  BRA `(.L_x_5858) ;  /* 0x0000000400387947 */ /* 0x000fea0003800000 */
.L_x_5875:
[----:B0-----:R-:W0:Y:S02]  /*89f0*/  F2I.U32.TRUNC.NTZ R5, R5 ;  /* 0x0000000500057305 */ /* 0x001e24000020f000 */
[----:B0-----:R0:W-:Y:S01]  /*8a00*/  STG.E desc[UR36][R2.64], R5 ;  /* 0x0000000502007986 */ /* 0x0011e2000c101924 */
[----:B------:R-:W-:Y:S05]  /*8a10*/  BRA `(.L_x_5858) ;  /* 0x00000004002c7947 */ /* 0x000fea0003800000 */
.L_x_5865:
        /* <DEDUP_REMOVED lines=10> */
.L_x_5878:
[----:B-1----:R-:W-:Y:S01]  /*8ac0*/  FMUL.FTZ R4, R4, 1 ;  /* 0x3f80000004047820 */ /* 0x002fe20000410000 */
[----:B------:R-:W-:-:S05]  /*8ad0*/  CS2R R6, SRZ ;  /* 0x0000000000067805 */ /* 0x000fca000001ff00 */
[----:B0-----:R-:W0:Y:S02]  /*8ae0*/  F2F.F64.F32 R4, R4 ;  /* 0x0000000400047310 */ /* 0x001e240000201800 */
[----:B0-----:R0:W-:Y:S01]  /*8af0*/  STG.E.128 desc[UR36][R2.64], R4 ;  /* 0x0000000402007986 */ /* 0x0011e2000c101d24 */
[----:B------:R-:W-:Y:S05]  /*8b00*/  BRA `(.L_x_5858) ;  /* 0x0000000000f07947 */ /* 0x000fea0003800000 */
.L_x_5877:
[----:B------:R-:W-:-:S09]  /*8b10*/  UISETP.NE.AND UP0, UPT, UR4, 0xf, UPT ;  /* 0x0000000f0400788c */ /* 0x000fd2000bf05270 */
[----:B------:R-:W-:Y:S05]  /*8b20*/  BRA.U !UP0, `(.L_x_5879) ;  /* 0x0000000108e07547 */ /* 0x000fea000b800000 */
[----:B------:R-:W-:-:S09]  /*8b30*/  UISETP.NE.AND UP0, UPT, UR4, 0x17, UPT ;  /* 0x000000170400788c */ /* 0x000fd2000bf05270 */
[----:B------:R-:W-:Y:S05]  /*8b40*/  BRA.U !UP0, `(.L_x_5880) ;  /* 0x00000001088c7547 */ /* 0x000fea000b800000 */
[----:B------:R-:W-:-:S09]  /*8b50*/  UISETP.NE.AND UP0, UPT, UR4, 0x18, UPT ;  /* 0x000000180400788c */ /* 0x000fd2000bf05270 */
[----:B------:R-:W-:Y:S05]  /*8b60*/  BRA.U !UP0, `(.L_x_5881) ;  /* 0x0000000108447547 */ /* 0x000fea000b800000 */
.L_x_5857:
        /* <DEDUP_REMOVED lines=16> */
.L_x_5882:
[----:B------:R-:W-:Y:S05]  /*8c70*/  BRA `(.L_x_5858) ;  /* 0x0000000000947947 */ /* 0x000fea0003800000 */
.L_x_5881:
        /* <DEDUP_REMOVED lines=12> */
.L_x_5884:
[----:B------:R-:W-:Y:S05]  /*8d40*/  BSYNC.RECONVERGENT B0 ;  /* 0x0000000000007941 */ /* 0x000fea0003800200 */
.L_x_5883:
[----:B0-----:R-:W-:-:S05]  /*8d50*/  LOP3.LUT R5, R0, 0x80, R7, 0xf8, !PT ;  /* 0x0000008000057812 */ /* 0x001fca00078ef807 */
[----:B------:R3:W-:Y:S01]  /*8d60*/  STG.E.U8 desc[UR36][R2.64], R5 ;  /* 0x0000000502007986 */ /* 0x0007e2000c101124 */
[----:B------:R-:W-:Y:S05]  /*8d70*/  BRA `(.L_x_5858) ;  /* 0x0000000000547947 */ /* 0x000fea0003800000 */
.L_x_5880:
        /* <DEDUP_REMOVED lines=11> */
.L_x_5886:
[----:B------:R-:W-:Y:S01]  /*8e30*/  IMAD.MOV.U32 R0, RZ, RZ, 0x7f ;  /* 0x0000007fff007424 */ /* 0x000fe200078e00ff */
[----:B------:R-:W-:-:S04]  /*8e40*/  ISETP.GT.U32.AND P0, PT, R6, 0x7f800000, PT ;  /* 0x7f8000000600780c */ /* 0x000fc80003f04070 */
[----:B------:R-:W-:-:S09]  /*8e50*/  SEL R0, R0, 0x7c, P0 ;  /* 0x0000007c00007807 */ /* 0x000fd20000000000 */
.L_x_5887:
[----:B------:R-:W-:Y:S05]  /*8e60*/  BSYNC.RECONVERGENT B0 ;  /* 0x0000000000007941 */ /* 0x000fea0003800200 */
.L_x_5885:
[----:B0-----:R-:W-:-:S04]  /*8e70*/  SHF.R.U32.HI R5, RZ, 0x18, R4 ;  /* 0x00000018ff057819 */ /* 0x001fc80000011604 */
[----:B------:R-:W-:-:S05]  /*8e80*/  LOP3.LUT R5, R0, 0x80, R5, 0xf8, !PT ;  /* 0x0000008000057812 */ /* 0x000fca00078ef805 */
[----:B------:R2:W-:Y:S01]  /*8e90*/  STG.E.U8 desc[UR36][R2.64], R5 ;  /* 0x0000000502007986 */ /* 0x0005e2000c101124 */
[----:B------:R-:W-:Y:S05]  /*8ea0*/  BRA `(.L_x_5858) ;  /* 0x0000000000087947 */ /* 0x000fea0003800000 */
.L_x_5879:
[----:B-1----:R-:W-:-:S05]  /*8eb0*/  F2FP.BF16.F32.PACK_AB R4, RZ, R4 ;  /* 0x00000004ff04723e */ /* 0x002fca00000010ff */
[----:B------:R1:W-:Y:S02]  /*8ec0*/  STG.E.U16 desc[UR36][R2.64], R4 ;  /* 0x0000000402007986 */ /* 0x0003e4000c101524 */
.L_x_5858:
[----:B------:R-:W-:-:S07]  /*8ed0*/  IADD3 R17, PT, PT, R17, 0x80, RZ ;  /* 0x0000008011117810 */ /* 0x000fce0007ffe0ff */
.L_x_5823:
[----:B------:R-:W-:Y:S05]  /*8ee0*/  BSYNC.RECONVERGENT B7 ;  /* 0x0000000000077941 */ /* 0x000fea0003800200 */
.L_x_5822:
        /* <DEDUP_REMOVED lines=306> */
.L_x_5888:
        /* <DEDUP_REMOVED lines=20> */
.L_x_5893:
[----:B------:R-:W2:Y:S02]  /*a350*/  LDG.E.U8 R0, desc[UR36][R2.64] ;  /* 0x0000002402007981 */ /* 0x000ea4000c1e1100 */
[----:B--2---:R-:W-:Y:S01]  /*a360*/  I2FP.F32.U32 R0, R0 ;  /* 0x0000000000007245 */ /* 0x004fe20000201000 */
[----:B------:R-:W-:Y:S06]  /*a370*/  BRA `(.L_x_5895) ;  /* 0x0000000c00247947 */ /* 0x000fec0003800000 */
.L_x_5892:
        /* <DEDUP_REMOVED lines=9> */
.L_x_5897:
[----:B------:R-:W2:Y:S02]  /*a410*/  LDG.E R0, desc[UR36][R2.64] ;  /* 0x0000002402007981 */ /* 0x000ea4000c1e1900 */
[----:B--2---:R-:W-:Y:S01]  /*a420*/  I2FP.F32.S32 R0, R0 ;  /* 0x0000000000007245 */ /* 0x004fe20000201400 */
[----:B------:R-:W-:Y:S06]  /*a430*/  BRA `(.L_x_5895) ;  /* 0x0000000800f47947 */ /* 0x000fec0003800000 */
.L_x_5896:
[----:B------:R-:W2:Y:S02]  /*a440*/  LDG.E.U16 R0, desc[UR36][R2.64] ;  /* 0x0000002402007981 */ /* 0x000ea4000c1e1500 */
[----:B--2---:R-:W0:Y:S01]  /*a450*/  I2F.S16 R0, R0 ;  /* 0x0000000000007306 */ /* 0x004e220000101400 */
[----:B------:R-:W-:Y:S05]  /*a460*/  BRA `(.L_x_5895) ;  /* 0x0000000800e87947 */ /* 0x000fea0003800000 */
.L_x_5891:
        /* <DEDUP_REMOVED lines=8> */
.L_x_5899:
[----:B------:R-:W2:Y:S02]  /*a4f0*/  LDG.E.U16 R0, desc[UR36][R2.64] ;  /* 0x0000002402007981 */ /* 0x000ea4000c1e1500 */
[----:B--2---:R-:W-:Y:S01]  /*a500*/  HADD2.F32 R0, -RZ, R0.H0_H0 ;  /* 0x20000000ff007230 */ /* 0x004fe20000004100 */
[----:B------:R-:W-:Y:S06]  /*a510*/  BRA `(.L_x_5895) ;  /* 0x0000000800bc7947 */ /* 0x000fec0003800000 */
.L_x_5898:
        /* <DEDUP_REMOVED lines=8> */
.L_x_5901:
[----:B------:R-:W2:Y:S02]  /*a5a0*/  LDG.E.U16 R0, desc[UR36][R2.64] ;  /* 0x0000002402007981 */ /* 0x000ea4000c1e1500 */
[----:B--2---:R-:W-:Y:S01]  /*a5b0*/  HADD2.F32 R0, -RZ, R0.H0_H0 ;  /* 0x20000000ff007230 */ /* 0x004fe20000004100 */
[----:B------:R-:W-:Y:S06]  /*a5c0*/  BRA `(.L_x_5895) ;  /* 0x0000000800907947 */ /* 0x000fec0003800000 */
.L_x_5900:
[----:B------:R-:W2:Y:S01]  /*a5d0*/  LDG.E.64 R2, desc[UR36][R2.64] ;  /* 0x0000002402027981 */ /* 0x000ea2000c1e1b00 */
[----:B------:R-:W-:Y:S01]  /*a5e0*/  UMOV UR4, 0xf0000000 ;  /* 0xf000000000047882 */ /* 0x000fe20000000000 */
[----:B------:R-:W-:Y:S01]  /*a5f0*/  UMOV UR5, 0x380fffff ;  /* 0x380fffff00057882 */ /* 0x000fe20000000000 */
[----:B--2---:R-:W0:Y:S01]  /*a600*/  F2F.F32.F64 R0, R2 ;  /* 0x0000000200007310 */ /* 0x004e220000301000 */
[----:B------:R-:W-:-:S14]  /*a610*/  DSETP.GEU.AND P0, PT, |R2|, UR4, PT ;  /* 0x0000000402007e2a */ /* 0x000fdc000bf0e200 */
[----:B0-----:R-:W-:Y:S01]  /*a620*/  @!P0 FMUL R0, R0, 1.175494350822287508e-38 ;  /* 0x0080000000008820 */ /* 0x001fe20000400000 */
[----:B------:R-:W-:Y:S06]  /*a630*/  BRA `(.L_x_5895) ;  /* 0x0000000800747947 */ /* 0x000fec0003800000 */
.L_x_5890:
        /* <DEDUP_REMOVED lines=12> */
.L_x_5904:
[----:B------:R-:W2:Y:S01]  /*a700*/  LDG.E.64 R2, desc[UR36][R2.64] ;  /* 0x0000002402027981 */ /* 0x000ea2000c1e1b00 */
[----:B------:R-:W-:Y:S01]  /*a710*/  UMOV UR4, 0xf0000000 ;  /* 0xf000000000047882 */ /* 0x000fe20000000000 */
[----:B------:R-:W-:Y:S01]  /*a720*/  UMOV UR5, 0x380fffff ;  /* 0x380fffff00057882 */ /* 0x000fe20000000000 */
[----:B--2---:R-:W0:Y:S01]  /*a730*/  F2F.F32.F64 R0, R2 ;  /* 0x0000000200007310 */ /* 0x004e220000301000 */
[----:B------:R-:W-:-:S14]  /*a740*/  DSETP.GEU.AND P0, PT, |R2|, UR4, PT ;  /* 0x0000000402007e2a */ /* 0x000fdc000bf0e200 */
[----:B0-----:R-:W-:Y:S01]  /*a750*/  @!P0 FMUL R0, R0, 1.175494350822287508e-38 ;  /* 0x0080000000008820 */ /* 0x001fe20000400000 */
[----:B------:R-:W-:Y:S06]  /*a760*/  BRA `(.L_x_5895) ;  /* 0x0000000800287947 */ /* 0x000fec0003800000 */
.L_x_5903:
        /* <DEDUP_REMOVED lines=25> */
.L_x_5906:
        /* <DEDUP_REMOVED lines=12> */
.L_x_5905:
[----:B------:R-:W2:Y:S02]  /*a9c0*/  LDG.E.U16 R0, desc[UR36][R2.64] ;  /* 0x0000002402007981 */ /* 0x000ea4000c1e1500 */
[----:B--2---:R-:W-:Y:S01]  /*a9d0*/  IMAD.U32 R0, R0, 0x10000, RZ ;  /* 0x0001000000007824 */ /* 0x004fe200078e00ff */
[----:B------:R-:W-:Y:S06]  /*a9e0*/  BRA `(.L_x_5895) ;  /* 0x0000000400887947 */ /* 0x000fec0003800000 */
.L_x_5902:
        /* <DEDUP_REMOVED lines=11> */
.L_x_5909:
        /* <DEDUP_REMOVED lines=20> */
.L_x_5911:
[----:B------:R-:W-:Y:S05]  /*abe0*/  BSYNC.RECONVERGENT B0 ;  /* 0x0000000000007941 */ /* 0x000fea0003800200 */
.L_x_5910:
[----:B------:R-:W-:Y:S02]  /*abf0*/  SHF.L.U32 R0, R0, 0x14, RZ ;  /* 0x0000001400007819 */ /* 0x000fe400000006ff */
[----:B------:R-:W-:-:S04]  /*ac00*/  LEA R2, R2, 0x3b800000, 0x17 ;  /* 0x3b80000002027811 */ /* 0x000fc800078eb8ff */
[----:B------:R-:W-:Y:S01]  /*ac10*/  LOP3.LUT R0, R2, R0, R7, 0xfe, !PT ;  /* 0x0000000002007212 */ /* 0x000fe200078efe07 */
[----:B------:R-:W-:Y:S06]  /*ac20*/  BRA `(.L_x_5895) ;  /* 0x0000000000f87947 */ /* 0x000fec0003800000 */
.L_x_5908:
        /* <DEDUP_REMOVED lines=20> */
.L_x_5913:
[----:B------:R-:W-:Y:S05]  /*ad70*/  BSYNC.RECONVERGENT B0 ;  /* 0x0000000000007941 */ /* 0x000fea0003800200 */
.L_x_5912:
[----:B------:R-:W-:Y:S01]  /*ad80*/  IMAD.SHL.U32 R0, R0, 0x200000, RZ ;  /* 0x0020000000007824 */ /* 0x000fe200078e00ff */
[----:B------:R-:W-:-:S04]  /*ad90*/  LEA R2, R2, 0x37800000, 0x17 ;  /* 0x3780000002027811 */ /* 0x000fc800078eb8ff */
[----:B------:R-:W-:Y:S01]  /*ada0*/  LOP3.LUT R0, R2, R0, R7, 0xfe, !PT ;  /* 0x0000000002007212 */ /* 0x000fe200078efe07 */
[----:B------:R-:W-:Y:S06]  /*adb0*/  BRA `(.L_x_5895) ;  /* 0x0000000000947947 */ /* 0x000fec0003800000 */
.L_x_5907:
        /* <DEDUP_REMOVED lines=14> */
.L_x_5894:
        /* <DEDUP_REMOVED lines=16> */
.L_x_5916:
[----:B------:R-:W-:Y:S01]  /*afa0*/  MOV R0, RZ ;  /* 0x000000ff00007202 */ /* 0x000fe20000000f00 */
[----:B------:R-:W-:Y:S06]  /*afb0*/  BRA `(.L_x_5895) ;  /* 0x0000000000147947 */ /* 0x000fec0003800000 */
.L_x_5915:
[----:B------:R-:W2:Y:S02]  /*afc0*/  LDG.E.64 R2, desc[UR36][R2.64] ;  /* 0x0000002402027981 */ /* 0x000ea4000c1e1b00 */
[----:B--2---:R0:W1:Y:S01]  /*afd0*/  I2F.U64 R0, R2 ;  /* 0x0000000200007312 */ /* 0x0040620000301000 */
[----:B------:R-:W-:Y:S05]  /*afe0*/  BRA `(.L_x_5895) ;  /* 0x0000000000087947 */ /* 0x000fea0003800000 */
.L_x_5914:
[----:B------:R-:W2:Y:S02]  /*aff0*/  LDG.E R0, desc[UR36][R2.64] ;  /* 0x0000002402007981 */ /* 0x000ea4000c1e1900 */
[----:B--2---:R-:W-:-:S07]  /*b000*/  I2FP.F32.U32 R0, R0 ;  /* 0x0000000000007245 */ /* 0x004fce0000201000 */
.L_x_5895:
[----:B------:R-:W-:Y:S05]  /*b010*/  BSYNC.RECONVERGENT B6 ;  /* 0x0000000000067941 */ /* 0x000fea0003800200 */
.L_x_5889:
[----:B------:R-:W2:Y:S01]  /*b020*/  LDCU UR5, c[0x0][0x594] ;  /* 0x0000b280ff0577ac */ /* 0x000ea20008000800 */
[----:B01---5:R-:W2:Y:S01]  /*b030*/  MUFU.RCP R0, R0 ;  /* 0x0000000000007308 */ /* 0x023ea20000001000 */
[----:B------:R-:W-:-:S04]  /*b040*/  UPRMT UR4, UR41, 0x9910, URZ ;  /* 0x0000991029047896 */ /* 0x000fc800080000ff */
[----:B------:R-:W-:Y:S01]  /*b050*/  UISETP.GT.AND UP0, UPT, UR4, 0x9, UPT ;  /* 0x000000090400788c */ /* 0x000fe2000bf04270 */
[----:B--23--:R-:W-:-:S04]  /*b060*/  FMUL.FTZ R3, R0, UR5 ;  /* 0x0000000500037c20 */ /* 0x00cfc80008410000 */
        /* <DEDUP_REMOVED lines=13> */
.L_x_5920:
[----:B01----:R-:W0:Y:S02]  /*b140*/  F2I.S64.TRUNC R2, R3 ;  /* 0x0000000300027311 */ /* 0x003e24000020d900 */
[----:B0-----:R-:W-:Y:S01]  /*b150*/  STG.E.U8 desc[UR36][R16.64], R2 ;  /* 0x0000000210007986 */ /* 0x001fe2000c101124 */
[----:B------:R-:W-:Y:S05]  /*b160*/  EXIT ;  /* 0x000000000000794d */ /* 0x000fea0003800000 */
.L_x_5919:
        /* <DEDUP_REMOVED lines=9> */
.L_x_5923:
[----:B0-----:R-:W0:Y:S02]  /*b200*/  F2I.TRUNC.NTZ R3, R3 ;  /* 0x0000000300037305 */ /* 0x001e24000020f100 */
[----:B0-----:R-:W-:Y:S01]  /*b210*/  STG.E desc[UR36][R16.64], R3 ;  /* 0x0000000310007986 */ /* 0x001fe2000c101924 */
[----:B------:R-:W-:Y:S05]  /*b220*/  EXIT ;  /* 0x000000000000794d */ /* 0x000fea0003800000 */
.L_x_5922:
[----:B0-----:R-:W0:Y:S02]  /*b230*/  F2I.TRUNC.NTZ R3, R3 ;  /* 0x0000000300037305 */ /* 0x001e24000020f100 */
[----:B0-----:R-:W-:Y:S01]  /*b240*/  STG.E.U16 desc[UR36][R16.64], R3 ;  /* 0x0000000310007986 */ /* 0x001fe2000c101524 */
[----:B------:R-:W-:Y:S05]  /*b250*/  EXIT ;  /* 0x000000000000794d */ /* 0x000fea0003800000 */
.L_x_5918:
        /* <DEDUP_REMOVED lines=8> */
.L_x_5925:
[----:B-1----:R-:W-:-:S05]  /*b2e0*/  F2FP.F16.F32.PACK_AB R2, RZ, R2 ;  /* 0x00000002ff02723e */ /* 0x002fca00000000ff */
[----:B------:R-:W-:Y:S01]  /*b2f0*/  STG.E.U16 desc[UR36][R16.64], R2 ;  /* 0x0000000210007986 */ /* 0x000fe2000c101524 */
[----:B------:R-:W-:Y:S05]  /*b300*/  EXIT ;  /* 0x000000000000794d */ /* 0x000fea0003800000 */
.L_x_5924:
        /* <DEDUP_REMOVED lines=9> */
.L_x_5927:
[----:B01----:R-:W-:-:S04]  /*b3a0*/  F2FP.F16.F32.PACK_AB R3, RZ, R2 ;  /* 0x00000002ff03723e */ /* 0x003fc800000000ff */
[----:B------:R-:W-:-:S05]  /*b3b0*/  PRMT R3, R3, 0x5410, RZ ;  /* 0x0000541003037816 */ /* 0x000fca00000000ff */
[----:B------:R-:W-:Y:S01]  /*b3c0*/  STG.E desc[UR36][R16.64], R3 ;  /* 0x0000000310007986 */ /* 0x000fe2000c101924 */
[----:B------:R-:W-:Y:S05]  /*b3d0*/  EXIT ;  /* 0x000000000000794d */ /* 0x000fea0003800000 */
.L_x_5926:
[----:B-1----:R-:W-:-:S06]  /*b3e0*/  FMUL.FTZ R2, R2, 1 ;  /* 0x3f80000002027820 */ /* 0x002fcc0000410000 */
[----:B0-----:R-:W0:Y:S02]  /*b3f0*/  F2F.F64.F32 R2, R2 ;  /* 0x0000000200027310 */ /* 0x001e240000201800 */
[----:B0-----:R-:W-:Y:S01]  /*b400*/  STG.E.64 desc[UR36][R16.64], R2 ;  /* 0x0000000210007986 */ /* 0x001fe2000c101b24 */
[----:B------:R-:W-:Y:S05]  /*b410*/  EXIT ;  /* 0x000000000000794d */ /* 0x000fea0003800000 */
.L_x_5917:
        /* <DEDUP_REMOVED lines=13> */
.L_x_5931:
        /* <DEDUP_REMOVED lines=16> */
.L_x_5934:
[----:B------:R-:W-:-:S04]  /*b5f0*/  SHF.R.U32.HI R2, RZ, 0x18, R2 ;  /* 0x00000018ff027819 */ /* 0x000fc80000011602 */
[----:B------:R-:W-:-:S04]  /*b600*/  LOP3.LUT R2, R3, 0x80, R2, 0xf8, !PT ;  /* 0x0000008003027812 */ /* 0x000fc800078ef802 */
[----:B------:R-:W-:-:S07]  /*b610*/  PRMT R8, R2, 0x7610, R8 ;  /* 0x0000761002087816 */ /* 0x000fce0000000008 */
.L_x_5933:
[----:B------:R-:W-:Y:S05]  /*b620*/  BSYNC.RECONVERGENT B0 ;  /* 0x0000000000007941 */ /* 0x000fea0003800200 */
.L_x_5932:
[----:B------:R-:W-:Y:S01]  /*b630*/  STG.E.U8 desc[UR36][R16.64], R8 ;  /* 0x0000000810007986 */ /* 0x000fe2000c101124 */
[----:B------:R-:W-:Y:S05]  /*b640*/  EXIT ;  /* 0x000000000000794d */ /* 0x000fea0003800000 */
.L_x_5930:
        /* <DEDUP_REMOVED lines=16> */
.L_x_5937:
[----:B------:R-:W-:-:S04]  /*b750*/  SHF.R.U32.HI R2, RZ, 0x18, R2 ;  /* 0x00000018ff027819 */ /* 0x000fc80000011602 */
[----:B------:R-:W-:-:S04]  /*b760*/  LOP3.LUT R3, R3, 0x80, R2, 0xf8, !PT ;  /* 0x0000008003037812 */ /* 0x000fc800078ef802 */
[----:B------:R-:W-:-:S07]  /*b770*/  PRMT R8, R3, 0x7610, R8 ;  /* 0x0000761003087816 */ /* 0x000fce0000000008 */
.L_x_5936:
[----:B------:R-:W-:Y:S05]  /*b780*/  BSYNC.RECONVERGENT B0 ;  /* 0x0000000000007941 */ /* 0x000fea0003800200 */
.L_x_5935:
[----:B------:R-:W-:Y:S01]  /*b790*/  STG.E.U8 desc[UR36][R16.64], R8 ;  /* 0x0000000810007986 */ /* 0x000fe2000c101124 */
[----:B------:R-:W-:Y:S05]  /*b7a0*/  EXIT ;  /* 0x000000000000794d */ /* 0x000fea0003800000 */
.L_x_5929:
        /* <DEDUP_REMOVED lines=21> */
.L_x_5939:
[----:B01----:R-:W0:Y:S02]  /*b900*/  F2I.U64.TRUNC R2, R3 ;  /* 0x0000000300027311 */ /* 0x003e24000020d800 */
[----:B0-----:R-:W-:Y:S01]  /*b910*/  STG.E.64 desc[UR36][R16.64], R2 ;  /* 0x0000000210007986 */ /* 0x001fe2000c101b24 */
[----:B------:R-:W-:Y:S05]  /*b920*/  EXIT ;  /* 0x000000000000794d */ /* 0x000fea0003800000 */
.L_x_5938:
[----:B0-----:R-:W0:Y:S02]  /*b930*/  F2I.U32.TRUNC.NTZ R3, R3 ;  /* 0x0000000300037305 */ /* 0x001e24000020f000 */
[----:B0-----:R-:W-:Y:S01]  /*b940*/  STG.E desc[UR36][R16.64], R3 ;  /* 0x0000000310007986 */ /* 0x001fe2000c101924 */
[----:B------:R-:W-:Y:S05]  /*b950*/  EXIT ;  /* 0x000000000000794d */ /* 0x000fea0003800000 */
.L_x_5928:
        /* <DEDUP_REMOVED lines=10> */
.L_x_5941:
[----:B-1----:R-:W-:Y:S01]  /*ba00*/  FMUL.FTZ R4, R2, 1 ;  /* 0x3f80000002047820 */ /* 0x002fe20000410000 */
[----:B------:R-:W-:-:S05]  /*ba10*/  CS2R R6, SRZ ;  /* 0x0000000000067805 */ /* 0x000fca000001ff00 */
[----:B------:R-:W1:Y:S02]  /*ba20*/  F2F.F64.F32 R4, R4 ;  /* 0x0000000400047310 */ /* 0x000e640000201800 */
[----:B-1----:R-:W-:Y:S01]  /*ba30*/  STG.E.128 desc[UR36][R16.64], R4 ;  /* 0x0000000410007986 */ /* 0x002fe2000c101d24 */
[----:B------:R-:W-:Y:S05]  /*ba40*/  EXIT ;  /* 0x000000000000794d */ /* 0x000fea0003800000 */
.L_x_5940:
[----:B------:R-:W-:-:S09]  /*ba50*/  UISETP.NE.AND UP0, UPT, UR4, 0xf, UPT ;  /* 0x0000000f0400788c */ /* 0x000fd2000bf05270 */
[----:B------:R-:W-:Y:S05]  /*ba60*/  BRA.U !UP0, `(.L_x_5942) ;  /* 0x0000000108e07547 */ /* 0x000fea000b800000 */
[----:B------:R-:W-:-:S09]  /*ba70*/  UISETP.NE.AND UP0, UPT, UR4, 0x17, UPT ;  /* 0x000000170400788c */ /* 0x000fd2000bf05270 */
[----:B------:R-:W-:Y:S05]  /*ba80*/  BRA.U !UP0, `(.L_x_5943) ;  /* 0x00000001088c7547 */ /* 0x000fea000b800000 */
[----:B------:R-:W-:-:S09]  /*ba90*/  UISETP.NE.AND UP0, UPT, UR4, 0x18, UPT ;  /* 0x000000180400788c */ /* 0x000fd2000bf05270 */
[----:B------:R-:W-:Y:S05]  /*baa0*/  BRA.U !UP0, `(.L_x_5944) ;  /* 0x0000000108447547 */ /* 0x000fea000b800000 */
.L_x_5921:
        /* <DEDUP_REMOVED lines=16> */
.L_x_5945:
[----:B------:R-:W-:Y:S05]  /*bbb0*/  EXIT ;  /* 0x000000000000794d */ /* 0x000fea0003800000 */
.L_x_5944:
        /* <DEDUP_REMOVED lines=12> */
.L_x_5947:
[----:B------:R-:W-:Y:S05]  /*bc80*/  BSYNC.RECONVERGENT B0 ;  /* 0x0000000000007941 */ /* 0x000fea0003800200 */
.L_x_5946:
[----:B0-----:R-:W-:-:S05]  /*bc90*/  LOP3.LUT R3, R0, 0x80, R5, 0xf8, !PT ;  /* 0x0000008000037812 */ /* 0x001fca00078ef805 */
[----:B------:R-:W-:Y:S01]  /*bca0*/  STG.E.U8 desc[UR36][R16.64], R3 ;  /* 0x0000000310007986 */ /* 0x000fe2000c101124 */
[----:B------:R-:W-:Y:S05]  /*bcb0*/  EXIT ;  /* 0x000000000000794d */ /* 0x000fea0003800000 */
.L_x_5943:
        /* <DEDUP_REMOVED lines=11> */
.L_x_5949:
[----:B------:R-:W-:Y:S01]  /*bd70*/  HFMA2 R0, -RZ, RZ, 0, 7.569789886474609375e-06 ;  /* 0x0000007fff007431 */ /* 0x000fe200000001ff */
[----:B------:R-:W-:-:S04]  /*bd80*/  ISETP.GT.U32.AND P0, PT, R4, 0x7f800000, PT ;  /* 0x7f8000000400780c */ /* 0x000fc80003f04070 */
[----:B------:R-:W-:-:S09]  /*bd90*/  SEL R0, R0, 0x7c, P0 ;  /* 0x0000007c00007807 */ /* 0x000fd20000000000 */
.L_x_5950:
[----:B------:R-:W-:Y:S05]  /*bda0*/  BSYNC.RECONVERGENT B0 ;  /* 0x0000000000007941 */ /* 0x000fea0003800200 */
.L_x_5948:
[----:B0-----:R-:W-:-:S04]  /*bdb0*/  SHF.R.U32.HI R3, RZ, 0x18, R2 ;  /* 0x00000018ff037819 */ /* 0x001fc80000011602 */
[----:B------:R-:W-:-:S05]  /*bdc0*/  LOP3.LUT R3, R0, 0x80, R3, 0xf8, !PT ;  /* 0x0000008000037812 */ /* 0x000fca00078ef803 */
[----:B------:R-:W-:Y:S01]  /*bdd0*/  STG.E.U8 desc[UR36][R16.64], R3 ;  /* 0x0000000310007986 */ /* 0x000fe2000c101124 */
[----:B------:R-:W-:Y:S05]  /*bde0*/  EXIT ;  /* 0x000000000000794d */ /* 0x000fea0003800000 */
.L_x_5942:
[----:B-1----:R-:W-:-:S05]  /*bdf0*/  F2FP.BF16.F32.PACK_AB R2, RZ, R2 ;  /* 0x00000002ff02723e */ /* 0x002fca00000010ff */
[----:B------:R-:W-:Y:S01]  /*be00*/  STG.E.U16 desc[UR36][R16.64], R2 ;  /* 0x0000000210007986 */ /* 0x000fe2000c101524 */
[----:B------:R-:W-:Y:S05]  /*be10*/  EXIT ;  /* 0x000000000000794d */ /* 0x000fea0003800000 */
.L_x_5951:
        /* <DEDUP_REMOVED lines=14> */
.L_x_23169:


//--------------------- .text._ZN2at6native27unrolled_elementwise_kernelINS0_13AUnaryFunctorIfffZZZNS0_15binary_internal21div_trunc_kernel_cudaERNS_18TensorIteratorBaseEENKUlvE1_clEvENKUlvE0_clEvEUlffE_EESt5arrayIPcLm2EELi4E23TrivialOffsetCalculatorILi1EjESE_NS0_6memory12LoadWithCastILi1EEENSF_13StoreWithCastILi1EEEEEviT_T0_T2_T3_T4_T5_ --------------------------
	.section	.text._ZN2at6native27unrolled_elementwise_kernelINS0_13AUnaryFunctorIfffZZZNS0_15binary_internal21div_trunc_kernel_cudaERNS_18TensorIteratorBaseEENKUlvE1_clEvENKUlvE0_clEvEUlffE_EESt5arrayIPcLm2EELi4E23TrivialOffsetCalculatorILi1EjESE_NS0_6memory12LoadWithCastILi1EEENSF_13StoreWithCastILi1EEEEEviT_T0_T2_T3_T4_T5_,"ax",@progbits
	.align	128
        .global         _ZN2at6native27unrolled_elementwise_kernelINS0_13AUnaryFunctorIfffZZZNS0_15binary_internal21div_trunc_kernel_cudaERNS_18TensorIteratorBaseEENKUlvE1_clEvENKUlvE0_clEvEUlffE_EESt5arrayIPcLm2EELi4E23TrivialOffsetCalculatorILi1EjESE_NS0_6memory12LoadWithCastILi1EEENSF_13StoreWithCastILi1EEEEEviT_T0_T2_T3_T4_T5_
        .type           _ZN2at6native27unrolled_elementwise_kernelINS0_13AUnaryFunctorIfffZZZNS0_15binary_internal21div_trunc_kernel_cudaERNS_18TensorIteratorBaseEENKUlvE1_clEvENKUlvE0_clEvEUlffE_EESt5arrayIPcLm2EELi4E23TrivialOffsetCalculatorILi1EjESE_NS0_6memory12LoadWithCastILi1EEENSF_13StoreWithCastILi1EEEEEviT_T0_T2_T3_T4_T5_,@function
        .size           _ZN2at6native27unrolled_elementwise_kernelINS0_13AUnaryFunctorIfffZZZNS0_15binary_internal21div_trunc_kernel_cudaERNS_18TensorIteratorBaseEENKUlvE1_clEvENKUlvE0_clEvEUlffE_EESt5arrayIPcLm2EELi4E23TrivialOffsetCalculatorILi1EjESE_NS0_6memory12LoadWithCastILi1EEENSF_13StoreWithCastILi1EEEEEviT_T0_T2_T3_T4_T5_,(.L_x_23170 - _ZN2at6native27unrolled_elementwise_kernelINS0_13AUnaryFunctorIfffZZZNS0_15binary_internal21div_trunc_kernel_cudaERNS_18TensorIteratorBaseEENKUlvE1_clEvENKUlvE0_clEvEUlffE_EESt5arrayIPcLm2EELi4E23TrivialOffsetCalculatorILi1EjESE_NS0_6memory12LoadWithCastILi1EEENSF_13StoreWithCastILi1EEEEEviT_T0_T2_T3_T4_T5_)
        .other          _ZN2at6native27unrolled_elementwise_kernelINS0_13AUnaryFunctorIfffZZZNS0_15binary_internal21div_trunc_kernel_cudaERNS_18TensorIteratorBaseEENKUlvE1_clEvENKUlvE0_clEvEUlffE_EESt5arrayIPcLm2EELi4E23TrivialOffsetCalculatorILi1EjESE_NS0_6memory12LoadWithCastILi1EEENSF_13StoreWithCastILi1EEEEEviT_T0_T2_T3_T4_T5_,@"STO_CUDA_ENTRY STV_DEFAULT"
_ZN2at6native27unrolled_elementwise_kernelINS0_13AUnaryFunctorIfffZZZNS0_15binary_internal21div_trunc_kernel_cudaERNS_18TensorIteratorBaseEENKUlvE1_clEvENKUlvE0_clEvEUlffE_EESt5arrayIPcLm2EELi4E23TrivialOffsetCalculatorILi1EjESE_NS0_6memory12LoadWithCastILi1EEENSF_13StoreWithCastILi1EEEEEviT_T0_T2_T3_T4_T5_:
.text._ZN2at6native27unrolled_elementwise_kernelINS0_13AUnaryFunctorIfffZZZNS0_15binary_internal21div_trunc_kernel_cudaERNS_18TensorIteratorBaseEENKUlvE1_clEvENKUlvE0_clEvEUlffE_EESt5arrayIPcLm2EELi4E23TrivialOffsetCalculatorILi1EjESE_NS0_6memory12LoadWithCastILi1EEENSF_13StoreWithCastILi1EEEEEviT_T0_T2_T3_T4_T5_:
        /* <DEDUP_REMOVED lines=33> */
.L_x_5958:
[----:B------:R-:W2:Y:S02]  /*0210*/  LDG.E.U8 R4, desc[UR36][R4.64] ;  /* 0x0000002404047981 */ /* 0x000ea4000c1e1100 */
[----:B--2---:R-:W-:Y:S01]  /*0220*/  I2FP.F32.U32 R16, R4 ;  /* 0x0000000400107245 */ /* 0x004fe20000201000 */
[----:B------:R-:W-:Y:S06]  /*0230*/  BRA `(.L_x_5960) ;  /* 0x0000000c00287947 */ /* 0x000fec0003800000 */
.L_x_5957:
        /* <DEDUP_REMOVED lines=9> */
.L_x_5962:
[----:B------:R-:W2:Y:S02]  /*02d0*/  LDG.E R4, desc[UR36][R4.64] ;  /* 0x0000002404047981 */ /* 0x000ea4000c1e1900 */
[----:B--2---:R-:W-:Y:S01]  /*02e0*/  I2FP.F32.S32 R16, R4 ;  /* 0x0000000400107245 */ /* 0x004fe20000201400 */
[----:B------:R-:W-:Y:S06]  /*02f0*/  BRA `(.L_x_5960) ;  /* 0x0000000800f87947 */ /* 0x000fec0003800000 */
.L_x_5961:
[----:B------:R-:W2:Y:S02]  /*0300*/  LDG.E.U16 R4, desc[UR36][R4.64] ;  /* 0x0000002404047981 */ /* 0x000ea4000c1e1500 */
[----:B--2---:R2:W3:Y:S01]  /*0310*/  I2F.S16 R16, R4 ;  /* 0x0000000400107306 */ /* 0x0044e20000101400 */
[----:B------:R-:W-:Y:S05]  /*0320*/  BRA `(.L_x_5960) ;  /* 0x0000000800ec7947 */ /* 0x000fea0003800000 */
.L_x_5956:
        /* <DEDUP_REMOVED lines=8> */
.L_x_5964:
[----:B------:R-:W2:Y:S02]  /*03b0*/  LDG.E.U16 R4, desc[UR36][R4.64] ;  /* 0x0000002404047981 */ /* 0x000ea4000c1e1500 */
[----:B--2---:R-:W-:Y:S01]  /*03c0*/  HADD2.F32 R16, -RZ, R4.H0_H0 ;  /* 0x20000004ff107230 */ /* 0x004fe20000004100 */
[----:B------:R-:W-:Y:S06]  /*03d0*/  BRA `(.L_x_5960) ;  /* 0x0000000800c07947 */ /* 0x000fec0003800000 */
.L_x_5963:
        /* <DEDUP_REMOVED lines=8> */
.L_x_5966:
[----:B------:R-:W2:Y:S02]  /*0460*/  LDG.E.U16 R4, desc[UR36][R4.64] ;  /* 0x0000002404047981 */ /* 0x000ea4000c1e1500 */
[----:B--2---:R-:W-:Y:S01]  /*0470*/  HADD2.F32 R16, -RZ, R4.H0_H0 ;  /* 0x20000004ff107230 */ /* 0x004fe20000004100 */
[----:B------:R-:W-:Y:S06]  /*0480*/  BRA `(.L_x_5960) ;  /* 0x0000000800947947 */ /* 0x000fec0003800000 */
.L_x_5965:
[----:B------:R-:W2:Y:S01]  /*0490*/  LDG.E.64 R4, desc[UR36][R4.64] ;  /* 0x0000002404047981 */ /* 0x000ea2000c1e1b00 */
[----:B------:R-:W-:Y:S01]  /*04a0*/  UMOV UR4, 0xf0000000 ;  /* 0xf000000000047882 */ /* 0x000fe20000000000 */
[----:B------:R-:W-:Y:S01]  /*04b0*/  UMOV UR5, 0x380fffff ;  /* 0x380fffff00057882 */ /* 0x000fe20000000000 */
[----:B--2---:R-:W0:Y:S01]  /*04c0*/  F2F.F32.F64 R16, R4 ;  /* 0x0000000400107310 */ /* 0x004e220000301000 */
[----:B------:R-:W-:-:S14]  /*04d0*/  DSETP.GEU.AND P0, PT, |R4|, UR4, PT ;  /* 0x0000000404007e2a */ /* 0x000fdc000bf0e200 */
[----:B0-----:R-:W-:Y:S01]  /*04e0*/  @!P0 FMUL R16, R16, 1.175494350822287508e-38 ;  /* 0x0080000010108820 */ /* 0x001fe20000400000 */
[----:B------:R-:W-:Y:S06]  /*04f0*/  BRA `(.L_x_5960) ;  /* 0x0000000800787947 */ /* 0x000fec0003800000 */
.L_x_5955:
        /* <DEDUP_REMOVED lines=12> */
.L_x_5969:
[----:B------:R-:W2:Y:S01]  /*05c0*/  LDG.E.64 R4, desc[UR36][R4.64] ;  /* 0x0000002404047981 */ /* 0x000ea2000c1e1b00 */
[----:B------:R-:W-:Y:S01]  /*05d0*/  UMOV UR4, 0xf0000000 ;  /* 0xf000000000047882 */ /* 0x000fe20000000000 */
[----:B------:R-:W-:Y:S01]  /*05e0*/  UMOV UR5, 0x380fffff ;  /* 0x380fffff00057882 */ /* 0x000fe20000000000 */
[----:B--2---:R-:W0:Y:S01]  /*05f0*/  F2F.F32.F64 R16, R4 ;  /* 0x0000000400107310 */ /* 0x004e220000301000 */
[----:B------:R-:W-:-:S14]  /*0600*/  DSETP.GEU.AND P0, PT, |R4|, UR4, PT ;  /* 0x0000000404007e2a */ /* 0x000fdc000bf0e200 */
[----:B0-----:R-:W-:Y:S01]  /*0610*/  @!P0 FMUL R16, R16, 1.175494350822287508e-38 ;  /* 0x0080000010108820 */ /* 0x001fe20000400000 */
[----:B------:R-:W-:Y:S06]  /*0620*/  BRA `(.L_x_5960) ;  /* 0x00000008002c7947 */ /* 0x000fec0003800000 */
.L_x_5968:
        /* <DEDUP_REMOVED lines=25> */
.L_x_5971:
        /* <DEDUP_REMOVED lines=11> */
[----:B------:R-:W-:Y:S01]  /*0870*/  LOP3.LUT R16, R0, 0x80000000, R3, 0xf8, !PT ;  /* 0x8000000000107812 */ /* 0x000fe200078ef803 */
[----:B------:R-:W-:Y:S06]  /*0880*/  BRA `(.L_x_5960) ;  /* 0x0000000400947947 */ /* 0x000fec0003800000 */
.L_x_5970:
[----:B------:R-:W2:Y:S02]  /*0890*/  LDG.E.U16 R4, desc[UR36][R4.64] ;  /* 0x0000002404047981 */ /* 0x000ea4000c1e1500 */
[----:B--2---:R-:W-:Y:S01]  /*08a0*/  IMAD.U32 R16, R4, 0x10000, RZ ;  /* 0x0001000004107824 */ /* 0x004fe200078e00ff */
[----:B------:R-:W-:Y:S06]  /*08b0*/  BRA `(.L_x_5960) ;  /* 0x0000000400887947 */ /* 0x000fec0003800000 */
.L_x_5967:
        /* <DEDUP_REMOVED lines=11> */
.L_x_5974:
        /* <DEDUP_REMOVED lines=20> */
.L_x_5976:
[----:B------:R-:W-:Y:S05]  /*0ab0*/  BSYNC.RECONVERGENT B0 ;  /* 0x0000000000007941 */ /* 0x000fea0003800200 */
.L_x_5975:
[----:B------:R-:W-:Y:S01]  /*0ac0*/  IMAD.SHL.U32 R0, R0, 0x100000, RZ ;  /* 0x0010000000007824 */ /* 0x000fe200078e00ff */
[----:B------:R-:W-:-:S04]  /*0ad0*/  LEA R3, R3, 0x3b800000, 0x17 ;  /* 0x3b80000003037811 */ /* 0x000fc800078eb8ff */
[----:B------:R-:W-:Y:S01]  /*0ae0*/  LOP3.LUT R16, R3, R0, R7, 0xfe, !PT ;  /* 0x0000000003107212 */ /* 0x000fe200078efe07 */
[----:B------:R-:W-:Y:S06]  /*0af0*/  BRA `(.L_x_5960) ;  /* 0x0000000000f87947 */ /* 0x000fec0003800000 */
.L_x_5973:
        /* <DEDUP_REMOVED lines=20> */
.L_x_5978:
[----:B------:R-:W-:Y:S05]  /*0c40*/  BSYNC.RECONVERGENT B0 ;  /* 0x0000000000007941 */ /* 0x000fea0003800200 */
.L_x_5977:
[----:B------:R-:W-:Y:S01]  /*0c50*/  IMAD.SHL.U32 R0, R0, 0x200000, RZ ;  /* 0x0020000000007824 */ /* 0x000fe200078e00ff */
[----:B------:R-:W-:-:S04]  /*0c60*/  LEA R3, R3, 0x37800000, 0x17 ;  /* 0x3780000003037811 */ /* 0x000fc800078eb8ff */
[----:B------:R-:W-:Y:S01]  /*0c70*/  LOP3.LUT R16, R3, R0, R7, 0xfe, !PT ;  /* 0x0000000003107212 */ /* 0x000fe200078efe07 */
[----:B------:R-:W-:Y:S06]  /*0c80*/  BRA `(.L_x_5960) ;  /* 0x0000000000947947 */ /* 0x000fec0003800000 */
.L_x_5972:
[----:B------:R-:W-:-:S09]  /*0c90*/  UISETP.NE.AND UP0, UPT, UR4, 0x1c, UPT ;  /* 0x0000001c0400788c */ /* 0x000fd2000bf05270 */
[----:B------:R-:W-:Y:S05]  /*0ca0*/  BRA.U !UP0, `(.L_x_5979) ;  /* 0x0000000108847547 */ /* 0x000fea000b800000 */
[----:B------:R-:W-:-:S09]  /*0cb0*/  UISETP.NE.AND UP0, UPT, UR4, 0x1d, UPT ;  /* 0x0000001d0400788c */ /* 0x000fd2000bf05270 */
[----:B------:R-:W-:Y:S05]  /*0cc0*/  BRA.U !UP0, `(.L_x_5980) ;  /* 0x0000000108707547 */ /* 0x000fea000b800000 */
[----:B------:R-:W-:-:S09]  /*0cd0*/  UISETP.NE.AND UP0, UPT, UR4, 0x2c, UPT ;  /* 0x0000002c0400788c */ /* 0x000fd2000bf05270 */
[----:B------:R-:W-:Y:S05]  /*0ce0*/  BRA.U !UP0, `(.L_x_5981) ;  /* 0x0000000108487547 */ /* 0x000fea000b800000 */
.L_x_5959:
        /* <DEDUP_REMOVED lines=16> */
.L_x_5982:
[----:B------:R-:W-:Y:S01]  /*0df0*/  IMAD.MOV.U32 R16, RZ, RZ, RZ ;  /* 0x000000ffff107224 */ /* 0x000fe200078e00ff */
[----:B------:R-:W-:Y:S06]  /*0e00*/  BRA `(.L_x_5960) ;  /* 0x0000000000347947 */ /* 0x000fec0003800000 */
.L_x_5981:
        /* <DEDUP_REMOVED lines=8> */
.L_x_5980:
[----:B------:R-:W2:Y:S02]  /*0e90*/  LDG.E.64 R16, desc[UR36][R4.64] ;  /* 0x0000002404107981 */ /* 0x000ea4000c1e1b00 */
[----:B--2---:R0:W1:Y:S01]  /*0ea0*/  I2F.U64 R16, R16 ;  /* 0x0000001000107312 */ /* 0x0040620000301000 */
[----:B------:R-:W-:Y:S05]  /*0eb0*/  BRA `(.L_x_5960) ;  /* 0x0000000000087947 */ /* 0x000fea0003800000 */
.L_x_5979:
[----:B------:R-:W2:Y:S02]  /*0ec0*/  LDG.E R4, desc[UR36][R4.64] ;  /* 0x0000002404047981 */ /* 0x000ea4000c1e1900 */
[----:B--2---:R-:W-:-:S07]  /*0ed0*/  I2FP.F32.U32 R16, R4 ;  /* 0x0000000400107245 */ /* 0x004fce0000201000 */
.L_x_5960:
[----:B------:R-:W-:Y:S05]  /*0ee0*/  BSYNC.RECONVERGENT B6 ;  /* 0x0000000000067941 */ /* 0x000fea0003800200 */
.L_x_5954:
[----:B------:R-:W-:-:S07]  /*0ef0*/  VIADD R22, R27, 0x80 ;  /* 0x000000801b167836 */ /* 0x000fce0000000000 */
.L_x_5953:
[----:B------:R-:W-:Y:S05]  /*0f00*/  BSYNC.RECONVERGENT B7 ;  /* 0x0000000000077941 */ /* 0x000fea0003800200 */
.L_x_5952:
        /* <DEDUP_REMOVED lines=25> */
.L_x_5989:
[----:B------:R-:W2:Y:S02]  /*10a0*/  LDG.E.U8 R4, desc[UR36][R4.64] ;  /* 0x0000002404047981 */ /* 0x000ea4000c1e1100 */
[----:B--2---:R-:W-:Y:S01]  /*10b0*/  I2FP.F32.U32 R28, R4 ;  /* 0x00000004001c7245 */ /* 0x004fe20000201000 */
[----:B------:R-:W-:Y:S06]  /*10c0*/  BRA `(.L_x_5991) ;  /* 0x0000000c00287947 */ /* 0x000fec0003800000 */
.L_x_5988:
        /* <DEDUP_REMOVED lines=9> */
.L_x_5993:
[----:B------:R-:W2:Y:S02]  /*1160*/  LDG.E R4, desc[UR36][R4.64] ;  /* 0x0000002404047981 */ /* 0x000ea4000c1e1900 */
[----:B--2---:R-:W-:Y:S01]  /*1170*/  I2FP.F32.S32 R28, R4 ;  /* 0x00000004001c7245 */ /* 0x004fe20000201400 */
[----:B------:R-:W-:Y:S06]  /*1180*/  BRA `(.L_x_5991) ;  /* 0x0000000800f87947 */ /* 0x000fec0003800000 */
.L_x_5992:
[----:B------:R-:W2:Y:S02]  /*1190*/  LDG.E.U16 R4, desc[UR36][R4.64] ;  /* 0x0000002404047981 */ /* 0x000ea4000c1e1500 */
[----:B--2---:R0:W2:Y:S01]  /*11a0*/  I2F.S16 R28, R4 ;  /* 0x00000004001c7306 */ /* 0x0040a20000101400 */
[----:B------:R-:W-:Y:S05]  /*11b0*/  BRA `(.L_x_5991) ;  /* 0x0000000800ec7947 */ /* 0x000fea0003800000 */
.L_x_5987:
        /* <DEDUP_REMOVED lines=8> */
.L_x_5995:
[----:B------:R-:W2:Y:S02]  /*1240*/  LDG.E.U16 R4, desc[UR36][R4.64] ;  /* 0x0000002404047981 */ /* 0x000ea4000c1e1500 */
[----:B--2---:R-:W-:Y:S01]  /*1250*/  HADD2.F32 R28, -RZ, R4.H0_H0 ;  /* 0x20000004ff1c7230 */ /* 0x004fe20000004100 */
[----:B------:R-:W-:Y:S06]  /*1260*/  BRA `(.L_x_5991) ;  /* 0x0000000800c07947 */ /* 0x000fec0003800000 */
.L_x_5994:
        /* <DEDUP_REMOVED lines=8> */
.L_x_5997:
[----:B------:R-:W2:Y:S02]  /*12f0*/  LDG.E.U16 R4, desc[UR36][R4.64] ;  /* 0x0000002404047981 */ /* 0x000ea4000c1e1500 */
[----:B--2---:R-:W-:Y:S01]  /*1300*/  HADD2.F32 R28, -RZ, R4.H0_H0 ;  /* 0x20000004ff1c7230 */ /* 0x004fe20000004100 */
[----:B------:R-:W-:Y:S06]  /*1310*/  BRA `(.L_x_5991) ;  /* 0x0000000800947947 */ /* 0x000fec0003800000 */
.L_x_5996:
[----:B------:R-:W2:Y:S01]  /*1320*/  LDG.E.64 R4, desc[UR36][R4.64] ;  /* 0x0000002404047981 */ /* 0x000ea2000c1e1b00 */
[----:B------:R-:W-:Y:S01]  /*1330*/  UMOV UR4, 0xf0000000 ;  /* 0xf000000000047882 */ /* 0x000fe20000000000 */
[----:B------:R-:W-:Y:S01]  /*1340*/  UMOV UR5, 0x380fffff ;  /* 0x380fffff00057882 */ /* 0x000fe20000000000 */
[----:B--2---:R-:W0:Y:S01]  /*1350*/  F2F.F32.F64 R28, R4 ;  /* 0x00000004001c7310 */ /* 0x004e220000301000 */
[----:B------:R-:W-:-:S14]  /*1360*/  DSETP.GEU.AND P0, PT, |R4|, UR4, PT ;  /* 0x0000000404007e2a */ /* 0x000fdc000bf0e200 */
[----:B0-----:R-:W-:Y:S01]  /*1370*/  @!P0 FMUL R28, R28, 1.175494350822287508e-38 ;  /* 0x008000001c1c8820 */ /* 0x001fe20000400000 */
[----:B------:R-:W-:Y:S06]  /*1380*/  BRA `(.L_x_5991) ;  /* 0x0000000800787947 */ /* 0x000fec0003800000 */
.L_x_5986:
        /* <DEDUP_REMOVED lines=12> */
.L_x_6000:
[----:B------:R-:W2:Y:S01]  /*1450*/  LDG.E.64 R4, desc[UR36][R4.64] ;  /* 0x0000002404047981 */ /* 0x000ea2000c1e1b00 */
[----:B------:R-:W-:Y:S01]  /*1460*/  UMOV UR4, 0xf0000000 ;  /* 0xf000000000047882 */ /* 0x000fe20000000000 */
[----:B------:R-:W-:Y:S01]  /*1470*/  UMOV UR5, 0x380fffff ;  /* 0x380fffff00057882 */ /* 0x000fe20000000000 */
[----:B--2---:R-:W0:Y:S01]  /*1480*/  F2F.F32.F64 R28, R4 ;  /* 0x00000004001c7310 */ /* 0x004e220000301000 */
[----:B------:R-:W-:-:S14]  /*1490*/  DSETP.GEU.AND P0, PT, |R4|, UR4, PT ;  /* 0x0000000404007e2a */ /* 0x000fdc000bf0e200 */
[----:B0-----:R-:W-:Y:S01]  /*14a0*/  @!P0 FMUL R28, R28, 1.175494350822287508e-38 ;  /* 0x008000001c1c8820 */ /* 0x001fe20000400000 */
[----:B------:R-:W-:Y:S06]  /*14b0*/  BRA `(.L_x_5991) ;  /* 0x00000008002c7947 */ /* 0x000fec0003800000 */
.L_x_5999:
        /* <DEDUP_REMOVED lines=25> */
.L_x_6002:
        /* <DEDUP_REMOVED lines=13> */
.L_x_6001:
[----:B------:R-:W2:Y:S02]  /*1720*/  LDG.E.U16 R4, desc[UR36][R4.64] ;  /* 0x0000002404047981 */ /* 0x000ea4000c1e1500 */
[----:B--2---:R-:W-:Y:S01]  /*1730*/  IMAD.U32 R28, R4, 0x10000, RZ ;  /* 0x00010000041c7824 */ /* 0x004fe200078e00ff */
[----:B------:R-:W-:Y:S06]  /*1740*/  BRA `(.L_x_5991) ;  /* 0x0000000400887947 */ /* 0x000fec0003800000 */
.L_x_5998:
        /* <DEDUP_REMOVED lines=11> */
.L_x_6005:
        /* <DEDUP_REMOVED lines=20> */
.L_x_6007:
[----:B------:R-:W-:Y:S05]  /*1940*/  BSYNC.RECONVERGENT B0 ;  /* 0x0000000000007941 */ /* 0x000fea0003800200 */
.L_x_6006:
[----:B------:R-:W-:Y:S01]  /*1950*/  IMAD.SHL.U32 R0, R0, 0x100000, RZ ;  /* 0x0010000000007824 */ /* 0x000fe200078e00ff */
[----:B------:R-:W-:-:S04]  /*1960*/  LEA R3, R3, 0x3b800000, 0x17 ;  /* 0x3b80000003037811 */ /* 0x000fc800078eb8ff */
[----:B------:R-:W-:Y:S01]  /*1970*/  LOP3.LUT R28, R3, R0, R7, 0xfe, !PT ;  /* 0x00000000031c7212 */ /* 0x000fe200078efe07 */
[----:B------:R-:W-:Y:S06]  /*1980*/  BRA `(.L_x_5991) ;  /* 0x0000000000f87947 */ /* 0x000fec0003800000 */
.L_x_6004:
        /* <DEDUP_REMOVED lines=20> */
.L_x_6009:
[----:B------:R-:W-:Y:S05]  /*1ad0*/  BSYNC.RECONVERGENT B0 ;  /* 0x0000000000007941 */ /* 0x000fea0003800200 */
.L_x_6008:
[----:B------:R-:W-:Y:S01]  /*1ae0*/  IMAD.SHL.U32 R0, R0, 0x200000, RZ ;  /* 0x0020000000007824 */ /* 0x000fe200078e00ff */
[----:B------:R-:W-:-:S04]  /*1af0*/  LEA R3, R3, 0x37800000, 0x17 ;  /* 0x3780000003037811 */ /* 0x000fc800078eb8ff */
[----:B------:R-:W-:Y:S01]  /*1b00*/  LOP3.LUT R28, R3, R0, R7, 0xfe, !PT ;  /* 0x00000000031c7212 */ /* 0x000fe200078efe07 */
[----:B------:R-:W-:Y:S06]  /*1b10*/  BRA `(.L_x_5991) ;  /* 0x0000000000947947 */ /* 0x000fec0003800000 */
.L_x_6003:
        /* <DEDUP_REMOVED lines=14> */
.L_x_5990:
        /* <DEDUP_REMOVED lines=16> */
.L_x_6012:
[----:B------:R-:W-:Y:S01]  /*1d00*/  IMAD.MOV.U32 R28, RZ, RZ, RZ ;  /* 0x000000ffff1c7224 */ /* 0x000fe200078e00ff */
[----:B------:R-:W-:Y:S06]  /*1d10*/  BRA `(.L_x_5991) ;  /* 0x0000000000147947 */ /* 0x000fec0003800000 */
.L_x_6011:
[----:B------:R-:W2:Y:S02]  /*1d20*/  LDG.E.64 R28, desc[UR36][R4.64] ;  /* 0x00000024041c7981 */ /* 0x000ea4000c1e1b00 */
[----:B--2---:R0:W2:Y:S01]  /*1d30*/  I2F.U64 R28, R28 ;  /* 0x0000001c001c7312 */ /* 0x0040a20000301000 */
[----:B------:R-:W-:Y:S05]  /*1d40*/  BRA `(.L_x_5991) ;  /* 0x0000000000087947 */ /* 0x000fea0003800000 */
.L_x_6010:
[----:B------:R-:W2:Y:S02]  /*1d50*/  LDG.E R4, desc[UR36][R4.64] ;  /* 0x0000002404047981 */ /* 0x000ea4000c1e1900 */
[----:B--2---:R-:W-:-:S07]  /*1d60*/  I2FP.F32.U32 R28, R4 ;  /* 0x00000004001c7245 */ /* 0x004fce0000201000 */
.L_x_5991:
[----:B------:R-:W-:Y:S05]  /*1d70*/  BSYNC.RECONVERGENT B6 ;  /* 0x0000000000067941 */ /* 0x000fea0003800200 */
.L_x_5985:
[----:B------:R-:W-:-:S07]  /*1d80*/  VIADD R22, R22, 0x80 ;  /* 0x0000008016167836 */ /* 0x000fce0000000000 */
.L_x_5984:
[----:B------:R-:W-:Y:S05]  /*1d90*/  BSYNC.RECONVERGENT B7 ;  /* 0x0000000000077941 */ /* 0x000fea0003800200 */
.L_x_5983:
        /* <DEDUP_REMOVED lines=25> */
.L_x_6019:
[----:B------:R-:W2:Y:S02]  /*1f30*/  LDG.E.U8 R4, desc[UR36][R4.64] ;  /* 0x0000002404047981 */ /* 0x000ea4000c1e1100 */
[----:B--2---:R-:W-:Y:S01]  /*1f40*/  I2FP.F32.U32 R18, R4 ;  /* 0x0000000400127245 */ /* 0x004fe20000201000 */
[----:B------:R-:W-:Y:S06]  /*1f50*/  BRA `(.L_x_6021) ;  /* 0x0000000c00287947 */ /* 0x000fec0003800000 */
.L_x_6018:
        /* <DEDUP_REMOVED lines=9> */
.L_x_6023:
[----:B------:R-:W2:Y:S02]  /*1ff0*/  LDG.E R4, desc[UR36][R4.64] ;  /* 0x0000002404047981 */ /* 0x000ea4000c1e1900 */
[----:B--2---:R-:W-:Y:S01]  /*2000*/  I2FP.F32.S32 R18, R4 ;  /* 0x0000000400127245 */ /* 0x004fe20000201400 */
[----:B------:R-:W-:Y:S06]  /*2010*/  BRA `(.L_x_6021) ;  /* 0x0000000800f87947 */ /* 0x000fec0003800000 */
.L_x_6022:
[----:B------:R-:W2:Y:S02]  /*2020*/  LDG.E.U16 R4, desc[UR36][R4.64] ;  /* 0x0000002404047981 */ /* 0x000ea4000c1e1500 */
[----:B--2---:R4:W0:Y:S01]  /*2030*/  I2F.S16 R18, R4 ;  /* 0x0000000400127306 */ /* 0x0048220000101400 */
[----:B------:R-:W-:Y:S05]  /*2040*/  BRA `(.L_x_6021) ;  /* 0x0000000800ec7947 */ /* 0x000fea0003800000 */
.L_x_6017:
        /* <DEDUP_REMOVED lines=8> */
.L_x_6025:
[----:B------:R-:W2:Y:S02]  /*20d0*/  LDG.E.U16 R4, desc[UR36][R4.64] ;  /* 0x0000002404047981 */ /* 0x000ea4000c1e1500 */
[----:B--2---:R-:W-:Y:S01]  /*20e0*/  HADD2.F32 R18, -RZ, R4.H0_H0 ;  /* 0x20000004ff127230 */ /* 0x004fe20000004100 */
[----:B------:R-:W-:Y:S06]  /*20f0*/  BRA `(.L_x_6021) ;  /* 0x0000000800c07947 */ /* 0x000fec0003800000 */
.L_x_6024:
        /* <DEDUP_REMOVED lines=8> */
.L_x_6027:
[----:B------:R-:W2:Y:S02]  /*2180*/  LDG.E.U16 R4, desc[UR36][R4.64] ;  /* 0x0000002404047981 */ /* 0x000ea4000c1e1500 */
[----:B--2---:R-:W-:Y:S01]  /*2190*/  HADD2.F32 R18, -RZ, R4.H0_H0 ;  /* 0x20000004ff127230 */ /* 0x004fe20000004100 */
[----:B------:R-:W-:Y:S06]  /*21a0*/  BRA `(.L_x_6021) ;  /* 0x0000000800947947 */ /* 0x000fec0003800000 */
.L_x_6026:
[----:B------:R-:W2:Y:S01]  /*21b0*/  LDG.E.64 R4, desc[UR36][R4.64] ;  /* 0x0000002404047981 */ /* 0x000ea2000c1e1b00 */
[----:B------:R-:W-:Y:S01]  /*21c0*/  UMOV UR4, 0xf0000000 ;  /* 0xf000000000047882 */ /* 0x000fe20000000000 */
[----:B------:R-:W-:Y:S01]  /*21d0*/  UMOV UR5, 0x380fffff ;  /* 0x380fffff00057882 */ /* 0x000fe20000000000 */
[----:B--2---:R-:W0:Y:S01]  /*21e0*/  F2F.F32.F64 R18, R4 ;  /* 0x0000000400127310 */ /* 0x004e220000301000 */
[----:B------:R-:W-:-:S14]  /*21f0*/  DSETP.GEU.AND P0, PT, |R4|, UR4, PT ;  /* 0x0000000404007e2a */ /* 0x000fdc000bf0e200 */
[----:B0-----:R-:W-:Y:S01]  /*2200*/  @!P0 FMUL R18, R18, 1.175494350822287508e-38 ;  /* 0x0080000012128820 */ /* 0x001fe20000400000 */
[----:B------:R-:W-:Y:S06]  /*2210*/  BRA `(.L_x_6021) ;  /* 0x0000000800787947 */ /* 0x000fec0003800000 */
.L_x_6016:
        /* <DEDUP_REMOVED lines=12> */
.L_x_6030:
[----:B------:R-:W2:Y:S01]  /*22e0*/  LDG.E.64 R4, desc[UR36][R4.64] ;  /* 0x0000002404047981 */ /* 0x000ea2000c1e1b00 */
[----:B------:R-:W-:Y:S01]  /*22f0*/  UMOV UR4, 0xf0000000 ;  /* 0xf000000000047882 */ /* 0x000fe20000000000 */
[----:B------:R-:W-:Y:S01]  /*2300*/  UMOV UR5, 0x380fffff ;  /* 0x380fffff00057882 */ /* 0x000fe20000000000 */
[----:B--2---:R-:W0:Y:S01]  /*2310*/  F2F.F32.F64 R18, R4 ;  /* 0x0000000400127310 */ /* 0x004e220000301000 */
[----:B------:R-:W-:-:S14]  /*2320*/  DSETP.GEU.AND P0, PT, |R4|, UR4, PT ;  /* 0x0000000404007e2a */ /* 0x000fdc000bf0e200 */
[----:B0-----:R-:W-:Y:S01]  /*2330*/  @!P0 FMUL R18, R18, 1.175494350822287508e-38 ;  /* 0x0080000012128820 */ /* 0x001fe20000400000 */
[----:B------:R-:W-:Y:S06]  /*2340*/  BRA `(.L_x_6021) ;  /* 0x00000008002c7947 */ /* 0x000fec0003800000 */
.L_x_6029:
        /* <DEDUP_REMOVED lines=25> */
.L_x_6032:
        /* <DEDUP_REMOVED lines=13> */
.L_x_6031:
[----:B------:R-:W2:Y:S02]  /*25b0*/  LDG.E.U16 R4, desc[UR36][R4.64] ;  /* 0x0000002404047981 */ /* 0x000ea4000c1e1500 */
[----:B--2---:R-:W-:Y:S01]  /*25c0*/  IMAD.U32 R18, R4, 0x10000, RZ ;  /* 0x0001000004127824 */ /* 0x004fe200078e00ff */
[----:B------:R-:W-:Y:S06]  /*25d0*/  BRA `(.L_x_6021) ;  /* 0x0000000400887947 */ /* 0x000fec0003800000 */
.L_x_6028:
        /* <DEDUP_REMOVED lines=11> */
.L_x_6035:
        /* <DEDUP_REMOVED lines=20> */
.L_x_6037:
[----:B------:R-:W-:Y:S05]  /*27d0*/  BSYNC.RECONVERGENT B0 ;  /* 0x0000000000007941 */ /* 0x000fea0003800200 */
.L_x_6036:
[----:B------:R-:W-:Y:S01]  /*27e0*/  IMAD.SHL.U32 R0, R0, 0x100000, RZ ;  /* 0x0010000000007824 */ /* 0x000fe200078e00ff */
[----:B------:R-:W-:-:S04]  /*27f0*/  LEA R3, R3, 0x3b800000, 0x17 ;  /* 0x3b80000003037811 */ /* 0x000fc800078eb8ff */
[----:B------:R-:W-:Y:S01]  /*2800*/  LOP3.LUT R18, R3, R0, R7, 0xfe, !PT ;  /* 0x0000000003127212 */ /* 0x000fe200078efe07 */
[----:B------:R-:W-:Y:S06]  /*2810*/  BRA `(.L_x_6021) ;  /* 0x0000000000f87947 */ /* 0x000fec0003800000 */
.L_x_6034:
        /* <DEDUP_REMOVED lines=20> */
.L_x_6039:
[----:B------:R-:W-:Y:S05]  /*2960*/  BSYNC.RECONVERGENT B0 ;  /* 0x0000000000007941 */ /* 0x000fea0003800200 */
.L_x_6038:
[----:B------:R-:W-:Y:S01]  /*2970*/  IMAD.SHL.U32 R0, R0, 0x200000, RZ ;  /* 0x0020000000007824 */ /* 0x000fe200078e00ff */
[----:B------:R-:W-:-:S04]  /*2980*/  LEA R3, R3, 0x37800000, 0x17 ;  /* 0x3780000003037811 */ /* 0x000fc800078eb8ff */
[----:B------:R-:W-:Y:S01]  /*2990*/  LOP3.LUT R18, R3, R0, R7, 0xfe, !PT ;  /* 0x0000000003127212 */ /* 0x000fe200078efe07 */
[----:B------:R-:W-:Y:S06]  /*29a0*/  BRA `(.L_x_6021) ;  /* 0x0000000000947947 */ /* 0x000fec0003800000 */
.L_x_6033:
        /* <DEDUP_REMOVED lines=14> */
.L_x_6020:
        /* <DEDUP_REMOVED lines=16> */
.L_x_6042:
[----:B------:R-:W-:Y:S01]  /*2b90*/  IMAD.MOV.U32 R18, RZ, RZ, RZ ;  /* 0x000000ffff127224 */ /* 0x000fe200078e00ff */
[----:B------:R-:W-:Y:S06]  /*2ba0*/  BRA `(.L_x_6021) ;  /* 0x0000000000147947 */ /* 0x000fec0003800000 */
.L_x_6041:
[----:B------:R-:W2:Y:S02]  /*2bb0*/  LDG.E.64 R18, desc[UR36][R4.64] ;  /* 0x0000002404127981 */ /* 0x000ea4000c1e1b00 */
[----:B--2---:R0:W2:Y:S01]  /*2bc0*/  I2F.U64 R18, R18 ;  /* 0x0000001200127312 */ /* 0x0040a20000301000 */
[----:B------:R-:W-:Y:S05]  /*2bd0*/  BRA `(.L_x_6021) ;  /* 0x0000000000087947 */ /* 0x000fea0003800000 */
.L_x_6040:
[----:B------:R-:W2:Y:S02]  /*2be0*/  LDG.E R4, desc[UR36][R4.64] ;  /* 0x0000002404047981 */ /* 0x000ea4000c1e1900 */
[----:B--2---:R-:W-:-:S07]  /*2bf0*/  I2FP.F32.U32 R18, R4 ;  /* 0x0000000400127245 */ /* 0x004fce0000201000 */
.L_x_6021:
[----:B------:R-:W-:Y:S05]  /*2c00*/  BSYNC.RECONVERGENT B6 ;  /* 0x0000000000067941 */ /* 0x000fea0003800200 */
.L_x_6015:
[----:B------:R-:W-:-:S07]  /*2c10*/  VIADD R22, R22, 0x80 ;  /* 0x0000008016167836 */ /* 0x000fce0000000000 */
.L_x_6014:
[----:B------:R-:W-:Y:S05]  /*2c20*/  BSYNC.RECONVERGENT B7 ;  /* 0x0000000000077941 */ /* 0x000fea0003800200 */
.L_x_6013:
[----:B------:R-:W-:Y:S01]  /*2c30*/  ISETP.GE.AND P0, PT, R22, R25, PT ;  /* 0x000000191600720c */ /* 0x000fe20003f06270 */
[----:B------:R-:W-:Y:S01]  /*2c40*/  BSSY.RECONVERGENT B6, `(.L_x_6043) ;  /* 0x00000e0000067945 */ /* 0x000fe20003800200 */
[----:B0-----:R-:W-:-:S11]  /*2c50*/  IMAD.MOV.U32 R29, RZ, RZ, RZ ;  /* 0x000000ffff1d7224 */ /* 0x001fd600078e00ff */
[----:B------:R-:W-:Y:S05]  /*2c60*/  @P0 BRA `(.L_x_6044) ;  /* 0x0000000c00740947 */ /* 0x000fea0003800000 */
[----:B--2-4-:R-:W0:Y:S01]  /*2c70*/  LDC.64 R4, c[0x0][0x398] ;  /* 0x0000e600ff047b82 */ /* 0x014e220000000a00 */
        /* <DEDUP_REMOVED lines=19> */
.L_x_6048:
[----:B------:R-:W2:Y:S02]  /*2db0*/  LDG.E.U8 R4, desc[UR36][R4.64] ;  /* 0x0000002404047981 */ /* 0x000ea4000c1e1100 */
[----:B--2---:R-:W-:Y:S01]  /*2dc0*/  I2FP.F32.U32 R29, R4 ;  /* 0x00000004001d7245 */ /* 0x004fe20000201000 */
[----:B------:R-:W-:Y:S06]  /*2dd0*/  BRA `(.L_x_6044) ;  /* 0x0000000c00187947 */ /* 0x000fec0003800000 */
.L_x_6047:
        /* <DEDUP_REMOVED lines=9> */
.L_x_6051:
[----:B------:R-:W2:Y:S02]  /*2e70*/  LDG.E R4, desc[UR36][R4.64] ;  /* 0x0000002404047981 */ /* 0x000ea4000c1e1900 */
[----:B--2---:R-:W-:Y:S01]  /*2e80*/  I2FP.F32.S32 R29, R4 ;  /* 0x00000004001d7245 */ /* 0x004fe20000201400 */
[----:B------:R-:W-:Y:S06]  /*2e90*/  BRA `(.L_x_6044) ;  /* 0x0000000800e87947 */ /* 0x000fec0003800000 */
.L_x_6050:
[----:B------:R-:W2:Y:S02]  /*2ea0*/  LDG.E.U16 R4, desc[UR36][R4.64] ;  /* 0x0000002404047981 */ /* 0x000ea4000c1e1500 */
[----:B--2---:R0:W2:Y:S01]  /*2eb0*/  I2F.S16 R29, R4 ;  /* 0x00000004001d7306 */ /* 0x0040a20000101400 */
[----:B------:R-:W-:Y:S05]  /*2ec0*/  BRA `(.L_x_6044) ;  /* 0x0000000800dc7947 */ /* 0x000fea0003800000 */
.L_x_6046:
        /* <DEDUP_REMOVED lines=8> */
.L_x_6053:
[----:B------:R-:W2:Y:S02]  /*2f50*/  LDG.E.U16 R4, desc[UR36][R4.64] ;  /* 0x0000002404047981 */ /* 0x000ea4000c1e1500 */
[----:B--2---:R-:W-:Y:S01]  /*2f60*/  HADD2.F32 R29, -RZ, R4.H0_H0 ;  /* 0x20000004ff1d7230 */ /* 0x004fe20000004100 */
[----:B------:R-:W-:Y:S06]  /*2f70*/  BRA `(.L_x_6044) ;  /* 0x0000000800b07947 */ /* 0x000fec0003800000 */
.L_x_6052:
        /* <DEDUP_REMOVED lines=8> */
.L_x_6055:
[----:B------:R-:W2:Y:S02]  /*3000*/  LDG.E.U16 R4, desc[UR36][R4.64] ;  /* 0x0000002404047981 */ /* 0x000ea4000c1e1500 */
[----:B--2---:R-:W-:Y:S01]  /*3010*/  HADD2.F32 R29, -RZ, R4.H0_H0 ;  /* 0x20000004ff1d7230 */ /* 0x004fe20000004100 */
[----:B------:R-:W-:Y:S06]  /*3020*/  BRA `(.L_x_6044) ;  /* 0x0000000800847947 */ /* 0x000fec0003800000 */
.L_x_6054:
[----:B------:R-:W2:Y:S01]  /*3030*/  LDG.E.64 R4, desc[UR36][R4.64] ;  /* 0x0000002404047981 */ /* 0x000ea2000c1e1b00 */
[----:B------:R-:W-:Y:S01]  /*3040*/  UMOV UR4, 0xf0000000 ;  /* 0xf000000000047882 */ /* 0x000fe20000000000 */
[----:B------:R-:W-:Y:S01]  /*3050*/  UMOV UR5, 0x380fffff ;  /* 0x380fffff00057882 */ /* 0x000fe20000000000 */
[----:B--2---:R-:W0:Y:S01]  /*3060*/  F2F.F32.F64 R29, R4 ;  /* 0x00000004001d7310 */ /* 0x004e220000301000 */
[----:B------:R-:W-:-:S14]  /*3070*/  DSETP.GEU.AND P0, PT, |R4|, UR4, PT ;  /* 0x0000000404007e2a */ /* 0x000fdc000bf0e200 */
[----:B0-----:R-:W-:Y:S01]  /*3080*/  @!P0 FMUL R29, R29, 1.175494350822287508e-38 ;  /* 0x008000001d1d8820 */ /* 0x001fe20000400000 */
[----:B------:R-:W-:Y:S06]  /*3090*/  BRA `(.L_x_6044) ;  /* 0x0000000800687947 */ /* 0x000fec0003800000 */
.L_x_6045:
        /* <DEDUP_REMOVED lines=12> */
.L_x_6058:
[----:B------:R-:W2:Y:S01]  /*3160*/  LDG.E.64 R4, desc[UR36][R4.64] ;  /* 0x0000002404047981 */ /* 0x000ea2000c1e1b00 */
[----:B------:R-:W-:Y:S01]  /*3170*/  UMOV UR4, 0xf0000000 ;  /* 0xf000000000047882 */ /* 0x000fe20000000000 */
[----:B------:R-:W-:Y:S01]  /*3180*/  UMOV UR5, 0x380fffff ;  /* 0x380fffff00057882 */ /* 0x000fe20000000000 */
[----:B--2---:R-:W0:Y:S01]  /*3190*/  F2F.F32.F64 R29, R4 ;  /* 0x00000004001d7310 */ /* 0x004e220000301000 */
[----:B------:R-:W-:-:S14]  /*31a0*/  DSETP.GEU.AND P0, PT, |R4|, UR4, PT ;  /* 0x0000000404007e2a */ /* 0x000fdc000bf0e200 */
[----:B0-----:R-:W-:Y:S01]  /*31b0*/  @!P0 FMUL R29, R29, 1.175494350822287508e-38 ;  /* 0x008000001d1d8820 */ /* 0x001fe20000400000 */
[----:B------:R-:W-:Y:S06]  /*31c0*/  BRA `(.L_x_6044) ;  /* 0x00000008001c7947 */ /* 0x000fec0003800000 */
.L_x_6057:
        /* <DEDUP_REMOVED lines=25> */
.L_x_6060:
        /* <DEDUP_REMOVED lines=12> */
.L_x_6059:
[----:B------:R-:W2:Y:S02]  /*3420*/  LDG.E.U16 R4, desc[UR36][R4.64] ;  /* 0x0000002404047981 */ /* 0x000ea4000c1e1500 */
[----:B--2---:R-:W-:Y:S01]  /*3430*/  IMAD.U32 R29, R4, 0x10000, RZ ;  /* 0x00010000041d7824 */ /* 0x004fe200078e00ff */
[----:B------:R-:W-:Y:S06]  /*3440*/  BRA `(.L_x_6044) ;  /* 0x00000004007c7947 */ /* 0x000fec0003800000 */
.L_x_6056:
        /* <DEDUP_REMOVED lines=11> */
.L_x_6063:
        /* <DEDUP_REMOVED lines=19> */
.L_x_6065:
[----:B------:R-:W-:Y:S05]  /*3630*/  BSYNC.RECONVERGENT B0 ;  /* 0x0000000000007941 */ /* 0x000fea0003800200 */
.L_x_6064:
[----:B------:R-:W-:Y:S01]  /*3640*/  IMAD.SHL.U32 R0, R0, 0x100000, RZ ;  /* 0x0010000000007824 */ /* 0x000fe200078e00ff */
[----:B------:R-:W-:-:S04]  /*3650*/  LEA R3, R3, 0x3b800000, 0x17 ;  /* 0x3b80000003037811 */ /* 0x000fc800078eb8ff */
[----:B------:R-:W-:Y:S01]  /*3660*/  LOP3.LUT R29, R3, R0, R29, 0xfe, !PT ;  /* 0x00000000031d7212 */ /* 0x000fe200078efe1d */
[----:B------:R-:W-:Y:S06]  /*3670*/  BRA `(.L_x_6044) ;  /* 0x0000000000f07947 */ /* 0x000fec0003800000 */
.L_x_6062:
        /* <DEDUP_REMOVED lines=19> */
.L_x_6067:
[----:B------:R-:W-:Y:S05]  /*37b0*/  BSYNC.RECONVERGENT B0 ;  /* 0x0000000000007941 */ /* 0x000fea0003800200 */
.L_x_6066:
[----:B------:R-:W-:Y:S01]  /*37c0*/  IMAD.SHL.U32 R0, R0, 0x200000, RZ ;  /* 0x0020000000007824 */ /* 0x000fe200078e00ff */
[----:B------:R-:W-:-:S04]  /*37d0*/  LEA R3, R3, 0x37800000, 0x17 ;  /* 0x3780000003037811 */ /* 0x000fc800078eb8ff */
[----:B------:R-:W-:Y:S01]  /*37e0*/  LOP3.LUT R29, R3, R0, R29, 0xfe, !PT ;  /* 0x00000000031d7212 */ /* 0x000fe200078efe1d */
[----:B------:R-:W-:Y:S06]  /*37f0*/  BRA `(.L_x_6044) ;  /* 0x0000000000907947 */ /* 0x000fec0003800000 */
.L_x_6061:
        /* <DEDUP_REMOVED lines=14> */
.L_x_6049:
        /* <DEDUP_REMOVED lines=16> */
.L_x_6070:
[----:B------:R-:W-:Y:S05]  /*39e0*/  BRA `(.L_x_6044) ;  /* 0x0000000000147947 */ /* 0x000fea0003800000 */
.L_x_6069:
[----:B------:R-:W2:Y:S02]  /*39f0*/  LDG.E.64 R4, desc[UR36][R4.64] ;  /* 0x0000002404047981 */ /* 0x000ea4000c1e1b00 */
[----:B--2---:R0:W2:Y:S01]  /*3a00*/  I2F.U64 R29, R4 ;  /* 0x00000004001d7312 */ /* 0x0040a20000301000 */
[----:B------:R-:W-:Y:S05]  /*3a10*/  BRA `(.L_x_6044) ;  /* 0x0000000000087947 */ /* 0x000fea0003800000 */
.L_x_6068:
[----:B------:R-:W2:Y:S02]  /*3a20*/  LDG.E R4, desc[UR36][R4.64] ;  /* 0x0000002404047981 */ /* 0x000ea4000c1e1900 */
[----:B--2---:R-:W-:-:S07]  /*3a30*/  I2FP.F32.U32 R29, R4 ;  /* 0x00000004001d7245 */ /* 0x004fce0000201000 */
.L_x_6044:
[----:B------:R-:W-:Y:S05]  /*3a40*/  BSYNC.RECONVERGENT B6 ;  /* 0x0000000000067941 */ /* 0x000fea0003800200 */
.L_x_6043:
        /* <DEDUP_REMOVED lines=8> */
[----:B0-2---:R-:W0:Y:S01]  /*3ad0*/  @!P0 LDC R5, c[0x0][0x388] ;  /* 0x0000e200ff058b82 */ /* 0x005e220000000800 */
[----:B-1-3-5:R-:W0:Y:S07]  /*3ae0*/  @!P0 MUFU.RCP R16, R16 ;  /* 0x0000001000108308 */ /* 0x02ae2e0000001000 */
[----:B------:R-:W1:Y:S01]  /*3af0*/  @!P2 LDC R6, c[0x0][0x388] ;  /* 0x0000e200ff06ab82 */ /* 0x000e620000000800 */
[----:B------:R-:W1:Y:S07]  /*3b00*/  @!P2 MUFU.RCP R3, R18 ;  /* 0x000000120003a308 */ /* 0x000e6e0000001000 */
[----:B------:R-:W2:Y:S01]  /*3b10*/  @!P3 LDC R8, c[0x0][0x388] ;  /* 0x0000e200ff08bb82 */ /* 0x000ea20000000800 */
[----:B------:R-:W2:Y:S07]  /*3b20*/  @!P3 MUFU.RCP R29, R29 ;  /* 0x0000001d001db308 */ /* 0x000eae0000001000 */
[----:B------:R-:W3:Y:S01]  /*3b30*/  @!P1 LDC R7, c[0x0][0x388] ;  /* 0x0000e200ff079b82 */ /* 0x000ee20000000800 */
[----:B------:R-:W3:Y:S01]  /*3b40*/  @!P1 MUFU.RCP R28, R28 ;  /* 0x0000001c001c9308 */ /* 0x000ee20000001000 */
[----:B0-----:R-:W-:-:S06]  /*3b50*/  @!P0 FMUL.FTZ R0, R16, R5 ;  /* 0x0000000510008220 */ /* 0x001fcc0000410000 */
[----:B------:R-:W0:Y:S01]  /*3b60*/  LDC.U8 R16, c[0x0][0x3ac] ;  /* 0x0000eb00ff107b82 */ /* 0x000e220000000000 */
[----:B-1----:R-:W-:Y:S01]  /*3b70*/  @!P2 FMUL.FTZ R23, R3, R6 ;  /* 0x000000060317a220 */ /* 0x002fe20000410000 */
[----:B----4-:R1:W4:Y:S01]  /*3b80*/  @!P0 FRND.TRUNC R4, R0 ;  /* 0x0000000000048307 */ /* 0x010322000020d000 */
[----:B--2---:R-:W-:-:S07]  /*3b90*/  @!P3 FMUL.FTZ R17, R29, R8 ;  /* 0x000000081d11b220 */ /* 0x004fce0000410000 */
[----:B------:R1:W2:Y:S01]  /*3ba0*/  @!P2 FRND.TRUNC R22, R23 ;  /* 0x000000170016a307 */ /* 0x0002a2000020d000 */
[----:B---3--:R-:W-:-:S07]  /*3bb0*/  @!P1 FMUL.FTZ R19, R28, R7 ;  /* 0x000000071c139220 */ /* 0x008fce0000410000 */
[----:B------:R1:W3:Y:S08]  /*3bc0*/  @!P3 FRND.TRUNC R24, R17 ;  /* 0x000000110018b307 */ /* 0x0002f0000020d000 */
[----:B------:R1:W0:Y:S01]  /*3bd0*/  @!P1 FRND.TRUNC R18, R19 ;  /* 0x0000001300129307 */ /* 0x000222000020d000 */
[----:B--2-4-:R-:W-:Y:S05]  /*3be0*/  @P0 BRA `(.L_x_6072) ;  /* 0x0000000c00e40947 */ /* 0x014fea0003800000 */
[----:B------:R-:W2:Y:S01]  /*3bf0*/  LDCU UR4, c[0x0][0x3b0] ;  /* 0x00007600ff0477ac */ /* 0x000ea20008000800 */
[----:B------:R-:W4:Y:S01]  /*3c00*/  LDC.64 R8, c[0x0][0x390] ;  /* 0x0000e400ff087b82 */ /* 0x000f220000000a00 */
[----:B------:R-:W-:Y:S01]  /*3c10*/  IMAD R3, R2, 0x200, R27 ;  /* 0x0000020002037824 */ /* 0x000fe200078e021b */
[----:B0-----:R-:W-:-:S03]  /*3c20*/  PRMT R6, R16, 0x9910, RZ ;  /* 0x0000991010067816 */ /* 0x001fc600000000ff */
[----:B--2---:R-:W-:Y:S02]  /*3c30*/  IMAD R5, R3, UR4, RZ ;  /* 0x0000000403057c24 */ /* 0x004fe4000f8e02ff */
        /* <DEDUP_REMOVED lines=13> */
[----:B------:R-:W0:Y:S01]  /*3d10*/  F2I.TRUNC.NTZ R3, R0 ;  /* 0x0000000000037305 */ /* 0x000e22000020f100 */
[----:B------:R-:W-:Y:S01]  /*3d20*/  IMAD.MOV.U32 R27, RZ, RZ, R26 ;  /* 0x000000ffff1b7224 */ /* 0x000fe200078e001a */
[----:B0-----:R0:W-:Y:S01]  /*3d30*/  STG.E.U8 desc[UR36][R8.64], R3 ;  /* 0x0000000308007986 */ /* 0x0011e2000c101124 */
[----:B------:R-:W-:Y:S05]  /*3d40*/  BRA `(.L_x_6072) ;  /* 0x0000000c008c7947 */ /* 0x000fea0003800000 */
.L_x_6076:
[----:B------:R-:W0:Y:S01]  /*3d50*/  F2I.S64.TRUNC R4, R0 ;  /* 0x0000000000047311 */ /* 0x000e22000020d900 */
[----:B------:R-:W-:Y:S01]  /*3d60*/  IMAD.MOV.U32 R27, RZ, RZ, R26 ;  /* 0x000000ffff1b7224 */ /* 0x000fe200078e001a */
[----:B0-----:R0:W-:Y:S01]  /*3d70*/  STG.E.U8 desc[UR36][R8.64], R4 ;  /* 0x0000000408007986 */ /* 0x0011e2000c101124 */
[----:B------:R-:W-:Y:S05]  /*3d80*/  BRA `(.L_x_6072) ;  /* 0x0000000c007c7947 */ /* 0x000fea0003800000 */
.L_x_6075:
[----:B------:R-:W-:-:S13]  /*3d90*/  ISETP.NE.AND P0, PT, R3, 0x2, PT ;  /* 0x000000020300780c */ /* 0x000fda0003f05270 */
[----:B------:R-:W-:Y:S05]  /*3da0*/  @!P0 BRA `(.L_x_6078) ;  /* 0x0000000000308947 */ /* 0x000fea0003800000 */
[----:B------:R-:W-:-:S13]  /*3db0*/  ISETP.NE.AND P0, PT, R3, 0x3, PT ;  /* 0x000000030300780c */ /* 0x000fda0003f05270 */
[----:B------:R-:W-:Y:S05]  /*3dc0*/  @!P0 BRA `(.L_x_6079) ;  /* 0x0000000000188947 */ /* 0x000fea0003800000 */
[----:B------:R-:W-:-:S13]  /*3dd0*/  ISETP.NE.AND P0, PT, R3, 0x4, PT ;  /* 0x000000040300780c */ /* 0x000fda0003f05270 */
[----:B------:R-:W-:Y:S05]  /*3de0*/  @P0 BRA `(.L_x_6077) ;  /* 0x0000000800c00947 */ /* 0x000fea0003800000 */
[----:B------:R-:W0:Y:S01]  /*3df0*/  F2I.S64.TRUNC R4, R0 ;  /* 0x0000000000047311 */ /* 0x000e22000020d900 */
[----:B------:R-:W-:Y:S01]  /*3e00*/  IMAD.MOV.U32 R27, RZ, RZ, R26 ;  /* 0x000000ffff1b7224 */ /* 0x000fe200078e001a */
[----:B0-----:R0:W-:Y:S01]  /*3e10*/  STG.E.64 desc[UR36][R8.64], R4 ;  /* 0x0000000408007986 */ /* 0x0011e2000c101b24 */
[----:B------:R-:W-:Y:S05]  /*3e20*/  BRA `(.L_x_6072) ;  /* 0x0000000c00547947 */ /* 0x000fea0003800000 */
.L_x_6079:
[----:B------:R-:W0:Y:S01]  /*3e30*/  F2I.TRUNC.NTZ R3, R0 ;  /* 0x0000000000037305 */ /* 0x000e22000020f100 */
[----:B------:R-:W-:Y:S01]  /*3e40*/  IMAD.MOV.U32 R27, RZ, RZ, R26 ;  /* 0x000000ffff1b7224 */ /* 0x000fe200078e001a */
[----:B0-----:R0:W-:Y:S01]  /*3e50*/  STG.E desc[UR36][R8.64], R3 ;  /* 0x0000000308007986 */ /* 0x0011e2000c101924 */
[----:B------:R-:W-:Y:S05]  /*3e60*/  BRA `(.L_x_6072) ;  /* 0x0000000c00447947 */ /* 0x000fea0003800000 */
.L_x_6078:
[----:B------:R-:W0:Y:S01]  /*3e70*/  F2I.TRUNC.NTZ R3, R0 ;  /* 0x0000000000037305 */ /* 0x000e22000020f100 */
[----:B------:R-:W-:Y:S01]  /*3e80*/  IMAD.MOV.U32 R27, RZ, RZ, R26 ;  /* 0x000000ffff1b7224 */ /* 0x000fe200078e001a */
[----:B0-----:R0:W-:Y:S01]  /*3e90*/  STG.E.U16 desc[UR36][R8.64], R3 ;  /* 0x0000000308007986 */ /* 0x0011e2000c101524 */
[----:B------:R-:W-:Y:S05]  /*3ea0*/  BRA `(.L_x_6072) ;  /* 0x0000000c00347947 */ /* 0x000fea0003800000 */
.L_x_6074:
        /* <DEDUP_REMOVED lines=9> */
.L_x_6081:
[----:B------:R-:W-:Y:S01]  /*3f40*/  F2FP.F16.F32.PACK_AB R4, RZ, R4 ;  /* 0x00000004ff04723e */ /* 0x000fe200000000ff */
[----:B------:R-:W-:-:S04]  /*3f50*/  IMAD.MOV.U32 R27, RZ, RZ, R26 ;  /* 0x000000ffff1b7224 */ /* 0x000fc800078e001a */
[----:B------:R0:W-:Y:S01]  /*3f60*/  STG.E.U16 desc[UR36][R8.64], R4 ;  /* 0x0000000408007986 */ /* 0x0001e2000c101524 */
[----:B------:R-:W-:Y:S05]  /*3f70*/  BRA `(.L_x_6072) ;  /* 0x0000000c00007947 */ /* 0x000fea0003800000 */
.L_x_6080:
        /* <DEDUP_REMOVED lines=10> */
.L_x_6083:
[----:B------:R-:W-:Y:S01]  /*4020*/  F2FP.F16.F32.PACK_AB R3, RZ, R4 ;  /* 0x00000004ff03723e */ /* 0x000fe200000000ff */
[----:B------:R-:W-:-:S03]  /*4030*/  IMAD.MOV.U32 R27, RZ, RZ, R26 ;  /* 0x000000ffff1b7224 */ /* 0x000fc600078e001a */
[----:B------:R-:W-:-:S05]  /*4040*/  PRMT R3, R3, 0x5410, RZ ;  /* 0x0000541003037816 */ /* 0x000fca00000000ff */
[----:B------:R0:W-:Y:S01]  /*4050*/  STG.E desc[UR36][R8.64], R3 ;  /* 0x0000000308007986 */ /* 0x0001e2000c101924 */
[----:B------:R-:W-:Y:S05]  /*4060*/  BRA `(.L_x_6072) ;  /* 0x0000000800c47947 */ /* 0x000fea0003800000 */
.L_x_6082:
[----:B------:R-:W-:Y:S01]  /*4070*/  FMUL.FTZ R4, R4, 1 ;  /* 0x3f80000004047820 */ /* 0x000fe20000410000 */
[----:B------:R-:W-:-:S05]  /*4080*/  IMAD.MOV.U32 R27, RZ, RZ, R26 ;  /* 0x000000ffff1b7224 */ /* 0x000fca00078e001a */
[----:B------:R-:W0:Y:S02]  /*4090*/  F2F.F64.F32 R4, R4 ;  /* 0x0000000400047310 */ /* 0x000e240000201800 */
[----:B0-----:R0:W-:Y:S01]  /*40a0*/  STG.E.64 desc[UR36][R8.64], R4 ;  /* 0x0000000408007986 */ /* 0x0011e2000c101b24 */
[----:B------:R-:W-:Y:S05]  /*40b0*/  BRA `(.L_x_6072) ;  /* 0x0000000800b07947 */ /* 0x000fea0003800000 */
.L_x_6073:
        /* <DEDUP_REMOVED lines=13> */
.L_x_6086:
[----:B------:R-:W-:Y:S01]  /*4190*/  FMUL.FTZ R4, R4, 1 ;  /* 0x3f80000004047820 */ /* 0x000fe20000410000 */
[----:B------:R-:W-:Y:S01]  /*41a0*/  CS2R R6, SRZ ;  /* 0x0000000000067805 */ /* 0x000fe2000001ff00 */
[----:B------:R-:W-:-:S04]  /*41b0*/  IMAD.MOV.U32 R27, RZ, RZ, R26 ;  /* 0x000000ffff1b7224 */ /* 0x000fc800078e001a */
[----:B------:R-:W0:Y:S02]  /*41c0*/  F2F.F64.F32 R4, R4 ;  /* 0x0000000400047310 */ /* 0x000e240000201800 */
[----:B0-----:R0:W-:Y:S01]  /*41d0*/  STG.E.128 desc[UR36][R8.64], R4 ;  /* 0x0000000408007986 */ /* 0x0011e2000c101d24 */
[----:B------:R-:W-:Y:S05]  /*41e0*/  BRA `(.L_x_6072) ;  /* 0x0000000800647947 */ /* 0x000fea0003800000 */
.L_x_6085:
        /* <DEDUP_REMOVED lines=9> */
[----:B-1----:R-:W-:Y:S01]  /*4280*/  IMAD.MOV.U32 R0, RZ, RZ, 0x7f ;  /* 0x0000007fff007424 */ /* 0x002fe200078e00ff */
        /* <DEDUP_REMOVED lines=8> */
.L_x_6090:
[----:B------:R-:W-:Y:S05]  /*4310*/  BSYNC.RECONVERGENT B0 ;  /* 0x0000000000007941 */ /* 0x000fea0003800200 */
.L_x_6089:
[----:B------:R-:W-:Y:S01]  /*4320*/  LOP3.LUT R5, R0, 0x80, R5, 0xf8, !PT ;  /* 0x0000008000057812 */ /* 0x000fe200078ef805 */
[----:B------:R-:W-:-:S04]  /*4330*/  IMAD.MOV.U32 R27, RZ, RZ, R26 ;  /* 0x000000ffff1b7224 */ /* 0x000fc800078e001a */
[----:B------:R0:W-:Y:S01]  /*4340*/  STG.E.U8 desc[UR36][R8.64], R5 ;  /* 0x0000000508007986 */ /* 0x0001e2000c101124 */
[----:B------:R-:W-:Y:S05]  /*4350*/  BRA `(.L_x_6072) ;  /* 0x0000000800087947 */ /* 0x000fea0003800000 */
.L_x_6088:
[----:B------:R-:W-:Y:S01]  /*4360*/  LOP3.LUT R5, R4, 0x7fffffff, RZ, 0xc0, !PT ;  /* 0x7fffffff04057812 */ /* 0x000fe200078ec0ff */
[----:B------:R-:W-:Y:S01]  /*4370*/  BSSY.RECONVERGENT B0, `(.L_x_6091) ;  /* 0x000000d000007945 */ /* 0x000fe20003800200 */
[----:B------:R-:W-:Y:S02]  /*4380*/  SHF.R.U32.HI R7, RZ, 0x18, R4 ;  /* 0x00000018ff077819 */ /* 0x000fe40000011604 */
[----:B------:R-:W-:-:S13]  /*4390*/  ISETP.GE.U32.AND P1, PT, R5, 0x47800000, PT ;  /* 0x478000000500780c */ /* 0x000fda0003f26070 */
[----:B-1----:R-:W-:Y:S01]  /*43a0*/  @P1 IMAD.MOV.U32 R0, RZ, RZ, 0x7f ;  /* 0x0000007fff001424 */ /* 0x002fe200078e00ff */
        /* <DEDUP_REMOVED lines=9> */
.L_x_6092:
[----:B------:R-:W-:Y:S05]  /*4440*/  BSYNC.RECONVERGENT B0 ;  /* 0x0000000000007941 */ /* 0x000fea0003800200 */
.L_x_6091:
[----:B------:R-:W-:Y:S01]  /*4450*/  LOP3.LUT R3, R0, 0x80, R7, 0xf8, !PT ;  /* 0x0000008000037812 */ /* 0x000fe200078ef807 */
[----:B------:R-:W-:-:S04]  /*4460*/  IMAD.MOV.U32 R27, RZ, RZ, R26 ;  /* 0x000000ffff1b7224 */ /* 0x000fc800078e001a */
[----:B------:R0:W-:Y:S01]  /*4470*/  STG.E.U8 desc[UR36][R8.64], R3 ;  /* 0x0000000308007986 */ /* 0x0001e2000c101124 */
[----:B------:R-:W-:Y:S05]  /*4480*/  BRA `(.L_x_6072) ;  /* 0x0000000400bc7947 */ /* 0x000fea0003800000 */
.L_x_6087:
[----:B------:R-:W-:Y:S01]  /*4490*/  F2FP.BF16.F32.PACK_AB R4, RZ, R4 ;  /* 0x00000004ff04723e */ /* 0x000fe200000010ff */
[----:B------:R-:W-:-:S04]  /*44a0*/  IMAD.MOV.U32 R27, RZ, RZ, R26 ;  /* 0x000000ffff1b7224 */ /* 0x000fc800078e001a */
[----:B------:R0:W-:Y:S01]  /*44b0*/  STG.E.U16 desc[UR36][R8.64], R4 ;  /* 0x0000000408007986 */ /* 0x0001e2000c101524 */
[----:B------:R-:W-:Y:S05]  /*44c0*/  BRA `(.L_x_6072) ;  /* 0x0000000400ac7947 */ /* 0x000fea0003800000 */
.L_x_6084:
        /* <DEDUP_REMOVED lines=8> */
[----:B------:R-:W0:Y:S01]  /*4550*/  F2I.U32.TRUNC.NTZ R3, R0 ;  /* 0x0000000000037305 */ /* 0x000e22000020f000 */
[----:B------:R-:W-:Y:S01]  /*4560*/  IMAD.MOV.U32 R27, RZ, RZ, R26 ;  /* 0x000000ffff1b7224 */ /* 0x000fe200078e001a */
[----:B0-----:R2:W-:Y:S01]  /*4570*/  STG.E.U16 desc[UR36][R8.64], R3 ;  /* 0x0000000308007986 */ /* 0x0015e2000c101524 */
[----:B------:R-:W-:Y:S05]  /*4580*/  BRA `(.L_x_6072) ;  /* 0x00000004007c7947 */ /* 0x000fea0003800000 */
.L_x_6095:
[----:B------:R-:W-:Y:S01]  /*4590*/  LOP3.LUT R3, R4, 0x7fffffff, RZ, 0xc0, !PT ;  /* 0x7fffffff04037812 */ /* 0x000fe200078ec0ff */
[----:B------:R-:W-:Y:S01]  /*45a0*/  BSSY.RECONVERGENT B0, `(.L_x_6096) ;  /* 0x0000013000007945 */ /* 0x000fe20003800200 */
[----:B-1----:R-:W-:Y:S02]  /*45b0*/  IMAD.MOV.U32 R0, RZ, RZ, 0x80 ;  /* 0x00000080ff007424 */ /* 0x002fe400078e00ff */
        /* <DEDUP_REMOVED lines=9> */
.L_x_6098:
[----:B------:R-:W-:-:S04]  /*4650*/  SHF.R.U32.HI R0, RZ, 0x14, R4 ;  /* 0x00000014ff007819 */ /* 0x000fc80000011604 */
[----:B------:R-:W-:-:S04]  /*4660*/  LOP3.LUT R3, R0, 0x1, RZ, 0xc0, !PT ;  /* 0x0000000100037812 */ /* 0x000fc800078ec0ff */
[----:B------:R-:W-:-:S04]  /*4670*/  IADD3 R0, PT, PT, R4, 0x487ffff, R3 ;  /* 0x0487ffff04007810 */ /* 0x000fc80007ffe003 */
[----:B------:R-:W-:-:S04]  /*4680*/  SHF.R.U32.HI R0, RZ, 0x14, R0 ;  /* 0x00000014ff007819 */ /* 0x000fc80000011600 */
[----:B------:R-:W-:-:S07]  /*4690*/  LOP3.LUT R3, R0, 0xff, RZ, 0xc0, !PT ;  /* 0x000000ff00037812 */ /* 0x000fce00078ec0ff */
.L_x_6099:
[----:B------:R-:W-:-:S04]  /*46a0*/  SHF.R.U32.HI R4, RZ, 0x18, R4 ;  /* 0x00000018ff047819 */ /* 0x000fc80000011604 */
[----:B------:R-:W-:-:S04]  /*46b0*/  LOP3.LUT R3, R3, 0x80, R4, 0xf8, !PT ;  /* 0x0000008003037812 */ /* 0x000fc800078ef804 */
[----:B------:R-:W-:-:S07]  /*46c0*/  PRMT R0, R3, 0x7610, R0 ;  /* 0x0000761003007816 */ /* 0x000fce0000000000 */
.L_x_6097:
[----:B------:R-:W-:Y:S05]  /*46d0*/  BSYNC.RECONVERGENT B0 ;  /* 0x0000000000007941 */ /* 0x000fea0003800200 */
.L_x_6096:
[----:B------:R4:W-:Y:S01]  /*46e0*/  STG.E.U8 desc[UR36][R8.64], R0 ;  /* 0x0000000008007986 */ /* 0x0009e2000c101124 */
[----:B------:R-:W-:Y:S01]  /*46f0*/  IMAD.MOV.U32 R27, RZ, RZ, R26 ;  /* 0x000000ffff1b7224 */ /* 0x000fe200078e001a */
[----:B------:R-:W-:Y:S06]  /*4700*/  BRA `(.L_x_6072) ;  /* 0x00000004001c7947 */ /* 0x000fec0003800000 */
.L_x_6094:
        /* <DEDUP_REMOVED lines=12> */
.L_x_6102:
[----:B------:R-:W-:-:S04]  /*47d0*/  SHF.R.U32.HI R0, RZ, 0x15, R4 ;  /* 0x00000015ff007819 */ /* 0x000fc80000011604 */
[----:B------:R-:W-:-:S04]  /*47e0*/  LOP3.LUT R3, R0, 0x1, RZ, 0xc0, !PT ;  /* 0x0000000100037812 */ /* 0x000fc800078ec0ff */
[----:B------:R-:W-:-:S04]  /*47f0*/  IADD3 R0, PT, PT, R4, 0x88fffff, R3 ;  /* 0x088fffff04007810 */ /* 0x000fc80007ffe003 */
[----:B------:R-:W-:-:S04]  /*4800*/  SHF.R.U32.HI R0, RZ, 0x15, R0 ;  /* 0x00000015ff007819 */ /* 0x000fc80000011600 */
[----:B------:R-:W-:-:S07]  /*4810*/  LOP3.LUT R3, R0, 0xff, RZ, 0xc0, !PT ;  /* 0x000000ff00037812 */ /* 0x000fce00078ec0ff */
.L_x_6103:
[----:B------:R-:W-:-:S04]  /*4820*/  SHF.R.U32.HI R4, RZ, 0x18, R4 ;  /* 0x00000018ff047819 */ /* 0x000fc80000011604 */
[----:B------:R-:W-:-:S04]  /*4830*/  LOP3.LUT R3, R3, 0x80, R4, 0xf8, !PT ;  /* 0x0000008003037812 */ /* 0x000fc800078ef804 */
[----:B------:R-:W-:-:S07]  /*4840*/  PRMT R0, R3, 0x7610, R0 ;  /* 0x0000761003007816 */ /* 0x000fce0000000000 */
.L_x_6101:
[----:B------:R-:W-:Y:S05]  /*4850*/  BSYNC.RECONVERGENT B0 ;  /* 0x0000000000007941 */ /* 0x000fea0003800200 */
.L_x_6100:
[----:B------:R0:W-:Y:S01]  /*4860*/  STG.E.U8 desc[UR36][R8.64], R0 ;  /* 0x0000000008007986 */ /* 0x0001e2000c101124 */
[----:B------:R-:W-:Y:S01]  /*4870*/  IMAD.MOV.U32 R27, RZ, RZ, R26 ;  /* 0x000000ffff1b7224 */ /* 0x000fe200078e001a */
[----:B------:R-:W-:Y:S06]  /*4880*/  BRA `(.L_x_6072) ;  /* 0x0000000000bc7947 */ /* 0x000fec0003800000 */
.L_x_6093:
[----:B------:R-:W-:-:S13]  /*4890*/  ISETP.NE.AND P0, PT, R3, 0x1c, PT ;  /* 0x0000001c0300780c */ /* 0x000fda0003f05270 */
[----:B------:R-:W-:Y:S05]  /*48a0*/  @!P0 BRA `(.L_x_6104) ;  /* 0x0000000000a88947 */ /* 0x000fea0003800000 */
[----:B------:R-:W-:-:S13]  /*48b0*/  ISETP.NE.AND P0, PT, R3, 0x1d, PT ;  /* 0x0000001d0300780c */ /* 0x000fda0003f05270 */
[----:B------:R-:W-:Y:S05]  /*48c0*/  @!P0 BRA `(.L_x_6105) ;  /* 0x0000000000908947 */ /* 0x000fea0003800000 */
[----:B------:R-:W-:-:S13]  /*48d0*/  ISETP.NE.AND P0, PT, R3, 0x2c, PT ;  /* 0x0000002c0300780c */ /* 0x000fda0003f05270 */
[----:B------:R-:W-:Y:S05]  /*48e0*/  @!P0 BRA `(.L_x_6106) ;  /* 0x0000000000488947 */ /* 0x000fea0003800000 */
.L_x_6077:
[----:B------:R-:W-:Y:S01]  /*48f0*/  MOV R14, 0x0 ;  /* 0x00000000000e7802 */ /* 0x000fe20000000f00 */
[----:B------:R-:W0:Y:S01]  /*4900*/  LDCU.64 UR6, c[0x4][0x178] ;  /* 0x01002f00ff0677ac */ /* 0x000e220008000a00 */
[----:B------:R-:W-:Y:S02]  /*4910*/  IMAD.MOV.U32 R8, RZ, RZ, 0x65 ;  /* 0x00000065ff087424 */ /* 0x000fe400078e00ff */
[----:B------:R-:W-:Y:S01]  /*4920*/  IMAD.MOV.U32 R12, RZ, RZ, 0x1 ;  /* 0x00000001ff0c7424 */ /* 0x000fe200078e00ff */
[----:B------:R-:W2:Y:S01]  /*4930*/  LDCU.64 UR8, c[0x4][0x180] ;  /* 0x01003000ff0877ac */ /* 0x000ea20008000a00 */
[----:B------:R-:W4:Y:S01]  /*4940*/  LDC.64 R14, c[0x4][R14] ;  /* 0x010000000e0e7b82 */ /* 0x000f220000000a00 */
[----:B------:R-:W-:Y:S01]  /*4950*/  IMAD.MOV.U32 R13, RZ, RZ, RZ ;  /* 0x000000ffff0d7224 */ /* 0x000fe200078e00ff */
[----:B------:R-:W5:Y:S01]  /*4960*/  LDCU.64 UR4, c[0x4][0x70] ;  /* 0x01000e00ff0477ac */ /* 0x000f620008000a00 */
[----:B0-----:R-:W-:Y:S02]  /*4970*/  IMAD.U32 R4, RZ, RZ, UR6 ;  /* 0x00000006ff047e24 */ /* 0x001fe4000f8e00ff */
[----:B------:R-:W-:-:S02]  /*4980*/  IMAD.U32 R5, RZ, RZ, UR7 ;  /* 0x00000007ff057e24 */ /* 0x000fc4000f8e00ff */
[----:B--2---:R-:W-:Y:S02]  /*4990*/  IMAD.U32 R6, RZ, RZ, UR8 ;  /* 0x00000008ff067e24 */ /* 0x004fe4000f8e00ff */
[----:B------:R-:W-:Y:S02]  /*49a0*/  IMAD.U32 R7, RZ, RZ, UR9 ;  /* 0x00000009ff077e24 */ /* 0x000fe4000f8e00ff */
[----:B-----5:R-:W-:Y:S02]  /*49b0*/  IMAD.U32 R10, RZ, RZ, UR4 ;  /* 0x00000004ff0a7e24 */ /* 0x020fe4000f8e00ff */
[----:B------:R-:W-:-:S07]  /*49c0*/  IMAD.U32 R11, RZ, RZ, UR5 ;  /* 0x00000005ff0b7e24 */ /* 0x000fce000f8e00ff */
[----:B------:R-:W-:-:S07]  /*49d0*/  LEPC R20, `(.L_x_6107) ;  /* 0x000000001014794e */ /* 0x000fce0000000000 */
[----:B-1-34-:R-:W-:Y:S05]  /*49e0*/  CALL.ABS.NOINC R14 ;  /* 0x000000000e007343 */ /* 0x01afea0003c00000 */
.L_x_6107:
[----:B------:R-:W-:Y:S01]  /*49f0*/  IMAD.MOV.U32 R27, RZ, RZ, R26 ;  /* 0x000000ffff1b7224 */ /* 0x000fe200078e001a */
[----:B------:R-:W-:Y:S06]  /*4a00*/  BRA `(.L_x_6072) ;  /* 0x00000000005c7947 */ /* 0x000fec0003800000 */
.L_x_6106:
[----:B------:R-:W-:Y:S01]  /*4a10*/  SHF.R.U32.HI R5, RZ, 0x17, R4 ;  /* 0x00000017ff057819 */ /* 0x000fe20000011604 */
[----:B------:R-:W-:-:S03]  /*4a20*/  IMAD.MOV.U32 R27, RZ, RZ, R26 ;  /* 0x000000ffff1b7224 */ /* 0x000fc600078e001a */
[----:B------:R-:W-:-:S04]  /*4a30*/  LOP3.LUT R3, R5, 0xff, RZ, 0xc0, !PT ;  /* 0x000000ff05037812 */ /* 0x000fc800078ec0ff */
[----:B------:R-:W-:-:S13]  /*4a40*/  ISETP.NE.AND P2, PT, R3, 0xff, PT ;  /* 0x000000ff0300780c */ /* 0x000fda0003f45270 */
[--C-:B-1----:R-:W-:Y:S02]  /*4a50*/  @P2 SHF.R.U32.HI R0, RZ, 0x16, R4.reuse ;  /* 0x00000016ff002819 */ /* 0x102fe40000011604 */
        /* <DEDUP_REMOVED lines=11> */
.L_x_6105:
[----:B------:R-:W0:Y:S01]  /*4b10*/  F2I.U64.TRUNC R4, R0 ;  /* 0x0000000000047311 */ /* 0x000e22000020d800 */
[----:B------:R-:W-:Y:S01]  /*4b20*/  IMAD.MOV.U32 R27, RZ, RZ, R26 ;  /* 0x000000ffff1b7224 */ /* 0x000fe200078e001a */
[----:B0-----:R0:W-:Y:S01]  /*4b30*/  STG.E.64 desc[UR36][R8.64], R4 ;  /* 0x0000000408007986 */ /* 0x0011e2000c101b24 */
[----:B------:R-:W-:Y:S05]  /*4b40*/  BRA `(.L_x_6072) ;  /* 0x00000000000c7947 */ /* 0x000fea0003800000 */
.L_x_6104:
[----:B------:R-:W0:Y:S01]  /*4b50*/  F2I.U32.TRUNC.NTZ R3, R0 ;  /* 0x0000000000037305 */ /* 0x000e22000020f000 */
[----:B------:R-:W-:Y:S01]  /*4b60*/  IMAD.MOV.U32 R27, RZ, RZ, R26 ;  /* 0x000000ffff1b7224 */ /* 0x000fe200078e001a */
[----:B0-----:R0:W-:Y:S06]  /*4b70*/  STG.E desc[UR36][R8.64], R3 ;  /* 0x0000000308007986 */ /* 0x0011ec000c101924 */
.L_x_6072:
[----:B------:R-:W-:Y:S05]  /*4b80*/  BSYNC.RECONVERGENT B6 ;  /* 0x0000000000067941 */ /* 0x000fea0003800200 */
.L_x_6071:
[----:B------:R-:W-:Y:S01]  /*4b90*/  ISETP.GE.AND P0, PT, R27, R25, PT ;  /* 0x000000191b00720c */ /* 0x000fe20003f06270 */
[----:B------:R-:W-:-:S12]  /*4ba0*/  BSSY.RECONVERGENT B6, `(.L_x_6108) ;  /* 0x00001ca000067945 */ /* 0x000fd80003800200 */
[----:B------:R-:W-:Y:S05]  /*4bb0*/  @P0 BRA `(.L_x_6109) ;  /* 0x0000001c00200947 */ /* 0x000fea0003800000 */
[----:B------:R-:W5:Y:S01]  /*4bc0*/  LDCU UR4, c[0x0][0x3b0] ;  /* 0x00007600ff0477ac */ /* 0x000f620008000800 */
[----:B0-2-4-:R-:W0:Y:S01]  /*4bd0*/  LDC.64 R8, c[0x0][0x390] ;  /* 0x0000e400ff087b82 */ /* 0x015e220000000a00 */
        /* <DEDUP_REMOVED lines=19> */
.L_x_6113:
[----:B------:R-:W0:Y:S02]  /*4d10*/  F2I.S64.TRUNC R4, R19 ;  /* 0x0000001300047311 */ /* 0x000e24000020d900 */
[----:B0-----:R0:W-:Y:S01]  /*4d20*/  STG.E.U8 desc[UR36][R8.64], R4 ;  /* 0x0000000408007986 */ /* 0x0011e2000c101124 */
[----:B------:R-:W-:Y:S05]  /*4d30*/  BRA `(.L_x_6115) ;  /* 0x0000000c00287947 */ /* 0x000fea0003800000 */
.L_x_6112:
        /* <DEDUP_REMOVED lines=9> */
.L_x_6117:
[----:B------:R-:W0:Y:S02]  /*4dd0*/  F2I.TRUNC.NTZ R19, R19 ;  /* 0x0000001300137305 */ /* 0x000e24000020f100 */
[----:B0-----:R0:W-:Y:S01]  /*4de0*/  STG.E desc[UR36][R8.64], R19 ;  /* 0x0000001308007986 */ /* 0x0011e2000c101924 */
[----:B------:R-:W-:Y:S05]  /*4df0*/  BRA `(.L_x_6115) ;  /* 0x0000000800f87947 */ /* 0x000fea0003800000 */
.L_x_6116:
[----:B------:R-:W0:Y:S02]  /*4e00*/  F2I.TRUNC.NTZ R19, R19 ;  /* 0x0000001300137305 */ /* 0x000e24000020f100 */
[----:B0-----:R0:W-:Y:S01]  /*4e10*/  STG.E.U16 desc[UR36][R8.64], R19 ;  /* 0x0000001308007986 */ /* 0x0011e2000c101524 */
[----:B------:R-:W-:Y:S05]  /*4e20*/  BRA `(.L_x_6115) ;  /* 0x0000000800ec7947 */ /* 0x000fea0003800000 */
.L_x_6111:
        /* <DEDUP_REMOVED lines=8> */
.L_x_6119:
[----:B------:R-:W-:-:S05]  /*4eb0*/  F2FP.F16.F32.PACK_AB R18, RZ, R18 ;  /* 0x00000012ff12723e */ /* 0x000fca00000000ff */
[----:B------:R0:W-:Y:S01]  /*4ec0*/  STG.E.U16 desc[UR36][R8.64], R18 ;  /* 0x0000001208007986 */ /* 0x0001e2000c101524 */
[----:B------:R-:W-:Y:S05]  /*4ed0*/  BRA `(.L_x_6115) ;  /* 0x0000000800c07947 */ /* 0x000fea0003800000 */
.L_x_6118:
        /* <DEDUP_REMOVED lines=9> */
.L_x_6121:
[----:B------:R-:W-:-:S04]  /*4f70*/  F2FP.F16.F32.PACK_AB R3, RZ, R18 ;  /* 0x00000012ff03723e */ /* 0x000fc800000000ff */
[----:B------:R-:W-:-:S05]  /*4f80*/  PRMT R3, R3, 0x5410, RZ ;  /* 0x0000541003037816 */ /* 0x000fca00000000ff */
[----:B------:R0:W-:Y:S01]  /*4f90*/  STG.E desc[UR36][R8.64], R3 ;  /* 0x0000000308007986 */ /* 0x0001e2000c101924 */
[----:B------:R-:W-:Y:S05]  /*4fa0*/  BRA `(.L_x_6115) ;  /* 0x00000008008c7947 */ /* 0x000fea0003800000 */
.L_x_6120:
[----:B------:R-:W-:-:S06]  /*4fb0*/  FMUL.FTZ R4, R18, 1 ;  /* 0x3f80000012047820 */ /* 0x000fcc0000410000 */
[----:B------:R-:W0:Y:S02]  /*4fc0*/  F2F.F64.F32 R4, R4 ;  /* 0x0000000400047310 */ /* 0x000e240000201800 */
[----:B0-----:R0:W-:Y:S01]  /*4fd0*/  STG.E.64 desc[UR36][R8.64], R4 ;  /* 0x0000000408007986 */ /* 0x0011e2000c101b24 */
[----:B------:R-:W-:Y:S05]  /*4fe0*/  BRA `(.L_x_6115) ;  /* 0x00000008007c7947 */ /* 0x000fea0003800000 */
.L_x_6110:
        /* <DEDUP_REMOVED lines=13> */
.L_x_6125:
        /* <DEDUP_REMOVED lines=16> */
.L_x_6128:
[----:B------:R-:W-:-:S04]  /*51c0*/  SHF.R.U32.HI R18, RZ, 0x18, R18 ;  /* 0x00000018ff127819 */ /* 0x000fc80000011612 */
[----:B------:R-:W-:-:S04]  /*51d0*/  LOP3.LUT R3, R3, 0x80, R18, 0xf8, !PT ;  /* 0x0000008003037812 */ /* 0x000fc800078ef812 */
[----:B------:R-:W-:-:S07]  /*51e0*/  PRMT R4, R3, 0x7610, R4 ;  /* 0x0000761003047816 */ /* 0x000fce0000000004 */
.L_x_6127:
[----:B------:R-:W-:Y:S05]  /*51f0*/  BSYNC.RECONVERGENT B0 ;  /* 0x0000000000007941 */ /* 0x000fea0003800200 */
.L_x_6126:
[----:B------:R0:W-:Y:S01]  /*5200*/  STG.E.U8 desc[UR36][R8.64], R4 ;  /* 0x0000000408007986 */ /* 0x0001e2000c101124 */
[----:B------:R-:W-:Y:S05]  /*5210*/  BRA `(.L_x_6115) ;  /* 0x0000000400f07947 */ /* 0x000fea0003800000 */
.L_x_6124:
        /* <DEDUP_REMOVED lines=16> */
.L_x_6131:
[----:B------:R-:W-:-:S04]  /*5320*/  SHF.R.U32.HI R18, RZ, 0x18, R18 ;  /* 0x00000018ff127819 */ /* 0x000fc80000011612 */
[----:B------:R-:W-:-:S04]  /*5330*/  LOP3.LUT R3, R3, 0x80, R18, 0xf8, !PT ;  /* 0x0000008003037812 */ /* 0x000fc800078ef812 */
[----:B------:R-:W-:-:S07]  /*5340*/  PRMT R4, R3, 0x7610, R4 ;  /* 0x0000761003047816 */ /* 0x000fce0000000004 */
.L_x_6130:
[----:B------:R-:W-:Y:S05]  /*5350*/  BSYNC.RECONVERGENT B0 ;  /* 0x0000000000007941 */ /* 0x000fea0003800200 */
.L_x_6129:
[----:B------:R0:W-:Y:S01]  /*5360*/  STG.E.U8 desc[UR36][R8.64], R4 ;  /* 0x0000000408007986 */ /* 0x0001e2000c101124 */
[----:B------:R-:W-:Y:S05]  /*5370*/  BRA `(.L_x_6115) ;  /* 0x0000000400987947 */ /* 0x000fea0003800000 */
.L_x_6123:
        /* <DEDUP_REMOVED lines=21> */
.L_x_6133:
[----:B------:R-:W0:Y:S02]  /*54d0*/  F2I.U64.TRUNC R4, R19 ;  /* 0x0000001300047311 */ /* 0x000e24000020d800 */
[----:B0-----:R0:W-:Y:S01]  /*54e0*/  STG.E.64 desc[UR36][R8.64], R4 ;  /* 0x0000000408007986 */ /* 0x0011e2000c101b24 */
[----:B------:R-:W-:Y:S05]  /*54f0*/  BRA `(.L_x_6115) ;  /* 0x0000000400387947 */ /* 0x000fea0003800000 */
.L_x_6132:
[----:B------:R-:W0:Y:S02]  /*5500*/  F2I.U32.TRUNC.NTZ R19, R19 ;  /* 0x0000001300137305 */ /* 0x000e24000020f000 */
[----:B0-----:R0:W-:Y:S01]  /*5510*/  STG.E desc[UR36][R8.64], R19 ;  /* 0x0000001308007986 */ /* 0x0011e2000c101924 */
[----:B------:R-:W-:Y:S05]  /*5520*/  BRA `(.L_x_6115) ;  /* 0x00000004002c7947 */ /* 0x000fea0003800000 */
.L_x_6122:
        /* <DEDUP_REMOVED lines=10> */
.L_x_6135:
[----:B------:R-:W-:Y:S01]  /*55d0*/  FMUL.FTZ R4, R18, 1 ;  /* 0x3f80000012047820 */ /* 0x000fe20000410000 */
[----:B------:R-:W-:-:S05]  /*55e0*/  CS2R R6, SRZ ;  /* 0x0000000000067805 */ /* 0x000fca000001ff00 */
[----:B------:R-:W0:Y:S02]  /*55f0*/  F2F.F64.F32 R4, R4 ;  /* 0x0000000400047310 */ /* 0x000e240000201800 */
[----:B0-----:R0:W-:Y:S01]  /*5600*/  STG.E.128 desc[UR36][R8.64], R4 ;  /* 0x0000000408007986 */ /* 0x0011e2000c101d24 */
[----:B------:R-:W-:Y:S05]  /*5610*/  BRA `(.L_x_6115) ;  /* 0x0000000000f07947 */ /* 0x000fea0003800000 */
.L_x_6134:
[----:B------:R-:W-:-:S13]  /*5620*/  ISETP.NE.AND P0, PT, R0, 0xf, PT ;  /* 0x0000000f0000780c */ /* 0x000fda0003f05270 */
[----:B------:R-:W-:Y:S05]  /*5630*/  @!P0 BRA `(.L_x_6136) ;  /* 0x0000000000e08947 */ /* 0x000fea0003800000 */
[----:B------:R-:W-:-:S13]  /*5640*/  ISETP.NE.AND P0, PT, R0, 0x17, PT ;  /* 0x000000170000780c */ /* 0x000fda0003f05270 */
[----:B------:R-:W-:Y:S05]  /*5650*/  @!P0 BRA `(.L_x_6137) ;  /* 0x00000000008c8947 */ /* 0x000fea0003800000 */
[----:B------:R-:W-:-:S13]  /*5660*/  ISETP.NE.AND P0, PT, R0, 0x18, PT ;  /* 0x000000180000780c */ /* 0x000fda0003f05270 */
[----:B------:R-:W-:Y:S05]  /*5670*/  @!P0 BRA `(.L_x_6138) ;  /* 0x0000000000448947 */ /* 0x000fea0003800000 */
.L_x_6114:
[----:B------:R-:W-:Y:S01]  /*5680*/  MOV R14, 0x0 ;  /* 0x00000000000e7802 */ /* 0x000fe20000000f00 */
[----:B------:R-:W0:Y:S01]  /*5690*/  LDCU.64 UR4, c[0x4][0x178] ;  /* 0x01002f00ff0477ac */ /* 0x000e220008000a00 */
[----:B------:R-:W-:Y:S02]  /*56a0*/  IMAD.MOV.U32 R8, RZ, RZ, 0x65 ;  /* 0x00000065ff087424 */ /* 0x000fe400078e00ff */
[----:B------:R-:W-:Y:S01]  /*56b0*/  IMAD.MOV.U32 R12, RZ, RZ, 0x1 ;  /* 0x00000001ff0c7424 */ /* 0x000fe200078e00ff */
[----:B------:R-:W1:Y:S01]  /*56c0*/  LDCU.64 UR6, c[0x4][0x180] ;  /* 0x01003000ff0677ac */ /* 0x000e620008000a00 */
[----:B------:R-:W2:Y:S01]  /*56d0*/  LDC.64 R14, c[0x4][R14] ;  /* 0x010000000e0e7b82 */ /* 0x000ea20000000a00 */
        /* <DEDUP_REMOVED lines=10> */
.L_x_6139:
[----:B------:R-:W-:Y:S05]  /*5780*/  BRA `(.L_x_6115) ;  /* 0x0000000000947947 */ /* 0x000fea0003800000 */
.L_x_6138:
        /* <DEDUP_REMOVED lines=12> */
.L_x_6141:
[----:B------:R-:W-:Y:S05]  /*5850*/  BSYNC.RECONVERGENT B0 ;  /* 0x0000000000007941 */ /* 0x000fea0003800200 */
.L_x_6140:
[----:B------:R-:W-:-:S05]  /*5860*/  LOP3.LUT R3, R0, 0x80, R5, 0xf8, !PT ;  /* 0x0000008000037812 */ /* 0x000fca00078ef805 */
[----:B------:R1:W-:Y:S01]  /*5870*/  STG.E.U8 desc[UR36][R8.64], R3 ;  /* 0x0000000308007986 */ /* 0x0003e2000c101124 */
[----:B------:R-:W-:Y:S05]  /*5880*/  BRA `(.L_x_6115) ;  /* 0x0000000000547947 */ /* 0x000fea0003800000 */
.L_x_6137:
        /* <DEDUP_REMOVED lines=11> */
.L_x_6143:
[----:B------:R-:W-:Y:S01]  /*5940*/  IMAD.MOV.U32 R0, RZ, RZ, 0x7f ;  /* 0x0000007fff007424 */ /* 0x000fe200078e00ff */
[----:B------:R-:W-:-:S04]  /*5950*/  ISETP.GT.U32.AND P0, PT, R4, 0x7f800000, PT ;  /* 0x7f8000000400780c */ /* 0x000fc80003f04070 */
[----:B------:R-:W-:-:S09]  /*5960*/  SEL R0, R0, 0x7c, P0 ;  /* 0x0000007c00007807 */ /* 0x000fd20000000000 */
.L_x_6144:
[----:B------:R-:W-:Y:S05]  /*5970*/  BSYNC.RECONVERGENT B0 ;  /* 0x0000000000007941 */ /* 0x000fea0003800200 */
.L_x_6142:
[----:B------:R-:W-:-:S04]  /*5980*/  SHF.R.U32.HI R3, RZ, 0x18, R18 ;  /* 0x00000018ff037819 */ /* 0x000fc80000011612 */
[----:B------:R-:W-:-:S05]  /*5990*/  LOP3.LUT R3, R0, 0x80, R3, 0xf8, !PT ;  /* 0x0000008000037812 */ /* 0x000fca00078ef803 */
[----:B------:R2:W-:Y:S01]  /*59a0*/  STG.E.U8 desc[UR36][R8.64], R3 ;  /* 0x0000000308007986 */ /* 0x0005e2000c101124 */
[----:B------:R-:W-:Y:S05]  /*59b0*/  BRA `(.L_x_6115) ;  /* 0x0000000000087947 */ /* 0x000fea0003800000 */
.L_x_6136:
[----:B------:R-:W-:-:S05]  /*59c0*/  F2FP.BF16.F32.PACK_AB R18, RZ, R18 ;  /* 0x00000012ff12723e */ /* 0x000fca00000010ff */
[----:B------:R0:W-:Y:S02]  /*59d0*/  STG.E.U16 desc[UR36][R8.64], R18 ;  /* 0x0000001208007986 */ /* 0x0001e4000c101524 */
.L_x_6115:
        /* <DEDUP_REMOVED lines=24> */
.L_x_6148:
[----:B------:R-:W0:Y:S02]  /*5b60*/  F2I.S64.TRUNC R4, R23 ;  /* 0x0000001700047311 */ /* 0x000e24000020d900 */
[----:B0-----:R0:W-:Y:S01]  /*5b70*/  STG.E.U8 desc[UR36][R8.64], R4 ;  /* 0x0000000408007986 */ /* 0x0011e2000c101124 */
[----:B------:R-:W-:Y:S05]  /*5b80*/  BRA `(.L_x_6150) ;  /* 0x0000000c00287947 */ /* 0x000fea0003800000 */
.L_x_6147:
        /* <DEDUP_REMOVED lines=9> */
.L_x_6152:
[----:B------:R-:W0:Y:S02]  /*5c20*/  F2I.TRUNC.NTZ R23, R23 ;  /* 0x0000001700177305 */ /* 0x000e24000020f100 */
[----:B0-----:R0:W-:Y:S01]  /*5c30*/  STG.E desc[UR36][R8.64], R23 ;  /* 0x0000001708007986 */ /* 0x0011e2000c101924 */
[----:B------:R-:W-:Y:S05]  /*5c40*/  BRA `(.L_x_6150) ;  /* 0x0000000800f87947 */ /* 0x000fea0003800000 */
.L_x_6151:
[----:B------:R-:W0:Y:S02]  /*5c50*/  F2I.TRUNC.NTZ R23, R23 ;  /* 0x0000001700177305 */ /* 0x000e24000020f100 */
[----:B0-----:R0:W-:Y:S01]  /*5c60*/  STG.E.U16 desc[UR36][R8.64], R23 ;  /* 0x0000001708007986 */ /* 0x0011e2000c101524 */
[----:B------:R-:W-:Y:S05]  /*5c70*/  BRA `(.L_x_6150) ;  /* 0x0000000800ec7947 */ /* 0x000fea0003800000 */
.L_x_6146:
        /* <DEDUP_REMOVED lines=8> */
.L_x_6154:
[----:B------:R-:W-:-:S05]  /*5d00*/  F2FP.F16.F32.PACK_AB R22, RZ, R22 ;  /* 0x00000016ff16723e */ /* 0x000fca00000000ff */
[----:B------:R0:W-:Y:S01]  /*5d10*/  STG.E.U16 desc[UR36][R8.64], R22 ;  /* 0x0000001608007986 */ /* 0x0001e2000c101524 */
[----:B------:R-:W-:Y:S05]  /*5d20*/  BRA `(.L_x_6150) ;  /* 0x0000000800c07947 */ /* 0x000fea0003800000 */
.L_x_6153:
        /* <DEDUP_REMOVED lines=9> */
.L_x_6156:
[----:B------:R-:W-:-:S04]  /*5dc0*/  F2FP.F16.F32.PACK_AB R3, RZ, R22 ;  /* 0x00000016ff03723e */ /* 0x000fc800000000ff */
[----:B------:R-:W-:-:S05]  /*5dd0*/  PRMT R3, R3, 0x5410, RZ ;  /* 0x0000541003037816 */ /* 0x000fca00000000ff */
[----:B------:R0:W-:Y:S01]  /*5de0*/  STG.E desc[UR36][R8.64], R3 ;  /* 0x0000000308007986 */ /* 0x0001e2000c101924 */
[----:B------:R-:W-:Y:S05]  /*5df0*/  BRA `(.L_x_6150) ;  /* 0x00000008008c7947 */ /* 0x000fea0003800000 */
.L_x_6155:
[----:B------:R-:W-:-:S06]  /*5e00*/  FMUL.FTZ R4, R22, 1 ;  /* 0x3f80000016047820 */ /* 0x000fcc0000410000 */
[----:B------:R-:W0:Y:S02]  /*5e10*/  F2F.F64.F32 R4, R4 ;  /* 0x0000000400047310 */ /* 0x000e240000201800 */
[----:B0-----:R0:W-:Y:S01]  /*5e20*/  STG.E.64 desc[UR36][R8.64], R4 ;  /* 0x0000000408007986 */ /* 0x0011e2000c101b24 */
[----:B------:R-:W-:Y:S05]  /*5e30*/  BRA `(.L_x_6150) ;  /* 0x00000008007c7947 */ /* 0x000fea0003800000 */
.L_x_6145:
        /* <DEDUP_REMOVED lines=13> */
.L_x_6160:
        /* <DEDUP_REMOVED lines=16> */
.L_x_6163:
[----:B------:R-:W-:-:S04]  /*6010*/  SHF.R.U32.HI R22, RZ, 0x18, R22 ;  /* 0x00000018ff167819 */ /* 0x000fc80000011616 */
[----:B------:R-:W-:-:S04]  /*6020*/  LOP3.LUT R3, R3, 0x80, R22, 0xf8, !PT ;  /* 0x0000008003037812 */ /* 0x000fc800078ef816 */
[----:B------:R-:W-:-:S07]  /*6030*/  PRMT R4, R3, 0x7610, R4 ;  /* 0x0000761003047816 */ /* 0x000fce0000000004 */
.L_x_6162:
[----:B------:R-:W-:Y:S05]  /*6040*/  BSYNC.RECONVERGENT B0 ;  /* 0x0000000000007941 */ /* 0x000fea0003800200 */
.L_x_6161:
[----:B------:R0:W-:Y:S01]  /*6050*/  STG.E.U8 desc[UR36][R8.64], R4 ;  /* 0x0000000408007986 */ /* 0x0001e2000c101124 */
[----:B------:R-:W-:Y:S05]  /*6060*/  BRA `(.L_x_6150) ;  /* 0x0000000400f07947 */ /* 0x000fea0003800000 */
.L_x_6159:
        /* <DEDUP_REMOVED lines=16> */
.L_x_6166:
[----:B------:R-:W-:-:S04]  /*6170*/  SHF.R.U32.HI R22, RZ, 0x18, R22 ;  /* 0x00000018ff167819 */ /* 0x000fc80000011616 */
[----:B------:R-:W-:-:S04]  /*6180*/  LOP3.LUT R3, R3, 0x80, R22, 0xf8, !PT ;  /* 0x0000008003037812 */ /* 0x000fc800078ef816 */
[----:B------:R-:W-:-:S07]  /*6190*/  PRMT R4, R3, 0x7610, R4 ;  /* 0x0000761003047816 */ /* 0x000fce0000000004 */
.L_x_6165:
[----:B------:R-:W-:Y:S05]  /*61a0*/  BSYNC.RECONVERGENT B0 ;  /* 0x0000000000007941 */ /* 0x000fea0003800200 */
.L_x_6164:
[----:B------:R0:W-:Y:S01]  /*61b0*/  STG.E.U8 desc[UR36][R8.64], R4 ;  /* 0x0000000408007986 */ /* 0x0001e2000c101124 */
[----:B------:R-:W-:Y:S05]  /*61c0*/  BRA `(.L_x_6150) ;  /* 0x0000000400987947 */ /* 0x000fea0003800000 */
.L_x_6158:
        /* <DEDUP_REMOVED lines=21> */
.L_x_6168:
[----:B------:R-:W0:Y:S02]  /*6320*/  F2I.U64.TRUNC R4, R23 ;  /* 0x0000001700047311 */ /* 0x000e24000020d800 */
[----:B0-----:R0:W-:Y:S01]  /*6330*/  STG.E.64 desc[UR36][R8.64], R4 ;  /* 0x0000000408007986 */ /* 0x0011e2000c101b24 */
[----:B------:R-:W-:Y:S05]  /*6340*/  BRA `(.L_x_6150) ;  /* 0x0000000400387947 */ /* 0x000fea0003800000 */
.L_x_6167:
[----:B------:R-:W0:Y:S02]  /*6350*/  F2I.U32.TRUNC.NTZ R23, R23 ;  /* 0x0000001700177305 */ /* 0x000e24000020f000 */
[----:B0-----:R0:W-:Y:S01]  /*6360*/  STG.E desc[UR36][R8.64], R23 ;  /* 0x0000001708007986 */ /* 0x0011e2000c101924 */
[----:B------:R-:W-:Y:S05]  /*6370*/  BRA `(.L_x_6150) ;  /* 0x00000004002c7947 */ /* 0x000fea0003800000 */
.L_x_6157:
        /* <DEDUP_REMOVED lines=10> */
.L_x_6170:
[----:B------:R-:W-:Y:S01]  /*6420*/  FMUL.FTZ R4, R22, 1 ;  /* 0x3f80000016047820 */ /* 0x000fe20000410000 */
[----:B------:R-:W-:-:S05]  /*6430*/  CS2R R6, SRZ ;  /* 0x0000000000067805 */ /* 0x000fca000001ff00 */
[----:B------:R-:W0:Y:S02]  /*6440*/  F2F.F64.F32 R4, R4 ;  /* 0x0000000400047310 */ /* 0x000e240000201800 */
[----:B0-----:R0:W-:Y:S01]  /*6450*/  STG.E.128 desc[UR36][R8.64], R4 ;  /* 0x0000000408007986 */ /* 0x0011e2000c101d24 */
[----:B------:R-:W-:Y:S05]  /*6460*/  BRA `(.L_x_6150) ;  /* 0x0000000000f07947 */ /* 0x000fea0003800000 */
.L_x_6169:
[----:B------:R-:W-:-:S13]  /*6470*/  ISETP.NE.AND P0, PT, R0, 0xf, PT ;  /* 0x0000000f0000780c */ /* 0x000fda0003f05270 */
[----:B------:R-:W-:Y:S05]  /*6480*/  @!P0 BRA `(.L_x_6171) ;  /* 0x0000000000e08947 */ /* 0x000fea0003800000 */
[----:B------:R-:W-:-:S13]  /*6490*/  ISETP.NE.AND P0, PT, R0, 0x17, PT ;  /* 0x000000170000780c */ /* 0x000fda0003f05270 */
[----:B------:R-:W-:Y:S05]  /*64a0*/  @!P0 BRA `(.L_x_6172) ;  /* 0x00000000008c8947 */ /* 0x000fea0003800000 */
[----:B------:R-:W-:-:S13]  /*64b0*/  ISETP.NE.AND P0, PT, R0, 0x18, PT ;  /* 0x000000180000780c */ /* 0x000fda0003f05270 */
[----:B------:R-:W-:Y:S05]  /*64c0*/  @!P0 BRA `(.L_x_6173) ;  /* 0x0000000000448947 */ /* 0x000fea0003800000 */
.L_x_6149:
        /* <DEDUP_REMOVED lines=16> */
.L_x_6174:
[----:B------:R-:W-:Y:S05]  /*65d0*/  BRA `(.L_x_6150) ;  /* 0x0000000000947947 */ /* 0x000fea0003800000 */
.L_x_6173:
        /* <DEDUP_REMOVED lines=12> */
.L_x_6176:
[----:B------:R-:W-:Y:S05]  /*66a0*/  BSYNC.RECONVERGENT B0 ;  /* 0x0000000000007941 */ /* 0x000fea0003800200 */
.L_x_6175:
[----:B------:R-:W-:-:S05]  /*66b0*/  LOP3.LUT R3, R0, 0x80, R5, 0xf8, !PT ;  /* 0x0000008000037812 */ /* 0x000fca00078ef805 */
[----:B------:R4:W-:Y:S01]  /*66c0*/  STG.E.U8 desc[UR36][R8.64], R3 ;  /* 0x0000000308007986 */ /* 0x0009e2000c101124 */
[----:B------:R-:W-:Y:S05]  /*66d0*/  BRA `(.L_x_6150) ;  /* 0x0000000000547947 */ /* 0x000fea0003800000 */
.L_x_6172:
        /* <DEDUP_REMOVED lines=11> */
.L_x_6178:
[----:B------:R-:W-:Y:S01]  /*6790*/  IMAD.MOV.U32 R0, RZ, RZ, 0x7f ;  /* 0x0000007fff007424 */ /* 0x000fe200078e00ff */
[----:B------:R-:W-:-:S04]  /*67a0*/  ISETP.GT.U32.AND P0, PT, R4, 0x7f800000, PT ;  /* 0x7f8000000400780c */ /* 0x000fc80003f04070 */
[----:B------:R-:W-:-:S09]  /*67b0*/  SEL R0, R0, 0x7c, P0 ;  /* 0x0000007c00007807 */ /* 0x000fd20000000000 */
.L_x_6179:
[----:B------:R-:W-:Y:S05]  /*67c0*/  BSYNC.RECONVERGENT B0 ;  /* 0x0000000000007941 */ /* 0x000fea0003800200 */
.L_x_6177:
[----:B------:R-:W-:-:S04]  /*67d0*/  SHF.R.U32.HI R3, RZ, 0x18, R22 ;  /* 0x00000018ff037819 */ /* 0x000fc80000011616 */
[----:B------:R-:W-:-:S05]  /*67e0*/  LOP3.LUT R3, R0, 0x80, R3, 0xf8, !PT ;  /* 0x0000008000037812 */ /* 0x000fca00078ef803 */
[----:B------:R2:W-:Y:S01]  /*67f0*/  STG.E.U8 desc[UR36][R8.64], R3 ;  /* 0x0000000308007986 */ /* 0x0005e2000c101124 */
[----:B------:R-:W-:Y:S05]  /*6800*/  BRA `(.L_x_6150) ;  /* 0x0000000000087947 */ /* 0x000fea0003800000 */
.L_x_6171:
[----:B------:R-:W-:-:S05]  /*6810*/  F2FP.BF16.F32.PACK_AB R22, RZ, R22 ;  /* 0x00000016ff16723e */ /* 0x000fca00000010ff */
[----:B------:R0:W-:Y:S02]  /*6820*/  STG.E.U16 desc[UR36][R8.64], R22 ;  /* 0x0000001608007986 */ /* 0x0001e4000c101524 */
.L_x_6150:
[----:B------:R-:W-:-:S07]  /*6830*/  VIADD R27, R27, 0x80 ;  /* 0x000000801b1b7836 */ /* 0x000fce0000000000 */
.L_x_6109:
[----:B------:R-:W-:Y:S05]  /*6840*/  BSYNC.RECONVERGENT B6 ;  /* 0x0000000000067941 */ /* 0x000fea0003800200 */
.L_x_6108:
[----:B------:R-:W-:-:S13]  /*6850*/  ISETP.GE.AND P0, PT, R27, R25, PT ;  /* 0x000000191b00720c */ /* 0x000fda0003f06270 */
[----:B------:R-:W-:Y:S05]  /*6860*/  @P0 EXIT ;  /* 0x000000000000094d */ /* 0x000fea0003800000 */
[----:B0-----:R-:W0:Y:S01]  /*6870*/  LDC.64 R4, c[0x0][0x390] ;  /* 0x0000e400ff047b82 */ /* 0x001e220000000a00 */
[----:B------:R-:W2:Y:S01]  /*6880*/  LDCU UR4, c[0x0][0x3b0] ;  /* 0x00007600ff0477ac */ /* 0x000ea20008000800 */
[----:B-1--4-:R-:W-:Y:S01]  /*6890*/  PRMT R0, R16, 0x9910, RZ ;  /* 0x0000991010007816 */ /* 0x012fe200000000ff */
        /* <DEDUP_REMOVED lines=17> */
.L_x_6183:
[----:B------:R-:W0:Y:S02]  /*69b0*/  F2I.S64.TRUNC R4, R17 ;  /* 0x0000001100047311 */ /* 0x000e24000020d900 */
[----:B0-----:R-:W-:Y:S01]  /*69c0*/  STG.E.U8 desc[UR36][R2.64], R4 ;  /* 0x0000000402007986 */ /* 0x001fe2000c101124 */
[----:B------:R-:W-:Y:S05]  /*69d0*/  EXIT ;  /* 0x000000000000794d */ /* 0x000fea0003800000 */
.L_x_6182:
        /* <DEDUP_REMOVED lines=9> */
.L_x_6186:
[----:B------:R-:W0:Y:S02]  /*6a70*/  F2I.TRUNC.NTZ R17, R17 ;  /* 0x0000001100117305 */ /* 0x000e24000020f100 */
[----:B0-----:R-:W-:Y:S01]  /*6a80*/  STG.E desc[UR36][R2.64], R17 ;  /* 0x0000001102007986 */ /* 0x001fe2000c101924 */
[----:B------:R-:W-:Y:S05]  /*6a90*/  EXIT ;  /* 0x000000000000794d */ /* 0x000fea0003800000 */
.L_x_6185:
[----:B------:R-:W0:Y:S02]  /*6aa0*/  F2I.TRUNC.NTZ R17, R17 ;  /* 0x0000001100117305 */ /* 0x000e24000020f100 */
[----:B0-----:R-:W-:Y:S01]  /*6ab0*/  STG.E.U16 desc[UR36][R2.64], R17 ;  /* 0x0000001102007986 */ /* 0x001fe2000c101524 */
[----:B------:R-:W-:Y:S05]  /*6ac0*/  EXIT ;  /* 0x000000000000794d */ /* 0x000fea0003800000 */
.L_x_6181:
[----:B------:R-:W-:-:S13]  /*6ad0*/  ISETP.GT.AND P0, PT, R0, 0x6, PT ;  /* 0x000000060000780c */ /* 0x000fda0003f04270 */
[----:B------:R-:W-:Y:S05]  /*6ae0*/  @P0 BRA `(.L_x_6187) ;  /* 0x0000000000240947 */ /* 0x000fea0003800000 */
[----:B------:R-:W-:-:S13]  /*6af0*/  ISETP.NE.AND P0, PT, R0, 0x5, PT ;  /* 0x000000050000780c */ /* 0x000fda0003f05270 */
[----:B------:R-:W-:Y:S05]  /*6b00*/  @!P0 BRA `(.L_x_6188) ;  /* 0x0000000000108947 */ /* 0x000fea0003800000 */
[----:B------:R-:W-:-:S13]  /*6b10*/  ISETP.NE.AND P0, PT, R0, 0x6, PT ;  /* 0x000000060000780c */ /* 0x000fda0003f05270 */
[----:B------:R-:W-:Y:S05]  /*6b20*/  @P0 BRA `(.L_x_6184) ;  /* 0x0000000400fc0947 */ /* 0x000fea0003800000 */
[----:B---3--:R-:W-:Y:S01]  /*6b30*/  STG.E desc[UR36][R2.64], R24 ;  /* 0x0000001802007986 */ /* 0x008fe2000c101924 */
[----:B------:R-:W-:Y:S05]  /*6b40*/  EXIT ;  /* 0x000000000000794d */ /* 0x000fea0003800000 */
.L_x_6188:
[----:B---3--:R-:W-:-:S05]  /*6b50*/  F2FP.F16.F32.PACK_AB R24, RZ, R24 ;  /* 0x00000018ff18723e */ /* 0x008fca00000000ff */
[----:B------:R-:W-:Y:S01]  /*6b60*/  STG.E.U16 desc[UR36][R2.64], R24 ;  /* 0x0000001802007986 */ /* 0x000fe2000c101524 */
[----:B------:R-:W-:Y:S05]  /*6b70*/  EXIT ;  /* 0x000000000000794d */ /* 0x000fea0003800000 */
.L_x_6187:
[----:B------:R-:W-:-:S13]  /*6b80*/  ISETP.NE.AND P0, PT, R0, 0x7, PT ;  /* 0x000000070000780c */ /* 0x000fda0003f05270 */
[----:B------:R-:W-:Y:S05]  /*6b90*/  @!P0 BRA `(.L_x_6189) ;  /* 0x00000000002c8947 */ /* 0x000fea0003800000 */
[----:B------:R-:W-:-:S13]  /*6ba0*/  ISETP.NE.AND P0, PT, R0, 0x8, PT ;  /* 0x000000080000780c */ /* 0x000fda0003f05270 */
[----:B------:R-:W-:Y:S05]  /*6bb0*/  @!P0 BRA `(.L_x_6190) ;  /* 0x0000000000148947 */ /* 0x000fea0003800000 */
[----:B------:R-:W-:-:S13]  /*6bc0*/  ISETP.NE.AND P0, PT, R0, 0x9, PT ;  /* 0x000000090000780c */ /* 0x000fda0003f05270 */
[----:B------:R-:W-:Y:S05]  /*6bd0*/  @P0 BRA `(.L_x_6184) ;  /* 0x0000000400d00947 */ /* 0x000fea0003800000 */
[----:B------:R-:W-:-:S05]  /*6be0*/  IMAD.MOV.U32 R25, RZ, RZ, RZ ;  /* 0x000000ffff197224 */ /* 0x000fca00078e00ff */
[----:B---3--:R-:W-:Y:S01]  /*6bf0*/  STG.E.64 desc[UR36][R2.64], R24 ;  /* 0x0000001802007986 */ /* 0x008fe2000c101b24 */
[----:B------:R-:W-:Y:S05]  /*6c00*/  EXIT ;  /* 0x000000000000794d */ /* 0x000fea0003800000 */
.L_x_6190:
[----:B---3--:R-:W-:-:S04]  /*6c10*/  F2FP.F16.F32.PACK_AB R5, RZ, R24 ;  /* 0x00000018ff05723e */ /* 0x008fc800000000ff */
[----:B------:R-:W-:-:S05]  /*6c20*/  PRMT R5, R5, 0x5410, RZ ;  /* 0x0000541005057816 */ /* 0x000fca00000000ff */
[----:B------:R-:W-:Y:S01]  /*6c30*/  STG.E desc[UR36][R2.64], R5 ;  /* 0x0000000502007986 */ /* 0x000fe2000c101924 */
[----:B------:R-:W-:Y:S05]  /*6c40*/  EXIT ;  /* 0x000000000000794d */ /* 0x000fea0003800000 */
.L_x_6189:
[----:B---3--:R-:W-:-:S06]  /*6c50*/  FMUL.FTZ R4, R24, 1 ;  /* 0x3f80000018047820 */ /* 0x008fcc0000410000 */
[----:B------:R-:W0:Y:S02]  /*6c60*/  F2F.F64.F32 R4, R4 ;  /* 0x0000000400047310 */ /* 0x000e240000201800 */
[----:B0-----:R-:W-:Y:S01]  /*6c70*/  STG.E.64 desc[UR36][R2.64], R4 ;  /* 0x0000000402007986 */ /* 0x001fe2000c101b24 */
[----:B------:R-:W-:Y:S05]  /*6c80*/  EXIT ;  /* 0x000000000000794d */ /* 0x000fea0003800000 */
.L_x_6180:
        /* <DEDUP_REMOVED lines=13> */
.L_x_6194:
[----:B---3--:R-:W-:Y:S01]  /*6d60*/  LOP3.LUT R4, R24, 0x7fffffff, RZ, 0xc0, !PT ;  /* 0x7fffffff18047812 */ /* 0x008fe200078ec0ff */
        /* <DEDUP_REMOVED lines=15> */
.L_x_6197:
[----:B------:R-:W-:-:S04]  /*6e60*/  SHF.R.U32.HI R24, RZ, 0x18, R24 ;  /* 0x00000018ff187819 */ /* 0x000fc80000011618 */
[----:B------:R-:W-:-:S04]  /*6e70*/  LOP3.LUT R5, R5, 0x80, R24, 0xf8, !PT ;  /* 0x0000008005057812 */ /* 0x000fc800078ef818 */
[----:B------:R-:W-:-:S07]  /*6e80*/  PRMT R0, R5, 0x7610, R0 ;  /* 0x0000761005007816 */ /* 0x000fce0000000000 */
.L_x_6196:
[----:B------:R-:W-:Y:S05]  /*6e90*/  BSYNC.RECONVERGENT B0 ;  /* 0x0000000000007941 */ /* 0x000fea0003800200 */
.L_x_6195:
[----:B------:R-:W-:Y:S01]  /*6ea0*/  STG.E.U8 desc[UR36][R2.64], R0 ;  /* 0x0000000002007986 */ /* 0x000fe2000c101124 */
[----:B------:R-:W-:Y:S05]  /*6eb0*/  EXIT ;  /* 0x000000000000794d */ /* 0x000fea0003800000 */
.L_x_6193:
        /* <DEDUP_REMOVED lines=16> */
.L_x_6200:
[----:B------:R-:W-:-:S04]  /*6fc0*/  SHF.R.U32.HI R24, RZ, 0x18, R24 ;  /* 0x00000018ff187819 */ /* 0x000fc80000011618 */
[----:B------:R-:W-:-:S04]  /*6fd0*/  LOP3.LUT R5, R5, 0x80, R24, 0xf8, !PT ;  /* 0x0000008005057812 */ /* 0x000fc800078ef818 */
[----:B------:R-:W-:-:S07]  /*6fe0*/  PRMT R0, R5, 0x7610, R0 ;  /* 0x0000761005007816 */ /* 0x000fce0000000000 */
.L_x_6199:
[----:B------:R-:W-:Y:S05]  /*6ff0*/  BSYNC.RECONVERGENT B0 ;  /* 0x0000000000007941 */ /* 0x000fea0003800200 */
.L_x_6198:
[----:B------:R-:W-:Y:S01]  /*7000*/  STG.E.U8 desc[UR36][R2.64], R0 ;  /* 0x0000000002007986 */ /* 0x000fe2000c101124 */
[----:B------:R-:W-:Y:S05]  /*7010*/  EXIT ;  /* 0x000000000000794d */ /* 0x000fea0003800000 */
.L_x_6192:
[----:B------:R-:W-:-:S13]  /*7020*/  ISETP.NE.AND P0, PT, R0, 0x1c, PT ;  /* 0x0000001c0000780c */ /* 0x000fda0003f05270 */
[----:B------:R-:W-:Y:S05]  /*7030*/  @!P0 BRA `(.L_x_6201) ;  /* 0x0000000000588947 */ /* 0x000fea0003800000 */
[----:B------:R-:W-:-:S13]  /*7040*/  ISETP.NE.AND P0, PT, R0, 0x1d, PT ;  /* 0x0000001d0000780c */ /* 0x000fda0003f05270 */
[----:B------:R-:W-:Y:S05]  /*7050*/  @!P0 BRA `(.L_x_6202) ;  /* 0x0000000000448947 */ /* 0x000fea0003800000 */
[----:B------:R-:W-:-:S13]  /*7060*/  ISETP.NE.AND P0, PT, R0, 0x2c, PT ;  /* 0x0000002c0000780c */ /* 0x000fda0003f05270 */
[----:B------:R-:W-:Y:S05]  /*7070*/  @P0 BRA `(.L_x_6184) ;  /* 0x0000000000a80947 */ /* 0x000fea0003800000 */
[----:B---3--:R-:W-:-:S04]  /*7080*/  SHF.R.U32.HI R4, RZ, 0x17, R24 ;  /* 0x00000017ff047819 */ /* 0x008fc80000011618 */
        /* <DEDUP_REMOVED lines=14> */
.L_x_6202:
[----:B------:R-:W0:Y:S02]  /*7170*/  F2I.U64.TRUNC R4, R17 ;  /* 0x0000001100047311 */ /* 0x000e24000020d800 */
[----:B0-----:R-:W-:Y:S01]  /*7180*/  STG.E.64 desc[UR36][R2.64], R4 ;  /* 0x0000000402007986 */ /* 0x001fe2000c101b24 */
[----:B------:R-:W-:Y:S05]  /*7190*/  EXIT ;  /* 0x000000000000794d */ /* 0x000fea0003800000 */
.L_x_6201:
[----:B------:R-:W0:Y:S02]  /*71a0*/  F2I.U32.TRUNC.NTZ R17, R17 ;  /* 0x0000001100117305 */ /* 0x000e24000020f000 */
[----:B0-----:R-:W-:Y:S01]  /*71b0*/  STG.E desc[UR36][R2.64], R17 ;  /* 0x0000001102007986 */ /* 0x001fe2000c101924 */
[----:B------:R-:W-:Y:S05]  /*71c0*/  EXIT ;  /* 0x000000000000794d */ /* 0x000fea0003800000 */
.L_x_6191:
[----:B------:R-:W-:-:S13]  /*71d0*/  ISETP.GT.AND P0, PT, R0, 0xe, PT ;  /* 0x0000000e0000780c */ /* 0x000fda0003f04270 */
[----:B------:R-:W-:Y:S05]  /*71e0*/  @P0 BRA `(.L_x_6203) ;  /* 0x0000000000340947 */ /* 0x000fea0003800000 */
[----:B------:R-:W-:-:S13]  /*71f0*/  ISETP.NE.AND P0, PT, R0, 0xa, PT ;  /* 0x0000000a0000780c */ /* 0x000fda0003f05270 */
[----:B------:R-:W-:Y:S05]  /*7200*/  @!P0 BRA `(.L_x_6204) ;  /* 0x0000000000188947 */ /* 0x000fea0003800000 */
[----:B------:R-:W-:-:S13]  /*7210*/  ISETP.NE.AND P0, PT, R0, 0xb, PT ;  /* 0x0000000b0000780c */ /* 0x000fda0003f05270 */
[----:B------:R-:W-:Y:S05]  /*7220*/  @P0 BRA `(.L_x_6184) ;  /* 0x00000000003c0947 */ /* 0x000fea0003800000 */
[----:B---3--:R-:W-:-:S04]  /*7230*/  FSETP.NEU.FTZ.AND P0, PT, R24, RZ, PT ;  /* 0x000000ff1800720b */ /* 0x008fc80003f1d000 */
[----:B------:R-:W-:-:S05]  /*7240*/  SEL R5, RZ, 0x1, !P0 ;  /* 0x00000001ff057807 */ /* 0x000fca0004000000 */
[----:B------:R-:W-:Y:S01]  /*7250*/  STG.E.U8 desc[UR36][R2.64], R5 ;  /* 0x0000000502007986 */ /* 0x000fe2000c101124 */
[----:B------:R-:W-:Y:S05]  /*7260*/  EXIT ;  /* 0x000000000000794d */ /* 0x000fea0003800000 */
.L_x_6204:
[----:B---3--:R-:W-:Y:S01]  /*7270*/  FMUL.FTZ R4, R24, 1 ;  /* 0x3f80000018047820 */ /* 0x008fe20000410000 */
[----:B------:R-:W-:-:S05]  /*7280*/  CS2R R6, SRZ ;  /* 0x0000000000067805 */ /* 0x000fca000001ff00 */
[----:B------:R-:W0:Y:S02]  /*7290*/  F2F.F64.F32 R4, R4 ;  /* 0x0000000400047310 */ /* 0x000e240000201800 */
[----:B0-----:R-:W-:Y:S01]  /*72a0*/  STG.E.128 desc[UR36][R2.64], R4 ;  /* 0x0000000402007986 */ /* 0x001fe2000c101d24 */
[----:B------:R-:W-:Y:S05]  /*72b0*/  EXIT ;  /* 0x000000000000794d */ /* 0x000fea0003800000 */
.L_x_6203:
[----:B------:R-:W-:-:S13]  /*72c0*/  ISETP.NE.AND P0, PT, R0, 0xf, PT ;  /* 0x0000000f0000780c */ /* 0x000fda0003f05270 */
[----:B------:R-:W-:Y:S05]  /*72d0*/  @!P0 BRA `(.L_x_6205) ;  /* 0x0000000000e08947 */ /* 0x000fea0003800000 */
[----:B------:R-:W-:-:S13]  /*72e0*/  ISETP.NE.AND P0, PT, R0, 0x17, PT ;  /* 0x000000170000780c */ /* 0x000fda0003f05270 */
[----:B------:R-:W-:Y:S05]  /*72f0*/  @!P0 BRA `(.L_x_6206) ;  /* 0x00000000008c8947 */ /* 0x000fea0003800000 */
[----:B------:R-:W-:-:S13]  /*7300*/  ISETP.NE.AND P0, PT, R0, 0x18, PT ;  /* 0x000000180000780c */ /* 0x000fda0003f05270 */
[----:B------:R-:W-:Y:S05]  /*7310*/  @!P0 BRA `(.L_x_6207) ;  /* 0x0000000000448947 */ /* 0x000fea0003800000 */
.L_x_6184:
[----:B------:R-:W-:Y:S01]  /*7320*/  MOV R0, 0x0 ;  /* 0x0000000000007802 */ /* 0x000fe20000000f00 */
[----:B------:R-:W0:Y:S01]  /*7330*/  LDCU.64 UR4, c[0x4][0x178] ;  /* 0x01002f00ff0477ac */ /* 0x000e220008000a00 */
[----:B------:R-:W-:Y:S02]  /*7340*/  IMAD.MOV.U32 R8, RZ, RZ, 0x65 ;  /* 0x00000065ff087424 */ /* 0x000fe400078e00ff */
[----:B------:R1:W2:Y:S01]  /*7350*/  LDC.64 R2, c[0x4][R0] ;  /* 0x0100000000027b82 */ /* 0x0002a20000000a00 */
        /* <DEDUP_REMOVED lines=12> */
.L_x_6208:
[----:B------:R-:W-:Y:S05]  /*7420*/  EXIT ;  /* 0x000000000000794d */ /* 0x000fea0003800000 */
.L_x_6207:
[----:B---3--:R-:W-:Y:S01]  /*7430*/  LOP3.LUT R4, R24, 0x7fffffff, RZ, 0xc0, !PT ;  /* 0x7fffffff18047812 */ /* 0x008fe200078ec0ff */
        /* <DEDUP_REMOVED lines=11> */
.L_x_6210:
[----:B------:R-:W-:Y:S05]  /*74f0*/  BSYNC.RECONVERGENT B0 ;  /* 0x0000000000007941 */ /* 0x000fea0003800200 */
.L_x_6209:
[----:B------:R-:W-:-:S05]  /*7500*/  LOP3.LUT R5, R0, 0x80, R7, 0xf8, !PT ;  /* 0x0000008000057812 */ /* 0x000fca00078ef807 */
[----:B------:R-:W-:Y:S01]  /*7510*/  STG.E.U8 desc[UR36][R2.64], R5 ;  /* 0x0000000502007986 */ /* 0x000fe2000c101124 */
[----:B------:R-:W-:Y:S05]  /*7520*/  EXIT ;  /* 0x000000000000794d */ /* 0x000fea0003800000 */
.L_x_6206:
[----:B---3--:R-:W-:Y:S01]  /*7530*/  LOP3.LUT R4, R24, 0x7fffffff, RZ, 0xc0, !PT ;  /* 0x7fffffff18047812 */ /* 0x008fe200078ec0ff */
        /* <DEDUP_REMOVED lines=10> */
.L_x_6212:
[----:B------:R-:W-:Y:S01]  /*75e0*/  IMAD.MOV.U32 R0, RZ, RZ, 0x7f ;  /* 0x0000007fff007424 */ /* 0x000fe200078e00ff */
[----:B------:R-:W-:-:S04]  /*75f0*/  ISETP.GT.U32.AND P0, PT, R4, 0x7f800000, PT ;  /* 0x7f8000000400780c */ /* 0x000fc80003f04070 */
[----:B------:R-:W-:-:S09]  /*7600*/  SEL R0, R0, 0x7c, P0 ;  /* 0x0000007c00007807 */ /* 0x000fd20000000000 */
.L_x_6213:
[----:B------:R-:W-:Y:S05]  /*7610*/  BSYNC.RECONVERGENT B0 ;  /* 0x0000000000007941 */ /* 0x000fea0003800200 */
.L_x_6211:
[----:B------:R-:W-:-:S04]  /*7620*/  SHF.R.U32.HI R5, RZ, 0x18, R24 ;  /* 0x00000018ff057819 */ /* 0x000fc80000011618 */
[----:B------:R-:W-:-:S05]  /*7630*/  LOP3.LUT R5, R0, 0x80, R5, 0xf8, !PT ;  /* 0x0000008000057812 */ /* 0x000fca00078ef805 */
[----:B------:R-:W-:Y:S01]  /*7640*/  STG.E.U8 desc[UR36][R2.64], R5 ;  /* 0x0000000502007986 */ /* 0x000fe2000c101124 */
[----:B------:R-:W-:Y:S05]  /*7650*/  EXIT ;  /* 0x000000000000794d */ /* 0x000fea0003800000 */
.L_x_6205:
[----:B---3--:R-:W-:-:S05]  /*7660*/  F2FP.BF16.F32.PACK_AB R24, RZ, R24 ;  /* 0x00000018ff18723e */ /* 0x008fca00000010ff */
[----:B------:R-:W-:Y:S01]  /*7670*/  STG.E.U16 desc[UR36][R2.64], R24 ;  /* 0x0000001802007986 */ /* 0x000fe2000c101524 */
[----:B------:R-:W-:Y:S05]  /*7680*/  EXIT ;  /* 0x000000000000794d */ /* 0x000fea0003800000 */
.L_x_6214:
        /* <DEDUP_REMOVED lines=15> */
.L_x_23170:


//--------------------- .text._ZN2at6native18elementwise_kernelILi128ELi2EZNS0_22gpu_kernel_impl_nocastINS0_13AUnaryFunctorIfffZZZNS0_15binary_internal21div_trunc_kernel_cudaERNS_18TensorIteratorBaseEENKUlvE1_clEvENKUlvE0_clEvEUlffE_EEEEvS6_RKT_EUliE_EEviT1_ --------------------------
	.section	.text._ZN2at6native18elementwise_kernelILi128ELi2EZNS0_22gpu_kernel_impl_nocastINS0_13AUnaryFunctorIfffZZZNS0_15binary_internal21div_trunc_kernel_cudaERNS_18TensorIteratorBaseEENKUlvE1_clEvENKUlvE0_clEvEUlffE_EEEEvS6_RKT_EUliE_EEviT1_,"ax",@progbits
	.align	128
        .global         _ZN2at6native18elementwise_kernelILi128ELi2EZNS0_22gpu_kernel_impl_nocastINS0_13AUnaryFunctorIfffZZZNS0_15binary_internal21div_trunc_kernel_cudaERNS_18TensorIteratorBaseEENKUlvE1_clEvENKUlvE0_clEvEUlffE_EEEEvS6_RKT_EUliE_EEviT1_
        .type           _ZN2at6native18elementwise_kernelILi128ELi2EZNS0_22gpu_kernel_impl_nocastINS0_13AUnaryFunctorIfffZZZNS0_15binary_internal21div_trunc_kernel_cudaERNS_18TensorIteratorBaseEENKUlvE1_clEvENKUlvE0_clEvEUlffE_EEEEvS6_RKT_EUliE_EEviT1_,@function
        .size           _ZN2at6native18elementwise_kernelILi128ELi2EZNS0_22gpu_kernel_impl_nocastINS0_13AUnaryFunctorIfffZZZNS0_15binary_internal21div_trunc_kernel_cudaERNS_18TensorIteratorBaseEENKUlvE1_clEvENKUlvE0_clEvEUlffE_EEEEvS6_RKT_EUliE_EEviT1_,(.L_x_23171 - _ZN2at6native18elementwise_kernelILi128ELi2EZNS0_22gpu_kernel_impl_nocastINS0_13AUnaryFunctorIfffZZZNS0_15binary_internal21div_trunc_kernel_cudaERNS_18TensorIteratorBaseEENKUlvE1_clEvENKUlvE0_clEvEUlffE_EEEEvS6_RKT_EUliE_EEviT1_)
        .other          _ZN2at6native18elementwise_kernelILi128ELi2EZNS0_22gpu_kernel_impl_nocastINS0_13AUnaryFunctorIfffZZZNS0_15binary_internal21div_trunc_kernel_cudaERNS_18TensorIteratorBaseEENKUlvE1_clEvENKUlvE0_clEvEUlffE_EEEEvS6_RKT_EUliE_EEviT1_,@"STO_CUDA_ENTRY STV_DEFAULT"
_ZN2at6native18elementwise_kernelILi128ELi2EZNS0_22gpu_kernel_impl_nocastINS0_13AUnaryFunctorIfffZZZNS0_15binary_internal21div_trunc_kernel_cudaERNS_18TensorIteratorBaseEENKUlvE1_clEvENKUlvE0_clEvEUlffE_EEEEvS6_RKT_EUliE_EEviT1_:
.text._ZN2at6native18elementwise_kernelILi128ELi2EZNS0_22gpu_kernel_impl_nocastINS0_13AUnaryFunctorIfffZZZNS0_15binary_internal21div_trunc_kernel_cudaERNS_18TensorIteratorBaseEENKUlvE1_clEvENKUlvE0_clEvEUlffE_EEEEvS6_RKT_EUliE_EEviT1_:
        /* <DEDUP_REMOVED lines=15> */
[----:B0-----:R-:W2:Y:S06]  /*00f0*/  LDG.E R4, desc[UR6][R4.64] ;  /* 0x0000000604047981 */ /* 0x001eac000c1e1900 */
[----:B------:R-:W0:Y:S01]  /*0100*/  LDC.64 R6, c[0x0][0x580] ;  /* 0x00016000ff067b82 */ /* 0x000e220000000a00 */
[----:B------:R-:W-:Y:S01]  /*0110*/  IADD3 R3, PT, PT, R3, 0x80, RZ ;  /* 0x0000008003037810 */ /* 0x000fe20007ffe0ff */
[----:B--2---:R-:W1:Y:S02]  /*0120*/  MUFU.RCP R0, R4 ;  /* 0x0000000400007308 */ /* 0x004e640000001000 */
[----:B-1----:R-:W-:-:S06]  /*0130*/  FMUL.FTZ R0, R0, UR5 ;  /* 0x0000000500007c20 */ /* 0x002fcc0008410000 */
[----:B------:R-:W0:Y:S02]  /*0140*/  FRND.TRUNC R9, R0 ;  /* 0x0000000000097307 */ /* 0x000e24000020d000 */
[----:B0-----:R0:W-:Y:S02]  /*0150*/  STG.E desc[UR6][R6.64], R9 ;  /* 0x0000000906007986 */ /* 0x0011e4000c101906 */
.L_x_6217:
[----:B------:R-:W-:Y:S05]  /*0160*/  BSYNC.RECONVERGENT B0 ;  /* 0x0000000000007941 */ /* 0x000fea0003800200 */
.L_x_6216:
[----:B------:R-:W-:-:S13]  /*0170*/  ISETP.GE.AND P0, PT, R3, UR4, PT ;  /* 0x0000000403007c0c */ /* 0x000fda000bf06270 */
[----:B------:R-:W-:Y:S05]  /*0180*/  @P0 EXIT ;  /* 0x000000000000094d */ /* 0x000fea0003800000 */
[----:B------:R-:W1:Y:S01]  /*0190*/  LDC.64 R2, c[0x0][0x588] ;  /* 0x00016200ff027b82 */ /* 0x000e620000000a00 */
[----:B------:R-:W2:Y:S01]  /*01a0*/  LDCU UR4, c[0x0][0x594] ;  /* 0x0000b280ff0477ac */ /* 0x000ea20008000800 */
[----:B-1----:R-:W3:Y:S06]  /*01b0*/  LDG.E R2, desc[UR6][R2.64] ;  /* 0x0000000602027981 */ /* 0x002eec000c1e1900 */
[----:B------:R-:W1:Y:S01]  /*01c0*/  LDC.64 R4, c[0x0][0x580] ;  /* 0x00016000ff047b82 */ /* 0x000e620000000a00 */
[----:B---3--:R-:W2:Y:S02]  /*01d0*/  MUFU.RCP R0, R2 ;  /* 0x0000000200007308 */ /* 0x008ea40000001000 */
[----:B--2---:R-:W-:-:S06]  /*01e0*/  FMUL.FTZ R0, R0, UR4 ;  /* 0x0000000400007c20 */ /* 0x004fcc0008410000 */
[----:B0-----:R-:W1:Y:S02]  /*01f0*/  FRND.TRUNC R7, R0 ;  /* 0x0000000000077307 */ /* 0x001e64000020d000 */
[----:B-1----:R-:W-:Y:S01]  /*0200*/  STG.E desc[UR6][R4.64], R7 ;  /* 0x0000000704007986 */ /* 0x002fe2000c101906 */
[----:B------:R-:W-:Y:S05]  /*0210*/  EXIT ;  /* 0x000000000000794d */ /* 0x000fea0003800000 */
.L_x_6215:
        /* <DEDUP_REMOVED lines=305> */
.L_x_6220:
[----:B------:R-:W0:Y:S01]  /*1530*/  LDCU.128 UR8, c[0x0][0x580] ;  /* 0x0000b000ff0877ac */ /* 0x000e220008000c00 */
[----:B------:R-:W1:Y:S01]  /*1540*/  LDCU UR5, c[0x0][0x594] ;  /* 0x0000b280ff0577ac */ /* 0x000e620008000800 */
[----:B0-----:R-:W-:-:S05]  /*1550*/  IADD3 R6, P0, PT, R4, UR10, RZ ;  /* 0x0000000a04067c10 */ /* 0x001fca000ff1e0ff */
[----:B------:R-:W-:-:S05]  /*1560*/  IMAD.X R7, RZ, RZ, UR11, P0 ;  /* 0x0000000bff077e24 */ /* 0x000fca00080e06ff */
[----:B------:R-:W2:Y:S01]  /*1570*/  LDG.E R6, desc[UR6][R6.64] ;  /* 0x0000000606067981 */ /* 0x000ea2000c1e1900 */
[----:B------:R-:W-:Y:S02]  /*1580*/  IADD3 R4, P0, PT, R5, UR8, RZ ;  /* 0x0000000805047c10 */ /* 0x000fe4000ff1e0ff */
[----:B------:R-:W-:Y:S02]  /*1590*/  IADD3 R3, PT, PT, R3, 0x80, RZ ;  /* 0x0000008003037810 */ /* 0x000fe40007ffe0ff */
[----:B------:R-:W-:Y:S01]  /*15a0*/  IADD3.X R5, PT, PT, RZ, UR9, RZ, P0, !PT ;  /* 0x00000009ff057c10 */ /* 0x000fe200087fe4ff */
[----:B--2---:R-:W1:Y:S02]  /*15b0*/  MUFU.RCP R8, R6 ;  /* 0x0000000600087308 */ /* 0x004e640000001000 */
[----:B-1----:R-:W-:-:S06]  /*15c0*/  FMUL.FTZ R8, R8, UR5 ;  /* 0x0000000508087c20 */ /* 0x002fcc0008410000 */
[----:B------:R-:W0:Y:S02]  /*15d0*/  FRND.TRUNC R9, R8 ;  /* 0x0000000800097307 */ /* 0x000e24000020d000 */
[----:B0-----:R0:W-:Y:S02]  /*15e0*/  STG.E desc[UR6][R4.64], R9 ;  /* 0x0000000904007986 */ /* 0x0011e4000c101906 */
.L_x_6219:
[----:B------:R-:W-:Y:S05]  /*15f0*/  BSYNC.RECONVERGENT B0 ;  /* 0x0000000000007941 */ /* 0x000fea0003800200 */
.L_x_6218:
        /* <DEDUP_REMOVED lines=300> */
.L_x_6221:
[----:B------:R-:W0:Y:S01]  /*28c0*/  LDCU.128 UR8, c[0x0][0x580] ;  /* 0x0000b000ff0877ac */ /* 0x000e220008000c00 */
[----:B------:R-:W1:Y:S01]  /*28d0*/  LDCU UR4, c[0x0][0x594] ;  /* 0x0000b280ff0477ac */ /* 0x000e620008000800 */
[----:B0-----:R-:W-:-:S04]  /*28e0*/  IADD3 R4, P0, PT, R2, UR10, RZ ;  /* 0x0000000a02047c10 */ /* 0x001fc8000ff1e0ff */
[----:B------:R-:W-:-:S05]  /*28f0*/  IADD3.X R5, PT, PT, RZ, UR11, RZ, P0, !PT ;  /* 0x0000000bff057c10 */ /* 0x000fca00087fe4ff */
[----:B------:R-:W2:Y:S01]  /*2900*/  LDG.E R4, desc[UR6][R4.64] ;  /* 0x0000000604047981 */ /* 0x000ea2000c1e1900 */
[----:B------:R-:W-:-:S04]  /*2910*/  IADD3 R2, P0, PT, R3, UR8, RZ ;  /* 0x0000000803027c10 */ /* 0x000fc8000ff1e0ff */
[----:B------:R-:W-:Y:S01]  /*2920*/  IADD3.X R3, PT, PT, RZ, UR9, RZ, P0, !PT ;  /* 0x00000009ff037c10 */ /* 0x000fe200087fe4ff */
[----:B--2---:R-:W1:Y:S02]  /*2930*/  MUFU.RCP R0, R4 ;  /* 0x0000000400007308 */ /* 0x004e640000001000 */
[----:B-1----:R-:W-:-:S06]  /*2940*/  FMUL.FTZ R0, R0, UR4 ;  /* 0x0000000400007c20 */ /* 0x002fcc0008410000 */
[----:B------:R-:W0:Y:S02]  /*2950*/  FRND.TRUNC R7, R0 ;  /* 0x0000000000077307 */ /* 0x000e24000020d000 */
[----:B0-----:R-:W-:Y:S01]  /*2960*/  STG.E desc[UR6][R2.64], R7 ;  /* 0x0000000702007986 */ /* 0x001fe2000c101906 */
[----:B------:R-:W-:Y:S05]  /*2970*/  EXIT ;  /* 0x000000000000794d */ /* 0x000fea0003800000 */
.L_x_6222:
        /* <DEDUP_REMOVED lines=16> */
.L_x_23171:


//--------------------- .text._ZN2at6native27unrolled_elementwise_kernelINS0_13AUnaryFunctorIfffZZZNS0_15binary_internal21div_trunc_kernel_cudaERNS_18TensorIteratorBaseEENKUlvE1_clEvENKUlvE0_clEvEUlffE_EESt5arrayIPcLm2EELi4E23TrivialOffsetCalculatorILi1EjESE_NS0_6memory15LoadWithoutCastENSF_16StoreWithoutCastEEEviT_T0_T2_T3_T4_T5_ --------------------------
	.section	.text._ZN2at6native27unrolled_elementwise_kernelINS0_13AUnaryFunctorIfffZZZNS0_15binary_internal21div_trunc_kernel_cudaERNS_18TensorIteratorBaseEENKUlvE1_clEvENKUlvE0_clEvEUlffE_EESt5arrayIPcLm2EELi4E23TrivialOffsetCalculatorILi1EjESE_NS0_6memory15LoadWithoutCastENSF_16StoreWithoutCastEEEviT_T0_T2_T3_T4_T5_,"ax",@progbits
	.align	128
        .global         _ZN2at6native27unrolled_elementwise_kernelINS0_13AUnaryFunctorIfffZZZNS0_15binary_internal21div_trunc_kernel_cudaERNS_18TensorIteratorBaseEENKUlvE1_clEvENKUlvE0_clEvEUlffE_EESt5arrayIPcLm2EELi4E23TrivialOffsetCalculatorILi1EjESE_NS0_6memory15LoadWithoutCastENSF_16StoreWithoutCastEEEviT_T0_T2_T3_T4_T5_
        .type           _ZN2at6native27unrolled_elementwise_kernelINS0_13AUnaryFunctorIfffZZZNS0_15binary_internal21div_trunc_kernel_cudaERNS_18TensorIteratorBaseEENKUlvE1_clEvENKUlvE0_clEvEUlffE_EESt5arrayIPcLm2EELi4E23TrivialOffsetCalculatorILi1EjESE_NS0_6memory15LoadWithoutCastENSF_16StoreWithoutCastEEEviT_T0_T2_T3_T4_T5_,@function
        .size           _ZN2at6native27unrolled_elementwise_kernelINS0_13AUnaryFunctorIfffZZZNS0_15binary_internal21div_trunc_kernel_cudaERNS_18TensorIteratorBaseEENKUlvE1_clEvENKUlvE0_clEvEUlffE_EESt5arrayIPcLm2EELi4E23TrivialOffsetCalculatorILi1EjESE_NS0_6memory15LoadWithoutCastENSF_16StoreWithoutCastEEEviT_T0_T2_T3_T4_T5_,(.L_x_23172 - _ZN2at6native27unrolled_elementwise_kernelINS0_13AUnaryFunctorIfffZZZNS0_15binary_internal21div_trunc_kernel_cudaERNS_18TensorIteratorBaseEENKUlvE1_clEvENKUlvE0_clEvEUlffE_EESt5arrayIPcLm2EELi4E23TrivialOffsetCalculatorILi1EjESE_NS0_6memory15LoadWithoutCastENSF_16StoreWithoutCastEEEviT_T0_T2_T3_T4_T5_)
        .other          _ZN2at6native27unrolled_elementwise_kernelINS0_13AUnaryFunctorIfffZZZNS0_15binary_internal21div_trunc_kernel_cudaERNS_18TensorIteratorBaseEENKUlvE1_clEvENKUlvE0_clEvEUlffE_EESt5arrayIPcLm2EELi4E23TrivialOffsetCalculatorILi1EjESE_NS0_6memory15LoadWithoutCastENSF_16StoreWithoutCastEEEviT_T0_T2_T3_T4_T5_,@"STO_CUDA_ENTRY STV_DEFAULT"
_ZN2at6native27unrolled_elementwise_kernelINS0_13AUnaryFunctorIfffZZZNS0_15binary_internal21div_trunc_kernel_cudaERNS_18TensorIteratorBaseEENKUlvE1_clEvENKUlvE0_clEvEUlffE_EESt5arrayIPcLm2EELi4E23TrivialOffsetCalculatorILi1EjESE_NS0_6memory15LoadWithoutCastENSF_16StoreWithoutCastEEEviT_T0_T2_T3_T4_T5_:
.text._ZN2at6native27unrolled_elementwise_kernelINS0_13AUnaryFunctorIfffZZZNS0_15binary_internal21div_trunc_kernel_cudaERNS_18TensorIteratorBaseEENKUlvE1_clEvENKUlvE0_clEvEUlffE_EESt5arrayIPcLm2EELi4E23TrivialOffsetCalculatorILi1EjESE_NS0_6memory15LoadWithoutCastENSF_16StoreWithoutCastEEEviT_T0_T2_T3_T4_T5_:
[----:B------:R-:W-:Y:S01]  /*0000*/  LDC R1, c[0x0][0x37c] ;  /* 0x0000df00ff017b82 */ /* 0x000fe20000000800 */
[----:B------:R-:W0:Y:S07]  /*0010*/  S2R R3, SR_CTAID.X ;  /* 0x0000000000037919 */ /* 0x000e2e0000002500 */
[----:B------:R-:W0:Y:S01]  /*0020*/  LDC R0, c[0x0][0x380] ;  /* 0x0000e000ff007b82 */ /* 0x000e220000000800 */
[----:B------:R-:W1:Y:S01]  /*0030*/  LDCU.64 UR4, c[0x0][0x358] ;  /* 0x00006b00ff0477ac */ /* 0x000e620008000a00 */
[----:B------:R-:W-:Y:S01]  /*0040*/  IMAD.MOV.U32 R10, RZ, RZ, RZ ;  /* 0x000000ffff0a7224 */ /* 0x000fe200078e00ff */
        /* <DEDUP_REMOVED lines=12> */
[----:B0-----:R-:W-:-:S05]  /*0110*/  @!P0 IMAD.WIDE.U32 R14, R7, 0x4, R14 ;  /* 0x00000004070e8825 */ /* 0x001fca00078e000e */
[----:B-1----:R0:W3:Y:S07]  /*0120*/  @!P0 LDG.E R10, desc[UR4][R14.64] ;  /* 0x000000040e0a8981 */ /* 0x0020ee000c1e1900 */
[----:B------:R-:W1:Y:S01]  /*0130*/  @!P2 LDC.64 R12, c[0x0][0x398] ;  /* 0x0000e600ff0cab82 */ /* 0x000e620000000a00 */
[----:B------:R-:W-:Y:S01]  /*0140*/  @!P2 LEA R17, R3, R18, 0x9 ;  /* 0x000000120311a211 */ /* 0x000fe200078e48ff */
[----:B------:R-:W-:Y:S02]  /*0150*/  IMAD.MOV.U32 R19, RZ, RZ, RZ ;  /* 0x000000ffff137224 */ /* 0x000fe400078e00ff */
[----:B--2---:R-:W-:-:S04]  /*0160*/  @!P1 IMAD.WIDE.U32 R8, R11, 0x4, R8 ;  /* 0x000000040b089825 */ /* 0x004fc800078e0008 */
[----:B------:R-:W-:-:S06]  /*0170*/  IMAD.MOV.U32 R11, RZ, RZ, RZ ;  /* 0x000000ffff0b7224 */ /* 0x000fcc00078e00ff */
[----:B------:R-:W2:Y:S01]  /*0180*/  @!P1 LDG.E R11, desc[UR4][R8.64] ;  /* 0x00000004080b9981 */ /* 0x000ea2000c1e1900 */
[----:B-1----:R-:W-:-:S05]  /*0190*/  @!P2 IMAD.WIDE.U32 R16, R17, 0x4, R12 ;  /* 0x000000041110a825 */ /* 0x002fca00078e000c */
[----:B------:R1:W4:Y:S01]  /*01a0*/  @!P2 LDG.E R19, desc[UR4][R16.64] ;  /* 0x000000041013a981 */ /* 0x000322000c1e1900 */
[----:B------:R-:W-:-:S04]  /*01b0*/  @!P2 IADD3 R18, PT, PT, R18, 0x80, RZ ;  /* 0x000000801212a810 */ /* 0x000fc80007ffe0ff */
[----:B------:R-:W-:-:S13]  /*01c0*/  ISETP.GE.AND P0, PT, R18, R5, PT ;  /* 0x000000051200720c */ /* 0x000fda0003f06270 */
[----:B------:R-:W1:Y:S01]  /*01d0*/  @!P0 LDC.64 R12, c[0x0][0x398] ;  /* 0x0000e600ff0c8b82 */ /* 0x000e620000000a00 */
[C---:B------:R-:W-:Y:S02]  /*01e0*/  ISETP.GE.AND P1, PT, R0.reuse, R5, PT ;  /* 0x000000050000720c */ /* 0x040fe40003f26270 */
[----:B------:R-:W-:Y:S02]  /*01f0*/  @!P0 LEA R7, R3, R18, 0x9 ;  /* 0x0000001203078211 */ /* 0x000fe400078e48ff */
[C---:B0-----:R-:W-:Y:S01]  /*0200*/  IADD3 R14, PT, PT, R0.reuse, 0x100, RZ ;  /* 0x00000100000e7810 */ /* 0x041fe20007ffe0ff */
[----:B-1----:R-:W-:-:S08]  /*0210*/  VIADD R16, R0, 0x80 ;  /* 0x0000008000107836 */ /* 0x002fd00000000000 */
[----:B------:R-:W0:Y:S08]  /*0220*/  @!P1 LDC R15, c[0x0][0x388] ;  /* 0x0000e200ff0f9b82 */ /* 0x000e300000000800 */
[----:B------:R-:W1:Y:S01]  /*0230*/  @!P1 LDC.64 R8, c[0x0][0x390] ;  /* 0x0000e400ff089b82 */ /* 0x000e620000000a00 */
[----:B------:R-:W-:-:S04]  /*0240*/  @!P0 IMAD.WIDE.U32 R12, R7, 0x4, R12 ;  /* 0x00000004070c8825 */ /* 0x000fc800078e000c */
[----:B------:R-:W-:-:S06]  /*0250*/  IMAD.MOV.U32 R7, RZ, RZ, RZ ;  /* 0x000000ffff077224 */ /* 0x000fcc00078e00ff */
[----:B------:R0:W5:Y:S01]  /*0260*/  @!P0 LDG.E R7, desc[UR4][R12.64] ;  /* 0x000000040c078981 */ /* 0x000162000c1e1900 */
[-C--:B------:R-:W-:Y:S02]  /*0270*/  ISETP.GE.AND P0, PT, R14, R5.reuse, PT ;  /* 0x000000050e00720c */ /* 0x080fe40003f06270 */
[----:B------:R-:W-:-:S11]  /*0280*/  ISETP.GE.AND P2, PT, R16, R5, PT ;  /* 0x000000051000720c */ /* 0x000fd60003f46270 */
[----:B------:R-:W1:Y:S08]  /*0290*/  @!P0 LDC R14, c[0x0][0x388] ;  /* 0x0000e200ff0e8b82 */ /* 0x000e700000000800 */
[----:B------:R-:W1:Y:S01]  /*02a0*/  @!P2 LDC R18, c[0x0][0x388] ;  /* 0x0000e200ff12ab82 */ /* 0x000e620000000800 */
[----:B------:R-:W-:Y:S01]  /*02b0*/  BSSY.RECONVERGENT B0, `(.L_x_6223) ;  /* 0x000001c000007945 */ /* 0x000fe20003800200 */
[----:B---3--:R-:W0:Y:S02]  /*02c0*/  @!P1 MUFU.RCP R10, R10 ;  /* 0x0000000a000a9308 */ /* 0x008e240000001000 */
[----:B0-----:R-:W-:-:S06]  /*02d0*/  @!P1 FMUL.FTZ R12, R10, R15 ;  /* 0x0000000f0a0c9220 */ /* 0x001fcc0000410000 */
[----:B------:R-:W0:Y:S01]  /*02e0*/  @!P1 FRND.TRUNC R6, R12 ;  /* 0x0000000c00069307 */ /* 0x000e22000020d000 */
[----:B------:R-:W-:-:S07]  /*02f0*/  @!P1 IMAD R15, R3, 0x200, R0 ;  /* 0x00000200030f9824 */ /* 0x000fce00078e0200 */
[----:B--2---:R-:W2:Y:S08]  /*0300*/  @!P2 MUFU.RCP R11, R11 ;  /* 0x0000000b000ba308 */ /* 0x004eb00000001000 */
[----:B----4-:R-:W3:Y:S01]  /*0310*/  @!P0 MUFU.RCP R19, R19 ;  /* 0x0000001300138308 */ /* 0x010ee20000001000 */
[----:B-1----:R-:W-:-:S05]  /*0320*/  @!P1 IMAD.WIDE.U32 R8, R15, 0x4, R8 ;  /* 0x000000040f089825 */ /* 0x002fca00078e0008 */
[----:B0-----:R0:W-:Y:S01]  /*0330*/  @!P1 STG.E desc[UR4][R8.64], R6 ;  /* 0x0000000608009986 */ /* 0x0011e2000c101904 */
[----:B--2---:R-:W-:Y:S01]  /*0340*/  @!P2 FMUL.FTZ R10, R11, R18 ;  /* 0x000000120b0aa220 */ /* 0x004fe20000410000 */
[----:B---3--:R-:W-:Y:S01]  /*0350*/  @!P0 FMUL.FTZ R13, R19, R14 ;  /* 0x0000000e130d8220 */ /* 0x008fe20000410000 */
[----:B------:R-:W-:Y:S02]  /*0360*/  IADD3 R14, PT, PT, R0, 0x180, RZ ;  /* 0x00000180000e7810 */ /* 0x000fe40007ffe0ff */
[----:B------:R-:W-:Y:S01]  /*0370*/  @!P1 MOV R0, R16 ;  /* 0x0000001000009202 */ /* 0x000fe20000000f00 */
[----:B------:R0:W1:Y:S03]  /*0380*/  @!P2 FRND.TRUNC R4, R10 ;  /* 0x0000000a0004a307 */ /* 0x000066000020d000 */
[----:B------:R-:W-:-:S05]  /*0390*/  ISETP.GE.AND P3, PT, R0, R5, PT ;  /* 0x000000050000720c */ /* 0x000fca0003f66270 */
[----:B------:R0:W2:Y:S01]  /*03a0*/  @!P0 FRND.TRUNC R2, R13 ;  /* 0x0000000d00028307 */ /* 0x0000a2000020d000 */
[----:B------:R-:W-:-:S07]  /*03b0*/  ISETP.GE.AND P0, PT, R14, R5, PT ;  /* 0x000000050e00720c */ /* 0x000fce0003f06270 */
[----:B-1----:R-:W-:Y:S06]  /*03c0*/  @P3 BRA `(.L_x_6224) ;  /* 0x0000000000283947 */ /* 0x002fec0003800000 */
[----:B0-----:R-:W0:Y:S01]  /*03d0*/  LDC.64 R8, c[0x0][0x390] ;  /* 0x0000e400ff087b82 */ /* 0x001e220000000a00 */
        /* <DEDUP_REMOVED lines=8> */
[----:B--2---:R1:W-:Y:S02]  /*0460*/  @!P1 STG.E desc[UR4][R8.64], R2 ;  /* 0x0000000208009986 */ /* 0x0043e4000c101904 */
.L_x_6224:
[----:B------:R-:W-:Y:S05]  /*0470*/  BSYNC.RECONVERGENT B0 ;  /* 0x0000000000007941 */ /* 0x000fea0003800200 */
.L_x_6223:
[----:B01----:R-:W0:Y:S01]  /*0480*/  @!P0 LDC R9, c[0x0][0x388] ;  /* 0x0000e200ff098b82 */ /* 0x003e220000000800 */
[----:B------:R-:W-:Y:S01]  /*0490*/  ISETP.GE.AND P1, PT, R0, R5, PT ;  /* 0x000000050000720c */ /* 0x000fe20003f26270 */
[----:B-----5:R1:W3:-:S12]  /*04a0*/  @!P0 MUFU.RCP R6, R7 ;  /* 0x0000000700068308 */ /* 0x0202d80000001000 */
[----:B-1----:R-:W-:Y:S05]  /*04b0*/  @P1 EXIT ;  /* 0x000000000000194d */ /* 0x002fea0003800000 */
[----:B------:R-:W2:Y:S01]  /*04c0*/  LDC.64 R4, c[0x0][0x390] ;  /* 0x0000e400ff047b82 */ /* 0x000ea20000000a00 */
[----:B0--3--:R-:W-:Y:S01]  /*04d0*/  @!P0 FMUL.FTZ R6, R6, R9 ;  /* 0x0000000906068220 */ /* 0x009fe20000410000 */
[----:B------:R-:W-:-:S03]  /*04e0*/  LEA R3, R3, R0, 0x9 ;  /* 0x0000000003037211 */ /* 0x000fc600078e48ff */
[----:B------:R-:W0:Y:S02]  /*04f0*/  @!P0 FRND.TRUNC R7, R6 ;  /* 0x0000000600078307 */ /* 0x000e24000020d000 */
[----:B--2---:R-:W-:-:S05]  /*0500*/  IMAD.WIDE.U32 R2, R3, 0x4, R4 ;  /* 0x0000000403027825 */ /* 0x004fca00078e0004 */
[----:B0-----:R-:W-:Y:S01]  /*0510*/  STG.E desc[UR4][R2.64], R7 ;  /* 0x0000000702007986 */ /* 0x001fe2000c101904 */
[----:B------:R-:W-:Y:S05]  /*0520*/  EXIT ;  /* 0x000000000000794d */ /* 0x000fea0003800000 */
.L_x_6225:
        /* <DEDUP_REMOVED lines=13> */
.L_x_23172:


//--------------------- .text._ZN2at6native29vectorized_elementwise_kernelILi2ENS0_13AUnaryFunctorIfffZZZNS0_15binary_internal21div_trunc_kernel_cudaERNS_18TensorIteratorBaseEENKUlvE1_clEvENKUlvE0_clEvEUlffE_EESt5arrayIPcLm2EEEEviT0_T1_ --------------------------
	.section	.text._ZN2at6native29vectorized_elementwise_kernelILi2ENS0_13AUnaryFunctorIfffZZZNS0_15binary_internal21div_trunc_kernel_cudaERNS_18TensorIteratorBaseEENKUlvE1_clEvENKUlvE0_clEvEUlffE_EESt5arrayIPcLm2EEEEviT0_T1_,"ax",@progbits
	.align	128
        .global         _ZN2at6native29vectorized_elementwise_kernelILi2ENS0_13AUnaryFunctorIfffZZZNS0_15binary_internal21div_trunc_kernel_cudaERNS_18TensorIteratorBaseEENKUlvE1_clEvENKUlvE0_clEvEUlffE_EESt5arrayIPcLm2EEEEviT0_T1_
        .type           _ZN2at6native29vectorized_elementwise_kernelILi2ENS0_13AUnaryFunctorIfffZZZNS0_15binary_internal21div_trunc_kernel_cudaERNS_18TensorIteratorBaseEENKUlvE1_clEvENKUlvE0_clEvEUlffE_EESt5arrayIPcLm2EEEEviT0_T1_,@function
        .size           _ZN2at6native29vectorized_elementwise_kernelILi2ENS0_13AUnaryFunctorIfffZZZNS0_15binary_internal21div_trunc_kernel_cudaERNS_18TensorIteratorBaseEENKUlvE1_clEvENKUlvE0_clEvEUlffE_EESt5arrayIPcLm2EEEEviT0_T1_,(.L_x_23173 - _ZN2at6native29vectorized_elementwise_kernelILi2ENS0_13AUnaryFunctorIfffZZZNS0_15binary_internal21div_trunc_kernel_cudaERNS_18TensorIteratorBaseEENKUlvE1_clEvENKUlvE0_clEvEUlffE_EESt5arrayIPcLm2EEEEviT0_T1_)
        .other          _ZN2at6native29vectorized_elementwise_kernelILi2ENS0_13AUnaryFunctorIfffZZZNS0_15binary_internal21div_trunc_kernel_cudaERNS_18TensorIteratorBaseEENKUlvE1_clEvENKUlvE0_clEvEUlffE_EESt5arrayIPcLm2EEEEviT0_T1_,@"STO_CUDA_ENTRY STV_DEFAULT"
_ZN2at6native29vectorized_elementwise_kernelILi2ENS0_13AUnaryFunctorIfffZZZNS0_15binary_internal21div_trunc_kernel_cudaERNS_18TensorIteratorBaseEENKUlvE1_clEvENKUlvE0_clEvEUlffE_EESt5arrayIPcLm2EEEEviT0_T1_:
.text._ZN2at6native29vectorized_elementwise_kernelILi2ENS0_13AUnaryFunctorIfffZZZNS0_15binary_internal21div_trunc_kernel_cudaERNS_18TensorIteratorBaseEENKUlvE1_clEvENKUlvE0_clEvEUlffE_EESt5arrayIPcLm2EEEEviT0_T1_:
        /* <DEDUP_REMOVED lines=12> */
[----:B------:R-:W0:Y:S03]  /*00c0*/  @!P2 LDC.64 R12, c[0x0][0x398] ;  /* 0x0000e600ff0cab82 */ /* 0x000e260000000a00 */
        /* <DEDUP_REMOVED lines=14> */
[----:B------:R-:W-:Y:S01]  /*01b0*/  @!P3 IMAD.IADD R17, R3, 0x1, R0 ;  /* 0x000000010311b824 */ /* 0x000fe200078e0200 */
[----:B------:R-:W-:Y:S01]  /*01c0*/  @!P3 IADD3 R0, PT, PT, R0, 0x80, RZ ;  /* 0x000000800000b810 */ /* 0x000fe20007ffe0ff */
[----:B------:R-:W1:Y:S01]  /*01d0*/  @!P3 LDC.64 R28, c[0x0][0x398] ;  /* 0x0000e600ff1cbb82 */ /* 0x000e620000000a00 */
[----:B------:R3:W4:Y:S02]  /*01e0*/  @!P4 LDG.E R21, desc[UR4][R24.64] ;  /* 0x000000041815c981 */ /* 0x000724000c1e1900 */
[----:B------:R-:W-:Y:S01]  /*01f0*/  ISETP.GE.U32.AND P1, PT, R0, R5, PT ;  /* 0x000000050000720c */ /* 0x000fe20003f26070 */
[----:B--2---:R-:W-:Y:S01]  /*0200*/  @!P5 IMAD.WIDE.U32 R14, R23, 0x4, R14 ;  /* 0x00000004170ed825 */ /* 0x004fe200078e000e */
[----:B------:R-:W-:Y:S02]  /*0210*/  CS2R R22, SRZ ;  /* 0x0000000000167805 */ /* 0x000fe4000001ff00 */
[----:B------:R-:W-:Y:S01]  /*0220*/  @!P2 IADD3 R18, PT, PT, R3, R2, RZ ;  /* 0x000000020312a210 */ /* 0x000fe20007ffe0ff */
[----:B---3--:R-:W-:-:S03]  /*0230*/  IMAD.MOV.U32 R24, RZ, RZ, RZ ;  /* 0x000000ffff187224 */ /* 0x008fc600078e00ff */
[----:B------:R0:W2:Y:S05]  /*0240*/  @!P5 LDG.E R22, desc[UR4][R14.64] ;  /* 0x000000040e16d981 */ /* 0x0000aa000c1e1900 */
[----:B------:R-:W-:Y:S01]  /*0250*/  @!P1 IADD3 R27, PT, PT, R3, R0, RZ ;  /* 0x00000000031b9210 */ /* 0x000fe20007ffe0ff */
[----:B------:R-:W-:-:S05]  /*0260*/  @!P1 VIADD R0, R0, 0x80 ;  /* 0x0000008000009836 */ /* 0x000fca0000000000 */
[----:B------:R-:W-:Y:S01]  /*0270*/  ISETP.GE.U32.AND P4, PT, R0, R5, PT ;  /* 0x000000050000720c */ /* 0x000fe20003f86070 */
[----:B-1----:R-:W-:Y:S02]  /*0280*/  @!P3 IMAD.WIDE.U32 R28, R17, 0x4, R28 ;  /* 0x00000004111cb825 */ /* 0x002fe400078e001c */
[----:B------:R-:W1:Y:S02]  /*0290*/  @!P0 LDC.64 R16, c[0x0][0x398] ;  /* 0x0000e600ff108b82 */ /* 0x000e640000000a00 */
[----:B0-----:R-:W-:Y:S01]  /*02a0*/  @!P2 IMAD.WIDE.U32 R14, R18, 0x4, R12 ;  /* 0x00000004120ea825 */ /* 0x001fe200078e000c */
[----:B------:R-:W3:Y:S04]  /*02b0*/  @!P3 LDG.E R23, desc[UR4][R28.64] ;  /* 0x000000041c17b981 */ /* 0x000ee8000c1e1900 */
[----:B------:R0:W5:Y:S01]  /*02c0*/  @!P2 LDG.E R24, desc[UR4][R14.64] ;  /* 0x000000040e18a981 */ /* 0x000162000c1e1900 */
[----:B------:R-:W1:Y:S02]  /*02d0*/  @!P1 LDC.64 R12, c[0x0][0x398] ;  /* 0x0000e600ff0c9b82 */ /* 0x000e640000000a00 */
[----:B------:R-:W-:-:S02]  /*02e0*/  @!P4 IADD3 R25, PT, PT, R3, R0, RZ ;  /* 0x000000000319c210 */ /* 0x000fc40007ffe0ff */
[----:B------:R-:W-:-:S04]  /*02f0*/  @!P4 IADD3 R0, PT, PT, R0, 0x80, RZ ;  /* 0x000000800000c810 */ /* 0x000fc80007ffe0ff */
[----:B------:R-:W-:Y:S01]  /*0300*/  ISETP.GE.U32.AND P2, PT, R0, R5, PT ;  /* 0x000000050000720c */ /* 0x000fe20003f46070 */
[----:B0-----:R-:W0:Y:S01]  /*0310*/  @!P4 LDC.64 R14, c[0x0][0x398] ;  /* 0x0000e600ff0ecb82 */ /* 0x001e220000000a00 */
[----:B-1----:R-:W-:-:S11]  /*0320*/  @!P0 IMAD.WIDE.U32 R18, R19, 0x4, R16 ;  /* 0x0000000413128825 */ /* 0x002fd600078e0010 */
[----:B------:R-:W1:Y:S01]  /*0330*/  @!P2 LDC.64 R16, c[0x0][0x398] ;  /* 0x0000e600ff10ab82 */ /* 0x000e620000000a00 */
[----:B------:R-:W-:Y:S02]  /*0340*/  @!P2 IMAD.IADD R29, R3, 0x1, R0 ;  /* 0x00000001031da824 */ /* 0x000fe400078e0200 */
[----:B------:R-:W-:Y:S02]  /*0350*/  HFMA2 R0, -RZ, RZ, 0, 0 ;  /* 0x00000000ff007431 */ /* 0x000fe400000001ff */
[----:B------:R-:W-:-:S04]  /*0360*/  @!P1 IMAD.WIDE.U32 R12, R27, 0x4, R12 ;  /* 0x000000041b0c9825 */ /* 0x000fc800078e000c */
[----:B------:R-:W-:Y:S02]  /*0370*/  HFMA2 R27, -RZ, RZ, 0, 0 ;  /* 0x00000000ff1b7431 */ /* 0x000fe400000001ff */
[----:B------:R-:W-:Y:S02]  /*0380*/  IMAD.MOV.U32 R26, RZ, RZ, RZ ;  /* 0x000000ffff1a7224 */ /* 0x000fe400078e00ff */
[----:B0-----:R-:W-:Y:S01]  /*0390*/  @!P4 IMAD.WIDE.U32 R14, R25, 0x4, R14 ;  /* 0x00000004190ec825 */ /* 0x001fe200078e000e */
[----:B------:R-:W-:-:S03]  /*03a0*/  MOV R25, RZ ;  /* 0x000000ff00197202 */ /* 0x000fc60000000f00 */
[----:B------:R0:W5:Y:S04]  /*03b0*/  @!P0 LDG.E R26, desc[UR4][R18.64] ;  /* 0x00000004121a8981 */ /* 0x000168000c1e1900 */
[----:B------:R0:W5:Y:S04]  /*03c0*/  @!P1 LDG.E R27, desc[UR4][R12.64] ;  /* 0x000000040c1b9981 */ /* 0x000168000c1e1900 */
[----:B------:R-:W5:Y:S01]  /*03d0*/  @!P4 LDG.E R25, desc[UR4][R14.64] ;  /* 0x000000040e19c981 */ /* 0x000f62000c1e1900 */
[----:B-1----:R-:W-:-:S05]  /*03e0*/  @!P2 IMAD.WIDE.U32 R16, R29, 0x4, R16 ;  /* 0x000000041d10a825 */ /* 0x002fca00078e0010 */
[----:B------:R1:W5:Y:S01]  /*03f0*/  @!P2 LDG.E R0, desc[UR4][R16.64] ;  /* 0x000000041000a981 */ /* 0x000362000c1e1900 */
[C---:B0-----:R-:W-:Y:S02]  /*0400*/  IADD3 R18, PT, PT, R2.reuse, 0x100, RZ ;  /* 0x0000010002127810 */ /* 0x041fe40007ffe0ff */
[----:B------:R-:W-:Y:S02]  /*0410*/  IADD3 R12, PT, PT, R2, 0x200, RZ ;  /* 0x00000200020c7810 */ /* 0x000fe40007ffe0ff */
[-C--:B------:R-:W-:Y:S01]  /*0420*/  ISETP.GE.U32.AND P1, PT, R18, R5.reuse, PT ;  /* 0x000000051200720c */ /* 0x080fe20003f26070 */
[----:B------:R-:W-:Y:S01]  /*0430*/  VIADD R18, R2, 0x180 ;  /* 0x0000018002127836 */ /* 0x000fe20000000000 */
[----:B------:R-:W-:-:S04]  /*0440*/  ISETP.GE.U32.AND P3, PT, R12, R5, PT ;  /* 0x000000050c00720c */ /* 0x000fc80003f66070 */
[----:B------:R-:W-:-:S07]  /*0450*/  ISETP.GE.U32.AND P2, PT, R18, R5, PT ;  /* 0x000000051200720c */ /* 0x000fce0003f46070 */
[----:B------:R-:W0:Y:S08]  /*0460*/  @!P1 LDC R19, c[0x0][0x388] ;  /* 0x0000e200ff139b82 */ /* 0x000e300000000800 */
[----:B-1----:R-:W1:Y:S08]  /*0470*/  @!P3 LDC R17, c[0x0][0x388] ;  /* 0x0000e200ff11bb82 */ /* 0x002e700000000800 */
[----:B------:R-:W1:Y:S01]  /*0480*/  @!P2 LDC R14, c[0x0][0x388] ;  /* 0x0000e200ff0eab82 */ /* 0x000e620000000800 */
[----:B------:R-:W-:-:S02]  /*0490*/  ISETP.GE.U32.AND P0, PT, R2, R5, PT ;  /* 0x000000050200720c */ /* 0x000fc40003f06070 */
[----:B------:R-:W-:-:S11]  /*04a0*/  IADD3 R18, PT, PT, R2, 0x280, RZ ;  /* 0x0000028002127810 */ /* 0x000fd60007ffe0ff */
[----:B------:R-:W5:Y:S01]  /*04b0*/  @!P0 LDC R28, c[0x0][0x388] ;  /* 0x0000e200ff1c8b82 */ /* 0x000f620000000800 */
[----:B------:R-:W-:Y:S04]  /*04c0*/  BSSY.RECONVERGENT B0, `(.L_x_6227) ;  /* 0x0000055000007945 */ /* 0x000fe80003800200 */
[----:B------:R-:W-:Y:S01]  /*04d0*/  BSSY.RELIABLE B1, `(.L_x_6228) ;  /* 0x000004d000017945 */ /* 0x000fe20003800100 */
[----:B----4-:R-:W0:Y:S08]  /*04e0*/  @!P1 MUFU.RCP R12, R21 ;  /* 0x00000015000c9308 */ /* 0x010e300000001000 */
[----:B--2---:R-:W1:Y:S08]  /*04f0*/  @!P2 MUFU.RCP R13, R22 ;  /* 0x00000016000da308 */ /* 0x004e700000001000 */
[----:B---3--:R-:W2:Y:S01]  /*0500*/  @!P3 MUFU.RCP R16, R23 ;  /* 0x000000170010b308 */ /* 0x008ea20000001000 */
[----:B0-----:R-:W-:Y:S01]  /*0510*/  @!P1 FMUL.FTZ R12, R12, R19 ;  /* 0x000000130c0c9220 */ /* 0x001fe20000410000 */
[----:B-1----:R-:W-:Y:S01]  /*0520*/  @!P2 FMUL.FTZ R13, R13, R14 ;  /* 0x0000000e0d0da220 */ /* 0x002fe20000410000 */
[----:B------:R-:W-:-:S05]  /*0530*/  VIADD R14, R2, 0x80 ;  /* 0x00000080020e7836 */ /* 0x000fca0000000000 */
[----:B------:R0:W-:Y:S01]  /*0540*/  @!P1 FRND.TRUNC R4, R12 ;  /* 0x0000000c00049307 */ /* 0x0001e2000020d000 */
[----:B--2---:R-:W-:Y:S01]  /*0550*/  @!P3 FMUL.FTZ R16, R16, R17 ;  /* 0x000000111010b220 */ /* 0x004fe20000410000 */
[----:B0-----:R-:W-:-:S06]  /*0560*/  IADD3 R12, PT, PT, R2, 0x300, RZ ;  /* 0x00000300020c7810 */ /* 0x001fcc0007ffe0ff */
[----:B------:R-:W-:Y:S01]  /*0570*/  @!P3 FRND.TRUNC R7, R16 ;  /* 0x000000100007b307 */ /* 0x000fe2000020d000 */
[-C--:B------:R-:W-:Y:S02]  /*0580*/  ISETP.GE.U32.AND P3, PT, R12, R5.reuse, PT ;  /* 0x000000050c00720c */ /* 0x080fe40003f66070 */
[----:B------:R-:W-:Y:S02]  /*0590*/  IADD3 R12, PT, PT, R2, 0x380, RZ ;  /* 0x00000380020c7810 */ /* 0x000fe40007ffe0ff */
[-C--:B------:R-:W-:Y:S02]  /*05a0*/  ISETP.GE.U32.AND P1, PT, R14, R5.reuse, PT ;  /* 0x000000050e00720c */ /* 0x080fe40003f26070 */
[-C--:B------:R-:W-:Y:S01]  /*05b0*/  ISETP.GE.U32.AND P4, PT, R12, R5.reuse, PT ;  /* 0x000000050c00720c */ /* 0x080fe20003f86070 */
[----:B------:R0:W-:Y:S01]  /*05c0*/  @!P2 FRND.TRUNC R6, R13 ;  /* 0x0000000d0006a307 */ /* 0x0001e2000020d000 */
[----:B------:R-:W-:-:S05]  /*05d0*/  ISETP.GE.U32.AND P2, PT, R18, R5, PT ;  /* 0x000000051200720c */ /* 0x000fca0003f46070 */
[----:B------:R-:W1:Y:S02]  /*05e0*/  @!P3 LDC R17, c[0x0][0x388] ;  /* 0x0000e200ff11bb82 */ /* 0x000e640000000800 */
[----:B-----5:R-:W2:Y:S06]  /*05f0*/  @!P0 MUFU.RCP R15, R24 ;  /* 0x00000018000f8308 */ /* 0x020eac0000001000 */
[----:B0-----:R-:W0:Y:S08]  /*0600*/  @!P0 LDC.64 R12, c[0x0][0x390] ;  /* 0x0000e400ff0c8b82 */ /* 0x001e300000000a00 */
[----:B------:R-:W3:Y:S01]  /*0610*/  @!P2 LDC R18, c[0x0][0x388] ;  /* 0x0000e200ff12ab82 */ /* 0x000ee20000000800 */
[----:B------:R-:W1:Y:S01]  /*0620*/  @!P3 MUFU.RCP R16, R25 ;  /* 0x000000190010b308 */ /* 0x000e620000001000 */
[----:B--2---:R-:W-:-:S06]  /*0630*/  @!P0 FMUL.FTZ R15, R15, R28 ;  /* 0x0000001c0f0f8220 */ /* 0x004fcc0000410000 */
[----:B------:R-:W2:Y:S01]  /*0640*/  @!P4 LDC R21, c[0x0][0x388] ;  /* 0x0000e200ff15cb82 */ /* 0x000ea20000000800 */
[----:B------:R-:W4:Y:S07]  /*0650*/  @!P1 MUFU.RCP R26, R26 ;  /* 0x0000001a001a9308 */ /* 0x000f2e0000001000 */
[----:B------:R-:W4:Y:S01]  /*0660*/  @!P1 LDC R19, c[0x0][0x388] ;  /* 0x0000e200ff139b82 */ /* 0x000f220000000800 */
[----:B------:R-:W3:Y:S08]  /*0670*/  @!P2 MUFU.RCP R27, R27 ;  /* 0x0000001b001ba308 */ /* 0x000ef00000001000 */
[----:B------:R-:W2:Y:S01]  /*0680*/  @!P4 MUFU.RCP R0, R0 ;  /* 0x000000000000c308 */ /* 0x000ea20000001000 */
[----:B------:R-:W-:-:S07]  /*0690*/  @!P0 IMAD.IADD R23, R3, 0x1, R2 ;  /* 0x0000000103178824 */ /* 0x000fce00078e0202 */
[----:B------:R3:W5:Y:S01]  /*06a0*/  @!P0 FRND.TRUNC R20, R15 ;  /* 0x0000000f00148307 */ /* 0x000762000020d000 */
[----:B0-----:R-:W-:Y:S01]  /*06b0*/  @!P0 IMAD.WIDE.U32 R12, R23, 0x4, R12 ;  /* 0x00000004170c8825 */ /* 0x001fe200078e000c */
[----:B------:R-:W-:-:S03]  /*06c0*/  @!P0 MOV R2, R14 ;  /* 0x0000000e00028202 */ /* 0x000fc60000000f00 */
[----:B-1----:R-:W-:Y:S01]  /*06d0*/  @!P3 FMUL.FTZ R16, R16, R17 ;  /* 0x000000111010b220 */ /* 0x002fe20000410000 */
[----:B----4-:R-:W-:Y:S01]  /*06e0*/  @!P1 FMUL.FTZ R26, R26, R19 ;  /* 0x000000131a1a9220 */ /* 0x010fe20000410000 */
[----:B---3--:R-:W-:Y:S01]  /*06f0*/  @!P2 FMUL.FTZ R15, R27, R18 ;  /* 0x000000121b0fa220 */ /* 0x008fe20000410000 */
[----:B--2---:R-:W-:Y:S01]  /*0700*/  @!P4 FMUL.FTZ R17, R0, R21 ;  /* 0x000000150011c220 */ /* 0x004fe20000410000 */
[----:B------:R0:W1:Y:S01]  /*0710*/  @!P3 FRND.TRUNC R9, R16 ;  /* 0x000000100009b307 */ /* 0x000062000020d000 */
[----:B-----5:R0:W-:Y:S01]  /*0720*/  @!P0 STG.E desc[UR4][R12.64], R20 ;  /* 0x000000140c008986 */ /* 0x0201e2000c101904 */
[----:B------:R-:W-:-:S06]  /*0730*/  ISETP.GE.U32.AND P0, PT, R2, R5, PT ;  /* 0x000000050200720c */ /* 0x000fcc0003f06070 */
        /* <DEDUP_REMOVED lines=9> */
[----:B----4-:R0:W-:Y:S07]  /*07d0*/  STG.E desc[UR4][R12.64], R11 ;  /* 0x0000000b0c007986 */ /* 0x0101ee000c101904 */
[----:B------:R-:W-:Y:S05]  /*07e0*/  @P0 BRA `(.L_x_6230) ;  /* 0x0000000000300947 */ /* 0x000fea0003800000 */
[----:B0-----:R-:W0:Y:S01]  /*07f0*/  LDC.64 R12, c[0x0][0x390] ;  /* 0x0000e400ff0c7b82 */ /* 0x001e220000000a00 */
[----:B------:R-:W-:Y:S02]  /*0800*/  IADD3 R11, PT, PT, R3, R2, RZ ;  /* 0x00000002030b7210 */ /* 0x000fe40007ffe0ff */
[----:B------:R-:W-:-:S03]  /*0810*/  IADD3 R2, PT, PT, R2, 0x80, RZ ;  /* 0x0000008002027810 */ /* 0x000fc60007ffe0ff */
[----:B0-----:R-:W-:-:S05]  /*0820*/  IMAD.WIDE.U32 R12, R11, 0x4, R12 ;  /* 0x000000040b0c7825 */ /* 0x001fca00078e000c */
[----:B------:R1:W-:Y:S02]  /*0830*/  STG.E desc[UR4][R12.64], R4 ;  /* 0x000000040c007986 */ /* 0x0003e4000c101904 */
.L_x_6229:
[----:B------:R-:W-:-:S13]  /*0840*/  ISETP.GE.U32.AND P0, PT, R2, R5, PT ;  /* 0x000000050200720c */ /* 0x000fda0003f06070 */
[----:B------:R-:W-:Y:S05]  /*0850*/  @P0 BRA `(.L_x_6231) ;  /* 0x0000000000300947 */ /* 0x000fea0003800000 */
[----:B01----:R-:W0:Y:S01]  /*0860*/  LDC.64 R12, c[0x0][0x390] ;  /* 0x0000e400ff0c7b82 */ /* 0x003e220000000a00 */
[----:B----4-:R-:W-:Y:S01]  /*0870*/  IMAD.IADD R11, R3, 0x1, R2 ;  /* 0x00000001030b7824 */ /* 0x010fe200078e0202 */
[----:B------:R-:W-:-:S03]  /*0880*/  IADD3 R2, PT, PT, R2, 0x80, RZ ;  /* 0x0000008002027810 */ /* 0x000fc60007ffe0ff */
[----:B0-----:R-:W-:-:S05]  /*0890*/  IMAD.WIDE.U32 R12, R11, 0x4, R12 ;  /* 0x000000040b0c7825 */ /* 0x001fca00078e000c */
[----:B------:R1:W-:Y:S02]  /*08a0*/  STG.E desc[UR4][R12.64], R6 ;  /* 0x000000060c007986 */ /* 0x0003e4000c101904 */
.L_x_6230:
[----:B------:R-:W-:-:S13]  /*08b0*/  ISETP.GE.U32.AND P0, PT, R2, R5, PT ;  /* 0x000000050200720c */ /* 0x000fda0003f06070 */
[----:B------:R-:W-:Y:S05]  /*08c0*/  @P0 BRA `(.L_x_6232) ;  /* 0x0000000000340947 */ /* 0x000fea0003800000 */
[----:B01----:R-:W0:Y:S01]  /*08d0*/  LDC.64 R12, c[0x0][0x390] ;  /* 0x0000e400ff0c7b82 */ /* 0x003e220000000a00 */
[----:B------:R-:W-:Y:S01]  /*08e0*/  IADD3 R11, PT, PT, R3, R2, RZ ;  /* 0x00000002030b7210 */ /* 0x000fe20007ffe0ff */
[----:B------:R-:W-:-:S04]  /*08f0*/  VIADD R2, R2, 0x80 ;  /* 0x0000008002027836 */ /* 0x000fc80000000000 */
[----:B0-----:R-:W-:-:S05]  /*0900*/  IMAD.WIDE.U32 R12, R11, 0x4, R12 ;  /* 0x000000040b0c7825 */ /* 0x001fca00078e000c */
[----:B------:R2:W-:Y:S02]  /*0910*/  STG.E desc[UR4][R12.64], R7 ;  /* 0x000000070c007986 */ /* 0x0005e4000c101904 */
.L_x_6231:
[----:B------:R-:W-:-:S13]  /*0920*/  ISETP.GE.U32.AND P0, PT, R2, R5, PT ;  /* 0x000000050200720c */ /* 0x000fda0003f06070 */
[----:B------:R-:W-:Y:S05]  /*0930*/  @P0 BREAK.RELIABLE B1 ;  /* 0x0000000000010942 */ /* 0x000fea0003800100 */
[----:B------:R-:W-:Y:S05]  /*0940*/  @P0 BRA `(.L_x_6233) ;  /* 0x0000000000300947 */ /* 0x000fea0003800000 */
[----:B--2---:R-:W2:Y:S01]  /*0950*/  LDC.64 R6, c[0x0][0x390] ;  /* 0x0000e400ff067b82 */ /* 0x004ea20000000a00 */
[----:B----4-:R-:W-:Y:S02]  /*0960*/  IADD3 R11, PT, PT, R3, R2, RZ ;  /* 0x00000002030b7210 */ /* 0x010fe40007ffe0ff */
[----:B------:R-:W-:-:S03]  /*0970*/  IADD3 R2, PT, PT, R2, 0x80, RZ ;  /* 0x0000008002027810 */ /* 0x000fc60007ffe0ff */
[----:B--2---:R-:W-:-:S05]  /*0980*/  IMAD.WIDE.U32 R6, R11, 0x4, R6 ;  /* 0x000000040b067825 */ /* 0x004fca00078e0006 */
[----:B------:R2:W-:Y:S02]  /*0990*/  STG.E desc[UR4][R6.64], R8 ;  /* 0x0000000806007986 */ /* 0x0005e4000c101904 */
.L_x_6232:
[----:B------:R-:W-:Y:S05]  /*09a0*/  BSYNC.RELIABLE B1 ;  /* 0x0000000000017941 */ /* 0x000fea0003800100 */
.L_x_6228:
[----:B------:R-:W-:-:S13]  /*09b0*/  ISETP.GE.U32.AND P0, PT, R2, R5, PT ;  /* 0x000000050200720c */ /* 0x000fda0003f06070 */
[----:B-12---:R-:W1:Y:S01]  /*09c0*/  @!P0 LDC.64 R6, c[0x0][0x390] ;  /* 0x0000e400ff068b82 */ /* 0x006e620000000a00 */
[----:B0-----:R-:W-:Y:S01]  /*09d0*/  @!P0 IMAD.IADD R11, R3, 0x1, R2 ;  /* 0x00000001030b8824 */ /* 0x001fe200078e0202 */
[----:B------:R-:W-:-:S03]  /*09e0*/  @!P0 IADD3 R2, PT, PT, R2, 0x80, RZ ;  /* 0x0000008002028810 */ /* 0x000fc60007ffe0ff */
[----:B-1----:R-:W-:-:S05]  /*09f0*/  @!P0 IMAD.WIDE.U32 R6, R11, 0x4, R6 ;  /* 0x000000040b068825 */ /* 0x002fca00078e0006 */
[----:B------:R0:W-:Y:S02]  /*0a00*/  @!P0 STG.E desc[UR4][R6.64], R9 ;  /* 0x0000000906008986 */ /* 0x0001e4000c101904 */
.L_x_6233:
[----:B------:R-:W-:Y:S05]  /*0a10*/  BSYNC.RECONVERGENT B0 ;  /* 0x0000000000007941 */ /* 0x000fea0003800200 */
.L_x_6227:
[----:B------:R-:W-:Y:S05]  /*0a20*/  WARPSYNC.ALL ;  /* 0x0000000000007948 */ /* 0x000fea0003800000 */
[----:B------:R-:W-:-:S13]  /*0a30*/  ISETP.GE.U32.AND P0, PT, R2, R5, PT ;  /* 0x000000050200720c */ /* 0x000fda0003f06070 */
[----:B------:R-:W-:Y:S05]  /*0a40*/  @P0 EXIT ;  /* 0x000000000000094d */ /* 0x000fea0003800000 */
[----:B-1----:R-:W1:Y:S01]  /*0a50*/  LDC.64 R4, c[0x0][0x390] ;  /* 0x0000e400ff047b82 */ /* 0x002e620000000a00 */
[----:B------:R-:W-:-:S05]  /*0a60*/  IADD3 R3, PT, PT, R3, R2, RZ ;  /* 0x0000000203037210 */ /* 0x000fca0007ffe0ff */
[----:B-1----:R-:W-:-:S05]  /*0a70*/  IMAD.WIDE.U32 R2, R3, 0x4, R4 ;  /* 0x0000000403027825 */ /* 0x002fca00078e0004 */
[----:B---3--:R-:W-:Y:S01]  /*0a80*/  STG.E desc[UR4][R2.64], R10 ;  /* 0x0000000a02007986 */ /* 0x008fe2000c101904 */
[----:B------:R-:W-:Y:S05]  /*0a90*/  EXIT ;  /* 0x000000000000794d */ /* 0x000fea0003800000 */
.L_x_6226:
[----:B------:R-:W0:Y:S01]  /*0aa0*/  S2R R0, SR_TID.X ;  /* 0x0000000000007919 */ /* 0x000e220000002100 */
[----:B------:R-:W1:Y:S01]  /*0ab0*/  LDC.64 R4, c[0x0][0x398] ;  /* 0x0000e600ff047b82 */ /* 0x000e620000000a00 */
[----:B------:R-:W2:Y:S01]  /*0ac0*/  LDCU UR6, c[0x0][0x388] ;  /* 0x00007100ff0677ac */ /* 0x000ea20008000800 */
[----:B-1----:R-:W-:-:S04]  /*0ad0*/  IMAD.WIDE.U32 R4, R3, 0x4, R4 ;  /* 0x0000000403047825 */ /* 0x002fc800078e0004 */
[----:B0-----:R-:W-:-:S05]  /*0ae0*/  IMAD.WIDE.U32 R4, R0, 0x8, R4 ;  /* 0x0000000800047825 */ /* 0x001fca00078e0004 */
[----:B------:R-:W3:Y:S04]  /*0af0*/  LDG.E.64 R6, desc[UR4][R4.64] ;  /* 0x0000000404067981 */ /* 0x000ee8000c1e1b00 */
[----:B------:R-:W4:Y:S04]  /*0b00*/  LDG.E.64 R8, desc[UR4][R4.64+0x400] ;  /* 0x0004000404087981 */ /* 0x000f28000c1e1b00 */
[----:B------:R-:W5:Y:S04]  /*0b10*/  LDG.E.64 R10, desc[UR4][R4.64+0x800] ;  /* 0x00080004040a7981 */ /* 0x000f68000c1e1b00 */
[----:B------:R2:W5:Y:S01]  /*0b20*/  LDG.E.64 R12, desc[UR4][R4.64+0xc00] ;  /* 0x000c0004040c7981 */ /* 0x000562000c1e1b00 */
[----:B---3--:R-:W2:Y:S08]  /*0b30*/  MUFU.RCP R7, R7 ;  /* 0x0000000700077308 */ /* 0x008eb00000001000 */
[----:B----4-:R-:W0:Y:S08]  /*0b40*/  MUFU.RCP R8, R8 ;  /* 0x0000000800087308 */ /* 0x010e300000001000 */
[----:B------:R-:W1:Y:S01]  /*0b50*/  MUFU.RCP R9, R9 ;  /* 0x0000000900097308 */ /* 0x000e620000001000 */
[----:B--2---:R-:W-:-:S07]  /*0b60*/  FMUL.FTZ R5, R7, UR6 ;  /* 0x0000000607057c20 */ /* 0x004fce0008410000 */
[----:B------:R0:W2:Y:S08]  /*0b70*/  MUFU.RCP R2, R6 ;  /* 0x0000000600027308 */ /* 0x0000b00000001000 */
[----:B-----5:R-:W3:Y:S01]  /*0b80*/  MUFU.RCP R10, R10 ;  /* 0x0000000a000a7308 */ /* 0x020ee20000001000 */
[----:B0-----:R-:W-:Y:S01]  /*0b90*/  FMUL.FTZ R6, R8, UR6 ;  /* 0x0000000608067c20 */ /* 0x001fe20008410000 */
[----:B-1----:R-:W-:-:S02]  /*0ba0*/  FMUL.FTZ R7, R9, UR6 ;  /* 0x0000000609077c20 */ /* 0x002fc40008410000 */
[----:B------:R-:W0:Y:S04]  /*0bb0*/  LDC.64 R8, c[0x0][0x390] ;  /* 0x0000e400ff087b82 */ /* 0x000e280000000a00 */
[----:B------:R-:W1:Y:S01]  /*0bc0*/  MUFU.RCP R11, R11 ;  /* 0x0000000b000b7308 */ /* 0x000e620000001000 */
[----:B--2---:R-:W-:-:S07]  /*0bd0*/  FMUL.FTZ R2, R2, UR6 ;  /* 0x0000000602027c20 */ /* 0x004fce0008410000 */
[----:B------:R-:W2:Y:S01]  /*0be0*/  MUFU.RCP R13, R13 ;  /* 0x0000000d000d7308 */ /* 0x000ea20000001000 */
[----:B---3--:R-:W-:-:S07]  /*0bf0*/  FMUL.FTZ R10, R10, UR6 ;  /* 0x000000060a0a7c20 */ /* 0x008fce0008410000 */
[----:B------:R-:W3:Y:S01]  /*0c00*/  MUFU.RCP R12, R12 ;  /* 0x0000000c000c7308 */ /* 0x000ee20000001000 */
[----:B-1----:R-:W-:Y:S01]  /*0c10*/  FMUL.FTZ R11, R11, UR6 ;  /* 0x000000060b0b7c20 */ /* 0x002fe20008410000 */
[----:B0-----:R-:W-:-:S06]  /*0c20*/  IMAD.WIDE.U32 R8, R3, 0x4, R8 ;  /* 0x0000000403087825 */ /* 0x001fcc00078e0008 */
[----:B------:R3:W-:Y:S01]  /*0c30*/  FRND.TRUNC R4, R2 ;  /* 0x0000000200047307 */ /* 0x0007e2000020d000 */
[----:B--2---:R-:W-:Y:S01]  /*0c40*/  FMUL.FTZ R13, R13, UR6 ;  /* 0x000000060d0d7c20 */ /* 0x004fe20008410000 */
[----:B------:R-:W-:-:S06]  /*0c50*/  IMAD.WIDE.U32 R8, R0, 0x8, R8 ;  /* 0x0000000800087825 */ /* 0x000fcc00078e0008 */
[----:B------:R-:W0:Y:S01]  /*0c60*/  FRND.TRUNC R5, R5 ;  /* 0x0000000500057307 */ /* 0x000e22000020d000 */
[----:B---3--:R-:W-:-:S07]  /*0c70*/  FMUL.FTZ R2, R12, UR6 ;  /* 0x000000060c027c20 */ /* 0x008fce0008410000 */
        /* <DEDUP_REMOVED lines=11> */
.L_x_6234:
        /* <DEDUP_REMOVED lines=13> */
.L_x_23173:


//--------------------- .text._ZN2at6native29vectorized_elementwise_kernelILi4ENS0_13AUnaryFunctorIfffZZZNS0_15binary_internal21div_trunc_kernel_cudaERNS_18TensorIteratorBaseEENKUlvE1_clEvENKUlvE0_clEvEUlffE_EESt5arrayIPcLm2EEEEviT0_T1_ --------------------------
	.section	.text._ZN2at6native29vectorized_elementwise_kernelILi4ENS0_13AUnaryFunctorIfffZZZNS0_15binary_internal21div_trunc_kernel_cudaERNS_18TensorIteratorBaseEENKUlvE1_clEvENKUlvE0_clEvEUlffE_EESt5arrayIPcLm2EEEEviT0_T1_,"ax",@progbits
	.align	128
        .global         _ZN2at6native29vectorized_elementwise_kernelILi4ENS0_13AUnaryFunctorIfffZZZNS0_15binary_internal21div_trunc_kernel_cudaERNS_18TensorIteratorBaseEENKUlvE1_clEvENKUlvE0_clEvEUlffE_EESt5arrayIPcLm2EEEEviT0_T1_
        .type           _ZN2at6native29vectorized_elementwise_kernelILi4ENS0_13AUnaryFunctorIfffZZZNS0_15binary_internal21div_trunc_kernel_cudaERNS_18TensorIteratorBaseEENKUlvE1_clEvENKUlvE0_clEvEUlffE_EESt5arrayIPcLm2EEEEviT0_T1_,@function
        .size           _ZN2at6native29vectorized_elementwise_kernelILi4ENS0_13AUnaryFunctorIfffZZZNS0_15binary_internal21div_trunc_kernel_cudaERNS_18TensorIteratorBaseEENKUlvE1_clEvENKUlvE0_clEvEUlffE_EESt5arrayIPcLm2EEEEviT0_T1_,(.L_x_23174 - _ZN2at6native29vectorized_elementwise_kernelILi4ENS0_13AUnaryFunctorIfffZZZNS0_15binary_internal21div_trunc_kernel_cudaERNS_18TensorIteratorBaseEENKUlvE1_clEvENKUlvE0_clEvEUlffE_EESt5arrayIPcLm2EEEEviT0_T1_)
        .other          _ZN2at6native29vectorized_elementwise_kernelILi4ENS0_13AUnaryFunctorIfffZZZNS0_15binary_internal21div_trunc_kernel_cudaERNS_18TensorIteratorBaseEENKUlvE1_clEvENKUlvE0_clEvEUlffE_EESt5arrayIPcLm2EEEEviT0_T1_,@"STO_CUDA_ENTRY STV_DEFAULT"
_ZN2at6native29vectorized_elementwise_kernelILi4ENS0_13AUnaryFunctorIfffZZZNS0_15binary_internal21div_trunc_kernel_cudaERNS_18TensorIteratorBaseEENKUlvE1_clEvENKUlvE0_clEvEUlffE_EESt5arrayIPcLm2EEEEviT0_T1_:
.text._ZN2at6native29vectorized_elementwise_kernelILi4ENS0_13AUnaryFunctorIfffZZZNS0_15binary_internal21div_trunc_kernel_cudaERNS_18TensorIteratorBaseEENKUlvE1_clEvENKUlvE0_clEvEUlffE_EESt5arrayIPcLm2EEEEviT0_T1_:
        /* <DEDUP_REMOVED lines=132> */
.L_x_6238:
[----:B------:R-:W-:-:S13]  /*0840*/  ISETP.GE.U32.AND P0, PT, R2, R5, PT ;  /* 0x000000050200720c */ /* 0x000fda0003f06070 */
[----:B------:R-:W-:Y:S05]  /*0850*/  @P0 BRA `(.L_x_6240) ;  /* 0x0000000000300947 */ /* 0x000fea0003800000 */
[----:B01----:R-:W0:Y:S01]  /*0860*/  LDC.64 R12, c[0x0][0x390] ;  /* 0x0000e400ff0c7b82 */ /* 0x003e220000000a00 */
[----:B----4-:R-:W-:Y:S01]  /*0870*/  IMAD.IADD R11, R3, 0x1, R2 ;  /* 0x00000001030b7824 */ /* 0x010fe200078e0202 */
[----:B------:R-:W-:-:S03]  /*0880*/  IADD3 R2, PT, PT, R2, 0x80, RZ ;  /* 0x0000008002027810 */ /* 0x000fc60007ffe0ff */
[----:B0-----:R-:W-:-:S05]  /*0890*/  IMAD.WIDE.U32 R12, R11, 0x4, R12 ;  /* 0x000000040b0c7825 */ /* 0x001fca00078e000c */
[----:B------:R1:W-:Y:S02]  /*08a0*/  STG.E desc[UR4][R12.64], R6 ;  /* 0x000000060c007986 */ /* 0x0003e4000c101904 */
.L_x_6239:
[----:B------:R-:W-:-:S13]  /*08b0*/  ISETP.GE.U32.AND P0, PT, R2, R5, PT ;  /* 0x000000050200720c */ /* 0x000fda0003f06070 */
[----:B------:R-:W-:Y:S05]  /*08c0*/  @P0 BRA `(.L_x_6241) ;  /* 0x0000000000340947 */ /* 0x000fea0003800000 */
[----:B01----:R-:W0:Y:S01]  /*08d0*/  LDC.64 R12, c[0x0][0x390] ;  /* 0x0000e400ff0c7b82 */ /* 0x003e220000000a00 */
[----:B------:R-:W-:Y:S01]  /*08e0*/  IADD3 R11, PT, PT, R3, R2, RZ ;  /* 0x00000002030b7210 */ /* 0x000fe20007ffe0ff */
[----:B------:R-:W-:-:S04]  /*08f0*/  VIADD R2, R2, 0x80 ;  /* 0x0000008002027836 */ /* 0x000fc80000000000 */
[----:B0-----:R-:W-:-:S05]  /*0900*/  IMAD.WIDE.U32 R12, R11, 0x4, R12 ;  /* 0x000000040b0c7825 */ /* 0x001fca00078e000c */
[----:B------:R2:W-:Y:S02]  /*0910*/  STG.E desc[UR4][R12.64], R7 ;  /* 0x000000070c007986 */ /* 0x0005e4000c101904 */
.L_x_6240:
        /* <DEDUP_REMOVED lines=8> */
.L_x_6241:
[----:B------:R-:W-:Y:S05]  /*09a0*/  BSYNC.RELIABLE B1 ;  /* 0x0000000000017941 */ /* 0x000fea0003800100 */
.L_x_6237:
[----:B------:R-:W-:-:S13]  /*09b0*/  ISETP.GE.U32.AND P0, PT, R2, R5, PT ;  /* 0x000000050200720c */ /* 0x000fda0003f06070 */
[----:B-12---:R-:W1:Y:S01]  /*09c0*/  @!P0 LDC.64 R6, c[0x0][0x390] ;  /* 0x0000e400ff068b82 */ /* 0x006e620000000a00 */
[----:B0-----:R-:W-:Y:S01]  /*09d0*/  @!P0 IMAD.IADD R11, R3, 0x1, R2 ;  /* 0x00000001030b8824 */ /* 0x001fe200078e0202 */
[----:B------:R-:W-:-:S03]  /*09e0*/  @!P0 IADD3 R2, PT, PT, R2, 0x80, RZ ;  /* 0x0000008002028810 */ /* 0x000fc60007ffe0ff */
[----:B-1----:R-:W-:-:S05]  /*09f0*/  @!P0 IMAD.WIDE.U32 R6, R11, 0x4, R6 ;  /* 0x000000040b068825 */ /* 0x002fca00078e0006 */
[----:B------:R0:W-:Y:S02]  /*0a00*/  @!P0 STG.E desc[UR4][R6.64], R9 ;  /* 0x0000000906008986 */ /* 0x0001e4000c101904 */
.L_x_6242:
[----:B------:R-:W-:Y:S05]  /*0a10*/  BSYNC.RECONVERGENT B0 ;  /* 0x0000000000007941 */ /* 0x000fea0003800200 */
.L_x_6236:
        /* <DEDUP_REMOVED lines=8> */
.L_x_6235:
[----:B------:R-:W0:Y:S01]  /*0aa0*/  S2R R0, SR_TID.X ;  /* 0x0000000000007919 */ /* 0x000e220000002100 */
[----:B------:R-:W1:Y:S01]  /*0ab0*/  LDC.64 R4, c[0x0][0x398] ;  /* 0x0000e600ff047b82 */ /* 0x000e620000000a00 */
[----:B------:R-:W2:Y:S01]  /*0ac0*/  LDCU UR6, c[0x0][0x388] ;  /* 0x00007100ff0677ac */ /* 0x000ea20008000800 */
[----:B-1----:R-:W-:-:S04]  /*0ad0*/  IMAD.WIDE.U32 R4, R3, 0x4, R4 ;  /* 0x0000000403047825 */ /* 0x002fc800078e0004 */
[----:B0-----:R-:W-:-:S05]  /*0ae0*/  IMAD.WIDE.U32 R8, R0, 0x10, R4 ;  /* 0x0000001000087825 */ /* 0x001fca00078e0004 */
[----:B------:R-:W3:Y:S04]  /*0af0*/  LDG.E.128 R4, desc[UR4][R8.64] ;  /* 0x0000000408047981 */ /* 0x000ee8000c1e1d00 */
[----:B------:R2:W4:Y:S01]  /*0b00*/  LDG.E.128 R12, desc[UR4][R8.64+0x800] ;  /* 0x00080004080c7981 */ /* 0x000522000c1e1d00 */
[----:B---3--:R-:W2:Y:S08]  /*0b10*/  MUFU.RCP R5, R5 ;  /* 0x0000000500057308 */ /* 0x008eb00000001000 */
[----:B------:R-:W0:Y:S08]  /*0b20*/  MUFU.RCP R6, R6 ;  /* 0x0000000600067308 */ /* 0x000e300000001000 */
[----:B------:R-:W1:Y:S01]  /*0b30*/  MUFU.RCP R7, R7 ;  /* 0x0000000700077308 */ /* 0x000e620000001000 */
[----:B--2---:R-:W-:-:S07]  /*0b40*/  FMUL.FTZ R9, R5, UR6 ;  /* 0x0000000605097c20 */ /* 0x004fce0008410000 */
[----:B----4-:R-:W-:Y:S01]  /*0b50*/  MUFU.RCP R16, R12 ;  /* 0x0000000c00107308 */ /* 0x010fe20000001000 */
[----:B0-----:R-:W-:-:S07]  /*0b60*/  FMUL.FTZ R10, R6, UR6 ;  /* 0x00000006060a7c20 */ /* 0x001fce0008410000 */
[----:B------:R0:W2:Y:S01]  /*0b70*/  MUFU.RCP R17, R13 ;  /* 0x0000000d00117308 */ /* 0x0000a20000001000 */
[----:B-1----:R-:W-:-:S07]  /*0b80*/  FMUL.FTZ R11, R7, UR6 ;  /* 0x00000006070b7c20 */ /* 0x002fce0008410000 */
[----:B------:R-:W1:Y:S01]  /*0b90*/  MUFU.RCP R14, R14 ;  /* 0x0000000e000e7308 */ /* 0x000e620000001000 */
[----:B0-----:R-:W0:Y:S07]  /*0ba0*/  LDC.64 R12, c[0x0][0x390] ;  /* 0x0000e400ff0c7b82 */ /* 0x001e2e0000000a00 */
[----:B------:R-:W3:Y:S01]  /*0bb0*/  MUFU.RCP R15, R15 ;  /* 0x0000000f000f7308 */ /* 0x000ee20000001000 */
[----:B--2---:R-:W-:-:S07]  /*0bc0*/  FMUL.FTZ R5, R17, UR6 ;  /* 0x0000000611057c20 */ /* 0x004fce0008410000 */
[----:B------:R2:W4:Y:S01]  /*0bd0*/  MUFU.RCP R2, R4 ;  /* 0x0000000400027308 */ /* 0x0005220000001000 */
[----:B-1----:R-:W-:-:S07]  /*0be0*/  FMUL.FTZ R6, R14, UR6 ;  /* 0x000000060e067c20 */ /* 0x002fce0008410000 */
[----:B------:R-:W-:Y:S01]  /*0bf0*/  FRND.TRUNC R9, R9 ;  /* 0x0000000900097307 */ /* 0x000fe2000020d000 */
[----:B--2---:R-:W-:Y:S01]  /*0c00*/  FMUL.FTZ R4, R16, UR6 ;  /* 0x0000000610047c20 */ /* 0x004fe20008410000 */
[----:B---3--:R-:W-:Y:S01]  /*0c10*/  FMUL.FTZ R7, R15, UR6 ;  /* 0x000000060f077c20 */ /* 0x008fe20008410000 */
[----:B0-----:R-:W-:-:S05]  /*0c20*/  IMAD.WIDE.U32 R12, R3, 0x4, R12 ;  /* 0x00000004030c7825 */ /* 0x001fca00078e000c */
[----:B------:R-:W-:Y:S01]  /*0c30*/  FRND.TRUNC R10, R10 ;  /* 0x0000000a000a7307 */ /* 0x000fe2000020d000 */
[----:B----4-:R-:W-:Y:S01]  /*0c40*/  FMUL.FTZ R2, R2, UR6 ;  /* 0x0000000602027c20 */ /* 0x010fe20008410000 */
[----:B------:R-:W-:-:S06]  /*0c50*/  IMAD.WIDE.U32 R12, R0, 0x10, R12 ;  /* 0x00000010000c7825 */ /* 0x000fcc00078e000c */
        /* <DEDUP_REMOVED lines=9> */
.L_x_6243:
        /* <DEDUP_REMOVED lines=9> */
.L_x_23174:


//--------------------- .text._ZN2at6native29vectorized_elementwise_kernelILi8ENS0_13AUnaryFunctorIfffZZZNS0_15binary_internal21div_trunc_kernel_cudaERNS_18TensorIteratorBaseEENKUlvE1_clEvENKUlvE0_clEvEUlffE_EESt5arrayIPcLm2EEEEviT0_T1_ --------------------------
	.section	.text._ZN2at6native29vectorized_elementwise_kernelILi8ENS0_13AUnaryFunctorIfffZZZNS0_15binary_internal21div_trunc_kernel_cudaERNS_18TensorIteratorBaseEENKUlvE1_clEvENKUlvE0_clEvEUlffE_EESt5arrayIPcLm2EEEEviT0_T1_,"ax",@progbits
	.align	128
        .global         _ZN2at6native29vectorized_elementwise_kernelILi8ENS0_13AUnaryFunctorIfffZZZNS0_15binary_internal21div_trunc_kernel_cudaERNS_18TensorIteratorBaseEENKUlvE1_clEvENKUlvE0_clEvEUlffE_EESt5arrayIPcLm2EEEEviT0_T1_
        .type           _ZN2at6native29vectorized_elementwise_kernelILi8ENS0_13AUnaryFunctorIfffZZZNS0_15binary_internal21div_trunc_kernel_cudaERNS_18TensorIteratorBaseEENKUlvE1_clEvENKUlvE0_clEvEUlffE_EESt5arrayIPcLm2EEEEviT0_T1_,@function
        .size           _ZN2at6native29vectorized_elementwise_kernelILi8ENS0_13AUnaryFunctorIfffZZZNS0_15binary_internal21div_trunc_kernel_cudaERNS_18TensorIteratorBaseEENKUlvE1_clEvENKUlvE0_clEvEUlffE_EESt5arrayIPcLm2EEEEviT0_T1_,(.L_x_23175 - _ZN2at6native29vectorized_elementwise_kernelILi8ENS0_13AUnaryFunctorIfffZZZNS0_15binary_internal21div_trunc_kernel_cudaERNS_18TensorIteratorBaseEENKUlvE1_clEvENKUlvE0_clEvEUlffE_EESt5arrayIPcLm2EEEEviT0_T1_)
        .other          _ZN2at6native29vectorized_elementwise_kernelILi8ENS0_13AUnaryFunctorIfffZZZNS0_15binary_internal21div_trunc_kernel_cudaERNS_18TensorIteratorBaseEENKUlvE1_clEvENKUlvE0_clEvEUlffE_EESt5arrayIPcLm2EEEEviT0_T1_,@"STO_CUDA_ENTRY STV_DEFAULT"
_ZN2at6native29vectorized_elementwise_kernelILi8ENS0_13AUnaryFunctorIfffZZZNS0_15binary_internal21div_trunc_kernel_cudaERNS_18TensorIteratorBaseEENKUlvE1_clEvENKUlvE0_clEvEUlffE_EESt5arrayIPcLm2EEEEviT0_T1_:
.text._ZN2at6native29vectorized_elementwise_kernelILi8ENS0_13AUnaryFunctorIfffZZZNS0_15binary_internal21div_trunc_kernel_cudaERNS_18TensorIteratorBaseEENKUlvE1_clEvENKUlvE0_clEvEUlffE_EESt5arrayIPcLm2EEEEviT0_T1_:
        /* <DEDUP_REMOVED lines=132> */
.L_x_6247:
[----:B------:R-:W-:-:S13]  /*0840*/  ISETP.GE.U32.AND P0, PT, R2, R5, PT ;  /* 0x000000050200720c */ /* 0x000fda0003f06070 */
[----:B------:R-:W-:Y:S05]  /*0850*/  @P0 BRA `(.L_x_6249) ;  /* 0x0000000000300947 */ /* 0x000fea0003800000 */
[----:B01----:R-:W0:Y:S01]  /*0860*/  LDC.64 R12, c[0x0][0x390] ;  /* 0x0000e400ff0c7b82 */ /* 0x003e220000000a00 */
[----:B----4-:R-:W-:Y:S01]  /*0870*/  IMAD.IADD R11, R3, 0x1, R2 ;  /* 0x00000001030b7824 */ /* 0x010fe200078e0202 */
[----:B------:R-:W-:-:S03]  /*0880*/  IADD3 R2, PT, PT, R2, 0x80, RZ ;  /* 0x0000008002027810 */ /* 0x000fc60007ffe0ff */
[----:B0-----:R-:W-:-:S05]  /*0890*/  IMAD.WIDE.U32 R12, R11, 0x4, R12 ;  /* 0x000000040b0c7825 */ /* 0x001fca00078e000c */
[----:B------:R1:W-:Y:S02]  /*08a0*/  STG.E desc[UR4][R12.64], R6 ;  /* 0x000000060c007986 */ /* 0x0003e4000c101904 */
.L_x_6248:
[----:B------:R-:W-:-:S13]  /*08b0*/  ISETP.GE.U32.AND P0, PT, R2, R5, PT ;  /* 0x000000050200720c */ /* 0x000fda0003f06070 */
[----:B------:R-:W-:Y:S05]  /*08c0*/  @P0 BRA `(.L_x_6250) ;  /* 0x0000000000340947 */ /* 0x000fea0003800000 */
[----:B01----:R-:W0:Y:S01]  /*08d0*/  LDC.64 R12, c[0x0][0x390] ;  /* 0x0000e400ff0c7b82 */ /* 0x003e220000000a00 */
[----:B------:R-:W-:Y:S01]  /*08e0*/  IADD3 R11, PT, PT, R3, R2, RZ ;  /* 0x00000002030b7210 */ /* 0x000fe20007ffe0ff */
[----:B------:R-:W-:-:S04]  /*08f0*/  VIADD R2, R2, 0x80 ;  /* 0x0000008002027836 */ /* 0x000fc80000000000 */
[----:B0-----:R-:W-:-:S05]  /*0900*/  IMAD.WIDE.U32 R12, R11, 0x4, R12 ;  /* 0x000000040b0c7825 */ /* 0x001fca00078e000c */
[----:B------:R2:W-:Y:S02]  /*0910*/  STG.E desc[UR4][R12.64], R7 ;  /* 0x000000070c007986 */ /* 0x0005e4000c101904 */
.L_x_6249:
        /* <DEDUP_REMOVED lines=8> */
.L_x_6250:
[----:B------:R-:W-:Y:S05]  /*09a0*/  BSYNC.RELIABLE B1 ;  /* 0x0000000000017941 */ /* 0x000fea0003800100 */
.L_x_6246:
[----:B------:R-:W-:-:S13]  /*09b0*/  ISETP.GE.U32.AND P0, PT, R2, R5, PT ;  /* 0x000000050200720c */ /* 0x000fda0003f06070 */
[----:B-12---:R-:W1:Y:S01]  /*09c0*/  @!P0 LDC.64 R6, c[0x0][0x390] ;  /* 0x0000e400ff068b82 */ /* 0x006e620000000a00 */
[----:B0-----:R-:W-:Y:S01]  /*09d0*/  @!P0 IMAD.IADD R11, R3, 0x1, R2 ;  /* 0x00000001030b8824 */ /* 0x001fe200078e0202 */
[----:B------:R-:W-:-:S03]  /*09e0*/  @!P0 IADD3 R2, PT, PT, R2, 0x80, RZ ;  /* 0x0000008002028810 */ /* 0x000fc60007ffe0ff */
[----:B-1----:R-:W-:-:S05]  /*09f0*/  @!P0 IMAD.WIDE.U32 R6, R11, 0x4, R6 ;  /* 0x000000040b068825 */ /* 0x002fca00078e0006 */
[----:B------:R0:W-:Y:S02]  /*0a00*/  @!P0 STG.E desc[UR4][R6.64], R9 ;  /* 0x0000000906008986 */ /* 0x0001e4000c101904 */
.L_x_6251:
[----:B------:R-:W-:Y:S05]  /*0a10*/  BSYNC.RECONVERGENT B0 ;  /* 0x0000000000007941 */ /* 0x000fea0003800200 */
.L_x_6245:
        /* <DEDUP_REMOVED lines=8> */
.L_x_6244:
[----:B------:R-:W0:Y:S01]  /*0aa0*/  S2R R0, SR_TID.X ;  /* 0x0000000000007919 */ /* 0x000e220000002100 */
[----:B------:R-:W1:Y:S01]  /*0ab0*/  LDC.64 R4, c[0x0][0x398] ;  /* 0x0000e600ff047b82 */ /* 0x000e620000000a00 */
[----:B------:R-:W2:Y:S01]  /*0ac0*/  LDCU UR6, c[0x0][0x388] ;  /* 0x00007100ff0677ac */ /* 0x000ea20008000800 */
[----:B-1----:R-:W-:-:S04]  /*0ad0*/  IMAD.WIDE.U32 R4, R3, 0x4, R4 ;  /* 0x0000000403047825 */ /* 0x002fc800078e0004 */
[----:B0-----:R-:W-:-:S05]  /*0ae0*/  IMAD.WIDE.U32 R4, R0, 0x20, R4 ;  /* 0x0000002000047825 */ /* 0x001fca00078e0004 */
[----:B------:R-:W3:Y:S02]  /*0af0*/  LDG.E.ENL2.256 R8, R12, desc[UR4][R4.64] ;  /* 0xfe000004040c797e */ /* 0x000ee40008121908 */
[----:B---3--:R-:W2:Y:S08]  /*0b00*/  MUFU.RCP R13, R13 ;  /* 0x0000000d000d7308 */ /* 0x008eb00000001000 */
[----:B------:R-:W0:Y:S08]  /*0b10*/  MUFU.RCP R6, R14 ;  /* 0x0000000e00067308 */ /* 0x000e300000001000 */
[----:B------:R-:W1:Y:S01]  /*0b20*/  MUFU.RCP R7, R15 ;  /* 0x0000000f00077308 */ /* 0x000e620000001000 */
[----:B--2---:R-:W-:-:S07]  /*0b30*/  FMUL.FTZ R5, R13, UR6 ;  /* 0x000000060d057c20 */ /* 0x004fce0008410000 */
[----:B------:R-:W2:Y:S01]  /*0b40*/  MUFU.RCP R8, R8 ;  /* 0x0000000800087308 */ /* 0x000ea20000001000 */
[----:B0-----:R-:W-:-:S07]  /*0b50*/  FMUL.FTZ R6, R6, UR6 ;  /* 0x0000000606067c20 */ /* 0x001fce0008410000 */
[----:B------:R-:W0:Y:S01]  /*0b60*/  MUFU.RCP R9, R9 ;  /* 0x0000000900097308 */ /* 0x000e220000001000 */
[----:B-1----:R-:W-:-:S07]  /*0b70*/  FMUL.FTZ R7, R7, UR6 ;  /* 0x0000000607077c20 */ /* 0x002fce0008410000 */
[----:B------:R-:W1:Y:S01]  /*0b80*/  MUFU.RCP R10, R10 ;  /* 0x0000000a000a7308 */ /* 0x000e620000001000 */
[----:B--2---:R-:W-:-:S07]  /*0b90*/  FMUL.FTZ R8, R8, UR6 ;  /* 0x0000000608087c20 */ /* 0x004fce0008410000 */
[----:B------:R-:W2:Y:S01]  /*0ba0*/  MUFU.RCP R11, R11 ;  /* 0x0000000b000b7308 */ /* 0x000ea20000001000 */
[----:B0-----:R-:W-:-:S07]  /*0bb0*/  FMUL.FTZ R9, R9, UR6 ;  /* 0x0000000609097c20 */ /* 0x001fce0008410000 */
[----:B------:R0:W3:Y:S01]  /*0bc0*/  MUFU.RCP R2, R12 ;  /* 0x0000000c00027308 */ /* 0x0000e20000001000 */
[----:B-1----:R-:W-:-:S07]  /*0bd0*/  FMUL.FTZ R10, R10, UR6 ;  /* 0x000000060a0a7c20 */ /* 0x002fce0008410000 */
[----:B------:R-:W-:Y:S01]  /*0be0*/  FRND.TRUNC R5, R5 ;  /* 0x0000000500057307 */ /* 0x000fe2000020d000 */
[----:B0-----:R-:W0:Y:S01]  /*0bf0*/  LDC.64 R12, c[0x0][0x390] ;  /* 0x0000e400ff0c7b82 */ /* 0x001e220000000a00 */
[----:B--2---:R-:W-:-:S06]  /*0c00*/  FMUL.FTZ R11, R11, UR6 ;  /* 0x000000060b0b7c20 */ /* 0x004fcc0008410000 */
[----:B------:R-:W-:Y:S01]  /*0c10*/  FRND.TRUNC R6, R6 ;  /* 0x0000000600067307 */ /* 0x000fe2000020d000 */
[----:B---3--:R-:W-:-:S07]  /*0c20*/  FMUL.FTZ R2, R2, UR6 ;  /* 0x0000000602027c20 */ /* 0x008fce0008410000 */
[----:B------:R-:W-:Y:S08]  /*0c30*/  FRND.TRUNC R4, R2 ;  /* 0x0000000200047307 */ /* 0x000ff0000020d000 */
[----:B------:R-:W-:Y:S01]  /*0c40*/  FRND.TRUNC R7, R7 ;  /* 0x0000000700077307 */ /* 0x000fe2000020d000 */
[----:B0-----:R-:W-:-:S04]  /*0c50*/  IMAD.WIDE.U32 R12, R3, 0x4, R12 ;  /* 0x00000004030c7825 */ /* 0x001fc800078e000c */
[----:B------:R-:W-:-:S03]  /*0c60*/  IMAD.WIDE.U32 R12, R0, 0x20, R12 ;  /* 0x00000020000c7825 */ /* 0x000fc600078e000c */
[----:B------:R-:W-:Y:S08]  /*0c70*/  FRND.TRUNC R8, R8 ;  /* 0x0000000800087307 */ /* 0x000ff0000020d000 */
[----:B------:R-:W-:Y:S08]  /*0c80*/  FRND.TRUNC R9, R9 ;  /* 0x0000000900097307 */ /* 0x000ff0000020d000 */
[----:B------:R-:W-:Y:S08]  /*0c90*/  FRND.TRUNC R10, R10 ;  /* 0x0000000a000a7307 */ /* 0x000ff0000020d000 */
[----:B------:R-:W0:Y:S02]  /*0ca0*/  FRND.TRUNC R11, R11 ;  /* 0x0000000b000b7307 */ /* 0x000e24000020d000 */
[----:B0-----:R-:W-:Y:S01]  /*0cb0*/  STG.E.ENL2.256 desc[UR4][R12.64], R4, R8 ;  /* 0xf80000040c08797f */ /* 0x001fe2000f121804 */
[----:B------:R-:W-:Y:S05]  /*0cc0*/  EXIT ;  /* 0x000000000000794d */ /* 0x000fea0003800000 */
.L_x_6252:
        /* <DEDUP_REMOVED lines=11> */
.L_x_23175:


//--------------------- .text._ZN2at6native18elementwise_kernelILi128ELi4EZNS0_15gpu_kernel_implINS0_13BinaryFunctorIdddZZZNS0_15binary_internal21div_trunc_kernel_cudaERNS_18TensorIteratorBaseEENKUlvE1_clEvENKUlvE_clEvEUlddE_EEEEvS6_RKT_EUliE_EEviT1_ --------------------------
	.section	.text._ZN2at6native18elementwise_kernelILi128ELi4EZNS0_15gpu_kernel_implINS0_13BinaryFunctorIdddZZZNS0_15binary_internal21div_trunc_kernel_cudaERNS_18TensorIteratorBaseEENKUlvE1_clEvENKUlvE_clEvEUlddE_EEEEvS6_RKT_EUliE_EEviT1_,"ax",@progbits
	.align	128
        .global         _ZN2at6native18elementwise_kernelILi128ELi4EZNS0_15gpu_kernel_implINS0_13BinaryFunctorIdddZZZNS0_15binary_internal21div_trunc_kernel_cudaERNS_18TensorIteratorBaseEENKUlvE1_clEvENKUlvE_clEvEUlddE_EEEEvS6_RKT_EUliE_EEviT1_
        .type           _ZN2at6native18elementwise_kernelILi128ELi4EZNS0_15gpu_kernel_implINS0_13BinaryFunctorIdddZZZNS0_15binary_internal21div_trunc_kernel_cudaERNS_18TensorIteratorBaseEENKUlvE1_clEvENKUlvE_clEvEUlddE_EEEEvS6_RKT_EUliE_EEviT1_,@function
        .size           _ZN2at6native18elementwise_kernelILi128ELi4EZNS0_15gpu_kernel_implINS0_13BinaryFunctorIdddZZZNS0_15binary_internal21div_trunc_kernel_cudaERNS_18TensorIteratorBaseEENKUlvE1_clEvENKUlvE_clEvEUlddE_EEEEvS6_RKT_EUliE_EEviT1_,(.L_x_23029 - _ZN2at6native18elementwise_kernelILi128ELi4EZNS0_15gpu_kernel_implINS0_13BinaryFunctorIdddZZZNS0_15binary_internal21div_trunc_kernel_cudaERNS_18TensorIteratorBaseEENKUlvE1_clEvENKUlvE_clEvEUlddE_EEEEvS6_RKT_EUliE_EEviT1_)
        .other          _ZN2at6native18elementwise_kernelILi128ELi4EZNS0_15gpu_kernel_implINS0_13BinaryFunctorIdddZZZNS0_15binary_internal21div_trunc_kernel_cudaERNS_18TensorIteratorBaseEENKUlvE1_clEvENKUlvE_clEvEUlddE_EEEEvS6_RKT_EUliE_EEviT1_,@"STO_CUDA_ENTRY STV_DEFAULT"
_ZN2at6native18elementwise_kernelILi128ELi4EZNS0_15gpu_kernel_implINS0_13BinaryFunctorIdddZZZNS0_15binary_internal21div_trunc_kernel_cudaERNS_18TensorIteratorBaseEENKUlvE1_clEvENKUlvE_clEvEUlddE_EEEEvS6_RKT_EUliE_EEviT1_:
.text._ZN2at6native18elementwise_kernelILi128ELi4EZNS0_15gpu_kernel_implINS0_13BinaryFunctorIdddZZZNS0_15binary_internal21div_trunc_kernel_cudaERNS_18TensorIteratorBaseEENKUlvE1_clEvENKUlvE_clEvEUlddE_EEEEvS6_RKT_EUliE_EEviT1_:
        /* <DEDUP_REMOVED lines=371> */
.L_x_6255:
        /* <DEDUP_REMOVED lines=16> */
[----:B--2---:R0:W1:Y:S01]  /*1830*/  I2F.F64.S16 R16, R2 ;  /* 0x0000000200107312 */ /* 0x0040620000101c00 */
[----:B------:R-:W-:Y:S05]  /*1840*/  BRA `(.L_x_6262) ;  /* 0x0000000c006c7947 */ /* 0x000fea0003800000 */
.L_x_6260:
[----:B------:R-:W2:Y:S02]  /*1850*/  LDG.E.U8 R2, desc[UR36][R2.64] ;  /* 0x0000002402027981 */ /* 0x000ea4000c1e1100 */
[----:B--2---:R0:W1:Y:S01]  /*1860*/  I2F.F64.U16 R16, R2 ;  /* 0x0000000200107312 */ /* 0x0040620000101800 */
[----:B------:R-:W-:Y:S05]  /*1870*/  BRA `(.L_x_6262) ;  /* 0x0000000c00607947 */ /* 0x000fea0003800000 */
.L_x_6259:
[----:B------:R-:W-:-:S09]  /*1880*/  UISETP.NE.AND UP0, UPT, UR4, 0x2, UPT ;  /* 0x000000020400788c */ /* 0x000fd2000bf05270 */
[----:B------:R-:W-:Y:S05]  /*1890*/  BRA.U !UP0, `(.L_x_6263) ;  /* 0x0000000108287547 */ /* 0x000fea000b800000 */
[----:B------:R-:W-:-:S09]  /*18a0*/  UISETP.NE.AND UP0, UPT, UR4, 0x3, UPT ;  /* 0x000000030400788c */ /* 0x000fd2000bf05270 */
[----:B------:R-:W-:Y:S05]  /*18b0*/  BRA.U !UP0, `(.L_x_6264) ;  /* 0x0000000108147547 */ /* 0x000fea000b800000 */
[----:B------:R-:W-:-:S09]  /*18c0*/  UISETP.NE.AND UP0, UPT, UR4, 0x4, UPT ;  /* 0x000000040400788c */ /* 0x000fd2000bf05270 */
[----:B------:R-:W-:Y:S05]  /*18d0*/  BRA.U UP0, `(.L_x_6261) ;  /* 0x0000000900bc7547 */ /* 0x000fea000b800000 */
[----:B------:R-:W2:Y:S02]  /*18e0*/  LDG.E.64 R16, desc[UR36][R2.64] ;  /* 0x0000002402107981 */ /* 0x000ea4000c1e1b00 */
[----:B--2---:R-:W0:Y:S01]  /*18f0*/  I2F.F64.S64 R16, R16 ;  /* 0x0000001000107312 */ /* 0x004e220000301c00 */
[----:B------:R-:W-:Y:S05]  /*1900*/  BRA `(.L_x_6262) ;  /* 0x0000000c003c7947 */ /* 0x000fea0003800000 */
.L_x_6264:
[----:B------:R-:W2:Y:S02]  /*1910*/  LDG.E R2, desc[UR36][R2.64] ;  /* 0x0000002402027981 */ /* 0x000ea4000c1e1900 */
[----:B--2---:R0:W1:Y:S01]  /*1920*/  I2F.F64 R16, R2 ;  /* 0x0000000200107312 */ /* 0x0040620000201c00 */
[----:B------:R-:W-:Y:S05]  /*1930*/  BRA `(.L_x_6262) ;  /* 0x0000000c00307947 */ /* 0x000fea0003800000 */
.L_x_6263:
[----:B------:R-:W2:Y:S02]  /*1940*/  LDG.E.U16 R2, desc[UR36][R2.64] ;  /* 0x0000002402027981 */ /* 0x000ea4000c1e1500 */
[----:B--2---:R0:W1:Y:S01]  /*1950*/  I2F.F64.S16 R16, R2 ;  /* 0x0000000200107312 */ /* 0x0040620000101c00 */
[----:B------:R-:W-:Y:S05]  /*1960*/  BRA `(.L_x_6262) ;  /* 0x0000000c00247947 */ /* 0x000fea0003800000 */
.L_x_6258:
[----:B------:R-:W-:-:S09]  /*1970*/  UISETP.GT.AND UP0, UPT, UR4, 0x6, UPT ;  /* 0x000000060400788c */ /* 0x000fd2000bf04270 */
[----:B------:R-:W-:Y:S05]  /*1980*/  BRA.U UP0, `(.L_x_6265) ;  /* 0x0000000100347547 */ /* 0x000fea000b800000 */
[----:B------:R-:W-:-:S09]  /*1990*/  UISETP.NE.AND UP0, UPT, UR4, 0x5, UPT ;  /* 0x000000050400788c */ /* 0x000fd2000bf05270 */
[----:B------:R-:W-:Y:S05]  /*19a0*/  BRA.U !UP0, `(.L_x_6266) ;  /* 0x0000000108187547 */ /* 0x000fea000b800000 */
[----:B------:R-:W-:-:S09]  /*19b0*/  UISETP.NE.AND UP0, UPT, UR4, 0x6, UPT ;  /* 0x000000060400788c */ /* 0x000fd2000bf05270 */
[----:B------:R-:W-:Y:S05]  /*19c0*/  BRA.U UP0, `(.L_x_6261) ;  /* 0x0000000900807547 */ /* 0x000fea000b800000 */
[----:B------:R-:W2:Y:S02]  /*19d0*/  LDG.E R16, desc[UR36][R2.64] ;  /* 0x0000002402107981 */ /* 0x000ea4000c1e1900 */
[----:B--2---:R-:W-:-:S06]  /*19e0*/  FMUL.FTZ R16, R16, 1 ;  /* 0x3f80000010107820 */ /* 0x004fcc0000410000 */
[----:B------:R-:W0:Y:S01]  /*19f0*/  F2F.F64.F32 R16, R16 ;  /* 0x0000001000107310 */ /* 0x000e220000201800 */
[----:B------:R-:W-:Y:S05]  /*1a00*/  BRA `(.L_x_6262) ;  /* 0x0000000800fc7947 */ /* 0x000fea0003800000 */
.L_x_6266:
[----:B------:R-:W2:Y:S02]  /*1a10*/  LDG.E.U16 R0, desc[UR36][R2.64] ;  /* 0x0000002402007981 */ /* 0x000ea4000c1e1500 */
[----:B--2---:R-:W-:-:S05]  /*1a20*/  HADD2.F32 R0, -RZ, R0.H0_H0 ;  /* 0x20000000ff007230 */ /* 0x004fca0000004100 */
[----:B------:R-:W-:-:S04]  /*1a30*/  FMUL.FTZ R0, R0, 1 ;  /* 0x3f80000000007820 */ /* 0x000fc80000410000 */
[----:B------:R0:W1:Y:S01]  /*1a40*/  F2F.F64.F32 R16, R0 ;  /* 0x0000000000107310 */ /* 0x0000620000201800 */
[----:B------:R-:W-:Y:S05]  /*1a50*/  BRA `(.L_x_6262) ;  /* 0x0000000800e87947 */ /* 0x000fea0003800000 */
.L_x_6265:
[----:B------:R-:W-:-:S09]  /*1a60*/  UISETP.NE.AND UP0, UPT, UR4, 0x7, UPT ;  /* 0x000000070400788c */ /* 0x000fd2000bf05270 */
[----:B------:R-:W-:Y:S05]  /*1a70*/  BRA.U !UP0, `(.L_x_6267) ;  /* 0x0000000108347547 */ /* 0x000fea000b800000 */
        /* <DEDUP_REMOVED lines=8> */
.L_x_6268:
[----:B------:R-:W2:Y:S02]  /*1b00*/  LDG.E.U16 R2, desc[UR36][R2.64] ;  /* 0x0000002402027981 */ /* 0x000ea4000c1e1500 */
[----:B--2---:R-:W-:-:S05]  /*1b10*/  HADD2.F32 R0, -RZ, R2.H0_H0 ;  /* 0x20000002ff007230 */ /* 0x004fca0000004100 */
[----:B------:R-:W-:-:S04]  /*1b20*/  FMUL.FTZ R0, R0, 1 ;  /* 0x3f80000000007820 */ /* 0x000fc80000410000 */
[----:B------:R0:W1:Y:S01]  /*1b30*/  F2F.F64.F32 R16, R0 ;  /* 0x0000000000107310 */ /* 0x0000620000201800 */
[----:B------:R-:W-:Y:S05]  /*1b40*/  BRA `(.L_x_6262) ;  /* 0x0000000800ac7947 */ /* 0x000fea0003800000 */
.L_x_6267:
[----:B------:R0:W5:Y:S01]  /*1b50*/  LDG.E.64 R16, desc[UR36][R2.64] ;  /* 0x0000002402107981 */ /* 0x000162000c1e1b00 */
[----:B------:R-:W-:Y:S05]  /*1b60*/  BRA `(.L_x_6262) ;  /* 0x0000000800a47947 */ /* 0x000fea0003800000 */
.L_x_6257:
        /* <DEDUP_REMOVED lines=8> */
[----:B------:R-:W2:Y:S01]  /*1bf0*/  LDG.E.U8 R2, desc[UR36][R2.64] ;  /* 0x0000002402027981 */ /* 0x000ea2000c1e1100 */
[----:B------:R-:W-:Y:S01]  /*1c00*/  IMAD.MOV.U32 R16, RZ, RZ, RZ ;  /* 0x000000ffff107224 */ /* 0x000fe200078e00ff */
[----:B--2---:R-:W-:-:S04]  /*1c10*/  ISETP.NE.AND P0, PT, R2, RZ, PT ;  /* 0x000000ff0200720c */ /* 0x004fc80003f05270 */
[----:B------:R-:W-:Y:S01]  /*1c20*/  FSEL R17, RZ, 1.875, !P0 ;  /* 0x3ff00000ff117808 */ /* 0x000fe20004000000 */
[----:B------:R-:W-:Y:S08]  /*1c30*/  BRA `(.L_x_6262) ;  /* 0x0000000800707947 */ /* 0x000ff00003800000 */
.L_x_6271:
[----:B------:R0:W5:Y:S01]  /*1c40*/  LDG.E.64 R16, desc[UR36][R2.64] ;  /* 0x0000002402107981 */ /* 0x000162000c1e1b00 */
[----:B------:R-:W-:Y:S05]  /*1c50*/  BRA `(.L_x_6262) ;  /* 0x0000000800687947 */ /* 0x000fea0003800000 */
.L_x_6270:
        /* <DEDUP_REMOVED lines=23> */
[----:B------:R-:W-:-:S05]  /*1dd0*/  LOP3.LUT R5, R5, 0x80000000, R0, 0xf8, !PT ;  /* 0x8000000005057812 */ /* 0x000fca00078ef800 */
[----:B------:R-:W-:-:S04]  /*1de0*/  FMUL.FTZ R5, R5, 1 ;  /* 0x3f80000005057820 */ /* 0x000fc80000410000 */
[----:B------:R0:W1:Y:S01]  /*1df0*/  F2F.F64.F32 R16, R5 ;  /* 0x0000000500107310 */ /* 0x0000620000201800 */
[----:B------:R-:W-:Y:S05]  /*1e00*/  BRA `(.L_x_6262) ;  /* 0x0000000400fc7947 */ /* 0x000fea0003800000 */
.L_x_6273:
        /* <DEDUP_REMOVED lines=10> */
[----:B------:R-:W-:-:S05]  /*1eb0*/  LOP3.LUT R0, R0, 0x80000000, R5, 0xf8, !PT ;  /* 0x8000000000007812 */ /* 0x000fca00078ef805 */
[----:B------:R-:W-:-:S04]  /*1ec0*/  FMUL.FTZ R0, R0, 1 ;  /* 0x3f80000000007820 */ /* 0x000fc80000410000 */
[----:B------:R0:W1:Y:S01]  /*1ed0*/  F2F.F64.F32 R16, R0 ;  /* 0x0000000000107310 */ /* 0x0000620000201800 */
[----:B------:R-:W-:Y:S05]  /*1ee0*/  BRA `(.L_x_6262) ;  /* 0x0000000400c47947 */ /* 0x000fea0003800000 */
.L_x_6272:
[----:B------:R-:W2:Y:S02]  /*1ef0*/  LDG.E.U16 R0, desc[UR36][R2.64] ;  /* 0x0000002402007981 */ /* 0x000ea4000c1e1500 */
[----:B--2---:R-:W-:-:S04]  /*1f00*/  IMAD.U32 R0, R0, 0x10000, RZ ;  /* 0x0001000000007824 */ /* 0x004fc800078e00ff */
[----:B------:R-:W-:-:S04]  /*1f10*/  FMUL.FTZ R0, R0, 1 ;  /* 0x3f80000000007820 */ /* 0x000fc80000410000 */
[----:B------:R0:W1:Y:S01]  /*1f20*/  F2F.F64.F32 R16, R0 ;  /* 0x0000000000107310 */ /* 0x0000620000201800 */
[----:B------:R-:W-:Y:S05]  /*1f30*/  BRA `(.L_x_6262) ;  /* 0x0000000400b07947 */ /* 0x000fea0003800000 */
.L_x_6269:
        /* <DEDUP_REMOVED lines=9> */
[----:B--2---:R0:W1:Y:S01]  /*1fd0*/  I2F.F64.U16 R16, R2 ;  /* 0x0000000200107312 */ /* 0x0040620000101800 */
[----:B------:R-:W-:Y:S05]  /*1fe0*/  BRA `(.L_x_6262) ;  /* 0x0000000400847947 */ /* 0x000fea0003800000 */
.L_x_6276:
[----:B------:R-:W2:Y:S01]  /*1ff0*/  LDG.E.U8 R3, desc[UR36][R2.64] ;  /* 0x0000002402037981 */ /* 0x000ea2000c1e1100 */
[----:B------:R-:W-:Y:S02]  /*2000*/  CS2R R16, SRZ ;  /* 0x0000000000107805 */ /* 0x000fe4000001ff00 */
[----:B--2---:R-:W-:-:S13]  /*2010*/  ISETP.NE.AND P0, PT, R3, RZ, PT ;  /* 0x000000ff0300720c */ /* 0x004fda0003f05270 */
[----:B------:R-:W-:Y:S05]  /*2020*/  @!P0 BRA `(.L_x_6262) ;  /* 0x0000000400748947 */ /* 0x000fea0003800000 */
[----:B------:R-:W-:-:S13]  /*2030*/  ISETP.NE.AND P0, PT, R3, 0x80, PT ;  /* 0x000000800300780c */ /* 0x000fda0003f05270 */
[----:B------:R-:W-:Y:S01]  /*2040*/  @!P0 MOV R16, 0x20000000 ;  /* 0x2000000000108802 */ /* 0x000fe20000000f00 */
        /* <DEDUP_REMOVED lines=15> */
.L_x_6278:
[----:B------:R-:W-:Y:S05]  /*2140*/  BSYNC.RECONVERGENT B0 ;  /* 0x0000000000007941 */ /* 0x000fea0003800200 */
.L_x_6277:
[----:B------:R-:W-:Y:S01]  /*2150*/  IMAD.SHL.U32 R0, R0, 0x100000, RZ ;  /* 0x0010000000007824 */ /* 0x000fe200078e00ff */
[----:B------:R-:W-:-:S04]  /*2160*/  LEA R2, R2, 0x3b800000, 0x17 ;  /* 0x3b80000002027811 */ /* 0x000fc800078eb8ff */
[----:B------:R-:W-:-:S05]  /*2170*/  LOP3.LUT R0, R2, R0, R7, 0xfe, !PT ;  /* 0x0000000002007212 */ /* 0x000fca00078efe07 */
[----:B------:R-:W-:-:S04]  /*2180*/  FMUL.FTZ R0, R0, 1 ;  /* 0x3f80000000007820 */ /* 0x000fc80000410000 */
[----:B------:R0:W1:Y:S01]  /*2190*/  F2F.F64.F32 R16, R0 ;  /* 0x0000000000107310 */ /* 0x0000620000201800 */
[----:B------:R-:W-:Y:S05]  /*21a0*/  BRA `(.L_x_6262) ;  /* 0x0000000400147947 */ /* 0x000fea0003800000 */
.L_x_6275:
[----:B------:R-:W2:Y:S01]  /*21b0*/  LDG.E.U8 R3, desc[UR36][R2.64] ;  /* 0x0000002402037981 */ /* 0x000ea2000c1e1100 */
[----:B------:R-:W-:Y:S02]  /*21c0*/  CS2R R16, SRZ ;  /* 0x0000000000107805 */ /* 0x000fe4000001ff00 */
[----:B--2---:R-:W-:-:S13]  /*21d0*/  ISETP.NE.AND P0, PT, R3, RZ, PT ;  /* 0x000000ff0300720c */ /* 0x004fda0003f05270 */
[----:B------:R-:W-:Y:S05]  /*21e0*/  @!P0 BRA `(.L_x_6262) ;  /* 0x0000000400048947 */ /* 0x000fea0003800000 */
[----:B------:R-:W-:-:S13]  /*21f0*/  ISETP.NE.AND P0, PT, R3, 0x80, PT ;  /* 0x000000800300780c */ /* 0x000fda0003f05270 */
[----:B------:R-:W-:Y:S01]  /*2200*/  @!P0 IMAD.MOV.U32 R16, RZ, RZ, 0x20000000 ;  /* 0x20000000ff108424 */ /* 0x000fe200078e00ff */
        /* <DEDUP_REMOVED lines=15> */
.L_x_6280:
[----:B------:R-:W-:Y:S05]  /*2300*/  BSYNC.RECONVERGENT B0 ;  /* 0x0000000000007941 */ /* 0x000fea0003800200 */
.L_x_6279:
[----:B------:R-:W-:Y:S02]  /*2310*/  SHF.L.U32 R0, R0, 0x15, RZ ;  /* 0x0000001500007819 */ /* 0x000fe400000006ff */
[----:B------:R-:W-:-:S04]  /*2320*/  LEA R2, R2, 0x37800000, 0x17 ;  /* 0x3780000002027811 */ /* 0x000fc800078eb8ff */
[----:B------:R-:W-:-:S05]  /*2330*/  LOP3.LUT R0, R2, R0, R7, 0xfe, !PT ;  /* 0x0000000002007212 */ /* 0x000fca00078efe07 */
[----:B------:R-:W-:-:S04]  /*2340*/  FMUL.FTZ R0, R0, 1 ;  /* 0x3f80000000007820 */ /* 0x000fc80000410000 */
[----:B------:R0:W1:Y:S01]  /*2350*/  F2F.F64.F32 R16, R0 ;  /* 0x0000000000107310 */ /* 0x0000620000201800 */
[----:B------:R-:W-:Y:S05]  /*2360*/  BRA `(.L_x_6262) ;  /* 0x0000000000a47947 */ /* 0x000fea0003800000 */
.L_x_6274:
[----:B------:R-:W-:-:S09]  /*2370*/  UISETP.NE.AND UP0, UPT, UR4, 0x1c, UPT ;  /* 0x0000001c0400788c */ /* 0x000fd2000bf05270 */
[----:B------:R-:W-:Y:S05]  /*2380*/  BRA.U !UP0, `(.L_x_6281) ;  /* 0x0000000108947547 */ /* 0x000fea000b800000 */
[----:B------:R-:W-:-:S09]  /*2390*/  UISETP.NE.AND UP0, UPT, UR4, 0x1d, UPT ;  /* 0x0000001d0400788c */ /* 0x000fd2000bf05270 */
[----:B------:R-:W-:Y:S05]  /*23a0*/  BRA.U !UP0, `(.L_x_6282) ;  /* 0x0000000108807547 */ /* 0x000fea000b800000 */
[----:B------:R-:W-:-:S09]  /*23b0*/  UISETP.NE.AND UP0, UPT, UR4, 0x2c, UPT ;  /* 0x0000002c0400788c */ /* 0x000fd2000bf05270 */
[----:B------:R-:W-:Y:S05]  /*23c0*/  BRA.U !UP0, `(.L_x_6283) ;  /* 0x0000000108487547 */ /* 0x000fea000b800000 */
.L_x_6261:
        /* <DEDUP_REMOVED lines=16> */
.L_x_6284:
[----:B------:R-:W-:Y:S01]  /*24d0*/  CS2R R16, SRZ ;  /* 0x0000000000107805 */ /* 0x000fe2000001ff00 */
[----:B------:R-:W-:Y:S06]  /*24e0*/  BRA `(.L_x_6262) ;  /* 0x0000000000447947 */ /* 0x000fec0003800000 */
.L_x_6283:
[----:B------:R-:W2:Y:S01]  /*24f0*/  LDG.E.U8 R0, desc[UR36][R2.64] ;  /* 0x0000002402007981 */ /* 0x000ea2000c1e1100 */
[----:B------:R-:W-:Y:S02]  /*2500*/  IMAD.MOV.U32 R16, RZ, RZ, 0x0 ;  /* 0x00000000ff107424 */ /* 0x000fe400078e00ff */
[----:B------:R-:W-:Y:S01]  /*2510*/  IMAD.MOV.U32 R17, RZ, RZ, 0x38000000 ;  /* 0x38000000ff117424 */ /* 0x000fe200078e00ff */
[----:B--2---:R-:W-:-:S13]  /*2520*/  ISETP.NE.AND P0, PT, R0, RZ, PT ;  /* 0x000000ff0000720c */ /* 0x004fda0003f05270 */
[----:B------:R-:W-:Y:S05]  /*2530*/  @!P0 BRA `(.L_x_6262) ;  /* 0x0000000000308947 */ /* 0x000fea0003800000 */
[----:B------:R-:W-:-:S13]  /*2540*/  ISETP.NE.AND P0, PT, R0, 0xff, PT ;  /* 0x000000ff0000780c */ /* 0x000fda0003f05270 */
[----:B------:R-:W-:Y:S01]  /*2550*/  @P0 SHF.L.U32 R0, R0, 0x17, RZ ;  /* 0x0000001700000819 */ /* 0x000fe200000006ff */
[----:B------:R-:W-:Y:S02]  /*2560*/  @!P0 IMAD.MOV.U32 R16, RZ, RZ, 0x20000000 ;  /* 0x20000000ff108424 */ /* 0x000fe400078e00ff */
[----:B------:R-:W-:Y:S02]  /*2570*/  @!P0 IMAD.MOV.U32 R17, RZ, RZ, 0x7ff80000 ;  /* 0x7ff80000ff118424 */ /* 0x000fe400078e00ff */
[----:B------:R-:W-:-:S04]  /*2580*/  @P0 FMUL.FTZ R0, R0, 1 ;  /* 0x3f80000000000820 */ /* 0x000fc80000410000 */
[----:B------:R2:W3:Y:S01]  /*2590*/  @P0 F2F.F64.F32 R16, R0 ;  /* 0x0000000000100310 */ /* 0x0004e20000201800 */
[----:B------:R-:W-:Y:S05]  /*25a0*/  BRA `(.L_x_6262) ;  /* 0x0000000000147947 */ /* 0x000fea0003800000 */
.L_x_6282:
[----:B------:R-:W2:Y:S02]  /*25b0*/  LDG.E.64 R16, desc[UR36][R2.64] ;  /* 0x0000002402107981 */ /* 0x000ea4000c1e1b00 */
[----:B--2---:R-:W4:Y:S01]  /*25c0*/  I2F.F64.U64 R16, R16 ;  /* 0x0000001000107312 */ /* 0x004f220000301800 */
[----:B------:R-:W-:Y:S05]  /*25d0*/  BRA `(.L_x_6262) ;  /* 0x0000000000087947 */ /* 0x000fea0003800000 */
.L_x_6281:
[----:B------:R-:W2:Y:S02]  /*25e0*/  LDG.E R2, desc[UR36][R2.64] ;  /* 0x0000002402027981 */ /* 0x000ea4000c1e1900 */
[----:B--2---:R0:W1:Y:S02]  /*25f0*/  I2F.F64.U32 R16, R2 ;  /* 0x0000000200107312 */ /* 0x0040640000201800 */
.L_x_6262:
[----:B------:R-:W-:Y:S05]  /*2600*/  BSYNC.RECONVERGENT B7 ;  /* 0x0000000000077941 */ /* 0x000fea0003800200 */
.L_x_6256:
        /* <DEDUP_REMOVED lines=16> */
[----:B--2---:R0:W2:Y:S01]  /*2710*/  I2F.F64.S16 R4, R2 ;  /* 0x0000000200047312 */ /* 0x0040a20000101c00 */
[----:B------:R-:W-:Y:S05]  /*2720*/  BRA `(.L_x_6291) ;  /* 0x0000000c006c7947 */ /* 0x000fea0003800000 */
.L_x_6289:
[----:B------:R-:W2:Y:S02]  /*2730*/  LDG.E.U8 R2, desc[UR36][R2.64] ;  /* 0x0000002402027981 */ /* 0x000ea4000c1e1100 */
[----:B--2---:R0:W2:Y:S01]  /*2740*/  I2F.F64.U16 R4, R2 ;  /* 0x0000000200047312 */ /* 0x0040a20000101800 */
[----:B------:R-:W-:Y:S05]  /*2750*/  BRA `(.L_x_6291) ;  /* 0x0000000c00607947 */ /* 0x000fea0003800000 */
.L_x_6288:
        /* <DEDUP_REMOVED lines=9> */
.L_x_6293:
[----:B------:R-:W2:Y:S02]  /*27f0*/  LDG.E R2, desc[UR36][R2.64] ;  /* 0x0000002402027981 */ /* 0x000ea4000c1e1900 */
[----:B--2---:R0:W2:Y:S01]  /*2800*/  I2F.F64 R4, R2 ;  /* 0x0000000200047312 */ /* 0x0040a20000201c00 */
[----:B------:R-:W-:Y:S05]  /*2810*/  BRA `(.L_x_6291) ;  /* 0x0000000c00307947 */ /* 0x000fea0003800000 */
.L_x_6292:
[----:B------:R-:W2:Y:S02]  /*2820*/  LDG.E.U16 R2, desc[UR36][R2.64] ;  /* 0x0000002402027981 */ /* 0x000ea4000c1e1500 */
[----:B--2---:R0:W2:Y:S01]  /*2830*/  I2F.F64.S16 R4, R2 ;  /* 0x0000000200047312 */ /* 0x0040a20000101c00 */
[----:B------:R-:W-:Y:S05]  /*2840*/  BRA `(.L_x_6291) ;  /* 0x0000000c00247947 */ /* 0x000fea0003800000 */
.L_x_6287:
        /* <DEDUP_REMOVED lines=10> */
.L_x_6295:
[----:B--2---:R-:W2:Y:S02]  /*28f0*/  LDG.E.U16 R0, desc[UR36][R2.64] ;  /* 0x0000002402007981 */ /* 0x004ea4000c1e1500 */
[----:B--2---:R-:W-:-:S05]  /*2900*/  HADD2.F32 R0, -RZ, R0.H0_H0 ;  /* 0x20000000ff007230 */ /* 0x004fca0000004100 */
[----:B------:R-:W-:-:S04]  /*2910*/  FMUL.FTZ R0, R0, 1 ;  /* 0x3f80000000007820 */ /* 0x000fc80000410000 */
[----:B------:R0:W2:Y:S01]  /*2920*/  F2F.F64.F32 R4, R0 ;  /* 0x0000000000047310 */ /* 0x0000a20000201800 */
[----:B------:R-:W-:Y:S05]  /*2930*/  BRA `(.L_x_6291) ;  /* 0x0000000800e87947 */ /* 0x000fea0003800000 */
.L_x_6294:
        /* <DEDUP_REMOVED lines=10> */
.L_x_6297:
[----:B------:R-:W2:Y:S02]  /*29e0*/  LDG.E.U16 R2, desc[UR36][R2.64] ;  /* 0x0000002402027981 */ /* 0x000ea4000c1e1500 */
[----:B--2---:R-:W-:-:S05]  /*29f0*/  HADD2.F32 R0, -RZ, R2.H0_H0 ;  /* 0x20000002ff007230 */ /* 0x004fca0000004100 */
[----:B------:R-:W-:-:S04]  /*2a00*/  FMUL.FTZ R0, R0, 1 ;  /* 0x3f80000000007820 */ /* 0x000fc80000410000 */
[----:B------:R0:W2:Y:S01]  /*2a10*/  F2F.F64.F32 R4, R0 ;  /* 0x0000000000047310 */ /* 0x0000a20000201800 */
[----:B------:R-:W-:Y:S05]  /*2a20*/  BRA `(.L_x_6291) ;  /* 0x0000000800ac7947 */ /* 0x000fea0003800000 */
.L_x_6296:
[----:B------:R0:W5:Y:S01]  /*2a30*/  LDG.E.64 R4, desc[UR36][R2.64] ;  /* 0x0000002402047981 */ /* 0x000162000c1e1b00 */
[----:B------:R-:W-:Y:S05]  /*2a40*/  BRA `(.L_x_6291) ;  /* 0x0000000800a47947 */ /* 0x000fea0003800000 */
.L_x_6286:
        /* <DEDUP_REMOVED lines=13> */
.L_x_6300:
[----:B------:R0:W5:Y:S01]  /*2b20*/  LDG.E.64 R4, desc[UR36][R2.64] ;  /* 0x0000002402047981 */ /* 0x000162000c1e1b00 */
[----:B------:R-:W-:Y:S05]  /*2b30*/  BRA `(.L_x_6291) ;  /* 0x0000000800687947 */ /* 0x000fea0003800000 */
.L_x_6299:
[----:B------:R-:W-:-:S09]  /*2b40*/  UISETP.NE.AND UP0, UPT, UR4, 0xf, UPT ;  /* 0x0000000f0400788c */ /* 0x000fd2000bf05270 */
[----:B------:R-:W-:Y:S05]  /*2b50*/  BRA.U !UP0, `(.L_x_6301) ;  /* 0x00000001089c7547 */ /* 0x000fea000b800000 */
[----:B------:R-:W-:-:S09]  /*2b60*/  UISETP.NE.AND UP0, UPT, UR4, 0x17, UPT ;  /* 0x000000170400788c */ /* 0x000fd2000bf05270 */
[----:B------:R-:W-:Y:S05]  /*2b70*/  BRA.U !UP0, `(.L_x_6302) ;  /* 0x00000001085c7547 */ /* 0x000fea000b800000 */
[----:B------:R-:W-:-:S09]  /*2b80*/  UISETP.NE.AND UP0, UPT, UR4, 0x18, UPT ;  /* 0x000000180400788c */ /* 0x000fd2000bf05270 */
[----:B------:R-:W-:Y:S05]  /*2b90*/  BRA.U UP0, `(.L_x_6290) ;  /* 0x0000000500c47547 */ /* 0x000fea000b800000 */
[----:B--2---:R-:W2:Y:S01]  /*2ba0*/  LDG.E.U8 R0, desc[UR36][R2.64] ;  /* 0x0000002402007981 */ /* 0x004ea2000c1e1100 */
        /* <DEDUP_REMOVED lines=17> */
[----:B------:R-:W-:-:S06]  /*2cc0*/  FMUL.FTZ R5, R5, 1 ;  /* 0x3f80000005057820 */ /* 0x000fcc0000410000 */
[----:B------:R-:W0:Y:S01]  /*2cd0*/  F2F.F64.F32 R4, R5 ;  /* 0x0000000500047310 */ /* 0x000e220000201800 */
[----:B------:R-:W-:Y:S05]  /*2ce0*/  BRA `(.L_x_6291) ;  /* 0x0000000400fc7947 */ /* 0x000fea0003800000 */
.L_x_6302:
        /* <DEDUP_REMOVED lines=12> */
[----:B------:R0:W2:Y:S01]  /*2db0*/  F2F.F64.F32 R4, R0 ;  /* 0x0000000000047310 */ /* 0x0000a20000201800 */
[----:B------:R-:W-:Y:S05]  /*2dc0*/  BRA `(.L_x_6291) ;  /* 0x0000000400c47947 */ /* 0x000fea0003800000 */
.L_x_6301:
[----:B--2---:R-:W2:Y:S02]  /*2dd0*/  LDG.E.U16 R0, desc[UR36][R2.64] ;  /* 0x0000002402007981 */ /* 0x004ea4000c1e1500 */
[----:B--2---:R-:W-:-:S04]  /*2de0*/  IMAD.U32 R0, R0, 0x10000, RZ ;  /* 0x0001000000007824 */ /* 0x004fc800078e00ff */
[----:B------:R-:W-:-:S04]  /*2df0*/  FMUL.FTZ R0, R0, 1 ;  /* 0x3f80000000007820 */ /* 0x000fc80000410000 */
[----:B------:R0:W2:Y:S01]  /*2e00*/  F2F.F64.F32 R4, R0 ;  /* 0x0000000000047310 */ /* 0x0000a20000201800 */
[----:B------:R-:W-:Y:S05]  /*2e10*/  BRA `(.L_x_6291) ;  /* 0x0000000400b07947 */ /* 0x000fea0003800000 */
.L_x_6298:
        /* <DEDUP_REMOVED lines=9> */
[----:B--2---:R0:W2:Y:S01]  /*2eb0*/  I2F.F64.U16 R4, R2 ;  /* 0x0000000200047312 */ /* 0x0040a20000101800 */
[----:B------:R-:W-:Y:S05]  /*2ec0*/  BRA `(.L_x_6291) ;  /* 0x0000000400847947 */ /* 0x000fea0003800000 */
.L_x_6305:
        /* <DEDUP_REMOVED lines=21> */
.L_x_6307:
[----:B------:R-:W-:Y:S05]  /*3020*/  BSYNC.RECONVERGENT B0 ;  /* 0x0000000000007941 */ /* 0x000fea0003800200 */
.L_x_6306:
[----:B------:R-:W-:Y:S01]  /*3030*/  IMAD.SHL.U32 R0, R0, 0x100000, RZ ;  /* 0x0010000000007824 */ /* 0x000fe200078e00ff */
[----:B------:R-:W-:-:S04]  /*3040*/  LEA R2, R2, 0x3b800000, 0x17 ;  /* 0x3b80000002027811 */ /* 0x000fc800078eb8ff */
[----:B------:R-:W-:-:S05]  /*3050*/  LOP3.LUT R0, R2, R0, R7, 0xfe, !PT ;  /* 0x0000000002007212 */ /* 0x000fca00078efe07 */
[----:B------:R-:W-:-:S04]  /*3060*/  FMUL.FTZ R0, R0, 1 ;  /* 0x3f80000000007820 */ /* 0x000fc80000410000 */
[----:B------:R0:W2:Y:S01]  /*3070*/  F2F.F64.F32 R4, R0 ;  /* 0x0000000000047310 */ /* 0x0000a20000201800 */
[----:B------:R-:W-:Y:S05]  /*3080*/  BRA `(.L_x_6291) ;  /* 0x0000000400147947 */ /* 0x000fea0003800000 */
.L_x_6304:
        /* <DEDUP_REMOVED lines=21> */
.L_x_6309:
[----:B------:R-:W-:Y:S05]  /*31e0*/  BSYNC.RECONVERGENT B0 ;  /* 0x0000000000007941 */ /* 0x000fea0003800200 */
.L_x_6308:
[----:B------:R-:W-:Y:S02]  /*31f0*/  SHF.L.U32 R0, R0, 0x15, RZ ;  /* 0x0000001500007819 */ /* 0x000fe400000006ff */
[----:B------:R-:W-:-:S04]  /*3200*/  LEA R2, R2, 0x37800000, 0x17 ;  /* 0x3780000002027811 */ /* 0x000fc800078eb8ff */
[----:B------:R-:W-:-:S05]  /*3210*/  LOP3.LUT R0, R2, R0, R7, 0xfe, !PT ;  /* 0x0000000002007212 */ /* 0x000fca00078efe07 */
[----:B------:R-:W-:-:S04]  /*3220*/  FMUL.FTZ R0, R0, 1 ;  /* 0x3f80000000007820 */ /* 0x000fc80000410000 */
[----:B------:R0:W2:Y:S01]  /*3230*/  F2F.F64.F32 R4, R0 ;  /* 0x0000000000047310 */ /* 0x0000a20000201800 */
[----:B------:R-:W-:Y:S05]  /*3240*/  BRA `(.L_x_6291) ;  /* 0x0000000000a47947 */ /* 0x000fea0003800000 */
.L_x_6303:
[----:B------:R-:W-:-:S09]  /*3250*/  UISETP.NE.AND UP0, UPT, UR4, 0x1c, UPT ;  /* 0x0000001c0400788c */ /* 0x000fd2000bf05270 */
[----:B------:R-:W-:Y:S05]  /*3260*/  BRA.U !UP0, `(.L_x_6310) ;  /* 0x0000000108947547 */ /* 0x000fea000b800000 */
[----:B------:R-:W-:-:S09]  /*3270*/  UISETP.NE.AND UP0, UPT, UR4, 0x1d, UPT ;  /* 0x0000001d0400788c */ /* 0x000fd2000bf05270 */
[----:B------:R-:W-:Y:S05]  /*3280*/  BRA.U !UP0, `(.L_x_6311) ;  /* 0x0000000108807547 */ /* 0x000fea000b800000 */
[----:B------:R-:W-:-:S09]  /*3290*/  UISETP.NE.AND UP0, UPT, UR4, 0x2c, UPT ;  /* 0x0000002c0400788c */ /* 0x000fd2000bf05270 */
[----:B------:R-:W-:Y:S05]  /*32a0*/  BRA.U !UP0, `(.L_x_6312) ;  /* 0x0000000108487547 */ /* 0x000fea000b800000 */
.L_x_6290:
        /* <DEDUP_REMOVED lines=15> */
[----:B--2-45:R-:W-:Y:S05]  /*33a0*/  CALL.ABS.NOINC R2 ;  /* 0x0000000002007343 */ /* 0x034fea0003c00000 */
.L_x_6313:
[----:B------:R-:W-:Y:S01]  /*33b0*/  CS2R R4, SRZ ;  /* 0x0000000000047805 */ /* 0x000fe2000001ff00 */
[----:B------:R-:W-:Y:S06]  /*33c0*/  BRA `(.L_x_6291) ;  /* 0x0000000000447947 */ /* 0x000fec0003800000 */
.L_x_6312:
[----:B--2---:R-:W2:Y:S01]  /*33d0*/  LDG.E.U8 R0, desc[UR36][R2.64] ;  /* 0x0000002402007981 */ /* 0x004ea2000c1e1100 */
        /* <DEDUP_REMOVED lines=9> */
[----:B------:R2:W0:Y:S01]  /*3470*/  @P0 F2F.F64.F32 R4, R0 ;  /* 0x0000000000040310 */ /* 0x0004220000201800 */
[----:B------:R-:W-:Y:S05]  /*3480*/  BRA `(.L_x_6291) ;  /* 0x0000000000147947 */ /* 0x000fea0003800000 */
.L_x_6311:
[----:B------:R-:W2:Y:S02]  /*3490*/  LDG.E.64 R4, desc[UR36][R2.64] ;  /* 0x0000002402047981 */ /* 0x000ea4000c1e1b00 */
[----:B--2---:R-:W0:Y:S01]  /*34a0*/  I2F.F64.U64 R4, R4 ;  /* 0x0000000400047312 */ /* 0x004e220000301800 */
[----:B------:R-:W-:Y:S05]  /*34b0*/  BRA `(.L_x_6291) ;  /* 0x0000000000087947 */ /* 0x000fea0003800000 */
.L_x_6310:
[----:B------:R-:W2:Y:S02]  /*34c0*/  LDG.E R2, desc[UR36][R2.64] ;  /* 0x0000002402027981 */ /* 0x000ea4000c1e1900 */
[----:B--2---:R0:W2:Y:S02]  /*34d0*/  I2F.F64.U32 R4, R2 ;  /* 0x0000000200047312 */ /* 0x0040a40000201800 */
.L_x_6291:
[----:B------:R-:W-:Y:S05]  /*34e0*/  BSYNC.RECONVERGENT B7 ;  /* 0x0000000000077941 */ /* 0x000fea0003800200 */
.L_x_6285:
[----:B0-2--5:R-:W0:Y:S01]  /*34f0*/  MUFU.RCP64H R3, R5 ;  /* 0x0000000500037308 */ /* 0x025e220000001800 */
[----:B------:R-:W-:Y:S01]  /*3500*/  MOV R2, 0x1 ;  /* 0x0000000100027802 */ /* 0x000fe20000000f00 */
[----:B------:R-:W2:Y:S01]  /*3510*/  LDCU.64 UR4, c[0x0][0x5e8] ;  /* 0x0000bd00ff0477ac */ /* 0x000ea20008000a00 */
[----:B-1-34-:R-:W-:Y:S01]  /*3520*/  FSETP.GEU.AND P2, PT, |R17|, 6.5827683646048100446e-37, PT ;  /* 0x036000001100780b */ /* 0x01afe20003f4e200 */
[----:B------:R-:W-:Y:S03]  /*3530*/  BSSY.RECONVERGENT B0, `(.L_x_6314) ;  /* 0x0000014000007945 */ /* 0x000fe60003800200 */
[----:B0-----:R-:W-:Y:S01]  /*3540*/  DFMA R6, R2, -R4, 1 ;  /* 0x3ff000000206742b */ /* 0x001fe20000000804 */
[----:B--2---:R-:W-:-:S07]  /*3550*/  IADD3 R24, P1, PT, R24, UR4, RZ ;  /* 0x0000000418187c10 */ /* 0x004fce000ff3e0ff */
[----:B------:R-:W-:Y:S01]  /*3560*/  DFMA R6, R6, R6, R6 ;  /* 0x000000060606722b */ /* 0x000fe20000000006 */
[----:B------:R-:W-:-:S07]  /*3570*/  IMAD.X R25, RZ, RZ, UR5, P1 ;  /* 0x00000005ff197e24 */ /* 0x000fce00088e06ff */
[----:B------:R-:W-:-:S08]  /*3580*/  DFMA R6, R2, R6, R2 ;  /* 0x000000060206722b */ /* 0x000fd00000000002 */
[----:B------:R-:W-:-:S08]  /*3590*/  DFMA R2, R6, -R4, 1 ;  /* 0x3ff000000602742b */ /* 0x000fd00000000804 */
[----:B------:R-:W-:-:S08]  /*35a0*/  DFMA R2, R6, R2, R6 ;  /* 0x000000020602722b */ /* 0x000fd00000000006 */
[----:B------:R-:W-:-:S08]  /*35b0*/  DMUL R6, R2, R16 ;  /* 0x0000001002067228 */ /* 0x000fd00000000000 */
[----:B------:R-:W-:-:S08]  /*35c0*/  DFMA R8, R6, -R4, R16 ;  /* 0x800000040608722b */ /* 0x000fd00000000010 */
[----:B------:R-:W-:-:S10]  /*35d0*/  DFMA R2, R2, R8, R6 ;  /* 0x000000080202722b */ /* 0x000fd40000000006 */
[----:B------:R-:W-:-:S05]  /*35e0*/  FFMA R0, RZ, R5, R3 ;  /* 0x00000005ff007223 */ /* 0x000fca0000000003 */
[----:B------:R-:W-:-:S13]  /*35f0*/  FSETP.GT.AND P0, PT, |R0|, 1.469367938527859385e-39, PT ;  /* 0x001000000000780b */ /* 0x000fda0003f04200 */
[----:B------:R-:W-:Y:S05]  /*3600*/  @P0 BRA P2, `(.L_x_6315) ;  /* 0x0000000000180947 */ /* 0x000fea0001000000 */
[----:B------:R-:W-:Y:S01]  /*3610*/  IMAD.MOV.U32 R10, RZ, RZ, R16 ;  /* 0x000000ffff0a7224 */ /* 0x000fe200078e0010 */
[----:B------:R-:W-:Y:S02]  /*3620*/  MOV R11, R17 ;  /* 0x00000011000b7202 */ /* 0x000fe40000000f00 */
[----:B------:R-:W-:-:S07]  /*3630*/  MOV R0, 0x3650 ;  /* 0x0000365000007802 */ /* 0x000fce0000000f00 */
[----:B------:R-:W-:Y:S05]  /*3640*/  CALL.REL.NOINC `($__internal_0_$__cuda_sm20_div_rn_f64_full) ;  /* 0x000000e4001c7944 */ /* 0x000fea0003c00000 */
[----:B------:R-:W-:Y:S02]  /*3650*/  IMAD.MOV.U32 R2, RZ, RZ, R4 ;  /* 0x000000ffff027224 */ /* 0x000fe400078e0004 */
[----:B------:R-:W-:-:S07]  /*3660*/  IMAD.MOV.U32 R3, RZ, RZ, R5 ;  /* 0x000000ffff037224 */ /* 0x000fce00078e0005 */
.L_x_6315:
[----:B------:R-:W-:Y:S05]  /*3670*/  BSYNC.RECONVERGENT B0 ;  /* 0x0000000000007941 */ /* 0x000fea0003800200 */
.L_x_6314:
[----:B------:R-:W-:Y:S01]  /*3680*/  UPRMT UR4, UR43, 0x9910, URZ ;  /* 0x000099102b047896 */ /* 0x000fe200080000ff */
[----:B------:R0:W1:Y:S03]  /*3690*/  FRND.F64.TRUNC R4, R2 ;  /* 0x0000000200047313 */ /* 0x000066000030d800 */
[----:B------:R-:W-:-:S09]  /*36a0*/  UISETP.GT.AND UP0, UPT, UR4, 0x9, UPT ;  /* 0x000000090400788c */ /* 0x000fd2000bf04270 */
[----:B0-----:R-:W-:Y:S05]  /*36b0*/  BRA.U UP0, `(.L_x_6316) ;  /* 0x0000000500307547 */ /* 0x001fea000b800000 */
        /* <DEDUP_REMOVED lines=8> */
[----:B------:R-:W0:Y:S02]  /*3740*/  F2I.F64.TRUNC R3, R2 ;  /* 0x0000000200037311 */ /* 0x000e24000030d100 */
[----:B0-----:R0:W-:Y:S01]  /*3750*/  STG.E.U8 desc[UR36][R24.64], R3 ;  /* 0x0000000318007986 */ /* 0x0011e2000c101124 */
[----:B------:R-:W-:Y:S05]  /*3760*/  BRA `(.L_x_6321) ;  /* 0x0000000c00f47947 */ /* 0x000fea0003800000 */
.L_x_6319:
[----:B------:R-:W1:Y:S02]  /*3770*/  F2I.S64.F64.TRUNC R2, R2 ;  /* 0x0000000200027311 */ /* 0x000e64000030d900 */
[----:B-1----:R-:W-:-:S05]  /*3780*/  MOV R5, R2 ;  /* 0x0000000200057202 */ /* 0x002fca0000000f00 */
[----:B------:R0:W-:Y:S01]  /*3790*/  STG.E.U8 desc[UR36][R24.64], R5 ;  /* 0x0000000518007986 */ /* 0x0001e2000c101124 */
[----:B------:R-:W-:Y:S05]  /*37a0*/  BRA `(.L_x_6321) ;  /* 0x0000000c00e47947 */ /* 0x000fea0003800000 */
.L_x_6318:
[----:B------:R-:W-:-:S09]  /*37b0*/  UISETP.NE.AND UP0, UPT, UR4, 0x2, UPT ;  /* 0x000000020400788c */ /* 0x000fd2000bf05270 */
[----:B------:R-:W-:Y:S05]  /*37c0*/  BRA.U !UP0, `(.L_x_6322) ;  /* 0x0000000108287547 */ /* 0x000fea000b800000 */
[----:B------:R-:W-:-:S09]  /*37d0*/  UISETP.NE.AND UP0, UPT, UR4, 0x3, UPT ;  /* 0x000000030400788c */ /* 0x000fd2000bf05270 */
[----:B------:R-:W-:Y:S05]  /*37e0*/  BRA.U !UP0, `(.L_x_6323) ;  /* 0x0000000108147547 */ /* 0x000fea000b800000 */
[----:B------:R-:W-:-:S09]  /*37f0*/  UISETP.NE.AND UP0, UPT, UR4, 0x4, UPT ;  /* 0x000000040400788c */ /* 0x000fd2000bf05270 */
[----:B------:R-:W-:Y:S05]  /*3800*/  BRA.U UP0, `(.L_x_6320) ;  /* 0x0000000d00247547 */ /* 0x000fea000b800000 */
[----:B------:R-:W0:Y:S02]  /*3810*/  F2I.S64.F64.TRUNC R2, R2 ;  /* 0x0000000200027311 */ /* 0x000e24000030d900 */
[----:B0-----:R0:W-:Y:S01]  /*3820*/  STG.E.64 desc[UR36][R24.64], R2 ;  /* 0x0000000218007986 */ /* 0x0011e2000c101b24 */
[----:B------:R-:W-:Y:S05]  /*3830*/  BRA `(.L_x_6321) ;  /* 0x0000000c00c07947 */ /* 0x000fea0003800000 */
.L_x_6323:
[----:B------:R-:W0:Y:S02]  /*3840*/  F2I.F64.TRUNC R3, R2 ;  /* 0x0000000200037311 */ /* 0x000e24000030d100 */
[----:B0-----:R0:W-:Y:S01]  /*3850*/  STG.E desc[UR36][R24.64], R3 ;  /* 0x0000000318007986 */ /* 0x0011e2000c101924 */
[----:B------:R-:W-:Y:S05]  /*3860*/  BRA `(.L_x_6321) ;  /* 0x0000000c00b47947 */ /* 0x000fea0003800000 */
.L_x_6322:
[----:B------:R-:W0:Y:S02]  /*3870*/  F2I.F64.TRUNC R3, R2 ;  /* 0x0000000200037311 */ /* 0x000e24000030d100 */
[----:B0-----:R0:W-:Y:S01]  /*3880*/  STG.E.U16 desc[UR36][R24.64], R3 ;  /* 0x0000000318007986 */ /* 0x0011e2000c101524 */
[----:B------:R-:W-:Y:S05]  /*3890*/  BRA `(.L_x_6321) ;  /* 0x0000000c00a87947 */ /* 0x000fea0003800000 */
.L_x_6317:
[----:B------:R-:W-:-:S09]  /*38a0*/  UISETP.GT.AND UP0, UPT, UR4, 0x6, UPT ;  /* 0x000000060400788c */ /* 0x000fd2000bf04270 */
[----:B------:R-:W-:Y:S05]  /*38b0*/  BRA.U UP0, `(.L_x_6324) ;  /* 0x00000001004c7547 */ /* 0x000fea000b800000 */
[----:B------:R-:W-:-:S09]  /*38c0*/  UISETP.NE.AND UP0, UPT, UR4, 0x5, UPT ;  /* 0x000000050400788c */ /* 0x000fd2000bf05270 */
[----:B------:R-:W-:Y:S05]  /*38d0*/  BRA.U !UP0, `(.L_x_6325) ;  /* 0x0000000108247547 */ /* 0x000fea000b800000 */
[----:B------:R-:W-:-:S09]  /*38e0*/  UISETP.NE.AND UP0, UPT, UR4, 0x6, UPT ;  /* 0x000000060400788c */ /* 0x000fd2000bf05270 */
[----:B------:R-:W-:Y:S05]  /*38f0*/  BRA.U UP0, `(.L_x_6320) ;  /* 0x0000000900e87547 */ /* 0x000fea000b800000 */
[----:B------:R-:W-:Y:S01]  /*3900*/  UMOV UR4, 0xf0000000 ;  /* 0xf000000000047882 */ /* 0x000fe20000000000 */
[----:B------:R-:W-:Y:S01]  /*3910*/  UMOV UR5, 0x380fffff ;  /* 0x380fffff00057882 */ /* 0x000fe20000000000 */
[----:B-1----:R-:W0:Y:S01]  /*3920*/  F2F.F32.F64 R3, R4 ;  /* 0x0000000400037310 */ /* 0x002e220000301000 */
[----:B------:R-:W-:-:S14]  /*3930*/  DSETP.GEU.AND P0, PT, |R4|, UR4, PT ;  /* 0x0000000404007e2a */ /* 0x000fdc000bf0e200 */
[----:B0-----:R-:W-:-:S05]  /*3940*/  @!P0 FMUL R3, R3, 1.175494350822287508e-38 ;  /* 0x0080000003038820 */ /* 0x001fca0000400000 */
[----:B------:R0:W-:Y:S01]  /*3950*/  STG.E desc[UR36][R24.64], R3 ;  /* 0x0000000318007986 */ /* 0x0001e2000c101924 */
[----:B------:R-:W-:Y:S05]  /*3960*/  BRA `(.L_x_6321) ;  /* 0x0000000c00747947 */ /* 0x000fea0003800000 */
.L_x_6325:
[----:B------:R-:W-:Y:S01]  /*3970*/  UMOV UR4, 0xf0000000 ;  /* 0xf000000000047882 */ /* 0x000fe20000000000 */
[----:B------:R-:W-:Y:S01]  /*3980*/  UMOV UR5, 0x380fffff ;  /* 0x380fffff00057882 */ /* 0x000fe20000000000 */
[----:B-1----:R-:W0:Y:S01]  /*3990*/  F2F.F32.F64 R0, R4 ;  /* 0x0000000400007310 */ /* 0x002e220000301000 */
[----:B------:R-:W-:-:S14]  /*39a0*/  DSETP.GEU.AND P0, PT, |R4|, UR4, PT ;  /* 0x0000000404007e2a */ /* 0x000fdc000bf0e200 */
[----:B0-----:R-:W-:-:S05]  /*39b0*/  @!P0 FMUL R0, R0, 1.175494350822287508e-38 ;  /* 0x0080000000008820 */ /* 0x001fca0000400000 */
[----:B------:R-:W-:-:S05]  /*39c0*/  F2FP.F16.F32.PACK_AB R0, RZ, R0 ;  /* 0x00000000ff00723e */ /* 0x000fca00000000ff */
[----:B------:R0:W-:Y:S01]  /*39d0*/  STG.E.U16 desc[UR36][R24.64], R0 ;  /* 0x0000000018007986 */ /* 0x0001e2000c101524 */
[----:B------:R-:W-:Y:S05]  /*39e0*/  BRA `(.L_x_6321) ;  /* 0x0000000c00547947 */ /* 0x000fea0003800000 */
.L_x_6324:
[----:B------:R-:W-:-:S09]  /*39f0*/  UISETP.NE.AND UP0, UPT, UR4, 0x7, UPT ;  /* 0x000000070400788c */ /* 0x000fd2000bf05270 */
[----:B------:R-:W-:Y:S05]  /*3a00*/  BRA.U !UP0, `(.L_x_6326) ;  /* 0x0000000108547547 */ /* 0x000fea000b800000 */
[----:B------:R-:W-:-:S09]  /*3a10*/  UISETP.NE.AND UP0, UPT, UR4, 0x8, UPT ;  /* 0x000000080400788c */ /* 0x000fd2000bf05270 */
[----:B------:R-:W-:Y:S05]  /*3a20*/  BRA.U !UP0, `(.L_x_6327) ;  /* 0x0000000108287547 */ /* 0x000fea000b800000 */
[----:B------:R-:W-:-:S09]  /*3a30*/  UISETP.NE.AND UP0, UPT, UR4, 0x9, UPT ;  /* 0x000000090400788c */ /* 0x000fd2000bf05270 */
[----:B------:R-:W-:Y:S05]  /*3a40*/  BRA.U UP0, `(.L_x_6320) ;  /* 0x0000000900947547 */ /* 0x000fea000b800000 */
[----:B------:R-:W-:Y:S01]  /*3a50*/  UMOV UR4, 0xf0000000 ;  /* 0xf000000000047882 */ /* 0x000fe20000000000 */
[----:B------:R-:W-:Y:S01]  /*3a60*/  UMOV UR5, 0x380fffff ;  /* 0x380fffff00057882 */ /* 0x000fe20000000000 */
[----:B-1----:R-:W0:Y:S01]  /*3a70*/  F2F.F32.F64 R2, R4 ;  /* 0x0000000400027310 */ /* 0x002e220000301000 */
[----:B------:R-:W-:Y:S01]  /*3a80*/  DSETP.GEU.AND P0, PT, |R4|, UR4, PT ;  /* 0x0000000404007e2a */ /* 0x000fe2000bf0e200 */
[----:B------:R-:W-:-:S13]  /*3a90*/  IMAD.MOV.U32 R3, RZ, RZ, RZ ;  /* 0x000000ffff037224 */ /* 0x000fda00078e00ff */
[----:B0-----:R-:W-:-:S05]  /*3aa0*/  @!P0 FMUL R2, R2, 1.175494350822287508e-38 ;  /* 0x0080000002028820 */ /* 0x001fca0000400000 */
[----:B------:R0:W-:Y:S01]  /*3ab0*/  STG.E.64 desc[UR36][R24.64], R2 ;  /* 0x0000000218007986 */ /* 0x0001e2000c101b24 */
[----:B------:R-:W-:Y:S05]  /*3ac0*/  BRA `(.L_x_6321) ;  /* 0x0000000c001c7947 */ /* 0x000fea0003800000 */
.L_x_6327:
[----:B------:R-:W-:Y:S01]  /*3ad0*/  UMOV UR4, 0xf0000000 ;  /* 0xf000000000047882 */ /* 0x000fe20000000000 */
[----:B------:R-:W-:Y:S01]  /*3ae0*/  UMOV UR5, 0x380fffff ;  /* 0x380fffff00057882 */ /* 0x000fe20000000000 */
[----:B-1----:R-:W0:Y:S01]  /*3af0*/  F2F.F32.F64 R0, R4 ;  /* 0x0000000400007310 */ /* 0x002e220000301000 */
[----:B------:R-:W-:-:S14]  /*3b00*/  DSETP.GEU.AND P0, PT, |R4|, UR4, PT ;  /* 0x0000000404007e2a */ /* 0x000fdc000bf0e200 */
[----:B0-----:R-:W-:-:S05]  /*3b10*/  @!P0 FMUL R0, R0, 1.175494350822287508e-38 ;  /* 0x0080000000008820 */ /* 0x001fca0000400000 */
[----:B------:R-:W-:-:S04]  /*3b20*/  F2FP.F16.F32.PACK_AB R3, RZ, R0 ;  /* 0x00000000ff03723e */ /* 0x000fc800000000ff */
[----:B------:R-:W-:-:S05]  /*3b30*/  PRMT R3, R3, 0x5410, RZ ;  /* 0x0000541003037816 */ /* 0x000fca00000000ff */
[----:B------:R0:W-:Y:S01]  /*3b40*/  STG.E desc[UR36][R24.64], R3 ;  /* 0x0000000318007986 */ /* 0x0001e2000c101924 */
[----:B------:R-:W-:Y:S05]  /*3b50*/  BRA `(.L_x_6321) ;  /* 0x0000000800f87947 */ /* 0x000fea0003800000 */
.L_x_6326:
[----:B-1----:R0:W-:Y:S01]  /*3b60*/  STG.E.64 desc[UR36][R24.64], R4 ;  /* 0x0000000418007986 */ /* 0x0021e2000c101b24 */
[----:B------:R-:W-:Y:S05]  /*3b70*/  BRA `(.L_x_6321) ;  /* 0x0000000800f07947 */ /* 0x000fea0003800000 */
.L_x_6316:
        /* <DEDUP_REMOVED lines=8> */
[----:B-1----:R-:W-:-:S06]  /*3c00*/  DSETP.NEU.AND P0, PT, R4, RZ, PT ;  /* 0x000000ff0400722a */ /* 0x002fcc0003f0d000 */
[----:B------:R-:W-:-:S05]  /*3c10*/  SEL R3, RZ, 0x1, !P0 ;  /* 0x00000001ff037807 */ /* 0x000fca0004000000 */
[----:B------:R4:W-:Y:S01]  /*3c20*/  STG.E.U8 desc[UR36][R24.64], R3 ;  /* 0x0000000318007986 */ /* 0x0009e2000c101124 */
[----:B------:R-:W-:Y:S05]  /*3c30*/  BRA `(.L_x_6321) ;  /* 0x0000000800c07947 */ /* 0x000fea0003800000 */
.L_x_6330:
[----:B------:R-:W-:-:S05]  /*3c40*/  CS2R R6, SRZ ;  /* 0x0000000000067805 */ /* 0x000fca000001ff00 */
[----:B-1----:R3:W-:Y:S01]  /*3c50*/  STG.E.128 desc[UR36][R24.64], R4 ;  /* 0x0000000418007986 */ /* 0x0027e2000c101d24 */
[----:B------:R-:W-:Y:S05]  /*3c60*/  BRA `(.L_x_6321) ;  /* 0x0000000800b47947 */ /* 0x000fea0003800000 */
.L_x_6329:
        /* <DEDUP_REMOVED lines=10> */
[----:B------:R-:W-:Y:S01]  /*3d10*/  BSSY.RECONVERGENT B0, `(.L_x_6333) ;  /* 0x000000d000007945 */ /* 0x000fe20003800200 */
[----:B------:R-:W-:-:S12]  /*3d20*/  IMAD.MOV.U32 R0, RZ, RZ, 0x7f ;  /* 0x0000007fff007424 */ /* 0x000fd800078e00ff */
[----:B0-----:R-:W-:-:S05]  /*3d30*/  @!P0 FMUL R7, R7, 1.175494350822287508e-38 ;  /* 0x0080000007078820 */ /* 0x001fca0000400000 */
        /* <DEDUP_REMOVED lines=10> */
.L_x_6334:
[----:B------:R-:W-:Y:S05]  /*3de0*/  BSYNC.RECONVERGENT B0 ;  /* 0x0000000000007941 */ /* 0x000fea0003800200 */
.L_x_6333:
[----:B------:R-:W-:-:S05]  /*3df0*/  LOP3.LUT R3, R0, 0x80, R3, 0xf8, !PT ;  /* 0x0000008000037812 */ /* 0x000fca00078ef803 */
[----:B------:R1:W-:Y:S01]  /*3e00*/  STG.E.U8 desc[UR36][R24.64], R3 ;  /* 0x0000000318007986 */ /* 0x0003e2000c101124 */
[----:B------:R-:W-:Y:S05]  /*3e10*/  BRA `(.L_x_6321) ;  /* 0x0000000800487947 */ /* 0x000fea0003800000 */
.L_x_6332:
[----:B------:R-:W-:Y:S01]  /*3e20*/  UMOV UR4, 0xf0000000 ;  /* 0xf000000000047882 */ /* 0x000fe20000000000 */
[----:B------:R-:W-:Y:S01]  /*3e30*/  UMOV UR5, 0x380fffff ;  /* 0x380fffff00057882 */ /* 0x000fe20000000000 */
[----:B-1----:R-:W0:Y:S01]  /*3e40*/  F2F.F32.F64 R7, R4 ;  /* 0x0000000400077310 */ /* 0x002e220000301000 */
[----:B------:R-:W-:Y:S01]  /*3e50*/  DSETP.GEU.AND P0, PT, |R4|, UR4, PT ;  /* 0x0000000404007e2a */ /* 0x000fe2000bf0e200 */
[----:B------:R-:W-:-:S13]  /*3e60*/  BSSY.RECONVERGENT B0, `(.L_x_6335) ;  /* 0x000000f000007945 */ /* 0x000fda0003800200 */
[----:B0-----:R-:W-:-:S05]  /*3e70*/  @!P0 FMUL R7, R7, 1.175494350822287508e-38 ;  /* 0x0080000007078820 */ /* 0x001fca0000400000 */
        /* <DEDUP_REMOVED lines=13> */
.L_x_6336:
[----:B------:R-:W-:Y:S05]  /*3f50*/  BSYNC.RECONVERGENT B0 ;  /* 0x0000000000007941 */ /* 0x000fea0003800200 */
.L_x_6335:
[----:B------:R-:W-:-:S05]  /*3f60*/  LOP3.LUT R3, R0, 0x80, R3, 0xf8, !PT ;  /* 0x0000008000037812 */ /* 0x000fca00078ef803 */
[----:B------:R2:W-:Y:S01]  /*3f70*/  STG.E.U8 desc[UR36][R24.64], R3 ;  /* 0x0000000318007986 */ /* 0x0005e2000c101124 */
[----:B------:R-:W-:Y:S05]  /*3f80*/  BRA `(.L_x_6321) ;  /* 0x0000000400ec7947 */ /* 0x000fea0003800000 */
.L_x_6331:
[----:B------:R-:W-:Y:S01]  /*3f90*/  UMOV UR4, 0xf0000000 ;  /* 0xf000000000047882 */ /* 0x000fe20000000000 */
[----:B------:R-:W-:Y:S01]  /*3fa0*/  UMOV UR5, 0x380fffff ;  /* 0x380fffff00057882 */ /* 0x000fe20000000000 */
[----:B-1----:R-:W0:Y:S01]  /*3fb0*/  F2F.F32.F64 R0, R4 ;  /* 0x0000000400007310 */ /* 0x002e220000301000 */
[----:B------:R-:W-:-:S14]  /*3fc0*/  DSETP.GEU.AND P0, PT, |R4|, UR4, PT ;  /* 0x0000000404007e2a */ /* 0x000fdc000bf0e200 */
[----:B0-----:R-:W-:-:S05]  /*3fd0*/  @!P0 FMUL R0, R0, 1.175494350822287508e-38 ;  /* 0x0080000000008820 */ /* 0x001fca0000400000 */
[----:B------:R-:W-:-:S05]  /*3fe0*/  F2FP.BF16.F32.PACK_AB R0, RZ, R0 ;  /* 0x00000000ff00723e */ /* 0x000fca00000010ff */
[----:B------:R0:W-:Y:S01]  /*3ff0*/  STG.E.U16 desc[UR36][R24.64], R0 ;  /* 0x0000000018007986 */ /* 0x0001e2000c101524 */
[----:B------:R-:W-:Y:S05]  /*4000*/  BRA `(.L_x_6321) ;  /* 0x0000000400cc7947 */ /* 0x000fea0003800000 */
.L_x_6328:
        /* <DEDUP_REMOVED lines=8> */
[----:B------:R-:W0:Y:S02]  /*4090*/  F2I.U32.F64.TRUNC R3, R2 ;  /* 0x0000000200037311 */ /* 0x000e24000030d000 */
[----:B0-----:R0:W-:Y:S01]  /*40a0*/  STG.E.U16 desc[UR36][R24.64], R3 ;  /* 0x0000000318007986 */ /* 0x0011e2000c101524 */
[----:B------:R-:W-:Y:S05]  /*40b0*/  BRA `(.L_x_6321) ;  /* 0x0000000400a07947 */ /* 0x000fea0003800000 */
.L_x_6339:
[----:B------:R-:W-:Y:S01]  /*40c0*/  UMOV UR4, 0xf0000000 ;  /* 0xf000000000047882 */ /* 0x000fe20000000000 */
[----:B------:R-:W-:Y:S01]  /*40d0*/  UMOV UR5, 0x380fffff ;  /* 0x380fffff00057882 */ /* 0x000fe20000000000 */
[----:B-1----:R-:W0:Y:S01]  /*40e0*/  F2F.F32.F64 R3, R4 ;  /* 0x0000000400037310 */ /* 0x002e220000301000 */
[----:B------:R-:W-:Y:S01]  /*40f0*/  DSETP.GEU.AND P0, PT, |R4|, UR4, PT ;  /* 0x0000000404007e2a */ /* 0x000fe2000bf0e200 */
[----:B------:R-:W-:Y:S01]  /*4100*/  BSSY.RECONVERGENT B0, `(.L_x_6340) ;  /* 0x0000015000007945 */ /* 0x000fe20003800200 */
[----:B------:R-:W-:-:S12]  /*4110*/  IMAD.MOV.U32 R12, RZ, RZ, 0x80 ;  /* 0x00000080ff0c7424 */ /* 0x000fd800078e00ff */
[----:B0-----:R-:W-:-:S05]  /*4120*/  @!P0 FMUL R3, R3, 1.175494350822287508e-38 ;  /* 0x0080000003038820 */ /* 0x001fca0000400000 */
        /* <DEDUP_REMOVED lines=10> */
.L_x_6342:
[----:B------:R-:W-:-:S04]  /*41d0*/  SHF.R.U32.HI R0, RZ, 0x14, R3 ;  /* 0x00000014ff007819 */ /* 0x000fc80000011603 */
[----:B------:R-:W-:-:S04]  /*41e0*/  LOP3.LUT R0, R0, 0x1, RZ, 0xc0, !PT ;  /* 0x0000000100007812 */ /* 0x000fc800078ec0ff */
[----:B------:R-:W-:-:S04]  /*41f0*/  IADD3 R0, PT, PT, R3, 0x487ffff, R0 ;  /* 0x0487ffff03007810 */ /* 0x000fc80007ffe000 */
[----:B------:R-:W-:-:S04]  /*4200*/  SHF.R.U32.HI R0, RZ, 0x14, R0 ;  /* 0x00000014ff007819 */ /* 0x000fc80000011600 */
[----:B------:R-:W-:-:S07]  /*4210*/  LOP3.LUT R0, R0, 0xff, RZ, 0xc0, !PT ;  /* 0x000000ff00007812 */ /* 0x000fce00078ec0ff */
.L_x_6343:
[----:B------:R-:W-:-:S04]  /*4220*/  SHF.R.U32.HI R3, RZ, 0x18, R3 ;  /* 0x00000018ff037819 */ /* 0x000fc80000011603 */
[----:B------:R-:W-:-:S04]  /*4230*/  LOP3.LUT R0, R0, 0x80, R3, 0xf8, !PT ;  /* 0x0000008000007812 */ /* 0x000fc800078ef803 */
[----:B------:R-:W-:-:S07]  /*4240*/  PRMT R12, R0, 0x7610, R12 ;  /* 0x00007610000c7816 */ /* 0x000fce000000000c */
.L_x_6341:
[----:B------:R-:W-:Y:S05]  /*4250*/  BSYNC.RECONVERGENT B0 ;  /* 0x0000000000007941 */ /* 0x000fea0003800200 */
.L_x_6340:
[----:B------:R0:W-:Y:S01]  /*4260*/  STG.E.U8 desc[UR36][R24.64], R12 ;  /* 0x0000000c18007986 */ /* 0x0001e2000c101124 */
[----:B------:R-:W-:Y:S05]  /*4270*/  BRA `(.L_x_6321) ;  /* 0x0000000400307947 */ /* 0x000fea0003800000 */
.L_x_6338:
        /* <DEDUP_REMOVED lines=17> */
.L_x_6346:
[----:B------:R-:W-:-:S04]  /*4390*/  SHF.R.U32.HI R0, RZ, 0x15, R3 ;  /* 0x00000015ff007819 */ /* 0x000fc80000011603 */
[----:B------:R-:W-:-:S04]  /*43a0*/  LOP3.LUT R0, R0, 0x1, RZ, 0xc0, !PT ;  /* 0x0000000100007812 */ /* 0x000fc800078ec0ff */
[----:B------:R-:W-:-:S04]  /*43b0*/  IADD3 R0, PT, PT, R3, 0x88fffff, R0 ;  /* 0x088fffff03007810 */ /* 0x000fc80007ffe000 */
[----:B------:R-:W-:-:S04]  /*43c0*/  SHF.R.U32.HI R0, RZ, 0x15, R0 ;  /* 0x00000015ff007819 */ /* 0x000fc80000011600 */
[----:B------:R-:W-:-:S07]  /*43d0*/  LOP3.LUT R0, R0, 0xff, RZ, 0xc0, !PT ;  /* 0x000000ff00007812 */ /* 0x000fce00078ec0ff */
.L_x_6347:
[----:B------:R-:W-:-:S04]  /*43e0*/  SHF.R.U32.HI R3, RZ, 0x18, R3 ;  /* 0x00000018ff037819 */ /* 0x000fc80000011603 */
[----:B------:R-:W-:-:S04]  /*43f0*/  LOP3.LUT R0, R0, 0x80, R3, 0xf8, !PT ;  /* 0x0000008000007812 */ /* 0x000fc800078ef803 */
[----:B------:R-:W-:-:S07]  /*4400*/  PRMT R12, R0, 0x7610, R12 ;  /* 0x00007610000c7816 */ /* 0x000fce000000000c */
.L_x_6345:
[----:B------:R-:W-:Y:S05]  /*4410*/  BSYNC.RECONVERGENT B0 ;  /* 0x0000000000007941 */ /* 0x000fea0003800200 */
.L_x_6344:
[----:B------:R0:W-:Y:S01]  /*4420*/  STG.E.U8 desc[UR36][R24.64], R12 ;  /* 0x0000000c18007986 */ /* 0x0001e2000c101124 */
[----:B------:R-:W-:Y:S05]  /*4430*/  BRA `(.L_x_6321) ;  /* 0x0000000000c07947 */ /* 0x000fea0003800000 */
.L_x_6337:
[----:B------:R-:W-:-:S09]  /*4440*/  UISETP.NE.AND UP0, UPT, UR4, 0x1c, UPT ;  /* 0x0000001c0400788c */ /* 0x000fd2000bf05270 */
[----:B------:R-:W-:Y:S05]  /*4450*/  BRA.U !UP0, `(.L_x_6348) ;  /* 0x0000000108b07547 */ /* 0x000fea000b800000 */
[----:B------:R-:W-:-:S09]  /*4460*/  UISETP.NE.AND UP0, UPT, UR4, 0x1d, UPT ;  /* 0x0000001d0400788c */ /* 0x000fd2000bf05270 */
[----:B------:R-:W-:Y:S05]  /*4470*/  BRA.U !UP0, `(.L_x_6349) ;  /* 0x00000001089c7547 */ /* 0x000fea000b800000 */
[----:B------:R-:W-:-:S09]  /*4480*/  UISETP.NE.AND UP0, UPT, UR4, 0x2c, UPT ;  /* 0x0000002c0400788c */ /* 0x000fd2000bf05270 */
[----:B------:R-:W-:Y:S05]  /*4490*/  BRA.U !UP0, `(.L_x_6350) ;  /* 0x0000000108447547 */ /* 0x000fea000b800000 */
.L_x_6320:
[----:B------:R-:W-:Y:S01]  /*44a0*/  MOV R0, 0x0 ;  /* 0x0000000000007802 */ /* 0x000fe20000000f00 */
[----:B------:R-:W1:Y:S01]  /*44b0*/  LDCU.64 UR6, c[0x4][0x178] ;  /* 0x01002f00ff0677ac */ /* 0x000e620008000a00 */
[----:B------:R-:W-:Y:S02]  /*44c0*/  HFMA2 R8, -RZ, RZ, 0, 6.020069122314453125e-06 ;  /* 0x00000065ff087431 */ /* 0x000fe400000001ff */
[----:B------:R-:W-:Y:S01]  /*44d0*/  IMAD.MOV.U32 R12, RZ, RZ, 0x1 ;  /* 0x00000001ff0c7424 */ /* 0x000fe200078e00ff */
[----:B------:R0:W2:Y:S01]  /*44e0*/  LDC.64 R2, c[0x4][R0] ;  /* 0x0100000000027b82 */ /* 0x0000a20000000a00 */
[----:B------:R-:W3:Y:S01]  /*44f0*/  LDCU.64 UR8, c[0x4][0x180] ;  /* 0x01003000ff0877ac */ /* 0x000ee20008000a00 */
[----:B------:R-:W-:Y:S01]  /*4500*/  IMAD.MOV.U32 R13, RZ, RZ, RZ ;  /* 0x000000ffff0d7224 */ /* 0x000fe200078e00ff */
[----:B------:R-:W4:Y:S01]  /*4510*/  LDCU.64 UR4, c[0x4][0x60] ;  /* 0x01000c00ff0477ac */ /* 0x000f220008000a00 */
[----:B-1----:R-:W-:Y:S01]  /*4520*/  MOV R4, UR6 ;  /* 0x0000000600047c02 */ /* 0x002fe20008000f00 */
[----:B------:R-:W-:-:S02]  /*4530*/  IMAD.U32 R5, RZ, RZ, UR7 ;  /* 0x00000007ff057e24 */ /* 0x000fc4000f8e00ff */
[----:B---3--:R-:W-:Y:S01]  /*4540*/  IMAD.U32 R6, RZ, RZ, UR8 ;  /* 0x00000008ff067e24 */ /* 0x008fe2000f8e00ff */
[----:B------:R-:W-:Y:S01]  /*4550*/  MOV R7, UR9 ;  /* 0x0000000900077c02 */ /* 0x000fe20008000f00 */
[----:B----4-:R-:W-:Y:S02]  /*4560*/  IMAD.U32 R10, RZ, RZ, UR4 ;  /* 0x00000004ff0a7e24 */ /* 0x010fe4000f8e00ff */
[----:B0-----:R-:W-:-:S07]  /*4570*/  IMAD.U32 R11, RZ, RZ, UR5 ;  /* 0x00000005ff0b7e24 */ /* 0x001fce000f8e00ff */
[----:B------:R-:W-:-:S07]  /*4580*/  LEPC R20, `(.L_x_6351) ;  /* 0x000000001014794e */ /* 0x000fce0000000000 */
[----:B--2---:R-:W-:Y:S05]  /*4590*/  CALL.ABS.NOINC R2 ;  /* 0x0000000002007343 */ /* 0x004fea0003c00000 */
.L_x_6351:
[----:B------:R-:W-:Y:S05]  /*45a0*/  BRA `(.L_x_6321) ;  /* 0x0000000000647947 */ /* 0x000fea0003800000 */
.L_x_6350:
[----:B------:R-:W-:Y:S01]  /*45b0*/  UMOV UR4, 0xf0000000 ;  /* 0xf000000000047882 */ /* 0x000fe20000000000 */
[----:B------:R-:W-:Y:S01]  /*45c0*/  UMOV UR5, 0x380fffff ;  /* 0x380fffff00057882 */ /* 0x000fe20000000000 */
[----:B-1----:R-:W0:Y:S01]  /*45d0*/  F2F.F32.F64 R6, R4 ;  /* 0x0000000400067310 */ /* 0x002e220000301000 */
[----:B------:R-:W-:-:S14]  /*45e0*/  DSETP.GEU.AND P0, PT, |R4|, UR4, PT ;  /* 0x0000000404007e2a */ /* 0x000fdc000bf0e200 */
[----:B0-----:R-:W-:-:S05]  /*45f0*/  @!P0 FMUL R6, R6, 1.175494350822287508e-38 ;  /* 0x0080000006068820 */ /* 0x001fca0000400000 */
        /* <DEDUP_REMOVED lines=15> */
.L_x_6349:
[----:B------:R-:W0:Y:S02]  /*46f0*/  F2I.U64.F64.TRUNC R2, R2 ;  /* 0x0000000200027311 */ /* 0x000e24000030d800 */
[----:B0-----:R0:W-:Y:S01]  /*4700*/  STG.E.64 desc[UR36][R24.64], R2 ;  /* 0x0000000218007986 */ /* 0x0011e2000c101b24 */
[----:B------:R-:W-:Y:S05]  /*4710*/  BRA `(.L_x_6321) ;  /* 0x0000000000087947 */ /* 0x000fea0003800000 */
.L_x_6348:
[----:B------:R-:W0:Y:S02]  /*4720*/  F2I.U32.F64.TRUNC R3, R2 ;  /* 0x0000000200037311 */ /* 0x000e24000030d000 */
[----:B0-----:R0:W-:Y:S02]  /*4730*/  STG.E desc[UR36][R24.64], R3 ;  /* 0x0000000318007986 */ /* 0x0011e4000c101924 */
.L_x_6321:
[----:B------:R-:W-:-:S07]  /*4740*/  VIADD R19, R19, 0x80 ;  /* 0x0000008013137836 */ /* 0x000fce0000000000 */
.L_x_6254:
[----:B------:R-:W-:Y:S05]  /*4750*/  BSYNC.RECONVERGENT B6 ;  /* 0x0000000000067941 */ /* 0x000fea0003800200 */
.L_x_6253:
[----:B------:R-:W5:Y:S01]  /*4760*/  LDCU UR4, c[0x0][0x380] ;  /* 0x00007000ff0477ac */ /* 0x000f620008000800 */
[----:B------:R-:W-:Y:S01]  /*4770*/  BSSY.RECONVERGENT B6, `(.L_x_6352) ;  /* 0x0000466000067945 */ /* 0x000fe20003800200 */
[----:B-----5:R-:W-:-:S13]  /*4780*/  ISETP.GE.AND P0, PT, R19, UR4, PT ;  /* 0x0000000413007c0c */ /* 0x020fda000bf06270 */
[----:B------:R-:W-:Y:S05]  /*4790*/  @P0 BRA `(.L_x_6353) ;  /* 0x00000044008c0947 */ /* 0x000fea0003800000 */
[----:B------:R-:W5:Y:S01]  /*47a0*/  LDCU UR4, c[0x0][0x388] ;  /* 0x00007100ff0477ac */ /* 0x000f620008000800 */
[----:B0-----:R-:W-:Y:S02]  /*47b0*/  HFMA2 R0, -RZ, RZ, 0, 0 ;  /* 0x00000000ff007431 */ /* 0x001fe400000001ff */
[----:B------:R-:W-:Y:S02]  /*47c0*/  IMAD.MOV.U32 R18, RZ, RZ, RZ ;  /* 0x000000ffff127224 */ /* 0x000fe400078e00ff */
[----:B-1234-:R-:W-:Y:S01]  /*47d0*/  IMAD.MOV.U32 R24, RZ, RZ, RZ ;  /* 0x000000ffff187224 */ /* 0x01efe200078e00ff */
[----:B-----5:R-:W-:-:S09]  /*47e0*/  UISETP.NE.AND UP0, UPT, UR4, URZ, UPT ;  /* 0x000000ff0400728c */ /* 0x020fd2000bf05270 */
        /* <DEDUP_REMOVED lines=348> */
[----:B0-----:R-:W-:-:S07]  /*5db0*/  IMAD R18, R5, UR4, R18 ;  /* 0x0000000405127c24 */ /* 0x001fce000f8e0212 */
.L_x_6354:
        /* <DEDUP_REMOVED lines=18> */
.L_x_6359:
[----:B------:R-:W2:Y:S02]  /*5ee0*/  LDG.E.U8 R2, desc[UR36][R2.64] ;  /* 0x0000002402027981 */ /* 0x000ea4000c1e1100 */
[----:B--2---:R0:W1:Y:S01]  /*5ef0*/  I2F.F64.U16 R16, R2 ;  /* 0x0000000200107312 */ /* 0x0040620000101800 */
[----:B------:R-:W-:Y:S05]  /*5f00*/  BRA `(.L_x_6361) ;  /* 0x0000000c00607947 */ /* 0x000fea0003800000 */
.L_x_6358:
[----:B------:R-:W-:-:S09]  /*5f10*/  UISETP.NE.AND UP0, UPT, UR4, 0x2, UPT ;  /* 0x000000020400788c */ /* 0x000fd2000bf05270 */
[----:B------:R-:W-:Y:S05]  /*5f20*/  BRA.U !UP0, `(.L_x_6362) ;  /* 0x0000000108287547 */ /* 0x000fea000b800000 */
[----:B------:R-:W-:-:S09]  /*5f30*/  UISETP.NE.AND UP0, UPT, UR4, 0x3, UPT ;  /* 0x000000030400788c */ /* 0x000fd2000bf05270 */
[----:B------:R-:W-:Y:S05]  /*5f40*/  BRA.U !UP0, `(.L_x_6363) ;  /* 0x0000000108147547 */ /* 0x000fea000b800000 */
[----:B------:R-:W-:-:S09]  /*5f50*/  UISETP.NE.AND UP0, UPT, UR4, 0x4, UPT ;  /* 0x000000040400788c */ /* 0x000fd2000bf05270 */
[----:B------:R-:W-:Y:S05]  /*5f60*/  BRA.U UP0, `(.L_x_6360) ;  /* 0x0000000900ec7547 */ /* 0x000fea000b800000 */
[----:B------:R-:W2:Y:S02]  /*5f70*/  LDG.E.64 R16, desc[UR36][R2.64] ;  /* 0x0000002402107981 */ /* 0x000ea4000c1e1b00 */
[----:B--2---:R-:W2:Y:S01]  /*5f80*/  I2F.F64.S64 R16, R16 ;  /* 0x0000001000107312 */ /* 0x004ea20000301c00 */
[----:B------:R-:W-:Y:S05]  /*5f90*/  BRA `(.L_x_6361) ;  /* 0x0000000c003c7947 */ /* 0x000fea0003800000 */
.L_x_6363:
[----:B------:R-:W2:Y:S02]  /*5fa0*/  LDG.E R2, desc[UR36][R2.64] ;  /* 0x0000002402027981 */ /* 0x000ea4000c1e1900 */
[----:B--2---:R3:W4:Y:S01]  /*5fb0*/  I2F.F64 R16, R2 ;  /* 0x0000000200107312 */ /* 0x0047220000201c00 */
[----:B------:R-:W-:Y:S05]  /*5fc0*/  BRA `(.L_x_6361) ;  /* 0x0000000c00307947 */ /* 0x000fea0003800000 */
.L_x_6362:
[----:B------:R-:W2:Y:S02]  /*5fd0*/  LDG.E.U16 R2, desc[UR36][R2.64] ;  /* 0x0000002402027981 */ /* 0x000ea4000c1e1500 */
[----:B--2---:R0:W1:Y:S01]  /*5fe0*/  I2F.F64.S16 R16, R2 ;  /* 0x0000000200107312 */ /* 0x0040620000101c00 */
[----:B------:R-:W-:Y:S05]  /*5ff0*/  BRA `(.L_x_6361) ;  /* 0x0000000c00247947 */ /* 0x000fea0003800000 */
.L_x_6357:
        /* <DEDUP_REMOVED lines=10> */
.L_x_6365:
[----:B------:R-:W2:Y:S02]  /*60a0*/  LDG.E.U16 R0, desc[UR36][R2.64] ;  /* 0x0000002402007981 */ /* 0x000ea4000c1e1500 */
[----:B--2---:R-:W-:-:S05]  /*60b0*/  HADD2.F32 R0, -RZ, R0.H0_H0 ;  /* 0x20000000ff007230 */ /* 0x004fca0000004100 */
[----:B------:R-:W-:-:S04]  /*60c0*/  FMUL.FTZ R0, R0, 1 ;  /* 0x3f80000000007820 */ /* 0x000fc80000410000 */
[----:B------:R0:W1:Y:S01]  /*60d0*/  F2F.F64.F32 R16, R0 ;  /* 0x0000000000107310 */ /* 0x0000620000201800 */
[----:B------:R-:W-:Y:S05]  /*60e0*/  BRA `(.L_x_6361) ;  /* 0x0000000800e87947 */ /* 0x000fea0003800000 */
.L_x_6364:
        /* <DEDUP_REMOVED lines=10> */
.L_x_6367:
[----:B------:R-:W2:Y:S02]  /*6190*/  LDG.E.U16 R2, desc[UR36][R2.64] ;  /* 0x0000002402027981 */ /* 0x000ea4000c1e1500 */
[----:B--2---:R-:W-:-:S05]  /*61a0*/  HADD2.F32 R0, -RZ, R2.H0_H0 ;  /* 0x20000002ff007230 */ /* 0x004fca0000004100 */
[----:B------:R-:W-:-:S04]  /*61b0*/  FMUL.FTZ R0, R0, 1 ;  /* 0x3f80000000007820 */ /* 0x000fc80000410000 */
[----:B------:R0:W1:Y:S01]  /*61c0*/  F2F.F64.F32 R16, R0 ;  /* 0x0000000000107310 */ /* 0x0000620000201800 */
[----:B------:R-:W-:Y:S05]  /*61d0*/  BRA `(.L_x_6361) ;  /* 0x0000000800ac7947 */ /* 0x000fea0003800000 */
.L_x_6366:
[----:B------:R0:W5:Y:S01]  /*61e0*/  LDG.E.64 R16, desc[UR36][R2.64] ;  /* 0x0000002402107981 */ /* 0x000162000c1e1b00 */
[----:B------:R-:W-:Y:S05]  /*61f0*/  BRA `(.L_x_6361) ;  /* 0x0000000800a47947 */ /* 0x000fea0003800000 */
.L_x_6356:
        /* <DEDUP_REMOVED lines=13> */
.L_x_6370:
[----:B------:R0:W5:Y:S01]  /*62d0*/  LDG.E.64 R16, desc[UR36][R2.64] ;  /* 0x0000002402107981 */ /* 0x000162000c1e1b00 */
[----:B------:R-:W-:Y:S05]  /*62e0*/  BRA `(.L_x_6361) ;  /* 0x0000000800687947 */ /* 0x000fea0003800000 */
.L_x_6369:
        /* <DEDUP_REMOVED lines=23> */
[----:B------:R-:W-:-:S05]  /*6460*/  LOP3.LUT R5, R5, 0x80000000, R0, 0xf8, !PT ;  /* 0x8000000005057812 */ /* 0x000fca00078ef800 */
[----:B------:R-:W-:-:S04]  /*6470*/  FMUL.FTZ R5, R5, 1 ;  /* 0x3f80000005057820 */ /* 0x000fc80000410000 */
[----:B------:R0:W1:Y:S01]  /*6480*/  F2F.F64.F32 R16, R5 ;  /* 0x0000000500107310 */ /* 0x0000620000201800 */
[----:B------:R-:W-:Y:S05]  /*6490*/  BRA `(.L_x_6361) ;  /* 0x0000000400fc7947 */ /* 0x000fea0003800000 */
.L_x_6372:
        /* <DEDUP_REMOVED lines=10> */
[----:B------:R-:W-:-:S05]  /*6540*/  LOP3.LUT R0, R0, 0x80000000, R5, 0xf8, !PT ;  /* 0x8000000000007812 */ /* 0x000fca00078ef805 */
[----:B------:R-:W-:-:S04]  /*6550*/  FMUL.FTZ R0, R0, 1 ;  /* 0x3f80000000007820 */ /* 0x000fc80000410000 */
[----:B------:R0:W1:Y:S01]  /*6560*/  F2F.F64.F32 R16, R0 ;  /* 0x0000000000107310 */ /* 0x0000620000201800 */
[----:B------:R-:W-:Y:S05]  /*6570*/  BRA `(.L_x_6361) ;  /* 0x0000000400c47947 */ /* 0x000fea0003800000 */
.L_x_6371:
[----:B------:R-:W2:Y:S02]  /*6580*/  LDG.E.U16 R0, desc[UR36][R2.64] ;  /* 0x0000002402007981 */ /* 0x000ea4000c1e1500 */
[----:B--2---:R-:W-:-:S05]  /*6590*/  SHF.L.U32 R0, R0, 0x10, RZ ;  /* 0x0000001000007819 */ /* 0x004fca00000006ff */
[----:B------:R-:W-:-:S04]  /*65a0*/  FMUL.FTZ R0, R0, 1 ;  /* 0x3f80000000007820 */ /* 0x000fc80000410000 */
[----:B------:R0:W1:Y:S01]  /*65b0*/  F2F.F64.F32 R16, R0 ;  /* 0x0000000000107310 */ /* 0x0000620000201800 */
[----:B------:R-:W-:Y:S05]  /*65c0*/  BRA `(.L_x_6361) ;  /* 0x0000000400b07947 */ /* 0x000fea0003800000 */
.L_x_6368:
        /* <DEDUP_REMOVED lines=11> */
.L_x_6375:
[----:B------:R-:W2:Y:S01]  /*6680*/  LDG.E.U8 R3, desc[UR36][R2.64] ;  /* 0x0000002402037981 */ /* 0x000ea2000c1e1100 */
[----:B------:R-:W-:Y:S02]  /*6690*/  CS2R R16, SRZ ;  /* 0x0000000000107805 */ /* 0x000fe4000001ff00 */
[----:B--2---:R-:W-:-:S13]  /*66a0*/  ISETP.NE.AND P0, PT, R3, RZ, PT ;  /* 0x000000ff0300720c */ /* 0x004fda0003f05270 */
[----:B------:R-:W-:Y:S05]  /*66b0*/  @!P0 BRA `(.L_x_6361) ;  /* 0x0000000400748947 */ /* 0x000fea0003800000 */
[----:B------:R-:W-:-:S13]  /*66c0*/  ISETP.NE.AND P0, PT, R3, 0x80, PT ;  /* 0x000000800300780c */ /* 0x000fda0003f05270 */
[----:B------:R-:W-:Y:S02]  /*66d0*/  @!P0 IMAD.MOV.U32 R16, RZ, RZ, 0x20000000 ;  /* 0x20000000ff108424 */ /* 0x000fe400078e00ff */
        /* <DEDUP_REMOVED lines=15> */
.L_x_6377:
[----:B------:R-:W-:Y:S05]  /*67d0*/  BSYNC.RECONVERGENT B0 ;  /* 0x0000000000007941 */ /* 0x000fea0003800200 */
.L_x_6376:
[----:B------:R-:W-:Y:S01]  /*67e0*/  IMAD.SHL.U32 R0, R0, 0x100000, RZ ;  /* 0x0010000000007824 */ /* 0x000fe200078e00ff */
[----:B------:R-:W-:-:S04]  /*67f0*/  LEA R2, R2, 0x3b800000, 0x17 ;  /* 0x3b80000002027811 */ /* 0x000fc800078eb8ff */
[----:B------:R-:W-:-:S05]  /*6800*/  LOP3.LUT R0, R2, R0, R7, 0xfe, !PT ;  /* 0x0000000002007212 */ /* 0x000fca00078efe07 */
[----:B------:R-:W-:-:S04]  /*6810*/  FMUL.FTZ R0, R0, 1 ;  /* 0x3f80000000007820 */ /* 0x000fc80000410000 */
[----:B------:R0:W1:Y:S01]  /*6820*/  F2F.F64.F32 R16, R0 ;  /* 0x0000000000107310 */ /* 0x0000620000201800 */
[----:B------:R-:W-:Y:S05]  /*6830*/  BRA `(.L_x_6361) ;  /* 0x0000000400147947 */ /* 0x000fea0003800000 */
.L_x_6374:
        /* <DEDUP_REMOVED lines=21> */
.L_x_6379:
[----:B------:R-:W-:Y:S05]  /*6990*/  BSYNC.RECONVERGENT B0 ;  /* 0x0000000000007941 */ /* 0x000fea0003800200 */
.L_x_6378:
[----:B------:R-:W-:Y:S01]  /*69a0*/  IMAD.SHL.U32 R0, R0, 0x200000, RZ ;  /* 0x0020000000007824 */ /* 0x000fe200078e00ff */
[----:B------:R-:W-:-:S04]  /*69b0*/  LEA R2, R2, 0x37800000, 0x17 ;  /* 0x3780000002027811 */ /* 0x000fc800078eb8ff */
[----:B------:R-:W-:-:S05]  /*69c0*/  LOP3.LUT R0, R2, R0, R7, 0xfe, !PT ;  /* 0x0000000002007212 */ /* 0x000fca00078efe07 */
[----:B------:R-:W-:-:S04]  /*69d0*/  FMUL.FTZ R0, R0, 1 ;  /* 0x3f80000000007820 */ /* 0x000fc80000410000 */
[----:B------:R0:W1:Y:S01]  /*69e0*/  F2F.F64.F32 R16, R0 ;  /* 0x0000000000107310 */ /* 0x0000620000201800 */
[----:B------:R-:W-:Y:S05]  /*69f0*/  BRA `(.L_x_6361) ;  /* 0x0000000000a47947 */ /* 0x000fea0003800000 */
.L_x_6373:
[----:B------:R-:W-:-:S09]  /*6a00*/  UISETP.NE.AND UP0, UPT, UR4, 0x1c, UPT ;  /* 0x0000001c0400788c */ /* 0x000fd2000bf05270 */
[----:B------:R-:W-:Y:S05]  /*6a10*/  BRA.U !UP0, `(.L_x_6380) ;  /* 0x0000000108947547 */ /* 0x000fea000b800000 */
[----:B------:R-:W-:-:S09]  /*6a20*/  UISETP.NE.AND UP0, UPT, UR4, 0x1d, UPT ;  /* 0x0000001d0400788c */ /* 0x000fd2000bf05270 */
[----:B------:R-:W-:Y:S05]  /*6a30*/  BRA.U !UP0, `(.L_x_6381) ;  /* 0x0000000108807547 */ /* 0x000fea000b800000 */
[----:B------:R-:W-:-:S09]  /*6a40*/  UISETP.NE.AND UP0, UPT, UR4, 0x2c, UPT ;  /* 0x0000002c0400788c */ /* 0x000fd2000bf05270 */
[----:B------:R-:W-:Y:S05]  /*6a50*/  BRA.U UP0, `(.L_x_6360) ;  /* 0x0000000100307547 */ /* 0x000fea000b800000 */
[----:B------:R-:W2:Y:S01]  /*6a60*/  LDG.E.U8 R0, desc[UR36][R2.64] ;  /* 0x0000002402007981 */ /* 0x000ea2000c1e1100 */
[----:B------:R-:W-:Y:S02]  /*6a70*/  HFMA2 R17, -RZ, RZ, 0.5, 0 ;  /* 0x38000000ff117431 */ /* 0x000fe400000001ff */
[----:B------:R-:W-:Y:S01]  /*6a80*/  IMAD.MOV.U32 R16, RZ, RZ, 0x0 ;  /* 0x00000000ff107424 */ /* 0x000fe200078e00ff */
[----:B--2---:R-:W-:-:S13]  /*6a90*/  ISETP.NE.AND P0, PT, R0, RZ, PT ;  /* 0x000000ff0000720c */ /* 0x004fda0003f05270 */
[----:B------:R-:W-:Y:S05]  /*6aa0*/  @!P0 BRA `(.L_x_6361) ;  /* 0x0000000000788947 */ /* 0x000fea0003800000 */
[----:B------:R-:W-:-:S13]  /*6ab0*/  ISETP.NE.AND P0, PT, R0, 0xff, PT ;  /* 0x000000ff0000780c */ /* 0x000fda0003f05270 */
[----:B------:R-:W-:Y:S01]  /*6ac0*/  @P0 IMAD.SHL.U32 R0, R0, 0x800000, RZ ;  /* 0x0080000000000824 */ /* 0x000fe200078e00ff */
[----:B------:R-:W-:Y:S01]  /*6ad0*/  @!P0 MOV R17, 0x7ff80000 ;  /* 0x7ff8000000118802 */ /* 0x000fe20000000f00 */
[----:B------:R-:W-:Y:S02]  /*6ae0*/  @!P0 IMAD.MOV.U32 R16, RZ, RZ, 0x20000000 ;  /* 0x20000000ff108424 */ /* 0x000fe400078e00ff */
[----:B------:R-:W-:-:S04]  /*6af0*/  @P0 FMUL.FTZ R0, R0, 1 ;  /* 0x3f80000000000820 */ /* 0x000fc80000410000 */
[----:B------:R0:W1:Y:S01]  /*6b00*/  @P0 F2F.F64.F32 R16, R0 ;  /* 0x0000000000100310 */ /* 0x0000620000201800 */
[----:B------:R-:W-:Y:S05]  /*6b10*/  BRA `(.L_x_6361) ;  /* 0x00000000005c7947 */ /* 0x000fea0003800000 */
.L_x_6360:
        /* <DEDUP_REMOVED lines=16> */
.L_x_6382:
[----:B------:R-:W-:Y:S01]  /*6c20*/  CS2R R16, SRZ ;  /* 0x0000000000107805 */ /* 0x000fe2000001ff00 */
[----:B------:R-:W-:Y:S06]  /*6c30*/  BRA `(.L_x_6361) ;  /* 0x0000000000147947 */ /* 0x000fec0003800000 */
.L_x_6381:
[----:B------:R-:W2:Y:S02]  /*6c40*/  LDG.E.64 R16, desc[UR36][R2.64] ;  /* 0x0000002402107981 */ /* 0x000ea4000c1e1b00 */
[----:B--2---:R-:W0:Y:S01]  /*6c50*/  I2F.F64.U64 R16, R16 ;  /* 0x0000001000107312 */ /* 0x004e220000301800 */
[----:B------:R-:W-:Y:S05]  /*6c60*/  BRA `(.L_x_6361) ;  /* 0x0000000000087947 */ /* 0x000fea0003800000 */
.L_x_6380:
[----:B------:R-:W2:Y:S02]  /*6c70*/  LDG.E R2, desc[UR36][R2.64] ;  /* 0x0000002402027981 */ /* 0x000ea4000c1e1900 */
[----:B--2---:R0:W1:Y:S02]  /*6c80*/  I2F.F64.U32 R16, R2 ;  /* 0x0000000200107312 */ /* 0x0040640000201800 */
.L_x_6361:
[----:B------:R-:W-:Y:S05]  /*6c90*/  BSYNC.RECONVERGENT B7 ;  /* 0x0000000000077941 */ /* 0x000fea0003800200 */
.L_x_6355:
[----:B------:R-:W0:Y:S01]  /*6ca0*/  LDCU.64 UR6, c[0x0][0x5f8] ;  /* 0x0000bf00ff0677ac */ /* 0x000e220008000a00 */
[----:B------:R-:W-:Y:S01]  /*6cb0*/  BSSY.RECONVERGENT B7, `(.L_x_6383) ;  /* 0x00000ec000077945 */ /* 0x000fe20003800200 */
[----:B------:R-:W-:-:S04]  /*6cc0*/  UPRMT UR4, UR42, 0x9910, URZ ;  /* 0x000099102a047896 */ /* 0x000fc800080000ff */
[----:B------:R-:W-:Y:S01]  /*6cd0*/  UISETP.GT.AND UP0, UPT, UR4, 0x9, UPT ;  /* 0x000000090400788c */ /* 0x000fe2000bf04270 */
[----:B0--3--:R-:W-:-:S05]  /*6ce0*/  IADD3 R2, P0, PT, R18, UR6, RZ ;  /* 0x0000000612027c10 */ /* 0x009fca000ff1e0ff */
        /* <DEDUP_REMOVED lines=11> */
[----:B---3--:R0:W3:Y:S01]  /*6da0*/  I2F.F64.S16 R4, R2 ;  /* 0x0000000200047312 */ /* 0x0080e20000101c00 */
[----:B------:R-:W-:Y:S05]  /*6db0*/  BRA `(.L_x_6389) ;  /* 0x0000000c006c7947 */ /* 0x000fea0003800000 */
.L_x_6387:
[----:B------:R-:W3:Y:S02]  /*6dc0*/  LDG.E.U8 R2, desc[UR36][R2.64] ;  /* 0x0000002402027981 */ /* 0x000ee4000c1e1100 */
[----:B---3--:R0:W3:Y:S01]  /*6dd0*/  I2F.F64.U16 R4, R2 ;  /* 0x0000000200047312 */ /* 0x0080e20000101800 */
[----:B------:R-:W-:Y:S05]  /*6de0*/  BRA `(.L_x_6389) ;  /* 0x0000000c00607947 */ /* 0x000fea0003800000 */
.L_x_6386:
[----:B------:R-:W-:-:S09]  /*6df0*/  UISETP.NE.AND UP0, UPT, UR4, 0x2, UPT ;  /* 0x000000020400788c */ /* 0x000fd2000bf05270 */
[----:B------:R-:W-:Y:S05]  /*6e00*/  BRA.U !UP0, `(.L_x_6390) ;  /* 0x0000000108287547 */ /* 0x000fea000b800000 */
[----:B------:R-:W-:-:S09]  /*6e10*/  UISETP.NE.AND UP0, UPT, UR4, 0x3, UPT ;  /* 0x000000030400788c */ /* 0x000fd2000bf05270 */
[----:B------:R-:W-:Y:S05]  /*6e20*/  BRA.U !UP0, `(.L_x_6391) ;  /* 0x0000000108147547 */ /* 0x000fea000b800000 */
[----:B------:R-:W-:-:S09]  /*6e30*/  UISETP.NE.AND UP0, UPT, UR4, 0x4, UPT ;  /* 0x000000040400788c */ /* 0x000fd2000bf05270 */
[----:B------:R-:W-:Y:S05]  /*6e40*/  BRA.U UP0, `(.L_x_6388) ;  /* 0x0000000900ec7547 */ /* 0x000fea000b800000 */
[----:B------:R-:W3:Y:S02]  /*6e50*/  LDG.E.64 R4, desc[UR36][R2.64] ;  /* 0x0000002402047981 */ /* 0x000ee4000c1e1b00 */
[----:B---3--:R-:W0:Y:S01]  /*6e60*/  I2F.F64.S64 R4, R4 ;  /* 0x0000000400047312 */ /* 0x008e220000301c00 */
[----:B------:R-:W-:Y:S05]  /*6e70*/  BRA `(.L_x_6389) ;  /* 0x0000000c003c7947 */ /* 0x000fea0003800000 */
.L_x_6391:
[----:B------:R-:W3:Y:S02]  /*6e80*/  LDG.E R2, desc[UR36][R2.64] ;  /* 0x0000002402027981 */ /* 0x000ee4000c1e1900 */
[----:B---3--:R0:W3:Y:S01]  /*6e90*/  I2F.F64 R4, R2 ;  /* 0x0000000200047312 */ /* 0x0080e20000201c00 */
[----:B------:R-:W-:Y:S05]  /*6ea0*/  BRA `(.L_x_6389) ;  /* 0x0000000c00307947 */ /* 0x000fea0003800000 */
.L_x_6390:
[----:B------:R-:W3:Y:S02]  /*6eb0*/  LDG.E.U16 R2, desc[UR36][R2.64] ;  /* 0x0000002402027981 */ /* 0x000ee4000c1e1500 */
[----:B---3--:R0:W3:Y:S01]  /*6ec0*/  I2F.F64.S16 R4, R2 ;  /* 0x0000000200047312 */ /* 0x0080e20000101c00 */
[----:B------:R-:W-:Y:S05]  /*6ed0*/  BRA `(.L_x_6389) ;  /* 0x0000000c00247947 */ /* 0x000fea0003800000 */
.L_x_6385:
[----:B------:R-:W-:-:S09]  /*6ee0*/  UISETP.GT.AND UP0, UPT, UR4, 0x6, UPT ;  /* 0x000000060400788c */ /* 0x000fd2000bf04270 */
[----:B------:R-:W-:Y:S05]  /*6ef0*/  BRA.U UP0, `(.L_x_6392) ;  /* 0x0000000100347547 */ /* 0x000fea000b800000 */
[----:B------:R-:W-:-:S09]  /*6f00*/  UISETP.NE.AND UP0, UPT, UR4, 0x5, UPT ;  /* 0x000000050400788c */ /* 0x000fd2000bf05270 */
[----:B------:R-:W-:Y:S05]  /*6f10*/  BRA.U !UP0, `(.L_x_6393) ;  /* 0x0000000108187547 */ /* 0x000fea000b800000 */
[----:B------:R-:W-:-:S09]  /*6f20*/  UISETP.NE.AND UP0, UPT, UR4, 0x6, UPT ;  /* 0x000000060400788c */ /* 0x000fd2000bf05270 */
[----:B------:R-:W-:Y:S05]  /*6f30*/  BRA.U UP0, `(.L_x_6388) ;  /* 0x0000000900b07547 */ /* 0x000fea000b800000 */
[----:B------:R-:W3:Y:S02]  /*6f40*/  LDG.E R4, desc[UR36][R2.64] ;  /* 0x0000002402047981 */ /* 0x000ee4000c1e1900 */
[----:B---3--:R-:W-:-:S06]  /*6f50*/  FMUL.FTZ R4, R4, 1 ;  /* 0x3f80000004047820 */ /* 0x008fcc0000410000 */
[----:B------:R-:W0:Y:S01]  /*6f60*/  F2F.F64.F32 R4, R4 ;  /* 0x0000000400047310 */ /* 0x000e220000201800 */
[----:B------:R-:W-:Y:S05]  /*6f70*/  BRA `(.L_x_6389) ;  /* 0x0000000800fc7947 */ /* 0x000fea0003800000 */
.L_x_6393:
[----:B------:R-:W3:Y:S02]  /*6f80*/  LDG.E.U16 R0, desc[UR36][R2.64] ;  /* 0x0000002402007981 */ /* 0x000ee4000c1e1500 */
[----:B---3--:R-:W-:-:S05]  /*6f90*/  HADD2.F32 R0, -RZ, R0.H0_H0 ;  /* 0x20000000ff007230 */ /* 0x008fca0000004100 */
[----:B------:R-:W-:-:S04]  /*6fa0*/  FMUL.FTZ R0, R0, 1 ;  /* 0x3f80000000007820 */ /* 0x000fc80000410000 */
[----:B------:R0:W3:Y:S01]  /*6fb0*/  F2F.F64.F32 R4, R0 ;  /* 0x0000000000047310 */ /* 0x0000e20000201800 */
[----:B------:R-:W-:Y:S05]  /*6fc0*/  BRA `(.L_x_6389) ;  /* 0x0000000800e87947 */ /* 0x000fea0003800000 */
.L_x_6392:
[----:B------:R-:W-:-:S09]  /*6fd0*/  UISETP.NE.AND UP0, UPT, UR4, 0x7, UPT ;  /* 0x000000070400788c */ /* 0x000fd2000bf05270 */
[----:B------:R-:W-:Y:S05]  /*6fe0*/  BRA.U !UP0, `(.L_x_6394) ;  /* 0x0000000108347547 */ /* 0x000fea000b800000 */
        /* <DEDUP_REMOVED lines=8> */
.L_x_6395:
[----:B------:R-:W3:Y:S02]  /*7070*/  LDG.E.U16 R2, desc[UR36][R2.64] ;  /* 0x0000002402027981 */ /* 0x000ee4000c1e1500 */
[----:B---3--:R-:W-:-:S05]  /*7080*/  HADD2.F32 R0, -RZ, R2.H0_H0 ;  /* 0x20000002ff007230 */ /* 0x008fca0000004100 */
[----:B------:R-:W-:-:S04]  /*7090*/  FMUL.FTZ R0, R0, 1 ;  /* 0x3f80000000007820 */ /* 0x000fc80000410000 */
[----:B------:R0:W3:Y:S01]  /*70a0*/  F2F.F64.F32 R4, R0 ;  /* 0x0000000000047310 */ /* 0x0000e20000201800 */
[----:B------:R-:W-:Y:S05]  /*70b0*/  BRA `(.L_x_6389) ;  /* 0x0000000800ac7947 */ /* 0x000fea0003800000 */
.L_x_6394:
[----:B------:R0:W5:Y:S01]  /*70c0*/  LDG.E.64 R4, desc[UR36][R2.64] ;  /* 0x0000002402047981 */ /* 0x000162000c1e1b00 */
[----:B------:R-:W-:Y:S05]  /*70d0*/  BRA `(.L_x_6389) ;  /* 0x0000000800a47947 */ /* 0x000fea0003800000 */
.L_x_6384:
        /* <DEDUP_REMOVED lines=8> */
[----:B------:R-:W3:Y:S01]  /*7160*/  LDG.E.U8 R2, desc[UR36][R2.64] ;  /* 0x0000002402027981 */ /* 0x000ee2000c1e1100 */
[----:B------:R-:W-:Y:S01]  /*7170*/  IMAD.MOV.U32 R4, RZ, RZ, RZ ;  /* 0x000000ffff047224 */ /* 0x000fe200078e00ff */
[----:B---3--:R-:W-:-:S04]  /*7180*/  ISETP.NE.AND P0, PT, R2, RZ, PT ;  /* 0x000000ff0200720c */ /* 0x008fc80003f05270 */
[----:B------:R-:W-:Y:S01]  /*7190*/  FSEL R5, RZ, 1.875, !P0 ;  /* 0x3ff00000ff057808 */ /* 0x000fe20004000000 */
[----:B------:R-:W-:Y:S08]  /*71a0*/  BRA `(.L_x_6389) ;  /* 0x0000000800707947 */ /* 0x000ff00003800000 */
.L_x_6398:
[----:B------:R0:W5:Y:S01]  /*71b0*/  LDG.E.64 R4, desc[UR36][R2.64] ;  /* 0x0000002402047981 */ /* 0x000162000c1e1b00 */
[----:B------:R-:W-:Y:S05]  /*71c0*/  BRA `(.L_x_6389) ;  /* 0x0000000800687947 */ /* 0x000fea0003800000 */
.L_x_6397:
        /* <DEDUP_REMOVED lines=8> */
[----:B---3--:R-:W-:-:S04]  /*7250*/  SHF.L.U32 R0, R0, 0x18, RZ ;  /* 0x0000001800007819 */ /* 0x008fc800000006ff */
        /* <DEDUP_REMOVED lines=15> */
[----:B------:R-:W-:-:S06]  /*7350*/  FMUL.FTZ R5, R5, 1 ;  /* 0x3f80000005057820 */ /* 0x000fcc0000410000 */
[----:B------:R-:W0:Y:S01]  /*7360*/  F2F.F64.F32 R4, R5 ;  /* 0x0000000500047310 */ /* 0x000e220000201800 */
[----:B------:R-:W-:Y:S05]  /*7370*/  BRA `(.L_x_6389) ;  /* 0x0000000400fc7947 */ /* 0x000fea0003800000 */
.L_x_6400:
[----:B------:R-:W3:Y:S02]  /*7380*/  LDG.E.U8 R2, desc[UR36][R2.64] ;  /* 0x0000002402027981 */ /* 0x000ee4000c1e1100 */
[C---:B---3--:R-:W-:Y:S02]  /*7390*/  IMAD.SHL.U32 R0, R2.reuse, 0x2000000, RZ ;  /* 0x0200000002007824 */ /* 0x048fe400078e00ff */
        /* <DEDUP_REMOVED lines=10> */
[----:B------:R0:W3:Y:S01]  /*7440*/  F2F.F64.F32 R4, R0 ;  /* 0x0000000000047310 */ /* 0x0000e20000201800 */
[----:B------:R-:W-:Y:S05]  /*7450*/  BRA `(.L_x_6389) ;  /* 0x0000000400c47947 */ /* 0x000fea0003800000 */
.L_x_6399:
[----:B------:R-:W3:Y:S02]  /*7460*/  LDG.E.U16 R0, desc[UR36][R2.64] ;  /* 0x0000002402007981 */ /* 0x000ee4000c1e1500 */
[----:B---3--:R-:W-:-:S05]  /*7470*/  SHF.L.U32 R0, R0, 0x10, RZ ;  /* 0x0000001000007819 */ /* 0x008fca00000006ff */
[----:B------:R-:W-:-:S04]  /*7480*/  FMUL.FTZ R0, R0, 1 ;  /* 0x3f80000000007820 */ /* 0x000fc80000410000 */
[----:B------:R0:W3:Y:S01]  /*7490*/  F2F.F64.F32 R4, R0 ;  /* 0x0000000000047310 */ /* 0x0000e20000201800 */
[----:B------:R-:W-:Y:S05]  /*74a0*/  BRA `(.L_x_6389) ;  /* 0x0000000400b07947 */ /* 0x000fea0003800000 */
.L_x_6396:
        /* <DEDUP_REMOVED lines=9> */
[----:B---3--:R0:W3:Y:S01]  /*7540*/  I2F.F64.U16 R4, R2 ;  /* 0x0000000200047312 */ /* 0x0080e20000101800 */
[----:B------:R-:W-:Y:S05]  /*7550*/  BRA `(.L_x_6389) ;  /* 0x0000000400847947 */ /* 0x000fea0003800000 */
.L_x_6403:
[----:B------:R-:W3:Y:S01]  /*7560*/  LDG.E.U8 R3, desc[UR36][R2.64] ;  /* 0x0000002402037981 */ /* 0x000ee2000c1e1100 */
[----:B------:R-:W-:Y:S02]  /*7570*/  CS2R R4, SRZ ;  /* 0x0000000000047805 */ /* 0x000fe4000001ff00 */
[----:B---3--:R-:W-:-:S13]  /*7580*/  ISETP.NE.AND P0, PT, R3, RZ, PT ;  /* 0x000000ff0300720c */ /* 0x008fda0003f05270 */
        /* <DEDUP_REMOVED lines=18> */
.L_x_6405:
[----:B------:R-:W-:Y:S05]  /*76b0*/  BSYNC.RECONVERGENT B0 ;  /* 0x0000000000007941 */ /* 0x000fea0003800200 */
.L_x_6404:
[----:B------:R-:W-:Y:S01]  /*76c0*/  IMAD.SHL.U32 R0, R0, 0x100000, RZ ;  /* 0x0010000000007824 */ /* 0x000fe200078e00ff */
[----:B------:R-:W-:-:S04]  /*76d0*/  LEA R2, R2, 0x3b800000, 0x17 ;  /* 0x3b80000002027811 */ /* 0x000fc800078eb8ff */
[----:B------:R-:W-:-:S05]  /*76e0*/  LOP3.LUT R0, R2, R0, R7, 0xfe, !PT ;  /* 0x0000000002007212 */ /* 0x000fca00078efe07 */
[----:B------:R-:W-:-:S04]  /*76f0*/  FMUL.FTZ R0, R0, 1 ;  /* 0x3f80000000007820 */ /* 0x000fc80000410000 */
[----:B------:R0:W3:Y:S01]  /*7700*/  F2F.F64.F32 R4, R0 ;  /* 0x0000000000047310 */ /* 0x0000e20000201800 */
[----:B------:R-:W-:Y:S05]  /*7710*/  BRA `(.L_x_6389) ;  /* 0x0000000400147947 */ /* 0x000fea0003800000 */
.L_x_6402:
[----:B------:R-:W3:Y:S01]  /*7720*/  LDG.E.U8 R3, desc[UR36][R2.64] ;  /* 0x0000002402037981 */ /* 0x000ee2000c1e1100 */
[----:B------:R-:W-:Y:S02]  /*7730*/  CS2R R4, SRZ ;  /* 0x0000000000047805 */ /* 0x000fe4000001ff00 */
[----:B---3--:R-:W-:-:S13]  /*7740*/  ISETP.NE.AND P0, PT, R3, RZ, PT ;  /* 0x000000ff0300720c */ /* 0x008fda0003f05270 */
        /* <DEDUP_REMOVED lines=18> */
.L_x_6407:
[----:B------:R-:W-:Y:S05]  /*7870*/  BSYNC.RECONVERGENT B0 ;  /* 0x0000000000007941 */ /* 0x000fea0003800200 */
.L_x_6406:
[----:B------:R-:W-:Y:S01]  /*7880*/  IMAD.SHL.U32 R0, R0, 0x200000, RZ ;  /* 0x0020000000007824 */ /* 0x000fe200078e00ff */
[----:B------:R-:W-:-:S04]  /*7890*/  LEA R2, R2, 0x37800000, 0x17 ;  /* 0x3780000002027811 */ /* 0x000fc800078eb8ff */
[----:B------:R-:W-:-:S05]  /*78a0*/  LOP3.LUT R0, R2, R0, R7, 0xfe, !PT ;  /* 0x0000000002007212 */ /* 0x000fca00078efe07 */
[----:B------:R-:W-:-:S04]  /*78b0*/  FMUL.FTZ R0, R0, 1 ;  /* 0x3f80000000007820 */ /* 0x000fc80000410000 */
[----:B------:R0:W3:Y:S01]  /*78c0*/  F2F.F64.F32 R4, R0 ;  /* 0x0000000000047310 */ /* 0x0000e20000201800 */
[----:B------:R-:W-:Y:S05]  /*78d0*/  BRA `(.L_x_6389) ;  /* 0x0000000000a47947 */ /* 0x000fea0003800000 */
.L_x_6401:
[----:B------:R-:W-:-:S09]  /*78e0*/  UISETP.NE.AND UP0, UPT, UR4, 0x1c, UPT ;  /* 0x0000001c0400788c */ /* 0x000fd2000bf05270 */
[----:B------:R-:W-:Y:S05]  /*78f0*/  BRA.U !UP0, `(.L_x_6408) ;  /* 0x0000000108947547 */ /* 0x000fea000b800000 */
[----:B------:R-:W-:-:S09]  /*7900*/  UISETP.NE.AND UP0, UPT, UR4, 0x1d, UPT ;  /* 0x0000001d0400788c */ /* 0x000fd2000bf05270 */
[----:B------:R-:W-:Y:S05]  /*7910*/  BRA.U !UP0, `(.L_x_6409) ;  /* 0x0000000108807547 */ /* 0x000fea000b800000 */
[----:B------:R-:W-:-:S09]  /*7920*/  UISETP.NE.AND UP0, UPT, UR4, 0x2c, UPT ;  /* 0x0000002c0400788c */ /* 0x000fd2000bf05270 */
[----:B------:R-:W-:Y:S05]  /*7930*/  BRA.U UP0, `(.L_x_6388) ;  /* 0x0000000100307547 */ /* 0x000fea000b800000 */
[----:B------:R-:W3:Y:S01]  /*7940*/  LDG.E.U8 R0, desc[UR36][R2.64] ;  /* 0x0000002402007981 */ /* 0x000ee2000c1e1100 */
[----:B------:R-:W-:Y:S02]  /*7950*/  HFMA2 R5, -RZ, RZ, 0.5, 0 ;  /* 0x38000000ff057431 */ /* 0x000fe400000001ff */
[----:B------:R-:W-:Y:S01]  /*7960*/  IMAD.MOV.U32 R4, RZ, RZ, 0x0 ;  /* 0x00000000ff047424 */ /* 0x000fe200078e00ff */
[----:B---3--:R-:W-:-:S13]  /*7970*/  ISETP.NE.AND P0, PT, R0, RZ, PT ;  /* 0x000000ff0000720c */ /* 0x008fda0003f05270 */
[----:B------:R-:W-:Y:S05]  /*7980*/  @!P0 BRA `(.L_x_6389) ;  /* 0x0000000000788947 */ /* 0x000fea0003800000 */
[----:B------:R-:W-:-:S13]  /*7990*/  ISETP.NE.AND P0, PT, R0, 0xff, PT ;  /* 0x000000ff0000780c */ /* 0x000fda0003f05270 */
[----:B------:R-:W-:Y:S01]  /*79a0*/  @P0 IMAD.SHL.U32 R0, R0, 0x800000, RZ ;  /* 0x0080000000000824 */ /* 0x000fe200078e00ff */
[----:B------:R-:W-:Y:S01]  /*79b0*/  @!P0 MOV R5, 0x7ff80000 ;  /* 0x7ff8000000058802 */ /* 0x000fe20000000f00 */
[----:B------:R-:W-:Y:S02]  /*79c0*/  @!P0 IMAD.MOV.U32 R4, RZ, RZ, 0x20000000 ;  /* 0x20000000ff048424 */ /* 0x000fe400078e00ff */
[----:B------:R-:W-:-:S04]  /*79d0*/  @P0 FMUL.FTZ R0, R0, 1 ;  /* 0x3f80000000000820 */ /* 0x000fc80000410000 */
[----:B------:R0:W3:Y:S01]  /*79e0*/  @P0 F2F.F64.F32 R4, R0 ;  /* 0x0000000000040310 */ /* 0x0000e20000201800 */
[----:B------:R-:W-:Y:S05]  /*79f0*/  BRA `(.L_x_6389) ;  /* 0x00000000005c7947 */ /* 0x000fea0003800000 */
.L_x_6388:
[----:B------:R-:W-:Y:S01]  /*7a00*/  MOV R2, 0x0 ;  /* 0x0000000000027802 */ /* 0x000fe20000000f00 */
[----:B------:R-:W0:Y:S01]  /*7a10*/  LDCU.64 UR4, c[0x4][0x178] ;  /* 0x01002f00ff0477ac */ /* 0x000e220008000a00 */
[----:B------:R-:W-:Y:S02]  /*7a20*/  HFMA2 R13, -RZ, RZ, 0, 0 ;  /* 0x00000000ff0d7431 */ /* 0x000fe400000001ff */
[----:B------:R-:W-:Y:S01]  /*7a30*/  IMAD.MOV.U32 R8, RZ, RZ, 0x4e ;  /* 0x0000004eff087424 */ /* 0x000fe200078e00ff */
[----:B------:R-:W3:Y:S01]  /*7a40*/  LDCU.64 UR6, c[0x4][0x180] ;  /* 0x01003000ff0677ac */ /* 0x000ee20008000a00 */
[----:B------:R-:W1:Y:S01]  /*7a50*/  LDC.64 R2, c[0x4][R2] ;  /* 0x0100000002027b82 */ /* 0x000e620000000a00 */
[----:B------:R-:W-:Y:S01]  /*7a60*/  IMAD.MOV.U32 R12, RZ, RZ, 0x1 ;  /* 0x00000001ff0c7424 */ /* 0x000fe200078e00ff */
[----:B------:R-:W2:Y:S01]  /*7a70*/  LDCU.64 UR8, c[0x4][0x58] ;  /* 0x01000b00ff0877ac */ /* 0x000ea20008000a00 */
[----:B0-----:R-:W-:Y:S02]  /*7a80*/  IMAD.U32 R4, RZ, RZ, UR4 ;  /* 0x00000004ff047e24 */ /* 0x001fe4000f8e00ff */
[----:B------:R-:W-:Y:S01]  /*7a90*/  IMAD.U32 R5, RZ, RZ, UR5 ;  /* 0x00000005ff057e24 */ /* 0x000fe2000f8e00ff */
[----:B---3--:R-:W-:Y:S01]  /*7aa0*/  MOV R6, UR6 ;  /* 0x0000000600067c02 */ /* 0x008fe20008000f00 */
[----:B------:R-:W-:-:S02]  /*7ab0*/  IMAD.U32 R7, RZ, RZ, UR7 ;  /* 0x00000007ff077e24 */ /* 0x000fc4000f8e00ff */
[----:B--2---:R-:W-:Y:S01]  /*7ac0*/  IMAD.U32 R10, RZ, RZ, UR8 ;  /* 0x00000008ff0a7e24 */ /* 0x004fe2000f8e00ff */
[----:B------:R-:W-:-:S07]  /*7ad0*/  MOV R11, UR9 ;  /* 0x00000009000b7c02 */ /* 0x000fce0008000f00 */
[----:B------:R-:W-:-:S07]  /*7ae0*/  LEPC R20, `(.L_x_6410) ;  /* 0x000000001014794e */ /* 0x000fce0000000000 */
[----:B-1--45:R-:W-:Y:S05]  /*7af0*/  CALL.ABS.NOINC R2 ;  /* 0x0000000002007343 */ /* 0x032fea0003c00000 */
.L_x_6410:
[----:B------:R-:W-:Y:S01]  /*7b00*/  CS2R R4, SRZ ;  /* 0x0000000000047805 */ /* 0x000fe2000001ff00 */
[----:B------:R-:W-:Y:S06]  /*7b10*/  BRA `(.L_x_6389) ;  /* 0x0000000000147947 */ /* 0x000fec0003800000 */
.L_x_6409:
[----:B------:R-:W3:Y:S02]  /*7b20*/  LDG.E.64 R4, desc[UR36][R2.64] ;  /* 0x0000002402047981 */ /* 0x000ee4000c1e1b00 */
[----:B---3--:R-:W0:Y:S01]  /*7b30*/  I2F.F64.U64 R4, R4 ;  /* 0x0000000400047312 */ /* 0x008e220000301800 */
[----:B------:R-:W-:Y:S05]  /*7b40*/  BRA `(.L_x_6389) ;  /* 0x0000000000087947 */ /* 0x000fea0003800000 */
.L_x_6408:
[----:B------:R-:W3:Y:S02]  /*7b50*/  LDG.E R2, desc[UR36][R2.64] ;  /* 0x0000002402027981 */ /* 0x000ee4000c1e1900 */
[----:B---3--:R0:W3:Y:S02]  /*7b60*/  I2F.F64.U32 R4, R2 ;  /* 0x0000000200047312 */ /* 0x0080e40000201800 */
.L_x_6389:
[----:B------:R-:W-:Y:S05]  /*7b70*/  BSYNC.RECONVERGENT B7 ;  /* 0x0000000000077941 */ /* 0x000fea0003800200 */
.L_x_6383:
[----:B0--3-5:R-:W0:Y:S01]  /*7b80*/  MUFU.RCP64H R3, R5 ;  /* 0x0000000500037308 */ /* 0x029e220000001800 */
[----:B------:R-:W-:Y:S01]  /*7b90*/  IMAD.MOV.U32 R2, RZ, RZ, 0x1 ;  /* 0x00000001ff027424 */ /* 0x000fe200078e00ff */
[----:B------:R-:W3:Y:S01]  /*7ba0*/  LDCU.64 UR4, c[0x0][0x5e8] ;  /* 0x0000bd00ff0477ac */ /* 0x000ee20008000a00 */
[----:B-12-4-:R-:W-:Y:S01]  /*7bb0*/  FSETP.GEU.AND P2, PT, |R17|, 6.5827683646048100446e-37, PT ;  /* 0x036000001100780b */ /* 0x016fe20003f4e200 */
[----:B------:R-:W-:Y:S03]  /*7bc0*/  BSSY.RECONVERGENT B0, `(.L_x_6411) ;  /* 0x0000014000007945 */ /* 0x000fe60003800200 */
[----:B0-----:R-:W-:Y:S01]  /*7bd0*/  DFMA R6, R2, -R4, 1 ;  /* 0x3ff000000206742b */ /* 0x001fe20000000804 */
[----:B---3--:R-:W-:-:S07]  /*7be0*/  IADD3 R24, P1, PT, R24, UR4, RZ ;  /* 0x0000000418187c10 */ /* 0x008fce000ff3e0ff */
        /* <DEDUP_REMOVED lines=11> */
[----:B------:R-:W-:Y:S01]  /*7ca0*/  MOV R10, R16 ;  /* 0x00000010000a7202 */ /* 0x000fe20000000f00 */
[----:B------:R-:W-:Y:S01]  /*7cb0*/  IMAD.MOV.U32 R11, RZ, RZ, R17 ;  /* 0x000000ffff0b7224 */ /* 0x000fe200078e0011 */
[----:B------:R-:W-:-:S07]  /*7cc0*/  MOV R0, 0x7ce0 ;  /* 0x00007ce000007802 */ /* 0x000fce0000000f00 */
[----:B------:R-:W-:Y:S05]  /*7cd0*/  CALL.REL.NOINC `($__internal_0_$__cuda_sm20_div_rn_f64_full) ;  /* 0x0000009c00787944 */ /* 0x000fea0003c00000 */
[----:B------:R-:W-:Y:S01]  /*7ce0*/  IMAD.MOV.U32 R2, RZ, RZ, R4 ;  /* 0x000000ffff027224 */ /* 0x000fe200078e0004 */
[----:B------:R-:W-:-:S07]  /*7cf0*/  MOV R3, R5 ;  /* 0x0000000500037202 */ /* 0x000fce0000000f00 */
.L_x_6412:
[----:B------:R-:W-:Y:S05]  /*7d00*/  BSYNC.RECONVERGENT B0 ;  /* 0x0000000000007941 */ /* 0x000fea0003800200 */
.L_x_6411:
        /* <DEDUP_REMOVED lines=15> */
.L_x_6416:
[----:B------:R-:W1:Y:S02]  /*7e00*/  F2I.S64.F64.TRUNC R2, R2 ;  /* 0x0000000200027311 */ /* 0x000e64000030d900 */
[----:B-1----:R-:W-:-:S05]  /*7e10*/  IMAD.MOV.U32 R5, RZ, RZ, R2 ;  /* 0x000000ffff057224 */ /* 0x002fca00078e0002 */
[----:B------:R0:W-:Y:S01]  /*7e20*/  STG.E.U8 desc[UR36][R24.64], R5 ;  /* 0x0000000518007986 */ /* 0x0001e2000c101124 */
[----:B------:R-:W-:Y:S05]  /*7e30*/  BRA `(.L_x_6418) ;  /* 0x0000000c00e07947 */ /* 0x000fea0003800000 */
.L_x_6415:
        /* <DEDUP_REMOVED lines=9> */
.L_x_6420:
[----:B------:R-:W0:Y:S02]  /*7ed0*/  F2I.F64.TRUNC R3, R2 ;  /* 0x0000000200037311 */ /* 0x000e24000030d100 */
[----:B0-----:R0:W-:Y:S01]  /*7ee0*/  STG.E desc[UR36][R24.64], R3 ;  /* 0x0000000318007986 */ /* 0x0011e2000c101924 */
[----:B------:R-:W-:Y:S05]  /*7ef0*/  BRA `(.L_x_6418) ;  /* 0x0000000c00b07947 */ /* 0x000fea0003800000 */
.L_x_6419:
[----:B------:R-:W0:Y:S02]  /*7f00*/  F2I.F64.TRUNC R3, R2 ;  /* 0x0000000200037311 */ /* 0x000e24000030d100 */
[----:B0-----:R0:W-:Y:S01]  /*7f10*/  STG.E.U16 desc[UR36][R24.64], R3 ;  /* 0x0000000318007986 */ /* 0x0011e2000c101524 */
[----:B------:R-:W-:Y:S05]  /*7f20*/  BRA `(.L_x_6418) ;  /* 0x0000000c00a47947 */ /* 0x000fea0003800000 */
.L_x_6414:
        /* <DEDUP_REMOVED lines=13> */
.L_x_6422:
        /* <DEDUP_REMOVED lines=8> */
.L_x_6421:
        /* <DEDUP_REMOVED lines=14> */
.L_x_6424:
        /* <DEDUP_REMOVED lines=9> */
.L_x_6423:
[----:B-1----:R0:W-:Y:S01]  /*81f0*/  STG.E.64 desc[UR36][R24.64], R4 ;  /* 0x0000000418007986 */ /* 0x0021e2000c101b24 */
[----:B------:R-:W-:Y:S05]  /*8200*/  BRA `(.L_x_6418) ;  /* 0x0000000800ec7947 */ /* 0x000fea0003800000 */
.L_x_6413:
        /* <DEDUP_REMOVED lines=13> */
.L_x_6428:
[----:B------:R-:W-:Y:S01]  /*82e0*/  UMOV UR4, 0xf0000000 ;  /* 0xf000000000047882 */ /* 0x000fe20000000000 */
[----:B------:R-:W-:Y:S01]  /*82f0*/  UMOV UR5, 0x380fffff ;  /* 0x380fffff00057882 */ /* 0x000fe20000000000 */
[----:B-1----:R-:W0:Y:S01]  /*8300*/  F2F.F32.F64 R3, R4 ;  /* 0x0000000400037310 */ /* 0x002e220000301000 */
[----:B------:R-:W-:Y:S01]  /*8310*/  DSETP.GEU.AND P0, PT, |R4|, UR4, PT ;  /* 0x0000000404007e2a */ /* 0x000fe2000bf0e200 */
[----:B------:R-:W-:Y:S01]  /*8320*/  BSSY.RECONVERGENT B0, `(.L_x_6429) ;  /* 0x0000014000007945 */ /* 0x000fe20003800200 */
[----:B------:R-:W-:-:S12]  /*8330*/  MOV R12, 0x80 ;  /* 0x00000080000c7802 */ /* 0x000fd80000000f00 */
[----:B0-----:R-:W-:-:S05]  /*8340*/  @!P0 FMUL R3, R3, 1.175494350822287508e-38 ;  /* 0x0080000003038820 */ /* 0x001fca0000400000 */
        /* <DEDUP_REMOVED lines=14> */
.L_x_6431:
[----:B------:R-:W-:-:S04]  /*8430*/  SHF.R.U32.HI R3, RZ, 0x18, R3 ;  /* 0x00000018ff037819 */ /* 0x000fc80000011603 */
[----:B------:R-:W-:-:S04]  /*8440*/  LOP3.LUT R0, R0, 0x80, R3, 0xf8, !PT ;  /* 0x0000008000007812 */ /* 0x000fc800078ef803 */
[----:B------:R-:W-:-:S07]  /*8450*/  PRMT R12, R0, 0x7610, R12 ;  /* 0x00007610000c7816 */ /* 0x000fce000000000c */
.L_x_6430:
[----:B------:R-:W-:Y:S05]  /*8460*/  BSYNC.RECONVERGENT B0 ;  /* 0x0000000000007941 */ /* 0x000fea0003800200 */
.L_x_6429:
[----:B------:R0:W-:Y:S01]  /*8470*/  STG.E.U8 desc[UR36][R24.64], R12 ;  /* 0x0000000c18007986 */ /* 0x0001e2000c101124 */
[----:B------:R-:W-:Y:S05]  /*8480*/  BRA `(.L_x_6418) ;  /* 0x00000008004c7947 */ /* 0x000fea0003800000 */
.L_x_6427:
        /* <DEDUP_REMOVED lines=21> */
.L_x_6434:
[----:B------:R-:W-:-:S04]  /*85e0*/  SHF.R.U32.HI R3, RZ, 0x18, R3 ;  /* 0x00000018ff037819 */ /* 0x000fc80000011603 */
[----:B------:R-:W-:-:S04]  /*85f0*/  LOP3.LUT R0, R0, 0x80, R3, 0xf8, !PT ;  /* 0x0000008000007812 */ /* 0x000fc800078ef803 */
[----:B------:R-:W-:-:S07]  /*8600*/  PRMT R12, R0, 0x7610, R12 ;  /* 0x00007610000c7816 */ /* 0x000fce000000000c */
.L_x_6433:
[----:B------:R-:W-:Y:S05]  /*8610*/  BSYNC.RECONVERGENT B0 ;  /* 0x0000000000007941 */ /* 0x000fea0003800200 */
.L_x_6432:
[----:B------:R0:W-:Y:S01]  /*8620*/  STG.E.U8 desc[UR36][R24.64], R12 ;  /* 0x0000000c18007986 */ /* 0x0001e2000c101124 */
[----:B------:R-:W-:Y:S05]  /*8630*/  BRA `(.L_x_6418) ;  /* 0x0000000400e07947 */ /* 0x000fea0003800000 */
.L_x_6426:
        /* <DEDUP_REMOVED lines=26> */
.L_x_6436:
[----:B------:R-:W0:Y:S02]  /*87e0*/  F2I.U64.F64.TRUNC R2, R2 ;  /* 0x0000000200027311 */ /* 0x000e24000030d800 */
[----:B0-----:R0:W-:Y:S01]  /*87f0*/  STG.E.64 desc[UR36][R24.64], R2 ;  /* 0x0000000218007986 */ /* 0x0011e2000c101b24 */
[----:B------:R-:W-:Y:S05]  /*8800*/  BRA `(.L_x_6418) ;  /* 0x00000004006c7947 */ /* 0x000fea0003800000 */
.L_x_6435:
[----:B------:R-:W0:Y:S02]  /*8810*/  F2I.U32.F64.TRUNC R3, R2 ;  /* 0x0000000200037311 */ /* 0x000e24000030d000 */
[----:B0-----:R0:W-:Y:S01]  /*8820*/  STG.E desc[UR36][R24.64], R3 ;  /* 0x0000000318007986 */ /* 0x0011e2000c101924 */
[----:B------:R-:W-:Y:S05]  /*8830*/  BRA `(.L_x_6418) ;  /* 0x0000000400607947 */ /* 0x000fea0003800000 */
.L_x_6425:
        /* <DEDUP_REMOVED lines=10> */
.L_x_6438:
[----:B------:R-:W-:-:S05]  /*88e0*/  CS2R R6, SRZ ;  /* 0x0000000000067805 */ /* 0x000fca000001ff00 */
[----:B-1----:R4:W-:Y:S01]  /*88f0*/  STG.E.128 desc[UR36][R24.64], R4 ;  /* 0x0000000418007986 */ /* 0x0029e2000c101d24 */
[----:B------:R-:W-:Y:S05]  /*8900*/  BRA `(.L_x_6418) ;  /* 0x00000004002c7947 */ /* 0x000fea0003800000 */
.L_x_6437:
[----:B------:R-:W-:-:S09]  /*8910*/  UISETP.NE.AND UP0, UPT, UR4, 0xf, UPT ;  /* 0x0000000f0400788c */ /* 0x000fd2000bf05270 */
[----:B------:R-:W-:Y:S05]  /*8920*/  BRA.U !UP0, `(.L_x_6439) ;  /* 0x0000000508087547 */ /* 0x000fea000b800000 */
[----:B------:R-:W-:-:S09]  /*8930*/  UISETP.NE.AND UP0, UPT, UR4, 0x17, UPT ;  /* 0x000000170400788c */ /* 0x000fd2000bf05270 */
[----:B------:R-:W-:Y:S05]  /*8940*/  BRA.U !UP0, `(.L_x_6440) ;  /* 0x0000000108a07547 */ /* 0x000fea000b800000 */
[----:B------:R-:W-:-:S09]  /*8950*/  UISETP.NE.AND UP0, UPT, UR4, 0x18, UPT ;  /* 0x000000180400788c */ /* 0x000fd2000bf05270 */
[----:B------:R-:W-:Y:S05]  /*8960*/  BRA.U !UP0, `(.L_x_6441) ;  /* 0x0000000108447547 */ /* 0x000fea000b800000 */
.L_x_6417:
        /* <DEDUP_REMOVED lines=16> */
.L_x_6442:
[----:B------:R-:W-:Y:S05]  /*8a70*/  BRA `(.L_x_6418) ;  /* 0x0000000000d07947 */ /* 0x000fea0003800000 */
.L_x_6441:
[----:B------:R-:W-:Y:S01]  /*8a80*/  UMOV UR4, 0xf0000000 ;  /* 0xf000000000047882 */ /* 0x000fe20000000000 */
[----:B------:R-:W-:Y:S01]  /*8a90*/  UMOV UR5, 0x380fffff ;  /* 0x380fffff00057882 */ /* 0x000fe20000000000 */
[----:B-1----:R-:W0:Y:S01]  /*8aa0*/  F2F.F32.F64 R7, R4 ;  /* 0x0000000400077310 */ /* 0x002e220000301000 */
[----:B------:R-:W-:Y:S01]  /*8ab0*/  DSETP.GEU.AND P0, PT, |R4|, UR4, PT ;  /* 0x0000000404007e2a */ /* 0x000fe2000bf0e200 */
[----:B------:R-:W-:Y:S01]  /*8ac0*/  BSSY.RECONVERGENT B0, `(.L_x_6443) ;  /* 0x000000d000007945 */ /* 0x000fe20003800200 */
[----:B------:R-:W-:-:S12]  /*8ad0*/  MOV R0, 0x7f ;  /* 0x0000007f00007802 */ /* 0x000fd80000000f00 */
[----:B0-----:R-:W-:-:S05]  /*8ae0*/  @!P0 FMUL R7, R7, 1.175494350822287508e-38 ;  /* 0x0080000007078820 */ /* 0x001fca0000400000 */
        /* <DEDUP_REMOVED lines=10> */
.L_x_6444:
[----:B------:R-:W-:Y:S05]  /*8b90*/  BSYNC.RECONVERGENT B0 ;  /* 0x0000000000007941 */ /* 0x000fea0003800200 */
.L_x_6443:
[----:B------:R-:W-:-:S05]  /*8ba0*/  LOP3.LUT R3, R0, 0x80, R3, 0xf8, !PT ;  /* 0x0000008000037812 */ /* 0x000fca00078ef803 */
[----:B------:R2:W-:Y:S01]  /*8bb0*/  STG.E.U8 desc[UR36][R24.64], R3 ;  /* 0x0000000318007986 */ /* 0x0005e2000c101124 */
[----:B------:R-:W-:Y:S05]  /*8bc0*/  BRA `(.L_x_6418) ;  /* 0x00000000007c7947 */ /* 0x000fea0003800000 */
.L_x_6440:
[----:B------:R-:W-:Y:S01]  /*8bd0*/  UMOV UR4, 0xf0000000 ;  /* 0xf000000000047882 */ /* 0x000fe20000000000 */
[----:B------:R-:W-:Y:S01]  /*8be0*/  UMOV UR5, 0x380fffff ;  /* 0x380fffff00057882 */ /* 0x000fe20000000000 */
[----:B-1----:R-:W0:Y:S01]  /*8bf0*/  F2F.F32.F64 R3, R4 ;  /* 0x0000000400037310 */ /* 0x002e220000301000 */
[----:B------:R-:W-:Y:S01]  /*8c00*/  DSETP.GEU.AND P0, PT, |R4|, UR4, PT ;  /* 0x0000000404007e2a */ /* 0x000fe2000bf0e200 */
[----:B------:R-:W-:-:S13]  /*8c10*/  BSSY.RECONVERGENT B0, `(.L_x_6445) ;  /* 0x000000f000007945 */ /* 0x000fda0003800200 */
        /* <DEDUP_REMOVED lines=11> */
.L_x_6446:
[----:B------:R-:W-:Y:S01]  /*8cd0*/  IMAD.MOV.U32 R0, RZ, RZ, 0x7f ;  /* 0x0000007fff007424 */ /* 0x000fe200078e00ff */
[----:B------:R-:W-:-:S04]  /*8ce0*/  ISETP.GT.U32.AND P0, PT, R2, 0x7f800000, PT ;  /* 0x7f8000000200780c */ /* 0x000fc80003f04070 */
[----:B------:R-:W-:-:S09]  /*8cf0*/  SEL R0, R0, 0x7c, P0 ;  /* 0x0000007c00007807 */ /* 0x000fd20000000000 */
.L_x_6447:
[----:B------:R-:W-:Y:S05]  /*8d00*/  BSYNC.RECONVERGENT B0 ;  /* 0x0000000000007941 */ /* 0x000fea0003800200 */
.L_x_6445:
[----:B------:R-:W-:-:S04]  /*8d10*/  SHF.R.U32.HI R3, RZ, 0x18, R3 ;  /* 0x00000018ff037819 */ /* 0x000fc80000011603 */
[----:B------:R-:W-:-:S05]  /*8d20*/  LOP3.LUT R3, R0, 0x80, R3, 0xf8, !PT ;  /* 0x0000008000037812 */ /* 0x000fca00078ef803 */
[----:B------:R1:W-:Y:S01]  /*8d30*/  STG.E.U8 desc[UR36][R24.64], R3 ;  /* 0x0000000318007986 */ /* 0x0003e2000c101124 */
[----:B------:R-:W-:Y:S05]  /*8d40*/  BRA `(.L_x_6418) ;  /* 0x00000000001c7947 */ /* 0x000fea0003800000 */
.L_x_6439:
[----:B------:R-:W-:Y:S01]  /*8d50*/  UMOV UR4, 0xf0000000 ;  /* 0xf000000000047882 */ /* 0x000fe20000000000 */
[----:B------:R-:W-:Y:S01]  /*8d60*/  UMOV UR5, 0x380fffff ;  /* 0x380fffff00057882 */ /* 0x000fe20000000000 */
[----:B-1----:R-:W0:Y:S01]  /*8d70*/  F2F.F32.F64 R0, R4 ;  /* 0x0000000400007310 */ /* 0x002e220000301000 */
[----:B------:R-:W-:-:S14]  /*8d80*/  DSETP.GEU.AND P0, PT, |R4|, UR4, PT ;  /* 0x0000000404007e2a */ /* 0x000fdc000bf0e200 */
[----:B0-----:R-:W-:-:S05]  /*8d90*/  @!P0 FMUL R0, R0, 1.175494350822287508e-38 ;  /* 0x0080000000008820 */ /* 0x001fca0000400000 */
[----:B------:R-:W-:-:S05]  /*8da0*/  F2FP.BF16.F32.PACK_AB R0, RZ, R0 ;  /* 0x00000000ff00723e */ /* 0x000fca00000010ff */
[----:B------:R0:W-:Y:S02]  /*8db0*/  STG.E.U16 desc[UR36][R24.64], R0 ;  /* 0x0000000018007986 */ /* 0x0001e4000c101524 */
.L_x_6418:
[----:B------:R-:W-:-:S07]  /*8dc0*/  VIADD R19, R19, 0x80 ;  /* 0x0000008013137836 */ /* 0x000fce0000000000 */
.L_x_6353:
[----:B------:R-:W-:Y:S05]  /*8dd0*/  BSYNC.RECONVERGENT B6 ;  /* 0x0000000000067941 */ /* 0x000fea0003800200 */
.L_x_6352:
[----:B------:R-:W5:Y:S01]  /*8de0*/  LDCU UR4, c[0x0][0x380] ;  /* 0x00007000ff0477ac */ /* 0x000f620008000800 */
[----:B------:R-:W-:Y:S01]  /*8df0*/  BSSY.RECONVERGENT B6, `(.L_x_6448) ;  /* 0x0000466000067945 */ /* 0x000fe20003800200 */
[----:B-----5:R-:W-:-:S13]  /*8e00*/  ISETP.GE.AND P0, PT, R19, UR4, PT ;  /* 0x0000000413007c0c */ /* 0x020fda000bf06270 */
[----:B------:R-:W-:Y:S05]  /*8e10*/  @P0 BRA `(.L_x_6449) ;  /* 0x00000044008c0947 */ /* 0x000fea0003800000 */
[----:B------:R-:W5:Y:S01]  /*8e20*/  LDCU UR4, c[0x0][0x388] ;  /* 0x00007100ff0477ac */ /* 0x000f620008000800 */
[----:B------:R-:W-:Y:S01]  /*8e30*/  MOV R18, RZ ;  /* 0x000000ff00127202 */ /* 0x000fe20000000f00 */
[----:B0-----:R-:W-:Y:S02]  /*8e40*/  IMAD.MOV.U32 R0, RZ, RZ, RZ ;  /* 0x000000ffff007224 */ /* 0x001fe400078e00ff */
[----:B-1234-:R-:W-:Y:S01]  /*8e50*/  IMAD.MOV.U32 R24, RZ, RZ, RZ ;  /* 0x000000ffff187224 */ /* 0x01efe200078e00ff */
[----:B-----5:R-:W-:-:S09]  /*8e60*/  UISETP.NE.AND UP0, UPT, UR4, URZ, UPT ;  /* 0x000000ff0400728c */ /* 0x020fd2000bf05270 */
[----:B------:R-:W-:Y:S05]  /*8e70*/  BRA.U !UP0, `(.L_x_6450) ;  /* 0x0000001508707547 */ /* 0x000fea000b800000 */
[----:B------:R-:W0:Y:S01]  /*8e80*/  LDCU.64 UR4, c[0x0][0x390] ;  /* 0x00007200ff0477ac */ /* 0x000e220008000a00 */
[----:B------:R-:W-:Y:S01]  /*8e90*/  HFMA2 R18, -RZ, RZ, 0, 0 ;  /* 0x00000000ff127431 */ /* 0x000fe200000001ff */
[----:B------:R-:W1:Y:S01]  /*8ea0*/  LDCU UR6, c[0x0][0x38c] ;  /* 0x00007180ff0677ac */ /* 0x000e620008000800 */
[----:B------:R-:W2:Y:S01]  /*8eb0*/  LDCU.64 UR8, c[0x0][0x4b8] ;  /* 0x00009700ff0877ac */ /* 0x000ea20008000a00 */
[----:B------:R-:W-:Y:S02]  /*8ec0*/  UISETP.NE.AND UP0, UPT, UR41, URZ, UPT ;  /* 0x000000ff2900728c */ /* 0x000fe4000bf05270 */
        /* <DEDUP_REMOVED lines=343> */
.L_x_6450:
        /* <DEDUP_REMOVED lines=18> */
.L_x_6455:
[----:B------:R-:W2:Y:S02]  /*a560*/  LDG.E.U8 R2, desc[UR36][R2.64] ;  /* 0x0000002402027981 */ /* 0x000ea4000c1e1100 */
[----:B--2---:R0:W1:Y:S01]  /*a570*/  I2F.F64.U16 R16, R2 ;  /* 0x0000000200107312 */ /* 0x0040620000101800 */
[----:B------:R-:W-:Y:S05]  /*a580*/  BRA `(.L_x_6457) ;  /* 0x0000000c00607947 */ /* 0x000fea0003800000 */
.L_x_6454:
        /* <DEDUP_REMOVED lines=9> */
.L_x_6459:
[----:B------:R-:W2:Y:S02]  /*a620*/  LDG.E R2, desc[UR36][R2.64] ;  /* 0x0000002402027981 */ /* 0x000ea4000c1e1900 */
[----:B--2---:R0:W1:Y:S01]  /*a630*/  I2F.F64 R16, R2 ;  /* 0x0000000200107312 */ /* 0x0040620000201c00 */
[----:B------:R-:W-:Y:S05]  /*a640*/  BRA `(.L_x_6457) ;  /* 0x0000000c00307947 */ /* 0x000fea0003800000 */
.L_x_6458:
[----:B------:R-:W2:Y:S02]  /*a650*/  LDG.E.U16 R2, desc[UR36][R2.64] ;  /* 0x0000002402027981 */ /* 0x000ea4000c1e1500 */
[----:B--2---:R0:W1:Y:S01]  /*a660*/  I2F.F64.S16 R16, R2 ;  /* 0x0000000200107312 */ /* 0x0040620000101c00 */
[----:B------:R-:W-:Y:S05]  /*a670*/  BRA `(.L_x_6457) ;  /* 0x0000000c00247947 */ /* 0x000fea0003800000 */
.L_x_6453:
        /* <DEDUP_REMOVED lines=10> */
.L_x_6461:
[----:B------:R-:W2:Y:S02]  /*a720*/  LDG.E.U16 R0, desc[UR36][R2.64] ;  /* 0x0000002402007981 */ /* 0x000ea4000c1e1500 */
[----:B--2---:R-:W-:-:S05]  /*a730*/  HADD2.F32 R0, -RZ, R0.H0_H0 ;  /* 0x20000000ff007230 */ /* 0x004fca0000004100 */
[----:B------:R-:W-:-:S04]  /*a740*/  FMUL.FTZ R0, R0, 1 ;  /* 0x3f80000000007820 */ /* 0x000fc80000410000 */
[----:B------:R0:W1:Y:S01]  /*a750*/  F2F.F64.F32 R16, R0 ;  /* 0x0000000000107310 */ /* 0x0000620000201800 */
[----:B------:R-:W-:Y:S05]  /*a760*/  BRA `(.L_x_6457) ;  /* 0x0000000800e87947 */ /* 0x000fea0003800000 */
.L_x_6460:
        /* <DEDUP_REMOVED lines=10> */
.L_x_6463:
[----:B------:R-:W2:Y:S02]  /*a810*/  LDG.E.U16 R2, desc[UR36][R2.64] ;  /* 0x0000002402027981 */ /* 0x000ea4000c1e1500 */
[----:B--2---:R-:W-:-:S05]  /*a820*/  HADD2.F32 R0, -RZ, R2.H0_H0 ;  /* 0x20000002ff007230 */ /* 0x004fca0000004100 */
[----:B------:R-:W-:-:S04]  /*a830*/  FMUL.FTZ R0, R0, 1 ;  /* 0x3f80000000007820 */ /* 0x000fc80000410000 */
[----:B------:R0:W1:Y:S01]  /*a840*/  F2F.F64.F32 R16, R0 ;  /* 0x0000000000107310 */ /* 0x0000620000201800 */
[----:B------:R-:W-:Y:S05]  /*a850*/  BRA `(.L_x_6457) ;  /* 0x0000000800ac7947 */ /* 0x000fea0003800000 */
.L_x_6462:
[----:B------:R0:W5:Y:S01]  /*a860*/  LDG.E.64 R16, desc[UR36][R2.64] ;  /* 0x0000002402107981 */ /* 0x000162000c1e1b00 */
[----:B------:R-:W-:Y:S05]  /*a870*/  BRA `(.L_x_6457) ;  /* 0x0000000800a47947 */ /* 0x000fea0003800000 */
.L_x_6452:
        /* <DEDUP_REMOVED lines=9> */
[----:B------:R-:W-:Y:S02]  /*a910*/  MOV R16, RZ ;  /* 0x000000ff00107202 */ /* 0x000fe40000000f00 */
[----:B--2---:R-:W-:-:S04]  /*a920*/  ISETP.NE.AND P0, PT, R2, RZ, PT ;  /* 0x000000ff0200720c */ /* 0x004fc80003f05270 */
[----:B------:R-:W-:Y:S01]  /*a930*/  FSEL R17, RZ, 1.875, !P0 ;  /* 0x3ff00000ff117808 */ /* 0x000fe20004000000 */
[----:B------:R-:W-:Y:S08]  /*a940*/  BRA `(.L_x_6457) ;  /* 0x0000000800707947 */ /* 0x000ff00003800000 */
.L_x_6466:
[----:B------:R0:W5:Y:S01]  /*a950*/  LDG.E.64 R16, desc[UR36][R2.64] ;  /* 0x0000002402107981 */ /* 0x000162000c1e1b00 */
[----:B------:R-:W-:Y:S05]  /*a960*/  BRA `(.L_x_6457) ;  /* 0x0000000800687947 */ /* 0x000fea0003800000 */
.L_x_6465:
        /* <DEDUP_REMOVED lines=27> */
.L_x_6468:
        /* <DEDUP_REMOVED lines=14> */
.L_x_6467:
[----:B------:R-:W2:Y:S02]  /*ac00*/  LDG.E.U16 R0, desc[UR36][R2.64] ;  /* 0x0000002402007981 */ /* 0x000ea4000c1e1500 */
[----:B--2---:R-:W-:-:S04]  /*ac10*/  IMAD.U32 R0, R0, 0x10000, RZ ;  /* 0x0001000000007824 */ /* 0x004fc800078e00ff */
[----:B------:R-:W-:-:S04]  /*ac20*/  FMUL.FTZ R0, R0, 1 ;  /* 0x3f80000000007820 */ /* 0x000fc80000410000 */
[----:B------:R0:W1:Y:S01]  /*ac30*/  F2F.F64.F32 R16, R0 ;  /* 0x0000000000107310 */ /* 0x0000620000201800 */
[----:B------:R-:W-:Y:S05]  /*ac40*/  BRA `(.L_x_6457) ;  /* 0x0000000400b07947 */ /* 0x000fea0003800000 */
.L_x_6464:
        /* <DEDUP_REMOVED lines=11> */
.L_x_6471:
        /* <DEDUP_REMOVED lines=21> */
.L_x_6473:
[----:B------:R-:W-:Y:S05]  /*ae50*/  BSYNC.RECONVERGENT B0 ;  /* 0x0000000000007941 */ /* 0x000fea0003800200 */
.L_x_6472:
[----:B------:R-:W-:Y:S02]  /*ae60*/  SHF.L.U32 R0, R0, 0x14, RZ ;  /* 0x0000001400007819 */ /* 0x000fe400000006ff */
[----:B------:R-:W-:-:S04]  /*ae70*/  LEA R2, R2, 0x3b800000, 0x17 ;  /* 0x3b80000002027811 */ /* 0x000fc800078eb8ff */
[----:B------:R-:W-:-:S05]  /*ae80*/  LOP3.LUT R0, R2, R0, R7, 0xfe, !PT ;  /* 0x0000000002007212 */ /* 0x000fca00078efe07 */
[----:B------:R-:W-:-:S04]  /*ae90*/  FMUL.FTZ R0, R0, 1 ;  /* 0x3f80000000007820 */ /* 0x000fc80000410000 */
[----:B------:R0:W1:Y:S01]  /*aea0*/  F2F.F64.F32 R16, R0 ;  /* 0x0000000000107310 */ /* 0x0000620000201800 */
[----:B------:R-:W-:Y:S05]  /*aeb0*/  BRA `(.L_x_6457) ;  /* 0x0000000400147947 */ /* 0x000fea0003800000 */
.L_x_6470:
        /* <DEDUP_REMOVED lines=21> */
.L_x_6475:
[----:B------:R-:W-:Y:S05]  /*b010*/  BSYNC.RECONVERGENT B0 ;  /* 0x0000000000007941 */ /* 0x000fea0003800200 */
.L_x_6474:
[----:B------:R-:W-:Y:S01]  /*b020*/  IMAD.SHL.U32 R0, R0, 0x200000, RZ ;  /* 0x0020000000007824 */ /* 0x000fe200078e00ff */
[----:B------:R-:W-:-:S04]  /*b030*/  LEA R2, R2, 0x37800000, 0x17 ;  /* 0x3780000002027811 */ /* 0x000fc800078eb8ff */
[----:B------:R-:W-:-:S05]  /*b040*/  LOP3.LUT R0, R2, R0, R7, 0xfe, !PT ;  /* 0x0000000002007212 */ /* 0x000fca00078efe07 */
[----:B------:R-:W-:-:S04]  /*b050*/  FMUL.FTZ R0, R0, 1 ;  /* 0x3f80000000007820 */ /* 0x000fc80000410000 */
[----:B------:R0:W1:Y:S01]  /*b060*/  F2F.F64.F32 R16, R0 ;  /* 0x0000000000107310 */ /* 0x0000620000201800 */
[----:B------:R-:W-:Y:S05]  /*b070*/  BRA `(.L_x_6457) ;  /* 0x0000000000a47947 */ /* 0x000fea0003800000 */
.L_x_6469:
[----:B------:R-:W-:-:S09]  /*b080*/  UISETP.NE.AND UP0, UPT, UR4, 0x1c, UPT ;  /* 0x0000001c0400788c */ /* 0x000fd2000bf05270 */
[----:B------:R-:W-:Y:S05]  /*b090*/  BRA.U !UP0, `(.L_x_6476) ;  /* 0x0000000108947547 */ /* 0x000fea000b800000 */
[----:B------:R-:W-:-:S09]  /*b0a0*/  UISETP.NE.AND UP0, UPT, UR4, 0x1d, UPT ;  /* 0x0000001d0400788c */ /* 0x000fd2000bf05270 */
[----:B------:R-:W-:Y:S05]  /*b0b0*/  BRA.U !UP0, `(.L_x_6477) ;  /* 0x0000000108807547 */ /* 0x000fea000b800000 */
[----:B------:R-:W-:-:S09]  /*b0c0*/  UISETP.NE.AND UP0, UPT, UR4, 0x2c, UPT ;  /* 0x0000002c0400788c */ /* 0x000fd2000bf05270 */
[----:B------:R-:W-:Y:S05]  /*b0d0*/  BRA.U UP0, `(.L_x_6456) ;  /* 0x0000000100307547 */ /* 0x000fea000b800000 */
[----:B------:R-:W2:Y:S01]  /*b0e0*/  LDG.E.U8 R0, desc[UR36][R2.64] ;  /* 0x0000002402007981 */ /* 0x000ea2000c1e1100 */
[----:B------:R-:W-:Y:S02]  /*b0f0*/  HFMA2 R16, -RZ, RZ, 0, 0 ;  /* 0x00000000ff107431 */ /* 0x000fe400000001ff */
        /* <DEDUP_REMOVED lines=8> */
[----:B------:R1:W2:Y:S01]  /*b180*/  @P0 F2F.F64.F32 R16, R0 ;  /* 0x0000000000100310 */ /* 0x0002a20000201800 */
[----:B------:R-:W-:Y:S05]  /*b190*/  BRA `(.L_x_6457) ;  /* 0x00000000005c7947 */ /* 0x000fea0003800000 */
.L_x_6456:
        /* <DEDUP_REMOVED lines=16> */
.L_x_6478:
[----:B------:R-:W-:Y:S01]  /*b2a0*/  CS2R R16, SRZ ;  /* 0x0000000000107805 */ /* 0x000fe2000001ff00 */
[----:B------:R-:W-:Y:S06]  /*b2b0*/  BRA `(.L_x_6457) ;  /* 0x0000000000147947 */ /* 0x000fec0003800000 */
.L_x_6477:
[----:B------:R-:W2:Y:S02]  /*b2c0*/  LDG.E.64 R16, desc[UR36][R2.64] ;  /* 0x0000002402107981 */ /* 0x000ea4000c1e1b00 */
[----:B--2---:R-:W0:Y:S01]  /*b2d0*/  I2F.F64.U64 R16, R16 ;  /* 0x0000001000107312 */ /* 0x004e220000301800 */
[----:B------:R-:W-:Y:S05]  /*b2e0*/  BRA `(.L_x_6457) ;  /* 0x0000000000087947 */ /* 0x000fea0003800000 */
.L_x_6476:
[----:B------:R-:W2:Y:S02]  /*b2f0*/  LDG.E R2, desc[UR36][R2.64] ;  /* 0x0000002402027981 */ /* 0x000ea4000c1e1900 */
[----:B--2---:R3:W4:Y:S02]  /*b300*/  I2F.F64.U32 R16, R2 ;  /* 0x0000000200107312 */ /* 0x0047240000201800 */
.L_x_6457:
[----:B------:R-:W-:Y:S05]  /*b310*/  BSYNC.RECONVERGENT B7 ;  /* 0x0000000000077941 */ /* 0x000fea0003800200 */
.L_x_6451:
[----:B------:R-:W0:Y:S01]  /*b320*/  LDCU.64 UR6, c[0x0][0x5f8] ;  /* 0x0000bf00ff0677ac */ /* 0x000e220008000a00 */
[----:B------:R-:W-:Y:S01]  /*b330*/  BSSY.RECONVERGENT B7, `(.L_x_6479) ;  /* 0x00000ec000077945 */ /* 0x000fe20003800200 */
[----:B------:R-:W-:-:S04]  /*b340*/  UPRMT UR4, UR42, 0x9910, URZ ;  /* 0x000099102a047896 */ /* 0x000fc800080000ff */
[----:B------:R-:W-:Y:S01]  /*b350*/  UISETP.GT.AND UP0, UPT, UR4, 0x9, UPT ;  /* 0x000000090400788c */ /* 0x000fe2000bf04270 */
[----:B0--3--:R-:W-:-:S04]  /*b360*/  IADD3 R2, P0, PT, R18, UR6, RZ ;  /* 0x0000000612027c10 */ /* 0x009fc8000ff1e0ff */
        /* <DEDUP_REMOVED lines=13> */
.L_x_6483:
[----:B------:R-:W3:Y:S02]  /*b440*/  LDG.E.U8 R2, desc[UR36][R2.64] ;  /* 0x0000002402027981 */ /* 0x000ee4000c1e1100 */
[----:B---3--:R0:W3:Y:S01]  /*b450*/  I2F.F64.U16 R4, R2 ;  /* 0x0000000200047312 */ /* 0x0080e20000101800 */
[----:B------:R-:W-:Y:S05]  /*b460*/  BRA `(.L_x_6485) ;  /* 0x0000000c00607947 */ /* 0x000fea0003800000 */
.L_x_6482:
        /* <DEDUP_REMOVED lines=9> */
.L_x_6487:
[----:B------:R-:W3:Y:S02]  /*b500*/  LDG.E R2, desc[UR36][R2.64] ;  /* 0x0000002402027981 */ /* 0x000ee4000c1e1900 */
[----:B---3--:R0:W3:Y:S01]  /*b510*/  I2F.F64 R4, R2 ;  /* 0x0000000200047312 */ /* 0x0080e20000201c00 */
[----:B------:R-:W-:Y:S05]  /*b520*/  BRA `(.L_x_6485) ;  /* 0x0000000c00307947 */ /* 0x000fea0003800000 */
.L_x_6486:
[----:B------:R-:W3:Y:S02]  /*b530*/  LDG.E.U16 R2, desc[UR36][R2.64] ;  /* 0x0000002402027981 */ /* 0x000ee4000c1e1500 */
[----:B---3--:R0:W3:Y:S01]  /*b540*/  I2F.F64.S16 R4, R2 ;  /* 0x0000000200047312 */ /* 0x0080e20000101c00 */
[----:B------:R-:W-:Y:S05]  /*b550*/  BRA `(.L_x_6485) ;  /* 0x0000000c00247947 */ /* 0x000fea0003800000 */
.L_x_6481:
        /* <DEDUP_REMOVED lines=10> */
.L_x_6489:
[----:B-1----:R-:W3:Y:S02]  /*b600*/  LDG.E.U16 R0, desc[UR36][R2.64] ;  /* 0x0000002402007981 */ /* 0x002ee4000c1e1500 */
[----:B---3--:R-:W-:-:S05]  /*b610*/  HADD2.F32 R0, -RZ, R0.H0_H0 ;  /* 0x20000000ff007230 */ /* 0x008fca0000004100 */
[----:B------:R-:W-:-:S04]  /*b620*/  FMUL.FTZ R0, R0, 1 ;  /* 0x3f80000000007820 */ /* 0x000fc80000410000 */
[----:B------:R0:W1:Y:S01]  /*b630*/  F2F.F64.F32 R4, R0 ;  /* 0x0000000000047310 */ /* 0x0000620000201800 */
[----:B------:R-:W-:Y:S05]  /*b640*/  BRA `(.L_x_6485) ;  /* 0x0000000800e87947 */ /* 0x000fea0003800000 */
.L_x_6488:
        /* <DEDUP_REMOVED lines=8> */
[----:B------:R-:W3:Y:S01]  /*b6d0*/  F2F.F64.F32 R4, R4 ;  /* 0x0000000400047310 */ /* 0x000ee20000201800 */
[----:B------:R-:W-:Y:S05]  /*b6e0*/  BRA `(.L_x_6485) ;  /* 0x0000000800c07947 */ /* 0x000fea0003800000 */
.L_x_6491:
[----:B------:R-:W1:Y:S02]  /*b6f0*/  LDG.E.U16 R2, desc[UR36][R2.64] ;  /* 0x0000002402027981 */ /* 0x000e64000c1e1500 */
[----:B-1----:R-:W-:-:S05]  /*b700*/  HADD2.F32 R0, -RZ, R2.H0_H0 ;  /* 0x20000002ff007230 */ /* 0x002fca0000004100 */
[----:B------:R-:W-:-:S04]  /*b710*/  FMUL.FTZ R0, R0, 1 ;  /* 0x3f80000000007820 */ /* 0x000fc80000410000 */
[----:B------:R0:W1:Y:S01]  /*b720*/  F2F.F64.F32 R4, R0 ;  /* 0x0000000000047310 */ /* 0x0000620000201800 */
[----:B------:R-:W-:Y:S05]  /*b730*/  BRA `(.L_x_6485) ;  /* 0x0000000800ac7947 */ /* 0x000fea0003800000 */
.L_x_6490:
[----:B------:R0:W5:Y:S01]  /*b740*/  LDG.E.64 R4, desc[UR36][R2.64] ;  /* 0x0000002402047981 */ /* 0x000162000c1e1b00 */
[----:B------:R-:W-:Y:S05]  /*b750*/  BRA `(.L_x_6485) ;  /* 0x0000000800a47947 */ /* 0x000fea0003800000 */
.L_x_6480:
        /* <DEDUP_REMOVED lines=13> */
.L_x_6494:
[----:B------:R0:W5:Y:S01]  /*b830*/  LDG.E.64 R4, desc[UR36][R2.64] ;  /* 0x0000002402047981 */ /* 0x000162000c1e1b00 */
[----:B------:R-:W-:Y:S05]  /*b840*/  BRA `(.L_x_6485) ;  /* 0x0000000800687947 */ /* 0x000fea0003800000 */
.L_x_6493:
[----:B------:R-:W-:-:S09]  /*b850*/  UISETP.NE.AND UP0, UPT, UR4, 0xf, UPT ;  /* 0x0000000f0400788c */ /* 0x000fd2000bf05270 */
[----:B------:R-:W-:Y:S05]  /*b860*/  BRA.U !UP0, `(.L_x_6495) ;  /* 0x00000001089c7547 */ /* 0x000fea000b800000 */
[----:B------:R-:W-:-:S09]  /*b870*/  UISETP.NE.AND UP0, UPT, UR4, 0x17, UPT ;  /* 0x000000170400788c */ /* 0x000fd2000bf05270 */
[----:B------:R-:W-:Y:S05]  /*b880*/  BRA.U !UP0, `(.L_x_6496) ;  /* 0x00000001085c7547 */ /* 0x000fea000b800000 */
[----:B------:R-:W-:-:S09]  /*b890*/  UISETP.NE.AND UP0, UPT, UR4, 0x18, UPT ;  /* 0x000000180400788c */ /* 0x000fd2000bf05270 */
[----:B------:R-:W-:Y:S05]  /*b8a0*/  BRA.U UP0, `(.L_x_6484) ;  /* 0x0000000500f47547 */ /* 0x000fea000b800000 */
[----:B-1----:R-:W3:Y:S01]  /*b8b0*/  LDG.E.U8 R0, desc[UR36][R2.64] ;  /* 0x0000002402007981 */ /* 0x002ee2000c1e1100 */
[----:B------:R-:W-:Y:S01]  /*b8c0*/  IMAD.MOV.U32 R6, RZ, RZ, 0x1f ;  /* 0x0000001fff067424 */ /* 0x000fe200078e00ff */
[----:B---3--:R-:W-:-:S04]  /*b8d0*/  SHF.L.U32 R0, R0, 0x18, RZ ;  /* 0x0000001800007819 */ /* 0x008fc800000006ff */
        /* <DEDUP_REMOVED lines=18> */
.L_x_6496:
[----:B------:R-:W1:Y:S02]  /*ba00*/  LDG.E.U8 R2, desc[UR36][R2.64] ;  /* 0x0000002402027981 */ /* 0x000e64000c1e1100 */
[C---:B-1----:R-:W-:Y:S01]  /*ba10*/  IMAD.SHL.U32 R0, R2.reuse, 0x2000000, RZ ;  /* 0x0200000002007824 */ /* 0x042fe200078e00ff */
        /* <DEDUP_REMOVED lines=12> */
.L_x_6495:
[----:B-1----:R-:W3:Y:S02]  /*bae0*/  LDG.E.U16 R0, desc[UR36][R2.64] ;  /* 0x0000002402007981 */ /* 0x002ee4000c1e1500 */
[----:B---3--:R-:W-:-:S04]  /*baf0*/  IMAD.U32 R0, R0, 0x10000, RZ ;  /* 0x0001000000007824 */ /* 0x008fc800078e00ff */
[----:B------:R-:W-:-:S04]  /*bb00*/  FMUL.FTZ R0, R0, 1 ;  /* 0x3f80000000007820 */ /* 0x000fc80000410000 */
[----:B------:R0:W1:Y:S01]  /*bb10*/  F2F.F64.F32 R4, R0 ;  /* 0x0000000000047310 */ /* 0x0000620000201800 */
[----:B------:R-:W-:Y:S05]  /*bb20*/  BRA `(.L_x_6485) ;  /* 0x0000000400b07947 */ /* 0x000fea0003800000 */
.L_x_6492:
        /* <DEDUP_REMOVED lines=11> */
.L_x_6499:
        /* <DEDUP_REMOVED lines=8> */
[--C-:B-1----:R-:W-:Y:S01]  /*bc60*/  SHF.R.U32.HI R0, RZ, 0x3, R3.reuse ;  /* 0x00000003ff007819 */ /* 0x102fe20000011603 */
        /* <DEDUP_REMOVED lines=12> */
.L_x_6501:
[----:B------:R-:W-:Y:S05]  /*bd30*/  BSYNC.RECONVERGENT B0 ;  /* 0x0000000000007941 */ /* 0x000fea0003800200 */
.L_x_6500:
[----:B------:R-:W-:Y:S02]  /*bd40*/  SHF.L.U32 R0, R0, 0x14, RZ ;  /* 0x0000001400007819 */ /* 0x000fe400000006ff */
[----:B------:R-:W-:-:S04]  /*bd50*/  LEA R2, R2, 0x3b800000, 0x17 ;  /* 0x3b80000002027811 */ /* 0x000fc800078eb8ff */
[----:B------:R-:W-:-:S05]  /*bd60*/  LOP3.LUT R0, R2, R0, R7, 0xfe, !PT ;  /* 0x0000000002007212 */ /* 0x000fca00078efe07 */
[----:B------:R-:W-:-:S04]  /*bd70*/  FMUL.FTZ R0, R0, 1 ;  /* 0x3f80000000007820 */ /* 0x000fc80000410000 */
[----:B------:R0:W1:Y:S01]  /*bd80*/  F2F.F64.F32 R4, R0 ;  /* 0x0000000000047310 */ /* 0x0000620000201800 */
[----:B------:R-:W-:Y:S05]  /*bd90*/  BRA `(.L_x_6485) ;  /* 0x0000000400147947 */ /* 0x000fea0003800000 */
.L_x_6498:
[----:B------:R-:W3:Y:S01]  /*bda0*/  LDG.E.U8 R3, desc[UR36][R2.64] ;  /* 0x0000002402037981 */ /* 0x000ee2000c1e1100 */
[----:B------:R-:W-:Y:S02]  /*bdb0*/  CS2R R4, SRZ ;  /* 0x0000000000047805 */ /* 0x000fe4000001ff00 */
[----:B---3--:R-:W-:-:S13]  /*bdc0*/  ISETP.NE.AND P0, PT, R3, RZ, PT ;  /* 0x000000ff0300720c */ /* 0x008fda0003f05270 */
[----:B------:R-:W-:Y:S05]  /*bdd0*/  @!P0 BRA `(.L_x_6485) ;  /* 0x0000000400048947 */ /* 0x000fea0003800000 */
[----:B------:R-:W-:-:S13]  /*bde0*/  ISETP.NE.AND P0, PT, R3, 0x80, PT ;  /* 0x000000800300780c */ /* 0x000fda0003f05270 */
[----:B------:R-:W-:Y:S01]  /*bdf0*/  @!P0 IMAD.MOV.U32 R4, RZ, RZ, 0x20000000 ;  /* 0x20000000ff048424 */ /* 0x000fe200078e00ff */
[----:B------:R-:W-:Y:S01]  /*be00*/  @!P0 MOV R5, 0x7ff80000 ;  /* 0x7ff8000000058802 */ /* 0x000fe20000000f00 */
[----:B------:R-:W-:Y:S06]  /*be10*/  @!P0 BRA `(.L_x_6485) ;  /* 0x0000000000f48947 */ /* 0x000fec0003800000 */
[--C-:B-1----:R-:W-:Y:S01]  /*be20*/  SHF.R.U32.HI R0, RZ, 0x2, R3.reuse ;  /* 0x00000002ff007819 */ /* 0x102fe20000011603 */
        /* <DEDUP_REMOVED lines=12> */
.L_x_6503:
[----:B------:R-:W-:Y:S05]  /*bef0*/  BSYNC.RECONVERGENT B0 ;  /* 0x0000000000007941 */ /* 0x000fea0003800200 */
.L_x_6502:
[----:B------:R-:W-:Y:S01]  /*bf00*/  IMAD.SHL.U32 R0, R0, 0x200000, RZ ;  /* 0x0020000000007824 */ /* 0x000fe200078e00ff */
[----:B------:R-:W-:-:S04]  /*bf10*/  LEA R2, R2, 0x37800000, 0x17 ;  /* 0x3780000002027811 */ /* 0x000fc800078eb8ff */
[----:B------:R-:W-:-:S05]  /*bf20*/  LOP3.LUT R0, R2, R0, R7, 0xfe, !PT ;  /* 0x0000000002007212 */ /* 0x000fca00078efe07 */
[----:B------:R-:W-:-:S04]  /*bf30*/  FMUL.FTZ R0, R0, 1 ;  /* 0x3f80000000007820 */ /* 0x000fc80000410000 */
[----:B------:R0:W1:Y:S01]  /*bf40*/  F2F.F64.F32 R4, R0 ;  /* 0x0000000000047310 */ /* 0x0000620000201800 */
[----:B------:R-:W-:Y:S05]  /*bf50*/  BRA `(.L_x_6485) ;  /* 0x0000000000a47947 */ /* 0x000fea0003800000 */
.L_x_6497:
[----:B------:R-:W-:-:S09]  /*bf60*/  UISETP.NE.AND UP0, UPT, UR4, 0x1c, UPT ;  /* 0x0000001c0400788c */ /* 0x000fd2000bf05270 */
[----:B------:R-:W-:Y:S05]  /*bf70*/  BRA.U !UP0, `(.L_x_6504) ;  /* 0x0000000108947547 */ /* 0x000fea000b800000 */
[----:B------:R-:W-:-:S09]  /*bf80*/  UISETP.NE.AND UP0, UPT, UR4, 0x1d, UPT ;  /* 0x0000001d0400788c */ /* 0x000fd2000bf05270 */
[----:B------:R-:W-:Y:S05]  /*bf90*/  BRA.U !UP0, `(.L_x_6505) ;  /* 0x0000000108807547 */ /* 0x000fea000b800000 */
[----:B------:R-:W-:-:S09]  /*bfa0*/  UISETP.NE.AND UP0, UPT, UR4, 0x2c, UPT ;  /* 0x0000002c0400788c */ /* 0x000fd2000bf05270 */
[----:B------:R-:W-:Y:S05]  /*bfb0*/  BRA.U UP0, `(.L_x_6484) ;  /* 0x0000000100307547 */ /* 0x000fea000b800000 */
[----:B-1----:R-:W3:Y:S01]  /*bfc0*/  LDG.E.U8 R0, desc[UR36][R2.64] ;  /* 0x0000002402007981 */ /* 0x002ee2000c1e1100 */
[----:B------:R-:W-:Y:S02]  /*bfd0*/  HFMA2 R4, -RZ, RZ, 0, 0 ;  /* 0x00000000ff047431 */ /* 0x000fe400000001ff */
[----:B------:R-:W-:Y:S01]  /*bfe0*/  IMAD.MOV.U32 R5, RZ, RZ, 0x38000000 ;  /* 0x38000000ff057424 */ /* 0x000fe200078e00ff */
[----:B---3--:R-:W-:-:S13]  /*bff0*/  ISETP.NE.AND P0, PT, R0, RZ, PT ;  /* 0x000000ff0000720c */ /* 0x008fda0003f05270 */
[----:B------:R-:W-:Y:S05]  /*c000*/  @!P0 BRA `(.L_x_6485) ;  /* 0x0000000000788947 */ /* 0x000fea0003800000 */
[----:B------:R-:W-:-:S13]  /*c010*/  ISETP.NE.AND P0, PT, R0, 0xff, PT ;  /* 0x000000ff0000780c */ /* 0x000fda0003f05270 */
[----:B------:R-:W-:Y:S01]  /*c020*/  @P0 SHF.L.U32 R0, R0, 0x17, RZ ;  /* 0x0000001700000819 */ /* 0x000fe200000006ff */
[----:B------:R-:W-:Y:S01]  /*c030*/  @!P0 IMAD.MOV.U32 R4, RZ, RZ, 0x20000000 ;  /* 0x20000000ff048424 */ /* 0x000fe200078e00ff */
[----:B------:R-:W-:-:S03]  /*c040*/  @!P0 MOV R5, 0x7ff80000 ;  /* 0x7ff8000000058802 */ /* 0x000fc60000000f00 */
[----:B------:R-:W-:-:S04]  /*c050*/  @P0 FMUL.FTZ R0, R0, 1 ;  /* 0x3f80000000000820 */ /* 0x000fc80000410000 */
[----:B------:R0:W1:Y:S01]  /*c060*/  @P0 F2F.F64.F32 R4, R0 ;  /* 0x0000000000040310 */ /* 0x0000620000201800 */
[----:B------:R-:W-:Y:S05]  /*c070*/  BRA `(.L_x_6485) ;  /* 0x00000000005c7947 */ /* 0x000fea0003800000 */
.L_x_6484:
[----:B------:R-:W-:Y:S01]  /*c080*/  MOV R2, 0x0 ;  /* 0x0000000000027802 */ /* 0x000fe20000000f00 */
[----:B------:R-:W0:Y:S01]  /*c090*/  LDCU.64 UR4, c[0x4][0x178] ;  /* 0x01002f00ff0477ac */ /* 0x000e220008000a00 */
[----:B------:R-:W-:Y:S02]  /*c0a0*/  HFMA2 R12, -RZ, RZ, 0, 5.9604644775390625e-08 ;  /* 0x00000001ff0c7431 */ /* 0x000fe400000001ff */
[----:B------:R-:W-:Y:S01]  /*c0b0*/  IMAD.MOV.U32 R8, RZ, RZ, 0x4e ;  /* 0x0000004eff087424 */ /* 0x000fe200078e00ff */
[----:B------:R-:W3:Y:S01]  /*c0c0*/  LDCU.64 UR6, c[0x4][0x180] ;  /* 0x01003000ff0677ac */ /* 0x000ee20008000a00 */
[----:B------:R-:W1:Y:S01]  /*c0d0*/  LDC.64 R2, c[0x4][R2] ;  /* 0x0100000002027b82 */ /* 0x000e620000000a00 */
[----:B------:R-:W-:Y:S01]  /*c0e0*/  IMAD.MOV.U32 R13, RZ, RZ, RZ ;  /* 0x000000ffff0d7224 */ /* 0x000fe200078e00ff */
[----:B------:R-:W2:Y:S01]  /*c0f0*/  LDCU.64 UR8, c[0x4][0x58] ;  /* 0x01000b00ff0877ac */ /* 0x000ea20008000a00 */
[----:B0-----:R-:W-:Y:S01]  /*c100*/  IMAD.U32 R4, RZ, RZ, UR4 ;  /* 0x00000004ff047e24 */ /* 0x001fe2000f8e00ff */
[----:B------:R-:W-:Y:S01]  /*c110*/  MOV R5, UR5 ;  /* 0x0000000500057c02 */ /* 0x000fe20008000f00 */
[----:B---3--:R-:W-:Y:S01]  /*c120*/  IMAD.U32 R6, RZ, RZ, UR6 ;  /* 0x00000006ff067e24 */ /* 0x008fe2000f8e00ff */
[----:B------:R-:W-:Y:S01]  /*c130*/  MOV R7, UR7 ;  /* 0x0000000700077c02 */ /* 0x000fe20008000f00 */
[----:B--2---:R-:W-:Y:S01]  /*c140*/  IMAD.U32 R10, RZ, RZ, UR8 ;  /* 0x00000008ff0a7e24 */ /* 0x004fe2000f8e00ff */
[----:B------:R-:W-:-:S07]  /*c150*/  MOV R11, UR9 ;  /* 0x00000009000b7c02 */ /* 0x000fce0008000f00 */
[----:B------:R-:W-:-:S07]  /*c160*/  LEPC R20, `(.L_x_6506) ;  /* 0x000000001014794e */ /* 0x000fce0000000000 */
[----:B-1--45:R-:W-:Y:S05]  /*c170*/  CALL.ABS.NOINC R2 ;  /* 0x0000000002007343 */ /* 0x032fea0003c00000 */
.L_x_6506:
[----:B------:R-:W-:Y:S01]  /*c180*/  CS2R R4, SRZ ;  /* 0x0000000000047805 */ /* 0x000fe2000001ff00 */
[----:B------:R-:W-:Y:S06]  /*c190*/  BRA `(.L_x_6485) ;  /* 0x0000000000147947 */ /* 0x000fec0003800000 */
.L_x_6505:
[----:B------:R-:W3:Y:S02]  /*c1a0*/  LDG.E.64 R4, desc[UR36][R2.64] ;  /* 0x0000002402047981 */ /* 0x000ee4000c1e1b00 */
[----:B---3--:R-:W0:Y:S01]  /*c1b0*/  I2F.F64.U64 R4, R4 ;  /* 0x0000000400047312 */ /* 0x008e220000301800 */
[----:B------:R-:W-:Y:S05]  /*c1c0*/  BRA `(.L_x_6485) ;  /* 0x0000000000087947 */ /* 0x000fea0003800000 */
.L_x_6504:
[----:B------:R-:W3:Y:S02]  /*c1d0*/  LDG.E R2, desc[UR36][R2.64] ;  /* 0x0000002402027981 */ /* 0x000ee4000c1e1900 */
[----:B---3--:R0:W3:Y:S02]  /*c1e0*/  I2F.F64.U32 R4, R2 ;  /* 0x0000000200047312 */ /* 0x0080e40000201800 */
.L_x_6485:
[----:B------:R-:W-:Y:S05]  /*c1f0*/  BSYNC.RECONVERGENT B7 ;  /* 0x0000000000077941 */ /* 0x000fea0003800200 */
.L_x_6479:
[----:B01-3-5:R-:W0:Y:S01]  /*c200*/  MUFU.RCP64H R3, R5 ;  /* 0x0000000500037308 */ /* 0x02be220000001800 */
[----:B------:R-:W-:Y:S01]  /*c210*/  MOV R2, 0x1 ;  /* 0x0000000100027802 */ /* 0x000fe20000000f00 */
[----:B------:R-:W1:Y:S01]  /*c220*/  LDCU.64 UR4, c[0x0][0x5e8] ;  /* 0x0000bd00ff0477ac */ /* 0x000e620008000a00 */
[----:B--2-4-:R-:W-:Y:S01]  /*c230*/  FSETP.GEU.AND P2, PT, |R17|, 6.5827683646048100446e-37, PT ;  /* 0x036000001100780b */ /* 0x014fe20003f4e200 */
[----:B------:R-:W-:Y:S03]  /*c240*/  BSSY.RECONVERGENT B0, `(.L_x_6507) ;  /* 0x0000014000007945 */ /* 0x000fe60003800200 */
[----:B0-----:R-:W-:Y:S01]  /*c250*/  DFMA R6, R2, -R4, 1 ;  /* 0x3ff000000206742b */ /* 0x001fe20000000804 */
[----:B-1----:R-:W-:-:S07]  /*c260*/  IADD3 R24, P1, PT, R24, UR4, RZ ;  /* 0x0000000418187c10 */ /* 0x002fce000ff3e0ff */
        /* <DEDUP_REMOVED lines=15> */
[----:B------:R-:W-:Y:S01]  /*c360*/  MOV R2, R4 ;  /* 0x0000000400027202 */ /* 0x000fe20000000f00 */
[----:B------:R-:W-:-:S07]  /*c370*/  IMAD.MOV.U32 R3, RZ, RZ, R5 ;  /* 0x000000ffff037224 */ /* 0x000fce00078e0005 */
.L_x_6508:
[----:B------:R-:W-:Y:S05]  /*c380*/  BSYNC.RECONVERGENT B0 ;  /* 0x0000000000007941 */ /* 0x000fea0003800200 */
.L_x_6507:
        /* <DEDUP_REMOVED lines=15> */
.L_x_6512:
[----:B------:R-:W1:Y:S02]  /*c480*/  F2I.S64.F64.TRUNC R2, R2 ;  /* 0x0000000200027311 */ /* 0x000e64000030d900 */
[----:B-1----:R-:W-:-:S05]  /*c490*/  MOV R5, R2 ;  /* 0x0000000200057202 */ /* 0x002fca0000000f00 */
[----:B------:R0:W-:Y:S01]  /*c4a0*/  STG.E.U8 desc[UR36][R24.64], R5 ;  /* 0x0000000518007986 */ /* 0x0001e2000c101124 */
[----:B------:R-:W-:Y:S05]  /*c4b0*/  BRA `(.L_x_6514) ;  /* 0x0000000c00e07947 */ /* 0x000fea0003800000 */
.L_x_6511:
        /* <DEDUP_REMOVED lines=9> */
.L_x_6516:
[----:B------:R-:W0:Y:S02]  /*c550*/  F2I.F64.TRUNC R3, R2 ;  /* 0x0000000200037311 */ /* 0x000e24000030d100 */
[----:B0-----:R0:W-:Y:S01]  /*c560*/  STG.E desc[UR36][R24.64], R3 ;  /* 0x0000000318007986 */ /* 0x0011e2000c101924 */
[----:B------:R-:W-:Y:S05]  /*c570*/  BRA `(.L_x_6514) ;  /* 0x0000000c00b07947 */ /* 0x000fea0003800000 */
.L_x_6515:
[----:B------:R-:W0:Y:S02]  /*c580*/  F2I.F64.TRUNC R3, R2 ;  /* 0x0000000200037311 */ /* 0x000e24000030d100 */
[----:B0-----:R0:W-:Y:S01]  /*c590*/  STG.E.U16 desc[UR36][R24.64], R3 ;  /* 0x0000000318007986 */ /* 0x0011e2000c101524 */
[----:B------:R-:W-:Y:S05]  /*c5a0*/  BRA `(.L_x_6514) ;  /* 0x0000000c00a47947 */ /* 0x000fea0003800000 */
.L_x_6510:
        /* <DEDUP_REMOVED lines=13> */
.L_x_6518:
        /* <DEDUP_REMOVED lines=8> */
.L_x_6517:
        /* <DEDUP_REMOVED lines=14> */
.L_x_6520:
        /* <DEDUP_REMOVED lines=9> */
.L_x_6519:
[----:B-1----:R2:W-:Y:S01]  /*c870*/  STG.E.64 desc[UR36][R24.64], R4 ;  /* 0x0000000418007986 */ /* 0x0025e2000c101b24 */
[----:B------:R-:W-:Y:S05]  /*c880*/  BRA `(.L_x_6514) ;  /* 0x0000000800ec7947 */ /* 0x000fea0003800000 */
.L_x_6509:
        /* <DEDUP_REMOVED lines=13> */
.L_x_6524:
        /* <DEDUP_REMOVED lines=21> */
.L_x_6527:
[----:B------:R-:W-:-:S04]  /*cab0*/  SHF.R.U32.HI R3, RZ, 0x18, R3 ;  /* 0x00000018ff037819 */ /* 0x000fc80000011603 */
[----:B------:R-:W-:-:S04]  /*cac0*/  LOP3.LUT R0, R0, 0x80, R3, 0xf8, !PT ;  /* 0x0000008000007812 */ /* 0x000fc800078ef803 */
[----:B------:R-:W-:-:S07]  /*cad0*/  PRMT R12, R0, 0x7610, R12 ;  /* 0x00007610000c7816 */ /* 0x000fce000000000c */
.L_x_6526:
[----:B------:R-:W-:Y:S05]  /*cae0*/  BSYNC.RECONVERGENT B0 ;  /* 0x0000000000007941 */ /* 0x000fea0003800200 */
.L_x_6525:
[----:B------:R0:W-:Y:S01]  /*caf0*/  STG.E.U8 desc[UR36][R24.64], R12 ;  /* 0x0000000c18007986 */ /* 0x0001e2000c101124 */
[----:B------:R-:W-:Y:S05]  /*cb00*/  BRA `(.L_x_6514) ;  /* 0x00000008004c7947 */ /* 0x000fea0003800000 */
.L_x_6523:
        /* <DEDUP_REMOVED lines=21> */
.L_x_6530:
[----:B------:R-:W-:-:S04]  /*cc60*/  SHF.R.U32.HI R3, RZ, 0x18, R3 ;  /* 0x00000018ff037819 */ /* 0x000fc80000011603 */
[----:B------:R-:W-:-:S04]  /*cc70*/  LOP3.LUT R0, R0, 0x80, R3, 0xf8, !PT ;  /* 0x0000008000007812 */ /* 0x000fc800078ef803 */
[----:B------:R-:W-:-:S07]  /*cc80*/  PRMT R12, R0, 0x7610, R12 ;  /* 0x00007610000c7816 */ /* 0x000fce000000000c */
.L_x_6529:
[----:B------:R-:W-:Y:S05]  /*cc90*/  BSYNC.RECONVERGENT B0 ;  /* 0x0000000000007941 */ /* 0x000fea0003800200 */
.L_x_6528:
[----:B------:R0:W-:Y:S01]  /*cca0*/  STG.E.U8 desc[UR36][R24.64], R12 ;  /* 0x0000000c18007986 */ /* 0x0001e2000c101124 */
[----:B------:R-:W-:Y:S05]  /*ccb0*/  BRA `(.L_x_6514) ;  /* 0x0000000400e07947 */ /* 0x000fea0003800000 */
.L_x_6522:
        /* <DEDUP_REMOVED lines=26> */
.L_x_6532:
[----:B------:R-:W0:Y:S02]  /*ce60*/  F2I.U64.F64.TRUNC R2, R2 ;  /* 0x0000000200027311 */ /* 0x000e24000030d800 */
[----:B0-----:R0:W-:Y:S01]  /*ce70*/  STG.E.64 desc[UR36][R24.64], R2 ;  /* 0x0000000218007986 */ /* 0x0011e2000c101b24 */
[----:B------:R-:W-:Y:S05]  /*ce80*/  BRA `(.L_x_6514) ;  /* 0x00000004006c7947 */ /* 0x000fea0003800000 */
.L_x_6531:
[----:B------:R-:W0:Y:S02]  /*ce90*/  F2I.U32.F64.TRUNC R3, R2 ;  /* 0x0000000200037311 */ /* 0x000e24000030d000 */
[----:B0-----:R0:W-:Y:S01]  /*cea0*/  STG.E desc[UR36][R24.64], R3 ;  /* 0x0000000318007986 */ /* 0x0011e2000c101924 */
[----:B------:R-:W-:Y:S05]  /*ceb0*/  BRA `(.L_x_6514) ;  /* 0x0000000400607947 */ /* 0x000fea0003800000 */
.L_x_6521:
        /* <DEDUP_REMOVED lines=10> */
.L_x_6534:
[----:B------:R-:W-:-:S05]  /*cf60*/  CS2R R6, SRZ ;  /* 0x0000000000067805 */ /* 0x000fca000001ff00 */
[----:B-1----:R0:W-:Y:S01]  /*cf70*/  STG.E.128 desc[UR36][R24.64], R4 ;  /* 0x0000000418007986 */ /* 0x0021e2000c101d24 */
[----:B------:R-:W-:Y:S05]  /*cf80*/  BRA `(.L_x_6514) ;  /* 0x00000004002c7947 */ /* 0x000fea0003800000 */
.L_x_6533:
[----:B------:R-:W-:-:S09]  /*cf90*/  UISETP.NE.AND UP0, UPT, UR4, 0xf, UPT ;  /* 0x0000000f0400788c */ /* 0x000fd2000bf05270 */
[----:B------:R-:W-:Y:S05]  /*cfa0*/  BRA.U !UP0, `(.L_x_6535) ;  /* 0x0000000508087547 */ /* 0x000fea000b800000 */
[----:B------:R-:W-:-:S09]  /*cfb0*/  UISETP.NE.AND UP0, UPT, UR4, 0x17, UPT ;  /* 0x000000170400788c */ /* 0x000fd2000bf05270 */
[----:B------:R-:W-:Y:S05]  /*cfc0*/  BRA.U !UP0, `(.L_x_6536) ;  /* 0x0000000108a07547 */ /* 0x000fea000b800000 */
[----:B------:R-:W-:-:S09]  /*cfd0*/  UISETP.NE.AND UP0, UPT, UR4, 0x18, UPT ;  /* 0x000000180400788c */ /* 0x000fd2000bf05270 */
[----:B------:R-:W-:Y:S05]  /*cfe0*/  BRA.U !UP0, `(.L_x_6537) ;  /* 0x0000000108447547 */ /* 0x000fea000b800000 */
.L_x_6513:
[----:B------:R-:W-:Y:S01]  /*cff0*/  MOV R0, 0x0 ;  /* 0x0000000000007802 */ /* 0x000fe20000000f00 */
[----:B------:R-:W1:Y:S01]  /*d000*/  LDCU.64 UR4, c[0x4][0x178] ;  /* 0x01002f00ff0477ac */ /* 0x000e620008000a00 */
[----:B------:R-:W-:Y:S02]  /*d010*/  HFMA2 R8, -RZ, RZ, 0, 6.020069122314453125e-06 ;  /* 0x00000065ff087431 */ /* 0x000fe400000001ff */
[----:B------:R-:W-:Y:S01]  /*d020*/  IMAD.MOV.U32 R12, RZ, RZ, 0x1 ;  /* 0x00000001ff0c7424 */ /* 0x000fe200078e00ff */
[----:B------:R0:W2:Y:S01]  /*d030*/  LDC.64 R2, c[0x4][R0] ;  /* 0x0100000000027b82 */ /* 0x0000a20000000a00 */
[----:B------:R-:W3:Y:S01]  /*d040*/  LDCU.64 UR6, c[0x4][0x180] ;  /* 0x01003000ff0677ac */ /* 0x000ee20008000a00 */
[----:B------:R-:W-:Y:S01]  /*d050*/  MOV R13, RZ ;  /* 0x000000ff000d7202 */ /* 0x000fe20000000f00 */
[----:B------:R-:W4:Y:S01]  /*d060*/  LDCU.64 UR8, c[0x4][0x60] ;  /* 0x01000c00ff0877ac */ /* 0x000f220008000a00 */
[----:B-1----:R-:W-:Y:S01]  /*d070*/  MOV R4, UR4 ;  /* 0x0000000400047c02 */ /* 0x002fe20008000f00 */
[----:B------:R-:W-:Y:S01]  /*d080*/  IMAD.U32 R5, RZ, RZ, UR5 ;  /* 0x00000005ff057e24 */ /* 0x000fe2000f8e00ff */
[----:B---3--:R-:W-:Y:S01]  /*d090*/  MOV R6, UR6 ;  /* 0x0000000600067c02 */ /* 0x008fe20008000f00 */
[----:B------:R-:W-:Y:S01]  /*d0a0*/  IMAD.U32 R7, RZ, RZ, UR7 ;  /* 0x00000007ff077e24 */ /* 0x000fe2000f8e00ff */
[----:B----4-:R-:W-:Y:S01]  /*d0b0*/  MOV R10, UR8 ;  /* 0x00000008000a7c02 */ /* 0x010fe20008000f00 */
[----:B0-----:R-:W-:-:S07]  /*d0c0*/  IMAD.U32 R11, RZ, RZ, UR9 ;  /* 0x00000009ff0b7e24 */ /* 0x001fce000f8e00ff */
[----:B------:R-:W-:-:S07]  /*d0d0*/  LEPC R20, `(.L_x_6538) ;  /* 0x000000001014794e */ /* 0x000fce0000000000 */
[----:B--2---:R-:W-:Y:S05]  /*d0e0*/  CALL.ABS.NOINC R2 ;  /* 0x0000000002007343 */ /* 0x004fea0003c00000 */
.L_x_6538:
[----:B------:R-:W-:Y:S05]  /*d0f0*/  BRA `(.L_x_6514) ;  /* 0x0000000000d07947 */ /* 0x000fea0003800000 */
.L_x_6537:
        /* <DEDUP_REMOVED lines=17> */
.L_x_6540:
[----:B------:R-:W-:Y:S05]  /*d210*/  BSYNC.RECONVERGENT B0 ;  /* 0x0000000000007941 */ /* 0x000fea0003800200 */
.L_x_6539:
[----:B------:R-:W-:-:S05]  /*d220*/  LOP3.LUT R3, R0, 0x80, R3, 0xf8, !PT ;  /* 0x0000008000037812 */ /* 0x000fca00078ef803 */
[----:B------:R0:W-:Y:S01]  /*d230*/  STG.E.U8 desc[UR36][R24.64], R3 ;  /* 0x0000000318007986 */ /* 0x0001e2000c101124 */
[----:B------:R-:W-:Y:S05]  /*d240*/  BRA `(.L_x_6514) ;  /* 0x00000000007c7947 */ /* 0x000fea0003800000 */
.L_x_6536:
        /* <DEDUP_REMOVED lines=16> */
.L_x_6542:
[----:B------:R-:W-:Y:S02]  /*d350*/  ISETP.GT.U32.AND P0, PT, R2, 0x7f800000, PT ;  /* 0x7f8000000200780c */ /* 0x000fe40003f04070 */
[----:B------:R-:W-:-:S04]  /*d360*/  MOV R0, 0x7f ;  /* 0x0000007f00007802 */ /* 0x000fc80000000f00 */
[----:B------:R-:W-:-:S07]  /*d370*/  SEL R0, R0, 0x7c, P0 ;  /* 0x0000007c00007807 */ /* 0x000fce0000000000 */
.L_x_6543:
[----:B------:R-:W-:Y:S05]  /*d380*/  BSYNC.RECONVERGENT B0 ;  /* 0x0000000000007941 */ /* 0x000fea0003800200 */
.L_x_6541:
[----:B------:R-:W-:-:S04]  /*d390*/  SHF.R.U32.HI R3, RZ, 0x18, R3 ;  /* 0x00000018ff037819 */ /* 0x000fc80000011603 */
[----:B------:R-:W-:-:S05]  /*d3a0*/  LOP3.LUT R3, R0, 0x80, R3, 0xf8, !PT ;  /* 0x0000008000037812 */ /* 0x000fca00078ef803 */
[----:B------:R0:W-:Y:S01]  /*d3b0*/  STG.E.U8 desc[UR36][R24.64], R3 ;  /* 0x0000000318007986 */ /* 0x0001e2000c101124 */
[----:B------:R-:W-:Y:S05]  /*d3c0*/  BRA `(.L_x_6514) ;  /* 0x00000000001c7947 */ /* 0x000fea0003800000 */
.L_x_6535:
[----:B------:R-:W-:Y:S01]  /*d3d0*/  UMOV UR4, 0xf0000000 ;  /* 0xf000000000047882 */ /* 0x000fe20000000000 */
[----:B------:R-:W-:Y:S01]  /*d3e0*/  UMOV UR5, 0x380fffff ;  /* 0x380fffff00057882 */ /* 0x000fe20000000000 */
[----:B-1----:R-:W0:Y:S01]  /*d3f0*/  F2F.F32.F64 R0, R4 ;  /* 0x0000000400007310 */ /* 0x002e220000301000 */
[----:B------:R-:W-:-:S14]  /*d400*/  DSETP.GEU.AND P0, PT, |R4|, UR4, PT ;  /* 0x0000000404007e2a */ /* 0x000fdc000bf0e200 */
[----:B0-----:R-:W-:-:S05]  /*d410*/  @!P0 FMUL R0, R0, 1.175494350822287508e-38 ;  /* 0x0080000000008820 */ /* 0x001fca0000400000 */
[----:B------:R-:W-:-:S05]  /*d420*/  F2FP.BF16.F32.PACK_AB R0, RZ, R0 ;  /* 0x00000000ff00723e */ /* 0x000fca00000010ff */
[----:B------:R0:W-:Y:S02]  /*d430*/  STG.E.U16 desc[UR36][R24.64], R0 ;  /* 0x0000000018007986 */ /* 0x0001e4000c101524 */
.L_x_6514:
[----:B------:R-:W-:-:S07]  /*d440*/  VIADD R19, R19, 0x80 ;  /* 0x0000008013137836 */ /* 0x000fce0000000000 */
.L_x_6449:
[----:B------:R-:W-:Y:S05]  /*d450*/  BSYNC.RECONVERGENT B6 ;  /* 0x0000000000067941 */ /* 0x000fea0003800200 */
.L_x_6448:
[----:B------:R-:W5:Y:S02]  /*d460*/  LDCU UR4, c[0x0][0x380] ;  /* 0x00007000ff0477ac */ /* 0x000f640008000800 */
[----:B-----5:R-:W-:-:S13]  /*d470*/  ISETP.GE.AND P0, PT, R19, UR4, PT ;  /* 0x0000000413007c0c */ /* 0x020fda000bf06270 */
[----:B------:R-:W-:Y:S05]  /*d480*/  @P0 EXIT ;  /* 0x000000000000094d */ /* 0x000fea0003800000 */
[----:B------:R-:W5:Y:S01]  /*d490*/  LDCU UR4, c[0x0][0x388] ;  /* 0x00007100ff0477ac */ /* 0x000f620008000800 */
[----:B------:R-:W-:Y:S01]  /*d4a0*/  HFMA2 R16, -RZ, RZ, 0, 0 ;  /* 0x00000000ff107431 */ /* 0x000fe200000001ff */
[----:B------:R-:W-:Y:S01]  /*d4b0*/  MOV R22, RZ ;  /* 0x000000ff00167202 */ /* 0x000fe20000000f00 */
[----:B01----:R-:W-:Y:S01]  /*d4c0*/  IMAD.MOV.U32 R0, RZ, RZ, RZ ;  /* 0x000000ffff007224 */ /* 0x003fe200078e00ff */
[----:B-----5:R-:W-:-:S09]  /*d4d0*/  UISETP.NE.AND UP0, UPT, UR4, URZ, UPT ;  /* 0x000000ff0400728c */ /* 0x020fd2000bf05270 */
[----:B------:R-:W-:Y:S05]  /*d4e0*/  BRA.U !UP0, `(.L_x_6544) ;  /* 0x0000001508707547 */ /* 0x000fea000b800000 */
[----:B------:R-:W3:Y:S01]  /*d4f0*/  LDCU.64 UR4, c[0x0][0x390] ;  /* 0x00007200ff0477ac */ /* 0x000ee20008000a00 */
[----:B------:R-:W-:Y:S01]  /*d500*/  IMAD.MOV.U32 R18, RZ, RZ, RZ ;  /* 0x000000ffff127224 */ /* 0x000fe200078e00ff */
[----:B------:R-:W0:Y:S01]  /*d510*/  LDCU UR6, c[0x0][0x38c] ;  /* 0x00007180ff0677ac */ /* 0x000e220008000800 */
[----:B------:R-:W1:Y:S01]  /*d520*/  LDCU.64 UR8, c[0x0][0x4b8] ;  /* 0x00009700ff0877ac */ /* 0x000e620008000a00 */
[----:B------:R-:W-:Y:S01]  /*d530*/  UISETP.NE.AND UP0, UPT, UR41, URZ, UPT ;  /* 0x000000ff2900728c */ /* 0x000fe2000bf05270 */
[----:B---3--:R-:W-:Y:S01]  /*d540*/  IMAD.HI.U32 R2, R19, UR4, R18 ;  /* 0x0000000413027c27 */ /* 0x008fe2000f8e0012 */
[----:B------:R-:W3:Y:S04]  /*d550*/  LDCU UR4, c[0x0][0x4c0] ;  /* 0x00009800ff0477ac */ /* 0x000ee80008000800 */
[----:B--2-4-:R-:W-:-:S04]  /*d560*/  SHF.R.U32.HI R3, RZ, UR5, R2 ;  /* 0x00000005ff037c19 */ /* 0x014fc80008011602 */
[----:B------:R-:W-:-:S05]  /*d570*/  IADD3 R0, PT, PT, -R3, RZ, RZ ;  /* 0x000000ff03007210 */ /* 0x000fca0007ffe1ff */
[----:B0-----:R-:W-:-:S04]  /*d580*/  IMAD R19, R0, UR6, R19 ;  /* 0x0000000600137c24 */ /* 0x001fc8000f8e0213 */
[C---:B-1----:R-:W-:Y:S02]  /*d590*/  IMAD R16, R19.reuse, UR8, RZ ;  /* 0x0000000813107c24 */ /* 0x042fe4000f8e02ff */
[C---:B------:R-:W-:Y:S02]  /*d5a0*/  IMAD R0, R19.reuse, UR9, RZ ;  /* 0x0000000913007c24 */ /* 0x040fe4000f8e02ff */
[----:B---3--:R-:W-:Y:S01]  /*d5b0*/  IMAD R22, R19, UR4, RZ ;  /* 0x0000000413167c24 */ /* 0x008fe2000f8e02ff */
        /* <DEDUP_REMOVED lines=335> */
.L_x_6544:
[----:B------:R-:W0:Y:S01]  /*eab0*/  LDCU.64 UR6, c[0x0][0x5e8] ;  /* 0x0000bd00ff0677ac */ /* 0x000e220008000a00 */
[----:B------:R-:W-:Y:S01]  /*eac0*/  BSSY.RECONVERGENT B6, `(.L_x_6545) ;  /* 0x00000ef000067945 */ /* 0x000fe20003800200 */
[----:B------:R-:W3:Y:S01]  /*ead0*/  LDCU.64 UR8, c[0x0][0x5f0] ;  /* 0x0000be00ff0877ac */ /* 0x000ee20008000a00 */
[----:B------:R-:W-:-:S04]  /*eae0*/  UPRMT UR4, UR39, 0x9910, URZ ;  /* 0x0000991027047896 */ /* 0x000fc800080000ff */
[----:B------:R-:W-:Y:S01]  /*eaf0*/  UISETP.GT.AND UP0, UPT, UR4, 0x9, UPT ;  /* 0x000000090400788c */ /* 0x000fe2000bf04270 */
[----:B0-----:R-:W-:Y:S02]  /*eb00*/  IADD3 R16, P0, PT, R16, UR6, RZ ;  /* 0x0000000610107c10 */ /* 0x001fe4000ff1e0ff */
[----:B---3--:R-:W-:-:S03]  /*eb10*/  IADD3 R2, P1, PT, R0, UR8, RZ ;  /* 0x0000000800027c10 */ /* 0x008fc6000ff3e0ff */
[----:B------:R-:W-:Y:S01]  /*eb20*/  IMAD.X R17, RZ, RZ, UR7, P0 ;  /* 0x00000007ff117e24 */ /* 0x000fe200080e06ff */
[----:B--2-4-:R-:W-:Y:S02]  /*eb30*/  IADD3.X R3, PT, PT, RZ, UR9, RZ, P1, !PT ;  /* 0x00000009ff037c10 */ /* 0x014fe40008ffe4ff */
        /* <DEDUP_REMOVED lines=12> */
.L_x_6549:
[----:B------:R-:W2:Y:S02]  /*ec00*/  LDG.E.U8 R2, desc[UR36][R2.64] ;  /* 0x0000002402027981 */ /* 0x000ea4000c1e1100 */
[----:B--2---:R0:W1:Y:S01]  /*ec10*/  I2F.F64.U16 R18, R2 ;  /* 0x0000000200127312 */ /* 0x0040620000101800 */
[----:B------:R-:W-:Y:S05]  /*ec20*/  BRA `(.L_x_6551) ;  /* 0x0000000c00607947 */ /* 0x000fea0003800000 */
.L_x_6548:
        /* <DEDUP_REMOVED lines=9> */
.L_x_6553:
[----:B------:R-:W2:Y:S02]  /*ecc0*/  LDG.E R2, desc[UR36][R2.64] ;  /* 0x0000002402027981 */ /* 0x000ea4000c1e1900 */
[----:B--2---:R0:W1:Y:S01]  /*ecd0*/  I2F.F64 R18, R2 ;  /* 0x0000000200127312 */ /* 0x0040620000201c00 */
[----:B------:R-:W-:Y:S05]  /*ece0*/  BRA `(.L_x_6551) ;  /* 0x0000000c00307947 */ /* 0x000fea0003800000 */
.L_x_6552:
[----:B------:R-:W2:Y:S02]  /*ecf0*/  LDG.E.U16 R2, desc[UR36][R2.64] ;  /* 0x0000002402027981 */ /* 0x000ea4000c1e1500 */
[----:B--2---:R0:W1:Y:S01]  /*ed00*/  I2F.F64.S16 R18, R2 ;  /* 0x0000000200127312 */ /* 0x0040620000101c00 */
[----:B------:R-:W-:Y:S05]  /*ed10*/  BRA `(.L_x_6551) ;  /* 0x0000000c00247947 */ /* 0x000fea0003800000 */
.L_x_6547:
        /* <DEDUP_REMOVED lines=8> */
[----:B------:R-:W2:Y:S01]  /*eda0*/  F2F.F64.F32 R18, R18 ;  /* 0x0000001200127310 */ /* 0x000ea20000201800 */
[----:B------:R-:W-:Y:S05]  /*edb0*/  BRA `(.L_x_6551) ;  /* 0x0000000800fc7947 */ /* 0x000fea0003800000 */
.L_x_6555:
[----:B------:R-:W2:Y:S02]  /*edc0*/  LDG.E.U16 R0, desc[UR36][R2.64] ;  /* 0x0000002402007981 */ /* 0x000ea4000c1e1500 */
[----:B--2---:R-:W-:-:S05]  /*edd0*/  HADD2.F32 R0, -RZ, R0.H0_H0 ;  /* 0x20000000ff007230 */ /* 0x004fca0000004100 */
[----:B------:R-:W-:-:S04]  /*ede0*/  FMUL.FTZ R0, R0, 1 ;  /* 0x3f80000000007820 */ /* 0x000fc80000410000 */
[----:B------:R0:W1:Y:S01]  /*edf0*/  F2F.F64.F32 R18, R0 ;  /* 0x0000000000127310 */ /* 0x0000620000201800 */
[----:B------:R-:W-:Y:S05]  /*ee00*/  BRA `(.L_x_6551) ;  /* 0x0000000800e87947 */ /* 0x000fea0003800000 */
.L_x_6554:
        /* <DEDUP_REMOVED lines=8> */
[----:B------:R-:W3:Y:S01]  /*ee90*/  F2F.F64.F32 R18, R18 ;  /* 0x0000001200127310 */ /* 0x000ee20000201800 */
[----:B------:R-:W-:Y:S05]  /*eea0*/  BRA `(.L_x_6551) ;  /* 0x0000000800c07947 */ /* 0x000fea0003800000 */
.L_x_6557:
[----:B------:R-:W2:Y:S02]  /*eeb0*/  LDG.E.U16 R2, desc[UR36][R2.64] ;  /* 0x0000002402027981 */ /* 0x000ea4000c1e1500 */
[----:B--2---:R-:W-:-:S05]  /*eec0*/  HADD2.F32 R0, -RZ, R2.H0_H0 ;  /* 0x20000002ff007230 */ /* 0x004fca0000004100 */
[----:B------:R-:W-:-:S04]  /*eed0*/  FMUL.FTZ R0, R0, 1 ;  /* 0x3f80000000007820 */ /* 0x000fc80000410000 */
[----:B------:R4:W0:Y:S01]  /*eee0*/  F2F.F64.F32 R18, R0 ;  /* 0x0000000000127310 */ /* 0x0008220000201800 */
[----:B------:R-:W-:Y:S05]  /*eef0*/  BRA `(.L_x_6551) ;  /* 0x0000000800ac7947 */ /* 0x000fea0003800000 */
.L_x_6556:
[----:B------:R0:W5:Y:S01]  /*ef00*/  LDG.E.64 R18, desc[UR36][R2.64] ;  /* 0x0000002402127981 */ /* 0x000162000c1e1b00 */
[----:B------:R-:W-:Y:S05]  /*ef10*/  BRA `(.L_x_6551) ;  /* 0x0000000800a47947 */ /* 0x000fea0003800000 */
.L_x_6546:
        /* <DEDUP_REMOVED lines=13> */
.L_x_6560:
[----:B------:R0:W5:Y:S01]  /*eff0*/  LDG.E.64 R18, desc[UR36][R2.64] ;  /* 0x0000002402127981 */ /* 0x000162000c1e1b00 */
[----:B------:R-:W-:Y:S05]  /*f000*/  BRA `(.L_x_6551) ;  /* 0x0000000800687947 */ /* 0x000fea0003800000 */
.L_x_6559:
        /* <DEDUP_REMOVED lines=27> */
.L_x_6562:
        /* <DEDUP_REMOVED lines=14> */
.L_x_6561:
[----:B------:R-:W2:Y:S02]  /*f2a0*/  LDG.E.U16 R0, desc[UR36][R2.64] ;  /* 0x0000002402007981 */ /* 0x000ea4000c1e1500 */
[----:B--2---:R-:W-:-:S04]  /*f2b0*/  IMAD.U32 R0, R0, 0x10000, RZ ;  /* 0x0001000000007824 */ /* 0x004fc800078e00ff */
[----:B------:R-:W-:-:S04]  /*f2c0*/  FMUL.FTZ R0, R0, 1 ;  /* 0x3f80000000007820 */ /* 0x000fc80000410000 */
[----:B------:R0:W1:Y:S01]  /*f2d0*/  F2F.F64.F32 R18, R0 ;  /* 0x0000000000127310 */ /* 0x0000620000201800 */
[----:B------:R-:W-:Y:S05]  /*f2e0*/  BRA `(.L_x_6551) ;  /* 0x0000000400b07947 */ /* 0x000fea0003800000 */
.L_x_6558:
        /* <DEDUP_REMOVED lines=11> */
.L_x_6565:
        /* <DEDUP_REMOVED lines=21> */
.L_x_6567:
[----:B------:R-:W-:Y:S05]  /*f4f0*/  BSYNC.RECONVERGENT B0 ;  /* 0x0000000000007941 */ /* 0x000fea0003800200 */
.L_x_6566:
[----:B------:R-:W-:Y:S02]  /*f500*/  SHF.L.U32 R0, R0, 0x14, RZ ;  /* 0x0000001400007819 */ /* 0x000fe400000006ff */
[----:B------:R-:W-:-:S04]  /*f510*/  LEA R2, R2, 0x3b800000, 0x17 ;  /* 0x3b80000002027811 */ /* 0x000fc800078eb8ff */
[----:B------:R-:W-:-:S05]  /*f520*/  LOP3.LUT R0, R2, R0, R7, 0xfe, !PT ;  /* 0x0000000002007212 */ /* 0x000fca00078efe07 */
[----:B------:R-:W-:-:S04]  /*f530*/  FMUL.FTZ R0, R0, 1 ;  /* 0x3f80000000007820 */ /* 0x000fc80000410000 */
[----:B------:R0:W1:Y:S01]  /*f540*/  F2F.F64.F32 R18, R0 ;  /* 0x0000000000127310 */ /* 0x0000620000201800 */
[----:B------:R-:W-:Y:S05]  /*f550*/  BRA `(.L_x_6551) ;  /* 0x0000000400147947 */ /* 0x000fea0003800000 */
.L_x_6564:
        /* <DEDUP_REMOVED lines=21> */
.L_x_6569:
[----:B------:R-:W-:Y:S05]  /*f6b0*/  BSYNC.RECONVERGENT B0 ;  /* 0x0000000000007941 */ /* 0x000fea0003800200 */
.L_x_6568:
[----:B------:R-:W-:Y:S01]  /*f6c0*/  IMAD.SHL.U32 R0, R0, 0x200000, RZ ;  /* 0x0020000000007824 */ /* 0x000fe200078e00ff */
[----:B------:R-:W-:-:S04]  /*f6d0*/  LEA R2, R2, 0x37800000, 0x17 ;  /* 0x3780000002027811 */ /* 0x000fc800078eb8ff */
[----:B------:R-:W-:-:S05]  /*f6e0*/  LOP3.LUT R0, R2, R0, R7, 0xfe, !PT ;  /* 0x0000000002007212 */ /* 0x000fca00078efe07 */
[----:B------:R-:W-:-:S04]  /*f6f0*/  FMUL.FTZ R0, R0, 1 ;  /* 0x3f80000000007820 */ /* 0x000fc80000410000 */
[----:B------:R0:W1:Y:S01]  /*f700*/  F2F.F64.F32 R18, R0 ;  /* 0x0000000000127310 */ /* 0x0000620000201800 */
[----:B------:R-:W-:Y:S05]  /*f710*/  BRA `(.L_x_6551) ;  /* 0x0000000000a47947 */ /* 0x000fea0003800000 */
.L_x_6563:
        /* <DEDUP_REMOVED lines=18> */
.L_x_6550:
        /* <DEDUP_REMOVED lines=10> */
[----:B-1----:R-:W-:Y:S01]  /*f8e0*/  IMAD.U32 R6, RZ, RZ, UR6 ;  /* 0x00000006ff067e24 */ /* 0x002fe2000f8e00ff */
[----:B------:R-:W-:Y:S01]  /*f8f0*/  MOV R7, UR7 ;  /* 0x0000000700077c02 */ /* 0x000fe20008000f00 */
[----:B---3--:R-:W-:Y:S01]  /*f900*/  IMAD.U32 R10, RZ, RZ, UR8 ;  /* 0x00000008ff0a7e24 */ /* 0x008fe2000f8e00ff */
[----:B------:R-:W-:-:S07]  /*f910*/  MOV R11, UR9 ;  /* 0x00000009000b7c02 */ /* 0x000fce0008000f00 */
[----:B------:R-:W-:-:S07]  /*f920*/  LEPC R20, `(.L_x_6572) ;  /* 0x000000001014794e */ /* 0x000fce0000000000 */
[----:B--2---:R-:W-:Y:S05]  /*f930*/  CALL.ABS.NOINC R2 ;  /* 0x0000000002007343 */ /* 0x004fea0003c00000 */
.L_x_6572:
[----:B------:R-:W-:Y:S01]  /*f940*/  CS2R R18, SRZ ;  /* 0x0000000000127805 */ /* 0x000fe2000001ff00 */
[----:B------:R-:W-:Y:S06]  /*f950*/  BRA `(.L_x_6551) ;  /* 0x0000000000147947 */ /* 0x000fec0003800000 */
.L_x_6571:
[----:B------:R-:W2:Y:S02]  /*f960*/  LDG.E.64 R18, desc[UR36][R2.64] ;  /* 0x0000002402127981 */ /* 0x000ea4000c1e1b00 */
[----:B--2---:R-:W0:Y:S01]  /*f970*/  I2F.F64.U64 R18, R18 ;  /* 0x0000001200127312 */ /* 0x004e220000301800 */
[----:B------:R-:W-:Y:S05]  /*f980*/  BRA `(.L_x_6551) ;  /* 0x0000000000087947 */ /* 0x000fea0003800000 */
.L_x_6570:
[----:B------:R-:W2:Y:S02]  /*f990*/  LDG.E R2, desc[UR36][R2.64] ;  /* 0x0000002402027981 */ /* 0x000ea4000c1e1900 */
[----:B--2---:R0:W1:Y:S02]  /*f9a0*/  I2F.F64.U32 R18, R2 ;  /* 0x0000000200127312 */ /* 0x0040640000201800 */
.L_x_6551:
[----:B------:R-:W-:Y:S05]  /*f9b0*/  BSYNC.RECONVERGENT B6 ;  /* 0x0000000000067941 */ /* 0x000fea0003800200 */
.L_x_6545:
[----:B------:R-:W4:Y:S01]  /*f9c0*/  LDCU.64 UR6, c[0x0][0x5f8] ;  /* 0x0000bf00ff0677ac */ /* 0x000f220008000a00 */
[----:B------:R-:W-:Y:S01]  /*f9d0*/  BSSY.RECONVERGENT B6, `(.L_x_6573) ;  /* 0x00000ec000067945 */ /* 0x000fe20003800200 */
[----:B------:R-:W-:-:S04]  /*f9e0*/  UPRMT UR4, UR42, 0x9910, URZ ;  /* 0x000099102a047896 */ /* 0x000fc800080000ff */
[----:B------:R-:W-:Y:S01]  /*f9f0*/  UISETP.GT.AND UP0, UPT, UR4, 0x9, UPT ;  /* 0x000000090400788c */ /* 0x000fe2000bf04270 */
[----:B----4-:R-:W-:-:S04]  /*fa00*/  IADD3 R22, P0, PT, R22, UR6, RZ ;  /* 0x0000000616167c10 */ /* 0x010fc8000ff1e0ff */
        /* <DEDUP_REMOVED lines=10> */
[----:B------:R-:W0:Y:S02]  /*fab0*/  LDG.E.S8 R4, desc[UR36][R22.64] ;  /* 0x0000002416047981 */ /* 0x000e24000c1e1300 */
[----:B0-----:R-:W0:Y:S01]  /*fac0*/  I2F.F64.S16 R4, R4 ;  /* 0x0000000400047312 */ /* 0x001e220000101c00 */
[----:B------:R-:W-:Y:S05]  /*fad0*/  BRA `(.L_x_6579) ;  /* 0x0000000c006c7947 */ /* 0x000fea0003800000 */
.L_x_6577:
[----:B------:R-:W0:Y:S02]  /*fae0*/  LDG.E.U8 R4, desc[UR36][R22.64] ;  /* 0x0000002416047981 */ /* 0x000e24000c1e1100 */
[----:B0-----:R-:W4:Y:S01]  /*faf0*/  I2F.F64.U16 R4, R4 ;  /* 0x0000000400047312 */ /* 0x001f220000101800 */
[----:B------:R-:W-:Y:S05]  /*fb00*/  BRA `(.L_x_6579) ;  /* 0x0000000c00607947 */ /* 0x000fea0003800000 */
.L_x_6576:
[----:B------:R-:W-:-:S09]  /*fb10*/  UISETP.NE.AND UP0, UPT, UR4, 0x2, UPT ;  /* 0x000000020400788c */ /* 0x000fd2000bf05270 */
[----:B------:R-:W-:Y:S05]  /*fb20*/  BRA.U !UP0, `(.L_x_6580) ;  /* 0x0000000108287547 */ /* 0x000fea000b800000 */
[----:B------:R-:W-:-:S09]  /*fb30*/  UISETP.NE.AND UP0, UPT, UR4, 0x3, UPT ;  /* 0x000000030400788c */ /* 0x000fd2000bf05270 */
[----:B------:R-:W-:Y:S05]  /*fb40*/  BRA.U !UP0, `(.L_x_6581) ;  /* 0x0000000108147547 */ /* 0x000fea000b800000 */
[----:B------:R-:W-:-:S09]  /*fb50*/  UISETP.NE.AND UP0, UPT, UR4, 0x4, UPT ;  /* 0x000000040400788c */ /* 0x000fd2000bf05270 */
[----:B------:R-:W-:Y:S05]  /*fb60*/  BRA.U UP0, `(.L_x_6578) ;  /* 0x0000000900ec7547 */ /* 0x000fea000b800000 */
[----:B0-----:R-:W4:Y:S02]  /*fb70*/  LDG.E.64 R4, desc[UR36][R22.64] ;  /* 0x0000002416047981 */ /* 0x001f24000c1e1b00 */
[----:B----4-:R-:W0:Y:S01]  /*fb80*/  I2F.F64.S64 R4, R4 ;  /* 0x0000000400047312 */ /* 0x010e220000301c00 */
[----:B------:R-:W-:Y:S05]  /*fb90*/  BRA `(.L_x_6579) ;  /* 0x0000000c003c7947 */ /* 0x000fea0003800000 */
.L_x_6581:
[----:B------:R-:W0:Y:S02]  /*fba0*/  LDG.E R4, desc[UR36][R22.64] ;  /* 0x0000002416047981 */ /* 0x000e24000c1e1900 */
[----:B0-----:R-:W0:Y:S01]  /*fbb0*/  I2F.F64 R4, R4 ;  /* 0x0000000400047312 */ /* 0x001e220000201c00 */
[----:B------:R-:W-:Y:S05]  /*fbc0*/  BRA `(.L_x_6579) ;  /* 0x0000000c00307947 */ /* 0x000fea0003800000 */
.L_x_6580:
[----:B------:R-:W0:Y:S02]  /*fbd0*/  LDG.E.U16 R4, desc[UR36][R22.64] ;  /* 0x0000002416047981 */ /* 0x000e24000c1e1500 */
[----:B0-----:R-:W0:Y:S01]  /*fbe0*/  I2F.F64.S16 R4, R4 ;  /* 0x0000000400047312 */ /* 0x001e220000101c00 */
[----:B------:R-:W-:Y:S05]  /*fbf0*/  BRA `(.L_x_6579) ;  /* 0x0000000c00247947 */ /* 0x000fea0003800000 */
.L_x_6575:
[----:B------:R-:W-:-:S09]  /*fc00*/  UISETP.GT.AND UP0, UPT, UR4, 0x6, UPT ;  /* 0x000000060400788c */ /* 0x000fd2000bf04270 */
[----:B------:R-:W-:Y:S05]  /*fc10*/  BRA.U UP0, `(.L_x_6582) ;  /* 0x0000000100347547 */ /* 0x000fea000b800000 */
[----:B------:R-:W-:-:S09]  /*fc20*/  UISETP.NE.AND UP0, UPT, UR4, 0x5, UPT ;  /* 0x000000050400788c */ /* 0x000fd2000bf05270 */
[----:B------:R-:W-:Y:S05]  /*fc30*/  BRA.U !UP0, `(.L_x_6583) ;  /* 0x0000000108187547 */ /* 0x000fea000b800000 */
[----:B------:R-:W-:-:S09]  /*fc40*/  UISETP.NE.AND UP0, UPT, UR4, 0x6, UPT ;  /* 0x000000060400788c */ /* 0x000fd2000bf05270 */
[----:B------:R-:W-:Y:S05]  /*fc50*/  BRA.U UP0, `(.L_x_6578) ;  /* 0x0000000900b07547 */ /* 0x000fea000b800000 */
[----:B------:R-:W4:Y:S02]  /*fc60*/  LDG.E R4, desc[UR36][R22.64] ;  /* 0x0000002416047981 */ /* 0x000f24000c1e1900 */
[----:B----4-:R-:W-:-:S06]  /*fc70*/  FMUL.FTZ R4, R4, 1 ;  /* 0x3f80000004047820 */ /* 0x010fcc0000410000 */
[----:B0-----:R-:W0:Y:S01]  /*fc80*/  F2F.F64.F32 R4, R4 ;  /* 0x0000000400047310 */ /* 0x001e220000201800 */
[----:B------:R-:W-:Y:S05]  /*fc90*/  BRA `(.L_x_6579) ;  /* 0x0000000800fc7947 */ /* 0x000fea0003800000 */
.L_x_6583:
[----:B0-----:R-:W4:Y:S02]  /*fca0*/  LDG.E.U16 R0, desc[UR36][R22.64] ;  /* 0x0000002416007981 */ /* 0x001f24000c1e1500 */
[----:B----4-:R-:W-:-:S05]  /*fcb0*/  HADD2.F32 R0, -RZ, R0.H0_H0 ;  /* 0x20000000ff007230 */ /* 0x010fca0000004100 */
[----:B------:R-:W-:-:S04]  /*fcc0*/  FMUL.FTZ R0, R0, 1 ;  /* 0x3f80000000007820 */ /* 0x000fc80000410000 */
[----:B------:R0:W4:Y:S01]  /*fcd0*/  F2F.F64.F32 R4, R0 ;  /* 0x0000000000047310 */ /* 0x0001220000201800 */
[----:B------:R-:W-:Y:S05]  /*fce0*/  BRA `(.L_x_6579) ;  /* 0x0000000800e87947 */ /* 0x000fea0003800000 */
.L_x_6582:
[----:B------:R-:W-:-:S09]  /*fcf0*/  UISETP.NE.AND UP0, UPT, UR4, 0x7, UPT ;  /* 0x000000070400788c */ /* 0x000fd2000bf05270 */
[----:B------:R-:W-:Y:S05]  /*fd00*/  BRA.U !UP0, `(.L_x_6584) ;  /* 0x0000000108347547 */ /* 0x000fea000b800000 */
        /* <DEDUP_REMOVED lines=8> */
.L_x_6585:
[----:B------:R-:W0:Y:S02]  /*fd90*/  LDG.E.U16 R22, desc[UR36][R22.64] ;  /* 0x0000002416167981 */ /* 0x000e24000c1e1500 */
[----:B0-----:R-:W-:-:S05]  /*fda0*/  HADD2.F32 R0, -RZ, R22.H0_H0 ;  /* 0x20000016ff007230 */ /* 0x001fca0000004100 */
[----:B------:R-:W-:-:S04]  /*fdb0*/  FMUL.FTZ R0, R0, 1 ;  /* 0x3f80000000007820 */ /* 0x000fc80000410000 */
[----:B------:R0:W4:Y:S01]  /*fdc0*/  F2F.F64.F32 R4, R0 ;  /* 0x0000000000047310 */ /* 0x0001220000201800 */
[----:B------:R-:W-:Y:S05]  /*fdd0*/  BRA `(.L_x_6579) ;  /* 0x0000000800ac7947 */ /* 0x000fea0003800000 */
.L_x_6584:
[----:B0-----:R0:W5:Y:S01]  /*fde0*/  LDG.E.64 R4, desc[UR36][R22.64] ;  /* 0x0000002416047981 */ /* 0x001162000c1e1b00 */
[----:B------:R-:W-:Y:S05]  /*fdf0*/  BRA `(.L_x_6579) ;  /* 0x0000000800a47947 */ /* 0x000fea0003800000 */
.L_x_6574:
        /* <DEDUP_REMOVED lines=8> */
[----:B------:R-:W4:Y:S01]  /*fe80*/  LDG.E.U8 R22, desc[UR36][R22.64] ;  /* 0x0000002416167981 */ /* 0x000f22000c1e1100 */
[----:B------:R-:W-:Y:S01]  /*fe90*/  IMAD.MOV.U32 R4, RZ, RZ, RZ ;  /* 0x000000ffff047224 */ /* 0x000fe200078e00ff */
[----:B----4-:R-:W-:-:S04]  /*fea0*/  ISETP.NE.AND P0, PT, R22, RZ, PT ;  /* 0x000000ff1600720c */ /* 0x010fc80003f05270 */
[----:B0-----:R-:W-:Y:S01]  /*feb0*/  FSEL R5, RZ, 1.875, !P0 ;  /* 0x3ff00000ff057808 */ /* 0x001fe20004000000 */
[----:B------:R-:W-:Y:S08]  /*fec0*/  BRA `(.L_x_6579) ;  /* 0x0000000800707947 */ /* 0x000ff00003800000 */
.L_x_6588:
[----:B0-----:R0:W5:Y:S01]  /*fed0*/  LDG.E.64 R4, desc[UR36][R22.64] ;  /* 0x0000002416047981 */ /* 0x001162000c1e1b00 */
[----:B------:R-:W-:Y:S05]  /*fee0*/  BRA `(.L_x_6579) ;  /* 0x0000000800687947 */ /* 0x000fea0003800000 */
.L_x_6587:
[----:B------:R-:W-:-:S09]  /*fef0*/  UISETP.NE.AND UP0, UPT, UR4, 0xf, UPT ;  /* 0x0000000f0400788c */ /* 0x000fd2000bf05270 */
[----:B------:R-:W-:Y:S05]  /*ff00*/  BRA.U !UP0, `(.L_x_6589) ;  /* 0x00000001089c7547 */ /* 0x000fea000b800000 */
[----:B------:R-:W-:-:S09]  /*ff10*/  UISETP.NE.AND UP0, UPT, UR4, 0x17, UPT ;  /* 0x000000170400788c */ /* 0x000fd2000bf05270 */
[----:B------:R-:W-:Y:S05]  /*ff20*/  BRA.U !UP0, `(.L_x_6590) ;  /* 0x00000001085c7547 */ /* 0x000fea000b800000 */
[----:B------:R-:W-:-:S09]  /*ff30*/  UISETP.NE.AND UP0, UPT, UR4, 0x18, UPT ;  /* 0x000000180400788c */ /* 0x000fd2000bf05270 */
[----:B------:R-:W-:Y:S05]  /*ff40*/  BRA.U UP0, `(.L_x_6578) ;  /* 0x0000000500f47547 */ /* 0x000fea000b800000 */
[----:B0-----:R-:W4:Y:S01]  /*ff50*/  LDG.E.U8 R0, desc[UR36][R22.64] ;  /* 0x0000002416007981 */ /* 0x001f22000c1e1100 */
[----:B------:R-:W-:Y:S01]  /*ff60*/  IMAD.MOV.U32 R4, RZ, RZ, 0x1f ;  /* 0x0000001fff047424 */ /* 0x000fe200078e00ff */
[----:B----4-:R-:W-:-:S04]  /*ff70*/  SHF.L.U32 R0, R0, 0x18, RZ ;  /* 0x0000001800007819 */ /* 0x010fc800000006ff */
        /* <DEDUP_REMOVED lines=16> */
[----:B------:R0:W4:Y:S01]  /*10080*/  F2F.F64.F32 R4, R3 ;  /* 0x0000000300047310 */ /* 0x0001220000201800 */
[----:B------:R-:W-:Y:S05]  /*10090*/  BRA `(.L_x_6579) ;  /* 0x0000000400fc7947 */ /* 0x000fea0003800000 */
.L_x_6590:
[----:B0-----:R-:W4:Y:S02]  /*100a0*/  LDG.E.U8 R3, desc[UR36][R22.64] ;  /* 0x0000002416037981 */ /* 0x001f24000c1e1100 */
[C---:B----4-:R-:W-:Y:S01]  /*100b0*/  IMAD.SHL.U32 R0, R3.reuse, 0x2000000, RZ ;  /* 0x0200000003007824 */ /* 0x050fe200078e00ff */
        /* <DEDUP_REMOVED lines=10> */
[----:B------:R0:W4:Y:S01]  /*10160*/  F2F.F64.F32 R4, R0 ;  /* 0x0000000000047310 */ /* 0x0001220000201800 */
[----:B------:R-:W-:Y:S05]  /*10170*/  BRA `(.L_x_6579) ;  /* 0x0000000400c47947 */ /* 0x000fea0003800000 */
.L_x_6589:
[----:B0-----:R-:W4:Y:S02]  /*10180*/  LDG.E.U16 R0, desc[UR36][R22.64] ;  /* 0x0000002416007981 */ /* 0x001f24000c1e1500 */
[----:B----4-:R-:W-:-:S04]  /*10190*/  IMAD.U32 R0, R0, 0x10000, RZ ;  /* 0x0001000000007824 */ /* 0x010fc800078e00ff */
[----:B------:R-:W-:-:S04]  /*101a0*/  FMUL.FTZ R0, R0, 1 ;  /* 0x3f80000000007820 */ /* 0x000fc80000410000 */
[----:B------:R0:W4:Y:S01]  /*101b0*/  F2F.F64.F32 R4, R0 ;  /* 0x0000000000047310 */ /* 0x0001220000201800 */
[----:B------:R-:W-:Y:S05]  /*101c0*/  BRA `(.L_x_6579) ;  /* 0x0000000400b07947 */ /* 0x000fea0003800000 */
.L_x_6586:
        /* <DEDUP_REMOVED lines=8> */
[----:B------:R-:W0:Y:S02]  /*10250*/  LDG.E.U16 R4, desc[UR36][R22.64] ;  /* 0x0000002416047981 */ /* 0x000e24000c1e1500 */
[----:B0-----:R-:W0:Y:S01]  /*10260*/  I2F.F64.U16 R4, R4 ;  /* 0x0000000400047312 */ /* 0x001e220000101800 */
[----:B------:R-:W-:Y:S05]  /*10270*/  BRA `(.L_x_6579) ;  /* 0x0000000400847947 */ /* 0x000fea0003800000 */
.L_x_6593:
[----:B------:R-:W4:Y:S01]  /*10280*/  LDG.E.U8 R22, desc[UR36][R22.64] ;  /* 0x0000002416167981 */ /* 0x000f22000c1e1100 */
[----:B0-----:R-:W-:Y:S02]  /*10290*/  CS2R R4, SRZ ;  /* 0x0000000000047805 */ /* 0x001fe4000001ff00 */
[----:B----4-:R-:W-:-:S13]  /*102a0*/  ISETP.NE.AND P0, PT, R22, RZ, PT ;  /* 0x000000ff1600720c */ /* 0x010fda0003f05270 */
        /* <DEDUP_REMOVED lines=18> */
.L_x_6595:
[----:B------:R-:W-:Y:S05]  /*103d0*/  BSYNC.RECONVERGENT B0 ;  /* 0x0000000000007941 */ /* 0x000fea0003800200 */
.L_x_6594:
[----:B------:R-:W-:Y:S02]  /*103e0*/  SHF.L.U32 R0, R0, 0x14, RZ ;  /* 0x0000001400007819 */ /* 0x000fe400000006ff */
[----:B------:R-:W-:-:S04]  /*103f0*/  LEA R2, R2, 0x3b800000, 0x17 ;  /* 0x3b80000002027811 */ /* 0x000fc800078eb8ff */
[----:B------:R-:W-:-:S05]  /*10400*/  LOP3.LUT R0, R2, R0, R7, 0xfe, !PT ;  /* 0x0000000002007212 */ /* 0x000fca00078efe07 */
[----:B------:R-:W-:-:S04]  /*10410*/  FMUL.FTZ R0, R0, 1 ;  /* 0x3f80000000007820 */ /* 0x000fc80000410000 */
[----:B------:R0:W4:Y:S01]  /*10420*/  F2F.F64.F32 R4, R0 ;  /* 0x0000000000047310 */ /* 0x0001220000201800 */
[----:B------:R-:W-:Y:S05]  /*10430*/  BRA `(.L_x_6579) ;  /* 0x0000000400147947 */ /* 0x000fea0003800000 */
.L_x_6592:
[----:B------:R-:W4:Y:S01]  /*10440*/  LDG.E.U8 R22, desc[UR36][R22.64] ;  /* 0x0000002416167981 */ /* 0x000f22000c1e1100 */
[----:B0-----:R-:W-:Y:S02]  /*10450*/  CS2R R4, SRZ ;  /* 0x0000000000047805 */ /* 0x001fe4000001ff00 */
[----:B----4-:R-:W-:-:S13]  /*10460*/  ISETP.NE.AND P0, PT, R22, RZ, PT ;  /* 0x000000ff1600720c */ /* 0x010fda0003f05270 */
        /* <DEDUP_REMOVED lines=18> */
.L_x_6597:
[----:B------:R-:W-:Y:S05]  /*10590*/  BSYNC.RECONVERGENT B0 ;  /* 0x0000000000007941 */ /* 0x000fea0003800200 */
.L_x_6596:
[----:B------:R-:W-:Y:S01]  /*105a0*/  IMAD.SHL.U32 R0, R0, 0x200000, RZ ;  /* 0x0020000000007824 */ /* 0x000fe200078e00ff */
[----:B------:R-:W-:-:S04]  /*105b0*/  LEA R2, R2, 0x37800000, 0x17 ;  /* 0x3780000002027811 */ /* 0x000fc800078eb8ff */
[----:B------:R-:W-:-:S05]  /*105c0*/  LOP3.LUT R0, R2, R0, R7, 0xfe, !PT ;  /* 0x0000000002007212 */ /* 0x000fca00078efe07 */
[----:B------:R-:W-:-:S04]  /*105d0*/  FMUL.FTZ R0, R0, 1 ;  /* 0x3f80000000007820 */ /* 0x000fc80000410000 */
[----:B------:R0:W4:Y:S01]  /*105e0*/  F2F.F64.F32 R4, R0 ;  /* 0x0000000000047310 */ /* 0x0001220000201800 */
[----:B------:R-:W-:Y:S05]  /*105f0*/  BRA `(.L_x_6579) ;  /* 0x0000000000a47947 */ /* 0x000fea0003800000 */
.L_x_6591:
[----:B------:R-:W-:-:S09]  /*10600*/  UISETP.NE.AND UP0, UPT, UR4, 0x1c, UPT ;  /* 0x0000001c0400788c */ /* 0x000fd2000bf05270 */
[----:B------:R-:W-:Y:S05]  /*10610*/  BRA.U !UP0, `(.L_x_6598) ;  /* 0x0000000108947547 */ /* 0x000fea000b800000 */
[----:B------:R-:W-:-:S09]  /*10620*/  UISETP.NE.AND UP0, UPT, UR4, 0x1d, UPT ;  /* 0x0000001d0400788c */ /* 0x000fd2000bf05270 */
[----:B------:R-:W-:Y:S05]  /*10630*/  BRA.U !UP0, `(.L_x_6599) ;  /* 0x0000000108807547 */ /* 0x000fea000b800000 */
[----:B------:R-:W-:-:S09]  /*10640*/  UISETP.NE.AND UP0, UPT, UR4, 0x2c, UPT ;  /* 0x0000002c0400788c */ /* 0x000fd2000bf05270 */
[----:B------:R-:W-:Y:S05]  /*10650*/  BRA.U UP0, `(.L_x_6578) ;  /* 0x0000000100307547 */ /* 0x000fea000b800000 */
[----:B0-----:R-:W4:Y:S01]  /*10660*/  LDG.E.U8 R0, desc[UR36][R22.64] ;  /* 0x0000002416007981 */ /* 0x001f22000c1e1100 */
[----:B------:R-:W-:Y:S02]  /*10670*/  HFMA2 R4, -RZ, RZ, 0, 0 ;  /* 0x00000000ff047431 */ /* 0x000fe400000001ff */
[----:B------:R-:W-:Y:S01]  /*10680*/  IMAD.MOV.U32 R5, RZ, RZ, 0x38000000 ;  /* 0x38000000ff057424 */ /* 0x000fe200078e00ff */
[----:B----4-:R-:W-:-:S13]  /*10690*/  ISETP.NE.AND P0, PT, R0, RZ, PT ;  /* 0x000000ff0000720c */ /* 0x010fda0003f05270 */
[----:B------:R-:W-:Y:S05]  /*106a0*/  @!P0 BRA `(.L_x_6579) ;  /* 0x0000000000788947 */ /* 0x000fea0003800000 */
[----:B------:R-:W-:-:S13]  /*106b0*/  ISETP.NE.AND P0, PT, R0, 0xff, PT ;  /* 0x000000ff0000780c */ /* 0x000fda0003f05270 */
[----:B------:R-:W-:Y:S01]  /*106c0*/  @P0 SHF.L.U32 R0, R0, 0x17, RZ ;  /* 0x0000001700000819 */ /* 0x000fe200000006ff */
[----:B------:R-:W-:Y:S01]  /*106d0*/  @!P0 IMAD.MOV.U32 R4, RZ, RZ, 0x20000000 ;  /* 0x20000000ff048424 */ /* 0x000fe200078e00ff */
[----:B------:R-:W-:-:S03]  /*106e0*/  @!P0 MOV R5, 0x7ff80000 ;  /* 0x7ff8000000058802 */ /* 0x000fc60000000f00 */
[----:B------:R-:W-:-:S04]  /*106f0*/  @P0 FMUL.FTZ R0, R0, 1 ;  /* 0x3f80000000000820 */ /* 0x000fc80000410000 */
[----:B------:R0:W4:Y:S01]  /*10700*/  @P0 F2F.F64.F32 R4, R0 ;  /* 0x0000000000040310 */ /* 0x0001220000201800 */
[----:B------:R-:W-:Y:S05]  /*10710*/  BRA `(.L_x_6579) ;  /* 0x00000000005c7947 */ /* 0x000fea0003800000 */
.L_x_6578:
[----:B0-----:R-:W-:Y:S01]  /*10720*/  MOV R2, 0x0 ;  /* 0x0000000000027802 */ /* 0x001fe20000000f00 */
[----:B------:R-:W0:Y:S01]  /*10730*/  LDCU.64 UR4, c[0x4][0x178] ;  /* 0x01002f00ff0477ac */ /* 0x000e220008000a00 */
[----:B------:R-:W-:Y:S02]  /*10740*/  HFMA2 R12, -RZ, RZ, 0, 5.9604644775390625e-08 ;  /* 0x00000001ff0c7431 */ /* 0x000fe400000001ff */
[----:B------:R-:W-:Y:S01]  /*10750*/  IMAD.MOV.U32 R8, RZ, RZ, 0x4e ;  /* 0x0000004eff087424 */ /* 0x000fe200078e00ff */
[----:B------:R-:W4:Y:S01]  /*10760*/  LDCU.64 UR6, c[0x4][0x180] ;  /* 0x01003000ff0677ac */ /* 0x000f220008000a00 */
[----:B------:R-:W1:Y:S01]  /*10770*/  LDC.64 R2, c[0x4][R2] ;  /* 0x0100000002027b82 */ /* 0x000e620000000a00 */
[----:B------:R-:W-:Y:S01]  /*10780*/  IMAD.MOV.U32 R13, RZ, RZ, RZ ;  /* 0x000000ffff0d7224 */ /* 0x000fe200078e00ff */
[----:B------:R-:W2:Y:S01]  /*10790*/  LDCU.64 UR8, c[0x4][0x58] ;  /* 0x01000b00ff0877ac */ /* 0x000ea20008000a00 */
[----:B0-----:R-:W-:Y:S01]  /*107a0*/  IMAD.U32 R4, RZ, RZ, UR4 ;  /* 0x00000004ff047e24 */ /* 0x001fe2000f8e00ff */
[----:B------:R-:W-:Y:S01]  /*107b0*/  MOV R5, UR5 ;  /* 0x0000000500057c02 */ /* 0x000fe20008000f00 */
[----:B----4-:R-:W-:Y:S01]  /*107c0*/  IMAD.U32 R6, RZ, RZ, UR6 ;  /* 0x00000006ff067e24 */ /* 0x010fe2000f8e00ff */
[----:B------:R-:W-:Y:S01]  /*107d0*/  MOV R7, UR7 ;  /* 0x0000000700077c02 */ /* 0x000fe20008000f00 */
[----:B--2---:R-:W-:Y:S01]  /*107e0*/  IMAD.U32 R10, RZ, RZ, UR8 ;  /* 0x00000008ff0a7e24 */ /* 0x004fe2000f8e00ff */
[----:B------:R-:W-:-:S07]  /*107f0*/  MOV R11, UR9 ;  /* 0x00000009000b7c02 */ /* 0x000fce0008000f00 */
[----:B------:R-:W-:-:S07]  /*10800*/  LEPC R20, `(.L_x_6600) ;  /* 0x000000001014794e */ /* 0x000fce0000000000 */
[----:B-1-3-5:R-:W-:Y:S05]  /*10810*/  CALL.ABS.NOINC R2 ;  /* 0x0000000002007343 */ /* 0x02afea0003c00000 */
.L_x_6600:
[----:B------:R-:W-:Y:S01]  /*10820*/  CS2R R4, SRZ ;  /* 0x0000000000047805 */ /* 0x000fe2000001ff00 */
[----:B------:R-:W-:Y:S06]  /*10830*/  BRA `(.L_x_6579) ;  /* 0x0000000000147947 */ /* 0x000fec0003800000 */
.L_x_6599:
[----:B0-----:R-:W4:Y:S02]  /*10840*/  LDG.E.64 R4, desc[UR36][R22.64] ;  /* 0x0000002416047981 */ /* 0x001f24000c1e1b00 */
[----:B----4-:R-:W0:Y:S01]  /*10850*/  I2F.F64.U64 R4, R4 ;  /* 0x0000000400047312 */ /* 0x010e220000301800 */
[----:B------:R-:W-:Y:S05]  /*10860*/  BRA `(.L_x_6579) ;  /* 0x0000000000087947 */ /* 0x000fea0003800000 */
.L_x_6598:
[----:B------:R-:W0:Y:S02]  /*10870*/  LDG.E R4, desc[UR36][R22.64] ;  /* 0x0000002416047981 */ /* 0x000e24000c1e1900 */
[----:B0-----:R-:W0:Y:S02]  /*10880*/  I2F.F64.U32 R4, R4 ;  /* 0x0000000400047312 */ /* 0x001e240000201800 */
.L_x_6579:
[----:B------:R-:W-:Y:S05]  /*10890*/  BSYNC.RECONVERGENT B6 ;  /* 0x0000000000067941 */ /* 0x000fea0003800200 */
.L_x_6573:
[----:B0---45:R-:W0:Y:S01]  /*108a0*/  MUFU.RCP64H R3, R5 ;  /* 0x0000000500037308 */ /* 0x031e220000001800 */
[----:B------:R-:W-:Y:S01]  /*108b0*/  MOV R2, 0x1 ;  /* 0x0000000100027802 */ /* 0x000fe20000000f00 */
[----:B------:R-:W-:Y:S01]  /*108c0*/  BSSY.RECONVERGENT B0, `(.L_x_6601) ;  /* 0x0000013000007945 */ /* 0x000fe20003800200 */
[----:B-123--:R-:W-:-:S04]  /*108d0*/  FSETP.GEU.AND P1, PT, |R19|, 6.5827683646048100446e-37, PT ;  /* 0x036000001300780b */ /* 0x00efc80003f2e200 */
[----:B0-----:R-:W-:-:S08]  /*108e0*/  DFMA R6, R2, -R4, 1 ;  /* 0x3ff000000206742b */ /* 0x001fd00000000804 */
[----:B------:R-:W-:-:S08]  /*108f0*/  DFMA R6, R6, R6, R6 ;  /* 0x000000060606722b */ /* 0x000fd00000000006 */
        /* <DEDUP_REMOVED lines=13> */
[----:B------:R-:W-:Y:S01]  /*109d0*/  IMAD.MOV.U32 R2, RZ, RZ, R4 ;  /* 0x000000ffff027224 */ /* 0x000fe200078e0004 */
[----:B------:R-:W-:-:S07]  /*109e0*/  MOV R3, R5 ;  /* 0x0000000500037202 */ /* 0x000fce0000000f00 */
.L_x_6602:
[----:B------:R-:W-:Y:S05]  /*109f0*/  BSYNC.RECONVERGENT B0 ;  /* 0x0000000000007941 */ /* 0x000fea0003800200 */
.L_x_6601:
        /* <DEDUP_REMOVED lines=13> */
[----:B0-----:R-:W-:Y:S01]  /*10ad0*/  STG.E.U8 desc[UR36][R16.64], R3 ;  /* 0x0000000310007986 */ /* 0x001fe2000c101124 */
[----:B------:R-:W-:Y:S05]  /*10ae0*/  EXIT ;  /* 0x000000000000794d */ /* 0x000fea0003800000 */
.L_x_6606:
[----:B------:R-:W1:Y:S02]  /*10af0*/  F2I.S64.F64.TRUNC R2, R2 ;  /* 0x0000000200027311 */ /* 0x000e64000030d900 */
[----:B-1----:R-:W-:-:S05]  /*10b00*/  IMAD.MOV.U32 R5, RZ, RZ, R2 ;  /* 0x000000ffff057224 */ /* 0x002fca00078e0002 */
[----:B------:R-:W-:Y:S01]  /*10b10*/  STG.E.U8 desc[UR36][R16.64], R5 ;  /* 0x0000000510007986 */ /* 0x000fe2000c101124 */
[----:B------:R-:W-:Y:S05]  /*10b20*/  EXIT ;  /* 0x000000000000794d */ /* 0x000fea0003800000 */
.L_x_6605:
[----:B------:R-:W-:-:S09]  /*10b30*/  UISETP.NE.AND UP0, UPT, UR4, 0x2, UPT ;  /* 0x000000020400788c */ /* 0x000fd2000bf05270 */
[----:B------:R-:W-:Y:S05]  /*10b40*/  BRA.U !UP0, `(.L_x_6608) ;  /* 0x0000000108287547 */ /* 0x000fea000b800000 */
[----:B------:R-:W-:-:S09]  /*10b50*/  UISETP.NE.AND UP0, UPT, UR4, 0x3, UPT ;  /* 0x000000030400788c */ /* 0x000fd2000bf05270 */
[----:B------:R-:W-:Y:S05]  /*10b60*/  BRA.U !UP0, `(.L_x_6609) ;  /* 0x0000000108147547 */ /* 0x000fea000b800000 */
[----:B------:R-:W-:-:S09]  /*10b70*/  UISETP.NE.AND UP0, UPT, UR4, 0x4, UPT ;  /* 0x000000040400788c */ /* 0x000fd2000bf05270 */
[----:B------:R-:W-:Y:S05]  /*10b80*/  BRA.U UP0, `(.L_x_6607) ;  /* 0x0000000900b47547 */ /* 0x000fea000b800000 */
[----:B------:R-:W0:Y:S02]  /*10b90*/  F2I.S64.F64.TRUNC R2, R2 ;  /* 0x0000000200027311 */ /* 0x000e24000030d900 */
[----:B0-----:R-:W-:Y:S01]  /*10ba0*/  STG.E.64 desc[UR36][R16.64], R2 ;  /* 0x0000000210007986 */ /* 0x001fe2000c101b24 */
[----:B------:R-:W-:Y:S05]  /*10bb0*/  EXIT ;  /* 0x000000000000794d */ /* 0x000fea0003800000 */
.L_x_6609:
[----:B------:R-:W0:Y:S02]  /*10bc0*/  F2I.F64.TRUNC R3, R2 ;  /* 0x0000000200037311 */ /* 0x000e24000030d100 */
[----:B0-----:R-:W-:Y:S01]  /*10bd0*/  STG.E desc[UR36][R16.64], R3 ;  /* 0x0000000310007986 */ /* 0x001fe2000c101924 */
[----:B------:R-:W-:Y:S05]  /*10be0*/  EXIT ;  /* 0x000000000000794d */ /* 0x000fea0003800000 */
.L_x_6608:
[----:B------:R-:W0:Y:S02]  /*10bf0*/  F2I.F64.TRUNC R3, R2 ;  /* 0x0000000200037311 */ /* 0x000e24000030d100 */
[----:B0-----:R-:W-:Y:S01]  /*10c00*/  STG.E.U16 desc[UR36][R16.64], R3 ;  /* 0x0000000310007986 */ /* 0x001fe2000c101524 */
[----:B------:R-:W-:Y:S05]  /*10c10*/  EXIT ;  /* 0x000000000000794d */ /* 0x000fea0003800000 */
.L_x_6604:
        /* <DEDUP_REMOVED lines=11> */
[----:B------:R-:W-:Y:S01]  /*10cd0*/  STG.E desc[UR36][R16.64], R3 ;  /* 0x0000000310007986 */ /* 0x000fe2000c101924 */
[----:B------:R-:W-:Y:S05]  /*10ce0*/  EXIT ;  /* 0x000000000000794d */ /* 0x000fea0003800000 */
.L_x_6611:
[----:B------:R-:W-:Y:S01]  /*10cf0*/  UMOV UR4, 0xf0000000 ;  /* 0xf000000000047882 */ /* 0x000fe20000000000 */
[----:B------:R-:W-:Y:S01]  /*10d00*/  UMOV UR5, 0x380fffff ;  /* 0x380fffff00057882 */ /* 0x000fe20000000000 */
[----:B-1----:R-:W0:Y:S01]  /*10d10*/  F2F.F32.F64 R0, R4 ;  /* 0x0000000400007310 */ /* 0x002e220000301000 */
[----:B------:R-:W-:-:S14]  /*10d20*/  DSETP.GEU.AND P0, PT, |R4|, UR4, PT ;  /* 0x0000000404007e2a */ /* 0x000fdc000bf0e200 */
[----:B0-----:R-:W-:-:S05]  /*10d30*/  @!P0 FMUL R0, R0, 1.175494350822287508e-38 ;  /* 0x0080000000008820 */ /* 0x001fca0000400000 */
[----:B------:R-:W-:-:S05]  /*10d40*/  F2FP.F16.F32.PACK_AB R0, RZ, R0 ;  /* 0x00000000ff00723e */ /* 0x000fca00000000ff */
[----:B------:R-:W-:Y:S01]  /*10d50*/  STG.E.U16 desc[UR36][R16.64], R0 ;  /* 0x0000000010007986 */ /* 0x000fe2000c101524 */
[----:B------:R-:W-:Y:S05]  /*10d60*/  EXIT ;  /* 0x000000000000794d */ /* 0x000fea0003800000 */
.L_x_6610:
        /* <DEDUP_REMOVED lines=10> */
[----:B------:R-:W-:-:S13]  /*10e10*/  MOV R3, RZ ;  /* 0x000000ff00037202 */ /* 0x000fda0000000f00 */
[----:B0-----:R-:W-:-:S05]  /*10e20*/  @!P0 FMUL R2, R2, 1.175494350822287508e-38 ;  /* 0x0080000002028820 */ /* 0x001fca0000400000 */
[----:B------:R-:W-:Y:S01]  /*10e30*/  STG.E.64 desc[UR36][R16.64], R2 ;  /* 0x0000000210007986 */ /* 0x000fe2000c101b24 */
[----:B------:R-:W-:Y:S05]  /*10e40*/  EXIT ;  /* 0x000000000000794d */ /* 0x000fea0003800000 */
.L_x_6613:
[----:B------:R-:W-:Y:S01]  /*10e50*/  UMOV UR4, 0xf0000000 ;  /* 0xf000000000047882 */ /* 0x000fe20000000000 */
[----:B------:R-:W-:Y:S01]  /*10e60*/  UMOV UR5, 0x380fffff ;  /* 0x380fffff00057882 */ /* 0x000fe20000000000 */
[----:B-1----:R-:W0:Y:S01]  /*10e70*/  F2F.F32.F64 R0, R4 ;  /* 0x0000000400007310 */ /* 0x002e220000301000 */
[----:B------:R-:W-:-:S14]  /*10e80*/  DSETP.GEU.AND P0, PT, |R4|, UR4, PT ;  /* 0x0000000404007e2a */ /* 0x000fdc000bf0e200 */
[----:B0-----:R-:W-:-:S05]  /*10e90*/  @!P0 FMUL R0, R0, 1.175494350822287508e-38 ;  /* 0x0080000000008820 */ /* 0x001fca0000400000 */
[----:B------:R-:W-:-:S04]  /*10ea0*/  F2FP.F16.F32.PACK_AB R3, RZ, R0 ;  /* 0x00000000ff03723e */ /* 0x000fc800000000ff */
[----:B------:R-:W-:-:S05]  /*10eb0*/  PRMT R3, R3, 0x5410, RZ ;  /* 0x0000541003037816 */ /* 0x000fca00000000ff */
[----:B------:R-:W-:Y:S01]  /*10ec0*/  STG.E desc[UR36][R16.64], R3 ;  /* 0x0000000310007986 */ /* 0x000fe2000c101924 */
[----:B------:R-:W-:Y:S05]  /*10ed0*/  EXIT ;  /* 0x000000000000794d */ /* 0x000fea0003800000 */
.L_x_6612:
[----:B-1----:R-:W-:Y:S01]  /*10ee0*/  STG.E.64 desc[UR36][R16.64], R4 ;  /* 0x0000000410007986 */ /* 0x002fe2000c101b24 */
[----:B------:R-:W-:Y:S05]  /*10ef0*/  EXIT ;  /* 0x000000000000794d */ /* 0x000fea0003800000 */
.L_x_6603:
        /* <DEDUP_REMOVED lines=11> */
[----:B0-----:R-:W-:Y:S01]  /*10fb0*/  STG.E.U16 desc[UR36][R16.64], R3 ;  /* 0x0000000310007986 */ /* 0x001fe2000c101524 */
[----:B------:R-:W-:Y:S05]  /*10fc0*/  EXIT ;  /* 0x000000000000794d */ /* 0x000fea0003800000 */
.L_x_6617:
        /* <DEDUP_REMOVED lines=21> */
.L_x_6620:
[----:B------:R-:W-:-:S04]  /*11120*/  SHF.R.U32.HI R3, RZ, 0x18, R3 ;  /* 0x00000018ff037819 */ /* 0x000fc80000011603 */
[----:B------:R-:W-:-:S04]  /*11130*/  LOP3.LUT R0, R0, 0x80, R3, 0xf8, !PT ;  /* 0x0000008000007812 */ /* 0x000fc800078ef803 */
[----:B------:R-:W-:-:S07]  /*11140*/  PRMT R8, R0, 0x7610, R8 ;  /* 0x0000761000087816 */ /* 0x000fce0000000008 */
.L_x_6619:
[----:B------:R-:W-:Y:S05]  /*11150*/  BSYNC.RECONVERGENT B0 ;  /* 0x0000000000007941 */ /* 0x000fea0003800200 */
.L_x_6618:
[----:B------:R-:W-:Y:S01]  /*11160*/  STG.E.U8 desc[UR36][R16.64], R8 ;  /* 0x0000000810007986 */ /* 0x000fe2000c101124 */
[----:B------:R-:W-:Y:S05]  /*11170*/  EXIT ;  /* 0x000000000000794d */ /* 0x000fea0003800000 */
.L_x_6616:
        /* <DEDUP_REMOVED lines=21> */
.L_x_6623:
[----:B------:R-:W-:-:S04]  /*112d0*/  SHF.R.U32.HI R3, RZ, 0x18, R3 ;  /* 0x00000018ff037819 */ /* 0x000fc80000011603 */
[----:B------:R-:W-:-:S04]  /*112e0*/  LOP3.LUT R0, R0, 0x80, R3, 0xf8, !PT ;  /* 0x0000008000007812 */ /* 0x000fc800078ef803 */
[----:B------:R-:W-:-:S07]  /*112f0*/  PRMT R8, R0, 0x7610, R8 ;  /* 0x0000761000087816 */ /* 0x000fce0000000008 */
.L_x_6622:
[----:B------:R-:W-:Y:S05]  /*11300*/  BSYNC.RECONVERGENT B0 ;  /* 0x0000000000007941 */ /* 0x000fea0003800200 */
.L_x_6621:
[----:B------:R-:W-:Y:S01]  /*11310*/  STG.E.U8 desc[UR36][R16.64], R8 ;  /* 0x0000000810007986 */ /* 0x000fe2000c101124 */
[----:B------:R-:W-:Y:S05]  /*11320*/  EXIT ;  /* 0x000000000000794d */ /* 0x000fea0003800000 */
.L_x_6615:
        /* <DEDUP_REMOVED lines=22> */
[----:B------:R-:W-:-:S05]  /*11490*/  @!P0 IMAD.MOV R0, RZ, RZ, R2 ;  /* 0x000000ffff008224 */ /* 0x000fca00078e0202 */
[----:B------:R-:W-:-:S05]  /*114a0*/  @P2 MOV R3, R0 ;  /* 0x0000000000032202 */ /* 0x000fca0000000f00 */
[----:B------:R-:W-:Y:S01]  /*114b0*/  STG.E.U8 desc[UR36][R16.64], R3 ;  /* 0x0000000310007986 */ /* 0x000fe2000c101124 */
[----:B------:R-:W-:Y:S05]  /*114c0*/  EXIT ;  /* 0x000000000000794d */ /* 0x000fea0003800000 */
.L_x_6625:
[----:B------:R-:W0:Y:S02]  /*114d0*/  F2I.U64.F64.TRUNC R2, R2 ;  /* 0x0000000200027311 */ /* 0x000e24000030d800 */
[----:B0-----:R-:W-:Y:S01]  /*114e0*/  STG.E.64 desc[UR36][R16.64], R2 ;  /* 0x0000000210007986 */ /* 0x001fe2000c101b24 */
[----:B------:R-:W-:Y:S05]  /*114f0*/  EXIT ;  /* 0x000000000000794d */ /* 0x000fea0003800000 */
.L_x_6624:
[----:B------:R-:W0:Y:S02]  /*11500*/  F2I.U32.F64.TRUNC R3, R2 ;  /* 0x0000000200037311 */ /* 0x000e24000030d000 */
[----:B0-----:R-:W-:Y:S01]  /*11510*/  STG.E desc[UR36][R16.64], R3 ;  /* 0x0000000310007986 */ /* 0x001fe2000c101924 */
[----:B------:R-:W-:Y:S05]  /*11520*/  EXIT ;  /* 0x000000000000794d */ /* 0x000fea0003800000 */
.L_x_6614:
        /* <DEDUP_REMOVED lines=8> */
[----:B------:R-:W-:Y:S01]  /*115b0*/  STG.E.U8 desc[UR36][R16.64], R3 ;  /* 0x0000000310007986 */ /* 0x000fe2000c101124 */
[----:B------:R-:W-:Y:S05]  /*115c0*/  EXIT ;  /* 0x000000000000794d */ /* 0x000fea0003800000 */
.L_x_6627:
[----:B------:R-:W-:-:S05]  /*115d0*/  CS2R R6, SRZ ;  /* 0x0000000000067805 */ /* 0x000fca000001ff00 */
[----:B-1----:R-:W-:Y:S01]  /*115e0*/  STG.E.128 desc[UR36][R16.64], R4 ;  /* 0x0000000410007986 */ /* 0x002fe2000c101d24 */
[----:B------:R-:W-:Y:S05]  /*115f0*/  EXIT ;  /* 0x000000000000794d */ /* 0x000fea0003800000 */
.L_x_6626:
[----:B------:R-:W-:-:S09]  /*11600*/  UISETP.NE.AND UP0, UPT, UR4, 0xf, UPT ;  /* 0x0000000f0400788c */ /* 0x000fd2000bf05270 */
[----:B------:R-:W-:Y:S05]  /*11610*/  BRA.U !UP0, `(.L_x_6628) ;  /* 0x0000000508087547 */ /* 0x000fea000b800000 */
[----:B------:R-:W-:-:S09]  /*11620*/  UISETP.NE.AND UP0, UPT, UR4, 0x17, UPT ;  /* 0x000000170400788c */ /* 0x000fd2000bf05270 */
[----:B------:R-:W-:Y:S05]  /*11630*/  BRA.U !UP0, `(.L_x_6629) ;  /* 0x0000000108a07547 */ /* 0x000fea000b800000 */
[----:B------:R-:W-:-:S09]  /*11640*/  UISETP.NE.AND UP0, UPT, UR4, 0x18, UPT ;  /* 0x000000180400788c */ /* 0x000fd2000bf05270 */
[----:B------:R-:W-:Y:S05]  /*11650*/  BRA.U !UP0, `(.L_x_6630) ;  /* 0x0000000108447547 */ /* 0x000fea000b800000 */
.L_x_6607:
[----:B------:R-:W-:Y:S01]  /*11660*/  MOV R0, 0x0 ;  /* 0x0000000000007802 */ /* 0x000fe20000000f00 */
[----:B------:R-:W1:Y:S01]  /*11670*/  LDCU.64 UR4, c[0x4][0x178] ;  /* 0x01002f00ff0477ac */ /* 0x000e620008000a00 */
[----:B------:R-:W-:Y:S02]  /*11680*/  HFMA2 R12, -RZ, RZ, 0, 5.9604644775390625e-08 ;  /* 0x00000001ff0c7431 */ /* 0x000fe400000001ff */
[----:B------:R-:W-:Y:S01]  /*11690*/  IMAD.MOV.U32 R8, RZ, RZ, 0x65 ;  /* 0x00000065ff087424 */ /* 0x000fe200078e00ff */
[----:B------:R0:W2:Y:S01]  /*116a0*/  LDC.64 R2, c[0x4][R0] ;  /* 0x0100000000027b82 */ /* 0x0000a20000000a00 */
[----:B------:R-:W3:Y:S01]  /*116b0*/  LDCU.64 UR6, c[0x4][0x180] ;  /* 0x01003000ff0677ac */ /* 0x000ee20008000a00 */
[----:B------:R-:W-:Y:S01]  /*116c0*/  IMAD.MOV.U32 R13, RZ, RZ, RZ ;  /* 0x000000ffff0d7224 */ /* 0x000fe200078e00ff */
[----:B------:R-:W4:Y:S01]  /*116d0*/  LDCU.64 UR8, c[0x4][0x60] ;  /* 0x01000c00ff0877ac */ /* 0x000f220008000a00 */
[----:B-1----:R-:W-:Y:S01]  /*116e0*/  IMAD.U32 R4, RZ, RZ, UR4 ;  /* 0x00000004ff047e24 */ /* 0x002fe2000f8e00ff */
[----:B------:R-:W-:Y:S01]  /*116f0*/  MOV R5, UR5 ;  /* 0x0000000500057c02 */ /* 0x000fe20008000f00 */
[----:B---3--:R-:W-:Y:S01]  /*11700*/  IMAD.U32 R6, RZ, RZ, UR6 ;  /* 0x00000006ff067e24 */ /* 0x008fe2000f8e00ff */
[----:B------:R-:W-:Y:S01]  /*11710*/  MOV R7, UR7 ;  /* 0x0000000700077c02 */ /* 0x000fe20008000f00 */
[----:B----4-:R-:W-:Y:S01]  /*11720*/  IMAD.U32 R10, RZ, RZ, UR8 ;  /* 0x00000008ff0a7e24 */ /* 0x010fe2000f8e00ff */
[----:B0-----:R-:W-:-:S07]  /*11730*/  MOV R11, UR9 ;  /* 0x00000009000b7c02 */ /* 0x001fce0008000f00 */
[----:B------:R-:W-:-:S07]  /*11740*/  LEPC R20, `(.L_x_6631) ;  /* 0x000000001014794e */ /* 0x000fce0000000000 */
[----:B--2---:R-:W-:Y:S05]  /*11750*/  CALL.ABS.NOINC R2 ;  /* 0x0000000002007343 */ /* 0x004fea0003c00000 */
.L_x_6631:
[----:B------:R-:W-:Y:S05]  /*11760*/  EXIT ;  /* 0x000000000000794d */ /* 0x000fea0003800000 */
.L_x_6630:
        /* <DEDUP_REMOVED lines=17> */
.L_x_6633:
[----:B------:R-:W-:Y:S05]  /*11880*/  BSYNC.RECONVERGENT B0 ;  /* 0x0000000000007941 */ /* 0x000fea0003800200 */
.L_x_6632:
[----:B------:R-:W-:-:S05]  /*11890*/  LOP3.LUT R3, R0, 0x80, R3, 0xf8, !PT ;  /* 0x0000008000037812 */ /* 0x000fca00078ef803 */
[----:B------:R-:W-:Y:S01]  /*118a0*/  STG.E.U8 desc[UR36][R16.64], R3 ;  /* 0x0000000310007986 */ /* 0x000fe2000c101124 */
[----:B------:R-:W-:Y:S05]  /*118b0*/  EXIT ;  /* 0x000000000000794d */ /* 0x000fea0003800000 */
.L_x_6629:
        /* <DEDUP_REMOVED lines=16> */
.L_x_6635:
[----:B------:R-:W-:Y:S01]  /*119c0*/  IMAD.MOV.U32 R0, RZ, RZ, 0x7f ;  /* 0x0000007fff007424 */ /* 0x000fe200078e00ff */
[----:B------:R-:W-:-:S04]  /*119d0*/  ISETP.GT.U32.AND P0, PT, R2, 0x7f800000, PT ;  /* 0x7f8000000200780c */ /* 0x000fc80003f04070 */
[----:B------:R-:W-:-:S09]  /*119e0*/  SEL R0, R0, 0x7c, P0 ;  /* 0x0000007c00007807 */ /* 0x000fd20000000000 */
.L_x_6636:
[----:B------:R-:W-:Y:S05]  /*119f0*/  BSYNC.RECONVERGENT B0 ;  /* 0x0000000000007941 */ /* 0x000fea0003800200 */
.L_x_6634:
[----:B------:R-:W-:-:S04]  /*11a00*/  SHF.R.U32.HI R3, RZ, 0x18, R3 ;  /* 0x00000018ff037819 */ /* 0x000fc80000011603 */
[----:B------:R-:W-:-:S05]  /*11a10*/  LOP3.LUT R3, R0, 0x80, R3, 0xf8, !PT ;  /* 0x0000008000037812 */ /* 0x000fca00078ef803 */
[----:B------:R-:W-:Y:S01]  /*11a20*/  STG.E.U8 desc[UR36][R16.64], R3 ;  /* 0x0000000310007986 */ /* 0x000fe2000c101124 */
[----:B------:R-:W-:Y:S05]  /*11a30*/  EXIT ;  /* 0x000000000000794d */ /* 0x000fea0003800000 */
.L_x_6628:
[----:B------:R-:W-:Y:S01]  /*11a40*/  UMOV UR4, 0xf0000000 ;  /* 0xf000000000047882 */ /* 0x000fe20000000000 */
[----:B------:R-:W-:Y:S01]  /*11a50*/  UMOV UR5, 0x380fffff ;  /* 0x380fffff00057882 */ /* 0x000fe20000000000 */
[----:B-1----:R-:W0:Y:S01]  /*11a60*/  F2F.F32.F64 R0, R4 ;  /* 0x0000000400007310 */ /* 0x002e220000301000 */
[----:B------:R-:W-:-:S14]  /*11a70*/  DSETP.GEU.AND P0, PT, |R4|, UR4, PT ;  /* 0x0000000404007e2a */ /* 0x000fdc000bf0e200 */
[----:B0-----:R-:W-:-:S05]  /*11a80*/  @!P0 FMUL R0, R0, 1.175494350822287508e-38 ;  /* 0x0080000000008820 */ /* 0x001fca0000400000 */
[----:B------:R-:W-:-:S05]  /*11a90*/  F2FP.BF16.F32.PACK_AB R0, RZ, R0 ;  /* 0x00000000ff00723e */ /* 0x000fca00000010ff */
[----:B------:R-:W-:Y:S01]  /*11aa0*/  STG.E.U16 desc[UR36][R16.64], R0 ;  /* 0x0000000010007986 */ /* 0x000fe2000c101524 */
[----:B------:R-:W-:Y:S05]  /*11ab0*/  EXIT ;  /* 0x000000000000794d */ /* 0x000fea0003800000 */
        .weak           $__internal_0_$__cuda_sm20_div_rn_f64_full
        .type           $__internal_0_$__cuda_sm20_div_rn_f64_full,@function
        .size           $__internal_0_$__cuda_sm20_div_rn_f64_full,(.L_x_23029 - $__internal_0_$__cuda_sm20_div_rn_f64_full)
$__internal_0_$__cuda_sm20_div_rn_f64_full:
[C---:B------:R-:W-:Y:S01]  /*11ac0*/  FSETP.GEU.AND P0, PT, |R5|.reuse, 1.469367938527859385e-39, PT ;  /* 0x001000000500780b */ /* 0x040fe20003f0e200 */
[----:B------:R-:W-:Y:S01]  /*11ad0*/  IMAD.MOV.U32 R9, RZ, RZ, R5 ;  /* 0x000000ffff097224 */ /* 0x000fe200078e0005 */
[----:B------:R-:W-:Y:S01]  /*11ae0*/  LOP3.LUT R6, R5, 0x800fffff, RZ, 0xc0, !PT ;  /* 0x800fffff05067812 */ /* 0x000fe200078ec0ff */
[----:B------:R-:W-:Y:S01]  /*11af0*/  IMAD.MOV.U32 R20, RZ, RZ, 0x1 ;  /* 0x00000001ff147424 */ /* 0x000fe200078e00ff */
[-C--:B------:R-:W-:Y:S01]  /*11b00*/  MOV R8, R4.reuse ;  /* 0x0000000400087202 */ /* 0x080fe20000000f00 */
[----:B------:R-:W-:Y:S01]  /*11b10*/  BSSY.RECONVERGENT B1, `(.L_x_6637) ;  /* 0x0000054000017945 */ /* 0x000fe20003800200 */
[----:B------:R-:W-:Y:S02]  /*11b20*/  LOP3.LUT R7, R6, 0x3ff00000, RZ, 0xfc, !PT ;  /* 0x3ff0000006077812 */ /* 0x000fe400078efcff */
[----:B------:R-:W-:Y:S02]  /*11b30*/  MOV R6, R4 ;  /* 0x0000000400067202 */ /* 0x000fe40000000f00 */
[----:B------:R-:W-:-:S02]  /*11b40*/  FSETP.GEU.AND P2, PT, |R11|, 1.469367938527859385e-39, PT ;  /* 0x001000000b00780b */ /* 0x000fc40003f4e200 */
[----:B------:R-:W-:Y:S01]  /*11b50*/  LOP3.LUT R2, R11, 0x7ff00000, RZ, 0xc0, !PT ;  /* 0x7ff000000b027812 */ /* 0x000fe200078ec0ff */
[----:B------:R-:W-:Y:S01]  /*11b60*/  @!P0 DMUL R6, R8, 8.98846567431157953865e+307 ;  /* 0x7fe0000008068828 */ /* 0x000fe20000000000 */
[----:B------:R-:W-:-:S03]  /*11b70*/  LOP3.LUT R5, R5, 0x7ff00000, RZ, 0xc0, !PT ;  /* 0x7ff0000005057812 */ /* 0x000fc600078ec0ff */
[----:B------:R-:W-:Y:S01]  /*11b80*/  IMAD.MOV.U32 R4, RZ, RZ, R2 ;  /* 0x000000ffff047224 */ /* 0x000fe200078e0002 */
[C---:B------:R-:W-:Y:S01]  /*11b90*/  ISETP.GE.U32.AND P1, PT, R2.reuse, R5, PT ;  /* 0x000000050200720c */ /* 0x040fe20003f26070 */
[----:B------:R-:W0:Y:S04]  /*11ba0*/  MUFU.RCP64H R21, R7 ;  /* 0x0000000700157308 */ /* 0x000e280000001800 */
[----:B------:R-:W-:Y:S02]  /*11bb0*/  @!P2 LOP3.LUT R3, R9, 0x7ff00000, RZ, 0xc0, !PT ;  /* 0x7ff000000903a812 */ /* 0x000fe400078ec0ff */
[----:B------:R-:W-:Y:S02]  /*11bc0*/  @!P0 LOP3.LUT R5, R7, 0x7ff00000, RZ, 0xc0, !PT ;  /* 0x7ff0000007058812 */ /* 0x000fe400078ec0ff */
[----:B------:R-:W-:-:S02]  /*11bd0*/  @!P2 ISETP.GE.U32.AND P3, PT, R2, R3, PT ;  /* 0x000000030200a20c */ /* 0x000fc40003f66070 */
[----:B------:R-:W-:Y:S01]  /*11be0*/  MOV R3, 0x1ca00000 ;  /* 0x1ca0000000037802 */ /* 0x000fe20000000f00 */
[----:B------:R-:W-:-:S03]  /*11bf0*/  VIADD R26, R5, 0xffffffff ;  /* 0xffffffff051a7836 */ /* 0x000fc60000000000 */
[----:B------:R-:W-:Y:S01]  /*11c00*/  @!P2 SEL R15, R3, 0x63400000, !P3 ;  /* 0x63400000030fa807 */ /* 0x000fe20005800000 */
[----:B0-----:R-:W-:-:S03]  /*11c10*/  DFMA R12, R20, -R6, 1 ;  /* 0x3ff00000140c742b */ /* 0x001fc60000000806 */
[----:B------:R-:W-:-:S04]  /*11c20*/  @!P2 LOP3.LUT R22, R15, 0x80000000, R11, 0xf8, !PT ;  /* 0x800000000f16a812 */ /* 0x000fc800078ef80b */
[----:B------:R-:W-:Y:S02]  /*11c30*/  @!P2 LOP3.LUT R23, R22, 0x100000, RZ, 0xfc, !PT ;  /* 0x001000001617a812 */ /* 0x000fe400078efcff */
[----:B------:R-:W-:Y:S01]  /*11c40*/  @!P2 MOV R22, RZ ;  /* 0x000000ff0016a202 */ /* 0x000fe20000000f00 */
[----:B------:R-:W-:-:S08]  /*11c50*/  DFMA R12, R12, R12, R12 ;  /* 0x0000000c0c0c722b */ /* 0x000fd0000000000c */
[----:B------:R-:W-:Y:S01]  /*11c60*/  DFMA R20, R20, R12, R20 ;  /* 0x0000000c1414722b */ /* 0x000fe20000000014 */
[----:B------:R-:W-:Y:S01]  /*11c70*/  SEL R13, R3, 0x63400000, !P1 ;  /* 0x63400000030d7807 */ /* 0x000fe20004800000 */
[----:B------:R-:W-:-:S03]  /*11c80*/  IMAD.MOV.U32 R12, RZ, RZ, R10 ;  /* 0x000000ffff0c7224 */ /* 0x000fc600078e000a */
[----:B------:R-:W-:-:S03]  /*11c90*/  LOP3.LUT R13, R13, 0x800fffff, R11, 0xf8, !PT ;  /* 0x800fffff0d0d7812 */ /* 0x000fc600078ef80b */
[----:B------:R-:W-:-:S03]  /*11ca0*/  DFMA R14, R20, -R6, 1 ;  /* 0x3ff00000140e742b */ /* 0x000fc60000000806 */
[----:B------:R-:W-:-:S05]  /*11cb0*/  @!P2 DFMA R12, R12, 2, -R22 ;  /* 0x400000000c0ca82b */ /* 0x000fca0000000816 */
[----:B------:R-:W-:-:S05]  /*11cc0*/  DFMA R14, R20, R14, R20 ;  /* 0x0000000e140e722b */ /* 0x000fca0000000014 */
[----:B------:R-:W-:-:S03]  /*11cd0*/  @!P2 LOP3.LUT R4, R13, 0x7ff00000, RZ, 0xc0, !PT ;  /* 0x7ff000000d04a812 */ /* 0x000fc600078ec0ff */
[----:B------:R-:W-:Y:S01]  /*11ce0*/  DMUL R20, R14, R12 ;  /* 0x0000000c0e147228 */ /* 0x000fe20000000000 */
[----:B------:R-:W-:-:S04]  /*11cf0*/  IADD3 R18, PT, PT, R4, -0x1, RZ ;  /* 0xffffffff04127810 */ /* 0x000fc80007ffe0ff */
[----:B------:R-:W-:-:S03]  /*11d00*/  ISETP.GT.U32.AND P0, PT, R18, 0x7feffffe, PT ;  /* 0x7feffffe1200780c */ /* 0x000fc60003f04070 */
[----:B------:R-:W-:Y:S01]  /*11d10*/  DFMA R22, R20, -R6, R12 ;  /* 0x800000061416722b */ /* 0x000fe2000000000c */
[----:B------:R-:W-:-:S07]  /*11d20*/  ISETP.GT.U32.OR P0, PT, R26, 0x7feffffe, P0 ;  /* 0x7feffffe1a00780c */ /* 0x000fce0000704470 */
[----:B------:R-:W-:-:S06]  /*11d30*/  DFMA R22, R14, R22, R20 ;  /* 0x000000160e16722b */ /* 0x000fcc0000000014 */
[----:B------:R-:W-:Y:S05]  /*11d40*/  @P0 BRA `(.L_x_6638) ;  /* 0x00000000006c0947 */ /* 0x000fea0003800000 */
[----:B------:R-:W-:Y:S02]  /*11d50*/  LOP3.LUT R5, R9, 0x7ff00000, RZ, 0xc0, !PT ;  /* 0x7ff0000009057812 */ /* 0x000fe400078ec0ff */
[----:B------:R-:W-:Y:S02]  /*11d60*/  MOV R10, RZ ;  /* 0x000000ff000a7202 */ /* 0x000fe40000000f00 */
[CC--:B------:R-:W-:Y:S02]  /*11d70*/  VIADDMNMX R4, R2.reuse, -R5.reuse, 0xb9600000, !PT ;  /* 0xb960000002047446 */ /* 0x0c0fe40007800905 */
[----:B------:R-:W-:Y:S02]  /*11d80*/  ISETP.GE.U32.AND P0, PT, R2, R5, PT ;  /* 0x000000050200720c */ /* 0x000fe40003f06070 */
[----:B------:R-:W-:Y:S02]  /*11d90*/  VIMNMX R4, PT, PT, R4, 0x46a00000, PT ;  /* 0x46a0000004047848 */ /* 0x000fe40003fe0100 */
[----:B------:R-:W-:-:S04]  /*11da0*/  SEL R3, R3, 0x63400000, !P0 ;  /* 0x6340000003037807 */ /* 0x000fc80004000000 */
[----:B------:R-:W-:-:S05]  /*11db0*/  IADD3 R4, PT, PT, -R3, R4, RZ ;  /* 0x0000000403047210 */ /* 0x000fca0007ffe1ff */
[----:B------:R-:W-:-:S06]  /*11dc0*/  VIADD R11, R4, 0x7fe00000 ;  /* 0x7fe00000040b7836 */ /* 0x000fcc0000000000 */
[----:B------:R-:W-:-:S10]  /*11dd0*/  DMUL R2, R22, R10 ;  /* 0x0000000a16027228 */ /* 0x000fd40000000000 */
[----:B------:R-:W-:-:S13]  /*11de0*/  FSETP.GTU.AND P0, PT, |R3|, 1.469367938527859385e-39, PT ;  /* 0x001000000300780b */ /* 0x000fda0003f0c200 */
[----:B------:R-:W-:Y:S05]  /*11df0*/  @P0 BRA `(.L_x_6639) ;  /* 0x0000000000940947 */ /* 0x000fea0003800000 */
[----:B------:R-:W-:Y:S01]  /*11e00*/  DFMA R6, R22, -R6, R12 ;  /* 0x800000061606722b */ /* 0x000fe2000000000c */
[----:B------:R-:W-:-:S09]  /*11e10*/  IMAD.MOV.U32 R10, RZ, RZ, RZ ;  /* 0x000000ffff0a7224 */ /* 0x000fd200078e00ff */
[C---:B------:R-:W-:Y:S02]  /*11e20*/  FSETP.NEU.AND P0, PT, R7.reuse, RZ, PT ;  /* 0x000000ff0700720b */ /* 0x040fe40003f0d000 */
[----:B------:R-:W-:-:S04]  /*11e30*/  LOP3.LUT R9, R7, 0x80000000, R9, 0x48, !PT ;  /* 0x8000000007097812 */ /* 0x000fc800078e4809 */
[----:B------:R-:W-:-:S07]  /*11e40*/  LOP3.LUT R11, R9, R11, RZ, 0xfc, !PT ;  /* 0x0000000b090b7212 */ /* 0x000fce00078efcff */
[----:B------:R-:W-:Y:S05]  /*11e50*/  @!P0 BRA `(.L_x_6639) ;  /* 0x00000000007c8947 */ /* 0x000fea0003800000 */
[C---:B------:R-:W-:Y:S01]  /*11e60*/  IADD3 R7, PT, PT, -R4.reuse, RZ, RZ ;  /* 0x000000ff04077210 */ /* 0x040fe20007ffe1ff */
[----:B------:R-:W-:Y:S01]  /*11e70*/  IMAD.MOV.U32 R6, RZ, RZ, RZ ;  /* 0x000000ffff067224 */ /* 0x000fe200078e00ff */
[----:B------:R-:W-:Y:S01]  /*11e80*/  DMUL.RP R10, R22, R10 ;  /* 0x0000000a160a7228 */ /* 0x000fe20000008000 */
[----:B------:R-:W-:-:S04]  /*11e90*/  IADD3 R5, PT, PT, -R4, -0x43300000, RZ ;  /* 0xbcd0000004057810 */ /* 0x000fc80007ffe1ff */
[----:B------:R-:W-:-:S05]  /*11ea0*/  DFMA R6, R2, -R6, R22 ;  /* 0x800000060206722b */ /* 0x000fca0000000016 */
[----:B------:R-:W-:-:S05]  /*11eb0*/  LOP3.LUT R9, R11, R9, RZ, 0x3c, !PT ;  /* 0x000000090b097212 */ /* 0x000fca00078e3cff */
[----:B------:R-:W-:-:S04]  /*11ec0*/  FSETP.NEU.AND P0, PT, |R7|, R5, PT ;  /* 0x000000050700720b */ /* 0x000fc80003f0d200 */
[----:B------:R-:W-:Y:S02]  /*11ed0*/  FSEL R2, R10, R2, !P0 ;  /* 0x000000020a027208 */ /* 0x000fe40004000000 */
[----:B------:R-:W-:Y:S01]  /*11ee0*/  FSEL R3, R9, R3, !P0 ;  /* 0x0000000309037208 */ /* 0x000fe20004000000 */
[----:B------:R-:W-:Y:S06]  /*11ef0*/  BRA `(.L_x_6639) ;  /* 0x0000000000547947 */ /* 0x000fec0003800000 */
.L_x_6638:
[----:B------:R-:W-:-:S14]  /*11f00*/  DSETP.NAN.AND P0, PT, R10, R10, PT ;  /* 0x0000000a0a00722a */ /* 0x000fdc0003f08000 */
[----:B------:R-:W-:Y:S05]  /*11f10*/  @P0 BRA `(.L_x_6640) ;  /* 0x0000000000440947 */ /* 0x000fea0003800000 */
[----:B------:R-:W-:-:S14]  /*11f20*/  DSETP.NAN.AND P0, PT, R8, R8, PT ;  /* 0x000000080800722a */ /* 0x000fdc0003f08000 */
[----:B------:R-:W-:Y:S05]  /*11f30*/  @P0 BRA `(.L_x_6641) ;  /* 0x0000000000300947 */ /* 0x000fea0003800000 */
[----:B------:R-:W-:Y:S01]  /*11f40*/  ISETP.NE.AND P0, PT, R4, R5, PT ;  /* 0x000000050400720c */ /* 0x000fe20003f05270 */
[----:B------:R-:W-:Y:S01]  /*11f50*/  IMAD.MOV.U32 R3, RZ, RZ, -0x80000 ;  /* 0xfff80000ff037424 */ /* 0x000fe200078e00ff */
[----:B------:R-:W-:-:S11]  /*11f60*/  MOV R2, 0x0 ;  /* 0x0000000000027802 */ /* 0x000fd60000000f00 */
[----:B------:R-:W-:Y:S05]  /*11f70*/  @!P0 BRA `(.L_x_6639) ;  /* 0x0000000000348947 */ /* 0x000fea0003800000 */
[----:B------:R-:W-:Y:S02]  /*11f80*/  ISETP.NE.AND P0, PT, R4, 0x7ff00000, PT ;  /* 0x7ff000000400780c */ /* 0x000fe40003f05270 */
[----:B------:R-:W-:Y:S02]  /*11f90*/  LOP3.LUT R3, R11, 0x80000000, R9, 0x48, !PT ;  /* 0x800000000b037812 */ /* 0x000fe400078e4809 */
[----:B------:R-:W-:-:S13]  /*11fa0*/  ISETP.EQ.OR P0, PT, R5, RZ, !P0 ;  /* 0x000000ff0500720c */ /* 0x000fda0004702670 */
[----:B------:R-:W-:Y:S02]  /*11fb0*/  @P0 LOP3.LUT R4, R3, 0x7ff00000, RZ, 0xfc, !PT ;  /* 0x7ff0000003040812 */ /* 0x000fe400078efcff */
[----:B------:R-:W-:Y:S01]  /*11fc0*/  @!P0 MOV R2, RZ ;  /* 0x000000ff00028202 */ /* 0x000fe20000000f00 */
[----:B------:R-:W-:Y:S01]  /*11fd0*/  @P0 IMAD.MOV.U32 R2, RZ, RZ, RZ ;  /* 0x000000ffff020224 */ /* 0x000fe200078e00ff */
[----:B------:R-:W-:Y:S01]  /*11fe0*/  @P0 MOV R3, R4 ;  /* 0x0000000400030202 */ /* 0x000fe20000000f00 */
[----:B------:R-:W-:Y:S06]  /*11ff0*/  BRA `(.L_x_6639) ;  /* 0x0000000000147947 */ /* 0x000fec0003800000 */
.L_x_6641:
[----:B------:R-:W-:Y:S01]  /*12000*/  LOP3.LUT R3, R9, 0x80000, RZ, 0xfc, !PT ;  /* 0x0008000009037812 */ /* 0x000fe200078efcff */
[----:B------:R-:W-:Y:S01]  /*12010*/  IMAD.MOV.U32 R2, RZ, RZ, R8 ;  /* 0x000000ffff027224 */ /* 0x000fe200078e0008 */
[----:B------:R-:W-:Y:S06]  /*12020*/  BRA `(.L_x_6639) ;  /* 0x0000000000087947 */ /* 0x000fec0003800000 */
.L_x_6640:
[----:B------:R-:W-:Y:S02]  /*12030*/  LOP3.LUT R3, R11, 0x80000, RZ, 0xfc, !PT ;  /* 0x000800000b037812 */ /* 0x000fe400078efcff */
[----:B------:R-:W-:-:S07]  /*12040*/  MOV R2, R10 ;  /* 0x0000000a00027202 */ /* 0x000fce0000000f00 */
.L_x_6639:
[----:B------:R-:W-:Y:S05]  /*12050*/  BSYNC.RECONVERGENT B1 ;  /* 0x0000000000017941 */ /* 0x000fea0003800200 */
.L_x_6637:
[----:B------:R-:W-:Y:S01]  /*12060*/  MOV R5, R3 ;  /* 0x0000000300057202 */ /* 0x000fe20000000f00 */
[----:B------:R-:W-:Y:S02]  /*12070*/  HFMA2 R3, -RZ, RZ, 0, 0 ;  /* 0x00000000ff037431 */ /* 0x000fe400000001ff */
[----:B------:R-:W-:Y:S02]  /*12080*/  IMAD.MOV.U32 R4, RZ, RZ, R2 ;  /* 0x000000ffff047224 */ /* 0x000fe400078e0002 */
[----:B------:R-:W-:-:S04]  /*12090*/  IMAD.MOV.U32 R2, RZ, RZ, R0 ;  /* 0x000000ffff027224 */ /* 0x000fc800078e0000 */
[----:B------:R-:W-:Y:S05]  /*120a0*/  RET.REL.NODEC R2 `(_ZN2at6native18elementwise_kernelILi128ELi4EZNS0_15gpu_kernel_implINS0_13BinaryFunctorIdddZZZNS0_15binary_internal21div_trunc_kernel_cudaERNS_18TensorIteratorBaseEENKUlvE1_clEvENKUlvE_clEvEUlddE_EEEEvS6_RKT_EUliE_EEviT1_) ;  /* 0xfffffedc02d47950 */ /* 0x000fea0003c3ffff */
.L_x_6642:
        /* <DEDUP_REMOVED lines=13> */
.L_x_23029:


//--------------------- .text._ZN2at6native27unrolled_elementwise_kernelINS0_13BinaryFunctorIdddZZZNS0_15binary_internal21div_trunc_kernel_cudaERNS_18TensorIteratorBaseEENKUlvE1_clEvENKUlvE_clEvEUlddE_EESt5arrayIPcLm3EELi4E23TrivialOffsetCalculatorILi2EjESD_ILi1EjENS0_6memory12LoadWithCastILi2EEENSG_13StoreWithCastILi1EEEEEviT_T0_T2_T3_T4_T5_ --------------------------
	.section	.text._ZN2at6native27unrolled_elementwise_kernelINS0_13BinaryFunctorIdddZZZNS0_15binary_internal21div_trunc_kernel_cudaERNS_18TensorIteratorBaseEENKUlvE1_clEvENKUlvE_clEvEUlddE_EESt5arrayIPcLm3EELi4E23TrivialOffsetCalculatorILi2EjESD_ILi1EjENS0_6memory12LoadWithCastILi2EEENSG_13StoreWithCastILi1EEEEEviT_T0_T2_T3_T4_T5_,"ax",@progbits
	.align	128
        .global         _ZN2at6native27unrolled_elementwise_kernelINS0_13BinaryFunctorIdddZZZNS0_15binary_internal21div_trunc_kernel_cudaERNS_18TensorIteratorBaseEENKUlvE1_clEvENKUlvE_clEvEUlddE_EESt5arrayIPcLm3EELi4E23TrivialOffsetCalculatorILi2EjESD_ILi1EjENS0_6memory12LoadWithCastILi2EEENSG_13StoreWithCastILi1EEEEEviT_T0_T2_T3_T4_T5_
        .type           _ZN2at6native27unrolled_elementwise_kernelINS0_13BinaryFunctorIdddZZZNS0_15binary_internal21div_trunc_kernel_cudaERNS_18TensorIteratorBaseEENKUlvE1_clEvENKUlvE_clEvEUlddE_EESt5arrayIPcLm3EELi4E23TrivialOffsetCalculatorILi2EjESD_ILi1EjENS0_6memory12LoadWithCastILi2EEENSG_13StoreWithCastILi1EEEEEviT_T0_T2_T3_T4_T5_,@function
        .size           _ZN2at6native27unrolled_elementwise_kernelINS0_13BinaryFunctorIdddZZZNS0_15binary_internal21div_trunc_kernel_cudaERNS_18TensorIteratorBaseEENKUlvE1_clEvENKUlvE_clEvEUlddE_EESt5arrayIPcLm3EELi4E23TrivialOffsetCalculatorILi2EjESD_ILi1EjENS0_6memory12LoadWithCastILi2EEENSG_13StoreWithCastILi1EEEEEviT_T0_T2_T3_T4_T5_,(.L_x_23030 - _ZN2at6native27unrolled_elementwise_kernelINS0_13BinaryFunctorIdddZZZNS0_15binary_internal21div_trunc_kernel_cudaERNS_18TensorIteratorBaseEENKUlvE1_clEvENKUlvE_clEvEUlddE_EESt5arrayIPcLm3EELi4E23TrivialOffsetCalculatorILi2EjESD_ILi1EjENS0_6memory12LoadWithCastILi2EEENSG_13StoreWithCastILi1EEEEEviT_T0_T2_T3_T4_T5_)
        .other          _ZN2at6native27unrolled_elementwise_kernelINS0_13BinaryFunctorIdddZZZNS0_15binary_internal21div_trunc_kernel_cudaERNS_18TensorIteratorBaseEENKUlvE1_clEvENKUlvE_clEvEUlddE_EESt5arrayIPcLm3EELi4E23TrivialOffsetCalculatorILi2EjESD_ILi1EjENS0_6memory12LoadWithCastILi2EEENSG_13StoreWithCastILi1EEEEEviT_T0_T2_T3_T4_T5_,@"STO_CUDA_ENTRY STV_DEFAULT"
_ZN2at6native27unrolled_elementwise_kernelINS0_13BinaryFunctorIdddZZZNS0_15binary_internal21div_trunc_kernel_cudaERNS_18TensorIteratorBaseEENKUlvE1_clEvENKUlvE_clEvEUlddE_EESt5arrayIPcLm3EELi4E23TrivialOffsetCalculatorILi2EjESD_ILi1EjENS0_6memory12LoadWithCastILi2EEENSG_13StoreWithCastILi1EEEEEviT_T0_T2_T3_T4_T5_:
.text._ZN2at6native27unrolled_elementwise_kernelINS0_13BinaryFunctorIdddZZZNS0_15binary_internal21div_trunc_kernel_cudaERNS_18TensorIteratorBaseEENKUlvE1_clEvENKUlvE_clEvEUlddE_EESt5arrayIPcLm3EELi4E23TrivialOffsetCalculatorILi2EjESD_ILi1EjENS0_6memory12LoadWithCastILi2EEENSG_13StoreWithCastILi1EEEEEviT_T0_T2_T3_T4_T5_:
[----:B------:R-:W0:Y:S01]  /*0000*/  LDC R1, c[0x0][0x37c] ;  /* 0x0000df00ff017b82 */ /* 0x000e220000000800 */
[----:B------:R-:W1:Y:S07]  /*0010*/  S2R R32, SR_CTAID.X ;  /* 0x0000000000207919 */ /* 0x000e6e0000002500 */
[----:B------:R-:W1:Y:S01]  /*0020*/  LDC R3, c[0x0][0x380] ;  /* 0x0000e000ff037b82 */ /* 0x000e620000000800 */
[----:B------:R-:W2:Y:S01]  /*0030*/  LDCU.64 UR36, c[0x0][0x358] ;  /* 0x00006b00ff2477ac */ /* 0x000ea20008000a00 */
[----:B------:R-:W-:Y:S01]  /*0040*/  BSSY.RECONVERGENT B6, `(.L_x_6643) ;  /* 0x00001ee000067945 */ /* 0x000fe20003800200 */
[----:B------:R-:W3:Y:S01]  /*0050*/  S2R R37, SR_TID.X ;  /* 0x0000000000257919 */ /* 0x000ee20000002100 */
[----:B------:R-:W-:Y:S01]  /*0060*/  CS2R R34, SRZ ;  /* 0x0000000000227805 */ /* 0x000fe2000001ff00 */
[----:B------:R-:W4:Y:S01]  /*0070*/  LDCU.U8 UR38, c[0x0][0x3a4] ;  /* 0x00007480ff2677ac */ /* 0x000f220008000000 */
[----:B------:R-:W-:Y:S01]  /*0080*/  CS2R R26, SRZ ;  /* 0x00000000001a7805 */ /* 0x000fe2000001ff00 */
        /* <DEDUP_REMOVED lines=26> */
.L_x_6649:
[----:B------:R-:W2:Y:S02]  /*0230*/  LDG.E.U8 R4, desc[UR36][R4.64] ;  /* 0x0000002404047981 */ /* 0x000ea4000c1e1100 */
[----:B--2---:R0:W1:Y:S01]  /*0240*/  I2F.F64.U16 R34, R4 ;  /* 0x0000000400227312 */ /* 0x0040620000101800 */
[----:B------:R-:W-:Y:S05]  /*0250*/  BRA `(.L_x_6651) ;  /* 0x0000000c00647947 */ /* 0x000fea0003800000 */
.L_x_6648:
        /* <DEDUP_REMOVED lines=9> */
.L_x_6653:
[----:B------:R-:W2:Y:S02]  /*02f0*/  LDG.E R4, desc[UR36][R4.64] ;  /* 0x0000002404047981 */ /* 0x000ea4000c1e1900 */
[----:B--2---:R1:W2:Y:S01]  /*0300*/  I2F.F64 R34, R4 ;  /* 0x0000000400227312 */ /* 0x0042a20000201c00 */
[----:B------:R-:W-:Y:S05]  /*0310*/  BRA `(.L_x_6651) ;  /* 0x0000000c00347947 */ /* 0x000fea0003800000 */
.L_x_6652:
[----:B------:R-:W2:Y:S02]  /*0320*/  LDG.E.U16 R4, desc[UR36][R4.64] ;  /* 0x0000002404047981 */ /* 0x000ea4000c1e1500 */
[----:B--2---:R3:W4:Y:S01]  /*0330*/  I2F.F64.S16 R34, R4 ;  /* 0x0000000400227312 */ /* 0x0047220000101c00 */
[----:B------:R-:W-:Y:S05]  /*0340*/  BRA `(.L_x_6651) ;  /* 0x0000000c00287947 */ /* 0x000fea0003800000 */
.L_x_6647:
        /* <DEDUP_REMOVED lines=10> */
.L_x_6655:
[----:B------:R-:W2:Y:S02]  /*03f0*/  LDG.E.U16 R0, desc[UR36][R4.64] ;  /* 0x0000002404007981 */ /* 0x000ea4000c1e1500 */
[----:B--2---:R-:W-:-:S05]  /*0400*/  HADD2.F32 R0, -RZ, R0.H0_H0 ;  /* 0x20000000ff007230 */ /* 0x004fca0000004100 */
[----:B------:R-:W-:-:S04]  /*0410*/  FMUL.FTZ R0, R0, 1 ;  /* 0x3f80000000007820 */ /* 0x000fc80000410000 */
[----:B------:R0:W1:Y:S01]  /*0420*/  F2F.F64.F32 R34, R0 ;  /* 0x0000000000227310 */ /* 0x0000620000201800 */
[----:B------:R-:W-:Y:S05]  /*0430*/  BRA `(.L_x_6651) ;  /* 0x0000000800ec7947 */ /* 0x000fea0003800000 */
.L_x_6654:
        /* <DEDUP_REMOVED lines=10> */
.L_x_6657:
[----:B------:R-:W2:Y:S02]  /*04e0*/  LDG.E.U16 R4, desc[UR36][R4.64] ;  /* 0x0000002404047981 */ /* 0x000ea4000c1e1500 */
[----:B--2---:R-:W-:-:S05]  /*04f0*/  HADD2.F32 R0, -RZ, R4.H0_H0 ;  /* 0x20000004ff007230 */ /* 0x004fca0000004100 */
[----:B------:R-:W-:-:S04]  /*0500*/  FMUL.FTZ R0, R0, 1 ;  /* 0x3f80000000007820 */ /* 0x000fc80000410000 */
[----:B------:R0:W1:Y:S01]  /*0510*/  F2F.F64.F32 R34, R0 ;  /* 0x0000000000227310 */ /* 0x0000620000201800 */
[----:B------:R-:W-:Y:S05]  /*0520*/  BRA `(.L_x_6651) ;  /* 0x0000000800b07947 */ /* 0x000fea0003800000 */
.L_x_6656:
[----:B------:R0:W5:Y:S01]  /*0530*/  LDG.E.64 R34, desc[UR36][R4.64] ;  /* 0x0000002404227981 */ /* 0x000162000c1e1b00 */
[----:B------:R-:W-:Y:S05]  /*0540*/  BRA `(.L_x_6651) ;  /* 0x0000000800a87947 */ /* 0x000fea0003800000 */
.L_x_6646:
        /* <DEDUP_REMOVED lines=13> */
.L_x_6660:
[----:B------:R0:W5:Y:S01]  /*0620*/  LDG.E.64 R34, desc[UR36][R4.64] ;  /* 0x0000002404227981 */ /* 0x000162000c1e1b00 */
[----:B------:R-:W-:Y:S05]  /*0630*/  BRA `(.L_x_6651) ;  /* 0x00000008006c7947 */ /* 0x000fea0003800000 */
.L_x_6659:
        /* <DEDUP_REMOVED lines=27> */
.L_x_6662:
        /* <DEDUP_REMOVED lines=11> */
[----:B------:R-:W-:-:S05]  /*08a0*/  LOP3.LUT R0, R0, 0x80000000, R3, 0xf8, !PT ;  /* 0x8000000000007812 */ /* 0x000fca00078ef803 */
[----:B------:R-:W-:-:S04]  /*08b0*/  FMUL.FTZ R0, R0, 1 ;  /* 0x3f80000000007820 */ /* 0x000fc80000410000 */
[----:B------:R0:W1:Y:S01]  /*08c0*/  F2F.F64.F32 R34, R0 ;  /* 0x0000000000227310 */ /* 0x0000620000201800 */
[----:B------:R-:W-:Y:S05]  /*08d0*/  BRA `(.L_x_6651) ;  /* 0x0000000400c47947 */ /* 0x000fea0003800000 */
.L_x_6661:
[----:B------:R-:W2:Y:S02]  /*08e0*/  LDG.E.U16 R0, desc[UR36][R4.64] ;  /* 0x0000002404007981 */ /* 0x000ea4000c1e1500 */
[----:B--2---:R-:W-:-:S04]  /*08f0*/  IMAD.U32 R0, R0, 0x10000, RZ ;  /* 0x0001000000007824 */ /* 0x004fc800078e00ff */
[----:B------:R-:W-:-:S04]  /*0900*/  FMUL.FTZ R0, R0, 1 ;  /* 0x3f80000000007820 */ /* 0x000fc80000410000 */
[----:B------:R0:W1:Y:S01]  /*0910*/  F2F.F64.F32 R34, R0 ;  /* 0x0000000000227310 */ /* 0x0000620000201800 */
[----:B------:R-:W-:Y:S05]  /*0920*/  BRA `(.L_x_6651) ;  /* 0x0000000400b07947 */ /* 0x000fea0003800000 */
.L_x_6658:
        /* <DEDUP_REMOVED lines=11> */
.L_x_6665:
        /* <DEDUP_REMOVED lines=21> */
.L_x_6667:
[----:B------:R-:W-:Y:S05]  /*0b30*/  BSYNC.RECONVERGENT B0 ;  /* 0x0000000000007941 */ /* 0x000fea0003800200 */
.L_x_6666:
[----:B------:R-:W-:Y:S01]  /*0b40*/  IMAD.SHL.U32 R0, R0, 0x100000, RZ ;  /* 0x0010000000007824 */ /* 0x000fe200078e00ff */
[----:B------:R-:W-:-:S04]  /*0b50*/  LEA R3, R3, 0x3b800000, 0x17 ;  /* 0x3b80000003037811 */ /* 0x000fc800078eb8ff */
[----:B------:R-:W-:-:S05]  /*0b60*/  LOP3.LUT R0, R3, R0, R7, 0xfe, !PT ;  /* 0x0000000003007212 */ /* 0x000fca00078efe07 */
[----:B------:R-:W-:-:S04]  /*0b70*/  FMUL.FTZ R0, R0, 1 ;  /* 0x3f80000000007820 */ /* 0x000fc80000410000 */
[----:B------:R0:W1:Y:S01]  /*0b80*/  F2F.F64.F32 R34, R0 ;  /* 0x0000000000227310 */ /* 0x0000620000201800 */
[----:B------:R-:W-:Y:S05]  /*0b90*/  BRA `(.L_x_6651) ;  /* 0x0000000400147947 */ /* 0x000fea0003800000 */
.L_x_6664:
        /* <DEDUP_REMOVED lines=21> */
.L_x_6669:
[----:B------:R-:W-:Y:S05]  /*0cf0*/  BSYNC.RECONVERGENT B0 ;  /* 0x0000000000007941 */ /* 0x000fea0003800200 */
.L_x_6668:
[----:B------:R-:W-:Y:S01]  /*0d00*/  IMAD.SHL.U32 R0, R0, 0x200000, RZ ;  /* 0x0020000000007824 */ /* 0x000fe200078e00ff */
[----:B------:R-:W-:-:S04]  /*0d10*/  LEA R3, R3, 0x37800000, 0x17 ;  /* 0x3780000003037811 */ /* 0x000fc800078eb8ff */
[----:B------:R-:W-:-:S05]  /*0d20*/  LOP3.LUT R0, R3, R0, R7, 0xfe, !PT ;  /* 0x0000000003007212 */ /* 0x000fca00078efe07 */
[----:B------:R-:W-:-:S04]  /*0d30*/  FMUL.FTZ R0, R0, 1 ;  /* 0x3f80000000007820 */ /* 0x000fc80000410000 */
[----:B------:R0:W1:Y:S01]  /*0d40*/  F2F.F64.F32 R34, R0 ;  /* 0x0000000000227310 */ /* 0x0000620000201800 */
[----:B------:R-:W-:Y:S05]  /*0d50*/  BRA `(.L_x_6651) ;  /* 0x0000000000a47947 */ /* 0x000fea0003800000 */
.L_x_6663:
[----:B------:R-:W-:-:S09]  /*0d60*/  UISETP.NE.AND UP0, UPT, UR4, 0x1c, UPT ;  /* 0x0000001c0400788c */ /* 0x000fd2000bf05270 */
[----:B------:R-:W-:Y:S05]  /*0d70*/  BRA.U !UP0, `(.L_x_6670) ;  /* 0x0000000108947547 */ /* 0x000fea000b800000 */
[----:B------:R-:W-:-:S09]  /*0d80*/  UISETP.NE.AND UP0, UPT, UR4, 0x1d, UPT ;  /* 0x0000001d0400788c */ /* 0x000fd2000bf05270 */
[----:B------:R-:W-:Y:S05]  /*0d90*/  BRA.U !UP0, `(.L_x_6671) ;  /* 0x0000000108807547 */ /* 0x000fea000b800000 */
[----:B------:R-:W-:-:S09]  /*0da0*/  UISETP.NE.AND UP0, UPT, UR4, 0x2c, UPT ;  /* 0x0000002c0400788c */ /* 0x000fd2000bf05270 */
[----:B------:R-:W-:Y:S05]  /*0db0*/  BRA.U !UP0, `(.L_x_6672) ;  /* 0x0000000108487547 */ /* 0x000fea000b800000 */
.L_x_6650:
        /* <DEDUP_REMOVED lines=16> */
.L_x_6673:
[----:B------:R-:W-:Y:S01]  /*0ec0*/  CS2R R34, SRZ ;  /* 0x0000000000227805 */ /* 0x000fe2000001ff00 */
[----:B------:R-:W-:Y:S06]  /*0ed0*/  BRA `(.L_x_6651) ;  /* 0x0000000000447947 */ /* 0x000fec0003800000 */
.L_x_6672:
[----:B------:R-:W2:Y:S01]  /*0ee0*/  LDG.E.U8 R0, desc[UR36][R4.64] ;  /* 0x0000002404007981 */ /* 0x000ea2000c1e1100 */
[----:B------:R-:W-:Y:S02]  /*0ef0*/  IMAD.MOV.U32 R34, RZ, RZ, 0x0 ;  /* 0x00000000ff227424 */ /* 0x000fe400078e00ff */
[----:B------:R-:W-:Y:S01]  /*0f00*/  IMAD.MOV.U32 R35, RZ, RZ, 0x38000000 ;  /* 0x38000000ff237424 */ /* 0x000fe200078e00ff */
[----:B--2---:R-:W-:-:S13]  /*0f10*/  ISETP.NE.AND P0, PT, R0, RZ, PT ;  /* 0x000000ff0000720c */ /* 0x004fda0003f05270 */
[----:B------:R-:W-:Y:S05]  /*0f20*/  @!P0 BRA `(.L_x_6651) ;  /* 0x0000000000308947 */ /* 0x000fea0003800000 */
[----:B------:R-:W-:-:S13]  /*0f30*/  ISETP.NE.AND P0, PT, R0, 0xff, PT ;  /* 0x000000ff0000780c */ /* 0x000fda0003f05270 */
[----:B------:R-:W-:Y:S02]  /*0f40*/  @P0 IMAD.SHL.U32 R0, R0, 0x800000, RZ ;  /* 0x0080000000000824 */ /* 0x000fe400078e00ff */
[----:B------:R-:W-:Y:S02]  /*0f50*/  @!P0 IMAD.MOV.U32 R34, RZ, RZ, 0x20000000 ;  /* 0x20000000ff228424 */ /* 0x000fe400078e00ff */
[----:B------:R-:W-:Y:S02]  /*0f60*/  @!P0 IMAD.MOV.U32 R35, RZ, RZ, 0x7ff80000 ;  /* 0x7ff80000ff238424 */ /* 0x000fe400078e00ff */
[----:B------:R-:W-:-:S04]  /*0f70*/  @P0 FMUL.FTZ R0, R0, 1 ;  /* 0x3f80000000000820 */ /* 0x000fc80000410000 */
[----:B------:R0:W1:Y:S01]  /*0f80*/  @P0 F2F.F64.F32 R34, R0 ;  /* 0x0000000000220310 */ /* 0x0000620000201800 */
[----:B------:R-:W-:Y:S05]  /*0f90*/  BRA `(.L_x_6651) ;  /* 0x0000000000147947 */ /* 0x000fea0003800000 */
.L_x_6671:
[----:B------:R-:W2:Y:S02]  /*0fa0*/  LDG.E.64 R34, desc[UR36][R4.64] ;  /* 0x0000002404227981 */ /* 0x000ea4000c1e1b00 */
[----:B--2---:R-:W0:Y:S01]  /*0fb0*/  I2F.F64.U64 R34, R34 ;  /* 0x0000002200227312 */ /* 0x004e220000301800 */
[----:B------:R-:W-:Y:S05]  /*0fc0*/  BRA `(.L_x_6651) ;  /* 0x0000000000087947 */ /* 0x000fea0003800000 */
.L_x_6670:
[----:B------:R-:W2:Y:S02]  /*0fd0*/  LDG.E R4, desc[UR36][R4.64] ;  /* 0x0000002404047981 */ /* 0x000ea4000c1e1900 */
[----:B--2---:R0:W1:Y:S02]  /*0fe0*/  I2F.F64.U32 R34, R4 ;  /* 0x0000000400227312 */ /* 0x0040640000201800 */
.L_x_6651:
[----:B------:R-:W-:Y:S05]  /*0ff0*/  BSYNC.RECONVERGENT B7 ;  /* 0x0000000000077941 */ /* 0x000fea0003800200 */
.L_x_6645:
[----:B01-3--:R-:W0:Y:S01]  /*1000*/  LDC.64 R4, c[0x0][0x398] ;  /* 0x0000e600ff047b82 */ /* 0x00be220000000a00 */
        /* <DEDUP_REMOVED lines=17> */
[----:B---3--:R0:W1:Y:S01]  /*1120*/  I2F.F64.S16 R26, R4 ;  /* 0x00000004001a7312 */ /* 0x0080620000101c00 */
[----:B------:R-:W-:Y:S05]  /*1130*/  BRA `(.L_x_6680) ;  /* 0x0000000c00707947 */ /* 0x000fea0003800000 */
.L_x_6678:
[----:B------:R-:W3:Y:S02]  /*1140*/  LDG.E.U8 R4, desc[UR36][R4.64] ;  /* 0x0000002404047981 */ /* 0x000ee4000c1e1100 */
[----:B---3--:R0:W1:Y:S01]  /*1150*/  I2F.F64.U16 R26, R4 ;  /* 0x00000004001a7312 */ /* 0x0080620000101800 */
[----:B------:R-:W-:Y:S05]  /*1160*/  BRA `(.L_x_6680) ;  /* 0x0000000c00647947 */ /* 0x000fea0003800000 */
.L_x_6677:
        /* <DEDUP_REMOVED lines=9> */
.L_x_6682:
[----:B------:R-:W3:Y:S02]  /*1200*/  LDG.E R4, desc[UR36][R4.64] ;  /* 0x0000002404047981 */ /* 0x000ee4000c1e1900 */
[----:B---3--:R0:W1:Y:S01]  /*1210*/  I2F.F64 R26, R4 ;  /* 0x00000004001a7312 */ /* 0x0080620000201c00 */
[----:B------:R-:W-:Y:S05]  /*1220*/  BRA `(.L_x_6680) ;  /* 0x0000000c00347947 */ /* 0x000fea0003800000 */
.L_x_6681:
[----:B------:R-:W3:Y:S02]  /*1230*/  LDG.E.U16 R4, desc[UR36][R4.64] ;  /* 0x0000002404047981 */ /* 0x000ee4000c1e1500 */
[----:B---3--:R0:W1:Y:S01]  /*1240*/  I2F.F64.S16 R26, R4 ;  /* 0x00000004001a7312 */ /* 0x0080620000101c00 */
[----:B------:R-:W-:Y:S05]  /*1250*/  BRA `(.L_x_6680) ;  /* 0x0000000c00287947 */ /* 0x000fea0003800000 */
.L_x_6676:
        /* <DEDUP_REMOVED lines=10> */
.L_x_6684:
[----:B------:R-:W3:Y:S02]  /*1300*/  LDG.E.U16 R0, desc[UR36][R4.64] ;  /* 0x0000002404007981 */ /* 0x000ee4000c1e1500 */
[----:B---3--:R-:W-:-:S05]  /*1310*/  HADD2.F32 R0, -RZ, R0.H0_H0 ;  /* 0x20000000ff007230 */ /* 0x008fca0000004100 */
[----:B------:R-:W-:-:S04]  /*1320*/  FMUL.FTZ R0, R0, 1 ;  /* 0x3f80000000007820 */ /* 0x000fc80000410000 */
[----:B------:R0:W1:Y:S01]  /*1330*/  F2F.F64.F32 R26, R0 ;  /* 0x00000000001a7310 */ /* 0x0000620000201800 */
[----:B------:R-:W-:Y:S05]  /*1340*/  BRA `(.L_x_6680) ;  /* 0x0000000800ec7947 */ /* 0x000fea0003800000 */
.L_x_6683:
        /* <DEDUP_REMOVED lines=10> */
.L_x_6686:
[----:B------:R-:W3:Y:S02]  /*13f0*/  LDG.E.U16 R4, desc[UR36][R4.64] ;  /* 0x0000002404047981 */ /* 0x000ee4000c1e1500 */
[----:B---3--:R-:W-:-:S05]  /*1400*/  HADD2.F32 R0, -RZ, R4.H0_H0 ;  /* 0x20000004ff007230 */ /* 0x008fca0000004100 */
[----:B------:R-:W-:-:S04]  /*1410*/  FMUL.FTZ R0, R0, 1 ;  /* 0x3f80000000007820 */ /* 0x000fc80000410000 */
[----:B------:R0:W1:Y:S01]  /*1420*/  F2F.F64.F32 R26, R0 ;  /* 0x00000000001a7310 */ /* 0x0000620000201800 */
[----:B------:R-:W-:Y:S05]  /*1430*/  BRA `(.L_x_6680) ;  /* 0x0000000800b07947 */ /* 0x000fea0003800000 */
.L_x_6685:
[----:B------:R0:W5:Y:S01]  /*1440*/  LDG.E.64 R26, desc[UR36][R4.64] ;  /* 0x00000024041a7981 */ /* 0x000162000c1e1b00 */
[----:B------:R-:W-:Y:S05]  /*1450*/  BRA `(.L_x_6680) ;  /* 0x0000000800a87947 */ /* 0x000fea0003800000 */
.L_x_6675:
        /* <DEDUP_REMOVED lines=13> */
.L_x_6689:
[----:B------:R0:W5:Y:S01]  /*1530*/  LDG.E.64 R26, desc[UR36][R4.64] ;  /* 0x00000024041a7981 */ /* 0x000162000c1e1b00 */
[----:B------:R-:W-:Y:S05]  /*1540*/  BRA `(.L_x_6680) ;  /* 0x00000008006c7947 */ /* 0x000fea0003800000 */
.L_x_6688:
        /* <DEDUP_REMOVED lines=27> */
.L_x_6691:
[----:B------:R-:W3:Y:S02]  /*1700*/  LDG.E.U8 R4, desc[UR36][R4.64] ;  /* 0x0000002404047981 */ /* 0x000ee4000c1e1100 */
[C---:B---3--:R-:W-:Y:S02]  /*1710*/  IMAD.SHL.U32 R3, R4.reuse, 0x2000000, RZ ;  /* 0x0200000004037824 */ /* 0x048fe400078e00ff */
        /* <DEDUP_REMOVED lines=11> */
[----:B------:R3:W0:Y:S01]  /*17d0*/  F2F.F64.F32 R26, R0 ;  /* 0x00000000001a7310 */ /* 0x0006220000201800 */
[----:B------:R-:W-:Y:S05]  /*17e0*/  BRA `(.L_x_6680) ;  /* 0x0000000400c47947 */ /* 0x000fea0003800000 */
.L_x_6690:
[----:B------:R-:W3:Y:S02]  /*17f0*/  LDG.E.U16 R0, desc[UR36][R4.64] ;  /* 0x0000002404007981 */ /* 0x000ee4000c1e1500 */
[----:B---3--:R-:W-:-:S04]  /*1800*/  IMAD.U32 R0, R0, 0x10000, RZ ;  /* 0x0001000000007824 */ /* 0x008fc800078e00ff */
[----:B------:R-:W-:-:S04]  /*1810*/  FMUL.FTZ R0, R0, 1 ;  /* 0x3f80000000007820 */ /* 0x000fc80000410000 */
[----:B------:R0:W1:Y:S01]  /*1820*/  F2F.F64.F32 R26, R0 ;  /* 0x00000000001a7310 */ /* 0x0000620000201800 */
[----:B------:R-:W-:Y:S05]  /*1830*/  BRA `(.L_x_6680) ;  /* 0x0000000400b07947 */ /* 0x000fea0003800000 */
.L_x_6687:
        /* <DEDUP_REMOVED lines=9> */
[----:B---3--:R0:W1:Y:S01]  /*18d0*/  I2F.F64.U16 R26, R4 ;  /* 0x00000004001a7312 */ /* 0x0080620000101800 */
[----:B------:R-:W-:Y:S05]  /*18e0*/  BRA `(.L_x_6680) ;  /* 0x0000000400847947 */ /* 0x000fea0003800000 */
.L_x_6694:
        /* <DEDUP_REMOVED lines=21> */
.L_x_6696:
[----:B------:R-:W-:Y:S05]  /*1a40*/  BSYNC.RECONVERGENT B0 ;  /* 0x0000000000007941 */ /* 0x000fea0003800200 */
.L_x_6695:
[----:B------:R-:W-:Y:S01]  /*1a50*/  IMAD.SHL.U32 R0, R0, 0x100000, RZ ;  /* 0x0010000000007824 */ /* 0x000fe200078e00ff */
[----:B------:R-:W-:-:S04]  /*1a60*/  LEA R3, R3, 0x3b800000, 0x17 ;  /* 0x3b80000003037811 */ /* 0x000fc800078eb8ff */
[----:B------:R-:W-:-:S05]  /*1a70*/  LOP3.LUT R0, R3, R0, R7, 0xfe, !PT ;  /* 0x0000000003007212 */ /* 0x000fca00078efe07 */
[----:B------:R-:W-:-:S04]  /*1a80*/  FMUL.FTZ R0, R0, 1 ;  /* 0x3f80000000007820 */ /* 0x000fc80000410000 */
[----:B------:R0:W1:Y:S01]  /*1a90*/  F2F.F64.F32 R26, R0 ;  /* 0x00000000001a7310 */ /* 0x0000620000201800 */
[----:B------:R-:W-:Y:S05]  /*1aa0*/  BRA `(.L_x_6680) ;  /* 0x0000000400147947 */ /* 0x000fea0003800000 */
.L_x_6693:
        /* <DEDUP_REMOVED lines=21> */
.L_x_6698:
[----:B------:R-:W-:Y:S05]  /*1c00*/  BSYNC.RECONVERGENT B0 ;  /* 0x0000000000007941 */ /* 0x000fea0003800200 */
.L_x_6697:
[----:B------:R-:W-:Y:S01]  /*1c10*/  IMAD.SHL.U32 R0, R0, 0x200000, RZ ;  /* 0x0020000000007824 */ /* 0x000fe200078e00ff */
[----:B------:R-:W-:-:S04]  /*1c20*/  LEA R3, R3, 0x37800000, 0x17 ;  /* 0x3780000003037811 */ /* 0x000fc800078eb8ff */
[----:B------:R-:W-:-:S05]  /*1c30*/  LOP3.LUT R0, R3, R0, R7, 0xfe, !PT ;  /* 0x0000000003007212 */ /* 0x000fca00078efe07 */
[----:B------:R-:W-:-:S04]  /*1c40*/  FMUL.FTZ R0, R0, 1 ;  /* 0x3f80000000007820 */ /* 0x000fc80000410000 */
[----:B------:R0:W1:Y:S01]  /*1c50*/  F2F.F64.F32 R26, R0 ;  /* 0x00000000001a7310 */ /* 0x0000620000201800 */
[----:B------:R-:W-:Y:S05]  /*1c60*/  BRA `(.L_x_6680) ;  /* 0x0000000000a47947 */ /* 0x000fea0003800000 */
.L_x_6692:
[----:B------:R-:W-:-:S09]  /*1c70*/  UISETP.NE.AND UP0, UPT, UR4, 0x1c, UPT ;  /* 0x0000001c0400788c */ /* 0x000fd2000bf05270 */
[----:B------:R-:W-:Y:S05]  /*1c80*/  BRA.U !UP0, `(.L_x_6699) ;  /* 0x0000000108947547 */ /* 0x000fea000b800000 */
[----:B------:R-:W-:-:S09]  /*1c90*/  UISETP.NE.AND UP0, UPT, UR4, 0x1d, UPT ;  /* 0x0000001d0400788c */ /* 0x000fd2000bf05270 */
[----:B------:R-:W-:Y:S05]  /*1ca0*/  BRA.U !UP0, `(.L_x_6700) ;  /* 0x0000000108807547 */ /* 0x000fea000b800000 */
[----:B------:R-:W-:-:S09]  /*1cb0*/  UISETP.NE.AND UP0, UPT, UR4, 0x2c, UPT ;  /* 0x0000002c0400788c */ /* 0x000fd2000bf05270 */
[----:B------:R-:W-:Y:S05]  /*1cc0*/  BRA.U !UP0, `(.L_x_6701) ;  /* 0x0000000108487547 */ /* 0x000fea000b800000 */
.L_x_6679:
[----:B------:R-:W-:Y:S01]  /*1cd0*/  MOV R0, 0x0 ;  /* 0x0000000000007802 */ /* 0x000fe20000000f00 */
[----:B------:R-:W0:Y:S01]  /*1ce0*/  LDCU.64 UR4, c[0x4][0x178] ;  /* 0x01002f00ff0477ac */ /* 0x000e220008000a00 */
[----:B------:R-:W-:Y:S02]  /*1cf0*/  IMAD.MOV.U32 R8, RZ, RZ, 0x4e ;  /* 0x0000004eff087424 */ /* 0x000fe400078e00ff */
[----:B------:R1:W3:Y:S01]  /*1d00*/  LDC.64 R14, c[0x4][R0] ;  /* 0x01000000000e7b82 */ /* 0x0002e20000000a00 */
[----:B------:R-:W2:Y:S01]  /*1d10*/  LDCU.64 UR6, c[0x4][0x180] ;  /* 0x01003000ff0677ac */ /* 0x000ea20008000a00 */
[----:B------:R-:W-:Y:S02]  /*1d20*/  IMAD.MOV.U32 R12, RZ, RZ, 0x1 ;  /* 0x00000001ff0c7424 */ /* 0x000fe400078e00ff */
[----:B------:R-:W-:Y:S01]  /*1d30*/  IMAD.MOV.U32 R13, RZ, RZ, RZ ;  /* 0x000000ffff0d7224 */ /* 0x000fe200078e00ff */
[----:B------:R-:W4:Y:S01]  /*1d40*/  LDCU.64 UR8, c[0x4][0x58] ;  /* 0x01000b00ff0877ac */ /* 0x000f220008000a00 */
[----:B0-----:R-:W-:-:S02]  /*1d50*/  IMAD.U32 R4, RZ, RZ, UR4 ;  /* 0x00000004ff047e24 */ /* 0x001fc4000f8e00ff */
[----:B------:R-:W-:Y:S02]  /*1d60*/  IMAD.U32 R5, RZ, RZ, UR5 ;  /* 0x00000005ff057e24 */ /* 0x000fe4000f8e00ff */
[----:B--2---:R-:W-:Y:S02]  /*1d70*/  IMAD.U32 R6, RZ, RZ, UR6 ;  /* 0x00000006ff067e24 */ /* 0x004fe4000f8e00ff */
[----:B------:R-:W-:Y:S02]  /*1d80*/  IMAD.U32 R7, RZ, RZ, UR7 ;  /* 0x00000007ff077e24 */ /* 0x000fe4000f8e00ff */
[----:B----4-:R-:W-:Y:S02]  /*1d90*/  IMAD.U32 R10, RZ, RZ, UR8 ;  /* 0x00000008ff0a7e24 */ /* 0x010fe4000f8e00ff */
[----:B-1----:R-:W-:-:S07]  /*1da0*/  IMAD.U32 R11, RZ, RZ, UR9 ;  /* 0x00000009ff0b7e24 */ /* 0x002fce000f8e00ff */
[----:B------:R-:W-:-:S07]  /*1db0*/  LEPC R20, `(.L_x_6702) ;  /* 0x000000001014794e */ /* 0x000fce0000000000 */
[----:B---3-5:R-:W-:Y:S05]  /*1dc0*/  CALL.ABS.NOINC R14 ;  /* 0x000000000e007343 */ /* 0x028fea0003c00000 */
.L_x_6702:
[----:B------:R-:W-:Y:S01]  /*1dd0*/  CS2R R26, SRZ ;  /* 0x00000000001a7805 */ /* 0x000fe2000001ff00 */
[----:B------:R-:W-:Y:S06]  /*1de0*/  BRA `(.L_x_6680) ;  /* 0x0000000000447947 */ /* 0x000fec0003800000 */
.L_x_6701:
[----:B------:R-:W3:Y:S01]  /*1df0*/  LDG.E.U8 R0, desc[UR36][R4.64] ;  /* 0x0000002404007981 */ /* 0x000ee2000c1e1100 */
[----:B------:R-:W-:Y:S02]  /*1e00*/  IMAD.MOV.U32 R26, RZ, RZ, 0x0 ;  /* 0x00000000ff1a7424 */ /* 0x000fe400078e00ff */
[----:B------:R-:W-:Y:S01]  /*1e10*/  IMAD.MOV.U32 R27, RZ, RZ, 0x38000000 ;  /* 0x38000000ff1b7424 */ /* 0x000fe200078e00ff */
[----:B---3--:R-:W-:-:S13]  /*1e20*/  ISETP.NE.AND P0, PT, R0, RZ, PT ;  /* 0x000000ff0000720c */ /* 0x008fda0003f05270 */
        /* <DEDUP_REMOVED lines=8> */
.L_x_6700:
[----:B------:R-:W3:Y:S02]  /*1eb0*/  LDG.E.64 R26, desc[UR36][R4.64] ;  /* 0x00000024041a7981 */ /* 0x000ee4000c1e1b00 */
[----:B---3--:R-:W0:Y:S01]  /*1ec0*/  I2F.F64.U64 R26, R26 ;  /* 0x0000001a001a7312 */ /* 0x008e220000301800 */
[----:B------:R-:W-:Y:S05]  /*1ed0*/  BRA `(.L_x_6680) ;  /* 0x0000000000087947 */ /* 0x000fea0003800000 */
.L_x_6699:
[----:B------:R-:W3:Y:S02]  /*1ee0*/  LDG.E R4, desc[UR36][R4.64] ;  /* 0x0000002404047981 */ /* 0x000ee4000c1e1900 */
[----:B---3--:R0:W1:Y:S02]  /*1ef0*/  I2F.F64.U32 R26, R4 ;  /* 0x00000004001a7312 */ /* 0x0080640000201800 */
.L_x_6680:
[----:B------:R-:W-:Y:S05]  /*1f00*/  BSYNC.RECONVERGENT B7 ;  /* 0x0000000000077941 */ /* 0x000fea0003800200 */
.L_x_6674:
[----:B------:R-:W-:-:S07]  /*1f10*/  VIADD R37, R33, 0x80 ;  /* 0x0000008021257836 */ /* 0x000fce0000000000 */
.L_x_6644:
[----:B------:R-:W-:Y:S05]  /*1f20*/  BSYNC.RECONVERGENT B6 ;  /* 0x0000000000067941 */ /* 0x000fea0003800200 */
.L_x_6643:
[----:B------:R-:W-:Y:S01]  /*1f30*/  ISETP.GE.AND P0, PT, R37, R2, PT ;  /* 0x000000022500720c */ /* 0x000fe20003f06270 */
[----:B------:R-:W-:Y:S01]  /*1f40*/  BSSY.RECONVERGENT B6, `(.L_x_6703) ;  /* 0x00001e8000067945 */ /* 0x000fe20003800200 */
[----:B------:R-:W-:Y:S02]  /*1f50*/  CS2R R28, SRZ ;  /* 0x00000000001c7805 */ /* 0x000fe4000001ff00 */
[----:B------:R-:W-:-:S09]  /*1f60*/  CS2R R22, SRZ ;  /* 0x0000000000167805 */ /* 0x000fd2000001ff00 */
[----:B------:R-:W-:Y:S05]  /*1f70*/  @P0 BRA `(.L_x_6704) ;  /* 0x0000001c00900947 */ /* 0x000fea0003800000 */
[----:B0-----:R-:W0:Y:S01]  /*1f80*/  LDC.64 R4, c[0x0][0x390] ;  /* 0x0000e400ff047b82 */ /* 0x001e220000000a00 */
        /* <DEDUP_REMOVED lines=20> */
.L_x_6709:
[----:B------:R-:W2:Y:S02]  /*20d0*/  LDG.E.U8 R4, desc[UR36][R4.64] ;  /* 0x0000002404047981 */ /* 0x000ea4000c1e1100 */
[----:B--2---:R0:W1:Y:S01]  /*20e0*/  I2F.F64.U16 R28, R4 ;  /* 0x00000004001c7312 */ /* 0x0040620000101800 */
[----:B------:R-:W-:Y:S05]  /*20f0*/  BRA `(.L_x_6711) ;  /* 0x0000000c00647947 */ /* 0x000fea0003800000 */
.L_x_6708:
        /* <DEDUP_REMOVED lines=9> */
.L_x_6713:
[----:B------:R-:W2:Y:S02]  /*2190*/  LDG.E R4, desc[UR36][R4.64] ;  /* 0x0000002404047981 */ /* 0x000ea4000c1e1900 */
[----:B--2---:R0:W1:Y:S01]  /*21a0*/  I2F.F64 R28, R4 ;  /* 0x00000004001c7312 */ /* 0x0040620000201c00 */
[----:B------:R-:W-:Y:S05]  /*21b0*/  BRA `(.L_x_6711) ;  /* 0x0000000c00347947 */ /* 0x000fea0003800000 */
.L_x_6712:
[----:B------:R-:W2:Y:S02]  /*21c0*/  LDG.E.U16 R4, desc[UR36][R4.64] ;  /* 0x0000002404047981 */ /* 0x000ea4000c1e1500 */
[----:B--2---:R0:W1:Y:S01]  /*21d0*/  I2F.F64.S16 R28, R4 ;  /* 0x00000004001c7312 */ /* 0x0040620000101c00 */
[----:B------:R-:W-:Y:S05]  /*21e0*/  BRA `(.L_x_6711) ;  /* 0x0000000c00287947 */ /* 0x000fea0003800000 */
.L_x_6707:
        /* <DEDUP_REMOVED lines=10> */
.L_x_6715:
[----:B---3--:R-:W3:Y:S02]  /*2290*/  LDG.E.U16 R0, desc[UR36][R4.64] ;  /* 0x0000002404007981 */ /* 0x008ee4000c1e1500 */
[----:B---3--:R-:W-:-:S05]  /*22a0*/  HADD2.F32 R0, -RZ, R0.H0_H0 ;  /* 0x20000000ff007230 */ /* 0x008fca0000004100 */
[----:B------:R-:W-:-:S04]  /*22b0*/  FMUL.FTZ R0, R0, 1 ;  /* 0x3f80000000007820 */ /* 0x000fc80000410000 */
[----:B------:R0:W1:Y:S01]  /*22c0*/  F2F.F64.F32 R28, R0 ;  /* 0x00000000001c7310 */ /* 0x0000620000201800 */
[----:B------:R-:W-:Y:S05]  /*22d0*/  BRA `(.L_x_6711) ;  /* 0x0000000800ec7947 */ /* 0x000fea0003800000 */
.L_x_6714:
        /* <DEDUP_REMOVED lines=10> */
.L_x_6717:
[----:B------:R-:W3:Y:S02]  /*2380*/  LDG.E.U16 R4, desc[UR36][R4.64] ;  /* 0x0000002404047981 */ /* 0x000ee4000c1e1500 */
[----:B---3--:R-:W-:-:S05]  /*2390*/  HADD2.F32 R0, -RZ, R4.H0_H0 ;  /* 0x20000004ff007230 */ /* 0x008fca0000004100 */
[----:B------:R-:W-:-:S04]  /*23a0*/  FMUL.FTZ R0, R0, 1 ;  /* 0x3f80000000007820 */ /* 0x000fc80000410000 */
[----:B------:R0:W1:Y:S01]  /*23b0*/  F2F.F64.F32 R28, R0 ;  /* 0x00000000001c7310 */ /* 0x0000620000201800 */
[----:B------:R-:W-:Y:S05]  /*23c0*/  BRA `(.L_x_6711) ;  /* 0x0000000800b07947 */ /* 0x000fea0003800000 */
.L_x_6716:
[----:B------:R0:W5:Y:S01]  /*23d0*/  LDG.E.64 R28, desc[UR36][R4.64] ;  /* 0x00000024041c7981 */ /* 0x000162000c1e1b00 */
[----:B------:R-:W-:Y:S05]  /*23e0*/  BRA `(.L_x_6711) ;  /* 0x0000000800a87947 */ /* 0x000fea0003800000 */
.L_x_6706:
        /* <DEDUP_REMOVED lines=13> */
.L_x_6720:
[----:B------:R0:W5:Y:S01]  /*24c0*/  LDG.E.64 R28, desc[UR36][R4.64] ;  /* 0x00000024041c7981 */ /* 0x000162000c1e1b00 */
[----:B------:R-:W-:Y:S05]  /*24d0*/  BRA `(.L_x_6711) ;  /* 0x00000008006c7947 */ /* 0x000fea0003800000 */
.L_x_6719:
[----:B------:R-:W-:-:S09]  /*24e0*/  UISETP.NE.AND UP0, UPT, UR4, 0xf, UPT ;  /* 0x0000000f0400788c */ /* 0x000fd2000bf05270 */
[----:B------:R-:W-:Y:S05]  /*24f0*/  BRA.U !UP0, `(.L_x_6721) ;  /* 0x0000000108a07547 */ /* 0x000fea000b800000 */
[----:B------:R-:W-:-:S09]  /*2500*/  UISETP.NE.AND UP0, UPT, UR4, 0x17, UPT ;  /* 0x000000170400788c */ /* 0x000fd2000bf05270 */
[----:B------:R-:W-:Y:S05]  /*2510*/  BRA.U !UP0, `(.L_x_6722) ;  /* 0x00000001085c7547 */ /* 0x000fea000b800000 */
[----:B------:R-:W-:-:S09]  /*2520*/  UISETP.NE.AND UP0, UPT, UR4, 0x18, UPT ;  /* 0x000000180400788c */ /* 0x000fd2000bf05270 */
[----:B------:R-:W-:Y:S05]  /*2530*/  BRA.U UP0, `(.L_x_6710) ;  /* 0x0000000500f87547 */ /* 0x000fea000b800000 */
[----:B---3--:R-:W3:Y:S01]  /*2540*/  LDG.E.U8 R0, desc[UR36][R4.64] ;  /* 0x0000002404007981 */ /* 0x008ee2000c1e1100 */
        /* <DEDUP_REMOVED lines=20> */
.L_x_6722:
        /* <DEDUP_REMOVED lines=11> */
[----:B------:R-:W-:-:S05]  /*2740*/  LOP3.LUT R0, R0, 0x80000000, R3, 0xf8, !PT ;  /* 0x8000000000007812 */ /* 0x000fca00078ef803 */
[----:B------:R-:W-:-:S04]  /*2750*/  FMUL.FTZ R0, R0, 1 ;  /* 0x3f80000000007820 */ /* 0x000fc80000410000 */
[----:B------:R0:W1:Y:S01]  /*2760*/  F2F.F64.F32 R28, R0 ;  /* 0x00000000001c7310 */ /* 0x0000620000201800 */
[----:B------:R-:W-:Y:S05]  /*2770*/  BRA `(.L_x_6711) ;  /* 0x0000000400c47947 */ /* 0x000fea0003800000 */
.L_x_6721:
[----:B---3--:R-:W3:Y:S02]  /*2780*/  LDG.E.U16 R0, desc[UR36][R4.64] ;  /* 0x0000002404007981 */ /* 0x008ee4000c1e1500 */
[----:B---3--:R-:W-:-:S04]  /*2790*/  IMAD.U32 R0, R0, 0x10000, RZ ;  /* 0x0001000000007824 */ /* 0x008fc800078e00ff */
[----:B------:R-:W-:-:S04]  /*27a0*/  FMUL.FTZ R0, R0, 1 ;  /* 0x3f80000000007820 */ /* 0x000fc80000410000 */
[----:B------:R0:W1:Y:S01]  /*27b0*/  F2F.F64.F32 R28, R0 ;  /* 0x00000000001c7310 */ /* 0x0000620000201800 */
[----:B------:R-:W-:Y:S05]  /*27c0*/  BRA `(.L_x_6711) ;  /* 0x0000000400b07947 */ /* 0x000fea0003800000 */
.L_x_6718:
        /* <DEDUP_REMOVED lines=11> */
.L_x_6725:
        /* <DEDUP_REMOVED lines=8> */
[--C-:B---3--:R-:W-:Y:S01]  /*2900*/  SHF.R.U32.HI R0, RZ, 0x3, R4.reuse ;  /* 0x00000003ff007819 */ /* 0x108fe20000011604 */
        /* <DEDUP_REMOVED lines=12> */
.L_x_6727:
[----:B------:R-:W-:Y:S05]  /*29d0*/  BSYNC.RECONVERGENT B0 ;  /* 0x0000000000007941 */ /* 0x000fea0003800200 */
.L_x_6726:
[----:B------:R-:W-:Y:S01]  /*29e0*/  IMAD.SHL.U32 R0, R0, 0x100000, RZ ;  /* 0x0010000000007824 */ /* 0x000fe200078e00ff */
[----:B------:R-:W-:-:S04]  /*29f0*/  LEA R3, R3, 0x3b800000, 0x17 ;  /* 0x3b80000003037811 */ /* 0x000fc800078eb8ff */
[----:B------:R-:W-:-:S05]  /*2a00*/  LOP3.LUT R0, R3, R0, R7, 0xfe, !PT ;  /* 0x0000000003007212 */ /* 0x000fca00078efe07 */
[----:B------:R-:W-:-:S04]  /*2a10*/  FMUL.FTZ R0, R0, 1 ;  /* 0x3f80000000007820 */ /* 0x000fc80000410000 */
[----:B------:R0:W1:Y:S01]  /*2a20*/  F2F.F64.F32 R28, R0 ;  /* 0x00000000001c7310 */ /* 0x0000620000201800 */
[----:B------:R-:W-:Y:S05]  /*2a30*/  BRA `(.L_x_6711) ;  /* 0x0000000400147947 */ /* 0x000fea0003800000 */
.L_x_6724:
        /* <DEDUP_REMOVED lines=21> */
.L_x_6729:
[----:B------:R-:W-:Y:S05]  /*2b90*/  BSYNC.RECONVERGENT B0 ;  /* 0x0000000000007941 */ /* 0x000fea0003800200 */
.L_x_6728:
[----:B------:R-:W-:Y:S01]  /*2ba0*/  IMAD.SHL.U32 R0, R0, 0x200000, RZ ;  /* 0x0020000000007824 */ /* 0x000fe200078e00ff */
[----:B------:R-:W-:-:S04]  /*2bb0*/  LEA R3, R3, 0x37800000, 0x17 ;  /* 0x3780000003037811 */ /* 0x000fc800078eb8ff */
[----:B------:R-:W-:-:S05]  /*2bc0*/  LOP3.LUT R0, R3, R0, R7, 0xfe, !PT ;  /* 0x0000000003007212 */ /* 0x000fca00078efe07 */
[----:B------:R-:W-:-:S04]  /*2bd0*/  FMUL.FTZ R0, R0, 1 ;  /* 0x3f80000000007820 */ /* 0x000fc80000410000 */
[----:B------:R0:W1:Y:S01]  /*2be0*/  F2F.F64.F32 R28, R0 ;  /* 0x00000000001c7310 */ /* 0x0000620000201800 */
[----:B------:R-:W-:Y:S05]  /*2bf0*/  BRA `(.L_x_6711) ;  /* 0x0000000000a47947 */ /* 0x000fea0003800000 */
.L_x_6723:
        /* <DEDUP_REMOVED lines=16> */
[----:B------:R1:W0:Y:S01]  /*2d00*/  @P0 F2F.F64.F32 R28, R0 ;  /* 0x00000000001c0310 */ /* 0x0002220000201800 */
[----:B------:R-:W-:Y:S05]  /*2d10*/  BRA `(.L_x_6711) ;  /* 0x00000000005c7947 */ /* 0x000fea0003800000 */
.L_x_6710:
[----:B---3--:R-:W-:Y:S01]  /*2d20*/  MOV R0, 0x0 ;  /* 0x0000000000007802 */ /* 0x008fe20000000f00 */
        /* <DEDUP_REMOVED lines=15> */
.L_x_6732:
[----:B------:R-:W-:Y:S01]  /*2e20*/  CS2R R28, SRZ ;  /* 0x00000000001c7805 */ /* 0x000fe2000001ff00 */
[----:B------:R-:W-:Y:S06]  /*2e30*/  BRA `(.L_x_6711) ;  /* 0x0000000000147947 */ /* 0x000fec0003800000 */
.L_x_6731:
[----:B------:R-:W2:Y:S02]  /*2e40*/  LDG.E.64 R28, desc[UR36][R4.64] ;  /* 0x00000024041c7981 */ /* 0x000ea4000c1e1b00 */
[----:B--2---:R-:W0:Y:S01]  /*2e50*/  I2F.F64.U64 R28, R28 ;  /* 0x0000001c001c7312 */ /* 0x004e220000301800 */
[----:B------:R-:W-:Y:S05]  /*2e60*/  BRA `(.L_x_6711) ;  /* 0x0000000000087947 */ /* 0x000fea0003800000 */
.L_x_6730:
[----:B------:R-:W2:Y:S02]  /*2e70*/  LDG.E R4, desc[UR36][R4.64] ;  /* 0x0000002404047981 */ /* 0x000ea4000c1e1900 */
[----:B--2---:R0:W1:Y:S02]  /*2e80*/  I2F.F64.U32 R28, R4 ;  /* 0x00000004001c7312 */ /* 0x0040640000201800 */
.L_x_6711:
[----:B------:R-:W-:Y:S05]  /*2e90*/  BSYNC.RECONVERGENT B7 ;  /* 0x0000000000077941 */ /* 0x000fea0003800200 */
.L_x_6705:
[----:B0-----:R-:W0:Y:S01]  /*2ea0*/  LDC.64 R4, c[0x0][0x398] ;  /* 0x0000e600ff047b82 */ /* 0x001e220000000a00 */
        /* <DEDUP_REMOVED lines=19> */
.L_x_6737:
[----:B------:R-:W2:Y:S02]  /*2fe0*/  LDG.E.U8 R4, desc[UR36][R4.64] ;  /* 0x0000002404047981 */ /* 0x000ea4000c1e1100 */
[----:B--2---:R0:W2:Y:S01]  /*2ff0*/  I2F.F64.U16 R22, R4 ;  /* 0x0000000400167312 */ /* 0x0040a20000101800 */
[----:B------:R-:W-:Y:S05]  /*3000*/  BRA `(.L_x_6739) ;  /* 0x0000000c00647947 */ /* 0x000fea0003800000 */
.L_x_6736:
        /* <DEDUP_REMOVED lines=9> */
.L_x_6741:
[----:B------:R-:W2:Y:S02]  /*30a0*/  LDG.E R4, desc[UR36][R4.64] ;  /* 0x0000002404047981 */ /* 0x000ea4000c1e1900 */
[----:B--2---:R0:W2:Y:S01]  /*30b0*/  I2F.F64 R22, R4 ;  /* 0x0000000400167312 */ /* 0x0040a20000201c00 */
[----:B------:R-:W-:Y:S05]  /*30c0*/  BRA `(.L_x_6739) ;  /* 0x0000000c00347947 */ /* 0x000fea0003800000 */
.L_x_6740:
[----:B------:R-:W2:Y:S02]  /*30d0*/  LDG.E.U16 R4, desc[UR36][R4.64] ;  /* 0x0000002404047981 */ /* 0x000ea4000c1e1500 */
[----:B--2---:R0:W2:Y:S01]  /*30e0*/  I2F.F64.S16 R22, R4 ;  /* 0x0000000400167312 */ /* 0x0040a20000101c00 */
[----:B------:R-:W-:Y:S05]  /*30f0*/  BRA `(.L_x_6739) ;  /* 0x0000000c00287947 */ /* 0x000fea0003800000 */
.L_x_6735:
        /* <DEDUP_REMOVED lines=10> */
.L_x_6743:
[----:B-1-3--:R-:W2:Y:S02]  /*31a0*/  LDG.E.U16 R0, desc[UR36][R4.64] ;  /* 0x0000002404007981 */ /* 0x00aea4000c1e1500 */
[----:B--2---:R-:W-:-:S05]  /*31b0*/  HADD2.F32 R0, -RZ, R0.H0_H0 ;  /* 0x20000000ff007230 */ /* 0x004fca0000004100 */
[----:B------:R-:W-:-:S04]  /*31c0*/  FMUL.FTZ R0, R0, 1 ;  /* 0x3f80000000007820 */ /* 0x000fc80000410000 */
[----:B------:R0:W1:Y:S01]  /*31d0*/  F2F.F64.F32 R22, R0 ;  /* 0x0000000000167310 */ /* 0x0000620000201800 */
[----:B------:R-:W-:Y:S05]  /*31e0*/  BRA `(.L_x_6739) ;  /* 0x0000000800ec7947 */ /* 0x000fea0003800000 */
.L_x_6742:
        /* <DEDUP_REMOVED lines=10> */
.L_x_6745:
[----:B------:R-:W1:Y:S02]  /*3290*/  LDG.E.U16 R4, desc[UR36][R4.64] ;  /* 0x0000002404047981 */ /* 0x000e64000c1e1500 */
[----:B-1-3--:R-:W-:-:S05]  /*32a0*/  HADD2.F32 R0, -RZ, R4.H0_H0 ;  /* 0x20000004ff007230 */ /* 0x00afca0000004100 */
[----:B------:R-:W-:-:S04]  /*32b0*/  FMUL.FTZ R0, R0, 1 ;  /* 0x3f80000000007820 */ /* 0x000fc80000410000 */
[----:B------:R0:W1:Y:S01]  /*32c0*/  F2F.F64.F32 R22, R0 ;  /* 0x0000000000167310 */ /* 0x0000620000201800 */
[----:B------:R-:W-:Y:S05]  /*32d0*/  BRA `(.L_x_6739) ;  /* 0x0000000800b07947 */ /* 0x000fea0003800000 */
.L_x_6744:
[----:B------:R0:W5:Y:S01]  /*32e0*/  LDG.E.64 R22, desc[UR36][R4.64] ;  /* 0x0000002404167981 */ /* 0x000162000c1e1b00 */
[----:B------:R-:W-:Y:S05]  /*32f0*/  BRA `(.L_x_6739) ;  /* 0x0000000800a87947 */ /* 0x000fea0003800000 */
.L_x_6734:
        /* <DEDUP_REMOVED lines=13> */
.L_x_6748:
[----:B------:R0:W5:Y:S01]  /*33d0*/  LDG.E.64 R22, desc[UR36][R4.64] ;  /* 0x0000002404167981 */ /* 0x000162000c1e1b00 */
[----:B------:R-:W-:Y:S05]  /*33e0*/  BRA `(.L_x_6739) ;  /* 0x00000008006c7947 */ /* 0x000fea0003800000 */
.L_x_6747:
[----:B------:R-:W-:-:S09]  /*33f0*/  UISETP.NE.AND UP0, UPT, UR4, 0xf, UPT ;  /* 0x0000000f0400788c */ /* 0x000fd2000bf05270 */
[----:B------:R-:W-:Y:S05]  /*3400*/  BRA.U !UP0, `(.L_x_6749) ;  /* 0x0000000108a07547 */ /* 0x000fea000b800000 */
[----:B------:R-:W-:-:S09]  /*3410*/  UISETP.NE.AND UP0, UPT, UR4, 0x17, UPT ;  /* 0x000000170400788c */ /* 0x000fd2000bf05270 */
[----:B------:R-:W-:Y:S05]  /*3420*/  BRA.U !UP0, `(.L_x_6750) ;  /* 0x00000001085c7547 */ /* 0x000fea000b800000 */
[----:B------:R-:W-:-:S09]  /*3430*/  UISETP.NE.AND UP0, UPT, UR4, 0x18, UPT ;  /* 0x000000180400788c */ /* 0x000fd2000bf05270 */
[----:B------:R-:W-:Y:S05]  /*3440*/  BRA.U UP0, `(.L_x_6738) ;  /* 0x0000000500f87547 */ /* 0x000fea000b800000 */
[----:B-1-3--:R-:W2:Y:S01]  /*3450*/  LDG.E.U8 R0, desc[UR36][R4.64] ;  /* 0x0000002404007981 */ /* 0x00aea2000c1e1100 */
        /* <DEDUP_REMOVED lines=20> */
.L_x_6750:
[----:B------:R-:W1:Y:S02]  /*35a0*/  LDG.E.U8 R4, desc[UR36][R4.64] ;  /* 0x0000002404047981 */ /* 0x000e64000c1e1100 */
[C---:B-1-3--:R-:W-:Y:S02]  /*35b0*/  IMAD.SHL.U32 R0, R4.reuse, 0x2000000, RZ ;  /* 0x0200000004007824 */ /* 0x04afe400078e00ff */
        /* <DEDUP_REMOVED lines=13> */
.L_x_6749:
[----:B-1-3--:R-:W2:Y:S02]  /*3690*/  LDG.E.U16 R0, desc[UR36][R4.64] ;  /* 0x0000002404007981 */ /* 0x00aea4000c1e1500 */
[----:B--2---:R-:W-:-:S04]  /*36a0*/  IMAD.U32 R0, R0, 0x10000, RZ ;  /* 0x0001000000007824 */ /* 0x004fc800078e00ff */
[----:B------:R-:W-:-:S04]  /*36b0*/  FMUL.FTZ R0, R0, 1 ;  /* 0x3f80000000007820 */ /* 0x000fc80000410000 */
[----:B------:R0:W1:Y:S01]  /*36c0*/  F2F.F64.F32 R22, R0 ;  /* 0x0000000000167310 */ /* 0x0000620000201800 */
[----:B------:R-:W-:Y:S05]  /*36d0*/  BRA `(.L_x_6739) ;  /* 0x0000000400b07947 */ /* 0x000fea0003800000 */
.L_x_6746:
        /* <DEDUP_REMOVED lines=11> */
.L_x_6753:
        /* <DEDUP_REMOVED lines=8> */
[--C-:B-1-3--:R-:W-:Y:S01]  /*3810*/  SHF.R.U32.HI R0, RZ, 0x3, R4.reuse ;  /* 0x00000003ff007819 */ /* 0x10afe20000011604 */
        /* <DEDUP_REMOVED lines=12> */
.L_x_6755:
[----:B------:R-:W-:Y:S05]  /*38e0*/  BSYNC.RECONVERGENT B0 ;  /* 0x0000000000007941 */ /* 0x000fea0003800200 */
.L_x_6754:
[----:B------:R-:W-:Y:S01]  /*38f0*/  IMAD.SHL.U32 R0, R0, 0x100000, RZ ;  /* 0x0010000000007824 */ /* 0x000fe200078e00ff */
[----:B------:R-:W-:-:S04]  /*3900*/  LEA R3, R3, 0x3b800000, 0x17 ;  /* 0x3b80000003037811 */ /* 0x000fc800078eb8ff */
[----:B------:R-:W-:-:S05]  /*3910*/  LOP3.LUT R0, R3, R0, R7, 0xfe, !PT ;  /* 0x0000000003007212 */ /* 0x000fca00078efe07 */
[----:B------:R-:W-:-:S04]  /*3920*/  FMUL.FTZ R0, R0, 1 ;  /* 0x3f80000000007820 */ /* 0x000fc80000410000 */
[----:B------:R0:W1:Y:S01]  /*3930*/  F2F.F64.F32 R22, R0 ;  /* 0x0000000000167310 */ /* 0x0000620000201800 */
[----:B------:R-:W-:Y:S05]  /*3940*/  BRA `(.L_x_6739) ;  /* 0x0000000400147947 */ /* 0x000fea0003800000 */
.L_x_6752:
        /* <DEDUP_REMOVED lines=21> */
.L_x_6757:
[----:B------:R-:W-:Y:S05]  /*3aa0*/  BSYNC.RECONVERGENT B0 ;  /* 0x0000000000007941 */ /* 0x000fea0003800200 */
.L_x_6756:
[----:B------:R-:W-:Y:S01]  /*3ab0*/  IMAD.SHL.U32 R0, R0, 0x200000, RZ ;  /* 0x0020000000007824 */ /* 0x000fe200078e00ff */
[----:B------:R-:W-:-:S04]  /*3ac0*/  LEA R3, R3, 0x37800000, 0x17 ;  /* 0x3780000003037811 */ /* 0x000fc800078eb8ff */
[----:B------:R-:W-:-:S05]  /*3ad0*/  LOP3.LUT R0, R3, R0, R7, 0xfe, !PT ;  /* 0x0000000003007212 */ /* 0x000fca00078efe07 */
[----:B------:R-:W-:-:S04]  /*3ae0*/  FMUL.FTZ R0, R0, 1 ;  /* 0x3f80000000007820 */ /* 0x000fc80000410000 */
[----:B------:R0:W1:Y:S01]  /*3af0*/  F2F.F64.F32 R22, R0 ;  /* 0x0000000000167310 */ /* 0x0000620000201800 */
[----:B------:R-:W-:Y:S05]  /*3b00*/  BRA `(.L_x_6739) ;  /* 0x0000000000a47947 */ /* 0x000fea0003800000 */
.L_x_6751:
        /* <DEDUP_REMOVED lines=18> */
.L_x_6738:
[----:B-1-3--:R-:W-:Y:S01]  /*3c30*/  MOV R0, 0x0 ;  /* 0x0000000000007802 */ /* 0x00afe20000000f00 */
        /* <DEDUP_REMOVED lines=14> */
[----:B--2--5:R-:W-:Y:S05]  /*3d20*/  CALL.ABS.NOINC R14 ;  /* 0x000000000e007343 */ /* 0x024fea0003c00000 */
.L_x_6760:
[----:B------:R-:W-:Y:S01]  /*3d30*/  CS2R R22, SRZ ;  /* 0x0000000000167805 */ /* 0x000fe2000001ff00 */
[----:B------:R-:W-:Y:S06]  /*3d40*/  BRA `(.L_x_6739) ;  /* 0x0000000000147947 */ /* 0x000fec0003800000 */
.L_x_6759:
[----:B------:R-:W2:Y:S02]  /*3d50*/  LDG.E.64 R22, desc[UR36][R4.64] ;  /* 0x0000002404167981 */ /* 0x000ea4000c1e1b00 */
[----:B--2---:R-:W0:Y:S01]  /*3d60*/  I2F.F64.U64 R22, R22 ;  /* 0x0000001600167312 */ /* 0x004e220000301800 */
[----:B------:R-:W-:Y:S05]  /*3d70*/  BRA `(.L_x_6739) ;  /* 0x0000000000087947 */ /* 0x000fea0003800000 */
.L_x_6758:
[----:B------:R-:W2:Y:S02]  /*3d80*/  LDG.E R4, desc[UR36][R4.64] ;  /* 0x0000002404047981 */ /* 0x000ea4000c1e1900 */
[----:B--2---:R0:W2:Y:S02]  /*3d90*/  I2F.F64.U32 R22, R4 ;  /* 0x0000000400167312 */ /* 0x0040a40000201800 */
.L_x_6739:
[----:B------:R-:W-:Y:S05]  /*3da0*/  BSYNC.RECONVERGENT B7 ;  /* 0x0000000000077941 */ /* 0x000fea0003800200 */
.L_x_6733:
[----:B------:R-:W-:-:S07]  /*3db0*/  VIADD R37, R37, 0x80 ;  /* 0x0000008025257836 */ /* 0x000fce0000000000 */
.L_x_6704:
[----:B------:R-:W-:Y:S05]  /*3dc0*/  BSYNC.RECONVERGENT B6 ;  /* 0x0000000000067941 */ /* 0x000fea0003800200 */
.L_x_6703:
        /* <DEDUP_REMOVED lines=26> */
.L_x_6767:
[----:B------:R-:W2:Y:S02]  /*3f70*/  LDG.E.U8 R4, desc[UR36][R4.64] ;  /* 0x0000002404047981 */ /* 0x000ea4000c1e1100 */
[----:B--2---:R0:W1:Y:S01]  /*3f80*/  I2F.F64.U16 R24, R4 ;  /* 0x0000000400187312 */ /* 0x0040620000101800 */
[----:B------:R-:W-:Y:S05]  /*3f90*/  BRA `(.L_x_6769) ;  /* 0x0000000c00647947 */ /* 0x000fea0003800000 */
.L_x_6766:
        /* <DEDUP_REMOVED lines=9> */
.L_x_6771:
[----:B------:R-:W2:Y:S02]  /*4030*/  LDG.E R4, desc[UR36][R4.64] ;  /* 0x0000002404047981 */ /* 0x000ea4000c1e1900 */
[----:B--2---:R0:W1:Y:S01]  /*4040*/  I2F.F64 R24, R4 ;  /* 0x0000000400187312 */ /* 0x0040620000201c00 */
[----:B------:R-:W-:Y:S05]  /*4050*/  BRA `(.L_x_6769) ;  /* 0x0000000c00347947 */ /* 0x000fea0003800000 */
.L_x_6770:
[----:B------:R-:W2:Y:S02]  /*4060*/  LDG.E.U16 R4, desc[UR36][R4.64] ;  /* 0x0000002404047981 */ /* 0x000ea4000c1e1500 */
[----:B--2---:R0:W1:Y:S01]  /*4070*/  I2F.F64.S16 R24, R4 ;  /* 0x0000000400187312 */ /* 0x0040620000101c00 */
[----:B------:R-:W-:Y:S05]  /*4080*/  BRA `(.L_x_6769) ;  /* 0x0000000c00287947 */ /* 0x000fea0003800000 */
.L_x_6765:
        /* <DEDUP_REMOVED lines=10> */
.L_x_6773:
[----:B---3--:R-:W3:Y:S02]  /*4130*/  LDG.E.U16 R0, desc[UR36][R4.64] ;  /* 0x0000002404007981 */ /* 0x008ee4000c1e1500 */
[----:B---3--:R-:W-:-:S05]  /*4140*/  HADD2.F32 R0, -RZ, R0.H0_H0 ;  /* 0x20000000ff007230 */ /* 0x008fca0000004100 */
[----:B------:R-:W-:-:S04]  /*4150*/  FMUL.FTZ R0, R0, 1 ;  /* 0x3f80000000007820 */ /* 0x000fc80000410000 */
[----:B------:R0:W1:Y:S01]  /*4160*/  F2F.F64.F32 R24, R0 ;  /* 0x0000000000187310 */ /* 0x0000620000201800 */
[----:B------:R-:W-:Y:S05]  /*4170*/  BRA `(.L_x_6769) ;  /* 0x0000000800ec7947 */ /* 0x000fea0003800000 */
.L_x_6772:
        /* <DEDUP_REMOVED lines=10> */
.L_x_6775:
[----:B------:R-:W3:Y:S02]  /*4220*/  LDG.E.U16 R4, desc[UR36][R4.64] ;  /* 0x0000002404047981 */ /* 0x000ee4000c1e1500 */
[----:B---3--:R-:W-:-:S05]  /*4230*/  HADD2.F32 R0, -RZ, R4.H0_H0 ;  /* 0x20000004ff007230 */ /* 0x008fca0000004100 */
[----:B------:R-:W-:-:S04]  /*4240*/  FMUL.FTZ R0, R0, 1 ;  /* 0x3f80000000007820 */ /* 0x000fc80000410000 */
[----:B------:R0:W1:Y:S01]  /*4250*/  F2F.F64.F32 R24, R0 ;  /* 0x0000000000187310 */ /* 0x0000620000201800 */
[----:B------:R-:W-:Y:S05]  /*4260*/  BRA `(.L_x_6769) ;  /* 0x0000000800b07947 */ /* 0x000fea0003800000 */
.L_x_6774:
[----:B------:R0:W5:Y:S01]  /*4270*/  LDG.E.64 R24, desc[UR36][R4.64] ;  /* 0x0000002404187981 */ /* 0x000162000c1e1b00 */
[----:B------:R-:W-:Y:S05]  /*4280*/  BRA `(.L_x_6769) ;  /* 0x0000000800a87947 */ /* 0x000fea0003800000 */
.L_x_6764:
        /* <DEDUP_REMOVED lines=13> */
.L_x_6778:
[----:B------:R0:W5:Y:S01]  /*4360*/  LDG.E.64 R24, desc[UR36][R4.64] ;  /* 0x0000002404187981 */ /* 0x000162000c1e1b00 */
[----:B------:R-:W-:Y:S05]  /*4370*/  BRA `(.L_x_6769) ;  /* 0x00000008006c7947 */ /* 0x000fea0003800000 */
.L_x_6777:
        /* <DEDUP_REMOVED lines=27> */
.L_x_6780:
        /* <DEDUP_REMOVED lines=15> */
.L_x_6779:
[----:B---3--:R-:W3:Y:S02]  /*4620*/  LDG.E.U16 R0, desc[UR36][R4.64] ;  /* 0x0000002404007981 */ /* 0x008ee4000c1e1500 */
[----:B---3--:R-:W-:-:S04]  /*4630*/  IMAD.U32 R0, R0, 0x10000, RZ ;  /* 0x0001000000007824 */ /* 0x008fc800078e00ff */
[----:B------:R-:W-:-:S04]  /*4640*/  FMUL.FTZ R0, R0, 1 ;  /* 0x3f80000000007820 */ /* 0x000fc80000410000 */
[----:B------:R0:W1:Y:S01]  /*4650*/  F2F.F64.F32 R24, R0 ;  /* 0x0000000000187310 */ /* 0x0000620000201800 */
[----:B------:R-:W-:Y:S05]  /*4660*/  BRA `(.L_x_6769) ;  /* 0x0000000400b07947 */ /* 0x000fea0003800000 */
.L_x_6776:
        /* <DEDUP_REMOVED lines=11> */
.L_x_6783:
        /* <DEDUP_REMOVED lines=21> */
.L_x_6785:
[----:B------:R-:W-:Y:S05]  /*4870*/  BSYNC.RECONVERGENT B0 ;  /* 0x0000000000007941 */ /* 0x000fea0003800200 */
.L_x_6784:
[----:B------:R-:W-:Y:S01]  /*4880*/  IMAD.SHL.U32 R0, R0, 0x100000, RZ ;  /* 0x0010000000007824 */ /* 0x000fe200078e00ff */
[----:B------:R-:W-:-:S04]  /*4890*/  LEA R3, R3, 0x3b800000, 0x17 ;  /* 0x3b80000003037811 */ /* 0x000fc800078eb8ff */
[----:B------:R-:W-:-:S05]  /*48a0*/  LOP3.LUT R0, R3, R0, R7, 0xfe, !PT ;  /* 0x0000000003007212 */ /* 0x000fca00078efe07 */
[----:B------:R-:W-:-:S04]  /*48b0*/  FMUL.FTZ R0, R0, 1 ;  /* 0x3f80000000007820 */ /* 0x000fc80000410000 */
[----:B------:R0:W1:Y:S01]  /*48c0*/  F2F.F64.F32 R24, R0 ;  /* 0x0000000000187310 */ /* 0x0000620000201800 */
[----:B------:R-:W-:Y:S05]  /*48d0*/  BRA `(.L_x_6769) ;  /* 0x0000000400147947 */ /* 0x000fea0003800000 */
.L_x_6782:
        /* <DEDUP_REMOVED lines=21> */
.L_x_6787:
[----:B------:R-:W-:Y:S05]  /*4a30*/  BSYNC.RECONVERGENT B0 ;  /* 0x0000000000007941 */ /* 0x000fea0003800200 */
.L_x_6786:
[----:B------:R-:W-:Y:S01]  /*4a40*/  IMAD.SHL.U32 R0, R0, 0x200000, RZ ;  /* 0x0020000000007824 */ /* 0x000fe200078e00ff */
[----:B------:R-:W-:-:S04]  /*4a50*/  LEA R3, R3, 0x37800000, 0x17 ;  /* 0x3780000003037811 */ /* 0x000fc800078eb8ff */
[----:B------:R-:W-:-:S05]  /*4a60*/  LOP3.LUT R0, R3, R0, R7, 0xfe, !PT ;  /* 0x0000000003007212 */ /* 0x000fca00078efe07 */
[----:B------:R-:W-:-:S04]  /*4a70*/  FMUL.FTZ R0, R0, 1 ;  /* 0x3f80000000007820 */ /* 0x000fc80000410000 */
[----:B------:R0:W1:Y:S01]  /*4a80*/  F2F.F64.F32 R24, R0 ;  /* 0x0000000000187310 */ /* 0x0000620000201800 */
[----:B------:R-:W-:Y:S05]  /*4a90*/  BRA `(.L_x_6769) ;  /* 0x0000000000a47947 */ /* 0x000fea0003800000 */
.L_x_6781:
        /* <DEDUP_REMOVED lines=18> */
.L_x_6768:
        /* <DEDUP_REMOVED lines=16> */
.L_x_6790:
[----:B------:R-:W-:Y:S01]  /*4cc0*/  CS2R R24, SRZ ;  /* 0x0000000000187805 */ /* 0x000fe2000001ff00 */
[----:B------:R-:W-:Y:S06]  /*4cd0*/  BRA `(.L_x_6769) ;  /* 0x0000000000147947 */ /* 0x000fec0003800000 */
.L_x_6789:
[----:B------:R-:W2:Y:S02]  /*4ce0*/  LDG.E.64 R24, desc[UR36][R4.64] ;  /* 0x0000002404187981 */ /* 0x000ea4000c1e1b00 */
[----:B--2---:R-:W0:Y:S01]  /*4cf0*/  I2F.F64.U64 R24, R24 ;  /* 0x0000001800187312 */ /* 0x004e220000301800 */
[----:B------:R-:W-:Y:S05]  /*4d00*/  BRA `(.L_x_6769) ;  /* 0x0000000000087947 */ /* 0x000fea0003800000 */
.L_x_6788:
[----:B------:R-:W2:Y:S02]  /*4d10*/  LDG.E R4, desc[UR36][R4.64] ;  /* 0x0000002404047981 */ /* 0x000ea4000c1e1900 */
[----:B--2---:R0:W1:Y:S02]  /*4d20*/  I2F.F64.U32 R24, R4 ;  /* 0x0000000400187312 */ /* 0x0040640000201800 */
.L_x_6769:
[----:B------:R-:W-:Y:S05]  /*4d30*/  BSYNC.RECONVERGENT B7 ;  /* 0x0000000000077941 */ /* 0x000fea0003800200 */
.L_x_6763:
[----:B0-----:R-:W0:Y:S01]  /*4d40*/  LDC.64 R4, c[0x0][0x398] ;  /* 0x0000e600ff047b82 */ /* 0x001e220000000a00 */
[----:B------:R-:W3:Y:S01]  /*4d50*/  LDCU UR5, c[0x0][0x3ac] ;  /* 0x00007580ff0577ac */ /* 0x000ee20008000800 */
[----:B------:R-:W-:Y:S01]  /*4d60*/  BSSY.RECONVERGENT B7, `(.L_x_6791) ;  /* 0x00000ee000077945 */ /* 0x000fe20003800200 */
[----:B------:R-:W-:-:S04]  /*4d70*/  UPRMT UR4, UR39, 0x9910, URZ ;  /* 0x0000991027047896 */ /* 0x000fc800080000ff */
        /* <DEDUP_REMOVED lines=16> */
.L_x_6795:
[----:B------:R-:W3:Y:S02]  /*4e80*/  LDG.E.U8 R4, desc[UR36][R4.64] ;  /* 0x0000002404047981 */ /* 0x000ee4000c1e1100 */
[----:B---3--:R0:W3:Y:S01]  /*4e90*/  I2F.F64.U16 R18, R4 ;  /* 0x0000000400127312 */ /* 0x0080e20000101800 */
[----:B------:R-:W-:Y:S05]  /*4ea0*/  BRA `(.L_x_6797) ;  /* 0x0000000c00647947 */ /* 0x000fea0003800000 */
.L_x_6794:
        /* <DEDUP_REMOVED lines=9> */
.L_x_6799:
[----:B------:R-:W3:Y:S02]  /*4f40*/  LDG.E R4, desc[UR36][R4.64] ;  /* 0x0000002404047981 */ /* 0x000ee4000c1e1900 */
[----:B---3--:R0:W3:Y:S01]  /*4f50*/  I2F.F64 R18, R4 ;  /* 0x0000000400127312 */ /* 0x0080e20000201c00 */
[----:B------:R-:W-:Y:S05]  /*4f60*/  BRA `(.L_x_6797) ;  /* 0x0000000c00347947 */ /* 0x000fea0003800000 */
.L_x_6798:
[----:B------:R-:W3:Y:S02]  /*4f70*/  LDG.E.U16 R4, desc[UR36][R4.64] ;  /* 0x0000002404047981 */ /* 0x000ee4000c1e1500 */
[----:B---3--:R0:W3:Y:S01]  /*4f80*/  I2F.F64.S16 R18, R4 ;  /* 0x0000000400127312 */ /* 0x0080e20000101c00 */
[----:B------:R-:W-:Y:S05]  /*4f90*/  BRA `(.L_x_6797) ;  /* 0x0000000c00287947 */ /* 0x000fea0003800000 */
.L_x_6793:
        /* <DEDUP_REMOVED lines=10> */
.L_x_6801:
[----:B------:R-:W3:Y:S02]  /*5040*/  LDG.E.U16 R0, desc[UR36][R4.64] ;  /* 0x0000002404007981 */ /* 0x000ee4000c1e1500 */
[----:B---3--:R-:W-:-:S05]  /*5050*/  HADD2.F32 R0, -RZ, R0.H0_H0 ;  /* 0x20000000ff007230 */ /* 0x008fca0000004100 */
[----:B------:R-:W-:-:S04]  /*5060*/  FMUL.FTZ R0, R0, 1 ;  /* 0x3f80000000007820 */ /* 0x000fc80000410000 */
[----:B------:R0:W3:Y:S01]  /*5070*/  F2F.F64.F32 R18, R0 ;  /* 0x0000000000127310 */ /* 0x0000e20000201800 */
[----:B------:R-:W-:Y:S05]  /*5080*/  BRA `(.L_x_6797) ;  /* 0x0000000800ec7947 */ /* 0x000fea0003800000 */
.L_x_6800:
        /* <DEDUP_REMOVED lines=10> */
.L_x_6803:
[----:B------:R-:W3:Y:S02]  /*5130*/  LDG.E.U16 R4, desc[UR36][R4.64] ;  /* 0x0000002404047981 */ /* 0x000ee4000c1e1500 */
[----:B---3--:R-:W-:-:S05]  /*5140*/  HADD2.F32 R0, -RZ, R4.H0_H0 ;  /* 0x20000004ff007230 */ /* 0x008fca0000004100 */
[----:B------:R-:W-:-:S04]  /*5150*/  FMUL.FTZ R0, R0, 1 ;  /* 0x3f80000000007820 */ /* 0x000fc80000410000 */
[----:B------:R0:W3:Y:S01]  /*5160*/  F2F.F64.F32 R18, R0 ;  /* 0x0000000000127310 */ /* 0x0000e20000201800 */
[----:B------:R-:W-:Y:S05]  /*5170*/  BRA `(.L_x_6797) ;  /* 0x0000000800b07947 */ /* 0x000fea0003800000 */
.L_x_6802:
[----:B------:R0:W5:Y:S01]  /*5180*/  LDG.E.64 R18, desc[UR36][R4.64] ;  /* 0x0000002404127981 */ /* 0x000162000c1e1b00 */
[----:B------:R-:W-:Y:S05]  /*5190*/  BRA `(.L_x_6797) ;  /* 0x0000000800a87947 */ /* 0x000fea0003800000 */
.L_x_6792:
        /* <DEDUP_REMOVED lines=13> */
.L_x_6806:
[----:B------:R0:W5:Y:S01]  /*5270*/  LDG.E.64 R18, desc[UR36][R4.64] ;  /* 0x0000002404127981 */ /* 0x000162000c1e1b00 */
[----:B------:R-:W-:Y:S05]  /*5280*/  BRA `(.L_x_6797) ;  /* 0x00000008006c7947 */ /* 0x000fea0003800000 */
.L_x_6805:
        /* <DEDUP_REMOVED lines=25> */
[----:B------:R0:W3:Y:S01]  /*5420*/  F2F.F64.F32 R18, R3 ;  /* 0x0000000300127310 */ /* 0x0000e20000201800 */
[----:B------:R-:W-:Y:S05]  /*5430*/  BRA `(.L_x_6797) ;  /* 0x0000000800007947 */ /* 0x000fea0003800000 */
.L_x_6808:
        /* <DEDUP_REMOVED lines=13> */
[----:B------:R0:W3:Y:S01]  /*5510*/  F2F.F64.F32 R18, R0 ;  /* 0x0000000000127310 */ /* 0x0000e20000201800 */
[----:B------:R-:W-:Y:S05]  /*5520*/  BRA `(.L_x_6797) ;  /* 0x0000000400c47947 */ /* 0x000fea0003800000 */
.L_x_6807:
[----:B------:R-:W3:Y:S02]  /*5530*/  LDG.E.U16 R0, desc[UR36][R4.64] ;  /* 0x0000002404007981 */ /* 0x000ee4000c1e1500 */
[----:B---3--:R-:W-:-:S04]  /*5540*/  IMAD.U32 R0, R0, 0x10000, RZ ;  /* 0x0001000000007824 */ /* 0x008fc800078e00ff */
[----:B------:R-:W-:-:S04]  /*5550*/  FMUL.FTZ R0, R0, 1 ;  /* 0x3f80000000007820 */ /* 0x000fc80000410000 */
[----:B------:R0:W3:Y:S01]  /*5560*/  F2F.F64.F32 R18, R0 ;  /* 0x0000000000127310 */ /* 0x0000e20000201800 */
[----:B------:R-:W-:Y:S05]  /*5570*/  BRA `(.L_x_6797) ;  /* 0x0000000400b07947 */ /* 0x000fea0003800000 */
.L_x_6804:
        /* <DEDUP_REMOVED lines=11> */
.L_x_6811:
        /* <DEDUP_REMOVED lines=21> */
.L_x_6813:
[----:B------:R-:W-:Y:S05]  /*5780*/  BSYNC.RECONVERGENT B0 ;  /* 0x0000000000007941 */ /* 0x000fea0003800200 */
.L_x_6812:
[----:B------:R-:W-:Y:S01]  /*5790*/  IMAD.SHL.U32 R0, R0, 0x100000, RZ ;  /* 0x0010000000007824 */ /* 0x000fe200078e00ff */
[----:B------:R-:W-:-:S04]  /*57a0*/  LEA R3, R3, 0x3b800000, 0x17 ;  /* 0x3b80000003037811 */ /* 0x000fc800078eb8ff */
[----:B------:R-:W-:-:S05]  /*57b0*/  LOP3.LUT R0, R3, R0, R7, 0xfe, !PT ;  /* 0x0000000003007212 */ /* 0x000fca00078efe07 */
[----:B------:R-:W-:-:S04]  /*57c0*/  FMUL.FTZ R0, R0, 1 ;  /* 0x3f80000000007820 */ /* 0x000fc80000410000 */
[----:B------:R0:W3:Y:S01]  /*57d0*/  F2F.F64.F32 R18, R0 ;  /* 0x0000000000127310 */ /* 0x0000e20000201800 */
[----:B------:R-:W-:Y:S05]  /*57e0*/  BRA `(.L_x_6797) ;  /* 0x0000000400147947 */ /* 0x000fea0003800000 */
.L_x_6810:
        /* <DEDUP_REMOVED lines=21> */
.L_x_6815:
[----:B------:R-:W-:Y:S05]  /*5940*/  BSYNC.RECONVERGENT B0 ;  /* 0x0000000000007941 */ /* 0x000fea0003800200 */
.L_x_6814:
[----:B------:R-:W-:Y:S01]  /*5950*/  IMAD.SHL.U32 R0, R0, 0x200000, RZ ;  /* 0x0020000000007824 */ /* 0x000fe200078e00ff */
[----:B------:R-:W-:-:S04]  /*5960*/  LEA R3, R3, 0x37800000, 0x17 ;  /* 0x3780000003037811 */ /* 0x000fc800078eb8ff */
[----:B------:R-:W-:-:S05]  /*5970*/  LOP3.LUT R0, R3, R0, R7, 0xfe, !PT ;  /* 0x0000000003007212 */ /* 0x000fca00078efe07 */
[----:B------:R-:W-:-:S04]  /*5980*/  FMUL.FTZ R0, R0, 1 ;  /* 0x3f80000000007820 */ /* 0x000fc80000410000 */
[----:B------:R0:W3:Y:S01]  /*5990*/  F2F.F64.F32 R18, R0 ;  /* 0x0000000000127310 */ /* 0x0000e20000201800 */
[----:B------:R-:W-:Y:S05]  /*59a0*/  BRA `(.L_x_6797) ;  /* 0x0000000000a47947 */ /* 0x000fea0003800000 */
.L_x_6809:
        /* <DEDUP_REMOVED lines=16> */
[----:B------:R0:W3:Y:S01]  /*5ab0*/  @P0 F2F.F64.F32 R18, R0 ;  /* 0x0000000000120310 */ /* 0x0000e20000201800 */
[----:B------:R-:W-:Y:S05]  /*5ac0*/  BRA `(.L_x_6797) ;  /* 0x00000000005c7947 */ /* 0x000fea0003800000 */
.L_x_6796:
[----:B------:R-:W-:Y:S01]  /*5ad0*/  MOV R0, 0x0 ;  /* 0x0000000000007802 */ /* 0x000fe20000000f00 */
[----:B------:R-:W0:Y:S01]  /*5ae0*/  LDCU.64 UR4, c[0x4][0x178] ;  /* 0x01002f00ff0477ac */ /* 0x000e220008000a00 */
[----:B------:R-:W-:Y:S02]  /*5af0*/  IMAD.MOV.U32 R8, RZ, RZ, 0x4e ;  /* 0x0000004eff087424 */ /* 0x000fe400078e00ff */
[----:B------:R3:W1:Y:S01]  /*5b00*/  LDC.64 R14, c[0x4][R0] ;  /* 0x01000000000e7b82 */ /* 0x0006620000000a00 */
        /* <DEDUP_REMOVED lines=9> */
[----:B---3--:R-:W-:-:S07]  /*5ba0*/  IMAD.U32 R11, RZ, RZ, UR9 ;  /* 0x00000009ff0b7e24 */ /* 0x008fce000f8e00ff */
[----:B------:R-:W-:-:S07]  /*5bb0*/  LEPC R20, `(.L_x_6818) ;  /* 0x000000001014794e */ /* 0x000fce0000000000 */
[----:B-1---5:R-:W-:Y:S05]  /*5bc0*/  CALL.ABS.NOINC R14 ;  /* 0x000000000e007343 */ /* 0x022fea0003c00000 */
.L_x_6818:
[----:B------:R-:W-:Y:S01]  /*5bd0*/  CS2R R18, SRZ ;  /* 0x0000000000127805 */ /* 0x000fe2000001ff00 */
[----:B------:R-:W-:Y:S06]  /*5be0*/  BRA `(.L_x_6797) ;  /* 0x0000000000147947 */ /* 0x000fec0003800000 */
.L_x_6817:
[----:B------:R-:W3:Y:S02]  /*5bf0*/  LDG.E.64 R18, desc[UR36][R4.64] ;  /* 0x0000002404127981 */ /* 0x000ee4000c1e1b00 */
[----:B---3--:R-:W0:Y:S01]  /*5c00*/  I2F.F64.U64 R18, R18 ;  /* 0x0000001200127312 */ /* 0x008e220000301800 */
[----:B------:R-:W-:Y:S05]  /*5c10*/  BRA `(.L_x_6797) ;  /* 0x0000000000087947 */ /* 0x000fea0003800000 */
.L_x_6816:
[----:B------:R-:W3:Y:S02]  /*5c20*/  LDG.E R4, desc[UR36][R4.64] ;  /* 0x0000002404047981 */ /* 0x000ee4000c1e1900 */
[----:B---3--:R0:W3:Y:S02]  /*5c30*/  I2F.F64.U32 R18, R4 ;  /* 0x0000000400127312 */ /* 0x0080e40000201800 */
.L_x_6797:
[----:B------:R-:W-:Y:S05]  /*5c40*/  BSYNC.RECONVERGENT B7 ;  /* 0x0000000000077941 */ /* 0x000fea0003800200 */
.L_x_6791:
[----:B------:R-:W-:-:S07]  /*5c50*/  VIADD R37, R37, 0x80 ;  /* 0x0000008025257836 */ /* 0x000fce0000000000 */
.L_x_6762:
[----:B------:R-:W-:Y:S05]  /*5c60*/  BSYNC.RECONVERGENT B6 ;  /* 0x0000000000067941 */ /* 0x000fea0003800200 */
.L_x_6761:
        /* <DEDUP_REMOVED lines=26> */
.L_x_6825:
[----:B------:R-:W2:Y:S02]  /*5e10*/  LDG.E.U8 R4, desc[UR36][R4.64] ;  /* 0x0000002404047981 */ /* 0x000ea4000c1e1100 */
[----:B--2---:R0:W1:Y:S01]  /*5e20*/  I2F.F64.U16 R16, R4 ;  /* 0x0000000400107312 */ /* 0x0040620000101800 */
[----:B------:R-:W-:Y:S05]  /*5e30*/  BRA `(.L_x_6827) ;  /* 0x0000000c00647947 */ /* 0x000fea0003800000 */
.L_x_6824:
        /* <DEDUP_REMOVED lines=9> */
.L_x_6829:
[----:B------:R-:W2:Y:S02]  /*5ed0*/  LDG.E R4, desc[UR36][R4.64] ;  /* 0x0000002404047981 */ /* 0x000ea4000c1e1900 */
[----:B--2---:R0:W1:Y:S01]  /*5ee0*/  I2F.F64 R16, R4 ;  /* 0x0000000400107312 */ /* 0x0040620000201c00 */
[----:B------:R-:W-:Y:S05]  /*5ef0*/  BRA `(.L_x_6827) ;  /* 0x0000000c00347947 */ /* 0x000fea0003800000 */
.L_x_6828:
[----:B------:R-:W2:Y:S02]  /*5f00*/  LDG.E.U16 R4, desc[UR36][R4.64] ;  /* 0x0000002404047981 */ /* 0x000ea4000c1e1500 */
[----:B--2---:R0:W1:Y:S01]  /*5f10*/  I2F.F64.S16 R16, R4 ;  /* 0x0000000400107312 */ /* 0x0040620000101c00 */
[----:B------:R-:W-:Y:S05]  /*5f20*/  BRA `(.L_x_6827) ;  /* 0x0000000c00287947 */ /* 0x000fea0003800000 */
.L_x_6823:
        /* <DEDUP_REMOVED lines=10> */
.L_x_6831:
[----:B---3--:R-:W3:Y:S02]  /*5fd0*/  LDG.E.U16 R0, desc[UR36][R4.64] ;  /* 0x0000002404007981 */ /* 0x008ee4000c1e1500 */
[----:B---3--:R-:W-:-:S05]  /*5fe0*/  HADD2.F32 R0, -RZ, R0.H0_H0 ;  /* 0x20000000ff007230 */ /* 0x008fca0000004100 */
[----:B------:R-:W-:-:S04]  /*5ff0*/  FMUL.FTZ R0, R0, 1 ;  /* 0x3f80000000007820 */ /* 0x000fc80000410000 */
[----:B------:R0:W1:Y:S01]  /*6000*/  F2F.F64.F32 R16, R0 ;  /* 0x0000000000107310 */ /* 0x0000620000201800 */
[----:B------:R-:W-:Y:S05]  /*6010*/  BRA `(.L_x_6827) ;  /* 0x0000000800ec7947 */ /* 0x000fea0003800000 */
.L_x_6830:
        /* <DEDUP_REMOVED lines=10> */
.L_x_6833:
[----:B------:R-:W3:Y:S02]  /*60c0*/  LDG.E.U16 R4, desc[UR36][R4.64] ;  /* 0x0000002404047981 */ /* 0x000ee4000c1e1500 */
[----:B---3--:R-:W-:-:S05]  /*60d0*/  HADD2.F32 R0, -RZ, R4.H0_H0 ;  /* 0x20000004ff007230 */ /* 0x008fca0000004100 */
[----:B------:R-:W-:-:S04]  /*60e0*/  FMUL.FTZ R0, R0, 1 ;  /* 0x3f80000000007820 */ /* 0x000fc80000410000 */
[----:B------:R0:W1:Y:S01]  /*60f0*/  F2F.F64.F32 R16, R0 ;  /* 0x0000000000107310 */ /* 0x0000620000201800 */
[----:B------:R-:W-:Y:S05]  /*6100*/  BRA `(.L_x_6827) ;  /* 0x0000000800b07947 */ /* 0x000fea0003800000 */
.L_x_6832:
[----:B------:R0:W5:Y:S01]  /*6110*/  LDG.E.64 R16, desc[UR36][R4.64] ;  /* 0x0000002404107981 */ /* 0x000162000c1e1b00 */
[----:B------:R-:W-:Y:S05]  /*6120*/  BRA `(.L_x_6827) ;  /* 0x0000000800a87947 */ /* 0x000fea0003800000 */
.L_x_6822:
        /* <DEDUP_REMOVED lines=13> */
.L_x_6836:
[----:B------:R0:W5:Y:S01]  /*6200*/  LDG.E.64 R16, desc[UR36][R4.64] ;  /* 0x0000002404107981 */ /* 0x000162000c1e1b00 */
[----:B------:R-:W-:Y:S05]  /*6210*/  BRA `(.L_x_6827) ;  /* 0x00000008006c7947 */ /* 0x000fea0003800000 */
.L_x_6835:
        /* <DEDUP_REMOVED lines=27> */
.L_x_6838:
        /* <DEDUP_REMOVED lines=15> */
.L_x_6837:
[----:B---3--:R-:W3:Y:S02]  /*64c0*/  LDG.E.U16 R0, desc[UR36][R4.64] ;  /* 0x0000002404007981 */ /* 0x008ee4000c1e1500 */
[----:B---3--:R-:W-:-:S04]  /*64d0*/  IMAD.U32 R0, R0, 0x10000, RZ ;  /* 0x0001000000007824 */ /* 0x008fc800078e00ff */
[----:B------:R-:W-:-:S04]  /*64e0*/  FMUL.FTZ R0, R0, 1 ;  /* 0x3f80000000007820 */ /* 0x000fc80000410000 */
[----:B------:R0:W1:Y:S01]  /*64f0*/  F2F.F64.F32 R16, R0 ;  /* 0x0000000000107310 */ /* 0x0000620000201800 */
[----:B------:R-:W-:Y:S05]  /*6500*/  BRA `(.L_x_6827) ;  /* 0x0000000400b07947 */ /* 0x000fea0003800000 */
.L_x_6834:
        /* <DEDUP_REMOVED lines=11> */
.L_x_6841:
        /* <DEDUP_REMOVED lines=21> */
.L_x_6843:
[----:B------:R-:W-:Y:S05]  /*6710*/  BSYNC.RECONVERGENT B0 ;  /* 0x0000000000007941 */ /* 0x000fea0003800200 */
.L_x_6842:
[----:B------:R-:W-:Y:S01]  /*6720*/  IMAD.SHL.U32 R0, R0, 0x100000, RZ ;  /* 0x0010000000007824 */ /* 0x000fe200078e00ff */
[----:B------:R-:W-:-:S04]  /*6730*/  LEA R3, R3, 0x3b800000, 0x17 ;  /* 0x3b80000003037811 */ /* 0x000fc800078eb8ff */
[----:B------:R-:W-:-:S05]  /*6740*/  LOP3.LUT R0, R3, R0, R7, 0xfe, !PT ;  /* 0x0000000003007212 */ /* 0x000fca00078efe07 */
[----:B------:R-:W-:-:S04]  /*6750*/  FMUL.FTZ R0, R0, 1 ;  /* 0x3f80000000007820 */ /* 0x000fc80000410000 */
[----:B------:R0:W1:Y:S01]  /*6760*/  F2F.F64.F32 R16, R0 ;  /* 0x0000000000107310 */ /* 0x0000620000201800 */
[----:B------:R-:W-:Y:S05]  /*6770*/  BRA `(.L_x_6827) ;  /* 0x0000000400147947 */ /* 0x000fea0003800000 */
.L_x_6840:
        /* <DEDUP_REMOVED lines=21> */
.L_x_6845:
[----:B------:R-:W-:Y:S05]  /*68d0*/  BSYNC.RECONVERGENT B0 ;  /* 0x0000000000007941 */ /* 0x000fea0003800200 */
.L_x_6844:
[----:B------:R-:W-:Y:S01]  /*68e0*/  IMAD.SHL.U32 R0, R0, 0x200000, RZ ;  /* 0x0020000000007824 */ /* 0x000fe200078e00ff */
[----:B------:R-:W-:-:S04]  /*68f0*/  LEA R3, R3, 0x37800000, 0x17 ;  /* 0x3780000003037811 */ /* 0x000fc800078eb8ff */
[----:B------:R-:W-:-:S05]  /*6900*/  LOP3.LUT R0, R3, R0, R7, 0xfe, !PT ;  /* 0x0000000003007212 */ /* 0x000fca00078efe07 */
[----:B------:R-:W-:-:S04]  /*6910*/  FMUL.FTZ R0, R0, 1 ;  /* 0x3f80000000007820 */ /* 0x000fc80000410000 */
[----:B------:R0:W1:Y:S01]  /*6920*/  F2F.F64.F32 R16, R0 ;  /* 0x0000000000107310 */ /* 0x0000620000201800 */
[----:B------:R-:W-:Y:S05]  /*6930*/  BRA `(.L_x_6827) ;  /* 0x0000000000a47947 */ /* 0x000fea0003800000 */
.L_x_6839:
        /* <DEDUP_REMOVED lines=18> */
.L_x_6826:
        /* <DEDUP_REMOVED lines=16> */
.L_x_6848:
[----:B------:R-:W-:Y:S01]  /*6b60*/  CS2R R16, SRZ ;  /* 0x0000000000107805 */ /* 0x000fe2000001ff00 */
[----:B------:R-:W-:Y:S06]  /*6b70*/  BRA `(.L_x_6827) ;  /* 0x0000000000147947 */ /* 0x000fec0003800000 */
.L_x_6847:
[----:B------:R-:W2:Y:S02]  /*6b80*/  LDG.E.64 R16, desc[UR36][R4.64] ;  /* 0x0000002404107981 */ /* 0x000ea4000c1e1b00 */
[----:B--2---:R-:W0:Y:S01]  /*6b90*/  I2F.F64.U64 R16, R16 ;  /* 0x0000001000107312 */ /* 0x004e220000301800 */
[----:B------:R-:W-:Y:S05]  /*6ba0*/  BRA `(.L_x_6827) ;  /* 0x0000000000087947 */ /* 0x000fea0003800000 */
.L_x_6846:
[----:B------:R-:W2:Y:S02]  /*6bb0*/  LDG.E R4, desc[UR36][R4.64] ;  /* 0x0000002404047981 */ /* 0x000ea4000c1e1900 */
[----:B--2---:R0:W1:Y:S02]  /*6bc0*/  I2F.F64.U32 R16, R4 ;  /* 0x0000000400107312 */ /* 0x0040640000201800 */
.L_x_6827:
[----:B------:R-:W-:Y:S05]  /*6bd0*/  BSYNC.RECONVERGENT B6 ;  /* 0x0000000000067941 */ /* 0x000fea0003800200 */
.L_x_6821:
[----:B0-----:R-:W0:Y:S01]  /*6be0*/  LDC.64 R4, c[0x0][0x398] ;  /* 0x0000e600ff047b82 */ /* 0x001e220000000a00 */
[----:B------:R-:W3:Y:S01]  /*6bf0*/  LDCU UR5, c[0x0][0x3ac] ;  /* 0x00007580ff0577ac */ /* 0x000ee20008000800 */
        /* <DEDUP_REMOVED lines=17> */
.L_x_6852:
[----:B------:R-:W3:Y:S02]  /*6d10*/  LDG.E.U8 R4, desc[UR36][R4.64] ;  /* 0x0000002404047981 */ /* 0x000ee4000c1e1100 */
[----:B---3--:R0:W3:Y:S01]  /*6d20*/  I2F.F64.U16 R30, R4 ;  /* 0x00000004001e7312 */ /* 0x0080e20000101800 */
[----:B------:R-:W-:Y:S05]  /*6d30*/  BRA `(.L_x_6820) ;  /* 0x0000000c00587947 */ /* 0x000fea0003800000 */
.L_x_6851:
        /* <DEDUP_REMOVED lines=9> */
.L_x_6855:
[----:B------:R-:W3:Y:S02]  /*6dd0*/  LDG.E R4, desc[UR36][R4.64] ;  /* 0x0000002404047981 */ /* 0x000ee4000c1e1900 */
[----:B---3--:R0:W3:Y:S01]  /*6de0*/  I2F.F64 R30, R4 ;  /* 0x00000004001e7312 */ /* 0x0080e20000201c00 */
[----:B------:R-:W-:Y:S05]  /*6df0*/  BRA `(.L_x_6820) ;  /* 0x0000000c00287947 */ /* 0x000fea0003800000 */
.L_x_6854:
[----:B------:R-:W3:Y:S02]  /*6e00*/  LDG.E.U16 R4, desc[UR36][R4.64] ;  /* 0x0000002404047981 */ /* 0x000ee4000c1e1500 */
[----:B---3--:R0:W3:Y:S01]  /*6e10*/  I2F.F64.S16 R30, R4 ;  /* 0x00000004001e7312 */ /* 0x0080e20000101c00 */
[----:B------:R-:W-:Y:S05]  /*6e20*/  BRA `(.L_x_6820) ;  /* 0x0000000c001c7947 */ /* 0x000fea0003800000 */
.L_x_6850:
        /* <DEDUP_REMOVED lines=10> */
.L_x_6857:
[----:B------:R-:W3:Y:S02]  /*6ed0*/  LDG.E.U16 R0, desc[UR36][R4.64] ;  /* 0x0000002404007981 */ /* 0x000ee4000c1e1500 */
[----:B---3--:R-:W-:-:S05]  /*6ee0*/  HADD2.F32 R0, -RZ, R0.H0_H0 ;  /* 0x20000000ff007230 */ /* 0x008fca0000004100 */
[----:B------:R-:W-:-:S04]  /*6ef0*/  FMUL.FTZ R0, R0, 1 ;  /* 0x3f80000000007820 */ /* 0x000fc80000410000 */
[----:B------:R0:W3:Y:S01]  /*6f00*/  F2F.F64.F32 R30, R0 ;  /* 0x00000000001e7310 */ /* 0x0000e20000201800 */
[----:B------:R-:W-:Y:S05]  /*6f10*/  BRA `(.L_x_6820) ;  /* 0x0000000800e07947 */ /* 0x000fea0003800000 */
.L_x_6856:
        /* <DEDUP_REMOVED lines=10> */
.L_x_6859:
[----:B------:R-:W3:Y:S02]  /*6fc0*/  LDG.E.U16 R4, desc[UR36][R4.64] ;  /* 0x0000002404047981 */ /* 0x000ee4000c1e1500 */
[----:B---3--:R-:W-:-:S05]  /*6fd0*/  HADD2.F32 R0, -RZ, R4.H0_H0 ;  /* 0x20000004ff007230 */ /* 0x008fca0000004100 */
[----:B------:R-:W-:-:S04]  /*6fe0*/  FMUL.FTZ R0, R0, 1 ;  /* 0x3f80000000007820 */ /* 0x000fc80000410000 */
[----:B------:R0:W3:Y:S01]  /*6ff0*/  F2F.F64.F32 R30, R0 ;  /* 0x00000000001e7310 */ /* 0x0000e20000201800 */
[----:B------:R-:W-:Y:S05]  /*7000*/  BRA `(.L_x_6820) ;  /* 0x0000000800a47947 */ /* 0x000fea0003800000 */
.L_x_6858:
[----:B------:R0:W5:Y:S01]  /*7010*/  LDG.E.64 R30, desc[UR36][R4.64] ;  /* 0x00000024041e7981 */ /* 0x000162000c1e1b00 */
[----:B------:R-:W-:Y:S05]  /*7020*/  BRA `(.L_x_6820) ;  /* 0x00000008009c7947 */ /* 0x000fea0003800000 */
.L_x_6849:
        /* <DEDUP_REMOVED lines=13> */
.L_x_6862:
[----:B------:R0:W5:Y:S01]  /*7100*/  LDG.E.64 R30, desc[UR36][R4.64] ;  /* 0x00000024041e7981 */ /* 0x000162000c1e1b00 */
[----:B------:R-:W-:Y:S05]  /*7110*/  BRA `(.L_x_6820) ;  /* 0x0000000800607947 */ /* 0x000fea0003800000 */
.L_x_6861:
        /* <DEDUP_REMOVED lines=27> */
.L_x_6864:
        /* <DEDUP_REMOVED lines=15> */
.L_x_6863:
[----:B------:R-:W3:Y:S02]  /*73c0*/  LDG.E.U16 R0, desc[UR36][R4.64] ;  /* 0x0000002404007981 */ /* 0x000ee4000c1e1500 */
[----:B---3--:R-:W-:-:S04]  /*73d0*/  IMAD.U32 R0, R0, 0x10000, RZ ;  /* 0x0001000000007824 */ /* 0x008fc800078e00ff */
[----:B------:R-:W-:-:S04]  /*73e0*/  FMUL.FTZ R0, R0, 1 ;  /* 0x3f80000000007820 */ /* 0x000fc80000410000 */
[----:B------:R0:W3:Y:S01]  /*73f0*/  F2F.F64.F32 R30, R0 ;  /* 0x00000000001e7310 */ /* 0x0000e20000201800 */
[----:B------:R-:W-:Y:S05]  /*7400*/  BRA `(.L_x_6820) ;  /* 0x0000000400a47947 */ /* 0x000fea0003800000 */
.L_x_6860:
        /* <DEDUP_REMOVED lines=11> */
.L_x_6867:
[----:B------:R-:W3:Y:S02]  /*74c0*/  LDG.E.U8 R4, desc[UR36][R4.64] ;  /* 0x0000002404047981 */ /* 0x000ee4000c1e1100 */
        /* <DEDUP_REMOVED lines=19> */
.L_x_6869:
[----:B------:R-:W-:Y:S05]  /*7600*/  BSYNC.RECONVERGENT B0 ;  /* 0x0000000000007941 */ /* 0x000fea0003800200 */
.L_x_6868:
[----:B------:R-:W-:Y:S01]  /*7610*/  IMAD.SHL.U32 R0, R0, 0x100000, RZ ;  /* 0x0010000000007824 */ /* 0x000fe200078e00ff */
[----:B------:R-:W-:-:S04]  /*7620*/  LEA R3, R3, 0x3b800000, 0x17 ;  /* 0x3b80000003037811 */ /* 0x000fc800078eb8ff */
[----:B------:R-:W-:-:S05]  /*7630*/  LOP3.LUT R0, R3, R0, R7, 0xfe, !PT ;  /* 0x0000000003007212 */ /* 0x000fca00078efe07 */
[----:B------:R-:W-:-:S04]  /*7640*/  FMUL.FTZ R0, R0, 1 ;  /* 0x3f80000000007820 */ /* 0x000fc80000410000 */
[----:B------:R0:W3:Y:S01]  /*7650*/  F2F.F64.F32 R30, R0 ;  /* 0x00000000001e7310 */ /* 0x0000e20000201800 */
[----:B------:R-:W-:Y:S05]  /*7660*/  BRA `(.L_x_6820) ;  /* 0x00000004000c7947 */ /* 0x000fea0003800000 */
.L_x_6866:
        /* <DEDUP_REMOVED lines=20> */
.L_x_6871:
[----:B------:R-:W-:Y:S05]  /*77b0*/  BSYNC.RECONVERGENT B0 ;  /* 0x0000000000007941 */ /* 0x000fea0003800200 */
.L_x_6870:
[----:B------:R-:W-:Y:S01]  /*77c0*/  IMAD.SHL.U32 R0, R0, 0x200000, RZ ;  /* 0x0020000000007824 */ /* 0x000fe200078e00ff */
[----:B------:R-:W-:-:S04]  /*77d0*/  LEA R3, R3, 0x37800000, 0x17 ;  /* 0x3780000003037811 */ /* 0x000fc800078eb8ff */
[----:B------:R-:W-:-:S05]  /*77e0*/  LOP3.LUT R0, R3, R0, R7, 0xfe, !PT ;  /* 0x0000000003007212 */ /* 0x000fca00078efe07 */
[----:B------:R-:W-:-:S04]  /*77f0*/  FMUL.FTZ R0, R0, 1 ;  /* 0x3f80000000007820 */ /* 0x000fc80000410000 */
[----:B------:R0:W3:Y:S01]  /*7800*/  F2F.F64.F32 R30, R0 ;  /* 0x00000000001e7310 */ /* 0x0000e20000201800 */
[----:B------:R-:W-:Y:S05]  /*7810*/  BRA `(.L_x_6820) ;  /* 0x0000000000a07947 */ /* 0x000fea0003800000 */
.L_x_6865:
        /* <DEDUP_REMOVED lines=18> */
.L_x_6853:
[----:B------:R-:W-:Y:S01]  /*7940*/  MOV R14, 0x0 ;  /* 0x00000000000e7802 */ /* 0x000fe20000000f00 */
[----:B------:R-:W0:Y:S01]  /*7950*/  LDCU.64 UR4, c[0x4][0x178] ;  /* 0x01002f00ff0477ac */ /* 0x000e220008000a00 */
[----:B------:R-:W-:Y:S02]  /*7960*/  IMAD.MOV.U32 R8, RZ, RZ, 0x4e ;  /* 0x0000004eff087424 */ /* 0x000fe400078e00ff */
[----:B------:R-:W-:Y:S01]  /*7970*/  IMAD.MOV.U32 R12, RZ, RZ, 0x1 ;  /* 0x00000001ff0c7424 */ /* 0x000fe200078e00ff */
[----:B------:R-:W3:Y:S01]  /*7980*/  LDCU.64 UR6, c[0x4][0x180] ;  /* 0x01003000ff0677ac */ /* 0x000ee20008000a00 */
[----:B------:R-:W1:Y:S01]  /*7990*/  LDC.64 R14, c[0x4][R14] ;  /* 0x010000000e0e7b82 */ /* 0x000e620000000a00 */
[----:B------:R-:W-:Y:S01]  /*79a0*/  IMAD.MOV.U32 R13, RZ, RZ, RZ ;  /* 0x000000ffff0d7224 */ /* 0x000fe200078e00ff */
[----:B------:R-:W2:Y:S01]  /*79b0*/  LDCU.64 UR8, c[0x4][0x58] ;  /* 0x01000b00ff0877ac */ /* 0x000ea20008000a00 */
[----:B0-----:R-:W-:Y:S02]  /*79c0*/  IMAD.U32 R4, RZ, RZ, UR4 ;  /* 0x00000004ff047e24 */ /* 0x001fe4000f8e00ff */
[----:B------:R-:W-:-:S02]  /*79d0*/  IMAD.U32 R5, RZ, RZ, UR5 ;  /* 0x00000005ff057e24 */ /* 0x000fc4000f8e00ff */
[----:B---3--:R-:W-:Y:S02]  /*79e0*/  IMAD.U32 R6, RZ, RZ, UR6 ;  /* 0x00000006ff067e24 */ /* 0x008fe4000f8e00ff */
[----:B------:R-:W-:Y:S02]  /*79f0*/  IMAD.U32 R7, RZ, RZ, UR7 ;  /* 0x00000007ff077e24 */ /* 0x000fe4000f8e00ff */
[----:B--2---:R-:W-:Y:S02]  /*7a00*/  IMAD.U32 R10, RZ, RZ, UR8 ;  /* 0x00000008ff0a7e24 */ /* 0x004fe4000f8e00ff */
[----:B------:R-:W-:-:S07]  /*7a10*/  IMAD.U32 R11, RZ, RZ, UR9 ;  /* 0x00000009ff0b7e24 */ /* 0x000fce000f8e00ff */
[----:B------:R-:W-:-:S07]  /*7a20*/  LEPC R20, `(.L_x_6874) ;  /* 0x000000001014794e */ /* 0x000fce0000000000 */
[----:B-1--45:R-:W-:Y:S05]  /*7a30*/  CALL.ABS.NOINC R14 ;  /* 0x000000000e007343 */ /* 0x032fea0003c00000 */
.L_x_6874:
[----:B------:R-:W-:Y:S05]  /*7a40*/  BRA `(.L_x_6820) ;  /* 0x0000000000147947 */ /* 0x000fea0003800000 */
.L_x_6873:
[----:B------:R-:W3:Y:S02]  /*7a50*/  LDG.E.64 R30, desc[UR36][R4.64] ;  /* 0x00000024041e7981 */ /* 0x000ee4000c1e1b00 */
[----:B---3--:R-:W0:Y:S01]  /*7a60*/  I2F.F64.U64 R30, R30 ;  /* 0x0000001e001e7312 */ /* 0x008e220000301800 */
[----:B------:R-:W-:Y:S05]  /*7a70*/  BRA `(.L_x_6820) ;  /* 0x0000000000087947 */ /* 0x000fea0003800000 */
.L_x_6872:
[----:B------:R-:W3:Y:S02]  /*7a80*/  LDG.E R4, desc[UR36][R4.64] ;  /* 0x0000002404047981 */ /* 0x000ee4000c1e1900 */
[----:B---3--:R0:W3:Y:S02]  /*7a90*/  I2F.F64.U32 R30, R4 ;  /* 0x00000004001e7312 */ /* 0x0080e40000201800 */
.L_x_6820:
[----:B------:R-:W-:Y:S05]  /*7aa0*/  BSYNC.RECONVERGENT B7 ;  /* 0x0000000000077941 */ /* 0x000fea0003800200 */
.L_x_6819:
[----:B------:R-:W-:Y:S01]  /*7ab0*/  ISETP.GE.AND P0, PT, R33, R2, PT ;  /* 0x000000022100720c */ /* 0x000fe20003f06270 */
[----:B------:R-:W-:-:S12]  /*7ac0*/  BSSY.RECONVERGENT B0, `(.L_x_6875) ;  /* 0x000001b000007945 */ /* 0x000fd80003800200 */
[----:B------:R-:W-:Y:S05]  /*7ad0*/  @P0 BRA `(.L_x_6876) ;  /* 0x0000000000640947 */ /* 0x000fea0003800000 */
[----:B01---5:R-:W0:Y:S01]  /*7ae0*/  MUFU.RCP64H R5, R27 ;  /* 0x0000001b00057308 */ /* 0x023e220000001800 */
[----:B------:R-:W-:Y:S01]  /*7af0*/  IMAD.MOV.U32 R4, RZ, RZ, 0x1 ;  /* 0x00000001ff047424 */ /* 0x000fe200078e00ff */
[----:B--2-4-:R-:W-:Y:S01]  /*7b00*/  FSETP.GEU.AND P1, PT, |R35|, 6.5827683646048100446e-37, PT ;  /* 0x036000002300780b */ /* 0x014fe20003f2e200 */
[----:B------:R-:W-:Y:S04]  /*7b10*/  BSSY.RECONVERGENT B1, `(.L_x_6877) ;  /* 0x0000014000017945 */ /* 0x000fe80003800200 */
        /* <DEDUP_REMOVED lines=8> */
[----:B---3--:R-:W-:-:S05]  /*7ba0*/  FFMA R0, RZ, R27, R7 ;  /* 0x0000001bff007223 */ /* 0x008fca0000000007 */
[----:B------:R-:W-:-:S13]  /*7bb0*/  FSETP.GT.AND P0, PT, |R0|, 1.469367938527859385e-39, PT ;  /* 0x001000000000780b */ /* 0x000fda0003f04200 */
[----:B------:R-:W-:Y:S05]  /*7bc0*/  @P0 BRA P1, `(.L_x_6878) ;  /* 0x0000000000200947 */ /* 0x000fea0000800000 */
[----:B------:R-:W-:Y:S01]  /*7bd0*/  IMAD.MOV.U32 R8, RZ, RZ, R34 ;  /* 0x000000ffff087224 */ /* 0x000fe200078e0022 */
[----:B------:R-:W-:Y:S01]  /*7be0*/  MOV R38, 0x7c30 ;  /* 0x00007c3000267802 */ /* 0x000fe20000000f00 */
[----:B------:R-:W-:Y:S02]  /*7bf0*/  IMAD.MOV.U32 R9, RZ, RZ, R35 ;  /* 0x000000ffff097224 */ /* 0x000fe400078e0023 */
[----:B------:R-:W-:Y:S02]  /*7c00*/  IMAD.MOV.U32 R10, RZ, RZ, R26 ;  /* 0x000000ffff0a7224 */ /* 0x000fe400078e001a */
[----:B------:R-:W-:-:S07]  /*7c10*/  IMAD.MOV.U32 R11, RZ, RZ, R27 ;  /* 0x000000ffff0b7224 */ /* 0x000fce00078e001b */
[----:B------:R-:W-:Y:S05]  /*7c20*/  CALL.REL.NOINC `($__internal_1_$__cuda_sm20_div_rn_f64_full) ;  /* 0x0000004c00247944 */ /* 0x000fea0003c00000 */
[----:B------:R-:W-:Y:S02]  /*7c30*/  IMAD.MOV.U32 R6, RZ, RZ, R40 ;  /* 0x000000ffff067224 */ /* 0x000fe400078e0028 */
[----:B------:R-:W-:-:S07]  /*7c40*/  IMAD.MOV.U32 R7, RZ, RZ, R41 ;  /* 0x000000ffff077224 */ /* 0x000fce00078e0029 */
.L_x_6878:
[----:B------:R-:W-:Y:S05]  /*7c50*/  BSYNC.RECONVERGENT B1 ;  /* 0x0000000000017941 */ /* 0x000fea0003800200 */
.L_x_6877:
[----:B------:R0:W1:Y:S02]  /*7c60*/  FRND.F64.TRUNC R4, R6 ;  /* 0x0000000600047313 */ /* 0x000064000030d800 */
.L_x_6876:
[----:B------:R-:W-:Y:S05]  /*7c70*/  BSYNC.RECONVERGENT B0 ;  /* 0x0000000000007941 */ /* 0x000fea0003800200 */
.L_x_6875:
[----:B--2-45:R-:W-:Y:S01]  /*7c80*/  VIADD R35, R33, 0x80 ;  /* 0x0000008021237836 */ /* 0x034fe20000000000 */
[----:B------:R-:W-:Y:S04]  /*7c90*/  BSSY.RECONVERGENT B0, `(.L_x_6879) ;  /* 0x000001c000007945 */ /* 0x000fe80003800200 */
[----:B------:R-:W-:-:S13]  /*7ca0*/  ISETP.GE.AND P0, PT, R35, R2, PT ;  /* 0x000000022300720c */ /* 0x000fda0003f06270 */
[----:B------:R-:W-:Y:S05]  /*7cb0*/  @P0 BRA `(.L_x_6880) ;  /* 0x0000000000640947 */ /* 0x000fea0003800000 */
[----:B01----:R-:W0:Y:S01]  /*7cc0*/  MUFU.RCP64H R9, R23 ;  /* 0x0000001700097308 */ /* 0x003e220000001800 */
[----:B------:R-:W-:Y:S01]  /*7cd0*/  IMAD.MOV.U32 R8, RZ, RZ, 0x1 ;  /* 0x00000001ff087424 */ /* 0x000fe200078e00ff */
[----:B------:R-:W-:Y:S01]  /*7ce0*/  FSETP.GEU.AND P1, PT, |R29|, 6.5827683646048100446e-37, PT ;  /* 0x036000001d00780b */ /* 0x000fe20003f2e200 */
        /* <DEDUP_REMOVED lines=20> */
.L_x_6882:
[----:B------:R-:W-:Y:S05]  /*7e30*/  BSYNC.RECONVERGENT B1 ;  /* 0x0000000000017941 */ /* 0x000fea0003800200 */
.L_x_6881:
[----:B------:R2:W4:Y:S02]  /*7e40*/  FRND.F64.TRUNC R28, R26 ;  /* 0x0000001a001c7313 */ /* 0x000524000030d800 */
.L_x_6880:
[----:B------:R-:W-:Y:S05]  /*7e50*/  BSYNC.RECONVERGENT B0 ;  /* 0x0000000000007941 */ /* 0x000fea0003800200 */
.L_x_6879:
[----:B0-----:R-:W-:Y:S01]  /*7e60*/  VIADD R3, R33, 0x100 ;  /* 0x0000010021037836 */ /* 0x001fe20000000000 */
[----:B------:R-:W-:Y:S04]  /*7e70*/  BSSY.RECONVERGENT B0, `(.L_x_6883) ;  /* 0x000001c000007945 */ /* 0x000fe80003800200 */
[----:B------:R-:W-:-:S13]  /*7e80*/  ISETP.GE.AND P0, PT, R3, R2, PT ;  /* 0x000000020300720c */ /* 0x000fda0003f06270 */
[----:B------:R-:W-:Y:S05]  /*7e90*/  @P0 BRA `(.L_x_6884) ;  /* 0x0000000000640947 */ /* 0x000fea0003800000 */
[----:B---3--:R-:W0:Y:S01]  /*7ea0*/  MUFU.RCP64H R9, R19 ;  /* 0x0000001300097308 */ /* 0x008e220000001800 */
[----:B------:R-:W-:Y:S01]  /*7eb0*/  IMAD.MOV.U32 R8, RZ, RZ, 0x1 ;  /* 0x00000001ff087424 */ /* 0x000fe200078e00ff */
[----:B-1----:R-:W-:Y:S01]  /*7ec0*/  FSETP.GEU.AND P1, PT, |R25|, 6.5827683646048100446e-37, PT ;  /* 0x036000001900780b */ /* 0x002fe20003f2e200 */
        /* <DEDUP_REMOVED lines=13> */
[----:B------:R-:W-:Y:S01]  /*7fa0*/  MOV R38, 0x7ff0 ;  /* 0x00007ff000267802 */ /* 0x000fe20000000f00 */
[----:B------:R-:W-:Y:S02]  /*7fb0*/  IMAD.MOV.U32 R9, RZ, RZ, R25 ;  /* 0x000000ffff097224 */ /* 0x000fe400078e0019 */
[----:B------:R-:W-:Y:S02]  /*7fc0*/  IMAD.MOV.U32 R10, RZ, RZ, R18 ;  /* 0x000000ffff0a7224 */ /* 0x000fe400078e0012 */
[----:B------:R-:W-:-:S07]  /*7fd0*/  IMAD.MOV.U32 R11, RZ, RZ, R19 ;  /* 0x000000ffff0b7224 */ /* 0x000fce00078e0013 */
[----:B--2-4-:R-:W-:Y:S05]  /*7fe0*/  CALL.REL.NOINC `($__internal_1_$__cuda_sm20_div_rn_f64_full) ;  /* 0x0000004800347944 */ /* 0x014fea0003c00000 */
[----:B------:R-:W-:Y:S02]  /*7ff0*/  IMAD.MOV.U32 R22, RZ, RZ, R40 ;  /* 0x000000ffff167224 */ /* 0x000fe400078e0028 */
[----:B------:R-:W-:-:S07]  /*8000*/  IMAD.MOV.U32 R23, RZ, RZ, R41 ;  /* 0x000000ffff177224 */ /* 0x000fce00078e0029 */
.L_x_6886:
[----:B------:R-:W-:Y:S05]  /*8010*/  BSYNC.RECONVERGENT B1 ;  /* 0x0000000000017941 */ /* 0x000fea0003800200 */
.L_x_6885:
[----:B------:R0:W1:Y:S02]  /*8020*/  FRND.F64.TRUNC R24, R22 ;  /* 0x0000001600187313 */ /* 0x000064000030d800 */
.L_x_6884:
[----:B------:R-:W-:Y:S05]  /*8030*/  BSYNC.RECONVERGENT B0 ;  /* 0x0000000000007941 */ /* 0x000fea0003800200 */
.L_x_6883:
[----:B------:R-:W-:Y:S01]  /*8040*/  VIADD R3, R33, 0x180 ;  /* 0x0000018021037836 */ /* 0x000fe20000000000 */
[----:B------:R-:W-:Y:S04]  /*8050*/  BSSY.RECONVERGENT B0, `(.L_x_6887) ;  /* 0x000001c000007945 */ /* 0x000fe80003800200 */
[----:B------:R-:W-:-:S13]  /*8060*/  ISETP.GE.AND P0, PT, R3, R2, PT ;  /* 0x000000020300720c */ /* 0x000fda0003f06270 */
[----:B------:R-:W-:Y:S05]  /*8070*/  @P0 BRA `(.L_x_6888) ;  /* 0x0000000000640947 */ /* 0x000fea0003800000 */
[----:B---3--:R-:W3:Y:S01]  /*8080*/  MUFU.RCP64H R9, R31 ;  /* 0x0000001f00097308 */ /* 0x008ee20000001800 */
[----:B------:R-:W-:Y:S01]  /*8090*/  IMAD.MOV.U32 R8, RZ, RZ, 0x1 ;  /* 0x00000001ff087424 */ /* 0x000fe200078e00ff */
[----:B-1----:R-:W-:Y:S01]  /*80a0*/  FSETP.GEU.AND P1, PT, |R17|, 6.5827683646048100446e-37, PT ;  /* 0x036000001100780b */ /* 0x002fe20003f2e200 */
[----:B------:R-:W-:Y:S04]  /*80b0*/  BSSY.RECONVERGENT B1, `(.L_x_6889) ;  /* 0x0000014000017945 */ /* 0x000fe80003800200 */
[----:B---3--:R-:W-:-:S08]  /*80c0*/  DFMA R10, R8, -R30, 1 ;  /* 0x3ff00000080a742b */ /* 0x008fd0000000081e */
        /* <DEDUP_REMOVED lines=15> */
[----:B0-2-4-:R-:W-:Y:S05]  /*81c0*/  CALL.REL.NOINC `($__internal_1_$__cuda_sm20_div_rn_f64_full) ;  /* 0x0000004400bc7944 */ /* 0x015fea0003c00000 */
[----:B------:R-:W-:Y:S02]  /*81d0*/  IMAD.MOV.U32 R18, RZ, RZ, R40 ;  /* 0x000000ffff127224 */ /* 0x000fe400078e0028 */
[----:B------:R-:W-:-:S07]  /*81e0*/  IMAD.MOV.U32 R19, RZ, RZ, R41 ;  /* 0x000000ffff137224 */ /* 0x000fce00078e0029 */
.L_x_6890:
[----:B------:R-:W-:Y:S05]  /*81f0*/  BSYNC.RECONVERGENT B1 ;  /* 0x0000000000017941 */ /* 0x000fea0003800200 */
.L_x_6889:
[----:B------:R1:W3:Y:S02]  /*8200*/  FRND.F64.TRUNC R16, R18 ;  /* 0x0000001200107313 */ /* 0x0002e4000030d800 */
.L_x_6888:
[----:B------:R-:W-:Y:S05]  /*8210*/  BSYNC.RECONVERGENT B0 ;  /* 0x0000000000007941 */ /* 0x000fea0003800200 */
.L_x_6887:
[----:B------:R-:W0:Y:S01]  /*8220*/  LDC.U8 R34, c[0x0][0x3b0] ;  /* 0x0000ec00ff227b82 */ /* 0x000e220000000000 */
[----:B------:R-:W-:Y:S01]  /*8230*/  ISETP.GE.AND P0, PT, R33, R2, PT ;  /* 0x000000022100720c */ /* 0x000fe20003f06270 */
[----:B------:R-:W-:Y:S04]  /*8240*/  BSSY.RECONVERGENT B7, `(.L_x_6891) ;  /* 0x0000354000077945 */ /* 0x000fe80003800200 */
[----:B------:R-:W-:Y:S08]  /*8250*/  BSSY.RELIABLE B6, `(.L_x_6892) ;  /* 0x0000240000067945 */ /* 0x000ff00003800100 */
[----:B------:R-:W-:Y:S05]  /*8260*/  @P0 BRA `(.L_x_6893) ;  /* 0x0000002000ec0947 */ /* 0x000fea0003800000 */
[----:B------:R-:W5:Y:S01]  /*8270*/  LDCU UR4, c[0x0][0x3b4] ;  /* 0x00007680ff0477ac */ /* 0x000f620008000800 */
[----:B------:R-:W2:Y:S01]  /*8280*/  LDC.64 R8, c[0x0][0x388] ;  /* 0x0000e200ff087b82 */ /* 0x000ea20000000a00 */
[----:B-1-3--:R-:W-:Y:S01]  /*8290*/  IMAD R0, R32, 0x200, R33 ;  /* 0x0000020020007824 */ /* 0x00afe200078e0221 */
[----:B0-----:R-:W-:-:S03]  /*82a0*/  PRMT R10, R34, 0x9910, RZ ;  /* 0x00009910220a7816 */ /* 0x001fc600000000ff */
[----:B-----5:R-:W-:Y:S02]  /*82b0*/  IMAD R3, R0, UR4, RZ ;  /* 0x0000000400037c24 */ /* 0x020fe4000f8e02ff */
        /* <DEDUP_REMOVED lines=13> */
[----:B------:R-:W0:Y:S01]  /*8390*/  F2I.F64.TRUNC R7, R6 ;  /* 0x0000000600077311 */ /* 0x000e22000030d100 */
[----:B------:R-:W-:Y:S01]  /*83a0*/  IMAD.MOV.U32 R33, RZ, RZ, R35 ;  /* 0x000000ffff217224 */ /* 0x000fe200078e0023 */
[----:B0-----:R0:W-:Y:S01]  /*83b0*/  STG.E.U8 desc[UR36][R8.64], R7 ;  /* 0x0000000708007986 */ /* 0x0011e2000c101124 */
[----:B------:R-:W-:Y:S05]  /*83c0*/  BRA `(.L_x_6899) ;  /* 0x0000001000407947 */ /* 0x000fea0003800000 */
.L_x_6897:
[----:B------:R-:W0:Y:S01]  /*83d0*/  F2I.S64.F64.TRUNC R6, R6 ;  /* 0x0000000600067311 */ /* 0x000e22000030d900 */
[----:B------:R-:W-:Y:S02]  /*83e0*/  IMAD.MOV.U32 R33, RZ, RZ, R35 ;  /* 0x000000ffff217224 */ /* 0x000fe400078e0023 */
[----:B0-----:R-:W-:-:S05]  /*83f0*/  IMAD.MOV.U32 R3, RZ, RZ, R6 ;  /* 0x000000ffff037224 */ /* 0x001fca00078e0006 */
[----:B------:R0:W-:Y:S01]  /*8400*/  STG.E.U8 desc[UR36][R8.64], R3 ;  /* 0x0000000308007986 */ /* 0x0001e2000c101124 */
[----:B------:R-:W-:Y:S05]  /*8410*/  BRA `(.L_x_6899) ;  /* 0x00000010002c7947 */ /* 0x000fea0003800000 */
.L_x_6896:
[----:B------:R-:W-:-:S13]  /*8420*/  ISETP.NE.AND P0, PT, R0, 0x2, PT ;  /* 0x000000020000780c */ /* 0x000fda0003f05270 */
[----:B------:R-:W-:Y:S05]  /*8430*/  @!P0 BRA `(.L_x_6900) ;  /* 0x0000000000308947 */ /* 0x000fea0003800000 */
[----:B------:R-:W-:-:S13]  /*8440*/  ISETP.NE.AND P0, PT, R0, 0x3, PT ;  /* 0x000000030000780c */ /* 0x000fda0003f05270 */
[----:B------:R-:W-:Y:S05]  /*8450*/  @!P0 BRA `(.L_x_6901) ;  /* 0x0000000000188947 */ /* 0x000fea0003800000 */
[----:B------:R-:W-:-:S13]  /*8460*/  ISETP.NE.AND P0, PT, R0, 0x4, PT ;  /* 0x000000040000780c */ /* 0x000fda0003f05270 */
[----:B------:R-:W-:Y:S05]  /*8470*/  @P0 BRA `(.L_x_6898) ;  /* 0x0000000c005c0947 */ /* 0x000fea0003800000 */
[----:B------:R-:W0:Y:S01]  /*8480*/  F2I.S64.F64.TRUNC R6, R6 ;  /* 0x0000000600067311 */ /* 0x000e22000030d900 */
[----:B------:R-:W-:Y:S01]  /*8490*/  IMAD.MOV.U32 R33, RZ, RZ, R35 ;  /* 0x000000ffff217224 */ /* 0x000fe200078e0023 */
[----:B0-----:R0:W-:Y:S01]  /*84a0*/  STG.E.64 desc[UR36][R8.64], R6 ;  /* 0x0000000608007986 */ /* 0x0011e2000c101b24 */
[----:B------:R-:W-:Y:S05]  /*84b0*/  BRA `(.L_x_6899) ;  /* 0x0000001000047947 */ /* 0x000fea0003800000 */
.L_x_6901:
[----:B------:R-:W0:Y:S01]  /*84c0*/  F2I.F64.TRUNC R7, R6 ;  /* 0x0000000600077311 */ /* 0x000e22000030d100 */
[----:B------:R-:W-:Y:S01]  /*84d0*/  IMAD.MOV.U32 R33, RZ, RZ, R35 ;  /* 0x000000ffff217224 */ /* 0x000fe200078e0023 */
[----:B0-----:R0:W-:Y:S01]  /*84e0*/  STG.E desc[UR36][R8.64], R7 ;  /* 0x0000000708007986 */ /* 0x0011e2000c101924 */
[----:B------:R-:W-:Y:S05]  /*84f0*/  BRA `(.L_x_6899) ;  /* 0x0000000c00f47947 */ /* 0x000fea0003800000 */
.L_x_6900:
[----:B------:R-:W0:Y:S01]  /*8500*/  F2I.F64.TRUNC R7, R6 ;  /* 0x0000000600077311 */ /* 0x000e22000030d100 */
[----:B------:R-:W-:Y:S01]  /*8510*/  IMAD.MOV.U32 R33, RZ, RZ, R35 ;  /* 0x000000ffff217224 */ /* 0x000fe200078e0023 */
[----:B0-----:R0:W-:Y:S01]  /*8520*/  STG.E.U16 desc[UR36][R8.64], R7 ;  /* 0x0000000708007986 */ /* 0x0011e2000c101524 */
[----:B------:R-:W-:Y:S05]  /*8530*/  BRA `(.L_x_6899) ;  /* 0x0000000c00e47947 */ /* 0x000fea0003800000 */
.L_x_6895:
[----:B------:R-:W-:-:S13]  /*8540*/  ISETP.GT.AND P0, PT, R0, 0x6, PT ;  /* 0x000000060000780c */ /* 0x000fda0003f04270 */
[----:B------:R-:W-:Y:S05]  /*8550*/  @P0 BRA `(.L_x_6902) ;  /* 0x0000000000540947 */ /* 0x000fea0003800000 */
[----:B------:R-:W-:-:S13]  /*8560*/  ISETP.NE.AND P0, PT, R0, 0x5, PT ;  /* 0x000000050000780c */ /* 0x000fda0003f05270 */
[----:B------:R-:W-:Y:S05]  /*8570*/  @!P0 BRA `(.L_x_6903) ;  /* 0x0000000000288947 */ /* 0x000fea0003800000 */
[----:B------:R-:W-:-:S13]  /*8580*/  ISETP.NE.AND P0, PT, R0, 0x6, PT ;  /* 0x000000060000780c */ /* 0x000fda0003f05270 */
[----:B------:R-:W-:Y:S05]  /*8590*/  @P0 BRA `(.L_x_6898) ;  /* 0x0000000c00140947 */ /* 0x000fea0003800000 */
[----:B------:R-:W-:Y:S01]  /*85a0*/  UMOV UR4, 0xf0000000 ;  /* 0xf000000000047882 */ /* 0x000fe20000000000 */
[----:B------:R-:W-:Y:S01]  /*85b0*/  UMOV UR5, 0x380fffff ;  /* 0x380fffff00057882 */ /* 0x000fe20000000000 */
[----:B------:R-:W0:Y:S01]  /*85c0*/  F2F.F32.F64 R3, R4 ;  /* 0x0000000400037310 */ /* 0x000e220000301000 */
[----:B------:R-:W-:Y:S01]  /*85d0*/  DSETP.GEU.AND P0, PT, |R4|, UR4, PT ;  /* 0x0000000404007e2a */ /* 0x000fe2000bf0e200 */
[----:B------:R-:W-:-:S13]  /*85e0*/  IMAD.MOV.U32 R33, RZ, RZ, R35 ;  /* 0x000000ffff217224 */ /* 0x000fda00078e0023 */
[----:B0-----:R-:W-:-:S05]  /*85f0*/  @!P0 FMUL R3, R3, 1.175494350822287508e-38 ;  /* 0x0080000003038820 */ /* 0x001fca0000400000 */
[----:B------:R3:W-:Y:S01]  /*8600*/  STG.E desc[UR36][R8.64], R3 ;  /* 0x0000000308007986 */ /* 0x0007e2000c101924 */
[----:B------:R-:W-:Y:S05]  /*8610*/  BRA `(.L_x_6899) ;  /* 0x0000000c00ac7947 */ /* 0x000fea0003800000 */
.L_x_6903:
[----:B------:R-:W-:Y:S01]  /*8620*/  UMOV UR4, 0xf0000000 ;  /* 0xf000000000047882 */ /* 0x000fe20000000000 */
[----:B------:R-:W-:Y:S01]  /*8630*/  UMOV UR5, 0x380fffff ;  /* 0x380fffff00057882 */ /* 0x000fe20000000000 */
[----:B------:R-:W0:Y:S01]  /*8640*/  F2F.F32.F64 R0, R4 ;  /* 0x0000000400007310 */ /* 0x000e220000301000 */
[----:B------:R-:W-:Y:S01]  /*8650*/  DSETP.GEU.AND P0, PT, |R4|, UR4, PT ;  /* 0x0000000404007e2a */ /* 0x000fe2000bf0e200 */
[----:B------:R-:W-:-:S13]  /*8660*/  IMAD.MOV.U32 R33, RZ, RZ, R35 ;  /* 0x000000ffff217224 */ /* 0x000fda00078e0023 */
[----:B0-----:R-:W-:-:S05]  /*8670*/  @!P0 FMUL R0, R0, 1.175494350822287508e-38 ;  /* 0x0080000000008820 */ /* 0x001fca0000400000 */
[----:B------:R-:W-:-:S05]  /*8680*/  F2FP.F16.F32.PACK_AB R0, RZ, R0 ;  /* 0x00000000ff00723e */ /* 0x000fca00000000ff */
[----:B------:R0:W-:Y:S01]  /*8690*/  STG.E.U16 desc[UR36][R8.64], R0 ;  /* 0x0000000008007986 */ /* 0x0001e2000c101524 */
[----:B------:R-:W-:Y:S05]  /*86a0*/  BRA `(.L_x_6899) ;  /* 0x0000000c00887947 */ /* 0x000fea0003800000 */
.L_x_6902:
[----:B------:R-:W-:-:S13]  /*86b0*/  ISETP.NE.AND P0, PT, R0, 0x7, PT ;  /* 0x000000070000780c */ /* 0x000fda0003f05270 */
[----:B------:R-:W-:Y:S05]  /*86c0*/  @!P0 BRA `(.L_x_6904) ;  /* 0x00000000005c8947 */ /* 0x000fea0003800000 */
        /* <DEDUP_REMOVED lines=8> */
[----:B------:R-:W-:Y:S02]  /*8750*/  IMAD.MOV.U32 R7, RZ, RZ, RZ ;  /* 0x000000ffff077224 */ /* 0x000fe400078e00ff */
[----:B------:R-:W-:-:S11]  /*8760*/  IMAD.MOV.U32 R33, RZ, RZ, R35 ;  /* 0x000000ffff217224 */ /* 0x000fd600078e0023 */
[----:B0-----:R-:W-:-:S05]  /*8770*/  @!P0 FMUL R6, R6, 1.175494350822287508e-38 ;  /* 0x0080000006068820 */ /* 0x001fca0000400000 */
[----:B------:R1:W-:Y:S01]  /*8780*/  STG.E.64 desc[UR36][R8.64], R6 ;  /* 0x0000000608007986 */ /* 0x0003e2000c101b24 */
[----:B------:R-:W-:Y:S05]  /*8790*/  BRA `(.L_x_6899) ;  /* 0x0000000c004c7947 */ /* 0x000fea0003800000 */
.L_x_6905:
[----:B------:R-:W-:Y:S01]  /*87a0*/  UMOV UR4, 0xf0000000 ;  /* 0xf000000000047882 */ /* 0x000fe20000000000 */
[----:B------:R-:W-:Y:S01]  /*87b0*/  UMOV UR5, 0x380fffff ;  /* 0x380fffff00057882 */ /* 0x000fe20000000000 */
[----:B------:R-:W0:Y:S01]  /*87c0*/  F2F.F32.F64 R0, R4 ;  /* 0x0000000400007310 */ /* 0x000e220000301000 */
[----:B------:R-:W-:Y:S01]  /*87d0*/  DSETP.GEU.AND P0, PT, |R4|, UR4, PT ;  /* 0x0000000404007e2a */ /* 0x000fe2000bf0e200 */
[----:B------:R-:W-:-:S13]  /*87e0*/  IMAD.MOV.U32 R33, RZ, RZ, R35 ;  /* 0x000000ffff217224 */ /* 0x000fda00078e0023 */
[----:B0-----:R-:W-:-:S05]  /*87f0*/  @!P0 FMUL R0, R0, 1.175494350822287508e-38 ;  /* 0x0080000000008820 */ /* 0x001fca0000400000 */
[----:B------:R-:W-:-:S04]  /*8800*/  F2FP.F16.F32.PACK_AB R3, RZ, R0 ;  /* 0x00000000ff03723e */ /* 0x000fc800000000ff */
[----:B------:R-:W-:-:S05]  /*8810*/  PRMT R3, R3, 0x5410, RZ ;  /* 0x0000541003037816 */ /* 0x000fca00000000ff */
[----:B------:R2:W-:Y:S01]  /*8820*/  STG.E desc[UR36][R8.64], R3 ;  /* 0x0000000308007986 */ /* 0x0005e2000c101924 */
[----:B------:R-:W-:Y:S05]  /*8830*/  BRA `(.L_x_6899) ;  /* 0x0000000c00247947 */ /* 0x000fea0003800000 */
.L_x_6904:
[----:B------:R0:W-:Y:S01]  /*8840*/  STG.E.64 desc[UR36][R8.64], R4 ;  /* 0x0000000408007986 */ /* 0x0001e2000c101b24 */
[----:B------:R-:W-:Y:S01]  /*8850*/  IMAD.MOV.U32 R33, RZ, RZ, R35 ;  /* 0x000000ffff217224 */ /* 0x000fe200078e0023 */
[----:B------:R-:W-:Y:S06]  /*8860*/  BRA `(.L_x_6899) ;  /* 0x0000000c00187947 */ /* 0x000fec0003800000 */
.L_x_6894:
        /* <DEDUP_REMOVED lines=8> */
[----:B------:R-:W-:Y:S01]  /*88f0*/  DSETP.NEU.AND P0, PT, R4, RZ, PT ;  /* 0x000000ff0400722a */ /* 0x000fe20003f0d000 */
[----:B------:R-:W-:-:S05]  /*8900*/  IMAD.MOV.U32 R33, RZ, RZ, R35 ;  /* 0x000000ffff217224 */ /* 0x000fca00078e0023 */
[----:B------:R-:W-:-:S05]  /*8910*/  SEL R3, RZ, 0x1, !P0 ;  /* 0x00000001ff037807 */ /* 0x000fca0004000000 */
[----:B------:R0:W-:Y:S01]  /*8920*/  STG.E.U8 desc[UR36][R8.64], R3 ;  /* 0x0000000308007986 */ /* 0x0001e2000c101124 */
[----:B------:R-:W-:Y:S05]  /*8930*/  BRA `(.L_x_6899) ;  /* 0x0000000800e47947 */ /* 0x000fea0003800000 */
.L_x_6908:
[----:B------:R-:W-:Y:S01]  /*8940*/  CS2R R6, SRZ ;  /* 0x0000000000067805 */ /* 0x000fe2000001ff00 */
[----:B------:R-:W-:-:S04]  /*8950*/  IMAD.MOV.U32 R33, RZ, RZ, R35 ;  /* 0x000000ffff217224 */ /* 0x000fc800078e0023 */
[----:B------:R0:W-:Y:S01]  /*8960*/  STG.E.128 desc[UR36][R8.64], R4 ;  /* 0x0000000408007986 */ /* 0x0001e2000c101d24 */
[----:B------:R-:W-:Y:S05]  /*8970*/  BRA `(.L_x_6899) ;  /* 0x0000000800d47947 */ /* 0x000fea0003800000 */
.L_x_6907:
        /* <DEDUP_REMOVED lines=23> */
.L_x_6912:
[----:B------:R-:W-:Y:S05]  /*8af0*/  BSYNC.RECONVERGENT B0 ;  /* 0x0000000000007941 */ /* 0x000fea0003800200 */
.L_x_6911:
[----:B------:R-:W-:Y:S01]  /*8b00*/  LOP3.LUT R7, R0, 0x80, R7, 0xf8, !PT ;  /* 0x0000008000077812 */ /* 0x000fe200078ef807 */
[----:B------:R-:W-:-:S04]  /*8b10*/  IMAD.MOV.U32 R33, RZ, RZ, R35 ;  /* 0x000000ffff217224 */ /* 0x000fc800078e0023 */
[----:B------:R0:W-:Y:S01]  /*8b20*/  STG.E.U8 desc[UR36][R8.64], R7 ;  /* 0x0000000708007986 */ /* 0x0001e2000c101124 */
[----:B------:R-:W-:Y:S05]  /*8b30*/  BRA `(.L_x_6899) ;  /* 0x0000000800647947 */ /* 0x000fea0003800000 */
.L_x_6910:
[----:B------:R-:W-:Y:S01]  /*8b40*/  UMOV UR4, 0xf0000000 ;  /* 0xf000000000047882 */ /* 0x000fe20000000000 */
[----:B------:R-:W-:Y:S01]  /*8b50*/  UMOV UR5, 0x380fffff ;  /* 0x380fffff00057882 */ /* 0x000fe20000000000 */
[----:B------:R-:W0:Y:S01]  /*8b60*/  F2F.F32.F64 R10, R4 ;  /* 0x00000004000a7310 */ /* 0x000e220000301000 */
[----:B------:R-:W-:Y:S01]  /*8b70*/  DSETP.GEU.AND P0, PT, |R4|, UR4, PT ;  /* 0x0000000404007e2a */ /* 0x000fe2000bf0e200 */
[----:B------:R-:W-:-:S13]  /*8b80*/  BSSY.RECONVERGENT B0, `(.L_x_6913) ;  /* 0x000000f000007945 */ /* 0x000fda0003800200 */
[----:B0-----:R-:W-:-:S05]  /*8b90*/  @!P0 FMUL R10, R10, 1.175494350822287508e-38 ;  /* 0x008000000a0a8820 */ /* 0x001fca0000400000 */
        /* <DEDUP_REMOVED lines=13> */
.L_x_6914:
[----:B------:R-:W-:Y:S05]  /*8c70*/  BSYNC.RECONVERGENT B0 ;  /* 0x0000000000007941 */ /* 0x000fea0003800200 */
.L_x_6913:
[----:B------:R-:W-:Y:S01]  /*8c80*/  LOP3.LUT R7, R0, 0x80, R7, 0xf8, !PT ;  /* 0x0000008000077812 */ /* 0x000fe200078ef807 */
[----:B------:R-:W-:-:S04]  /*8c90*/  IMAD.MOV.U32 R33, RZ, RZ, R35 ;  /* 0x000000ffff217224 */ /* 0x000fc800078e0023 */
[----:B------:R0:W-:Y:S01]  /*8ca0*/  STG.E.U8 desc[UR36][R8.64], R7 ;  /* 0x0000000708007986 */ /* 0x0001e2000c101124 */
[----:B------:R-:W-:Y:S05]  /*8cb0*/  BRA `(.L_x_6899) ;  /* 0x0000000800047947 */ /* 0x000fea0003800000 */
.L_x_6909:
[----:B------:R-:W-:Y:S01]  /*8cc0*/  UMOV UR4, 0xf0000000 ;  /* 0xf000000000047882 */ /* 0x000fe20000000000 */
[----:B------:R-:W-:Y:S01]  /*8cd0*/  UMOV UR5, 0x380fffff ;  /* 0x380fffff00057882 */ /* 0x000fe20000000000 */
[----:B------:R-:W0:Y:S01]  /*8ce0*/  F2F.F32.F64 R0, R4 ;  /* 0x0000000400007310 */ /* 0x000e220000301000 */
[----:B------:R-:W-:Y:S01]  /*8cf0*/  DSETP.GEU.AND P0, PT, |R4|, UR4, PT ;  /* 0x0000000404007e2a */ /* 0x000fe2000bf0e200 */
[----:B------:R-:W-:-:S13]  /*8d00*/  IMAD.MOV.U32 R33, RZ, RZ, R35 ;  /* 0x000000ffff217224 */ /* 0x000fda00078e0023 */
[----:B0-----:R-:W-:-:S05]  /*8d10*/  @!P0 FMUL R0, R0, 1.175494350822287508e-38 ;  /* 0x0080000000008820 */ /* 0x001fca0000400000 */
[----:B------:R-:W-:-:S05]  /*8d20*/  F2FP.BF16.F32.PACK_AB R0, RZ, R0 ;  /* 0x00000000ff00723e */ /* 0x000fca00000010ff */
[----:B------:R0:W-:Y:S01]  /*8d30*/  STG.E.U16 desc[UR36][R8.64], R0 ;  /* 0x0000000008007986 */ /* 0x0001e2000c101524 */
[----:B------:R-:W-:Y:S05]  /*8d40*/  BRA `(.L_x_6899) ;  /* 0x0000000400e07947 */ /* 0x000fea0003800000 */
.L_x_6906:
        /* <DEDUP_REMOVED lines=8> */
[----:B------:R-:W0:Y:S01]  /*8dd0*/  F2I.U32.F64.TRUNC R7, R6 ;  /* 0x0000000600077311 */ /* 0x000e22000030d000 */
[----:B------:R-:W-:Y:S01]  /*8de0*/  IMAD.MOV.U32 R33, RZ, RZ, R35 ;  /* 0x000000ffff217224 */ /* 0x000fe200078e0023 */
[----:B0-----:R0:W-:Y:S01]  /*8df0*/  STG.E.U16 desc[UR36][R8.64], R7 ;  /* 0x0000000708007986 */ /* 0x0011e2000c101524 */
[----:B------:R-:W-:Y:S05]  /*8e00*/  BRA `(.L_x_6899) ;  /* 0x0000000400b07947 */ /* 0x000fea0003800000 */
.L_x_6917:
[----:B------:R-:W-:Y:S01]  /*8e10*/  UMOV UR4, 0xf0000000 ;  /* 0xf000000000047882 */ /* 0x000fe20000000000 */
[----:B------:R-:W-:Y:S01]  /*8e20*/  UMOV UR5, 0x380fffff ;  /* 0x380fffff00057882 */ /* 0x000fe20000000000 */
[----:B------:R-:W0:Y:S01]  /*8e30*/  F2F.F32.F64 R7, R4 ;  /* 0x0000000400077310 */ /* 0x000e220000301000 */
        /* <DEDUP_REMOVED lines=14> */
.L_x_6920:
[----:B------:R-:W-:-:S04]  /*8f20*/  SHF.R.U32.HI R0, RZ, 0x14, R7 ;  /* 0x00000014ff007819 */ /* 0x000fc80000011607 */
[----:B------:R-:W-:-:S04]  /*8f30*/  LOP3.LUT R0, R0, 0x1, RZ, 0xc0, !PT ;  /* 0x0000000100007812 */ /* 0x000fc800078ec0ff */
[----:B------:R-:W-:-:S04]  /*8f40*/  IADD3 R0, PT, PT, R7, 0x487ffff, R0 ;  /* 0x0487ffff07007810 */ /* 0x000fc80007ffe000 */
[----:B------:R-:W-:-:S04]  /*8f50*/  SHF.R.U32.HI R0, RZ, 0x14, R0 ;  /* 0x00000014ff007819 */ /* 0x000fc80000011600 */
[----:B------:R-:W-:-:S07]  /*8f60*/  LOP3.LUT R3, R0, 0xff, RZ, 0xc0, !PT ;  /* 0x000000ff00037812 */ /* 0x000fce00078ec0ff */
.L_x_6921:
[----:B------:R-:W-:-:S04]  /*8f70*/  SHF.R.U32.HI R0, RZ, 0x18, R7 ;  /* 0x00000018ff007819 */ /* 0x000fc80000011607 */
[----:B------:R-:W-:-:S07]  /*8f80*/  LOP3.LUT R0, R3, 0x80, R0, 0xf8, !PT ;  /* 0x0000008003007812 */ /* 0x000fce00078ef800 */
.L_x_6919:
[----:B------:R-:W-:Y:S05]  /*8f90*/  BSYNC.RECONVERGENT B0 ;  /* 0x0000000000007941 */ /* 0x000fea0003800200 */
.L_x_6918:
[----:B------:R0:W-:Y:S01]  /*8fa0*/  STG.E.U8 desc[UR36][R8.64], R0 ;  /* 0x0000000008007986 */ /* 0x0001e2000c101124 */
[----:B------:R-:W-:Y:S01]  /*8fb0*/  IMAD.MOV.U32 R33, RZ, RZ, R35 ;  /* 0x000000ffff217224 */ /* 0x000fe200078e0023 */
[----:B------:R-:W-:Y:S06]  /*8fc0*/  BRA `(.L_x_6899) ;  /* 0x0000000400407947 */ /* 0x000fec0003800000 */
.L_x_6916:
        /* <DEDUP_REMOVED lines=17> */
.L_x_6924:
[----:B------:R-:W-:-:S04]  /*90e0*/  SHF.R.U32.HI R0, RZ, 0x15, R7 ;  /* 0x00000015ff007819 */ /* 0x000fc80000011607 */
[----:B------:R-:W-:-:S04]  /*90f0*/  LOP3.LUT R0, R0, 0x1, RZ, 0xc0, !PT ;  /* 0x0000000100007812 */ /* 0x000fc800078ec0ff */
[----:B------:R-:W-:-:S04]  /*9100*/  IADD3 R0, PT, PT, R7, 0x88fffff, R0 ;  /* 0x088fffff07007810 */ /* 0x000fc80007ffe000 */
[----:B------:R-:W-:-:S04]  /*9110*/  SHF.R.U32.HI R0, RZ, 0x15, R0 ;  /* 0x00000015ff007819 */ /* 0x000fc80000011600 */
[----:B------:R-:W-:-:S07]  /*9120*/  LOP3.LUT R3, R0, 0xff, RZ, 0xc0, !PT ;  /* 0x000000ff00037812 */ /* 0x000fce00078ec0ff */
.L_x_6925:
[----:B------:R-:W-:-:S04]  /*9130*/  SHF.R.U32.HI R0, RZ, 0x18, R7 ;  /* 0x00000018ff007819 */ /* 0x000fc80000011607 */
[----:B------:R-:W-:-:S07]  /*9140*/  LOP3.LUT R0, R3, 0x80, R0, 0xf8, !PT ;  /* 0x0000008003007812 */ /* 0x000fce00078ef800 */
.L_x_6923:
[----:B------:R-:W-:Y:S05]  /*9150*/  BSYNC.RECONVERGENT B0 ;  /* 0x0000000000007941 */ /* 0x000fea0003800200 */
.L_x_6922:
[----:B------:R0:W-:Y:S01]  /*9160*/  STG.E.U8 desc[UR36][R8.64], R0 ;  /* 0x0000000008007986 */ /* 0x0001e2000c101124 */
[----:B------:R-:W-:Y:S01]  /*9170*/  IMAD.MOV.U32 R33, RZ, RZ, R35 ;  /* 0x000000ffff217224 */ /* 0x000fe200078e0023 */
[----:B------:R-:W-:Y:S06]  /*9180*/  BRA `(.L_x_6899) ;  /* 0x0000000000d07947 */ /* 0x000fec0003800000 */
.L_x_6915:
[----:B------:R-:W-:-:S13]  /*9190*/  ISETP.NE.AND P0, PT, R0, 0x1c, PT ;  /* 0x0000001c0000780c */ /* 0x000fda0003f05270 */
[----:B------:R-:W-:Y:S05]  /*91a0*/  @!P0 BRA `(.L_x_6926) ;  /* 0x0000000000bc8947 */ /* 0x000fea0003800000 */
[----:B------:R-:W-:-:S13]  /*91b0*/  ISETP.NE.AND P0, PT, R0, 0x1d, PT ;  /* 0x0000001d0000780c */ /* 0x000fda0003f05270 */
[----:B------:R-:W-:Y:S05]  /*91c0*/  @!P0 BRA `(.L_x_6927) ;  /* 0x0000000000a48947 */ /* 0x000fea0003800000 */
[----:B------:R-:W-:-:S13]  /*91d0*/  ISETP.NE.AND P0, PT, R0, 0x2c, PT ;  /* 0x0000002c0000780c */ /* 0x000fda0003f05270 */
[----:B------:R-:W-:Y:S05]  /*91e0*/  @!P0 BRA `(.L_x_6928) ;  /* 0x0000000000488947 */ /* 0x000fea0003800000 */
.L_x_6898:
        /* <DEDUP_REMOVED lines=16> */
.L_x_6929:
[----:B------:R-:W-:Y:S01]  /*92f0*/  IMAD.MOV.U32 R33, RZ, RZ, R35 ;  /* 0x000000ffff217224 */ /* 0x000fe200078e0023 */
[----:B------:R-:W-:Y:S06]  /*9300*/  BRA `(.L_x_6899) ;  /* 0x0000000000707947 */ /* 0x000fec0003800000 */
.L_x_6928:
[----:B------:R-:W-:Y:S01]  /*9310*/  UMOV UR4, 0xf0000000 ;  /* 0xf000000000047882 */ /* 0x000fe20000000000 */
[----:B------:R-:W-:Y:S01]  /*9320*/  UMOV UR5, 0x380fffff ;  /* 0x380fffff00057882 */ /* 0x000fe20000000000 */
[----:B------:R-:W0:Y:S01]  /*9330*/  F2F.F32.F64 R10, R4 ;  /* 0x00000004000a7310 */ /* 0x000e220000301000 */
[----:B------:R-:W-:Y:S01]  /*9340*/  DSETP.GEU.AND P0, PT, |R4|, UR4, PT ;  /* 0x0000000404007e2a */ /* 0x000fe2000bf0e200 */
[----:B------:R-:W-:-:S13]  /*9350*/  IMAD.MOV.U32 R33, RZ, RZ, R35 ;  /* 0x000000ffff217224 */ /* 0x000fda00078e0023 */
        /* <DEDUP_REMOVED lines=16> */
.L_x_6927:
[----:B------:R-:W0:Y:S01]  /*9460*/  F2I.U64.F64.TRUNC R6, R6 ;  /* 0x0000000600067311 */ /* 0x000e22000030d800 */
[----:B------:R-:W-:Y:S01]  /*9470*/  IMAD.MOV.U32 R33, RZ, RZ, R35 ;  /* 0x000000ffff217224 */ /* 0x000fe200078e0023 */
[----:B0-----:R0:W-:Y:S01]  /*9480*/  STG.E.64 desc[UR36][R8.64], R6 ;  /* 0x0000000608007986 */ /* 0x0011e2000c101b24 */
[----:B------:R-:W-:Y:S05]  /*9490*/  BRA `(.L_x_6899) ;  /* 0x00000000000c7947 */ /* 0x000fea0003800000 */
.L_x_6926:
[----:B------:R-:W0:Y:S01]  /*94a0*/  F2I.U32.F64.TRUNC R7, R6 ;  /* 0x0000000600077311 */ /* 0x000e22000030d000 */
[----:B------:R-:W-:Y:S01]  /*94b0*/  IMAD.MOV.U32 R33, RZ, RZ, R35 ;  /* 0x000000ffff217224 */ /* 0x000fe200078e0023 */
[----:B0-----:R0:W-:Y:S06]  /*94c0*/  STG.E desc[UR36][R8.64], R7 ;  /* 0x0000000708007986 */ /* 0x0011ec000c101924 */
.L_x_6899:
[----:B------:R-:W-:-:S13]  /*94d0*/  ISETP.GE.AND P0, PT, R33, R2, PT ;  /* 0x000000022100720c */ /* 0x000fda0003f06270 */
[----:B------:R-:W-:Y:S05]  /*94e0*/  @P0 BREAK.RELIABLE B6 ;  /* 0x0000000000060942 */ /* 0x000fea0003800100 */
[----:B------:R-:W-:Y:S05]  /*94f0*/  @P0 BRA `(.L_x_6930) ;  /* 0x0000002000a00947 */ /* 0x000fea0003800000 */
[----:B------:R-:W2:Y:S01]  /*9500*/  LDCU UR4, c[0x0][0x3b4] ;  /* 0x00007680ff0477ac */ /* 0x000ea20008000800 */
[----:B0-----:R-:W0:Y:S01]  /*9510*/  LDC.64 R4, c[0x0][0x388] ;  /* 0x0000e200ff047b82 */ /* 0x001e220000000a00 */
[----:B------:R-:W-:Y:S01]  /*9520*/  IMAD R0, R32, 0x200, R33 ;  /* 0x0000020020007824 */ /* 0x000fe200078e0221 */
[----:B-1----:R-:W-:-:S03]  /*9530*/  PRMT R6, R34, 0x9910, RZ ;  /* 0x0000991022067816 */ /* 0x002fc600000000ff */
[----:B--23--:R-:W-:Y:S02]  /*9540*/  IMAD R3, R0, UR4, RZ ;  /* 0x0000000400037c24 */ /* 0x00cfe4000f8e02ff */
        /* <DEDUP_REMOVED lines=13> */
[----:B------:R-:W0:Y:S02]  /*9620*/  F2I.F64.TRUNC R27, R26 ;  /* 0x0000001a001b7311 */ /* 0x000e24000030d100 */
[----:B0-----:R0:W-:Y:S01]  /*9630*/  STG.E.U8 desc[UR36][R4.64], R27 ;  /* 0x0000001b04007986 */ /* 0x0011e2000c101124 */
[----:B------:R-:W-:Y:S05]  /*9640*/  BRA `(.L_x_6936) ;  /* 0x0000000c00f07947 */ /* 0x000fea0003800000 */
.L_x_6934:
[----:B------:R-:W0:Y:S02]  /*9650*/  F2I.S64.F64.TRUNC R26, R26 ;  /* 0x0000001a001a7311 */ /* 0x000e24000030d900 */
[----:B0-----:R-:W-:-:S05]  /*9660*/  IMAD.MOV.U32 R3, RZ, RZ, R26 ;  /* 0x000000ffff037224 */ /* 0x001fca00078e001a */
[----:B------:R0:W-:Y:S01]  /*9670*/  STG.E.U8 desc[UR36][R4.64], R3 ;  /* 0x0000000304007986 */ /* 0x0001e2000c101124 */
[----:B------:R-:W-:Y:S05]  /*9680*/  BRA `(.L_x_6936) ;  /* 0x0000000c00e07947 */ /* 0x000fea0003800000 */
.L_x_6933:
[----:B------:R-:W-:-:S13]  /*9690*/  ISETP.NE.AND P0, PT, R0, 0x2, PT ;  /* 0x000000020000780c */ /* 0x000fda0003f05270 */
[----:B------:R-:W-:Y:S05]  /*96a0*/  @!P0 BRA `(.L_x_6937) ;  /* 0x0000000000288947 */ /* 0x000fea0003800000 */
[----:B------:R-:W-:-:S13]  /*96b0*/  ISETP.NE.AND P0, PT, R0, 0x3, PT ;  /* 0x000000030000780c */ /* 0x000fda0003f05270 */
[----:B------:R-:W-:Y:S05]  /*96c0*/  @!P0 BRA `(.L_x_6938) ;  /* 0x0000000000148947 */ /* 0x000fea0003800000 */
[----:B------:R-:W-:-:S13]  /*96d0*/  ISETP.NE.AND P0, PT, R0, 0x4, PT ;  /* 0x000000040000780c */ /* 0x000fda0003f05270 */
[----:B------:R-:W-:Y:S05]  /*96e0*/  @P0 BRA `(.L_x_6935) ;  /* 0x0000000800b40947 */ /* 0x000fea0003800000 */
[----:B------:R-:W0:Y:S02]  /*96f0*/  F2I.S64.F64.TRUNC R26, R26 ;  /* 0x0000001a001a7311 */ /* 0x000e24000030d900 */
[----:B0-----:R0:W-:Y:S01]  /*9700*/  STG.E.64 desc[UR36][R4.64], R26 ;  /* 0x0000001a04007986 */ /* 0x0011e2000c101b24 */
[----:B------:R-:W-:Y:S05]  /*9710*/  BRA `(.L_x_6936) ;  /* 0x0000000c00bc7947 */ /* 0x000fea0003800000 */
.L_x_6938:
[----:B------:R-:W0:Y:S02]  /*9720*/  F2I.F64.TRUNC R27, R26 ;  /* 0x0000001a001b7311 */ /* 0x000e24000030d100 */
[----:B0-----:R0:W-:Y:S01]  /*9730*/  STG.E desc[UR36][R4.64], R27 ;  /* 0x0000001b04007986 */ /* 0x0011e2000c101924 */
[----:B------:R-:W-:Y:S05]  /*9740*/  BRA `(.L_x_6936) ;  /* 0x0000000c00b07947 */ /* 0x000fea0003800000 */
.L_x_6937:
[----:B------:R-:W0:Y:S02]  /*9750*/  F2I.F64.TRUNC R27, R26 ;  /* 0x0000001a001b7311 */ /* 0x000e24000030d100 */
[----:B0-----:R0:W-:Y:S01]  /*9760*/  STG.E.U16 desc[UR36][R4.64], R27 ;  /* 0x0000001b04007986 */ /* 0x0011e2000c101524 */
[----:B------:R-:W-:Y:S05]  /*9770*/  BRA `(.L_x_6936) ;  /* 0x0000000c00a47947 */ /* 0x000fea0003800000 */
.L_x_6932:
        /* <DEDUP_REMOVED lines=8> */
[----:B----4-:R-:W0:Y:S01]  /*9800*/  F2F.F32.F64 R3, R28 ;  /* 0x0000001c00037310 */ /* 0x010e220000301000 */
[----:B------:R-:W-:-:S14]  /*9810*/  DSETP.GEU.AND P0, PT, |R28|, UR4, PT ;  /* 0x000000041c007e2a */ /* 0x000fdc000bf0e200 */
[----:B0-----:R-:W-:-:S05]  /*9820*/  @!P0 FMUL R3, R3, 1.175494350822287508e-38 ;  /* 0x0080000003038820 */ /* 0x001fca0000400000 */
[----:B------:R0:W-:Y:S01]  /*9830*/  STG.E desc[UR36][R4.64], R3 ;  /* 0x0000000304007986 */ /* 0x0001e2000c101924 */
[----:B------:R-:W-:Y:S05]  /*9840*/  BRA `(.L_x_6936) ;  /* 0x0000000c00707947 */ /* 0x000fea0003800000 */
.L_x_6940:
[----:B------:R-:W-:Y:S01]  /*9850*/  UMOV UR4, 0xf0000000 ;  /* 0xf000000000047882 */ /* 0x000fe20000000000 */
[----:B------:R-:W-:Y:S01]  /*9860*/  UMOV UR5, 0x380fffff ;  /* 0x380fffff00057882 */ /* 0x000fe20000000000 */
[----:B----4-:R-:W0:Y:S01]  /*9870*/  F2F.F32.F64 R0, R28 ;  /* 0x0000001c00007310 */ /* 0x010e220000301000 */
[----:B------:R-:W-:-:S14]  /*9880*/  DSETP.GEU.AND P0, PT, |R28|, UR4, PT ;  /* 0x000000041c007e2a */ /* 0x000fdc000bf0e200 */
[----:B0-----:R-:W-:-:S05]  /*9890*/  @!P0 FMUL R0, R0, 1.175494350822287508e-38 ;  /* 0x0080000000008820 */ /* 0x001fca0000400000 */
[----:B------:R-:W-:-:S05]  /*98a0*/  F2FP.F16.F32.PACK_AB R0, RZ, R0 ;  /* 0x00000000ff00723e */ /* 0x000fca00000000ff */
[----:B------:R0:W-:Y:S01]  /*98b0*/  STG.E.U16 desc[UR36][R4.64], R0 ;  /* 0x0000000004007986 */ /* 0x0001e2000c101524 */
[----:B------:R-:W-:Y:S05]  /*98c0*/  BRA `(.L_x_6936) ;  /* 0x0000000c00507947 */ /* 0x000fea0003800000 */
.L_x_6939:
        /* <DEDUP_REMOVED lines=8> */
[----:B----4-:R-:W0:Y:S01]  /*9950*/  F2F.F32.F64 R6, R28 ;  /* 0x0000001c00067310 */ /* 0x010e220000301000 */
[----:B------:R-:W-:Y:S01]  /*9960*/  DSETP.GEU.AND P0, PT, |R28|, UR4, PT ;  /* 0x000000041c007e2a */ /* 0x000fe2000bf0e200 */
[----:B------:R-:W-:-:S13]  /*9970*/  IMAD.MOV.U32 R7, RZ, RZ, RZ ;  /* 0x000000ffff077224 */ /* 0x000fda00078e00ff */
[----:B0-----:R-:W-:-:S05]  /*9980*/  @!P0 FMUL R6, R6, 1.175494350822287508e-38 ;  /* 0x0080000006068820 */ /* 0x001fca0000400000 */
[----:B------:R0:W-:Y:S01]  /*9990*/  STG.E.64 desc[UR36][R4.64], R6 ;  /* 0x0000000604007986 */ /* 0x0001e2000c101b24 */
[----:B------:R-:W-:Y:S05]  /*99a0*/  BRA `(.L_x_6936) ;  /* 0x0000000c00187947 */ /* 0x000fea0003800000 */
.L_x_6942:
[----:B------:R-:W-:Y:S01]  /*99b0*/  UMOV UR4, 0xf0000000 ;  /* 0xf000000000047882 */ /* 0x000fe20000000000 */
[----:B------:R-:W-:Y:S01]  /*99c0*/  UMOV UR5, 0x380fffff ;  /* 0x380fffff00057882 */ /* 0x000fe20000000000 */
[----:B----4-:R-:W0:Y:S01]  /*99d0*/  F2F.F32.F64 R0, R28 ;  /* 0x0000001c00007310 */ /* 0x010e220000301000 */
[----:B------:R-:W-:-:S14]  /*99e0*/  DSETP.GEU.AND P0, PT, |R28|, UR4, PT ;  /* 0x000000041c007e2a */ /* 0x000fdc000bf0e200 */
[----:B0-----:R-:W-:-:S05]  /*99f0*/  @!P0 FMUL R0, R0, 1.175494350822287508e-38 ;  /* 0x0080000000008820 */ /* 0x001fca0000400000 */
[----:B------:R-:W-:-:S04]  /*9a00*/  F2FP.F16.F32.PACK_AB R3, RZ, R0 ;  /* 0x00000000ff03723e */ /* 0x000fc800000000ff */
[----:B------:R-:W-:-:S05]  /*9a10*/  PRMT R3, R3, 0x5410, RZ ;  /* 0x0000541003037816 */ /* 0x000fca00000000ff */
[----:B------:R0:W-:Y:S01]  /*9a20*/  STG.E desc[UR36][R4.64], R3 ;  /* 0x0000000304007986 */ /* 0x0001e2000c101924 */
[----:B------:R-:W-:Y:S05]  /*9a30*/  BRA `(.L_x_6936) ;  /* 0x0000000800f47947 */ /* 0x000fea0003800000 */
.L_x_6941:
[----:B----4-:R0:W-:Y:S01]  /*9a40*/  STG.E.64 desc[UR36][R4.64], R28 ;  /* 0x0000001c04007986 */ /* 0x0101e2000c101b24 */
[----:B------:R-:W-:Y:S05]  /*9a50*/  BRA `(.L_x_6936) ;  /* 0x0000000800ec7947 */ /* 0x000fea0003800000 */
.L_x_6931:
        /* <DEDUP_REMOVED lines=10> */
[----:B------:R-:W0:Y:S02]  /*9b00*/  F2I.U32.F64.TRUNC R27, R26 ;  /* 0x0000001a001b7311 */ /* 0x000e24000030d000 */
[----:B0-----:R0:W-:Y:S01]  /*9b10*/  STG.E.U16 desc[UR36][R4.64], R27 ;  /* 0x0000001b04007986 */ /* 0x0011e2000c101524 */
[----:B------:R-:W-:Y:S05]  /*9b20*/  BRA `(.L_x_6936) ;  /* 0x0000000800b87947 */ /* 0x000fea0003800000 */
.L_x_6946:
[----:B------:R-:W-:Y:S01]  /*9b30*/  UMOV UR4, 0xf0000000 ;  /* 0xf000000000047882 */ /* 0x000fe20000000000 */
[----:B------:R-:W-:Y:S01]  /*9b40*/  UMOV UR5, 0x380fffff ;  /* 0x380fffff00057882 */ /* 0x000fe20000000000 */
[----:B----4-:R-:W0:Y:S01]  /*9b50*/  F2F.F32.F64 R7, R28 ;  /* 0x0000001c00077310 */ /* 0x010e220000301000 */
        /* <DEDUP_REMOVED lines=19> */
.L_x_6949:
[----:B------:R-:W-:-:S04]  /*9c90*/  SHF.R.U32.HI R3, RZ, 0x18, R7 ;  /* 0x00000018ff037819 */ /* 0x000fc80000011607 */
[----:B------:R-:W-:-:S07]  /*9ca0*/  LOP3.LUT R0, R0, 0x80, R3, 0xf8, !PT ;  /* 0x0000008000007812 */ /* 0x000fce00078ef803 */
.L_x_6948:
[----:B------:R-:W-:Y:S05]  /*9cb0*/  BSYNC.RECONVERGENT B0 ;  /* 0x0000000000007941 */ /* 0x000fea0003800200 */
.L_x_6947:
[----:B------:R0:W-:Y:S01]  /*9cc0*/  STG.E.U8 desc[UR36][R4.64], R0 ;  /* 0x0000000004007986 */ /* 0x0001e2000c101124 */
[----:B------:R-:W-:Y:S05]  /*9cd0*/  BRA `(.L_x_6936) ;  /* 0x00000008004c7947 */ /* 0x000fea0003800000 */
.L_x_6945:
        /* <DEDUP_REMOVED lines=22> */
.L_x_6952:
[----:B------:R-:W-:-:S04]  /*9e40*/  SHF.R.U32.HI R3, RZ, 0x18, R7 ;  /* 0x00000018ff037819 */ /* 0x000fc80000011607 */
[----:B------:R-:W-:-:S07]  /*9e50*/  LOP3.LUT R0, R0, 0x80, R3, 0xf8, !PT ;  /* 0x0000008000007812 */ /* 0x000fce00078ef803 */
.L_x_6951:
[----:B------:R-:W-:Y:S05]  /*9e60*/  BSYNC.RECONVERGENT B0 ;  /* 0x0000000000007941 */ /* 0x000fea0003800200 */
.L_x_6950:
[----:B------:R0:W-:Y:S01]  /*9e70*/  STG.E.U8 desc[UR36][R4.64], R0 ;  /* 0x0000000004007986 */ /* 0x0001e2000c101124 */
[----:B------:R-:W-:Y:S05]  /*9e80*/  BRA `(.L_x_6936) ;  /* 0x0000000400e07947 */ /* 0x000fea0003800000 */
.L_x_6944:
        /* <DEDUP_REMOVED lines=26> */
.L_x_6954:
[----:B------:R-:W0:Y:S02]  /*a030*/  F2I.U64.F64.TRUNC R26, R26 ;  /* 0x0000001a001a7311 */ /* 0x000e24000030d800 */
[----:B0-----:R0:W-:Y:S01]  /*a040*/  STG.E.64 desc[UR36][R4.64], R26 ;  /* 0x0000001a04007986 */ /* 0x0011e2000c101b24 */
[----:B------:R-:W-:Y:S05]  /*a050*/  BRA `(.L_x_6936) ;  /* 0x00000004006c7947 */ /* 0x000fea0003800000 */
.L_x_6953:
[----:B------:R-:W0:Y:S02]  /*a060*/  F2I.U32.F64.TRUNC R27, R26 ;  /* 0x0000001a001b7311 */ /* 0x000e24000030d000 */
[----:B0-----:R0:W-:Y:S01]  /*a070*/  STG.E desc[UR36][R4.64], R27 ;  /* 0x0000001b04007986 */ /* 0x0011e2000c101924 */
[----:B------:R-:W-:Y:S05]  /*a080*/  BRA `(.L_x_6936) ;  /* 0x0000000400607947 */ /* 0x000fea0003800000 */
.L_x_6943:
[----:B------:R-:W-:-:S13]  /*a090*/  ISETP.GT.AND P0, PT, R0, 0xe, PT ;  /* 0x0000000e0000780c */ /* 0x000fda0003f04270 */
[----:B------:R-:W-:Y:S05]  /*a0a0*/  @P0 BRA `(.L_x_6955) ;  /* 0x00000000002c0947 */ /* 0x000fea0003800000 */
[----:B------:R-:W-:-:S13]  /*a0b0*/  ISETP.NE.AND P0, PT, R0, 0xa, PT ;  /* 0x0000000a0000780c */ /* 0x000fda0003f05270 */
[----:B------:R-:W-:Y:S05]  /*a0c0*/  @!P0 BRA `(.L_x_6956) ;  /* 0x0000000000188947 */ /* 0x000fea0003800000 */
[----:B------:R-:W-:-:S13]  /*a0d0*/  ISETP.NE.AND P0, PT, R0, 0xb, PT ;  /* 0x0000000b0000780c */ /* 0x000fda0003f05270 */
[----:B------:R-:W-:Y:S05]  /*a0e0*/  @P0 BRA `(.L_x_6935) ;  /* 0x0000000000340947 */ /* 0x000fea0003800000 */
[----:B----4-:R-:W-:-:S06]  /*a0f0*/  DSETP.NEU.AND P0, PT, R28, RZ, PT ;  /* 0x000000ff1c00722a */ /* 0x010fcc0003f0d000 */
[----:B------:R-:W-:-:S05]  /*a100*/  SEL R3, RZ, 0x1, !P0 ;  /* 0x00000001ff037807 */ /* 0x000fca0004000000 */
[----:B------:R0:W-:Y:S01]  /*a110*/  STG.E.U8 desc[UR36][R4.64], R3 ;  /* 0x0000000304007986 */ /* 0x0001e2000c101124 */
[----:B------:R-:W-:Y:S05]  /*a120*/  BRA `(.L_x_6936) ;  /* 0x0000000400387947 */ /* 0x000fea0003800000 */
.L_x_6956:
[----:B------:R-:W-:-:S05]  /*a130*/  CS2R R30, SRZ ;  /* 0x00000000001e7805 */ /* 0x000fca000001ff00 */
[----:B----4-:R1:W-:Y:S01]  /*a140*/  STG.E.128 desc[UR36][R4.64], R28 ;  /* 0x0000001c04007986 */ /* 0x0103e2000c101d24 */
[----:B------:R-:W-:Y:S05]  /*a150*/  BRA `(.L_x_6936) ;  /* 0x00000004002c7947 */ /* 0x000fea0003800000 */
.L_x_6955:
[----:B------:R-:W-:-:S13]  /*a160*/  ISETP.NE.AND P0, PT, R0, 0xf, PT ;  /* 0x0000000f0000780c */ /* 0x000fda0003f05270 */
[----:B------:R-:W-:Y:S05]  /*a170*/  @!P0 BRA `(.L_x_6957) ;  /* 0x0000000400088947 */ /* 0x000fea0003800000 */
[----:B------:R-:W-:-:S13]  /*a180*/  ISETP.NE.AND P0, PT, R0, 0x17, PT ;  /* 0x000000170000780c */ /* 0x000fda0003f05270 */
[----:B------:R-:W-:Y:S05]  /*a190*/  @!P0 BRA `(.L_x_6958) ;  /* 0x0000000000a08947 */ /* 0x000fea0003800000 */
[----:B------:R-:W-:-:S13]  /*a1a0*/  ISETP.NE.AND P0, PT, R0, 0x18, PT ;  /* 0x000000180000780c */ /* 0x000fda0003f05270 */
[----:B------:R-:W-:Y:S05]  /*a1b0*/  @!P0 BRA `(.L_x_6959) ;  /* 0x0000000000448947 */ /* 0x000fea0003800000 */
.L_x_6935:
        /* <DEDUP_REMOVED lines=16> */
.L_x_6960:
[----:B------:R-:W-:Y:S05]  /*a2c0*/  BRA `(.L_x_6936) ;  /* 0x0000000000d07947 */ /* 0x000fea0003800000 */
.L_x_6959:
[----:B------:R-:W-:Y:S01]  /*a2d0*/  UMOV UR4, 0xf0000000 ;  /* 0xf000000000047882 */ /* 0x000fe20000000000 */
[----:B------:R-:W-:Y:S01]  /*a2e0*/  UMOV UR5, 0x380fffff ;  /* 0x380fffff00057882 */ /* 0x000fe20000000000 */
[----:B----4-:R-:W0:Y:S01]  /*a2f0*/  F2F.F32.F64 R7, R28 ;  /* 0x0000001c00077310 */ /* 0x010e220000301000 */
        /* <DEDUP_REMOVED lines=14> */
.L_x_6962:
[----:B------:R-:W-:Y:S05]  /*a3e0*/  BSYNC.RECONVERGENT B0 ;  /* 0x0000000000007941 */ /* 0x000fea0003800200 */
.L_x_6961:
[----:B------:R-:W-:-:S05]  /*a3f0*/  LOP3.LUT R3, R0, 0x80, R3, 0xf8, !PT ;  /* 0x0000008000037812 */ /* 0x000fca00078ef803 */
[----:B------:R3:W-:Y:S01]  /*a400*/  STG.E.U8 desc[UR36][R4.64], R3 ;  /* 0x0000000304007986 */ /* 0x0007e2000c101124 */
[----:B------:R-:W-:Y:S05]  /*a410*/  BRA `(.L_x_6936) ;  /* 0x00000000007c7947 */ /* 0x000fea0003800000 */
.L_x_6958:
[----:B------:R-:W-:Y:S01]  /*a420*/  UMOV UR4, 0xf0000000 ;  /* 0xf000000000047882 */ /* 0x000fe20000000000 */
[----:B------:R-:W-:Y:S01]  /*a430*/  UMOV UR5, 0x380fffff ;  /* 0x380fffff00057882 */ /* 0x000fe20000000000 */
[----:B----4-:R-:W0:Y:S01]  /*a440*/  F2F.F32.F64 R7, R28 ;  /* 0x0000001c00077310 */ /* 0x010e220000301000 */
        /* <DEDUP_REMOVED lines=13> */
.L_x_6964:
[----:B------:R-:W-:Y:S01]  /*a520*/  IMAD.MOV.U32 R0, RZ, RZ, 0x7f ;  /* 0x0000007fff007424 */ /* 0x000fe200078e00ff */
[----:B------:R-:W-:-:S04]  /*a530*/  ISETP.GT.U32.AND P0, PT, R3, 0x7f800000, PT ;  /* 0x7f8000000300780c */ /* 0x000fc80003f04070 */
[----:B------:R-:W-:-:S09]  /*a540*/  SEL R0, R0, 0x7c, P0 ;  /* 0x0000007c00007807 */ /* 0x000fd20000000000 */
.L_x_6965:
[----:B------:R-:W-:Y:S05]  /*a550*/  BSYNC.RECONVERGENT B0 ;  /* 0x0000000000007941 */ /* 0x000fea0003800200 */
.L_x_6963:
[----:B------:R-:W-:-:S04]  /*a560*/  SHF.R.U32.HI R3, RZ, 0x18, R7 ;  /* 0x00000018ff037819 */ /* 0x000fc80000011607 */
[----:B------:R-:W-:-:S05]  /*a570*/  LOP3.LUT R3, R0, 0x80, R3, 0xf8, !PT ;  /* 0x0000008000037812 */ /* 0x000fca00078ef803 */
[----:B------:R2:W-:Y:S01]  /*a580*/  STG.E.U8 desc[UR36][R4.64], R3 ;  /* 0x0000000304007986 */ /* 0x0005e2000c101124 */
[----:B------:R-:W-:Y:S05]  /*a590*/  BRA `(.L_x_6936) ;  /* 0x00000000001c7947 */ /* 0x000fea0003800000 */
.L_x_6957:
[----:B------:R-:W-:Y:S01]  /*a5a0*/  UMOV UR4, 0xf0000000 ;  /* 0xf000000000047882 */ /* 0x000fe20000000000 */
[----:B------:R-:W-:Y:S01]  /*a5b0*/  UMOV UR5, 0x380fffff ;  /* 0x380fffff00057882 */ /* 0x000fe20000000000 */
[----:B----4-:R-:W0:Y:S01]  /*a5c0*/  F2F.F32.F64 R0, R28 ;  /* 0x0000001c00007310 */ /* 0x010e220000301000 */
[----:B------:R-:W-:-:S14]  /*a5d0*/  DSETP.GEU.AND P0, PT, |R28|, UR4, PT ;  /* 0x000000041c007e2a */ /* 0x000fdc000bf0e200 */
[----:B0-----:R-:W-:-:S05]  /*a5e0*/  @!P0 FMUL R0, R0, 1.175494350822287508e-38 ;  /* 0x0080000000008820 */ /* 0x001fca0000400000 */
[----:B------:R-:W-:-:S05]  /*a5f0*/  F2FP.BF16.F32.PACK_AB R0, RZ, R0 ;  /* 0x00000000ff00723e */ /* 0x000fca00000010ff */
[----:B------:R4:W-:Y:S02]  /*a600*/  STG.E.U16 desc[UR36][R4.64], R0 ;  /* 0x0000000004007986 */ /* 0x0009e4000c101524 */
.L_x_6936:
[----:B------:R-:W-:-:S07]  /*a610*/  VIADD R33, R33, 0x80 ;  /* 0x0000008021217836 */ /* 0x000fce0000000000 */
.L_x_6893:
[----:B------:R-:W-:-:S13]  /*a620*/  ISETP.GE.AND P0, PT, R33, R2, PT ;  /* 0x000000022100720c */ /* 0x000fda0003f06270 */
[----:B------:R-:W-:Y:S05]  /*a630*/  @P0 BREAK.RELIABLE B6 ;  /* 0x0000000000060942 */ /* 0x000fea0003800100 */
[----:B------:R-:W-:Y:S05]  /*a640*/  @P0 BRA `(.L_x_6930) ;  /* 0x00000010004c0947 */ /* 0x000fea0003800000 */
[----:B------:R-:W-:Y:S05]  /*a650*/  BSYNC.RELIABLE B6 ;  /* 0x0000000000067941 */ /* 0x000fea0003800100 */
.L_x_6892:
        /* <DEDUP_REMOVED lines=21> */
.L_x_6969:
[----:B------:R-:W0:Y:S02]  /*a7b0*/  F2I.S64.F64.TRUNC R22, R22 ;  /* 0x0000001600167311 */ /* 0x000e24000030d900 */
[----:B0-----:R-:W-:-:S05]  /*a7c0*/  IMAD.MOV.U32 R3, RZ, RZ, R22 ;  /* 0x000000ffff037224 */ /* 0x001fca00078e0016 */
[----:B------:R0:W-:Y:S01]  /*a7d0*/  STG.E.U8 desc[UR36][R4.64], R3 ;  /* 0x0000000304007986 */ /* 0x0001e2000c101124 */
[----:B------:R-:W-:Y:S05]  /*a7e0*/  BRA `(.L_x_6971) ;  /* 0x0000000c00e07947 */ /* 0x000fea0003800000 */
.L_x_6968:
        /* <DEDUP_REMOVED lines=9> */
.L_x_6973:
[----:B------:R-:W0:Y:S02]  /*a880*/  F2I.F64.TRUNC R23, R22 ;  /* 0x0000001600177311 */ /* 0x000e24000030d100 */
[----:B0-----:R0:W-:Y:S01]  /*a890*/  STG.E desc[UR36][R4.64], R23 ;  /* 0x0000001704007986 */ /* 0x0011e2000c101924 */
[----:B------:R-:W-:Y:S05]  /*a8a0*/  BRA `(.L_x_6971) ;  /* 0x0000000c00b07947 */ /* 0x000fea0003800000 */
.L_x_6972:
[----:B------:R-:W0:Y:S02]  /*a8b0*/  F2I.F64.TRUNC R23, R22 ;  /* 0x0000001600177311 */ /* 0x000e24000030d100 */
[----:B0-----:R0:W-:Y:S01]  /*a8c0*/  STG.E.U16 desc[UR36][R4.64], R23 ;  /* 0x0000001704007986 */ /* 0x0011e2000c101524 */
[----:B------:R-:W-:Y:S05]  /*a8d0*/  BRA `(.L_x_6971) ;  /* 0x0000000c00a47947 */ /* 0x000fea0003800000 */
.L_x_6967:
        /* <DEDUP_REMOVED lines=9> */
[----:B------:R-:W-:-:S14]  /*a970*/  DSETP.GEU.AND P0, PT, |R24|, UR4, PT ;  /* 0x0000000418007e2a */ /* 0x000fdc000bf0e200 */
[----:B0-----:R-:W-:-:S05]  /*a980*/  @!P0 FMUL R3, R3, 1.175494350822287508e-38 ;  /* 0x0080000003038820 */ /* 0x001fca0000400000 */
[----:B------:R0:W-:Y:S01]  /*a990*/  STG.E desc[UR36][R4.64], R3 ;  /* 0x0000000304007986 */ /* 0x0001e2000c101924 */
[----:B------:R-:W-:Y:S05]  /*a9a0*/  BRA `(.L_x_6971) ;  /* 0x0000000c00707947 */ /* 0x000fea0003800000 */
.L_x_6975:
[----:B------:R-:W-:Y:S01]  /*a9b0*/  UMOV UR4, 0xf0000000 ;  /* 0xf000000000047882 */ /* 0x000fe20000000000 */
[----:B------:R-:W-:Y:S01]  /*a9c0*/  UMOV UR5, 0x380fffff ;  /* 0x380fffff00057882 */ /* 0x000fe20000000000 */
[----:B------:R-:W0:Y:S01]  /*a9d0*/  F2F.F32.F64 R0, R24 ;  /* 0x0000001800007310 */ /* 0x000e220000301000 */
[----:B------:R-:W-:-:S14]  /*a9e0*/  DSETP.GEU.AND P0, PT, |R24|, UR4, PT ;  /* 0x0000000418007e2a */ /* 0x000fdc000bf0e200 */
[----:B0-----:R-:W-:-:S05]  /*a9f0*/  @!P0 FMUL R0, R0, 1.175494350822287508e-38 ;  /* 0x0080000000008820 */ /* 0x001fca0000400000 */
[----:B------:R-:W-:-:S05]  /*aa00*/  F2FP.F16.F32.PACK_AB R0, RZ, R0 ;  /* 0x00000000ff00723e */ /* 0x000fca00000000ff */
[----:B------:R0:W-:Y:S01]  /*aa10*/  STG.E.U16 desc[UR36][R4.64], R0 ;  /* 0x0000000004007986 */ /* 0x0001e2000c101524 */
[----:B------:R-:W-:Y:S05]  /*aa20*/  BRA `(.L_x_6971) ;  /* 0x0000000c00507947 */ /* 0x000fea0003800000 */
.L_x_6974:
        /* <DEDUP_REMOVED lines=10> */
[----:B------:R-:W-:-:S13]  /*aad0*/  IMAD.MOV.U32 R7, RZ, RZ, RZ ;  /* 0x000000ffff077224 */ /* 0x000fda00078e00ff */
[----:B0-----:R-:W-:-:S05]  /*aae0*/  @!P0 FMUL R6, R6, 1.175494350822287508e-38 ;  /* 0x0080000006068820 */ /* 0x001fca0000400000 */
[----:B------:R0:W-:Y:S01]  /*aaf0*/  STG.E.64 desc[UR36][R4.64], R6 ;  /* 0x0000000604007986 */ /* 0x0001e2000c101b24 */
[----:B------:R-:W-:Y:S05]  /*ab00*/  BRA `(.L_x_6971) ;  /* 0x0000000c00187947 */ /* 0x000fea0003800000 */
.L_x_6977:
[----:B------:R-:W-:Y:S01]  /*ab10*/  UMOV UR4, 0xf0000000 ;  /* 0xf000000000047882 */ /* 0x000fe20000000000 */
[----:B------:R-:W-:Y:S01]  /*ab20*/  UMOV UR5, 0x380fffff ;  /* 0x380fffff00057882 */ /* 0x000fe20000000000 */
[----:B------:R-:W0:Y:S01]  /*ab30*/  F2F.F32.F64 R0, R24 ;  /* 0x0000001800007310 */ /* 0x000e220000301000 */
[----:B------:R-:W-:-:S14]  /*ab40*/  DSETP.GEU.AND P0, PT, |R24|, UR4, PT ;  /* 0x0000000418007e2a */ /* 0x000fdc000bf0e200 */
[----:B0-----:R-:W-:-:S05]  /*ab50*/  @!P0 FMUL R0, R0, 1.175494350822287508e-38 ;  /* 0x0080000000008820 */ /* 0x001fca0000400000 */
[----:B------:R-:W-:-:S04]  /*ab60*/  F2FP.F16.F32.PACK_AB R3, RZ, R0 ;  /* 0x00000000ff03723e */ /* 0x000fc800000000ff */
[----:B------:R-:W-:-:S05]  /*ab70*/  PRMT R3, R3, 0x5410, RZ ;  /* 0x0000541003037816 */ /* 0x000fca00000000ff */
[----:B------:R0:W-:Y:S01]  /*ab80*/  STG.E desc[UR36][R4.64], R3 ;  /* 0x0000000304007986 */ /* 0x0001e2000c101924 */
[----:B------:R-:W-:Y:S05]  /*ab90*/  BRA `(.L_x_6971) ;  /* 0x0000000800f47947 */ /* 0x000fea0003800000 */
.L_x_6976:
[----:B------:R0:W-:Y:S01]  /*aba0*/  STG.E.64 desc[UR36][R4.64], R24 ;  /* 0x0000001804007986 */ /* 0x0001e2000c101b24 */
[----:B------:R-:W-:Y:S05]  /*abb0*/  BRA `(.L_x_6971) ;  /* 0x0000000800ec7947 */ /* 0x000fea0003800000 */
.L_x_6966:
        /* <DEDUP_REMOVED lines=13> */
.L_x_6981:
        /* <DEDUP_REMOVED lines=22> */
.L_x_6984:
[----:B------:R-:W-:-:S04]  /*adf0*/  SHF.R.U32.HI R3, RZ, 0x18, R7 ;  /* 0x00000018ff037819 */ /* 0x000fc80000011607 */
[----:B------:R-:W-:-:S07]  /*ae00*/  LOP3.LUT R0, R0, 0x80, R3, 0xf8, !PT ;  /* 0x0000008000007812 */ /* 0x000fce00078ef803 */
.L_x_6983:
[----:B------:R-:W-:Y:S05]  /*ae10*/  BSYNC.RECONVERGENT B0 ;  /* 0x0000000000007941 */ /* 0x000fea0003800200 */
.L_x_6982:
[----:B------:R0:W-:Y:S01]  /*ae20*/  STG.E.U8 desc[UR36][R4.64], R0 ;  /* 0x0000000004007986 */ /* 0x0001e2000c101124 */
[----:B------:R-:W-:Y:S05]  /*ae30*/  BRA `(.L_x_6971) ;  /* 0x00000008004c7947 */ /* 0x000fea0003800000 */
.L_x_6980:
        /* <DEDUP_REMOVED lines=22> */
.L_x_6987:
[----:B------:R-:W-:-:S04]  /*afa0*/  SHF.R.U32.HI R3, RZ, 0x18, R7 ;  /* 0x00000018ff037819 */ /* 0x000fc80000011607 */
[----:B------:R-:W-:-:S07]  /*afb0*/  LOP3.LUT R0, R0, 0x80, R3, 0xf8, !PT ;  /* 0x0000008000007812 */ /* 0x000fce00078ef803 */
.L_x_6986:
[----:B------:R-:W-:Y:S05]  /*afc0*/  BSYNC.RECONVERGENT B0 ;  /* 0x0000000000007941 */ /* 0x000fea0003800200 */
.L_x_6985:
[----:B------:R0:W-:Y:S01]  /*afd0*/  STG.E.U8 desc[UR36][R4.64], R0 ;  /* 0x0000000004007986 */ /* 0x0001e2000c101124 */
[----:B------:R-:W-:Y:S05]  /*afe0*/  BRA `(.L_x_6971) ;  /* 0x0000000400e07947 */ /* 0x000fea0003800000 */
.L_x_6979:
        /* <DEDUP_REMOVED lines=26> */
.L_x_6989:
[----:B------:R-:W0:Y:S02]  /*b190*/  F2I.U64.F64.TRUNC R22, R22 ;  /* 0x0000001600167311 */ /* 0x000e24000030d800 */
[----:B0-----:R0:W-:Y:S01]  /*b1a0*/  STG.E.64 desc[UR36][R4.64], R22 ;  /* 0x0000001604007986 */ /* 0x0011e2000c101b24 */
[----:B------:R-:W-:Y:S05]  /*b1b0*/  BRA `(.L_x_6971) ;  /* 0x00000004006c7947 */ /* 0x000fea0003800000 */
.L_x_6988:
[----:B------:R-:W0:Y:S02]  /*b1c0*/  F2I.U32.F64.TRUNC R23, R22 ;  /* 0x0000001600177311 */ /* 0x000e24000030d000 */
[----:B0-----:R0:W-:Y:S01]  /*b1d0*/  STG.E desc[UR36][R4.64], R23 ;  /* 0x0000001704007986 */ /* 0x0011e2000c101924 */
[----:B------:R-:W-:Y:S05]  /*b1e0*/  BRA `(.L_x_6971) ;  /* 0x0000000400607947 */ /* 0x000fea0003800000 */
.L_x_6978:
[----:B------:R-:W-:-:S13]  /*b1f0*/  ISETP.GT.AND P0, PT, R0, 0xe, PT ;  /* 0x0000000e0000780c */ /* 0x000fda0003f04270 */
[----:B------:R-:W-:Y:S05]  /*b200*/  @P0 BRA `(.L_x_6990) ;  /* 0x00000000002c0947 */ /* 0x000fea0003800000 */
[----:B------:R-:W-:-:S13]  /*b210*/  ISETP.NE.AND P0, PT, R0, 0xa, PT ;  /* 0x0000000a0000780c */ /* 0x000fda0003f05270 */
[----:B------:R-:W-:Y:S05]  /*b220*/  @!P0 BRA `(.L_x_6991) ;  /* 0x0000000000188947 */ /* 0x000fea0003800000 */
[----:B------:R-:W-:-:S13]  /*b230*/  ISETP.NE.AND P0, PT, R0, 0xb, PT ;  /* 0x0000000b0000780c */ /* 0x000fda0003f05270 */
[----:B------:R-:W-:Y:S05]  /*b240*/  @P0 BRA `(.L_x_6970) ;  /* 0x0000000000340947 */ /* 0x000fea0003800000 */
[----:B------:R-:W-:-:S06]  /*b250*/  DSETP.NEU.AND P0, PT, R24, RZ, PT ;  /* 0x000000ff1800722a */ /* 0x000fcc0003f0d000 */
[----:B------:R-:W-:-:S05]  /*b260*/  SEL R3, RZ, 0x1, !P0 ;  /* 0x00000001ff037807 */ /* 0x000fca0004000000 */
[----:B------:R3:W-:Y:S01]  /*b270*/  STG.E.U8 desc[UR36][R4.64], R3 ;  /* 0x0000000304007986 */ /* 0x0007e2000c101124 */
[----:B------:R-:W-:Y:S05]  /*b280*/  BRA `(.L_x_6971) ;  /* 0x0000000400387947 */ /* 0x000fea0003800000 */
.L_x_6991:
[----:B------:R-:W-:-:S05]  /*b290*/  CS2R R26, SRZ ;  /* 0x00000000001a7805 */ /* 0x000fca000001ff00 */
[----:B------:R4:W-:Y:S01]  /*b2a0*/  STG.E.128 desc[UR36][R4.64], R24 ;  /* 0x0000001804007986 */ /* 0x0009e2000c101d24 */
[----:B------:R-:W-:Y:S05]  /*b2b0*/  BRA `(.L_x_6971) ;  /* 0x00000004002c7947 */ /* 0x000fea0003800000 */
.L_x_6990:
[----:B------:R-:W-:-:S13]  /*b2c0*/  ISETP.NE.AND P0, PT, R0, 0xf, PT ;  /* 0x0000000f0000780c */ /* 0x000fda0003f05270 */
[----:B------:R-:W-:Y:S05]  /*b2d0*/  @!P0 BRA `(.L_x_6992) ;  /* 0x0000000400088947 */ /* 0x000fea0003800000 */
[----:B------:R-:W-:-:S13]  /*b2e0*/  ISETP.NE.AND P0, PT, R0, 0x17, PT ;  /* 0x000000170000780c */ /* 0x000fda0003f05270 */
[----:B------:R-:W-:Y:S05]  /*b2f0*/  @!P0 BRA `(.L_x_6993) ;  /* 0x0000000000a08947 */ /* 0x000fea0003800000 */
[----:B------:R-:W-:-:S13]  /*b300*/  ISETP.NE.AND P0, PT, R0, 0x18, PT ;  /* 0x000000180000780c */ /* 0x000fda0003f05270 */
[----:B------:R-:W-:Y:S05]  /*b310*/  @!P0 BRA `(.L_x_6994) ;  /* 0x0000000000448947 */ /* 0x000fea0003800000 */
.L_x_6970:
        /* <DEDUP_REMOVED lines=16> */
.L_x_6995:
[----:B------:R-:W-:Y:S05]  /*b420*/  BRA `(.L_x_6971) ;  /* 0x0000000000d07947 */ /* 0x000fea0003800000 */
.L_x_6994:
        /* <DEDUP_REMOVED lines=17> */
.L_x_6997:
[----:B------:R-:W-:Y:S05]  /*b540*/  BSYNC.RECONVERGENT B0 ;  /* 0x0000000000007941 */ /* 0x000fea0003800200 */
.L_x_6996:
[----:B------:R-:W-:-:S05]  /*b550*/  LOP3.LUT R3, R0, 0x80, R3, 0xf8, !PT ;  /* 0x0000008000037812 */ /* 0x000fca00078ef803 */
[----:B------:R1:W-:Y:S01]  /*b560*/  STG.E.U8 desc[UR36][R4.64], R3 ;  /* 0x0000000304007986 */ /* 0x0003e2000c101124 */
[----:B------:R-:W-:Y:S05]  /*b570*/  BRA `(.L_x_6971) ;  /* 0x00000000007c7947 */ /* 0x000fea0003800000 */
.L_x_6993:
[----:B------:R-:W-:Y:S01]  /*b580*/  UMOV UR4, 0xf0000000 ;  /* 0xf000000000047882 */ /* 0x000fe20000000000 */
[----:B------:R-:W-:Y:S01]  /*b590*/  UMOV UR5, 0x380fffff ;  /* 0x380fffff00057882 */ /* 0x000fe20000000000 */
[----:B------:R-:W0:Y:S01]  /*b5a0*/  F2F.F32.F64 R7, R24 ;  /* 0x0000001800077310 */ /* 0x000e220000301000 */
        /* <DEDUP_REMOVED lines=13> */
.L_x_6999:
[----:B------:R-:W-:Y:S01]  /*b680*/  IMAD.MOV.U32 R0, RZ, RZ, 0x7f ;  /* 0x0000007fff007424 */ /* 0x000fe200078e00ff */
[----:B------:R-:W-:-:S04]  /*b690*/  ISETP.GT.U32.AND P0, PT, R3, 0x7f800000, PT ;  /* 0x7f8000000300780c */ /* 0x000fc80003f04070 */
[----:B------:R-:W-:-:S09]  /*b6a0*/  SEL R0, R0, 0x7c, P0 ;  /* 0x0000007c00007807 */ /* 0x000fd20000000000 */
.L_x_7000:
[----:B------:R-:W-:Y:S05]  /*b6b0*/  BSYNC.RECONVERGENT B0 ;  /* 0x0000000000007941 */ /* 0x000fea0003800200 */
.L_x_6998:
[----:B------:R-:W-:-:S04]  /*b6c0*/  SHF.R.U32.HI R3, RZ, 0x18, R7 ;  /* 0x00000018ff037819 */ /* 0x000fc80000011607 */
[----:B------:R-:W-:-:S05]  /*b6d0*/  LOP3.LUT R3, R0, 0x80, R3, 0xf8, !PT ;  /* 0x0000008000037812 */ /* 0x000fca00078ef803 */
[----:B------:R2:W-:Y:S01]  /*b6e0*/  STG.E.U8 desc[UR36][R4.64], R3 ;  /* 0x0000000304007986 */ /* 0x0005e2000c101124 */
[----:B------:R-:W-:Y:S05]  /*b6f0*/  BRA `(.L_x_6971) ;  /* 0x00000000001c7947 */ /* 0x000fea0003800000 */
.L_x_6992:
[----:B------:R-:W-:Y:S01]  /*b700*/  UMOV UR4, 0xf0000000 ;  /* 0xf000000000047882 */ /* 0x000fe20000000000 */
[----:B------:R-:W-:Y:S01]  /*b710*/  UMOV UR5, 0x380fffff ;  /* 0x380fffff00057882 */ /* 0x000fe20000000000 */
[----:B------:R-:W0:Y:S01]  /*b720*/  F2F.F32.F64 R0, R24 ;  /* 0x0000001800007310 */ /* 0x000e220000301000 */
[----:B------:R-:W-:-:S14]  /*b730*/  DSETP.GEU.AND P0, PT, |R24|, UR4, PT ;  /* 0x0000000418007e2a */ /* 0x000fdc000bf0e200 */
[----:B0-----:R-:W-:-:S05]  /*b740*/  @!P0 FMUL R0, R0, 1.175494350822287508e-38 ;  /* 0x0080000000008820 */ /* 0x001fca0000400000 */
[----:B------:R-:W-:-:S05]  /*b750*/  F2FP.BF16.F32.PACK_AB R0, RZ, R0 ;  /* 0x00000000ff00723e */ /* 0x000fca00000010ff */
[----:B------:R0:W-:Y:S02]  /*b760*/  STG.E.U16 desc[UR36][R4.64], R0 ;  /* 0x0000000004007986 */ /* 0x0001e4000c101524 */
.L_x_6971:
[----:B------:R-:W-:-:S07]  /*b770*/  VIADD R33, R33, 0x80 ;  /* 0x0000008021217836 */ /* 0x000fce0000000000 */
.L_x_6930:
[----:B------:R-:W-:Y:S05]  /*b780*/  BSYNC.RECONVERGENT B7 ;  /* 0x0000000000077941 */ /* 0x000fea0003800200 */
.L_x_6891:
[----:B------:R-:W-:-:S13]  /*b790*/  ISETP.GE.AND P0, PT, R33, R2, PT ;  /* 0x000000022100720c */ /* 0x000fda0003f06270 */
[----:B------:R-:W-:Y:S05]  /*b7a0*/  @P0 EXIT ;  /* 0x000000000000094d */ /* 0x000fea0003800000 */
[----:B0123--:R-:W0:Y:S01]  /*b7b0*/  LDC.64 R2, c[0x0][0x388] ;  /* 0x0000e200ff027b82 */ /* 0x00fe220000000a00 */
[----:B------:R-:W1:Y:S01]  /*b7c0*/  LDCU UR4, c[0x0][0x3b4] ;  /* 0x00007680ff0477ac */ /* 0x000e620008000800 */
[----:B----4-:R-:W-:Y:S01]  /*b7d0*/  PRMT R0, R34, 0x9910, RZ ;  /* 0x0000991022007816 */ /* 0x010fe200000000ff */
        /* <DEDUP_REMOVED lines=15> */
[----:B0-----:R-:W-:Y:S01]  /*b8d0*/  STG.E.U8 desc[UR36][R2.64], R19 ;  /* 0x0000001302007986 */ /* 0x001fe2000c101124 */
[----:B------:R-:W-:Y:S05]  /*b8e0*/  EXIT ;  /* 0x000000000000794d */ /* 0x000fea0003800000 */
.L_x_7004:
[----:B------:R-:W0:Y:S02]  /*b8f0*/  F2I.S64.F64.TRUNC R18, R18 ;  /* 0x0000001200127311 */ /* 0x000e24000030d900 */
[----:B0-----:R-:W-:-:S05]  /*b900*/  IMAD.MOV.U32 R5, RZ, RZ, R18 ;  /* 0x000000ffff057224 */ /* 0x001fca00078e0012 */
[----:B------:R-:W-:Y:S01]  /*b910*/  STG.E.U8 desc[UR36][R2.64], R5 ;  /* 0x0000000502007986 */ /* 0x000fe2000c101124 */
[----:B------:R-:W-:Y:S05]  /*b920*/  EXIT ;  /* 0x000000000000794d */ /* 0x000fea0003800000 */
.L_x_7003:
[----:B------:R-:W-:-:S13]  /*b930*/  ISETP.NE.AND P0, PT, R0, 0x2, PT ;  /* 0x000000020000780c */ /* 0x000fda0003f05270 */
[----:B------:R-:W-:Y:S05]  /*b940*/  @!P0 BRA `(.L_x_7006) ;  /* 0x0000000000288947 */ /* 0x000fea0003800000 */
[----:B------:R-:W-:-:S13]  /*b950*/  ISETP.NE.AND P0, PT, R0, 0x3, PT ;  /* 0x000000030000780c */ /* 0x000fda0003f05270 */
[----:B------:R-:W-:Y:S05]  /*b960*/  @!P0 BRA `(.L_x_7007) ;  /* 0x0000000000148947 */ /* 0x000fea0003800000 */
[----:B------:R-:W-:-:S13]  /*b970*/  ISETP.NE.AND P0, PT, R0, 0x4, PT ;  /* 0x000000040000780c */ /* 0x000fda0003f05270 */
[----:B------:R-:W-:Y:S05]  /*b980*/  @P0 BRA `(.L_x_7005) ;  /* 0x0000000800b40947 */ /* 0x000fea0003800000 */
[----:B------:R-:W0:Y:S02]  /*b990*/  F2I.S64.F64.TRUNC R18, R18 ;  /* 0x0000001200127311 */ /* 0x000e24000030d900 */
[----:B0-----:R-:W-:Y:S01]  /*b9a0*/  STG.E.64 desc[UR36][R2.64], R18 ;  /* 0x0000001202007986 */ /* 0x001fe2000c101b24 */
[----:B------:R-:W-:Y:S05]  /*b9b0*/  EXIT ;  /* 0x000000000000794d */ /* 0x000fea0003800000 */
.L_x_7007:
[----:B------:R-:W0:Y:S02]  /*b9c0*/  F2I.F64.TRUNC R19, R18 ;  /* 0x0000001200137311 */ /* 0x000e24000030d100 */
[----:B0-----:R-:W-:Y:S01]  /*b9d0*/  STG.E desc[UR36][R2.64], R19 ;  /* 0x0000001302007986 */ /* 0x001fe2000c101924 */
[----:B------:R-:W-:Y:S05]  /*b9e0*/  EXIT ;  /* 0x000000000000794d */ /* 0x000fea0003800000 */
.L_x_7006:
[----:B------:R-:W0:Y:S02]  /*b9f0*/  F2I.F64.TRUNC R19, R18 ;  /* 0x0000001200137311 */ /* 0x000e24000030d100 */
[----:B0-----:R-:W-:Y:S01]  /*ba00*/  STG.E.U16 desc[UR36][R2.64], R19 ;  /* 0x0000001302007986 */ /* 0x001fe2000c101524 */
[----:B------:R-:W-:Y:S05]  /*ba10*/  EXIT ;  /* 0x000000000000794d */ /* 0x000fea0003800000 */
.L_x_7002:
        /* <DEDUP_REMOVED lines=11> */
[----:B------:R-:W-:Y:S01]  /*bad0*/  STG.E desc[UR36][R2.64], R5 ;  /* 0x0000000502007986 */ /* 0x000fe2000c101924 */
[----:B------:R-:W-:Y:S05]  /*bae0*/  EXIT ;  /* 0x000000000000794d */ /* 0x000fea0003800000 */
.L_x_7009:
[----:B------:R-:W-:Y:S01]  /*baf0*/  UMOV UR4, 0xf0000000 ;  /* 0xf000000000047882 */ /* 0x000fe20000000000 */
[----:B------:R-:W-:Y:S01]  /*bb00*/  UMOV UR5, 0x380fffff ;  /* 0x380fffff00057882 */ /* 0x000fe20000000000 */
[----:B------:R-:W0:Y:S01]  /*bb10*/  F2F.F32.F64 R0, R16 ;  /* 0x0000001000007310 */ /* 0x000e220000301000 */
[----:B------:R-:W-:-:S14]  /*bb20*/  DSETP.GEU.AND P0, PT, |R16|, UR4, PT ;  /* 0x0000000410007e2a */ /* 0x000fdc000bf0e200 */
[----:B0-----:R-:W-:-:S05]  /*bb30*/  @!P0 FMUL R0, R0, 1.175494350822287508e-38 ;  /* 0x0080000000008820 */ /* 0x001fca0000400000 */
[----:B------:R-:W-:-:S05]  /*bb40*/  F2FP.F16.F32.PACK_AB R0, RZ, R0 ;  /* 0x00000000ff00723e */ /* 0x000fca00000000ff */
[----:B------:R-:W-:Y:S01]  /*bb50*/  STG.E.U16 desc[UR36][R2.64], R0 ;  /* 0x0000000002007986 */ /* 0x000fe2000c101524 */
[----:B------:R-:W-:Y:S05]  /*bb60*/  EXIT ;  /* 0x000000000000794d */ /* 0x000fea0003800000 */
.L_x_7008:
        /* <DEDUP_REMOVED lines=12> */
[----:B------:R-:W-:Y:S01]  /*bc30*/  STG.E.64 desc[UR36][R2.64], R4 ;  /* 0x0000000402007986 */ /* 0x000fe2000c101b24 */
[----:B------:R-:W-:Y:S05]  /*bc40*/  EXIT ;  /* 0x000000000000794d */ /* 0x000fea0003800000 */
.L_x_7011:
[----:B------:R-:W-:Y:S01]  /*bc50*/  UMOV UR4, 0xf0000000 ;  /* 0xf000000000047882 */ /* 0x000fe20000000000 */
[----:B------:R-:W-:Y:S01]  /*bc60*/  UMOV UR5, 0x380fffff ;  /* 0x380fffff00057882 */ /* 0x000fe20000000000 */
[----:B------:R-:W0:Y:S01]  /*bc70*/  F2F.F32.F64 R0, R16 ;  /* 0x0000001000007310 */ /* 0x000e220000301000 */
[----:B------:R-:W-:-:S14]  /*bc80*/  DSETP.GEU.AND P0, PT, |R16|, UR4, PT ;  /* 0x0000000410007e2a */ /* 0x000fdc000bf0e200 */
[----:B0-----:R-:W-:-:S05]  /*bc90*/  @!P0 FMUL R0, R0, 1.175494350822287508e-38 ;  /* 0x0080000000008820 */ /* 0x001fca0000400000 */
[----:B------:R-:W-:-:S04]  /*bca0*/  F2FP.F16.F32.PACK_AB R5, RZ, R0 ;  /* 0x00000000ff05723e */ /* 0x000fc800000000ff */
[----:B------:R-:W-:-:S05]  /*bcb0*/  PRMT R5, R5, 0x5410, RZ ;  /* 0x0000541005057816 */ /* 0x000fca00000000ff */
[----:B------:R-:W-:Y:S01]  /*bcc0*/  STG.E desc[UR36][R2.64], R5 ;  /* 0x0000000502007986 */ /* 0x000fe2000c101924 */
[----:B------:R-:W-:Y:S05]  /*bcd0*/  EXIT ;  /* 0x000000000000794d */ /* 0x000fea0003800000 */
.L_x_7010:
[----:B------:R-:W-:Y:S01]  /*bce0*/  STG.E.64 desc[UR36][R2.64], R16 ;  /* 0x0000001002007986 */ /* 0x000fe2000c101b24 */
[----:B------:R-:W-:Y:S05]  /*bcf0*/  EXIT ;  /* 0x000000000000794d */ /* 0x000fea0003800000 */
.L_x_7001:
        /* <DEDUP_REMOVED lines=11> */
[----:B0-----:R-:W-:Y:S01]  /*bdb0*/  STG.E.U16 desc[UR36][R2.64], R19 ;  /* 0x0000001302007986 */ /* 0x001fe2000c101524 */
[----:B------:R-:W-:Y:S05]  /*bdc0*/  EXIT ;  /* 0x000000000000794d */ /* 0x000fea0003800000 */
.L_x_7015:
        /* <DEDUP_REMOVED lines=22> */
.L_x_7018:
[----:B------:R-:W-:-:S04]  /*bf30*/  SHF.R.U32.HI R5, RZ, 0x18, R5 ;  /* 0x00000018ff057819 */ /* 0x000fc80000011605 */
[----:B------:R-:W-:-:S07]  /*bf40*/  LOP3.LUT R0, R0, 0x80, R5, 0xf8, !PT ;  /* 0x0000008000007812 */ /* 0x000fce00078ef805 */
.L_x_7017:
[----:B------:R-:W-:Y:S05]  /*bf50*/  BSYNC.RECONVERGENT B0 ;  /* 0x0000000000007941 */ /* 0x000fea0003800200 */
.L_x_7016:
[----:B------:R-:W-:Y:S01]  /*bf60*/  STG.E.U8 desc[UR36][R2.64], R0 ;  /* 0x0000000002007986 */ /* 0x000fe2000c101124 */
[----:B------:R-:W-:Y:S05]  /*bf70*/  EXIT ;  /* 0x000000000000794d */ /* 0x000fea0003800000 */
.L_x_7014:
        /* <DEDUP_REMOVED lines=22> */
.L_x_7021:
[----:B------:R-:W-:-:S04]  /*c0e0*/  SHF.R.U32.HI R5, RZ, 0x18, R5 ;  /* 0x00000018ff057819 */ /* 0x000fc80000011605 */
[----:B------:R-:W-:-:S07]  /*c0f0*/  LOP3.LUT R0, R0, 0x80, R5, 0xf8, !PT ;  /* 0x0000008000007812 */ /* 0x000fce00078ef805 */
.L_x_7020:
[----:B------:R-:W-:Y:S05]  /*c100*/  BSYNC.RECONVERGENT B0 ;  /* 0x0000000000007941 */ /* 0x000fea0003800200 */
.L_x_7019:
[----:B------:R-:W-:Y:S01]  /*c110*/  STG.E.U8 desc[UR36][R2.64], R0 ;  /* 0x0000000002007986 */ /* 0x000fe2000c101124 */
[----:B------:R-:W-:Y:S05]  /*c120*/  EXIT ;  /* 0x000000000000794d */ /* 0x000fea0003800000 */
.L_x_7013:
        /* <DEDUP_REMOVED lines=26> */
.L_x_7023:
[----:B------:R-:W0:Y:S02]  /*c2d0*/  F2I.U64.F64.TRUNC R18, R18 ;  /* 0x0000001200127311 */ /* 0x000e24000030d800 */
[----:B0-----:R-:W-:Y:S01]  /*c2e0*/  STG.E.64 desc[UR36][R2.64], R18 ;  /* 0x0000001202007986 */ /* 0x001fe2000c101b24 */
[----:B------:R-:W-:Y:S05]  /*c2f0*/  EXIT ;  /* 0x000000000000794d */ /* 0x000fea0003800000 */
.L_x_7022:
[----:B------:R-:W0:Y:S02]  /*c300*/  F2I.U32.F64.TRUNC R19, R18 ;  /* 0x0000001200137311 */ /* 0x000e24000030d000 */
[----:B0-----:R-:W-:Y:S01]  /*c310*/  STG.E desc[UR36][R2.64], R19 ;  /* 0x0000001302007986 */ /* 0x001fe2000c101924 */
[----:B------:R-:W-:Y:S05]  /*c320*/  EXIT ;  /* 0x000000000000794d */ /* 0x000fea0003800000 */
.L_x_7012:
        /* <DEDUP_REMOVED lines=8> */
[----:B------:R-:W-:Y:S01]  /*c3b0*/  STG.E.U8 desc[UR36][R2.64], R5 ;  /* 0x0000000502007986 */ /* 0x000fe2000c101124 */
[----:B------:R-:W-:Y:S05]  /*c3c0*/  EXIT ;  /* 0x000000000000794d */ /* 0x000fea0003800000 */
.L_x_7025:
[----:B------:R-:W-:-:S05]  /*c3d0*/  CS2R R18, SRZ ;  /* 0x0000000000127805 */ /* 0x000fca000001ff00 */
[----:B------:R-:W-:Y:S01]  /*c3e0*/  STG.E.128 desc[UR36][R2.64], R16 ;  /* 0x0000001002007986 */ /* 0x000fe2000c101d24 */
[----:B------:R-:W-:Y:S05]  /*c3f0*/  EXIT ;  /* 0x000000000000794d */ /* 0x000fea0003800000 */
.L_x_7024:
[----:B------:R-:W-:-:S13]  /*c400*/  ISETP.NE.AND P0, PT, R0, 0xf, PT ;  /* 0x0000000f0000780c */ /* 0x000fda0003f05270 */
[----:B------:R-:W-:Y:S05]  /*c410*/  @!P0 BRA `(.L_x_7026) ;  /* 0x0000000400088947 */ /* 0x000fea0003800000 */
[----:B------:R-:W-:-:S13]  /*c420*/  ISETP.NE.AND P0, PT, R0, 0x17, PT ;  /* 0x000000170000780c */ /* 0x000fda0003f05270 */
[----:B------:R-:W-:Y:S05]  /*c430*/  @!P0 BRA `(.L_x_7027) ;  /* 0x0000000000a08947 */ /* 0x000fea0003800000 */
[----:B------:R-:W-:-:S13]  /*c440*/  ISETP.NE.AND P0, PT, R0, 0x18, PT ;  /* 0x000000180000780c */ /* 0x000fda0003f05270 */
[----:B------:R-:W-:Y:S05]  /*c450*/  @!P0 BRA `(.L_x_7028) ;  /* 0x0000000000448947 */ /* 0x000fea0003800000 */
.L_x_7005:
        /* <DEDUP_REMOVED lines=16> */
.L_x_7029:
[----:B------:R-:W-:Y:S05]  /*c560*/  EXIT ;  /* 0x000000000000794d */ /* 0x000fea0003800000 */
.L_x_7028:
        /* <DEDUP_REMOVED lines=17> */
.L_x_7031:
[----:B------:R-:W-:Y:S05]  /*c680*/  BSYNC.RECONVERGENT B0 ;  /* 0x0000000000007941 */ /* 0x000fea0003800200 */
.L_x_7030:
[----:B------:R-:W-:-:S05]  /*c690*/  LOP3.LUT R5, R0, 0x80, R5, 0xf8, !PT ;  /* 0x0000008000057812 */ /* 0x000fca00078ef805 */
[----:B------:R-:W-:Y:S01]  /*c6a0*/  STG.E.U8 desc[UR36][R2.64], R5 ;  /* 0x0000000502007986 */ /* 0x000fe2000c101124 */
[----:B------:R-:W-:Y:S05]  /*c6b0*/  EXIT ;  /* 0x000000000000794d */ /* 0x000fea0003800000 */
.L_x_7027:
        /* <DEDUP_REMOVED lines=16> */
.L_x_7033:
[----:B------:R-:W-:Y:S01]  /*c7c0*/  IMAD.MOV.U32 R0, RZ, RZ, 0x7f ;  /* 0x0000007fff007424 */ /* 0x000fe200078e00ff */
[----:B------:R-:W-:-:S04]  /*c7d0*/  ISETP.GT.U32.AND P0, PT, R4, 0x7f800000, PT ;  /* 0x7f8000000400780c */ /* 0x000fc80003f04070 */
[----:B------:R-:W-:-:S09]  /*c7e0*/  SEL R0, R0, 0x7c, P0 ;  /* 0x0000007c00007807 */ /* 0x000fd20000000000 */
.L_x_7034:
[----:B------:R-:W-:Y:S05]  /*c7f0*/  BSYNC.RECONVERGENT B0 ;  /* 0x0000000000007941 */ /* 0x000fea0003800200 */
.L_x_7032:
[----:B------:R-:W-:-:S04]  /*c800*/  SHF.R.U32.HI R5, RZ, 0x18, R5 ;  /* 0x00000018ff057819 */ /* 0x000fc80000011605 */
[----:B------:R-:W-:-:S05]  /*c810*/  LOP3.LUT R5, R0, 0x80, R5, 0xf8, !PT ;  /* 0x0000008000057812 */ /* 0x000fca00078ef805 */
[----:B------:R-:W-:Y:S01]  /*c820*/  STG.E.U8 desc[UR36][R2.64], R5 ;  /* 0x0000000502007986 */ /* 0x000fe2000c101124 */
[----:B------:R-:W-:Y:S05]  /*c830*/  EXIT ;  /* 0x000000000000794d */ /* 0x000fea0003800000 */
.L_x_7026:
[----:B------:R-:W-:Y:S01]  /*c840*/  UMOV UR4, 0xf0000000 ;  /* 0xf000000000047882 */ /* 0x000fe20000000000 */
[----:B------:R-:W-:Y:S01]  /*c850*/  UMOV UR5, 0x380fffff ;  /* 0x380fffff00057882 */ /* 0x000fe20000000000 */
[----:B------:R-:W0:Y:S01]  /*c860*/  F2F.F32.F64 R0, R16 ;  /* 0x0000001000007310 */ /* 0x000e220000301000 */
[----:B------:R-:W-:-:S14]  /*c870*/  DSETP.GEU.AND P0, PT, |R16|, UR4, PT ;  /* 0x0000000410007e2a */ /* 0x000fdc000bf0e200 */
[----:B0-----:R-:W-:-:S05]  /*c880*/  @!P0 FMUL R0, R0, 1.175494350822287508e-38 ;  /* 0x0080000000008820 */ /* 0x001fca0000400000 */
[----:B------:R-:W-:-:S05]  /*c890*/  F2FP.BF16.F32.PACK_AB R0, RZ, R0 ;  /* 0x00000000ff00723e */ /* 0x000fca00000010ff */
[----:B------:R-:W-:Y:S01]  /*c8a0*/  STG.E.U16 desc[UR36][R2.64], R0 ;  /* 0x0000000002007986 */ /* 0x000fe2000c101524 */
[----:B------:R-:W-:Y:S05]  /*c8b0*/  EXIT ;  /* 0x000000000000794d */ /* 0x000fea0003800000 */
        .weak           $__internal_1_$__cuda_sm20_div_rn_f64_full
        .type           $__internal_1_$__cuda_sm20_div_rn_f64_full,@function
        .size           $__internal_1_$__cuda_sm20_div_rn_f64_full,(.L_x_23030 - $__internal_1_$__cuda_sm20_div_rn_f64_full)
$__internal_1_$__cuda_sm20_div_rn_f64_full:
[C---:B------:R-:W-:Y:S01]  /*c8c0*/  FSETP.GEU.AND P0, PT, |R11|.reuse, 1.469367938527859385e-39, PT ;  /* 0x001000000b00780b */ /* 0x040fe20003f0e200 */
[----:B------:R-:W-:Y:S01]  /*c8d0*/  IMAD.MOV.U32 R14, RZ, RZ, 0x1 ;  /* 0x00000001ff0e7424 */ /* 0x000fe200078e00ff */
[----:B------:R-:W-:Y:S01]  /*c8e0*/  LOP3.LUT R12, R11, 0x800fffff, RZ, 0xc0, !PT ;  /* 0x800fffff0b0c7812 */ /* 0x000fe200078ec0ff */
[----:B------:R-:W-:Y:S01]  /*c8f0*/  BSSY.RECONVERGENT B2, `(.L_x_7035) ;  /* 0x0000054000027945 */ /* 0x000fe20003800200 */
[C---:B------:R-:W-:Y:S02]  /*c900*/  FSETP.GEU.AND P2, PT, |R9|.reuse, 1.469367938527859385e-39, PT ;  /* 0x001000000900780b */ /* 0x040fe40003f4e200 */
[----:B------:R-:W-:Y:S01]  /*c910*/  LOP3.LUT R13, R12, 0x3ff00000, RZ, 0xfc, !PT ;  /* 0x3ff000000c0d7812 */ /* 0x000fe200078efcff */
[----:B------:R-:W-:Y:S01]  /*c920*/  IMAD.MOV.U32 R12, RZ, RZ, R10 ;  /* 0x000000ffff0c7224 */ /* 0x000fe200078e000a */
[----:B------:R-:W-:Y:S02]  /*c930*/  LOP3.LUT R0, R9, 0x7ff00000, RZ, 0xc0, !PT ;  /* 0x7ff0000009007812 */ /* 0x000fe400078ec0ff */
[----:B------:R-:W-:-:S03]  /*c940*/  LOP3.LUT R37, R11, 0x7ff00000, RZ, 0xc0, !PT ;  /* 0x7ff000000b257812 */ /* 0x000fc600078ec0ff */
[----:B------:R-:W-:Y:S01]  /*c950*/  @!P0 DMUL R12, R10, 8.98846567431157953865e+307 ;  /* 0x7fe000000a0c8828 */ /* 0x000fe20000000000 */
[C---:B------:R-:W-:Y:S01]  /*c960*/  ISETP.GE.U32.AND P1, PT, R0.reuse, R37, PT ;  /* 0x000000250000720c */ /* 0x040fe20003f26070 */
[----:B------:R-:W-:Y:S02]  /*c970*/  IMAD.MOV.U32 R34, RZ, RZ, R0 ;  /* 0x000000ffff227224 */ /* 0x000fe400078e0000 */
[----:B------:R-:W-:Y:S01]  /*c980*/  @!P2 LOP3.LUT R3, R11, 0x7ff00000, RZ, 0xc0, !PT ;  /* 0x7ff000000b03a812 */ /* 0x000fe200078ec0ff */
[----:B------:R-:W-:Y:S01]  /*c990*/  @!P2 IMAD.MOV.U32 R40, RZ, RZ, RZ ;  /* 0x000000ffff28a224 */ /* 0x000fe200078e00ff */
[----:B------:R-:W0:Y:S02]  /*c9a0*/  MUFU.RCP64H R15, R13 ;  /* 0x0000000d000f7308 */ /* 0x000e240000001800 */
[----:B------:R-:W-:Y:S01]  /*c9b0*/  @!P2 ISETP.GE.U32.AND P3, PT, R0, R3, PT ;  /* 0x000000030000a20c */ /* 0x000fe20003f66070 */
[----:B------:R-:W-:Y:S01]  /*c9c0*/  IMAD.MOV.U32 R3, RZ, RZ, 0x1ca00000 ;  /* 0x1ca00000ff037424 */ /* 0x000fe200078e00ff */
[----:B------:R-:W-:-:S04]  /*c9d0*/  @!P0 LOP3.LUT R37, R13, 0x7ff00000, RZ, 0xc0, !PT ;  /* 0x7ff000000d258812 */ /* 0x000fc800078ec0ff */
[----:B------:R-:W-:Y:S01]  /*c9e0*/  @!P2 SEL R39, R3, 0x63400000, !P3 ;  /* 0x634000000327a807 */ /* 0x000fe20005800000 */
[----:B0-----:R-:W-:-:S08]  /*c9f0*/  DFMA R20, R14, -R12, 1 ;  /* 0x3ff000000e14742b */ /* 0x001fd0000000080c */
[----:B------:R-:W-:-:S08]  /*ca00*/  DFMA R20, R20, R20, R20 ;  /* 0x000000141414722b */ /* 0x000fd00000000014 */
[----:B------:R-:W-:Y:S01]  /*ca10*/  DFMA R20, R14, R20, R14 ;  /* 0x000000140e14722b */ /* 0x000fe2000000000e */
[--C-:B------:R-:W-:Y:S02]  /*ca20*/  @!P2 LOP3.LUT R14, R39, 0x80000000, R9.reuse, 0xf8, !PT ;  /* 0x80000000270ea812 */ /* 0x100fe400078ef809 */
[----:B------:R-:W-:Y:S02]  /*ca30*/  SEL R15, R3, 0x63400000, !P1 ;  /* 0x63400000030f7807 */ /* 0x000fe40004800000 */
[----:B------:R-:W-:Y:S01]  /*ca40*/  @!P2 LOP3.LUT R41, R14, 0x100000, RZ, 0xfc, !PT ;  /* 0x001000000e29a812 */ /* 0x000fe200078efcff */
[----:B------:R-:W-:Y:S01]  /*ca50*/  IMAD.MOV.U32 R14, RZ, RZ, R8 ;  /* 0x000000ffff0e7224 */ /* 0x000fe200078e0008 */
[----:B------:R-:W-:Y:S01]  /*ca60*/  LOP3.LUT R15, R15, 0x800fffff, R9, 0xf8, !PT ;  /* 0x800fffff0f0f7812 */ /* 0x000fe200078ef809 */
[----:B------:R-:W-:-:S05]  /*ca70*/  DFMA R42, R20, -R12, 1 ;  /* 0x3ff00000142a742b */ /* 0x000fca000000080c */
[----:B------:R-:W-:-:S03]  /*ca80*/  @!P2 DFMA R14, R14, 2, -R40 ;  /* 0x400000000e0ea82b */ /* 0x000fc60000000828 */
[----:B------:R-:W-:-:S07]  /*ca90*/  DFMA R42, R20, R42, R20 ;  /* 0x0000002a142a722b */ /* 0x000fce0000000014 */
[----:B------:R-:W-:Y:S01]  /*caa0*/  @!P2 LOP3.LUT R34, R15, 0x7ff00000, RZ, 0xc0, !PT ;  /* 0x7ff000000f22a812 */ /* 0x000fe200078ec0ff */
[----:B------:R-:W-:-:S04]  /*cab0*/  DMUL R40, R42, R14 ;  /* 0x0000000e2a287228 */ /* 0x000fc80000000000 */
[----:B------:R-:W-:-:S04]  /*cac0*/  VIADD R36, R34, 0xffffffff ;  /* 0xffffffff22247836 */ /* 0x000fc80000000000 */
[----:B------:R-:W-:Y:S01]  /*cad0*/  DFMA R20, R40, -R12, R14 ;  /* 0x8000000c2814722b */ /* 0x000fe2000000000e */
[----:B------:R-:W-:Y:S01]  /*cae0*/  ISETP.GT.U32.AND P0, PT, R36, 0x7feffffe, PT ;  /* 0x7feffffe2400780c */ /* 0x000fe20003f04070 */
[----:B------:R-:W-:-:S05]  /*caf0*/  VIADD R36, R37, 0xffffffff ;  /* 0xffffffff25247836 */ /* 0x000fca0000000000 */
[----:B------:R-:W-:Y:S01]  /*cb00*/  ISETP.GT.U32.OR P0, PT, R36, 0x7feffffe, P0 ;  /* 0x7feffffe2400780c */ /* 0x000fe20000704470 */
[----:B------:R-:W-:-:S12]  /*cb10*/  DFMA R20, R42, R20, R40 ;  /* 0x000000142a14722b */ /* 0x000fd80000000028 */
[----:B------:R-:W-:Y:S05]  /*cb20*/  @P0 BRA `(.L_x_7036) ;  /* 0x00000000006c0947 */ /* 0x000fea0003800000 */
[----:B------:R-:W-:-:S04]  /*cb30*/  LOP3.LUT R9, R11, 0x7ff00000, RZ, 0xc0, !PT ;  /* 0x7ff000000b097812 */ /* 0x000fc800078ec0ff */
[CC--:B------:R-:W-:Y:S02]  /*cb40*/  VIADDMNMX R8, R0.reuse, -R9.reuse, 0xb9600000, !PT ;  /* 0xb960000000087446 */ /* 0x0c0fe40007800909 */
[----:B------:R-:W-:Y:S02]  /*cb50*/  ISETP.GE.U32.AND P0, PT, R0, R9, PT ;  /* 0x000000090000720c */ /* 0x000fe40003f06070 */
[----:B------:R-:W-:Y:S01]  /*cb60*/  VIMNMX R0, PT, PT, R8, 0x46a00000, PT ;  /* 0x46a0000008007848 */ /* 0x000fe20003fe0100 */
[----:B------:R-:W-:Y:S01]  /*cb70*/  IMAD.MOV.U32 R8, RZ, RZ, RZ ;  /* 0x000000ffff087224 */ /* 0x000fe200078e00ff */
[----:B------:R-:W-:-:S05]  /*cb80*/  SEL R3, R3, 0x63400000, !P0 ;  /* 0x6340000003037807 */ /* 0x000fca0004000000 */
[----:B------:R-:W-:-:S04]  /*cb90*/  IMAD.IADD R0, R0, 0x1, -R3 ;  /* 0x0000000100007824 */ /* 0x000fc800078e0a03 */
        /* <DEDUP_REMOVED lines=10> */
[----:B------:R-:W-:Y:S01]  /*cc40*/  IMAD.MOV R9, RZ, RZ, -R0 ;  /* 0x000000ffff097224 */ /* 0x000fe200078e0a00 */
[----:B------:R-:W-:Y:S01]  /*cc50*/  DMUL.RP R10, R20, R10 ;  /* 0x0000000a140a7228 */ /* 0x000fe20000008000 */
[----:B------:R-:W-:-:S06]  /*cc60*/  IMAD.MOV.U32 R8, RZ, RZ, RZ ;  /* 0x000000ffff087224 */ /* 0x000fcc00078e00ff */
[----:B------:R-:W-:-:S03]  /*cc70*/  DFMA R8, R40, -R8, R20 ;  /* 0x800000082808722b */ /* 0x000fc60000000014 */
[----:B------:R-:W-:-:S03]  /*cc80*/  LOP3.LUT R3, R11, R3, RZ, 0x3c, !PT ;  /* 0x000000030b037212 */ /* 0x000fc600078e3cff */
[----:B------:R-:W-:-:S04]  /*cc90*/  IADD3 R8, PT, PT, -R0, -0x43300000, RZ ;  /* 0xbcd0000000087810 */ /* 0x000fc80007ffe1ff */
[----:B------:R-:W-:-:S04]  /*cca0*/  FSETP.NEU.AND P0, PT, |R9|, R8, PT ;  /* 0x000000080900720b */ /* 0x000fc80003f0d200 */
[----:B------:R-:W-:Y:S02]  /*ccb0*/  FSEL R40, R10, R40, !P0 ;  /* 0x000000280a287208 */ /* 0x000fe40004000000 */
[----:B------:R-:W-:Y:S01]  /*ccc0*/  FSEL R41, R3, R41, !P0 ;  /* 0x0000002903297208 */ /* 0x000fe20004000000 */
[----:B------:R-:W-:Y:S06]  /*ccd0*/  BRA `(.L_x_7037) ;  /* 0x0000000000547947 */ /* 0x000fec0003800000 */
.L_x_7036:
[----:B------:R-:W-:-:S14]  /*cce0*/  DSETP.NAN.AND P0, PT, R8, R8, PT ;  /* 0x000000080800722a */ /* 0x000fdc0003f08000 */
[----:B------:R-:W-:Y:S05]  /*ccf0*/  @P0 BRA `(.L_x_7038) ;  /* 0x0000000000440947 */ /* 0x000fea0003800000 */
[----:B------:R-:W-:-:S14]  /*cd00*/  DSETP.NAN.AND P0, PT, R10, R10, PT ;  /* 0x0000000a0a00722a */ /* 0x000fdc0003f08000 */
[----:B------:R-:W-:Y:S05]  /*cd10*/  @P0 BRA `(.L_x_7039) ;  /* 0x0000000000300947 */ /* 0x000fea0003800000 */
[----:B------:R-:W-:Y:S01]  /*cd20*/  ISETP.NE.AND P0, PT, R34, R37, PT ;  /* 0x000000252200720c */ /* 0x000fe20003f05270 */
[----:B------:R-:W-:Y:S02]  /*cd30*/  IMAD.MOV.U32 R40, RZ, RZ, 0x0 ;  /* 0x00000000ff287424 */ /* 0x000fe400078e00ff */
[----:B------:R-:W-:-:S10]  /*cd40*/  IMAD.MOV.U32 R41, RZ, RZ, -0x80000 ;  /* 0xfff80000ff297424 */ /* 0x000fd400078e00ff */
[----:B------:R-:W-:Y:S05]  /*cd50*/  @!P0 BRA `(.L_x_7037) ;  /* 0x0000000000348947 */ /* 0x000fea0003800000 */
[----:B------:R-:W-:Y:S02]  /*cd60*/  ISETP.NE.AND P0, PT, R34, 0x7ff00000, PT ;  /* 0x7ff000002200780c */ /* 0x000fe40003f05270 */
[----:B------:R-:W-:Y:S02]  /*cd70*/  LOP3.LUT R41, R9, 0x80000000, R11, 0x48, !PT ;  /* 0x8000000009297812 */ /* 0x000fe400078e480b */
[----:B------:R-:W-:-:S13]  /*cd80*/  ISETP.EQ.OR P0, PT, R37, RZ, !P0 ;  /* 0x000000ff2500720c */ /* 0x000fda0004702670 */
[----:B------:R-:W-:Y:S01]  /*cd90*/  @P0 LOP3.LUT R0, R41, 0x7ff00000, RZ, 0xfc, !PT ;  /* 0x7ff0000029000812 */ /* 0x000fe200078efcff */
[----:B------:R-:W-:Y:S02]  /*cda0*/  @!P0 IMAD.MOV.U32 R40, RZ, RZ, RZ ;  /* 0x000000ffff288224 */ /* 0x000fe400078e00ff */
[----:B------:R-:W-:Y:S02]  /*cdb0*/  @P0 IMAD.MOV.U32 R40, RZ, RZ, RZ ;  /* 0x000000ffff280224 */ /* 0x000fe400078e00ff */
[----:B------:R-:W-:Y:S01]  /*cdc0*/  @P0 IMAD.MOV.U32 R41, RZ, RZ, R0 ;  /* 0x000000ffff290224 */ /* 0x000fe200078e0000 */
[----:B------:R-:W-:Y:S06]  /*cdd0*/  BRA `(.L_x_7037) ;  /* 0x0000000000147947 */ /* 0x000fec0003800000 */
.L_x_7039:
[----:B------:R-:W-:Y:S01]  /*cde0*/  LOP3.LUT R41, R11, 0x80000, RZ, 0xfc, !PT ;  /* 0x000800000b297812 */ /* 0x000fe200078efcff */
[----:B------:R-:W-:Y:S01]  /*cdf0*/  IMAD.MOV.U32 R40, RZ, RZ, R10 ;  /* 0x000000ffff287224 */ /* 0x000fe200078e000a */
[----:B------:R-:W-:Y:S06]  /*ce00*/  BRA `(.L_x_7037) ;  /* 0x0000000000087947 */ /* 0x000fec0003800000 */
.L_x_7038:
[----:B------:R-:W-:Y:S01]  /*ce10*/  LOP3.LUT R41, R9, 0x80000, RZ, 0xfc, !PT ;  /* 0x0008000009297812 */ /* 0x000fe200078efcff */
[----:B------:R-:W-:-:S07]  /*ce20*/  IMAD.MOV.U32 R40, RZ, RZ, R8 ;  /* 0x000000ffff287224 */ /* 0x000fce00078e0008 */
.L_x_7037:
[----:B------:R-:W-:Y:S05]  /*ce30*/  BSYNC.RECONVERGENT B2 ;  /* 0x0000000000027941 */ /* 0x000fea0003800200 */
.L_x_7035:
[----:B------:R-:W-:-:S04]  /*ce40*/  IMAD.MOV.U32 R39, RZ, RZ, 0x0 ;  /* 0x00000000ff277424 */ /* 0x000fc800078e00ff */
[----:B------:R-:W-:Y:S05]  /*ce50*/  RET.REL.NODEC R38 `(_ZN2at6native27unrolled_elementwise_kernelINS0_13BinaryFunctorIdddZZZNS0_15binary_internal21div_trunc_kernel_cudaERNS_18TensorIteratorBaseEENKUlvE1_clEvENKUlvE_clEvEUlddE_EESt5arrayIPcLm3EELi4E23TrivialOffsetCalculatorILi2EjESD_ILi1EjENS0_6memory12LoadWithCastILi2EEENSG_13StoreWithCastILi1EEEEEviT_T0_T2_T3_T4_T5_) ;  /* 0xffffff3026687950 */ /* 0x000fea0003c3ffff */
.L_x_7040:
        /* <DEDUP_REMOVED lines=10> */
.L_x_23030:


//--------------------- .text._ZN2at6native18elementwise_kernelILi128ELi2EZNS0_22gpu_kernel_impl_nocastINS0_13BinaryFunctorIdddZZZNS0_15binary_internal21div_trunc_kernel_cudaERNS_18TensorIteratorBaseEENKUlvE1_clEvENKUlvE_clEvEUlddE_EEEEvS6_RKT_EUliE_EEviT1_ --------------------------
	.section	.text._ZN2at6native18elementwise_kernelILi128ELi2EZNS0_22gpu_kernel_impl_nocastINS0_13BinaryFunctorIdddZZZNS0_15binary_internal21div_trunc_kernel_cudaERNS_18TensorIteratorBaseEENKUlvE1_clEvENKUlvE_clEvEUlddE_EEEEvS6_RKT_EUliE_EEviT1_,"ax",@progbits
	.align	128
        .global         _ZN2at6native18elementwise_kernelILi128ELi2EZNS0_22gpu_kernel_impl_nocastINS0_13BinaryFunctorIdddZZZNS0_15binary_internal21div_trunc_kernel_cudaERNS_18TensorIteratorBaseEENKUlvE1_clEvENKUlvE_clEvEUlddE_EEEEvS6_RKT_EUliE_EEviT1_
        .type           _ZN2at6native18elementwise_kernelILi128ELi2EZNS0_22gpu_kernel_impl_nocastINS0_13BinaryFunctorIdddZZZNS0_15binary_internal21div_trunc_kernel_cudaERNS_18TensorIteratorBaseEENKUlvE1_clEvENKUlvE_clEvEUlddE_EEEEvS6_RKT_EUliE_EEviT1_,@function
        .size           _ZN2at6native18elementwise_kernelILi128ELi2EZNS0_22gpu_kernel_impl_nocastINS0_13BinaryFunctorIdddZZZNS0_15binary_internal21div_trunc_kernel_cudaERNS_18TensorIteratorBaseEENKUlvE1_clEvENKUlvE_clEvEUlddE_EEEEvS6_RKT_EUliE_EEviT1_,(.L_x_23031 - _ZN2at6native18elementwise_kernelILi128ELi2EZNS0_22gpu_kernel_impl_nocastINS0_13BinaryFunctorIdddZZZNS0_15binary_internal21div_trunc_kernel_cudaERNS_18TensorIteratorBaseEENKUlvE1_clEvENKUlvE_clEvEUlddE_EEEEvS6_RKT_EUliE_EEviT1_)
        .other          _ZN2at6native18elementwise_kernelILi128ELi2EZNS0_22gpu_kernel_impl_nocastINS0_13BinaryFunctorIdddZZZNS0_15binary_internal21div_trunc_kernel_cudaERNS_18TensorIteratorBaseEENKUlvE1_clEvENKUlvE_clEvEUlddE_EEEEvS6_RKT_EUliE_EEviT1_,@"STO_CUDA_ENTRY STV_DEFAULT"
_ZN2at6native18elementwise_kernelILi128ELi2EZNS0_22gpu_kernel_impl_nocastINS0_13BinaryFunctorIdddZZZNS0_15binary_internal21div_trunc_kernel_cudaERNS_18TensorIteratorBaseEENKUlvE1_clEvENKUlvE_clEvEUlddE_EEEEvS6_RKT_EUliE_EEviT1_:
.text._ZN2at6native18elementwise_kernelILi128ELi2EZNS0_22gpu_kernel_impl_nocastINS0_13BinaryFunctorIdddZZZNS0_15binary_internal21div_trunc_kernel_cudaERNS_18TensorIteratorBaseEENKUlvE1_clEvENKUlvE_clEvEUlddE_EEEEvS6_RKT_EUliE_EEviT1_:
        /* <DEDUP_REMOVED lines=13> */
[----:B------:R-:W0:Y:S02]  /*00d0*/  LDC.64 R4, c[0x0][0x5f8] ;  /* 0x00017e00ff047b82 */ /* 0x000e240000000a00 */
[----:B0-----:R-:W2:Y:S06]  /*00e0*/  LDG.E.64 R4, desc[UR6][R4.64] ;  /* 0x0000000604047981 */ /* 0x001eac000c1e1b00 */
[----:B------:R-:W0:Y:S02]  /*00f0*/  LDC.64 R6, c[0x0][0x5f0] ;  /* 0x00017c00ff067b82 */ /* 0x000e240000000a00 */
[----:B0-----:R-:W3:Y:S01]  /*0100*/  LDG.E.64 R8, desc[UR6][R6.64] ;  /* 0x0000000606087981 */ /* 0x001ee2000c1e1b00 */
[----:B------:R-:W-:Y:S01]  /*0110*/  HFMA2 R2, -RZ, RZ, 0, 5.9604644775390625e-08 ;  /* 0x00000001ff027431 */ /* 0x000fe200000001ff */
[----:B--2---:R-:W0:Y:S05]  /*0120*/  MUFU.RCP64H R3, R5 ;  /* 0x0000000500037308 */ /* 0x004e2a0000001800 */
[----:B0-----:R-:W-:-:S08]  /*0130*/  DFMA R10, -R4, R2, 1 ;  /* 0x3ff00000040a742b */ /* 0x001fd00000000102 */
[----:B------:R-:W-:Y:S01]  /*0140*/  DFMA R10, R10, R10, R10 ;  /* 0x0000000a0a0a722b */ /* 0x000fe2000000000a */
[----:B---3--:R-:W-:-:S07]  /*0150*/  FSETP.GEU.AND P1, PT, |R9|, 6.5827683646048100446e-37, PT ;  /* 0x036000000900780b */ /* 0x008fce0003f2e200 */
[----:B------:R-:W-:-:S08]  /*0160*/  DFMA R10, R2, R10, R2 ;  /* 0x0000000a020a722b */ /* 0x000fd00000000002 */
[----:B------:R-:W-:-:S08]  /*0170*/  DFMA R2, -R4, R10, 1 ;  /* 0x3ff000000402742b */ /* 0x000fd0000000010a */
[----:B------:R-:W-:-:S08]  /*0180*/  DFMA R2, R10, R2, R10 ;  /* 0x000000020a02722b */ /* 0x000fd0000000000a */
[----:B------:R-:W-:-:S08]  /*0190*/  DMUL R10, R8, R2 ;  /* 0x00000002080a7228 */ /* 0x000fd00000000000 */
[----:B------:R-:W-:-:S08]  /*01a0*/  DFMA R14, -R4, R10, R8 ;  /* 0x0000000a040e722b */ /* 0x000fd00000000108 */
[----:B------:R-:W-:-:S10]  /*01b0*/  DFMA R2, R2, R14, R10 ;  /* 0x0000000e0202722b */ /* 0x000fd4000000000a */
[----:B------:R-:W-:-:S05]  /*01c0*/  FFMA R0, RZ, R5, R3 ;  /* 0x00000005ff007223 */ /* 0x000fca0000000003 */
[----:B------:R-:W-:-:S13]  /*01d0*/  FSETP.GT.AND P0, PT, |R0|, 1.469367938527859385e-39, PT ;  /* 0x001000000000780b */ /* 0x000fda0003f04200 */
[----:B------:R-:W-:Y:S05]  /*01e0*/  @P0 BRA P1, `(.L_x_7044) ;  /* 0x0000000000100947 */ /* 0x000fea0000800000 */
[----:B------:R-:W-:Y:S02]  /*01f0*/  MOV R6, R4 ;  /* 0x0000000400067202 */ /* 0x000fe40000000f00 */
[----:B------:R-:W-:Y:S02]  /*0200*/  MOV R7, R5 ;  /* 0x0000000500077202 */ /* 0x000fe40000000f00 */
[----:B------:R-:W-:-:S07]  /*0210*/  MOV R14, 0x230 ;  /* 0x00000230000e7802 */ /* 0x000fce0000000f00 */
[----:B------:R-:W-:Y:S05]  /*0220*/  CALL.REL.NOINC `($__internal_2_$__cuda_sm20_div_rn_f64_full) ;  /* 0x00000030008c7944 */ /* 0x000fea0003c00000 */
.L_x_7044:
[----:B------:R-:W0:Y:S01]  /*0230*/  LDC.64 R4, c[0x0][0x5e8] ;  /* 0x00017a00ff047b82 */ /* 0x000e220000000a00 */
[----:B------:R-:W0:Y:S01]  /*0240*/  FRND.F64.TRUNC R2, R2 ;  /* 0x0000000200027313 */ /* 0x000e22000030d800 */
[----:B------:R-:W-:Y:S01]  /*0250*/  IADD3 R13, PT, PT, R13, 0x80, RZ ;  /* 0x000000800d0d7810 */ /* 0x000fe20007ffe0ff */
[----:B0-----:R0:W-:Y:S06]  /*0260*/  STG.E.64 desc[UR6][R4.64], R2 ;  /* 0x0000000204007986 */ /* 0x0011ec000c101b06 */
.L_x_7043:
[----:B------:R-:W-:Y:S05]  /*0270*/  BSYNC.RECONVERGENT B0 ;  /* 0x0000000000007941 */ /* 0x000fea0003800200 */
.L_x_7042:
[----:B------:R-:W1:Y:S02]  /*0280*/  LDCU UR4, c[0x0][0x380] ;  /* 0x00007000ff0477ac */ /* 0x000e640008000800 */
[----:B-1----:R-:W-:-:S13]  /*0290*/  ISETP.GE.AND P0, PT, R13, UR4, PT ;  /* 0x000000040d007c0c */ /* 0x002fda000bf06270 */
[----:B------:R-:W-:Y:S05]  /*02a0*/  @P0 EXIT ;  /* 0x000000000000094d */ /* 0x000fea0003800000 */
[----:B0-----:R-:W0:Y:S02]  /*02b0*/  LDC.64 R4, c[0x0][0x5f8] ;  /* 0x00017e00ff047b82 */ /* 0x001e240000000a00 */
[----:B0-----:R-:W2:Y:S06]  /*02c0*/  LDG.E.64 R4, desc[UR6][R4.64] ;  /* 0x0000000604047981 */ /* 0x001eac000c1e1b00 */
[----:B------:R-:W0:Y:S02]  /*02d0*/  LDC.64 R8, c[0x0][0x5f0] ;  /* 0x00017c00ff087b82 */ /* 0x000e240000000a00 */
[----:B0-----:R-:W3:Y:S01]  /*02e0*/  LDG.E.64 R8, desc[UR6][R8.64] ;  /* 0x0000000608087981 */ /* 0x001ee2000c1e1b00 */
[----:B------:R-:W-:Y:S01]  /*02f0*/  IMAD.MOV.U32 R2, RZ, RZ, 0x1 ;  /* 0x00000001ff027424 */ /* 0x000fe200078e00ff */
        /* <DEDUP_REMOVED lines=17> */
.L_x_7045:
[----:B------:R-:W0:Y:S01]  /*0410*/  LDC.64 R4, c[0x0][0x5e8] ;  /* 0x00017a00ff047b82 */ /* 0x000e220000000a00 */
[----:B------:R-:W0:Y:S02]  /*0420*/  FRND.F64.TRUNC R2, R2 ;  /* 0x0000000200027313 */ /* 0x000e24000030d800 */
[----:B0-----:R-:W-:Y:S01]  /*0430*/  STG.E.64 desc[UR6][R4.64], R2 ;  /* 0x0000000204007986 */ /* 0x001fe2000c101b06 */
[----:B------:R-:W-:Y:S05]  /*0440*/  EXIT ;  /* 0x000000000000794d */ /* 0x000fea0003800000 */
.L_x_7041:
        /* <DEDUP_REMOVED lines=8> */
[----:B------:R-:W-:Y:S01]  /*04d0*/  MOV R3, R13 ;  /* 0x0000000d00037202 */ /* 0x000fe20000000f00 */
[----:B------:R-:W-:Y:S01]  /*04e0*/  IMAD.MOV.U32 R2, RZ, RZ, RZ ;  /* 0x000000ffff027224 */ /* 0x000fe200078e00ff */
[----:B------:R-:W-:Y:S01]  /*04f0*/  ISETP.NE.AND P0, PT, R0, RZ, PT ;  /* 0x000000ff0000720c */ /* 0x000fe20003f05270 */
[----:B------:R-:W1:Y:S01]  /*0500*/  LDCU UR8, c[0x0][0x38c] ;  /* 0x00007180ff0877ac */ /* 0x000e620008000800 */
        /* <DEDUP_REMOVED lines=25> */
[----:B------:R-:W-:Y:S01]  /*06a0*/  IMAD.MOV.U32 R8, RZ, RZ, RZ ;  /* 0x000000ffff087224 */ /* 0x000fe200078e00ff */
        /* <DEDUP_REMOVED lines=69> */
[----:B------:R-:W-:Y:S01]  /*0b00*/  IMAD.MOV.U32 R6, RZ, RZ, RZ ;  /* 0x000000ffff067224 */ /* 0x000fe200078e00ff */
        /* <DEDUP_REMOVED lines=33> */
[----:B-1----:R-:W-:-:S05]  /*0d20*/  SHF.R.U32.HI R9, RZ, UR4, R8 ;  /* 0x00000004ff097c19 */ /* 0x002fca0008011608 */
[----:B------:R-:W-:-:S04]  /*0d30*/  IMAD.MOV R6, RZ, RZ, -R9 ;  /* 0x000000ffff067224 */ /* 0x000fc800078e0a09 */
        /* <DEDUP_REMOVED lines=189> */
[----:B------:R-:W-:Y:S01]  /*1910*/  MOV R6, RZ ;  /* 0x000000ff00067202 */ /* 0x000fe20000000f00 */
        /* <DEDUP_REMOVED lines=16> */
[----:B------:R-:W-:Y:S02]  /*1a20*/  IMAD R3, R6, UR11, R3 ;  /* 0x0000000b06037c24 */ /* 0x000fe4000f8e0203 */
[----:B------:R-:W-:-:S04]  /*1a30*/  @P0 IMAD.MOV R10, RZ, RZ, -R4 ;  /* 0x000000ffff0a0224 */ /* 0x000fc800078e0a04 */
[----:B0-----:R-:W-:-:S04]  /*1a40*/  @P0 IMAD R10, R10, R17, R11 ;  /* 0x000000110a0a0224 */ /* 0x001fc800078e020b */
[C---:B-1----:R-:W-:Y:S02]  /*1a50*/  @P0 IMAD R5, R10.reuse, R8, R5 ;  /* 0x000000080a050224 */ /* 0x042fe400078e0205 */
[C---:B------:R-:W-:Y:S02]  /*1a60*/  @P0 IMAD R2, R10.reuse, R9, R2 ;  /* 0x000000090a020224 */ /* 0x040fe400078e0202 */
[----:B-----5:R-:W-:-:S07]  /*1a70*/  @P0 IMAD R3, R10, R16, R3 ;  /* 0x000000100a030224 */ /* 0x020fce00078e0203 */
.L_x_7048:
[----:B------:R-:W0:Y:S01]  /*1a80*/  LDCU.128 UR8, c[0x0][0x5f0] ;  /* 0x0000be00ff0877ac */ /* 0x000e220008000c00 */
[----:B------:R-:W1:Y:S01]  /*1a90*/  LDCU.64 UR4, c[0x0][0x5e8] ;  /* 0x0000bd00ff0477ac */ /* 0x000e620008000a00 */
[----:B0-----:R-:W-:-:S04]  /*1aa0*/  IADD3 R6, P0, PT, R3, UR10, RZ ;  /* 0x0000000a03067c10 */ /* 0x001fc8000ff1e0ff */
[----:B------:R-:W-:-:S06]  /*1ab0*/  IADD3.X R7, PT, PT, RZ, UR11, RZ, P0, !PT ;  /* 0x0000000bff077c10 */ /* 0x000fcc00087fe4ff */
[----:B------:R-:W2:Y:S01]  /*1ac0*/  LDG.E.64 R6, desc[UR6][R6.64] ;  /* 0x0000000606067981 */ /* 0x000ea2000c1e1b00 */
[----:B------:R-:W-:-:S04]  /*1ad0*/  IADD3 R8, P0, PT, R2, UR8, RZ ;  /* 0x0000000802087c10 */ /* 0x000fc8000ff1e0ff */
[----:B------:R-:W-:-:S06]  /*1ae0*/  IADD3.X R9, PT, PT, RZ, UR9, RZ, P0, !PT ;  /* 0x00000009ff097c10 */ /* 0x000fcc00087fe4ff */
[----:B------:R-:W3:Y:S01]  /*1af0*/  LDG.E.64 R8, desc[UR6][R8.64] ;  /* 0x0000000608087981 */ /* 0x000ee2000c1e1b00 */
[----:B------:R-:W-:Y:S01]  /*1b00*/  MOV R2, 0x1 ;  /* 0x0000000100027802 */ /* 0x000fe20000000f00 */
[----:B------:R-:W-:Y:S01]  /*1b10*/  BSSY.RECONVERGENT B1, `(.L_x_7049) ;  /* 0x0000012000017945 */ /* 0x000fe20003800200 */
[----:B-1----:R-:W-:-:S04]  /*1b20*/  IADD3 R4, P1, PT, R5, UR4, RZ ;  /* 0x0000000405047c10 */ /* 0x002fc8000ff3e0ff */
[----:B------:R-:W-:Y:S01]  /*1b30*/  IADD3.X R5, PT, PT, RZ, UR5, RZ, P1, !PT ;  /* 0x00000005ff057c10 */ /* 0x000fe20008ffe4ff */
[----:B--2---:R-:W0:Y:S01]  /*1b40*/  MUFU.RCP64H R3, R7 ;  /* 0x0000000700037308 */ /* 0x004e220000001800 */
[----:B---3--:R-:W-:Y:S01]  /*1b50*/  FSETP.GEU.AND P2, PT, |R9|, 6.5827683646048100446e-37, PT ;  /* 0x036000000900780b */ /* 0x008fe20003f4e200 */
[----:B0-----:R-:W-:-:S08]  /*1b60*/  DFMA R10, -R6, R2, 1 ;  /* 0x3ff00000060a742b */ /* 0x001fd00000000102 */
[----:B------:R-:W-:-:S08]  /*1b70*/  DFMA R10, R10, R10, R10 ;  /* 0x0000000a0a0a722b */ /* 0x000fd0000000000a */
        /* <DEDUP_REMOVED lines=9> */
[----:B------:R-:W-:-:S07]  /*1c10*/  MOV R14, 0x1c30 ;  /* 0x00001c30000e7802 */ /* 0x000fce0000000f00 */
[----:B------:R-:W-:Y:S05]  /*1c20*/  CALL.REL.NOINC `($__internal_2_$__cuda_sm20_div_rn_f64_full) ;  /* 0x00000018000c7944 */ /* 0x000fea0003c00000 */
.L_x_7050:
[----:B------:R-:W-:Y:S05]  /*1c30*/  BSYNC.RECONVERGENT B1 ;  /* 0x0000000000017941 */ /* 0x000fea0003800200 */
.L_x_7049:
[----:B------:R-:W0:Y:S01]  /*1c40*/  FRND.F64.TRUNC R2, R2 ;  /* 0x0000000200027313 */ /* 0x000e22000030d800 */
[----:B------:R-:W-:Y:S01]  /*1c50*/  VIADD R13, R13, 0x80 ;  /* 0x000000800d0d7836 */ /* 0x000fe20000000000 */
[----:B0-----:R0:W-:Y:S06]  /*1c60*/  STG.E.64 desc[UR6][R4.64], R2 ;  /* 0x0000000204007986 */ /* 0x0011ec000c101b06 */
.L_x_7047:
[----:B------:R-:W-:Y:S05]  /*1c70*/  BSYNC.RECONVERGENT B0 ;  /* 0x0000000000007941 */ /* 0x000fea0003800200 */
.L_x_7046:
[----:B------:R-:W1:Y:S02]  /*1c80*/  LDCU UR4, c[0x0][0x380] ;  /* 0x00007000ff0477ac */ /* 0x000e640008000800 */
[----:B-1----:R-:W-:-:S13]  /*1c90*/  ISETP.GE.AND P0, PT, R13, UR4, PT ;  /* 0x000000040d007c0c */ /* 0x002fda000bf06270 */
[----:B------:R-:W-:Y:S05]  /*1ca0*/  @P0 EXIT ;  /* 0x000000000000094d */ /* 0x000fea0003800000 */
[----:B------:R-:W1:Y:S01]  /*1cb0*/  LDCU.64 UR4, c[0x0][0x390] ;  /* 0x00007200ff0477ac */ /* 0x000e620008000a00 */
[----:B0-----:R-:W-:Y:S02]  /*1cc0*/  MOV R2, RZ ;  /* 0x000000ff00027202 */ /* 0x001fe40000000f00 */
        /* <DEDUP_REMOVED lines=331> */
[----:B------:R-:W-:-:S05]  /*3180*/  @P0 MOV R10, RZ ;  /* 0x000000ff000a0202 */ /* 0x000fca0000000f00 */
[----:B------:R-:W1:Y:S01]  /*3190*/  @P0 LDC.64 R8, c[0x0][0x5d8] ;  /* 0x00017600ff080b82 */ /* 0x000e620000000a00 */
[----:B------:R-:W-:-:S04]  /*31a0*/  IMAD.MOV R3, RZ, RZ, -R11 ;  /* 0x000000ffff037224 */ /* 0x000fc800078e0a0b */
[----:B------:R-:W-:-:S03]  /*31b0*/  IMAD R7, R3, UR8, R7 ;  /* 0x0000000803077c24 */ /* 0x000fc6000f8e0207 */
        /* <DEDUP_REMOVED lines=11> */
.L_x_7051:
        /* <DEDUP_REMOVED lines=27> */
.L_x_7053:
[----:B------:R-:W-:Y:S05]  /*3420*/  BSYNC.RECONVERGENT B0 ;  /* 0x0000000000007941 */ /* 0x000fea0003800200 */
.L_x_7052:
[----:B------:R-:W0:Y:S02]  /*3430*/  FRND.F64.TRUNC R2, R2 ;  /* 0x0000000200027313 */ /* 0x000e24000030d800 */
[----:B0-----:R-:W-:Y:S01]  /*3440*/  STG.E.64 desc[UR6][R4.64], R2 ;  /* 0x0000000204007986 */ /* 0x001fe2000c101b06 */
[----:B------:R-:W-:Y:S05]  /*3450*/  EXIT ;  /* 0x000000000000794d */ /* 0x000fea0003800000 */
        .weak           $__internal_2_$__cuda_sm20_div_rn_f64_full
        .type           $__internal_2_$__cuda_sm20_div_rn_f64_full,@function
        .size           $__internal_2_$__cuda_sm20_div_rn_f64_full,(.L_x_23031 - $__internal_2_$__cuda_sm20_div_rn_f64_full)
$__internal_2_$__cuda_sm20_div_rn_f64_full:
[C---:B------:R-:W-:Y:S01]  /*3460*/  FSETP.GEU.AND P0, PT, |R7|.reuse, 1.469367938527859385e-39, PT ;  /* 0x001000000700780b */ /* 0x040fe20003f0e200 */
[----:B------:R-:W-:Y:S01]  /*3470*/  BSSY.RECONVERGENT B2, `(.L_x_7054) ;  /* 0x0000056000027945 */ /* 0x000fe20003800200 */
[----:B------:R-:W-:Y:S02]  /*3480*/  LOP3.LUT R2, R7, 0x800fffff, RZ, 0xc0, !PT ;  /* 0x800fffff07027812 */ /* 0x000fe400078ec0ff */
[C---:B------:R-:W-:Y:S02]  /*3490*/  FSETP.GEU.AND P2, PT, |R9|.reuse, 1.469367938527859385e-39, PT ;  /* 0x001000000900780b */ /* 0x040fe40003f4e200 */
[----:B------:R-:W-:Y:S01]  /*34a0*/  LOP3.LUT R3, R2, 0x3ff00000, RZ, 0xfc, !PT ;  /* 0x3ff0000002037812 */ /* 0x000fe200078efcff */
[----:B------:R-:W-:Y:S01]  /*34b0*/  IMAD.MOV.U32 R2, RZ, RZ, R6 ;  /* 0x000000ffff027224 */ /* 0x000fe200078e0006 */
[----:B------:R-:W-:Y:S02]  /*34c0*/  MOV R18, 0x1 ;  /* 0x0000000100127802 */ /* 0x000fe40000000f00 */
[----:B------:R-:W-:-:S02]  /*34d0*/  LOP3.LUT R15, R9, 0x7ff00000, RZ, 0xc0, !PT ;  /* 0x7ff00000090f7812 */ /* 0x000fc400078ec0ff */
[----:B------:R-:W-:Y:S01]  /*34e0*/  LOP3.LUT R24, R7, 0x7ff00000, RZ, 0xc0, !PT ;  /* 0x7ff0000007187812 */ /* 0x000fe200078ec0ff */
[----:B------:R-:W-:-:S03]  /*34f0*/  @!P0 DMUL R2, R6, 8.98846567431157953865e+307 ;  /* 0x7fe0000006028828 */ /* 0x000fc60000000000 */
[----:B------:R-:W-:Y:S02]  /*3500*/  ISETP.GE.U32.AND P1, PT, R15, R24, PT ;  /* 0x000000180f00720c */ /* 0x000fe40003f26070 */
[----:B------:R-:W-:Y:S01]  /*3510*/  @!P2 LOP3.LUT R16, R7, 0x7ff00000, RZ, 0xc0, !PT ;  /* 0x7ff000000710a812 */ /* 0x000fe200078ec0ff */
[----:B------:R-:W0:Y:S01]  /*3520*/  MUFU.RCP64H R19, R3 ;  /* 0x0000000300137308 */ /* 0x000e220000001800 */
[----:B------:R-:W-:Y:S02]  /*3530*/  @!P2 MOV R22, RZ ;  /* 0x000000ff0016a202 */ /* 0x000fe40000000f00 */
[----:B------:R-:W-:Y:S02]  /*3540*/  @!P2 ISETP.GE.U32.AND P3, PT, R15, R16, PT ;  /* 0x000000100f00a20c */ /* 0x000fe40003f66070 */
[----:B------:R-:W-:Y:S02]  /*3550*/  MOV R16, 0x1ca00000 ;  /* 0x1ca0000000107802 */ /* 0x000fe40000000f00 */
[----:B------:R-:W-:-:S02]  /*3560*/  @!P0 LOP3.LUT R24, R3, 0x7ff00000, RZ, 0xc0, !PT ;  /* 0x7ff0000003188812 */ /* 0x000fc400078ec0ff */
[----:B------:R-:W-:Y:S02]  /*3570*/  @!P2 SEL R17, R16, 0x63400000, !P3 ;  /* 0x634000001011a807 */ /* 0x000fe40005800000 */
[----:B------:R-:W-:Y:S02]  /*3580*/  IADD3 R26, PT, PT, R24, -0x1, RZ ;  /* 0xffffffff181a7810 */ /* 0x000fe40007ffe0ff */
[----:B------:R-:W-:Y:S01]  /*3590*/  @!P2 LOP3.LUT R17, R17, 0x80000000, R9, 0xf8, !PT ;  /* 0x800000001111a812 */ /* 0x000fe200078ef809 */
[----:B0-----:R-:W-:-:S03]  /*35a0*/  DFMA R10, R18, -R2, 1 ;  /* 0x3ff00000120a742b */ /* 0x001fc60000000802 */
[----:B------:R-:W-:Y:S02]  /*35b0*/  @!P2 LOP3.LUT R23, R17, 0x100000, RZ, 0xfc, !PT ;  /* 0x001000001117a812 */ /* 0x000fe400078efcff */
[----:B------:R-:W-:-:S03]  /*35c0*/  MOV R17, R15 ;  /* 0x0000000f00117202 */ /* 0x000fc60000000f00 */
[----:B------:R-:W-:-:S08]  /*35d0*/  DFMA R10, R10, R10, R10 ;  /* 0x0000000a0a0a722b */ /* 0x000fd0000000000a */
[----:B------:R-:W-:Y:S01]  /*35e0*/  DFMA R18, R18, R10, R18 ;  /* 0x0000000a1212722b */ /* 0x000fe20000000012 */
[----:B------:R-:W-:Y:S02]  /*35f0*/  SEL R11, R16, 0x63400000, !P1 ;  /* 0x63400000100b7807 */ /* 0x000fe40004800000 */
[----:B------:R-:W-:Y:S02]  /*3600*/  MOV R10, R8 ;  /* 0x00000008000a7202 */ /* 0x000fe40000000f00 */
[----:B------:R-:W-:-:S03]  /*3610*/  LOP3.LUT R11, R11, 0x800fffff, R9, 0xf8, !PT ;  /* 0x800fffff0b0b7812 */ /* 0x000fc600078ef809 */
[----:B------:R-:W-:-:S03]  /*3620*/  DFMA R20, R18, -R2, 1 ;  /* 0x3ff000001214742b */ /* 0x000fc60000000802 */
[----:B------:R-:W-:-:S05]  /*3630*/  @!P2 DFMA R10, R10, 2, -R22 ;  /* 0x400000000a0aa82b */ /* 0x000fca0000000816 */
[----:B------:R-:W-:-:S05]  /*3640*/  DFMA R20, R18, R20, R18 ;  /* 0x000000141214722b */ /* 0x000fca0000000012 */
[----:B------:R-:W-:-:S03]  /*3650*/  @!P2 LOP3.LUT R17, R11, 0x7ff00000, RZ, 0xc0, !PT ;  /* 0x7ff000000b11a812 */ /* 0x000fc600078ec0ff */
[----:B------:R-:W-:Y:S02]  /*3660*/  DMUL R18, R20, R10 ;  /* 0x0000000a14127228 */ /* 0x000fe40000000000 */
[----:B------:R-:W-:-:S05]  /*3670*/  VIADD R25, R17, 0xffffffff ;  /* 0xffffffff11197836 */ /* 0x000fca0000000000 */
[----:B------:R-:W-:Y:S01]  /*3680*/  ISETP.GT.U32.AND P0, PT, R25, 0x7feffffe, PT ;  /* 0x7feffffe1900780c */ /* 0x000fe20003f04070 */
[----:B------:R-:W-:-:S03]  /*3690*/  DFMA R22, R18, -R2, R10 ;  /* 0x800000021216722b */ /* 0x000fc6000000000a */
[----:B------:R-:W-:-:S05]  /*36a0*/  ISETP.GT.U32.OR P0, PT, R26, 0x7feffffe, P0 ;  /* 0x7feffffe1a00780c */ /* 0x000fca0000704470 */
[----:B------:R-:W-:-:S08]  /*36b0*/  DFMA R22, R20, R22, R18 ;  /* 0x000000161416722b */ /* 0x000fd00000000012 */
[----:B------:R-:W-:Y:S05]  /*36c0*/  @P0 BRA `(.L_x_7055) ;  /* 0x00000000006c0947 */ /* 0x000fea0003800000 */
[----:B------:R-:W-:-:S04]  /*36d0*/  LOP3.LUT R18, R7, 0x7ff00000, RZ, 0xc0, !PT ;  /* 0x7ff0000007127812 */ /* 0x000fc800078ec0ff */
[CC--:B------:R-:W-:Y:S02]  /*36e0*/  VIADDMNMX R8, R15.reuse, -R18.reuse, 0xb9600000, !PT ;  /* 0xb96000000f087446 */ /* 0x0c0fe40007800912 */
[----:B------:R-:W-:Y:S02]  /*36f0*/  ISETP.GE.U32.AND P0, PT, R15, R18, PT ;  /* 0x000000120f00720c */ /* 0x000fe40003f06070 */
[----:B------:R-:W-:Y:S02]  /*3700*/  VIMNMX R8, PT, PT, R8, 0x46a00000, PT ;  /* 0x46a0000008087848 */ /* 0x000fe40003fe0100 */
[----:B------:R-:W-:Y:S02]  /*3710*/  SEL R9, R16, 0x63400000, !P0 ;  /* 0x6340000010097807 */ /* 0x000fe40004000000 */
[----:B------:R-:W-:Y:S02]  /*3720*/  MOV R16, RZ ;  /* 0x000000ff00107202 */ /* 0x000fe40000000f00 */
[----:B------:R-:W-:-:S04]  /*3730*/  IADD3 R8, PT, PT, -R9, R8, RZ ;  /* 0x0000000809087210 */ /* 0x000fc80007ffe1ff */
[----:B------:R-:W-:-:S06]  /*3740*/  IADD3 R17, PT, PT, R8, 0x7fe00000, RZ ;  /* 0x7fe0000008117810 */ /* 0x000fcc0007ffe0ff */
[----:B------:R-:W-:-:S10]  /*3750*/  DMUL R18, R22, R16 ;  /* 0x0000001016127228 */ /* 0x000fd40000000000 */
[----:B------:R-:W-:-:S13]  /*3760*/  FSETP.GTU.AND P0, PT, |R19|, 1.469367938527859385e-39, PT ;  /* 0x001000001300780b */ /* 0x000fda0003f0c200 */
[----:B------:R-:W-:Y:S05]  /*3770*/  @P0 BRA `(.L_x_7056) ;  /* 0x0000000000940947 */ /* 0x000fea0003800000 */
[----:B------:R-:W-:Y:S01]  /*3780*/  DFMA R2, R22, -R2, R10 ;  /* 0x800000021602722b */ /* 0x000fe2000000000a */
[----:B------:R-:W-:-:S09]  /*3790*/  MOV R16, RZ ;  /* 0x000000ff00107202 */ /* 0x000fd20000000f00 */
[C---:B------:R-:W-:Y:S02]  /*37a0*/  FSETP.NEU.AND P0, PT, R3.reuse, RZ, PT ;  /* 0x000000ff0300720b */ /* 0x040fe40003f0d000 */
[----:B------:R-:W-:-:S04]  /*37b0*/  LOP3.LUT R7, R3, 0x80000000, R7, 0x48, !PT ;  /* 0x8000000003077812 */ /* 0x000fc800078e4807 */
[----:B------:R-:W-:-:S07]  /*37c0*/  LOP3.LUT R17, R7, R17, RZ, 0xfc, !PT ;  /* 0x0000001107117212 */ /* 0x000fce00078efcff */
[----:B------:R-:W-:Y:S05]  /*37d0*/  @!P0 BRA `(.L_x_7056) ;  /* 0x00000000007c8947 */ /* 0x000fea0003800000 */
[----:B------:R-:W-:Y:S01]  /*37e0*/  IMAD.MOV R3, RZ, RZ, -R8 ;  /* 0x000000ffff037224 */ /* 0x000fe200078e0a08 */
[----:B------:R-:W-:Y:S01]  /*37f0*/  MOV R2, RZ ;  /* 0x000000ff00027202 */ /* 0x000fe20000000f00 */
[----:B------:R-:W-:-:S05]  /*3800*/  DMUL.RP R16, R22, R16 ;  /* 0x0000001016107228 */ /* 0x000fca0000008000 */
[----:B------:R-:W-:-:S05]  /*3810*/  DFMA R2, R18, -R2, R22 ;  /* 0x800000021202722b */ /* 0x000fca0000000016 */
[----:B------:R-:W-:Y:S02]  /*3820*/  LOP3.LUT R7, R17, R7, RZ, 0x3c, !PT ;  /* 0x0000000711077212 */ /* 0x000fe400078e3cff */
[----:B------:R-:W-:-:S04]  /*3830*/  IADD3 R2, PT, PT, -R8, -0x43300000, RZ ;  /* 0xbcd0000008027810 */ /* 0x000fc80007ffe1ff */
[----:B------:R-:W-:-:S04]  /*3840*/  FSETP.NEU.AND P0, PT, |R3|, R2, PT ;  /* 0x000000020300720b */ /* 0x000fc80003f0d200 */
[----:B------:R-:W-:Y:S02]  /*3850*/  FSEL R18, R16, R18, !P0 ;  /* 0x0000001210127208 */ /* 0x000fe40004000000 */
[----:B------:R-:W-:Y:S01]  /*3860*/  FSEL R19, R7, R19, !P0 ;  /* 0x0000001307137208 */ /* 0x000fe20004000000 */
[----:B------:R-:W-:Y:S06]  /*3870*/  BRA `(.L_x_7056) ;  /* 0x0000000000547947 */ /* 0x000fec0003800000 */
.L_x_7055:
[----:B------:R-:W-:-:S14]  /*3880*/  DSETP.NAN.AND P0, PT, R8, R8, PT ;  /* 0x000000080800722a */ /* 0x000fdc0003f08000 */
[----:B------:R-:W-:Y:S05]  /*3890*/  @P0 BRA `(.L_x_7057) ;  /* 0x0000000000440947 */ /* 0x000fea0003800000 */
[----:B------:R-:W-:-:S14]  /*38a0*/  DSETP.NAN.AND P0, PT, R6, R6, PT ;  /* 0x000000060600722a */ /* 0x000fdc0003f08000 */
[----:B------:R-:W-:Y:S05]  /*38b0*/  @P0 BRA `(.L_x_7058) ;  /* 0x0000000000300947 */ /* 0x000fea0003800000 */
[----:B------:R-:W-:Y:S02]  /*38c0*/  ISETP.NE.AND P0, PT, R17, R24, PT ;  /* 0x000000181100720c */ /* 0x000fe40003f05270 */
[----:B------:R-:W-:Y:S02]  /*38d0*/  MOV R18, 0x0 ;  /* 0x0000000000127802 */ /* 0x000fe40000000f00 */
[----:B------:R-:W-:-:S09]  /*38e0*/  MOV R19, 0xfff80000 ;  /* 0xfff8000000137802 */ /* 0x000fd20000000f00 */
[----:B------:R-:W-:Y:S05]  /*38f0*/  @!P0 BRA `(.L_x_7056) ;  /* 0x0000000000348947 */ /* 0x000fea0003800000 */
[----:B------:R-:W-:Y:S02]  /*3900*/  ISETP.NE.AND P0, PT, R17, 0x7ff00000, PT ;  /* 0x7ff000001100780c */ /* 0x000fe40003f05270 */
[----:B------:R-:W-:Y:S02]  /*3910*/  LOP3.LUT R19, R9, 0x80000000, R7, 0x48, !PT ;  /* 0x8000000009137812 */ /* 0x000fe400078e4807 */
[----:B------:R-:W-:-:S13]  /*3920*/  ISETP.EQ.OR P0, PT, R24, RZ, !P0 ;  /* 0x000000ff1800720c */ /* 0x000fda0004702670 */
[----:B------:R-:W-:Y:S02]  /*3930*/  @P0 LOP3.LUT R2, R19, 0x7ff00000, RZ, 0xfc, !PT ;  /* 0x7ff0000013020812 */ /* 0x000fe400078efcff */
[----:B------:R-:W-:Y:S02]  /*3940*/  @!P0 MOV R18, RZ ;  /* 0x000000ff00128202 */ /* 0x000fe40000000f00 */
[----:B------:R-:W-:Y:S01]  /*3950*/  @P0 MOV R18, RZ ;  /* 0x000000ff00120202 */ /* 0x000fe20000000f00 */
[----:B------:R-:W-:Y:S01]  /*3960*/  @P0 IMAD.MOV.U32 R19, RZ, RZ, R2 ;  /* 0x000000ffff130224 */ /* 0x000fe200078e0002 */
[----:B------:R-:W-:Y:S06]  /*3970*/  BRA `(.L_x_7056) ;  /* 0x0000000000147947 */ /* 0x000fec0003800000 */
.L_x_7058:
[----:B------:R-:W-:Y:S02]  /*3980*/  LOP3.LUT R19, R7, 0x80000, RZ, 0xfc, !PT ;  /* 0x0008000007137812 */ /* 0x000fe400078efcff */
[----:B------:R-:W-:Y:S01]  /*3990*/  MOV R18, R6 ;  /* 0x0000000600127202 */ /* 0x000fe20000000f00 */
[----:B------:R-:W-:Y:S06]  /*39a0*/  BRA `(.L_x_7056) ;  /* 0x0000000000087947 */ /* 0x000fec0003800000 */
.L_x_7057:
[----:B------:R-:W-:Y:S02]  /*39b0*/  LOP3.LUT R19, R9, 0x80000, RZ, 0xfc, !PT ;  /* 0x0008000009137812 */ /* 0x000fe400078efcff */
[----:B------:R-:W-:-:S07]  /*39c0*/  MOV R18, R8 ;  /* 0x0000000800127202 */ /* 0x000fce0000000f00 */
.L_x_7056:
[----:B------:R-:W-:Y:S05]  /*39d0*/  BSYNC.RECONVERGENT B2 ;  /* 0x0000000000027941 */ /* 0x000fea0003800200 */
.L_x_7054:
[----:B------:R-:W-:Y:S01]  /*39e0*/  HFMA2 R15, -RZ, RZ, 0, 0 ;  /* 0x00000000ff0f7431 */ /* 0x000fe200000001ff */
[----:B------:R-:W-:Y:S02]  /*39f0*/  MOV R2, R18 ;  /* 0x0000001200027202 */ /* 0x000fe40000000f00 */
[----:B------:R-:W-:Y:S01]  /*3a00*/  MOV R3, R19 ;  /* 0x0000001300037202 */ /* 0x000fe20000000f00 */
[----:B------:R-:W-:Y:S06]  /*3a10*/  RET.REL.NODEC R14 `(_ZN2at6native18elementwise_kernelILi128ELi2EZNS0_22gpu_kernel_impl_nocastINS0_13BinaryFunctorIdddZZZNS0_15binary_internal21div_trunc_kernel_cudaERNS_18TensorIteratorBaseEENKUlvE1_clEvENKUlvE_clEvEUlddE_EEEEvS6_RKT_EUliE_EEviT1_) ;  /* 0xffffffc40e787950 */ /* 0x000fec0003c3ffff */
.L_x_7059:
        /* <DEDUP_REMOVED lines=14> */
.L_x_23031:


//--------------------- .text._ZN2at6native27unrolled_elementwise_kernelINS0_13BinaryFunctorIdddZZZNS0_15binary_internal21div_trunc_kernel_cudaERNS_18TensorIteratorBaseEENKUlvE1_clEvENKUlvE_clEvEUlddE_EESt5arrayIPcLm3EELi4E23TrivialOffsetCalculatorILi2EjESD_ILi1EjENS0_6memory15LoadWithoutCastENSG_16StoreWithoutCastEEEviT_T0_T2_T3_T4_T5_ --------------------------
	.section	.text._ZN2at6native27unrolled_elementwise_kernelINS0_13BinaryFunctorIdddZZZNS0_15binary_internal21div_trunc_kernel_cudaERNS_18TensorIteratorBaseEENKUlvE1_clEvENKUlvE_clEvEUlddE_EESt5arrayIPcLm3EELi4E23TrivialOffsetCalculatorILi2EjESD_ILi1EjENS0_6memory15LoadWithoutCastENSG_16StoreWithoutCastEEEviT_T0_T2_T3_T4_T5_,"ax",@progbits
	.align	128
        .global         _ZN2at6native27unrolled_elementwise_kernelINS0_13BinaryFunctorIdddZZZNS0_15binary_internal21div_trunc_kernel_cudaERNS_18TensorIteratorBaseEENKUlvE1_clEvENKUlvE_clEvEUlddE_EESt5arrayIPcLm3EELi4E23TrivialOffsetCalculatorILi2EjESD_ILi1EjENS0_6memory15LoadWithoutCastENSG_16StoreWithoutCastEEEviT_T0_T2_T3_T4_T5_
        .type           _ZN2at6native27unrolled_elementwise_kernelINS0_13BinaryFunctorIdddZZZNS0_15binary_internal21div_trunc_kernel_cudaERNS_18TensorIteratorBaseEENKUlvE1_clEvENKUlvE_clEvEUlddE_EESt5arrayIPcLm3EELi4E23TrivialOffsetCalculatorILi2EjESD_ILi1EjENS0_6memory15LoadWithoutCastENSG_16StoreWithoutCastEEEviT_T0_T2_T3_T4_T5_,@function
        .size           _ZN2at6native27unrolled_elementwise_kernelINS0_13BinaryFunctorIdddZZZNS0_15binary_internal21div_trunc_kernel_cudaERNS_18TensorIteratorBaseEENKUlvE1_clEvENKUlvE_clEvEUlddE_EESt5arrayIPcLm3EELi4E23TrivialOffsetCalculatorILi2EjESD_ILi1EjENS0_6memory15LoadWithoutCastENSG_16StoreWithoutCastEEEviT_T0_T2_T3_T4_T5_,(.L_x_23032 - _ZN2at6native27unrolled_elementwise_kernelINS0_13BinaryFunctorIdddZZZNS0_15binary_internal21div_trunc_kernel_cudaERNS_18TensorIteratorBaseEENKUlvE1_clEvENKUlvE_clEvEUlddE_EESt5arrayIPcLm3EELi4E23TrivialOffsetCalculatorILi2EjESD_ILi1EjENS0_6memory15LoadWithoutCastENSG_16StoreWithoutCastEEEviT_T0_T2_T3_T4_T5_)
        .other          _ZN2at6native27unrolled_elementwise_kernelINS0_13BinaryFunctorIdddZZZNS0_15binary_internal21div_trunc_kernel_cudaERNS_18TensorIteratorBaseEENKUlvE1_clEvENKUlvE_clEvEUlddE_EESt5arrayIPcLm3EELi4E23TrivialOffsetCalculatorILi2EjESD_ILi1EjENS0_6memory15LoadWithoutCastENSG_16StoreWithoutCastEEEviT_T0_T2_T3_T4_T5_,@"STO_CUDA_ENTRY STV_DEFAULT"
_ZN2at6native27unrolled_elementwise_kernelINS0_13BinaryFunctorIdddZZZNS0_15binary_internal21div_trunc_kernel_cudaERNS_18TensorIteratorBaseEENKUlvE1_clEvENKUlvE_clEvEUlddE_EESt5arrayIPcLm3EELi4E23TrivialOffsetCalculatorILi2EjESD_ILi1EjENS0_6memory15LoadWithoutCastENSG_16StoreWithoutCastEEEviT_T0_T2_T3_T4_T5_:
.text._ZN2at6native27unrolled_elementwise_kernelINS0_13BinaryFunctorIdddZZZNS0_15binary_internal21div_trunc_kernel_cudaERNS_18TensorIteratorBaseEENKUlvE1_clEvENKUlvE_clEvEUlddE_EESt5arrayIPcLm3EELi4E23TrivialOffsetCalculatorILi2EjESD_ILi1EjENS0_6memory15LoadWithoutCastENSG_16StoreWithoutCastEEEviT_T0_T2_T3_T4_T5_:
[----:B------:R-:W-:Y:S01]  /*0000*/  LDC R1, c[0x0][0x37c] ;  /* 0x0000df00ff017b82 */ /* 0x000fe20000000800 */
[----:B------:R-:W0:Y:S07]  /*0010*/  S2R R5, SR_CTAID.X ;  /* 0x0000000000057919 */ /* 0x000e2e0000002500 */
[----:B------:R-:W0:Y:S01]  /*0020*/  LDC R2, c[0x0][0x380] ;  /* 0x0000e000ff027b82 */ /* 0x000e220000000800 */
[----:B------:R-:W1:Y:S01]  /*0030*/  LDCU.64 UR4, c[0x0][0x358] ;  /* 0x00006b00ff0477ac */ /* 0x000e620008000a00 */
[----:B------:R-:W-:Y:S01]  /*0040*/  CS2R R26, SRZ ;  /* 0x00000000001a7805 */ /* 0x000fe2000001ff00 */
[----:B------:R-:W2:Y:S01]  /*0050*/  S2R R0, SR_TID.X ;  /* 0x0000000000007919 */ /* 0x000ea20000002100 */
[----:B------:R-:W-:-:S04]  /*0060*/  CS2R R8, SRZ ;  /* 0x0000000000087805 */ /* 0x000fc8000001ff00 */
[----:B------:R-:W3:Y:S08]  /*0070*/  LDC.64 R18, c[0x0][0x390] ;  /* 0x0000e400ff127b82 */ /* 0x000ef00000000a00 */
[----:B------:R-:W4:Y:S08]  /*0080*/  LDC.64 R10, c[0x0][0x398] ;  /* 0x0000e600ff0a7b82 */ /* 0x000f300000000a00 */
[----:B------:R-:W1:Y:S01]  /*0090*/  LDC.64 R28, c[0x0][0x390] ;  /* 0x0000e400ff1c7b82 */ /* 0x000e620000000a00 */
[----:B0-----:R-:W-:-:S07]  /*00a0*/  IMAD R3, R5, -0x200, R2 ;  /* 0xfffffe0005037824 */ /* 0x001fce00078e0202 */
[----:B------:R-:W0:Y:S01]  /*00b0*/  LDC.64 R16, c[0x0][0x398] ;  /* 0x0000e600ff107b82 */ /* 0x000e220000000a00 */
[----:B--2---:R-:W-:Y:S01]  /*00c0*/  IMAD.MOV.U32 R2, RZ, RZ, R0 ;  /* 0x000000ffff027224 */ /* 0x004fe200078e0000 */
[----:B------:R-:W-:-:S06]  /*00d0*/  ISETP.GE.AND P0, PT, R0, R3, PT ;  /* 0x000000030000720c */ /* 0x000fcc0003f06270 */
[----:B------:R-:W2:Y:S08]  /*00e0*/  LDC.64 R14, c[0x0][0x390] ;  /* 0x0000e400ff0e7b82 */ /* 0x000eb00000000a00 */
[----:B------:R-:W2:Y:S01]  /*00f0*/  LDC.64 R12, c[0x0][0x398] ;  /* 0x0000e600ff0c7b82 */ /* 0x000ea20000000a00 */
[----:B------:R-:W-:Y:S01]  /*0100*/  @!P0 VIADD R0, R2, 0x80 ;  /* 0x0000008002008836 */ /* 0x000fe20000000000 */
[----:B------:R-:W-:Y:S01]  /*0110*/  CS2R R24, SRZ ;  /* 0x0000000000187805 */ /* 0x000fe2000001ff00 */
[----:B------:R-:W-:-:S03]  /*0120*/  @!P0 IMAD R7, R5, 0x200, R2 ;  /* 0x0000020005078824 */ /* 0x000fc600078e0202 */
[----:B------:R-:W-:Y:S02]  /*0130*/  ISETP.GE.AND P1, PT, R0, R3, PT ;  /* 0x000000030000720c */ /* 0x000fe40003f26270 */
[----:B------:R-:W0:Y:S08]  /*0140*/  LDC.64 R30, c[0x0][0x390] ;  /* 0x0000e400ff1e7b82 */ /* 0x000e300000000a00 */
[----:B------:R-:W2:Y:S03]  /*0150*/  LDC.64 R34, c[0x0][0x398] ;  /* 0x0000e600ff227b82 */ /* 0x000ea60000000a00 */
[----:B------:R-:W-:-:S02]  /*0160*/  @!P1 IMAD R23, R5, 0x200, R0 ;  /* 0x0000020005179824 */ /* 0x000fc400078e0200 */
[----:B------:R-:W-:Y:S02]  /*0170*/  @!P1 VIADD R0, R0, 0x80 ;  /* 0x0000008000009836 */ /* 0x000fe40000000000 */
[----:B---3--:R-:W-:-:S03]  /*0180*/  @!P1 IMAD.WIDE.U32 R36, R23, 0x8, R18 ;  /* 0x0000000817249825 */ /* 0x008fc600078e0012 */
[----:B------:R-:W-:Y:S01]  /*0190*/  ISETP.GE.AND P3, PT, R0, R3, PT ;  /* 0x000000030000720c */ /* 0x000fe20003f66270 */
[----:B----4-:R-:W-:Y:S01]  /*01a0*/  @!P1 IMAD.WIDE.U32 R10, R23, 0x8, R10 ;  /* 0x00000008170a9825 */ /* 0x010fe200078e000a */
[----:B-1----:R1:W5:Y:S03]  /*01b0*/  @!P1 LDG.E.64 R26, desc[UR4][R36.64] ;  /* 0x00000004241a9981 */ /* 0x002366000c1e1b00 */
[----:B0-----:R-:W-:-:S08]  /*01c0*/  @!P0 IMAD.WIDE.U32 R30, R7, 0x8, R30 ;  /* 0x00000008071e8825 */ /* 0x001fd000078e001e */
[----:B------:R-:W-:Y:S01]  /*01d0*/  @!P3 IMAD R21, R5, 0x200, R0 ;  /* 0x000002000515b824 */ /* 0x000fe200078e0200 */
[----:B------:R-:W-:Y:S01]  /*01e0*/  CS2R R22, SRZ ;  /* 0x0000000000167805 */ /* 0x000fe2000001ff00 */
[----:B------:R-:W-:Y:S01]  /*01f0*/  @!P3 VIADD R0, R0, 0x80 ;  /* 0x000000800000b836 */ /* 0x000fe20000000000 */
[----:B------:R1:W5:Y:S01]  /*0200*/  @!P1 LDG.E.64 R24, desc[UR4][R10.64] ;  /* 0x000000040a189981 */ /* 0x000362000c1e1b00 */
[----:B--2---:R-:W-:Y:S01]  /*0210*/  @!P0 IMAD.WIDE.U32 R34, R7, 0x8, R34 ;  /* 0x0000000807228825 */ /* 0x004fe200078e0022 */
[----:B------:R-:W-:Y:S02]  /*0220*/  CS2R R6, SRZ ;  /* 0x0000000000067805 */ /* 0x000fe4000001ff00 */
[----:B------:R-:W-:Y:S01]  /*0230*/  ISETP.GE.AND P2, PT, R0, R3, PT ;  /* 0x000000030000720c */ /* 0x000fe20003f46270 */
[C---:B------:R-:W-:Y:S01]  /*0240*/  @!P3 IMAD.WIDE.U32 R28, R21.reuse, 0x8, R28 ;  /* 0x00000008151cb825 */ /* 0x040fe200078e001c */
[----:B------:R1:W5:Y:S03]  /*0250*/  @!P0 LDG.E.64 R8, desc[UR4][R30.64] ;  /* 0x000000041e088981 */ /* 0x000366000c1e1b00 */
[----:B------:R-:W-:Y:S01]  /*0260*/  @!P3 IMAD.WIDE.U32 R32, R21, 0x8, R16 ;  /* 0x000000081520b825 */ /* 0x000fe200078e0010 */
[----:B------:R-:W-:-:S02]  /*0270*/  CS2R R20, SRZ ;  /* 0x0000000000147805 */ /* 0x000fc4000001ff00 */
[----:B------:R-:W-:Y:S01]  /*0280*/  CS2R R16, SRZ ;  /* 0x0000000000107805 */ /* 0x000fe2000001ff00 */
[----:B------:R1:W5:Y:S04]  /*0290*/  @!P3 LDG.E.64 R22, desc[UR4][R28.64] ;  /* 0x000000041c16b981 */ /* 0x000368000c1e1b00 */
[----:B------:R1:W5:Y:S01]  /*02a0*/  @!P3 LDG.E.64 R20, desc[UR4][R32.64] ;  /* 0x000000042014b981 */ /* 0x000362000c1e1b00 */
[----:B------:R-:W-:-:S03]  /*02b0*/  @!P2 LEA R19, R5, R0, 0x9 ;  /* 0x000000000513a211 */ /* 0x000fc600078e48ff */
[----:B------:R1:W5:Y:S02]  /*02c0*/  @!P0 LDG.E.64 R6, desc[UR4][R34.64] ;  /* 0x0000000422068981 */ /* 0x000364000c1e1b00 */
[----:B------:R-:W-:-:S04]  /*02d0*/  @!P2 IMAD.WIDE.U32 R14, R19, 0x8, R14 ;  /* 0x00000008130ea825 */ /* 0x000fc800078e000e */
[----:B------:R-:W-:Y:S01]  /*02e0*/  @!P2 IMAD.WIDE.U32 R12, R19, 0x8, R12 ;  /* 0x00000008130ca825 */ /* 0x000fe200078e000c */
[----:B------:R-:W-:-:S04]  /*02f0*/  CS2R R18, SRZ ;  /* 0x0000000000127805 */ /* 0x000fc8000001ff00 */
[----:B------:R1:W5:Y:S04]  /*0300*/  @!P2 LDG.E.64 R16, desc[UR4][R12.64] ;  /* 0x000000040c10a981 */ /* 0x000368000c1e1b00 */
[----:B------:R1:W5:Y:S01]  /*0310*/  @!P2 LDG.E.64 R18, desc[UR4][R14.64] ;  /* 0x000000040e12a981 */ /* 0x000362000c1e1b00 */
[----:B------:R-:W-:Y:S01]  /*0320*/  ISETP.GE.AND P0, PT, R2, R3, PT ;  /* 0x000000030200720c */ /* 0x000fe20003f06270 */
[----:B------:R-:W-:-:S12]  /*0330*/  BSSY.RECONVERGENT B0, `(.L_x_7060) ;  /* 0x0000019000007945 */ /* 0x000fd80003800200 */
[----:B-1----:R-:W-:Y:S05]  /*0340*/  @P0 BRA `(.L_x_7061) ;  /* 0x00000000005c0947 */ /* 0x002fea0003800000 */
[----:B-----5:R-:W0:Y:S01]  /*0350*/  MUFU.RCP64H R11, R7 ;  /* 0x00000007000b7308 */ /* 0x020e220000001800 */
        /* <DEDUP_REMOVED lines=16> */
[----:B------:R-:W-:-:S07]  /*0460*/  IMAD.MOV.U32 R29, RZ, RZ, R7 ;  /* 0x000000ffff1d7224 */ /* 0x000fce00078e0007 */
[----:B------:R-:W-:Y:S05]  /*0470*/  CALL.REL.NOINC `($__internal_3_$__cuda_sm20_div_rn_f64_full) ;  /* 0x0000000800007944 */ /* 0x000fea0003c00000 */
[----:B------:R-:W-:Y:S02]  /*0480*/  IMAD.MOV.U32 R14, RZ, RZ, R8 ;  /* 0x000000ffff0e7224 */ /* 0x000fe400078e0008 */
[----:B------:R-:W-:-:S07]  /*0490*/  IMAD.MOV.U32 R15, RZ, RZ, R9 ;  /* 0x000000ffff0f7224 */ /* 0x000fce00078e0009 */
.L_x_7063:
[----:B------:R-:W-:Y:S05]  /*04a0*/  BSYNC.RECONVERGENT B1 ;  /* 0x0000000000017941 */ /* 0x000fea0003800200 */
.L_x_7062:
[----:B------:R-:W0:Y:S02]  /*04b0*/  FRND.F64.TRUNC R14, R14 ;  /* 0x0000000e000e7313 */ /* 0x000e24000030d800 */
.L_x_7061:
[----:B------:R-:W-:Y:S05]  /*04c0*/  BSYNC.RECONVERGENT B0 ;  /* 0x0000000000007941 */ /* 0x000fea0003800200 */
.L_x_7060:
[----:B------:R-:W-:Y:S01]  /*04d0*/  VIADD R0, R2, 0x80 ;  /* 0x0000008002007836 */ /* 0x000fe20000000000 */
[----:B------:R-:W-:Y:S04]  /*04e0*/  BSSY.RECONVERGENT B0, `(.L_x_7064) ;  /* 0x000001c000007945 */ /* 0x000fe80003800200 */
[----:B------:R-:W-:-:S13]  /*04f0*/  ISETP.GE.AND P0, PT, R0, R3, PT ;  /* 0x000000030000720c */ /* 0x000fda0003f06270 */
[----:B------:R-:W-:Y:S05]  /*0500*/  @P0 BRA `(.L_x_7065) ;  /* 0x0000000000640947 */ /* 0x000fea0003800000 */
[----:B-----5:R-:W1:Y:S01]  /*0510*/  MUFU.RCP64H R7, R25 ;  /* 0x0000001900077308 */ /* 0x020e620000001800 */
[----:B------:R-:W-:Y:S01]  /*0520*/  MOV R6, 0x1 ;  /* 0x0000000100067802 */ /* 0x000fe20000000f00 */
[----:B------:R-:W-:Y:S01]  /*0530*/  BSSY.RECONVERGENT B1, `(.L_x_7066) ;  /* 0x0000015000017945 */ /* 0x000fe20003800200 */
[----:B------:R-:W-:-:S04]  /*0540*/  FSETP.GEU.AND P1, PT, |R27|, 6.5827683646048100446e-37, PT ;  /* 0x036000001b00780b */ /* 0x000fc80003f2e200 */
[----:B-1----:R-:W-:-:S08]  /*0550*/  DFMA R8, R6, -R24, 1 ;  /* 0x3ff000000608742b */ /* 0x002fd00000000818 */
        /* <DEDUP_REMOVED lines=15> */
[----:B0-----:R-:W-:Y:S05]  /*0650*/  CALL.REL.NOINC `($__internal_3_$__cuda_sm20_div_rn_f64_full) ;  /* 0x0000000400887944 */ /* 0x001fea0003c00000 */
[----:B------:R-:W-:Y:S02]  /*0660*/  IMAD.MOV.U32 R6, RZ, RZ, R8 ;  /* 0x000000ffff067224 */ /* 0x000fe400078e0008 */
[----:B------:R-:W-:-:S07]  /*0670*/  IMAD.MOV.U32 R7, RZ, RZ, R9 ;  /* 0x000000ffff077224 */ /* 0x000fce00078e0009 */
.L_x_7067:
[----:B------:R-:W-:Y:S05]  /*0680*/  BSYNC.RECONVERGENT B1 ;  /* 0x0000000000017941 */ /* 0x000fea0003800200 */
.L_x_7066:
[----:B------:R1:W2:Y:S02]  /*0690*/  FRND.F64.TRUNC R24, R6 ;  /* 0x0000000600187313 */ /* 0x0002a4000030d800 */
.L_x_7065:
[----:B------:R-:W-:Y:S05]  /*06a0*/  BSYNC.RECONVERGENT B0 ;  /* 0x0000000000007941 */ /* 0x000fea0003800200 */
.L_x_7064:
[----:B------:R-:W-:Y:S01]  /*06b0*/  IADD3 R4, PT, PT, R2, 0x100, RZ ;  /* 0x0000010002047810 */ /* 0x000fe20007ffe0ff */
[----:B------:R-:W-:Y:S03]  /*06c0*/  BSSY.RECONVERGENT B0, `(.L_x_7068) ;  /* 0x000001c000007945 */ /* 0x000fe60003800200 */
[----:B------:R-:W-:-:S13]  /*06d0*/  ISETP.GE.AND P0, PT, R4, R3, PT ;  /* 0x000000030400720c */ /* 0x000fda0003f06270 */
[----:B------:R-:W-:Y:S05]  /*06e0*/  @P0 BRA `(.L_x_7069) ;  /* 0x0000000000640947 */ /* 0x000fea0003800000 */
[----:B-1---5:R-:W1:Y:S01]  /*06f0*/  MUFU.RCP64H R7, R21 ;  /* 0x0000001500077308 */ /* 0x022e620000001800 */
[----:B------:R-:W-:Y:S01]  /*0700*/  IMAD.MOV.U32 R6, RZ, RZ, 0x1 ;  /* 0x00000001ff067424 */ /* 0x000fe200078e00ff */
[----:B------:R-:W-:Y:S01]  /*0710*/  FSETP.GEU.AND P1, PT, |R23|, 6.5827683646048100446e-37, PT ;  /* 0x036000001700780b */ /* 0x000fe20003f2e200 */
[----:B------:R-:W-:Y:S04]  /*0720*/  BSSY.RECONVERGENT B1, `(.L_x_7070) ;  /* 0x0000014000017945 */ /* 0x000fe80003800200 */
        /* <DEDUP_REMOVED lines=16> */
[----:B0-2---:R-:W-:Y:S05]  /*0830*/  CALL.REL.NOINC `($__internal_3_$__cuda_sm20_div_rn_f64_full) ;  /* 0x0000000400107944 */ /* 0x005fea0003c00000 */
[----:B------:R-:W-:Y:S01]  /*0840*/  IMAD.MOV.U32 R6, RZ, RZ, R8 ;  /* 0x000000ffff067224 */ /* 0x000fe200078e0008 */
[----:B------:R-:W-:-:S07]  /*0850*/  MOV R7, R9 ;  /* 0x0000000900077202 */ /* 0x000fce0000000f00 */
.L_x_7071:
[----:B------:R-:W-:Y:S05]  /*0860*/  BSYNC.RECONVERGENT B1 ;  /* 0x0000000000017941 */ /* 0x000fea0003800200 */
.L_x_7070:
[----:B------:R3:W4:Y:S02]  /*0870*/  FRND.F64.TRUNC R20, R6 ;  /* 0x0000000600147313 */ /* 0x000724000030d800 */
.L_x_7069:
[----:B------:R-:W-:Y:S05]  /*0880*/  BSYNC.RECONVERGENT B0 ;  /* 0x0000000000007941 */ /* 0x000fea0003800200 */
.L_x_7068:
[----:B------:R-:W-:Y:S01]  /*0890*/  VIADD R4, R2, 0x180 ;  /* 0x0000018002047836 */ /* 0x000fe20000000000 */
[----:B------:R-:W-:Y:S04]  /*08a0*/  BSSY.RECONVERGENT B0, `(.L_x_7072) ;  /* 0x000001c000007945 */ /* 0x000fe80003800200 */
[----:B------:R-:W-:-:S13]  /*08b0*/  ISETP.GE.AND P0, PT, R4, R3, PT ;  /* 0x000000030400720c */ /* 0x000fda0003f06270 */
[----:B------:R-:W-:Y:S05]  /*08c0*/  @P0 BRA `(.L_x_7073) ;  /* 0x0000000000640947 */ /* 0x000fea0003800000 */
[----:B-1-3-5:R-:W1:Y:S01]  /*08d0*/  MUFU.RCP64H R7, R17 ;  /* 0x0000001100077308 */ /* 0x02ae620000001800 */
        /* <DEDUP_REMOVED lines=19> */
[----:B0-2-4-:R-:W-:Y:S05]  /*0a10*/  CALL.REL.NOINC `($__internal_3_$__cuda_sm20_div_rn_f64_full) ;  /* 0x0000000000987944 */ /* 0x015fea0003c00000 */
[----:B------:R-:W-:Y:S01]  /*0a20*/  MOV R6, R8 ;  /* 0x0000000800067202 */ /* 0x000fe20000000f00 */
[----:B------:R-:W-:-:S07]  /*0a30*/  IMAD.MOV.U32 R7, RZ, RZ, R9 ;  /* 0x000000ffff077224 */ /* 0x000fce00078e0009 */
.L_x_7075:
[----:B------:R-:W-:Y:S05]  /*0a40*/  BSYNC.RECONVERGENT B1 ;  /* 0x0000000000017941 */ /* 0x000fea0003800200 */
.L_x_7074:
[----:B------:R-:W1:Y:S02]  /*0a50*/  FRND.F64.TRUNC R6, R6 ;  /* 0x0000000600067313 */ /* 0x000e64000030d800 */
.L_x_7073:
[----:B------:R-:W-:Y:S05]  /*0a60*/  BSYNC.RECONVERGENT B0 ;  /* 0x0000000000007941 */ /* 0x000fea0003800200 */
.L_x_7072:
[----:B------:R-:W-:Y:S01]  /*0a70*/  ISETP.GE.AND P0, PT, R2, R3, PT ;  /* 0x000000030200720c */ /* 0x000fe20003f06270 */
[----:B------:R-:W-:Y:S04]  /*0a80*/  BSSY.RECONVERGENT B0, `(.L_x_7076) ;  /* 0x0000017000007945 */ /* 0x000fe80003800200 */
[----:B------:R-:W-:Y:S08]  /*0a90*/  BSSY.RELIABLE B1, `(.L_x_7077) ;  /* 0x000000f000017945 */ /* 0x000ff00003800100 */
[----:B------:R-:W-:Y:S05]  /*0aa0*/  @P0 BRA `(.L_x_7078) ;  /* 0x0000000000340947 */ /* 0x000fea0003800000 */
[----:B-----5:R-:W0:Y:S01]  /*0ab0*/  LDC.64 R8, c[0x0][0x388] ;  /* 0x0000e200ff087b82 */ /* 0x020e220000000a00 */
[----:B------:R-:W-:Y:S02]  /*0ac0*/  IMAD R11, R5, 0x200, R2 ;  /* 0x00000200050b7824 */ /* 0x000fe400078e0202 */
[----:B------:R-:W-:-:S05]  /*0ad0*/  IMAD.MOV.U32 R2, RZ, RZ, R0 ;  /* 0x000000ffff027224 */ /* 0x000fca00078e0000 */
[----:B------:R-:W-:-:S13]  /*0ae0*/  ISETP.GE.AND P0, PT, R2, R3, PT ;  /* 0x000000030200720c */ /* 0x000fda0003f06270 */
[----:B------:R-:W-:Y:S05]  /*0af0*/  @P0 BREAK.RELIABLE B1 ;  /* 0x0000000000010942 */ /* 0x000fea0003800100 */
[----:B0-----:R-:W-:-:S05]  /*0b00*/  IMAD.WIDE.U32 R8, R11, 0x8, R8 ;  /* 0x000000080b087825 */ /* 0x001fca00078e0008 */
[----:B------:R0:W-:Y:S01]  /*0b10*/  STG.E.64 desc[UR4][R8.64], R14 ;  /* 0x0000000e08007986 */ /* 0x0001e2000c101b04 */
[----:B------:R-:W-:Y:S05]  /*0b20*/  @P0 BRA `(.L_x_7079) ;  /* 0x0000000000300947 */ /* 0x000fea0003800000 */
[----:B0-----:R-:W0:Y:S01]  /*0b30*/  LDC.64 R8, c[0x0][0x388] ;  /* 0x0000e200ff087b82 */ /* 0x001e220000000a00 */
[----:B------:R-:W-:Y:S02]  /*0b40*/  IMAD R11, R5, 0x200, R2 ;  /* 0x00000200050b7824 */ /* 0x000fe400078e0202 */
[----:B------:R-:W-:Y:S02]  /*0b50*/  VIADD R2, R2, 0x80 ;  /* 0x0000008002027836 */ /* 0x000fe40000000000 */
[----:B0-----:R-:W-:-:S05]  /*0b60*/  IMAD.WIDE.U32 R8, R11, 0x8, R8 ;  /* 0x000000080b087825 */ /* 0x001fca00078e0008 */
[----:B--2---:R0:W-:Y:S02]  /*0b70*/  STG.E.64 desc[UR4][R8.64], R24 ;  /* 0x0000001808007986 */ /* 0x0041e4000c101b04 */
.L_x_7078:
[----:B------:R-:W-:Y:S05]  /*0b80*/  BSYNC.RELIABLE B1 ;  /* 0x0000000000017941 */ /* 0x000fea0003800100 */
.L_x_7077:
[----:B------:R-:W-:-:S13]  /*0b90*/  ISETP.GE.AND P0, PT, R2, R3, PT ;  /* 0x000000030200720c */ /* 0x000fda0003f06270 */
[----:B0----5:R-:W0:Y:S01]  /*0ba0*/  @!P0 LDC.64 R8, c[0x0][0x388] ;  /* 0x0000e200ff088b82 */ /* 0x021e220000000a00 */
[----:B------:R-:W-:Y:S01]  /*0bb0*/  @!P0 IMAD R11, R5, 0x200, R2 ;  /* 0x00000200050b8824 */ /* 0x000fe200078e0202 */
[----:B------:R-:W-:-:S03]  /*0bc0*/  @!P0 IADD3 R2, PT, PT, R2, 0x80, RZ ;  /* 0x0000008002028810 */ /* 0x000fc60007ffe0ff */
[----:B0-----:R-:W-:-:S05]  /*0bd0*/  @!P0 IMAD.WIDE.U32 R8, R11, 0x8, R8 ;  /* 0x000000080b088825 */ /* 0x001fca00078e0008 */
[----:B----4-:R0:W-:Y:S02]  /*0be0*/  @!P0 STG.E.64 desc[UR4][R8.64], R20 ;  /* 0x0000001408008986 */ /* 0x0101e4000c101b04 */
.L_x_7079:
[----:B------:R-:W-:Y:S05]  /*0bf0*/  BSYNC.RECONVERGENT B0 ;  /* 0x0000000000007941 */ /* 0x000fea0003800200 */
.L_x_7076:
[----:B------:R-:W-:Y:S05]  /*0c00*/  WARPSYNC.ALL ;  /* 0x0000000000007948 */ /* 0x000fea0003800000 */
[----:B------:R-:W-:-:S13]  /*0c10*/  ISETP.GE.AND P0, PT, R2, R3, PT ;  /* 0x000000030200720c */ /* 0x000fda0003f06270 */
[----:B------:R-:W-:Y:S05]  /*0c20*/  @P0 EXIT ;  /* 0x000000000000094d */ /* 0x000fea0003800000 */
[----:B0-----:R-:W0:Y:S01]  /*0c30*/  LDC.64 R8, c[0x0][0x388] ;  /* 0x0000e200ff087b82 */ /* 0x001e220000000a00 */
[----:B------:R-:W-:-:S04]  /*0c40*/  IMAD R3, R5, 0x200, R2 ;  /* 0x0000020005037824 */ /* 0x000fc800078e0202 */
[----:B0-----:R-:W-:-:S05]  /*0c50*/  IMAD.WIDE.U32 R2, R3, 0x8, R8 ;  /* 0x0000000803027825 */ /* 0x001fca00078e0008 */
[----:B-1----:R-:W-:Y:S01]  /*0c60*/  STG.E.64 desc[UR4][R2.64], R6 ;  /* 0x0000000602007986 */ /* 0x002fe2000c101b04 */
[----:B------:R-:W-:Y:S05]  /*0c70*/  EXIT ;  /* 0x000000000000794d */ /* 0x000fea0003800000 */
        .weak           $__internal_3_$__cuda_sm20_div_rn_f64_full
        .type           $__internal_3_$__cuda_sm20_div_rn_f64_full,@function
        .size           $__internal_3_$__cuda_sm20_div_rn_f64_full,(.L_x_23032 - $__internal_3_$__cuda_sm20_div_rn_f64_full)
$__internal_3_$__cuda_sm20_div_rn_f64_full:
[----:B------:R-:W-:Y:S01]  /*0c80*/  IMAD.MOV.U32 R13, RZ, RZ, R9 ;  /* 0x000000ffff0d7224 */ /* 0x000fe200078e0009 */
[C---:B------:R-:W-:Y:S01]  /*0c90*/  FSETP.GEU.AND P0, PT, |R29|.reuse, 1.469367938527859385e-39, PT ;  /* 0x001000001d00780b */ /* 0x040fe20003f0e200 */
[----:B------:R-:W-:Y:S01]  /*0ca0*/  IMAD.MOV.U32 R9, RZ, RZ, R29 ;  /* 0x000000ffff097224 */ /* 0x000fe200078e001d */
[----:B------:R-:W-:Y:S01]  /*0cb0*/  LOP3.LUT R11, R29, 0x800fffff, RZ, 0xc0, !PT ;  /* 0x800fffff1d0b7812 */ /* 0x000fe200078ec0ff */
[----:B------:R-:W-:Y:S01]  /*0cc0*/  IMAD.MOV.U32 R12, RZ, RZ, R8 ;  /* 0x000000ffff0c7224 */ /* 0x000fe200078e0008 */
[C---:B------:R-:W-:Y:S01]  /*0cd0*/  FSETP.GEU.AND P2, PT, |R13|.reuse, 1.469367938527859385e-39, PT ;  /* 0x001000000d00780b */ /* 0x040fe20003f4e200 */
[----:B------:R-:W-:Y:S01]  /*0ce0*/  IMAD.MOV.U32 R8, RZ, RZ, R10 ;  /* 0x000000ffff087224 */ /* 0x000fe200078e000a */
[----:B------:R-:W-:Y:S01]  /*0cf0*/  LOP3.LUT R6, R13, 0x7ff00000, RZ, 0xc0, !PT ;  /* 0x7ff000000d067812 */ /* 0x000fe200078ec0ff */
[----:B------:R-:W-:Y:S01]  /*0d00*/  IMAD.MOV.U32 R34, RZ, RZ, 0x1 ;  /* 0x00000001ff227424 */ /* 0x000fe200078e00ff */
[----:B------:R-:W-:Y:S01]  /*0d10*/  LOP3.LUT R11, R11, 0x3ff00000, RZ, 0xfc, !PT ;  /* 0x3ff000000b0b7812 */ /* 0x000fe200078efcff */
[----:B------:R-:W-:Y:S01]  /*0d20*/  BSSY.RECONVERGENT B2, `(.L_x_7080) ;  /* 0x0000050000027945 */ /* 0x000fe20003800200 */
[----:B------:R-:W-:Y:S01]  /*0d30*/  LOP3.LUT R33, R29, 0x7ff00000, RZ, 0xc0, !PT ;  /* 0x7ff000001d217812 */ /* 0x000fe200078ec0ff */
[----:B------:R-:W-:Y:S01]  /*0d40*/  IMAD.MOV.U32 R32, RZ, RZ, R6 ;  /* 0x000000ffff207224 */ /* 0x000fe200078e0006 */
[----:B------:R-:W-:Y:S01]  /*0d50*/  MOV R28, R12 ;  /* 0x0000000c001c7202 */ /* 0x000fe20000000f00 */
[----:B------:R-:W-:Y:S01]  /*0d60*/  @!P0 DMUL R10, R8, 8.98846567431157953865e+307 ;  /* 0x7fe00000080a8828 */ /* 0x000fe20000000000 */
[----:B------:R-:W-:-:S03]  /*0d70*/  ISETP.GE.U32.AND P1, PT, R6, R33, PT ;  /* 0x000000210600720c */ /* 0x000fc60003f26070 */
[----:B------:R-:W-:Y:S02]  /*0d80*/  @!P2 LOP3.LUT R7, R9, 0x7ff00000, RZ, 0xc0, !PT ;  /* 0x7ff000000907a812 */ /* 0x000fe400078ec0ff */
[----:B------:R-:W0:Y:S02]  /*0d90*/  MUFU.RCP64H R35, R11 ;  /* 0x0000000b00237308 */ /* 0x000e240000001800 */
[----:B------:R-:W-:Y:S01]  /*0da0*/  @!P2 ISETP.GE.U32.AND P3, PT, R6, R7, PT ;  /* 0x000000070600a20c */ /* 0x000fe20003f66070 */
[----:B------:R-:W-:Y:S01]  /*0db0*/  IMAD.MOV.U32 R7, RZ, RZ, 0x1ca00000 ;  /* 0x1ca00000ff077424 */ /* 0x000fe200078e00ff */
[----:B------:R-:W-:-:S04]  /*0dc0*/  @!P0 LOP3.LUT R33, R11, 0x7ff00000, RZ, 0xc0, !PT ;  /* 0x7ff000000b218812 */ /* 0x000fc800078ec0ff */
[C---:B------:R-:W-:Y:S02]  /*0dd0*/  @!P2 SEL R31, R7.reuse, 0x63400000, !P3 ;  /* 0x63400000071fa807 */ /* 0x040fe40005800000 */
[----:B------:R-:W-:Y:S02]  /*0de0*/  SEL R29, R7, 0x63400000, !P1 ;  /* 0x63400000071d7807 */ /* 0x000fe40004800000 */
[--C-:B------:R-:W-:Y:S02]  /*0df0*/  @!P2 LOP3.LUT R30, R31, 0x80000000, R13.reuse, 0xf8, !PT ;  /* 0x800000001f1ea812 */ /* 0x100fe400078ef80d */
[----:B------:R-:W-:Y:S02]  /*0e00*/  LOP3.LUT R29, R29, 0x800fffff, R13, 0xf8, !PT ;  /* 0x800fffff1d1d7812 */ /* 0x000fe400078ef80d */
[----:B------:R-:W-:Y:S01]  /*0e10*/  @!P2 LOP3.LUT R31, R30, 0x100000, RZ, 0xfc, !PT ;  /* 0x001000001e1fa812 */ /* 0x000fe200078efcff */
[----:B------:R-:W-:-:S06]  /*0e20*/  @!P2 IMAD.MOV.U32 R30, RZ, RZ, RZ ;  /* 0x000000ffff1ea224 */ /* 0x000fcc00078e00ff */
[----:B------:R-:W-:Y:S02]  /*0e30*/  @!P2 DFMA R28, R28, 2, -R30 ;  /* 0x400000001c1ca82b */ /* 0x000fe4000000081e */
[----:B0-----:R-:W-:-:S08]  /*0e40*/  DFMA R30, R34, -R10, 1 ;  /* 0x3ff00000221e742b */ /* 0x001fd0000000080a */
[----:B------:R-:W-:Y:S01]  /*0e50*/  DFMA R30, R30, R30, R30 ;  /* 0x0000001e1e1e722b */ /* 0x000fe2000000001e */
[----:B------:R-:W-:-:S07]  /*0e60*/  @!P2 LOP3.LUT R32, R29, 0x7ff00000, RZ, 0xc0, !PT ;  /* 0x7ff000001d20a812 */ /* 0x000fce00078ec0ff */
[----:B------:R-:W-:-:S08]  /*0e70*/  DFMA R30, R34, R30, R34 ;  /* 0x0000001e221e722b */ /* 0x000fd00000000022 */
[----:B------:R-:W-:-:S08]  /*0e80*/  DFMA R36, R30, -R10, 1 ;  /* 0x3ff000001e24742b */ /* 0x000fd0000000080a */
[----:B------:R-:W-:-:S08]  /*0e90*/  DFMA R36, R30, R36, R30 ;  /* 0x000000241e24722b */ /* 0x000fd0000000001e */
[----:B------:R-:W-:-:S08]  /*0ea0*/  DMUL R34, R36, R28 ;  /* 0x0000001c24227228 */ /* 0x000fd00000000000 */
[----:B------:R-:W-:-:S08]  /*0eb0*/  DFMA R30, R34, -R10, R28 ;  /* 0x8000000a221e722b */ /* 0x000fd0000000001c */
[----:B------:R-:W-:Y:S01]  /*0ec0*/  DFMA R30, R36, R30, R34 ;  /* 0x0000001e241e722b */ /* 0x000fe20000000022 */
[----:B------:R-:W-:-:S05]  /*0ed0*/  VIADD R34, R32, 0xffffffff ;  /* 0xffffffff20227836 */ /* 0x000fca0000000000 */
[----:B------:R-:W-:Y:S01]  /*0ee0*/  ISETP.GT.U32.AND P0, PT, R34, 0x7feffffe, PT ;  /* 0x7feffffe2200780c */ /* 0x000fe20003f04070 */
[----:B------:R-:W-:-:S05]  /*0ef0*/  VIADD R34, R33, 0xffffffff ;  /* 0xffffffff21227836 */ /* 0x000fca0000000000 */
[----:B------:R-:W-:-:S13]  /*0f00*/  ISETP.GT.U32.OR P0, PT, R34, 0x7feffffe, P0 ;  /* 0x7feffffe2200780c */ /* 0x000fda0000704470 */
[----:B------:R-:W-:Y:S05]  /*0f10*/  @P0 BRA `(.L_x_7081) ;  /* 0x00000000006c0947 */ /* 0x000fea0003800000 */
[----:B------:R-:W-:-:S04]  /*0f20*/  LOP3.LUT R13, R9, 0x7ff00000, RZ, 0xc0, !PT ;  /* 0x7ff00000090d7812 */ /* 0x000fc800078ec0ff */
[CC--:B------:R-:W-:Y:S02]  /*0f30*/  VIADDMNMX R12, R6.reuse, -R13.reuse, 0xb9600000, !PT ;  /* 0xb9600000060c7446 */ /* 0x0c0fe4000780090d */
[----:B------:R-:W-:Y:S02]  /*0f40*/  ISETP.GE.U32.AND P0, PT, R6, R13, PT ;  /* 0x0000000d0600720c */ /* 0x000fe40003f06070 */
[----:B------:R-:W-:Y:S02]  /*0f50*/  VIMNMX R12, PT, PT, R12, 0x46a00000, PT ;  /* 0x46a000000c0c7848 */ /* 0x000fe40003fe0100 */
[----:B------:R-:W-:-:S04]  /*0f60*/  SEL R7, R7, 0x63400000, !P0 ;  /* 0x6340000007077807 */ /* 0x000fc80004000000 */
[----:B------:R-:W-:Y:S01]  /*0f70*/  IADD3 R32, PT, PT, -R7, R12, RZ ;  /* 0x0000000c07207210 */ /* 0x000fe20007ffe1ff */
[----:B------:R-:W-:-:S04]  /*0f80*/  IMAD.MOV.U32 R12, RZ, RZ, RZ ;  /* 0x000000ffff0c7224 */ /* 0x000fc800078e00ff */
        /* <DEDUP_REMOVED lines=20> */
.L_x_7081:
        /* <DEDUP_REMOVED lines=16> */
.L_x_7084:
[----:B------:R-:W-:Y:S01]  /*11d0*/  LOP3.LUT R7, R9, 0x80000, RZ, 0xfc, !PT ;  /* 0x0008000009077812 */ /* 0x000fe200078efcff */
[----:B------:R-:W-:Y:S01]  /*11e0*/  IMAD.MOV.U32 R6, RZ, RZ, R8 ;  /* 0x000000ffff067224 */ /* 0x000fe200078e0008 */
[----:B------:R-:W-:Y:S06]  /*11f0*/  BRA `(.L_x_7082) ;  /* 0x0000000000087947 */ /* 0x000fec0003800000 */
.L_x_7083:
[----:B------:R-:W-:Y:S02]  /*1200*/  LOP3.LUT R7, R13, 0x80000, RZ, 0xfc, !PT ;  /* 0x000800000d077812 */ /* 0x000fe400078efcff */
[----:B------:R-:W-:-:S07]  /*1210*/  MOV R6, R12 ;  /* 0x0000000c00067202 */ /* 0x000fce0000000f00 */
.L_x_7082:
[----:B------:R-:W-:Y:S05]  /*1220*/  BSYNC.RECONVERGENT B2 ;  /* 0x0000000000027941 */ /* 0x000fea0003800200 */
.L_x_7080:
[----:B------:R-:W-:Y:S02]  /*1230*/  IMAD.MOV.U32 R8, RZ, RZ, R6 ;  /* 0x000000ffff087224 */ /* 0x000fe400078e0006 */
[----:B------:R-:W-:Y:S02]  /*1240*/  IMAD.MOV.U32 R9, RZ, RZ, R7 ;  /* 0x000000ffff097224 */ /* 0x000fe400078e0007 */
[----:B------:R-:W-:Y:S02]  /*1250*/  IMAD.MOV.U32 R6, RZ, RZ, R4 ;  /* 0x000000ffff067224 */ /* 0x000fe400078e0004 */
[----:B------:R-:W-:-:S04]  /*1260*/  IMAD.MOV.U32 R7, RZ, RZ, 0x0 ;  /* 0x00000000ff077424 */ /* 0x000fc800078e00ff */
[----:B------:R-:W-:Y:S05]  /*1270*/  RET.REL.NODEC R6 `(_ZN2at6native27unrolled_elementwise_kernelINS0_13BinaryFunctorIdddZZZNS0_15binary_internal21div_trunc_kernel_cudaERNS_18TensorIteratorBaseEENKUlvE1_clEvENKUlvE_clEvEUlddE_EESt5arrayIPcLm3EELi4E23TrivialOffsetCalculatorILi2EjESD_ILi1EjENS0_6memory15LoadWithoutCastENSG_16StoreWithoutCastEEEviT_T0_T2_T3_T4_T5_) ;  /* 0xffffffec06607950 */ /* 0x000fea0003c3ffff */
.L_x_7085:
        /* <DEDUP_REMOVED lines=16> */
.L_x_23032:


//--------------------- .text._ZN2at6native29vectorized_elementwise_kernelILi2ENS0_13BinaryFunctorIdddZZZNS0_15binary_internal21div_trunc_kernel_cudaERNS_18TensorIteratorBaseEENKUlvE1_clEvENKUlvE_clEvEUlddE_EESt5arrayIPcLm3EEEEviT0_T1_ --------------------------
	.section	.text._ZN2at6native29vectorized_elementwise_kernelILi2ENS0_13BinaryFunctorIdddZZZNS0_15binary_internal21div_trunc_kernel_cudaERNS_18TensorIteratorBaseEENKUlvE1_clEvENKUlvE_clEvEUlddE_EESt5arrayIPcLm3EEEEviT0_T1_,"ax",@progbits
	.align	128
        .global         _ZN2at6native29vectorized_elementwise_kernelILi2ENS0_13BinaryFunctorIdddZZZNS0_15binary_internal21div_trunc_kernel_cudaERNS_18TensorIteratorBaseEENKUlvE1_clEvENKUlvE_clEvEUlddE_EESt5arrayIPcLm3EEEEviT0_T1_
        .type           _ZN2at6native29vectorized_elementwise_kernelILi2ENS0_13BinaryFunctorIdddZZZNS0_15binary_internal21div_trunc_kernel_cudaERNS_18TensorIteratorBaseEENKUlvE1_clEvENKUlvE_clEvEUlddE_EESt5arrayIPcLm3EEEEviT0_T1_,@function
        .size           _ZN2at6native29vectorized_elementwise_kernelILi2ENS0_13BinaryFunctorIdddZZZNS0_15binary_internal21div_trunc_kernel_cudaERNS_18TensorIteratorBaseEENKUlvE1_clEvENKUlvE_clEvEUlddE_EESt5arrayIPcLm3EEEEviT0_T1_,(.L_x_23033 - _ZN2at6native29vectorized_elementwise_kernelILi2ENS0_13BinaryFunctorIdddZZZNS0_15binary_internal21div_trunc_kernel_cudaERNS_18TensorIteratorBaseEENKUlvE1_clEvENKUlvE_clEvEUlddE_EESt5arrayIPcLm3EEEEviT0_T1_)
        .other          _ZN2at6native29vectorized_elementwise_kernelILi2ENS0_13BinaryFunctorIdddZZZNS0_15binary_internal21div_trunc_kernel_cudaERNS_18TensorIteratorBaseEENKUlvE1_clEvENKUlvE_clEvEUlddE_EESt5arrayIPcLm3EEEEviT0_T1_,@"STO_CUDA_ENTRY STV_DEFAULT"
_ZN2at6native29vectorized_elementwise_kernelILi2ENS0_13BinaryFunctorIdddZZZNS0_15binary_internal21div_trunc_kernel_cudaERNS_18TensorIteratorBaseEENKUlvE1_clEvENKUlvE_clEvEUlddE_EESt5arrayIPcLm3EEEEviT0_T1_:
.text._ZN2at6native29vectorized_elementwise_kernelILi2ENS0_13BinaryFunctorIdddZZZNS0_15binary_internal21div_trunc_kernel_cudaERNS_18TensorIteratorBaseEENKUlvE1_clEvENKUlvE_clEvEUlddE_EESt5arrayIPcLm3EEEEviT0_T1_:
[----:B------:R-:W-:Y:S01]  /*0000*/  LDC R1, c[0x0][0x37c] ;  /* 0x0000df00ff017b82 */ /* 0x000fe20000000800 */
[----:B------:R-:W0:Y:S07]  /*0010*/  S2R R14, SR_CTAID.X ;  /* 0x00000000000e7919 */ /* 0x000e2e0000002500 */
[----:B------:R-:W0:Y:S01]  /*0020*/  LDC R3, c[0x0][0x380] ;  /* 0x0000e000ff037b82 */ /* 0x000e220000000800 */
[----:B------:R-:W1:Y:S01]  /*0030*/  LDCU.64 UR6, c[0x0][0x358] ;  /* 0x00006b00ff0677ac */ /* 0x000e620008000a00 */
[----:B0-----:R-:W-:-:S05]  /*0040*/  IMAD R12, R14, -0x400, R3 ;  /* 0xfffffc000e0c7824 */ /* 0x001fca00078e0203 */
[----:B------:R-:W-:-:S13]  /*0050*/  ISETP.GT.U32.AND P0, PT, R12, 0x3ff, PT ;  /* 0x000003ff0c00780c */ /* 0x000fda0003f04070 */
[----:B-1----:R-:W-:Y:S05]  /*0060*/  @P0 BRA `(.L_x_7086) ;  /* 0x0000001800280947 */ /* 0x002fea0003800000 */
[----:B------:R-:W0:Y:S01]  /*0070*/  S2R R37, SR_TID.X ;  /* 0x0000000000257919 */ /* 0x000e220000002100 */
[----:B------:R-:W1:Y:S01]  /*0080*/  LDC.64 R2, c[0x0][0x390] ;  /* 0x0000e400ff027b82 */ /* 0x000e620000000a00 */
[----:B------:R-:W-:-:S07]  /*0090*/  CS2R R10, SRZ ;  /* 0x00000000000a7805 */ /* 0x000fce000001ff00 */
[----:B------:R-:W2:Y:S08]  /*00a0*/  LDC.64 R4, c[0x0][0x398] ;  /* 0x0000e600ff047b82 */ /* 0x000eb00000000a00 */
[----:B------:R-:W3:Y:S08]  /*00b0*/  LDC.64 R50, c[0x0][0x390] ;  /* 0x0000e400ff327b82 */ /* 0x000ef00000000a00 */
[----:B------:R-:W4:Y:S01]  /*00c0*/  LDC.64 R8, c[0x0][0x398] ;  /* 0x0000e600ff087b82 */ /* 0x000f220000000a00 */
[----:B0-----:R-:W-:-:S07]  /*00d0*/  ISETP.GE.U32.AND P0, PT, R37, R12, PT ;  /* 0x0000000c2500720c */ /* 0x001fce0003f06070 */
[----:B------:R-:W0:Y:S08]  /*00e0*/  LDC.64 R28, c[0x0][0x390] ;  /* 0x0000e400ff1c7b82 */ /* 0x000e300000000a00 */
[----:B------:R-:W0:Y:S01]  /*00f0*/  LDC.64 R44, c[0x0][0x398] ;  /* 0x0000e600ff2c7b82 */ /* 0x000e220000000a00 */
[----:B------:R-:W-:Y:S02]  /*0100*/  @!P0 IMAD R39, R14, 0x400, R37 ;  /* 0x000004000e278824 */ /* 0x000fe400078e0225 */
[----:B------:R-:W-:-:S05]  /*0110*/  @!P0 VIADD R37, R37, 0x80 ;  /* 0x0000008025258836 */ /* 0x000fca0000000000 */
[----:B------:R-:W0:Y:S01]  /*0120*/  LDC.64 R32, c[0x0][0x390] ;  /* 0x0000e400ff207b82 */ /* 0x000e220000000a00 */
[----:B------:R-:W-:-:S07]  /*0130*/  ISETP.GE.U32.AND P6, PT, R37, R12, PT ;  /* 0x0000000c2500720c */ /* 0x000fce0003fc6070 */
[----:B------:R-:W0:Y:S06]  /*0140*/  LDC.64 R26, c[0x0][0x398] ;  /* 0x0000e600ff1a7b82 */ /* 0x000e2c0000000a00 */
[----:B------:R-:W-:Y:S01]  /*0150*/  @!P6 IMAD R7, R14, 0x400, R37 ;  /* 0x000004000e07e824 */ /* 0x000fe200078e0225 */
[----:B------:R-:W-:Y:S01]  /*0160*/  @!P6 IADD3 R37, PT, PT, R37, 0x80, RZ ;  /* 0x000000802525e810 */ /* 0x000fe20007ffe0ff */
[----:B------:R-:W0:Y:S02]  /*0170*/  LDC.64 R24, c[0x0][0x390] ;  /* 0x0000e400ff187b82 */ /* 0x000e240000000a00 */
[----:B-1----:R-:W-:Y:S01]  /*0180*/  @!P6 IMAD.WIDE.U32 R2, R7, 0x8, R2 ;  /* 0x000000080702e825 */ /* 0x002fe200078e0002 */
[----:B------:R-:W-:-:S03]  /*0190*/  ISETP.GE.U32.AND P5, PT, R37, R12, PT ;  /* 0x0000000c2500720c */ /* 0x000fc60003fa6070 */
[----:B--2---:R-:W-:Y:S01]  /*01a0*/  @!P6 IMAD.WIDE.U32 R4, R7, 0x8, R4 ;  /* 0x000000080704e825 */ /* 0x004fe200078e0004 */
[----:B------:R-:W-:Y:S01]  /*01b0*/  CS2R R6, SRZ ;  /* 0x0000000000067805 */ /* 0x000fe2000001ff00 */
[----:B------:R-:W1:Y:S03]  /*01c0*/  LDC.64 R20, c[0x0][0x398] ;  /* 0x0000e600ff147b82 */ /* 0x000e660000000a00 */
[----:B------:R-:W5:Y:S04]  /*01d0*/  @!P6 LDG.E.64 R10, desc[UR6][R4.64] ;  /* 0x00000006040ae981 */ /* 0x000f68000c1e1b00 */
[----:B------:R2:W5:Y:S01]  /*01e0*/  @!P6 LDG.E.64 R6, desc[UR6][R2.64] ;  /* 0x000000060206e981 */ /* 0x000562000c1e1b00 */
[----:B------:R-:W-:Y:S01]  /*01f0*/  @!P5 IMAD R13, R14, 0x400, R37 ;  /* 0x000004000e0dd824 */ /* 0x000fe200078e0225 */
[----:B------:R-:W1:Y:S01]  /*0200*/  LDC.64 R34, c[0x0][0x398] ;  /* 0x0000e600ff227b82 */ /* 0x000e620000000a00 */
[----:B------:R-:W-:-:S05]  /*0210*/  @!P5 VIADD R37, R37, 0x80 ;  /* 0x000000802525d836 */ /* 0x000fca0000000000 */
[C---:B------:R-:W-:Y:S02]  /*0220*/  ISETP.GE.U32.AND P4, PT, R37.reuse, R12, PT ;  /* 0x0000000c2500720c */ /* 0x040fe40003f86070 */
[----:B--2---:R-:W2:Y:S08]  /*0230*/  LDC.64 R2, c[0x0][0x390] ;  /* 0x0000e400ff027b82 */ /* 0x004eb00000000a00 */
[----:B------:R-:W1:Y:S03]  /*0240*/  LDC.64 R4, c[0x0][0x398] ;  /* 0x0000e600ff047b82 */ /* 0x000e660000000a00 */
[----:B------:R-:W-:Y:S01]  /*0250*/  @!P4 IMAD R53, R14, 0x400, R37 ;  /* 0x000004000e35c824 */ /* 0x000fe200078e0225 */
[----:B------:R-:W-:-:S04]  /*0260*/  @!P4 IADD3 R37, PT, PT, R37, 0x80, RZ ;  /* 0x000000802525c810 */ /* 0x000fc80007ffe0ff */
[----:B------:R-:W-:Y:S01]  /*0270*/  ISETP.GE.U32.AND P3, PT, R37, R12, PT ;  /* 0x0000000c2500720c */ /* 0x000fe20003f66070 */
[----:B------:R-:W2:Y:S08]  /*0280*/  LDC.64 R30, c[0x0][0x398] ;  /* 0x0000e600ff1e7b82 */ /* 0x000eb00000000a00 */
[----:B------:R-:W2:Y:S04]  /*0290*/  LDC.64 R40, c[0x0][0x390] ;  /* 0x0000e400ff287b82 */ /* 0x000ea80000000a00 */
[----:B------:R-:W-:-:S02]  /*02a0*/  @!P3 IMAD R0, R14, 0x400, R37 ;  /* 0x000004000e00b824 */ /* 0x000fc400078e0225 */
[----:B------:R-:W-:-:S05]  /*02b0*/  @!P3 VIADD R37, R37, 0x80 ;  /* 0x000000802525b836 */ /* 0x000fca0000000000 */
[----:B------:R-:W-:-:S13]  /*02c0*/  ISETP.GE.U32.AND P2, PT, R37, R12, PT ;  /* 0x0000000c2500720c */ /* 0x000fda0003f46070 */
[----:B------:R-:W-:Y:S01]  /*02d0*/  @!P2 IMAD R23, R14, 0x400, R37 ;  /* 0x000004000e17a824 */ /* 0x000fe200078e0225 */
[----:B------:R-:W-:-:S04]  /*02e0*/  @!P2 IADD3 R37, PT, PT, R37, 0x80, RZ ;  /* 0x000000802525a810 */ /* 0x000fc80007ffe0ff */
[----:B------:R-:W-:Y:S01]  /*02f0*/  ISETP.GE.U32.AND P1, PT, R37, R12, PT ;  /* 0x0000000c2500720c */ /* 0x000fe20003f26070 */
[----:B---3--:R-:W-:-:S04]  /*0300*/  @!P4 IMAD.WIDE.U32 R50, R53, 0x8, R50 ;  /* 0x000000083532c825 */ /* 0x008fc800078e0032 */
[----:B----4-:R-:W-:Y:S02]  /*0310*/  @!P4 IMAD.WIDE.U32 R52, R53, 0x8, R8 ;  /* 0x000000083534c825 */ /* 0x010fe400078e0008 */
[----:B------:R-:W3:Y:S06]  /*0320*/  LDC.64 R8, c[0x0][0x390] ;  /* 0x0000e400ff087b82 */ /* 0x000eec0000000a00 */
[----:B------:R-:W-:Y:S02]  /*0330*/  @!P1 IMAD R43, R14, 0x400, R37 ;  /* 0x000004000e2b9824 */ /* 0x000fe400078e0225 */
[----:B------:R-:W-:-:S05]  /*0340*/  @!P1 VIADD R37, R37, 0x80 ;  /* 0x0000008025259836 */ /* 0x000fca0000000000 */
[----:B------:R-:W-:Y:S01]  /*0350*/  ISETP.GE.U32.AND P6, PT, R37, R12, PT ;  /* 0x0000000c2500720c */ /* 0x000fe20003fc6070 */
[----:B0-----:R-:W-:-:S04]  /*0360*/  @!P5 IMAD.WIDE.U32 R28, R13, 0x8, R28 ;  /* 0x000000080d1cd825 */ /* 0x001fc800078e001c */
[----:B------:R-:W-:Y:S01]  /*0370*/  @!P5 IMAD.WIDE.U32 R44, R13, 0x8, R44 ;  /* 0x000000080d2cd825 */ /* 0x000fe200078e002c */
[----:B------:R-:W-:Y:S02]  /*0380*/  CS2R R12, SRZ ;  /* 0x00000000000c7805 */ /* 0x000fe4000001ff00 */
[----:B------:R-:W-:Y:S02]  /*0390*/  CS2R R16, SRZ ;  /* 0x0000000000107805 */ /* 0x000fe4000001ff00 */
[----:B------:R-:W-:Y:S01]  /*03a0*/  CS2R R18, SRZ ;  /* 0x0000000000127805 */ /* 0x000fe2000001ff00 */
[----:B------:R-:W-:Y:S01]  /*03b0*/  @!P1 IMAD.WIDE.U32 R32, R43, 0x8, R32 ;  /* 0x000000082b209825 */ /* 0x000fe200078e0020 */
[----:B------:R0:W5:Y:S03]  /*03c0*/  @!P5 LDG.E.64 R12, desc[UR6][R28.64] ;  /* 0x000000061c0cd981 */ /* 0x000166000c1e1b00 */
[----:B------:R-:W-:Y:S01]  /*03d0*/  @!P6 IMAD R37, R14, 0x400, R37 ;  /* 0x000004000e25e824 */ /* 0x000fe200078e0225 */
[----:B------:R-:W-:Y:S01]  /*03e0*/  CS2R R14, SRZ ;  /* 0x00000000000e7805 */ /* 0x000fe2000001ff00 */
[----:B------:R1:W5:Y:S01]  /*03f0*/  @!P4 LDG.E.64 R16, desc[UR6][R50.64] ;  /* 0x000000063210c981 */ /* 0x000362000c1e1b00 */
[----:B------:R-:W-:-:S04]  /*0400*/  @!P3 IMAD.WIDE.U32 R46, R0, 0x8, R26 ;  /* 0x00000008002eb825 */ /* 0x000fc800078e001a */
[----:B------:R2:W5:Y:S01]  /*0410*/  @!P5 LDG.E.64 R14, desc[UR6][R44.64] ;  /* 0x000000062c0ed981 */ /* 0x000562000c1e1b00 */
[----:B0-----:R-:W-:Y:S01]  /*0420*/  CS2R R28, SRZ ;  /* 0x00000000001c7805 */ /* 0x001fe2000001ff00 */
[----:B------:R-:W-:Y:S02]  /*0430*/  @!P2 IMAD.WIDE.U32 R48, R23, 0x8, R24 ;  /* 0x000000081730a825 */ /* 0x000fe400078e0018 */
[----:B------:R0:W5:Y:S01]  /*0440*/  @!P4 LDG.E.64 R18, desc[UR6][R52.64] ;  /* 0x000000063412c981 */ /* 0x000162000c1e1b00 */
[----:B------:R-:W-:Y:S01]  /*0450*/  CS2R R24, SRZ ;  /* 0x0000000000187805 */ /* 0x000fe2000001ff00 */
[C---:B-1----:R-:W-:Y:S02]  /*0460*/  @!P6 IMAD.WIDE.U32 R50, R37.reuse, 0x8, R4 ;  /* 0x000000082532e825 */ /* 0x042fe400078e0004 */
[----:B------:R1:W5:Y:S01]  /*0470*/  @!P1 LDG.E.64 R28, desc[UR6][R32.64] ;  /* 0x00000006201c9981 */ /* 0x000362000c1e1b00 */
[----:B------:R-:W-:Y:S01]  /*0480*/  CS2R R26, SRZ ;  /* 0x00000000001a7805 */ /* 0x000fe2000001ff00 */
[----:B--2---:R-:W-:Y:S01]  /*0490*/  @!P6 IMAD.WIDE.U32 R44, R37, 0x8, R2 ;  /* 0x00000008252ce825 */ /* 0x004fe200078e0002 */
[----:B------:R-:W-:Y:S01]  /*04a0*/  CS2R R4, SRZ ;  /* 0x0000000000047805 */ /* 0x000fe2000001ff00 */
[----:B------:R2:W5:Y:S02]  /*04b0*/  @!P2 LDG.E.64 R24, desc[UR6][R48.64] ;  /* 0x000000063018a981 */ /* 0x000564000c1e1b00 */
[----:B0-----:R-:W-:Y:S01]  /*04c0*/  @!P2 IMAD.WIDE.U32 R52, R23, 0x8, R20 ;  /* 0x000000081734a825 */ /* 0x001fe200078e0014 */
[----:B------:R-:W-:-:S02]  /*04d0*/  CS2R R20, SRZ ;  /* 0x0000000000147805 */ /* 0x000fc4000001ff00 */
[----:B------:R-:W-:Y:S02]  /*04e0*/  CS2R R22, SRZ ;  /* 0x0000000000167805 */ /* 0x000fe4000001ff00 */
[----:B-1----:R-:W-:Y:S01]  /*04f0*/  CS2R R32, SRZ ;  /* 0x0000000000207805 */ /* 0x002fe2000001ff00 */
[----:B------:R-:W-:Y:S01]  /*0500*/  @!P1 IMAD.WIDE.U32 R42, R43, 0x8, R34 ;  /* 0x000000082b2a9825 */ /* 0x000fe200078e0022 */
[----:B------:R-:W-:Y:S01]  /*0510*/  CS2R R34, SRZ ;  /* 0x0000000000227805 */ /* 0x000fe2000001ff00 */
[----:B------:R2:W5:Y:S02]  /*0520*/  @!P2 LDG.E.64 R26, desc[UR6][R52.64] ;  /* 0x00000006341aa981 */ /* 0x000564000c1e1b00 */
[C---:B---3--:R-:W-:Y:S01]  /*0530*/  @!P0 IMAD.WIDE.U32 R2, R39.reuse, 0x8, R8 ;  /* 0x0000000827028825 */ /* 0x048fe200078e0008 */
[----:B------:R-:W-:Y:S01]  /*0540*/  CS2R R8, SRZ ;  /* 0x0000000000087805 */ /* 0x000fe2000001ff00 */
[----:B------:R2:W5:Y:S02]  /*0550*/  @!P3 LDG.E.64 R22, desc[UR6][R46.64] ;  /* 0x000000062e16b981 */ /* 0x000564000c1e1b00 */
[----:B------:R-:W-:Y:S01]  /*0560*/  @!P0 IMAD.WIDE.U32 R36, R39, 0x8, R30 ;  /* 0x0000000827248825 */ /* 0x000fe200078e001e */
[----:B------:R-:W-:Y:S01]  /*0570*/  CS2R R30, SRZ ;  /* 0x00000000001e7805 */ /* 0x000fe2000001ff00 */
[----:B------:R2:W5:Y:S02]  /*0580*/  @!P6 LDG.E.64 R32, desc[UR6][R44.64] ;  /* 0x000000062c20e981 */ /* 0x000564000c1e1b00 */
[----:B------:R-:W-:-:S02]  /*0590*/  @!P3 IMAD.WIDE.U32 R40, R0, 0x8, R40 ;  /* 0x000000080028b825 */ /* 0x000fc400078e0028 */
[----:B------:R2:W5:Y:S04]  /*05a0*/  @!P6 LDG.E.64 R34, desc[UR6][R50.64] ;  /* 0x000000063222e981 */ /* 0x000568000c1e1b00 */
[----:B------:R2:W5:Y:S04]  /*05b0*/  @!P3 LDG.E.64 R20, desc[UR6][R40.64] ;  /* 0x000000062814b981 */ /* 0x000568000c1e1b00 */
[----:B------:R2:W5:Y:S04]  /*05c0*/  @!P1 LDG.E.64 R30, desc[UR6][R42.64] ;  /* 0x000000062a1e9981 */ /* 0x000568000c1e1b00 */
[----:B------:R2:W5:Y:S04]  /*05d0*/  @!P0 LDG.E.64 R8, desc[UR6][R2.64] ;  /* 0x0000000602088981 */ /* 0x000568000c1e1b00 */
[----:B------:R2:W5:Y:S01]  /*05e0*/  @!P0 LDG.E.64 R4, desc[UR6][R36.64] ;  /* 0x0000000624048981 */ /* 0x000562000c1e1b00 */
[----:B------:R-:W-:Y:S04]  /*05f0*/  BSSY.RECONVERGENT B1, `(.L_x_7087) ;  /* 0x000001a000017945 */ /* 0x000fe80003800200 */
[----:B------:R-:W-:Y:S05]  /*0600*/  @P0 BRA `(.L_x_7088) ;  /* 0x0000000000600947 */ /* 0x000fea0003800000 */
[----:B--2--5:R-:W0:Y:S01]  /*0610*/  MUFU.RCP64H R3, R5 ;  /* 0x0000000500037308 */ /* 0x024e220000001800 */
[----:B------:R-:W-:Y:S01]  /*0620*/  HFMA2 R2, -RZ, RZ, 0, 5.9604644775390625e-08 ;  /* 0x00000001ff027431 */ /* 0x000fe200000001ff */
        /* <DEDUP_REMOVED lines=14> */
[----:B------:R-:W-:Y:S01]  /*0710*/  MOV R4, R5 ;  /* 0x0000000500047202 */ /* 0x000fe20000000f00 */
[----:B------:R-:W-:Y:S01]  /*0720*/  IMAD.MOV.U32 R0, RZ, RZ, R8 ;  /* 0x000000ffff007224 */ /* 0x000fe200078e0008 */
[----:B------:R-:W-:Y:S01]  /*0730*/  MOV R40, 0x760 ;  /* 0x0000076000287802 */ /* 0x000fe20000000f00 */
[----:B------:R-:W-:-:S07]  /*0740*/  IMAD.MOV.U32 R2, RZ, RZ, R9 ;  /* 0x000000ffff027224 */ /* 0x000fce00078e0009 */
[----:B------:R-:W-:Y:S05]  /*0750*/  CALL.REL.NOINC `($__internal_4_$__cuda_sm20_div_rn_f64_full) ;  /* 0x0000001c00dc7944 */ /* 0x000fea0003c00000 */
[----:B------:R-:W-:-:S07]  /*0760*/  IMAD.MOV.U32 R2, RZ, RZ, R0 ;  /* 0x000000ffff027224 */ /* 0x000fce00078e0000 */
.L_x_7090:
[----:B------:R-:W-:Y:S05]  /*0770*/  BSYNC.RECONVERGENT B2 ;  /* 0x0000000000027941 */ /* 0x000fea0003800200 */
.L_x_7089:
[----:B------:R0:W1:Y:S02]  /*0780*/  FRND.F64.TRUNC R50, R2 ;  /* 0x0000000200327313 */ /* 0x000064000030d800 */
.L_x_7088:
[----:B------:R-:W-:Y:S05]  /*0790*/  BSYNC.RECONVERGENT B1 ;  /* 0x0000000000017941 */ /* 0x000fea0003800200 */
.L_x_7087:
[----:B------:R-:W3:Y:S01]  /*07a0*/  S2R R0, SR_TID.X ;  /* 0x0000000000007919 */ /* 0x000ee20000002100 */
[----:B------:R-:W4:Y:S01]  /*07b0*/  S2UR UR4, SR_CTAID.X ;  /* 0x00000000000479c3 */ /* 0x000f220000002500 */
[----:B------:R-:W4:Y:S01]  /*07c0*/  LDCU UR5, c[0x0][0x380] ;  /* 0x00007000ff0577ac */ /* 0x000f220008000800 */
[----:B------:R-:W-:Y:S01]  /*07d0*/  BSSY.RECONVERGENT B1, `(.L_x_7091) ;  /* 0x000001d000017945 */ /* 0x000fe20003800200 */
[----:B----4-:R-:W-:Y:S01]  /*07e0*/  UIMAD UR4, UR4, -0x400, UR5 ;  /* 0xfffffc00040478a4 */ /* 0x010fe2000f8e0205 */
[----:B---3--:R-:W-:-:S05]  /*07f0*/  VIADD R0, R0, 0x80 ;  /* 0x0000008000007836 */ /* 0x008fca0000000000 */
[----:B------:R-:W-:-:S13]  /*0800*/  ISETP.GE.U32.AND P0, PT, R0, UR4, PT ;  /* 0x0000000400007c0c */ /* 0x000fda000bf06070 */
[----:B------:R-:W-:Y:S05]  /*0810*/  @P0 BRA `(.L_x_7092) ;  /* 0x0000000000600947 */ /* 0x000fea0003800000 */
[----:B0-2--5:R-:W0:Y:S01]  /*0820*/  MUFU.RCP64H R3, R11 ;  /* 0x0000000b00037308 */ /* 0x025e220000001800 */
        /* <DEDUP_REMOVED lines=16> */
[----:B------:R-:W-:Y:S01]  /*0930*/  MOV R40, 0x970 ;  /* 0x0000097000287802 */ /* 0x000fe20000000f00 */
[----:B------:R-:W-:Y:S02]  /*0940*/  IMAD.MOV.U32 R3, RZ, RZ, R10 ;  /* 0x000000ffff037224 */ /* 0x000fe400078e000a */
[----:B------:R-:W-:-:S07]  /*0950*/  IMAD.MOV.U32 R4, RZ, RZ, R11 ;  /* 0x000000ffff047224 */ /* 0x000fce00078e000b */
[----:B-1----:R-:W-:Y:S05]  /*0960*/  CALL.REL.NOINC `($__internal_4_$__cuda_sm20_div_rn_f64_full) ;  /* 0x0000001c00587944 */ /* 0x002fea0003c00000 */
[----:B------:R-:W-:-:S07]  /*0970*/  MOV R2, R0 ;  /* 0x0000000000027202 */ /* 0x000fce0000000f00 */
.L_x_7094:
[----:B------:R-:W-:Y:S05]  /*0980*/  BSYNC.RECONVERGENT B2 ;  /* 0x0000000000027941 */ /* 0x000fea0003800200 */
.L_x_7093:
[----:B------:R3:W4:Y:S02]  /*0990*/  FRND.F64.TRUNC R46, R2 ;  /* 0x00000002002e7313 */ /* 0x000724000030d800 */
.L_x_7092:
[----:B------:R-:W-:Y:S05]  /*09a0*/  BSYNC.RECONVERGENT B1 ;  /* 0x0000000000017941 */ /* 0x000fea0003800200 */
.L_x_7091:
[----:B------:R-:W0:Y:S01]  /*09b0*/  S2R R0, SR_TID.X ;  /* 0x0000000000007919 */ /* 0x000e220000002100 */
[----:B------:R-:W1:Y:S01]  /*09c0*/  S2UR UR4, SR_CTAID.X ;  /* 0x00000000000479c3 */ /* 0x000e620000002500 */
[----:B------:R-:W1:Y:S01]  /*09d0*/  LDCU UR5, c[0x0][0x380] ;  /* 0x00007000ff0577ac */ /* 0x000e620008000800 */
[----:B------:R-:W-:Y:S01]  /*09e0*/  BSSY.RECONVERGENT B1, `(.L_x_7095) ;  /* 0x000001d000017945 */ /* 0x000fe20003800200 */
[----:B-1----:R-:W-:Y:S01]  /*09f0*/  UIMAD UR4, UR4, -0x400, UR5 ;  /* 0xfffffc00040478a4 */ /* 0x002fe2000f8e0205 */
[----:B0-----:R-:W-:-:S05]  /*0a00*/  VIADD R0, R0, 0x100 ;  /* 0x0000010000007836 */ /* 0x001fca0000000000 */
[----:B------:R-:W-:-:S13]  /*0a10*/  ISETP.GE.U32.AND P0, PT, R0, UR4, PT ;  /* 0x0000000400007c0c */ /* 0x000fda000bf06070 */
[----:B------:R-:W-:Y:S05]  /*0a20*/  @P0 BRA `(.L_x_7096) ;  /* 0x0000000000600947 */ /* 0x000fea0003800000 */
[----:B--23-5:R-:W0:Y:S01]  /*0a30*/  MUFU.RCP64H R3, R15 ;  /* 0x0000000f00037308 */ /* 0x02ce220000001800 */
        /* <DEDUP_REMOVED lines=19> */
[----:B----4-:R-:W-:Y:S05]  /*0b70*/  CALL.REL.NOINC `($__internal_4_$__cuda_sm20_div_rn_f64_full) ;  /* 0x0000001800d47944 */ /* 0x010fea0003c00000 */
[----:B------:R-:W-:-:S07]  /*0b80*/  IMAD.MOV.U32 R2, RZ, RZ, R0 ;  /* 0x000000ffff027224 */ /* 0x000fce00078e0000 */
.L_x_7098:
[----:B------:R-:W-:Y:S05]  /*0b90*/  BSYNC.RECONVERGENT B2 ;  /* 0x0000000000027941 */ /* 0x000fea0003800200 */
.L_x_7097:
[----:B------:R0:W1:Y:S02]  /*0ba0*/  FRND.F64.TRUNC R44, R2 ;  /* 0x00000002002c7313 */ /* 0x000064000030d800 */
.L_x_7096:
[----:B------:R-:W-:Y:S05]  /*0bb0*/  BSYNC.RECONVERGENT B1 ;  /* 0x0000000000017941 */ /* 0x000fea0003800200 */
.L_x_7095:
[----:B-----5:R-:W2:Y:S01]  /*0bc0*/  S2R R6, SR_TID.X ;  /* 0x0000000000067919 */ /* 0x020ea20000002100 */
[----:B------:R-:W3:Y:S01]  /*0bd0*/  S2UR UR4, SR_CTAID.X ;  /* 0x00000000000479c3 */ /* 0x000ee20000002500 */
[----:B------:R-:W3:Y:S01]  /*0be0*/  LDCU UR5, c[0x0][0x380] ;  /* 0x00007000ff0577ac */ /* 0x000ee20008000800 */
[----:B------:R-:W-:Y:S01]  /*0bf0*/  BSSY.RECONVERGENT B1, `(.L_x_7099) ;  /* 0x000001d000017945 */ /* 0x000fe20003800200 */
[----:B---3--:R-:W-:Y:S01]  /*0c00*/  UIMAD UR5, UR4, -0x400, UR5 ;  /* 0xfffffc00040578a4 */ /* 0x008fe2000f8e0205 */
[----:B--2---:R-:W-:-:S05]  /*0c10*/  IADD3 R0, PT, PT, R6, 0x180, RZ ;  /* 0x0000018006007810 */ /* 0x004fca0007ffe0ff */
[----:B------:R-:W-:-:S13]  /*0c20*/  ISETP.GE.U32.AND P0, PT, R0, UR5, PT ;  /* 0x0000000500007c0c */ /* 0x000fda000bf06070 */
[----:B------:R-:W-:Y:S05]  /*0c30*/  @P0 BRA `(.L_x_7100) ;  /* 0x0000000000600947 */ /* 0x000fea0003800000 */
[----:B0-----:R-:W0:Y:S01]  /*0c40*/  MUFU.RCP64H R3, R19 ;  /* 0x0000001300037308 */ /* 0x001e220000001800 */
        /* <DEDUP_REMOVED lines=19> */
[----:B-1--4-:R-:W-:Y:S05]  /*0d80*/  CALL.REL.NOINC `($__internal_4_$__cuda_sm20_div_rn_f64_full) ;  /* 0x0000001800507944 */ /* 0x012fea0003c00000 */
[----:B------:R-:W-:-:S07]  /*0d90*/  IMAD.MOV.U32 R2, RZ, RZ, R0 ;  /* 0x000000ffff027224 */ /* 0x000fce00078e0000 */
.L_x_7102:
[----:B------:R-:W-:Y:S05]  /*0da0*/  BSYNC.RECONVERGENT B2 ;  /* 0x0000000000027941 */ /* 0x000fea0003800200 */
.L_x_7101:
[----:B------:R2:W3:Y:S02]  /*0db0*/  FRND.F64.TRUNC R16, R2 ;  /* 0x0000000200107313 */ /* 0x0004e4000030d800 */
.L_x_7100:
[----:B------:R-:W-:Y:S05]  /*0dc0*/  BSYNC.RECONVERGENT B1 ;  /* 0x0000000000017941 */ /* 0x000fea0003800200 */
.L_x_7099:
[----:B------:R-:W5:Y:S01]  /*0dd0*/  LDCU UR5, c[0x0][0x380] ;  /* 0x00007000ff0577ac */ /* 0x000f620008000800 */
[----:B------:R-:W-:Y:S01]  /*0de0*/  VIADD R0, R6, 0x200 ;  /* 0x0000020006007836 */ /* 0x000fe20000000000 */
[----:B------:R-:W-:Y:S01]  /*0df0*/  BSSY.RECONVERGENT B1, `(.L_x_7103) ;  /* 0x000001c000017945 */ /* 0x000fe20003800200 */
[----:B-----5:R-:W-:-:S06]  /*0e00*/  UIMAD UR5, UR4, -0x400, UR5 ;  /* 0xfffffc00040578a4 */ /* 0x020fcc000f8e0205 */
[----:B------:R-:W-:-:S13]  /*0e10*/  ISETP.GE.U32.AND P0, PT, R0, UR5, PT ;  /* 0x0000000500007c0c */ /* 0x000fda000bf06070 */
[----:B------:R-:W-:Y:S05]  /*0e20*/  @P0 BRA `(.L_x_7104) ;  /* 0x0000000000600947 */ /* 0x000fea0003800000 */
[----:B0-2---:R-:W0:Y:S01]  /*0e30*/  MUFU.RCP64H R3, R23 ;  /* 0x0000001700037308 */ /* 0x005e220000001800 */
[----:B------:R-:W-:Y:S01]  /*0e40*/  MOV R2, 0x1 ;  /* 0x0000000100027802 */ /* 0x000fe20000000f00 */
[----:B------:R-:W-:Y:S01]  /*0e50*/  BSSY.RECONVERGENT B2, `(.L_x_7105) ;  /* 0x0000014000027945 */ /* 0x000fe20003800200 */
[----:B------:R-:W-:-:S04]  /*0e60*/  FSETP.GEU.AND P1, PT, |R21|, 6.5827683646048100446e-37, PT ;  /* 0x036000001500780b */ /* 0x000fc80003f2e200 */
        /* <DEDUP_REMOVED lines=16> */
[----:B-1-34-:R-:W-:Y:S05]  /*0f70*/  CALL.REL.NOINC `($__internal_4_$__cuda_sm20_div_rn_f64_full) ;  /* 0x0000001400d47944 */ /* 0x01afea0003c00000 */
[----:B------:R-:W-:-:S07]  /*0f80*/  IMAD.MOV.U32 R2, RZ, RZ, R0 ;  /* 0x000000ffff027224 */ /* 0x000fce00078e0000 */
.L_x_7106:
[----:B------:R-:W-:Y:S05]  /*0f90*/  BSYNC.RECONVERGENT B2 ;  /* 0x0000000000027941 */ /* 0x000fea0003800200 */
.L_x_7105:
[----:B------:R0:W2:Y:S02]  /*0fa0*/  FRND.F64.TRUNC R14, R2 ;  /* 0x00000002000e7313 */ /* 0x0000a4000030d800 */
.L_x_7104:
[----:B------:R-:W-:Y:S05]  /*0fb0*/  BSYNC.RECONVERGENT B1 ;  /* 0x0000000000017941 */ /* 0x000fea0003800200 */
.L_x_7103:
[----:B------:R-:W-:Y:S01]  /*0fc0*/  VIADD R0, R6, 0x280 ;  /* 0x0000028006007836 */ /* 0x000fe20000000000 */
[----:B------:R-:W-:Y:S04]  /*0fd0*/  BSSY.RECONVERGENT B1, `(.L_x_7107) ;  /* 0x000001b000017945 */ /* 0x000fe80003800200 */
[----:B------:R-:W-:-:S13]  /*0fe0*/  ISETP.GE.U32.AND P0, PT, R0, UR5, PT ;  /* 0x0000000500007c0c */ /* 0x000fda000bf06070 */
[----:B------:R-:W-:Y:S05]  /*0ff0*/  @P0 BRA `(.L_x_7108) ;  /* 0x0000000000600947 */ /* 0x000fea0003800000 */
[----:B0-2---:R-:W0:Y:S01]  /*1000*/  MUFU.RCP64H R3, R27 ;  /* 0x0000001b00037308 */ /* 0x005e220000001800 */
        /* <DEDUP_REMOVED lines=19> */
[----:B-1-34-:R-:W-:Y:S05]  /*1140*/  CALL.REL.NOINC `($__internal_4_$__cuda_sm20_div_rn_f64_full) ;  /* 0x0000001400607944 */ /* 0x01afea0003c00000 */
[----:B------:R-:W-:-:S07]  /*1150*/  MOV R2, R0 ;  /* 0x0000000000027202 */ /* 0x000fce0000000f00 */
.L_x_7110:
[----:B------:R-:W-:Y:S05]  /*1160*/  BSYNC.RECONVERGENT B2 ;  /* 0x0000000000027941 */ /* 0x000fea0003800200 */
.L_x_7109:
[----:B------:R0:W2:Y:S02]  /*1170*/  FRND.F64.TRUNC R12, R2 ;  /* 0x00000002000c7313 */ /* 0x0000a4000030d800 */
.L_x_7108:
[----:B------:R-:W-:Y:S05]  /*1180*/  BSYNC.RECONVERGENT B1 ;  /* 0x0000000000017941 */ /* 0x000fea0003800200 */
.L_x_7107:
        /* <DEDUP_REMOVED lines=26> */
.L_x_7114:
[----:B------:R-:W-:Y:S05]  /*1330*/  BSYNC.RECONVERGENT B2 ;  /* 0x0000000000027941 */ /* 0x000fea0003800200 */
.L_x_7113:
[----:B------:R0:W2:Y:S02]  /*1340*/  FRND.F64.TRUNC R10, R2 ;  /* 0x00000002000a7313 */ /* 0x0000a4000030d800 */
.L_x_7112:
[----:B------:R-:W-:Y:S05]  /*1350*/  BSYNC.RECONVERGENT B1 ;  /* 0x0000000000017941 */ /* 0x000fea0003800200 */
.L_x_7111:
[----:B------:R-:W-:Y:S01]  /*1360*/  IADD3 R0, PT, PT, R6, 0x380, RZ ;  /* 0x0000038006007810 */ /* 0x000fe20007ffe0ff */
[----:B------:R-:W-:Y:S03]  /*1370*/  BSSY.RECONVERGENT B1, `(.L_x_7115) ;  /* 0x000001b000017945 */ /* 0x000fe60003800200 */
        /* <DEDUP_REMOVED lines=24> */
.L_x_7118:
[----:B------:R-:W-:Y:S05]  /*1500*/  BSYNC.RECONVERGENT B2 ;  /* 0x0000000000027941 */ /* 0x000fea0003800200 */
.L_x_7117:
[----:B------:R-:W0:Y:S02]  /*1510*/  FRND.F64.TRUNC R2, R2 ;  /* 0x0000000200027313 */ /* 0x000e24000030d800 */
.L_x_7116:
[----:B------:R-:W-:Y:S05]  /*1520*/  BSYNC.RECONVERGENT B1 ;  /* 0x0000000000017941 */ /* 0x000fea0003800200 */
.L_x_7115:
[----:B------:R-:W0:Y:S01]  /*1530*/  S2R R5, SR_CTAID.X ;  /* 0x0000000000057919 */ /* 0x000e220000002500 */
[----:B------:R-:W-:Y:S01]  /*1540*/  ISETP.GE.U32.AND P0, PT, R6, UR5, PT ;  /* 0x0000000506007c0c */ /* 0x000fe2000bf06070 */
[----:B------:R-:W-:Y:S04]  /*1550*/  BSSY.RECONVERGENT B0, `(.L_x_7119) ;  /* 0x0000033000007945 */ /* 0x000fe80003800200 */
[----:B------:R-:W-:Y:S08]  /*1560*/  BSSY.RELIABLE B1, `(.L_x_7120) ;  /* 0x000002b000017945 */ /* 0x000ff00003800100 */
[----:B------:R-:W-:Y:S05]  /*1570*/  @P0 BRA `(.L_x_7121) ;  /* 0x0000000000300947 */ /* 0x000fea0003800000 */
[----:B------:R-:W5:Y:S01]  /*1580*/  LDC.64 R8, c[0x0][0x388] ;  /* 0x0000e200ff087b82 */ /* 0x000f620000000a00 */
[----:B0-----:R-:W-:Y:S01]  /*1590*/  IMAD R7, R5, 0x400, R6 ;  /* 0x0000040005077824 */ /* 0x001fe200078e0206 */
[----:B------:R-:W-:-:S04]  /*15a0*/  IADD3 R6, PT, PT, R6, 0x80, RZ ;  /* 0x0000008006067810 */ /* 0x000fc80007ffe0ff */
[----:B------:R-:W-:Y:S01]  /*15b0*/  ISETP.GE.U32.AND P0, PT, R6, UR5, PT ;  /* 0x0000000506007c0c */ /* 0x000fe2000bf06070 */
[----:B-----5:R-:W-:-:S05]  /*15c0*/  IMAD.WIDE.U32 R8, R7, 0x8, R8 ;  /* 0x0000000807087825 */ /* 0x020fca00078e0008 */
[----:B------:R0:W-:Y:S07]  /*15d0*/  STG.E.64 desc[UR6][R8.64], R50 ;  /* 0x0000003208007986 */ /* 0x0001ee000c101b06 */
[----:B------:R-:W-:Y:S05]  /*15e0*/  @P0 BRA `(.L_x_7122) ;  /* 0x0000000000300947 */ /* 0x000fea0003800000 */
[----:B0-----:R-:W0:Y:S01]  /*15f0*/  LDC.64 R8, c[0x0][0x388] ;  /* 0x0000e200ff087b82 */ /* 0x001e220000000a00 */
[----:B------:R-:W-:Y:S02]  /*1600*/  IMAD R7, R5, 0x400, R6 ;  /* 0x0000040005077824 */ /* 0x000fe400078e0206 */
[----:B------:R-:W-:Y:S02]  /*1610*/  VIADD R6, R6, 0x80 ;  /* 0x0000008006067836 */ /* 0x000fe40000000000 */
[----:B0-----:R-:W-:-:S05]  /*1620*/  IMAD.WIDE.U32 R8, R7, 0x8, R8 ;  /* 0x0000000807087825 */ /* 0x001fca00078e0008 */
[----:B----4-:R0:W-:Y:S02]  /*1630*/  STG.E.64 desc[UR6][R8.64], R46 ;  /* 0x0000002e08007986 */ /* 0x0101e4000c101b06 */
.L_x_7121:
[----:B------:R-:W-:-:S13]  /*1640*/  ISETP.GE.U32.AND P0, PT, R6, UR5, PT ;  /* 0x0000000506007c0c */ /* 0x000fda000bf06070 */
[----:B------:R-:W-:Y:S05]  /*1650*/  @P0 BRA `(.L_x_7123) ;  /* 0x0000000000300947 */ /* 0x000fea0003800000 */
[----:B0-----:R-:W0:Y:S01]  /*1660*/  LDC.64 R8, c[0x0][0x388] ;  /* 0x0000e200ff087b82 */ /* 0x001e220000000a00 */
[----:B------:R-:W-:Y:S01]  /*1670*/  IMAD R7, R5, 0x400, R6 ;  /* 0x0000040005077824 */ /* 0x000fe200078e0206 */
[----:B------:R-:W-:-:S03]  /*1680*/  IADD3 R6, PT, PT, R6, 0x80, RZ ;  /* 0x0000008006067810 */ /* 0x000fc60007ffe0ff */
[----:B0-----:R-:W-:-:S05]  /*1690*/  IMAD.WIDE.U32 R8, R7, 0x8, R8 ;  /* 0x0000000807087825 */ /* 0x001fca00078e0008 */
[----:B-1----:R0:W-:Y:S02]  /*16a0*/  STG.E.64 desc[UR6][R8.64], R44 ;  /* 0x0000002c08007986 */ /* 0x0021e4000c101b06 */
.L_x_7122:
[----:B------:R-:W-:-:S13]  /*16b0*/  ISETP.GE.U32.AND P0, PT, R6, UR5, PT ;  /* 0x0000000506007c0c */ /* 0x000fda000bf06070 */
[----:B------:R-:W-:Y:S05]  /*16c0*/  @P0 BRA `(.L_x_7124) ;  /* 0x0000000000300947 */ /* 0x000fea0003800000 */
[----:B0-----:R-:W0:Y:S01]  /*16d0*/  LDC.64 R8, c[0x0][0x388] ;  /* 0x0000e200ff087b82 */ /* 0x001e220000000a00 */
[----:B------:R-:W-:Y:S02]  /*16e0*/  IMAD R7, R5, 0x400, R6 ;  /* 0x0000040005077824 */ /* 0x000fe400078e0206 */
[----:B------:R-:W-:Y:S02]  /*16f0*/  VIADD R6, R6, 0x80 ;  /* 0x0000008006067836 */ /* 0x000fe40000000000 */
[----:B0-----:R-:W-:-:S05]  /*1700*/  IMAD.WIDE.U32 R8, R7, 0x8, R8 ;  /* 0x0000000807087825 */ /* 0x001fca00078e0008 */
[----:B---3--:R0:W-:Y:S02]  /*1710*/  STG.E.64 desc[UR6][R8.64], R16 ;  /* 0x0000001008007986 */ /* 0x0081e4000c101b06 */
.L_x_7123:
[----:B------:R-:W-:-:S13]  /*1720*/  ISETP.GE.U32.AND P0, PT, R6, UR5, PT ;  /* 0x0000000506007c0c */ /* 0x000fda000bf06070 */
[----:B------:R-:W-:Y:S05]  /*1730*/  @P0 BRA `(.L_x_7125) ;  /* 0x0000000000340947 */ /* 0x000fea0003800000 */
[----:B0-----:R-:W0:Y:S01]  /*1740*/  LDC.64 R8, c[0x0][0x388] ;  /* 0x0000e200ff087b82 */ /* 0x001e220000000a00 */
[----:B------:R-:W-:Y:S01]  /*1750*/  IMAD R7, R5, 0x400, R6 ;  /* 0x0000040005077824 */ /* 0x000fe200078e0206 */
[----:B------:R-:W-:-:S03]  /*1760*/  IADD3 R6, PT, PT, R6, 0x80, RZ ;  /* 0x0000008006067810 */ /* 0x000fc60007ffe0ff */
[----:B0-----:R-:W-:-:S05]  /*1770*/  IMAD.WIDE.U32 R8, R7, 0x8, R8 ;  /* 0x0000000807087825 */ /* 0x001fca00078e0008 */
[----:B--2---:R0:W-:Y:S02]  /*1780*/  STG.E.64 desc[UR6][R8.64], R14 ;  /* 0x0000000e08007986 */ /* 0x0041e4000c101b06 */
.L_x_7124:
[----:B------:R-:W-:-:S13]  /*1790*/  ISETP.GE.U32.AND P0, PT, R6, UR5, PT ;  /* 0x0000000506007c0c */ /* 0x000fda000bf06070 */
[----:B------:R-:W-:Y:S05]  /*17a0*/  @P0 BREAK.RELIABLE B1 ;  /* 0x0000000000010942 */ /* 0x000fea0003800100 */
[----:B------:R-:W-:Y:S05]  /*17b0*/  @P0 BRA `(.L_x_7126) ;  /* 0x0000000000300947 */ /* 0x000fea0003800000 */
[----:B0-----:R-:W0:Y:S01]  /*17c0*/  LDC.64 R8, c[0x0][0x388] ;  /* 0x0000e200ff087b82 */ /* 0x001e220000000a00 */
[----:B------:R-:W-:Y:S02]  /*17d0*/  IMAD R7, R5, 0x400, R6 ;  /* 0x0000040005077824 */ /* 0x000fe400078e0206 */
[----:B------:R-:W-:Y:S02]  /*17e0*/  VIADD R6, R6, 0x80 ;  /* 0x0000008006067836 */ /* 0x000fe40000000000 */
[----:B0-----:R-:W-:-:S05]  /*17f0*/  IMAD.WIDE.U32 R8, R7, 0x8, R8 ;  /* 0x0000000807087825 */ /* 0x001fca00078e0008 */
[----:B--2---:R0:W-:Y:S02]  /*1800*/  STG.E.64 desc[UR6][R8.64], R12 ;  /* 0x0000000c08007986 */ /* 0x0041e4000c101b06 */
.L_x_7125:
[----:B------:R-:W-:Y:S05]  /*1810*/  BSYNC.RELIABLE B1 ;  /* 0x0000000000017941 */ /* 0x000fea0003800100 */
.L_x_7120:
[----:B------:R-:W-:-:S13]  /*1820*/  ISETP.GE.U32.AND P0, PT, R6, UR5, PT ;  /* 0x0000000506007c0c */ /* 0x000fda000bf06070 */
[----:B0-----:R-:W0:Y:S01]  /*1830*/  @!P0 LDC.64 R8, c[0x0][0x388] ;  /* 0x0000e200ff088b82 */ /* 0x001e220000000a00 */
[----:B------:R-:W-:Y:S01]  /*1840*/  @!P0 IMAD R7, R5, 0x400, R6 ;  /* 0x0000040005078824 */ /* 0x000fe200078e0206 */
[----:B------:R-:W-:-:S03]  /*1850*/  @!P0 IADD3 R6, PT, PT, R6, 0x80, RZ ;  /* 0x0000008006068810 */ /* 0x000fc60007ffe0ff */
[----:B0-----:R-:W-:-:S05]  /*1860*/  @!P0 IMAD.WIDE.U32 R8, R7, 0x8, R8 ;  /* 0x0000000807088825 */ /* 0x001fca00078e0008 */
[----:B--2---:R0:W-:Y:S02]  /*1870*/  @!P0 STG.E.64 desc[UR6][R8.64], R10 ;  /* 0x0000000a08008986 */ /* 0x0041e4000c101b06 */
.L_x_7126:
[----:B------:R-:W-:Y:S05]  /*1880*/  BSYNC.RECONVERGENT B0 ;  /* 0x0000000000007941 */ /* 0x000fea0003800200 */
.L_x_7119:
[----:B------:R-:W-:Y:S05]  /*1890*/  WARPSYNC.ALL ;  /* 0x0000000000007948 */ /* 0x000fea0003800000 */
[----:B------:R-:W-:-:S13]  /*18a0*/  ISETP.GE.U32.AND P0, PT, R6, UR5, PT ;  /* 0x0000000506007c0c */ /* 0x000fda000bf06070 */
[----:B------:R-:W-:Y:S05]  /*18b0*/  @P0 EXIT ;  /* 0x000000000000094d */ /* 0x000fea0003800000 */
[----:B0-----:R-:W0:Y:S01]  /*18c0*/  LDC.64 R8, c[0x0][0x388] ;  /* 0x0000e200ff087b82 */ /* 0x001e220000000a00 */
[----:B------:R-:W-:-:S04]  /*18d0*/  IMAD R5, R5, 0x400, R6 ;  /* 0x0000040005057824 */ /* 0x000fc800078e0206 */
[----:B0-----:R-:W-:-:S05]  /*18e0*/  IMAD.WIDE.U32 R4, R5, 0x8, R8 ;  /* 0x0000000805047825 */ /* 0x001fca00078e0008 */
[----:B------:R-:W-:Y:S01]  /*18f0*/  STG.E.64 desc[UR6][R4.64], R2 ;  /* 0x0000000204007986 */ /* 0x000fe2000c101b06 */
[----:B------:R-:W-:Y:S05]  /*1900*/  EXIT ;  /* 0x000000000000794d */ /* 0x000fea0003800000 */
.L_x_7086:
[----:B------:R-:W0:Y:S01]  /*1910*/  S2R R51, SR_TID.X ;  /* 0x0000000000337919 */ /* 0x000e220000002100 */
[----:B------:R-:W1:Y:S01]  /*1920*/  LDC.64 R2, c[0x0][0x398] ;  /* 0x0000e600ff027b82 */ /* 0x000e620000000a00 */
[----:B------:R-:W-:-:S04]  /*1930*/  IMAD.SHL.U32 R50, R14, 0x400, RZ ;  /* 0x000004000e327824 */ /* 0x000fc800078e00ff */
[----:B-1----:R-:W-:-:S04]  /*1940*/  IMAD.WIDE.U32 R2, R50, 0x8, R2 ;  /* 0x0000000832027825 */ /* 0x002fc800078e0002 */
[----:B0-----:R-:W-:Y:S02]  /*1950*/  IMAD.WIDE.U32 R38, R51, 0x10, R2 ;  /* 0x0000001033267825 */ /* 0x001fe400078e0002 */
[----:B------:R-:W0:Y:S03]  /*1960*/  LDC.64 R2, c[0x0][0x390] ;  /* 0x0000e400ff027b82 */ /* 0x000e260000000a00 */
[----:B------:R-:W2:Y:S04]  /*1970*/  LDG.E.128 R4, desc[UR6][R38.64] ;  /* 0x0000000626047981 */ /* 0x000ea8000c1e1d00 */
[----:B------:R-:W5:Y:S04]  /*1980*/  LDG.E.128 R12, desc[UR6][R38.64+0x800] ;  /* 0x00080006260c7981 */ /* 0x000f68000c1e1d00 */
[----:B------:R-:W5:Y:S04]  /*1990*/  LDG.E.128 R16, desc[UR6][R38.64+0x1000] ;  /* 0x0010000626107981 */ /* 0x000f68000c1e1d00 */
[----:B------:R1:W5:Y:S01]  /*19a0*/  LDG.E.128 R20, desc[UR6][R38.64+0x1800] ;  /* 0x0018000626147981 */ /* 0x000362000c1e1d00 */
[----:B0-----:R-:W-:-:S04]  /*19b0*/  IMAD.WIDE.U32 R2, R50, 0x8, R2 ;  /* 0x0000000832027825 */ /* 0x001fc800078e0002 */
[----:B------:R-:W-:-:S05]  /*19c0*/  IMAD.WIDE.U32 R36, R51, 0x10, R2 ;  /* 0x0000001033247825 */ /* 0x000fca00078e0002 */
[----:B------:R-:W1:Y:S04]  /*19d0*/  LDG.E.128 R8, desc[UR6][R36.64] ;  /* 0x0000000624087981 */ /* 0x000e68000c1e1d00 */
[----:B------:R0:W5:Y:S04]  /*19e0*/  LDG.E.128 R24, desc[UR6][R36.64+0x800] ;  /* 0x0008000624187981 */ /* 0x000168000c1e1d00 */
[----:B------:R0:W5:Y:S04]  /*19f0*/  LDG.E.128 R28, desc[UR6][R36.64+0x1000] ;  /* 0x00100006241c7981 */ /* 0x000168000c1e1d00 */
[----:B------:R0:W5:Y:S01]  /*1a00*/  LDG.E.128 R32, desc[UR6][R36.64+0x1800] ;  /* 0x0018000624207981 */ /* 0x000162000c1e1d00 */
[----:B------:R-:W-:Y:S01]  /*1a10*/  IMAD.MOV.U32 R2, RZ, RZ, 0x1 ;  /* 0x00000001ff027424 */ /* 0x000fe200078e00ff */
[----:B------:R-:W-:Y:S01]  /*1a20*/  BSSY.RECONVERGENT B1, `(.L_x_7127) ;  /* 0x0000015000017945 */ /* 0x000fe20003800200 */
[----:B--2---:R-:W2:Y:S04]  /*1a30*/  MUFU.RCP64H R3, R5 ;  /* 0x0000000500037308 */ /* 0x004ea80000001800 */
[----:B--2---:R-:W-:-:S08]  /*1a40*/  DFMA R40, -R4, R2, 1 ;  /* 0x3ff000000428742b */ /* 0x004fd00000000102 */
[----:B------:R-:W-:-:S08]  /*1a50*/  DFMA R40, R40, R40, R40 ;  /* 0x000000282828722b */ /* 0x000fd00000000028 */
[----:B------:R-:W-:-:S08]  /*1a60*/  DFMA R40, R2, R40, R2 ;  /* 0x000000280228722b */ /* 0x000fd00000000002 */
[----:B------:R-:W-:-:S08]  /*1a70*/  DFMA R2, -R4, R40, 1 ;  /* 0x3ff000000402742b */ /* 0x000fd00000000128 */
[----:B------:R-:W-:-:S08]  /*1a80*/  DFMA R2, R40, R2, R40 ;  /* 0x000000022802722b */ /* 0x000fd00000000028 */
[----:B-1----:R-:W-:-:S08]  /*1a90*/  DMUL R38, R8, R2 ;  /* 0x0000000208267228 */ /* 0x002fd00000000000 */
[----:B------:R-:W-:-:S08]  /*1aa0*/  DFMA R40, -R4, R38, R8 ;  /* 0x000000260428722b */ /* 0x000fd00000000108 */
[----:B------:R-:W-:Y:S01]  /*1ab0*/  DFMA R2, R2, R40, R38 ;  /* 0x000000280202722b */ /* 0x000fe20000000026 */
[----:B------:R-:W-:-:S09]  /*1ac0*/  FSETP.GEU.AND P1, PT, |R9|, 6.5827683646048100446e-37, PT ;  /* 0x036000000900780b */ /* 0x000fd20003f2e200 */
[----:B------:R-:W-:-:S05]  /*1ad0*/  FFMA R0, RZ, R5, R3 ;  /* 0x00000005ff007223 */ /* 0x000fca0000000003 */
[----:B------:R-:W-:-:S13]  /*1ae0*/  FSETP.GT.AND P0, PT, |R0|, 1.469367938527859385e-39, PT ;  /* 0x001000000000780b */ /* 0x000fda0003f04200 */
[----:B0-----:R-:W-:Y:S05]  /*1af0*/  @P0 BRA P1, `(.L_x_7128) ;  /* 0x00000000001c0947 */ /* 0x001fea0000800000 */
[----:B------:R-:W-:Y:S01]  /*1b00*/  IMAD.MOV.U32 R3, RZ, RZ, R4 ;  /* 0x000000ffff037224 */ /* 0x000fe200078e0004 */
[----:B------:R-:W-:Y:S01]  /*1b10*/  MOV R0, R8 ;  /* 0x0000000800007202 */ /* 0x000fe20000000f00 */
[----:B------:R-:W-:Y:S01]  /*1b20*/  IMAD.MOV.U32 R2, RZ, RZ, R9 ;  /* 0x000000ffff027224 */ /* 0x000fe200078e0009 */
[----:B------:R-:W-:Y:S01]  /*1b30*/  MOV R40, 0x1b60 ;  /* 0x00001b6000287802 */ /* 0x000fe20000000f00 */
[----:B------:R-:W-:-:S07]  /*1b40*/  IMAD.MOV.U32 R4, RZ, RZ, R5 ;  /* 0x000000ffff047224 */ /* 0x000fce00078e0005 */
[----:B-----5:R-:W-:Y:S05]  /*1b50*/  CALL.REL.NOINC `($__internal_4_$__cuda_sm20_div_rn_f64_full) ;  /* 0x0000000800dc7944 */ /* 0x020fea0003c00000 */
[----:B------:R-:W-:-:S07]  /*1b60*/  MOV R2, R0 ;  /* 0x0000000000027202 */ /* 0x000fce0000000f00 */
.L_x_7128:
[----:B------:R-:W-:Y:S05]  /*1b70*/  BSYNC.RECONVERGENT B1 ;  /* 0x0000000000017941 */ /* 0x000fea0003800200 */
.L_x_7127:
[----:B------:R-:W0:Y:S01]  /*1b80*/  MUFU.RCP64H R5, R7 ;  /* 0x0000000700057308 */ /* 0x000e220000001800 */
[----:B------:R-:W-:Y:S01]  /*1b90*/  IMAD.MOV.U32 R4, RZ, RZ, 0x1 ;  /* 0x00000001ff047424 */ /* 0x000fe200078e00ff */
[----:B------:R-:W-:Y:S01]  /*1ba0*/  FSETP.GEU.AND P1, PT, |R11|, 6.5827683646048100446e-37, PT ;  /* 0x036000000b00780b */ /* 0x000fe20003f2e200 */
[----:B------:R-:W-:Y:S05]  /*1bb0*/  BSSY.RECONVERGENT B1, `(.L_x_7129) ;  /* 0x0000015000017945 */ /* 0x000fea0003800200 */
[----:B------:R1:W2:Y:S01]  /*1bc0*/  FRND.F64.TRUNC R44, R2 ;  /* 0x00000002002c7313 */ /* 0x0002a2000030d800 */
        /* <DEDUP_REMOVED lines=10> */
[----:B-12---:R-:W-:Y:S05]  /*1c70*/  @P0 BRA P1, `(.L_x_7130) ;  /* 0x0000000000200947 */ /* 0x006fea0000800000 */
[----:B------:R-:W-:Y:S01]  /*1c80*/  IMAD.MOV.U32 R0, RZ, RZ, R10 ;  /* 0x000000ffff007224 */ /* 0x000fe200078e000a */
[----:B------:R-:W-:Y:S01]  /*1c90*/  MOV R3, R6 ;  /* 0x0000000600037202 */ /* 0x000fe20000000f00 */
[----:B------:R-:W-:Y:S01]  /*1ca0*/  IMAD.MOV.U32 R2, RZ, RZ, R11 ;  /* 0x000000ffff027224 */ /* 0x000fe200078e000b */
[----:B------:R-:W-:Y:S01]  /*1cb0*/  MOV R40, 0x1ce0 ;  /* 0x00001ce000287802 */ /* 0x000fe20000000f00 */
[----:B------:R-:W-:-:S07]  /*1cc0*/  IMAD.MOV.U32 R4, RZ, RZ, R7 ;  /* 0x000000ffff047224 */ /* 0x000fce00078e0007 */
[----:B-----5:R-:W-:Y:S05]  /*1cd0*/  CALL.REL.NOINC `($__internal_4_$__cuda_sm20_div_rn_f64_full) ;  /* 0x00000008007c7944 */ /* 0x020fea0003c00000 */
[----:B------:R-:W-:Y:S02]  /*1ce0*/  IMAD.MOV.U32 R46, RZ, RZ, R0 ;  /* 0x000000ffff2e7224 */ /* 0x000fe400078e0000 */
[----:B------:R-:W-:-:S07]  /*1cf0*/  IMAD.MOV.U32 R47, RZ, RZ, R3 ;  /* 0x000000ffff2f7224 */ /* 0x000fce00078e0003 */
.L_x_7130:
[----:B------:R-:W-:Y:S05]  /*1d00*/  BSYNC.RECONVERGENT B1 ;  /* 0x0000000000017941 */ /* 0x000fea0003800200 */
.L_x_7129:
[----:B-----5:R-:W0:Y:S01]  /*1d10*/  MUFU.RCP64H R3, R13 ;  /* 0x0000000d00037308 */ /* 0x020e220000001800 */
[----:B------:R-:W-:Y:S01]  /*1d20*/  MOV R2, 0x1 ;  /* 0x0000000100027802 */ /* 0x000fe20000000f00 */
[----:B------:R-:W-:Y:S01]  /*1d30*/  BSSY.RECONVERGENT B1, `(.L_x_7131) ;  /* 0x0000015000017945 */ /* 0x000fe20003800200 */
[----:B------:R-:W-:-:S05]  /*1d40*/  FSETP.GEU.AND P1, PT, |R25|, 6.5827683646048100446e-37, PT ;  /* 0x036000001900780b */ /* 0x000fca0003f2e200 */
[----:B------:R-:W1:Y:S01]  /*1d50*/  FRND.F64.TRUNC R46, R46 ;  /* 0x0000002e002e7313 */ /* 0x000e62000030d800 */
        /* <DEDUP_REMOVED lines=10> */
[----:B-1----:R-:W-:Y:S05]  /*1e00*/  @P0 BRA P1, `(.L_x_7132) ;  /* 0x00000000001c0947 */ /* 0x002fea0000800000 */
[----:B------:R-:W-:Y:S01]  /*1e10*/  IMAD.MOV.U32 R0, RZ, RZ, R24 ;  /* 0x000000ffff007224 */ /* 0x000fe200078e0018 */
[----:B------:R-:W-:Y:S01]  /*1e20*/  MOV R4, R13 ;  /* 0x0000000d00047202 */ /* 0x000fe20000000f00 */
[----:B------:R-:W-:Y:S01]  /*1e30*/  IMAD.MOV.U32 R2, RZ, RZ, R25 ;  /* 0x000000ffff027224 */ /* 0x000fe200078e0019 */
[----:B------:R-:W-:Y:S01]  /*1e40*/  MOV R40, 0x1e70 ;  /* 0x00001e7000287802 */ /* 0x000fe20000000f00 */
[----:B------:R-:W-:-:S07]  /*1e50*/  IMAD.MOV.U32 R3, RZ, RZ, R12 ;  /* 0x000000ffff037224 */ /* 0x000fce00078e000c */
[----:B------:R-:W-:Y:S05]  /*1e60*/  CALL.REL.NOINC `($__internal_4_$__cuda_sm20_div_rn_f64_full) ;  /* 0x0000000800187944 */ /* 0x000fea0003c00000 */
[----:B------:R-:W-:-:S07]  /*1e70*/  IMAD.MOV.U32 R2, RZ, RZ, R0 ;  /* 0x000000ffff027224 */ /* 0x000fce00078e0000 */
.L_x_7132:
[----:B------:R-:W-:Y:S05]  /*1e80*/  BSYNC.RECONVERGENT B1 ;  /* 0x0000000000017941 */ /* 0x000fea0003800200 */
.L_x_7131:
        /* <DEDUP_REMOVED lines=21> */
[----:B------:R-:W-:Y:S05]  /*1fe0*/  CALL.REL.NOINC `($__internal_4_$__cuda_sm20_div_rn_f64_full) ;  /* 0x0000000400b87944 */ /* 0x000fea0003c00000 */
[----:B------:R-:W-:Y:S01]  /*1ff0*/  IMAD.MOV.U32 R4, RZ, RZ, R0 ;  /* 0x000000ffff047224 */ /* 0x000fe200078e0000 */
[----:B------:R-:W-:-:S07]  /*2000*/  MOV R5, R3 ;  /* 0x0000000300057202 */ /* 0x000fce0000000f00 */
.L_x_7134:
[----:B------:R-:W-:Y:S05]  /*2010*/  BSYNC.RECONVERGENT B1 ;  /* 0x0000000000017941 */ /* 0x000fea0003800200 */
.L_x_7133:
        /* <DEDUP_REMOVED lines=22> */
[----:B------:R-:W-:-:S07]  /*2180*/  IMAD.MOV.U32 R2, RZ, RZ, R0 ;  /* 0x000000ffff027224 */ /* 0x000fce00078e0000 */
.L_x_7136:
[----:B------:R-:W-:Y:S05]  /*2190*/  BSYNC.RECONVERGENT B1 ;  /* 0x0000000000017941 */ /* 0x000fea0003800200 */
.L_x_7135:
[----:B------:R-:W0:Y:S01]  /*21a0*/  MUFU.RCP64H R5, R19 ;  /* 0x0000001300057308 */ /* 0x000e220000001800 */
[----:B------:R-:W-:Y:S01]  /*21b0*/  MOV R4, 0x1 ;  /* 0x0000000100047802 */ /* 0x000fe20000000f00 */
[----:B------:R-:W-:Y:S01]  /*21c0*/  BSSY.RECONVERGENT B1, `(.L_x_7137) ;  /* 0x0000016000017945 */ /* 0x000fe20003800200 */
[----:B------:R-:W-:-:S05]  /*21d0*/  FSETP.GEU.AND P1, PT, |R31|, 6.5827683646048100446e-37, PT ;  /* 0x036000001f00780b */ /* 0x000fca0003f2e200 */
        /* <DEDUP_REMOVED lines=20> */
.L_x_7138:
[----:B------:R-:W-:Y:S05]  /*2320*/  BSYNC.RECONVERGENT B1 ;  /* 0x0000000000017941 */ /* 0x000fea0003800200 */
.L_x_7137:
        /* <DEDUP_REMOVED lines=22> */
[----:B------:R-:W-:-:S07]  /*2490*/  MOV R2, R0 ;  /* 0x0000000000027202 */ /* 0x000fce0000000f00 */
.L_x_7140:
[----:B------:R-:W-:Y:S05]  /*24a0*/  BSYNC.RECONVERGENT B1 ;  /* 0x0000000000017941 */ /* 0x000fea0003800200 */
.L_x_7139:
        /* <DEDUP_REMOVED lines=22> */
[----:B------:R-:W-:Y:S01]  /*2610*/  MOV R14, R0 ;  /* 0x00000000000e7202 */ /* 0x000fe20000000f00 */
[----:B------:R-:W-:-:S07]  /*2620*/  IMAD.MOV.U32 R15, RZ, RZ, R3 ;  /* 0x000000ffff0f7224 */ /* 0x000fce00078e0003 */
.L_x_7142:
[----:B------:R-:W-:Y:S05]  /*2630*/  BSYNC.RECONVERGENT B1 ;  /* 0x0000000000017941 */ /* 0x000fea0003800200 */
.L_x_7141:
[----:B------:R-:W0:Y:S01]  /*2640*/  LDC.64 R2, c[0x0][0x388] ;  /* 0x0000e200ff027b82 */ /* 0x000e220000000a00 */
[----:B------:R-:W1:Y:S01]  /*2650*/  FRND.F64.TRUNC R14, R14 ;  /* 0x0000000e000e7313 */ /* 0x000e62000030d800 */
[----:B0-----:R-:W-:-:S04]  /*2660*/  IMAD.WIDE.U32 R2, R50, 0x8, R2 ;  /* 0x0000000832027825 */ /* 0x001fc800078e0002 */
[----:B------:R-:W-:-:S05]  /*2670*/  IMAD.WIDE.U32 R2, R51, 0x10, R2 ;  /* 0x0000001033027825 */ /* 0x000fca00078e0002 */
[----:B------:R-:W-:Y:S04]  /*2680*/  STG.E.128 desc[UR6][R2.64], R44 ;  /* 0x0000002c02007986 */ /* 0x000fe8000c101d06 */
[----:B------:R-:W-:Y:S04]  /*2690*/  STG.E.128 desc[UR6][R2.64+0x800], R24 ;  /* 0x0008001802007986 */ /* 0x000fe8000c101d06 */
[----:B------:R-:W-:Y:S04]  /*26a0*/  STG.E.128 desc[UR6][R2.64+0x1000], R16 ;  /* 0x0010001002007986 */ /* 0x000fe8000c101d06 */
[----:B-1----:R-:W-:Y:S01]  /*26b0*/  STG.E.128 desc[UR6][R2.64+0x1800], R12 ;  /* 0x0018000c02007986 */ /* 0x002fe2000c101d06 */
[----:B------:R-:W-:Y:S05]  /*26c0*/  EXIT ;  /* 0x000000000000794d */ /* 0x000fea0003800000 */
        .weak           $__internal_4_$__cuda_sm20_div_rn_f64_full
        .type           $__internal_4_$__cuda_sm20_div_rn_f64_full,@function
        .size           $__internal_4_$__cuda_sm20_div_rn_f64_full,(.L_x_23033 - $__internal_4_$__cuda_sm20_div_rn_f64_full)
$__internal_4_$__cuda_sm20_div_rn_f64_full:
[C---:B------:R-:W-:Y:S01]  /*26d0*/  FSETP.GEU.AND P0, PT, |R4|.reuse, 1.469367938527859385e-39, PT ;  /* 0x001000000400780b */ /* 0x040fe20003f0e200 */
[--C-:B------:R-:W-:Y:S01]  /*26e0*/  IMAD.MOV.U32 R36, RZ, RZ, R3.reuse ;  /* 0x000000ffff247224 */ /* 0x100fe200078e0003 */
[----:B------:R-:W-:Y:S01]  /*26f0*/  LOP3.LUT R8, R4, 0x800fffff, RZ, 0xc0, !PT ;  /* 0x800fffff04087812 */ /* 0x000fe200078ec0ff */
[----:B------:R-:W-:Y:S01]  /*2700*/  IMAD.MOV.U32 R38, RZ, RZ, 0x1 ;  /* 0x00000001ff267424 */ /* 0x000fe200078e00ff */
[----:B------:R-:W-:Y:S01]  /*2710*/  MOV R37, R4 ;  /* 0x0000000400257202 */ /* 0x000fe20000000f00 */
[----:B------:R-:W-:Y:S01]  /*2720*/  IMAD.MOV.U32 R53, RZ, RZ, 0x1ca00000 ;  /* 0x1ca00000ff357424 */ /* 0x000fe200078e00ff */
[----:B------:R-:W-:Y:S01]  /*2730*/  LOP3.LUT R9, R8, 0x3ff00000, RZ, 0xfc, !PT ;  /* 0x3ff0000008097812 */ /* 0x000fe200078efcff */
[----:B------:R-:W-:Y:S01]  /*2740*/  IMAD.MOV.U32 R8, RZ, RZ, R3 ;  /* 0x000000ffff087224 */ /* 0x000fe200078e0003 */
[----:B------:R-:W-:Y:S01]  /*2750*/  LOP3.LUT R41, R4, 0x7ff00000, RZ, 0xc0, !PT ;  /* 0x7ff0000004297812 */ /* 0x000fe200078ec0ff */
[----:B------:R-:W-:Y:S01]  /*2760*/  IMAD.MOV.U32 R3, RZ, RZ, R2 ;  /* 0x000000ffff037224 */ /* 0x000fe200078e0002 */
[----:B------:R-:W-:Y:S01]  /*2770*/  MOV R2, R0 ;  /* 0x0000000000027202 */ /* 0x000fe20000000f00 */
[----:B------:R-:W-:Y:S02]  /*2780*/  BSSY.RECONVERGENT B0, `(.L_x_7143) ;  /* 0x0000055000007945 */ /* 0x000fe40003800200 */
[----:B------:R-:W-:Y:S01]  /*2790*/  @!P0 DMUL R8, R36, 8.98846567431157953865e+307 ;  /* 0x7fe0000024088828 */ /* 0x000fe20000000000 */
[----:B------:R-:W-:-:S02]  /*27a0*/  FSETP.GEU.AND P2, PT, |R3|, 1.469367938527859385e-39, PT ;  /* 0x001000000300780b */ /* 0x000fc40003f4e200 */
[----:B------:R-:W-:-:S03]  /*27b0*/  LOP3.LUT R52, R3, 0x7ff00000, RZ, 0xc0, !PT ;  /* 0x7ff0000003347812 */ /* 0x000fc600078ec0ff */
[----:B------:R-:W0:Y:S01]  /*27c0*/  MUFU.RCP64H R39, R9 ;  /* 0x0000000900277308 */ /* 0x000e220000001800 */
[----:B------:R-:W-:-:S03]  /*27d0*/  ISETP.GE.U32.AND P1, PT, R52, R41, PT ;  /* 0x000000293400720c */ /* 0x000fc60003f26070 */
[----:B------:R-:W-:-:S04]  /*27e0*/  @!P0 LOP3.LUT R41, R9, 0x7ff00000, RZ, 0xc0, !PT ;  /* 0x7ff0000009298812 */ /* 0x000fc800078ec0ff */
[----:B------:R-:W-:Y:S01]  /*27f0*/  @!P2 LOP3.LUT R0, R37, 0x7ff00000, RZ, 0xc0, !PT ;  /* 0x7ff000002500a812 */ /* 0x000fe200078ec0ff */
[----:B------:R-:W-:-:S03]  /*2800*/  @!P2 IMAD.MOV.U32 R4, RZ, RZ, RZ ;  /* 0x000000ffff04a224 */ /* 0x000fc600078e00ff */
[----:B------:R-:W-:-:S04]  /*2810*/  @!P2 ISETP.GE.U32.AND P3, PT, R52, R0, PT ;  /* 0x000000003400a20c */ /* 0x000fc80003f66070 */
[----:B------:R-:W-:Y:S01]  /*2820*/  @!P2 SEL R0, R53, 0x63400000, !P3 ;  /* 0x634000003500a807 */ /* 0x000fe20005800000 */
[----:B0-----:R-:W-:-:S03]  /*2830*/  DFMA R42, R38, -R8, 1 ;  /* 0x3ff00000262a742b */ /* 0x001fc60000000808 */
[----:B------:R-:W-:-:S04]  /*2840*/  @!P2 LOP3.LUT R0, R0, 0x80000000, R3, 0xf8, !PT ;  /* 0x800000000000a812 */ /* 0x000fc800078ef803 */
[----:B------:R-:W-:Y:S01]  /*2850*/  @!P2 LOP3.LUT R5, R0, 0x100000, RZ, 0xfc, !PT ;  /* 0x001000000005a812 */ /* 0x000fe200078efcff */
[----:B------:R-:W-:Y:S01]  /*2860*/  DFMA R42, R42, R42, R42 ;  /* 0x0000002a2a2a722b */ /* 0x000fe2000000002a */
[----:B------:R-:W-:-:S07]  /*2870*/  IMAD.MOV.U32 R0, RZ, RZ, R52 ;  /* 0x000000ffff007224 */ /* 0x000fce00078e0034 */
[----:B------:R-:W-:Y:S01]  /*2880*/  DFMA R42, R38, R42, R38 ;  /* 0x0000002a262a722b */ /* 0x000fe20000000026 */
[----:B------:R-:W-:-:S04]  /*2890*/  SEL R38, R53, 0x63400000, !P1 ;  /* 0x6340000035267807 */ /* 0x000fc80004800000 */
[----:B------:R-:W-:-:S03]  /*28a0*/  LOP3.LUT R39, R38, 0x800fffff, R3, 0xf8, !PT ;  /* 0x800fffff26277812 */ /* 0x000fc600078ef803 */
[----:B------:R-:W-:Y:S01]  /*28b0*/  DFMA R48, R42, -R8, 1 ;  /* 0x3ff000002a30742b */ /* 0x000fe20000000808 */
[----:B------:R-:W-:-:S06]  /*28c0*/  MOV R38, R2 ;  /* 0x0000000200267202 */ /* 0x000fcc0000000f00 */
[----:B------:R-:W-:Y:S02]  /*28d0*/  @!P2 DFMA R38, R38, 2, -R4 ;  /* 0x400000002626a82b */ /* 0x000fe40000000804 */
[----:B------:R-:W-:-:S08]  /*28e0*/  DFMA R4, R42, R48, R42 ;  /* 0x000000302a04722b */ /* 0x000fd0000000002a */
[----:B------:R-:W-:Y:S01]  /*28f0*/  DMUL R42, R4, R38 ;  /* 0x00000026042a7228 */ /* 0x000fe20000000000 */
[----:B------:R-:W-:-:S07]  /*2900*/  @!P2 LOP3.LUT R0, R39, 0x7ff00000, RZ, 0xc0, !PT ;  /* 0x7ff000002700a812 */ /* 0x000fce00078ec0ff */
[----:B------:R-:W-:-:S08]  /*2910*/  DFMA R48, R42, -R8, R38 ;  /* 0x800000082a30722b */ /* 0x000fd00000000026 */
[----:B------:R-:W-:Y:S01]  /*2920*/  DFMA R42, R4, R48, R42 ;  /* 0x00000030042a722b */ /* 0x000fe2000000002a */
[----:B------:R-:W-:-:S04]  /*2930*/  IADD3 R4, PT, PT, R0, -0x1, RZ ;  /* 0xffffffff00047810 */ /* 0x000fc80007ffe0ff */
        /* <DEDUP_REMOVED lines=8> */
[----:B------:R-:W-:-:S05]  /*29c0*/  SEL R0, R53, 0x63400000, !P0 ;  /* 0x6340000035007807 */ /* 0x000fca0004000000 */
[----:B------:R-:W-:Y:S02]  /*29d0*/  IMAD.IADD R0, R2, 0x1, -R0 ;  /* 0x0000000102007824 */ /* 0x000fe400078e0a00 */
[----:B------:R-:W-:-:S03]  /*29e0*/  IMAD.MOV.U32 R2, RZ, RZ, RZ ;  /* 0x000000ffff027224 */ /* 0x000fc600078e00ff */
[----:B------:R-:W-:-:S06]  /*29f0*/  IADD3 R3, PT, PT, R0, 0x7fe00000, RZ ;  /* 0x7fe0000000037810 */ /* 0x000fcc0007ffe0ff */
[----:B------:R-:W-:-:S10]  /*2a00*/  DMUL R4, R42, R2 ;  /* 0x000000022a047228 */ /* 0x000fd40000000000 */
[----:B------:R-:W-:-:S13]  /*2a10*/  FSETP.GTU.AND P0, PT, |R5|, 1.469367938527859385e-39, PT ;  /* 0x001000000500780b */ /* 0x000fda0003f0c200 */
[----:B------:R-:W-:Y:S05]  /*2a20*/  @P0 BRA `(.L_x_7145) ;  /* 0x0000000000a80947 */ /* 0x000fea0003800000 */
[----:B------:R-:W-:-:S06]  /*2a30*/  DFMA R8, R42, -R8, R38 ;  /* 0x800000082a08722b */ /* 0x000fcc0000000026 */
[----:B------:R-:W-:-:S04]  /*2a40*/  IMAD.MOV.U32 R8, RZ, RZ, RZ ;  /* 0x000000ffff087224 */ /* 0x000fc800078e00ff */
        /* <DEDUP_REMOVED lines=12> */
[----:B------:R-:W-:-:S05]  /*2b10*/  FSEL R4, R36, R5, !P0 ;  /* 0x0000000524047208 */ /* 0x000fca0004000000 */
[----:B------:R-:W-:Y:S01]  /*2b20*/  IMAD.MOV.U32 R5, RZ, RZ, R4 ;  /* 0x000000ffff057224 */ /* 0x000fe200078e0004 */
[----:B------:R-:W-:Y:S01]  /*2b30*/  MOV R4, R8 ;  /* 0x0000000800047202 */ /* 0x000fe20000000f00 */
[----:B------:R-:W-:Y:S06]  /*2b40*/  BRA `(.L_x_7145) ;  /* 0x0000000000607947 */ /* 0x000fec0003800000 */
.L_x_7144:
        /* <DEDUP_REMOVED lines=12> */
[----:B------:R-:W-:Y:S01]  /*2c10*/  @!P0 IMAD.MOV.U32 R5, RZ, RZ, R2 ;  /* 0x000000ffff058224 */ /* 0x000fe200078e0002 */
[----:B------:R-:W-:Y:S01]  /*2c20*/  @!P0 MOV R4, RZ ;  /* 0x000000ff00048202 */ /* 0x000fe20000000f00 */
[----:B------:R-:W-:Y:S01]  /*2c30*/  @P0 IMAD.MOV.U32 R4, RZ, RZ, RZ ;  /* 0x000000ffff040224 */ /* 0x000fe200078e00ff */
[----:B------:R-:W-:Y:S01]  /*2c40*/  @P0 MOV R5, R0 ;  /* 0x0000000000050202 */ /* 0x000fe20000000f00 */
[----:B------:R-:W-:Y:S06]  /*2c50*/  BRA `(.L_x_7145) ;  /* 0x00000000001c7947 */ /* 0x000fec0003800000 */
.L_x_7147:
[----:B------:R-:W-:-:S05]  /*2c60*/  LOP3.LUT R4, R37, 0x80000, RZ, 0xfc, !PT ;  /* 0x0008000025047812 */ /* 0x000fca00078efcff */
[----:B------:R-:W-:Y:S02]  /*2c70*/  IMAD.MOV.U32 R5, RZ, RZ, R4 ;  /* 0x000000ffff057224 */ /* 0x000fe400078e0004 */
[----:B------:R-:W-:Y:S01]  /*2c80*/  IMAD.MOV.U32 R4, RZ, RZ, R36 ;  /* 0x000000ffff047224 */ /* 0x000fe200078e0024 */
[----:B------:R-:W-:Y:S06]  /*2c90*/  BRA `(.L_x_7145) ;  /* 0x00000000000c7947 */ /* 0x000fec0003800000 */
.L_x_7146:
[----:B------:R-:W-:-:S04]  /*2ca0*/  LOP3.LUT R4, R3, 0x80000, RZ, 0xfc, !PT ;  /* 0x0008000003047812 */ /* 0x000fc800078efcff */
[----:B------:R-:W-:Y:S01]  /*2cb0*/  MOV R5, R4 ;  /* 0x0000000400057202 */ /* 0x000fe20000000f00 */
[----:B------:R-:W-:-:S07]  /*2cc0*/  IMAD.MOV.U32 R4, RZ, RZ, R2 ;  /* 0x000000ffff047224 */ /* 0x000fce00078e0002 */
.L_x_7145:
[----:B------:R-:W-:Y:S05]  /*2cd0*/  BSYNC.RECONVERGENT B0 ;  /* 0x0000000000007941 */ /* 0x000fea0003800200 */
.L_x_7143:
[----:B------:R-:W-:Y:S01]  /*2ce0*/  IMAD.MOV.U32 R41, RZ, RZ, 0x0 ;  /* 0x00000000ff297424 */ /* 0x000fe200078e00ff */
[----:B------:R-:W-:Y:S01]  /*2cf0*/  MOV R3, R5 ;  /* 0x0000000500037202 */ /* 0x000fe20000000f00 */
[----:B------:R-:W-:Y:S02]  /*2d00*/  IMAD.MOV.U32 R0, RZ, RZ, R4 ;  /* 0x000000ffff007224 */ /* 0x000fe400078e0004 */
[----:B------:R-:W-:Y:S05]  /*2d10*/  RET.REL.NODEC R40 `(_ZN2at6native29vectorized_elementwise_kernelILi2ENS0_13BinaryFunctorIdddZZZNS0_15binary_internal21div_trunc_kernel_cudaERNS_18TensorIteratorBaseEENKUlvE1_clEvENKUlvE_clEvEUlddE_EESt5arrayIPcLm3EEEEviT0_T1_) ;  /* 0xffffffd028b87950 */ /* 0x000fea0003c3ffff */
.L_x_7148:
        /* <DEDUP_REMOVED lines=14> */
.L_x_23033:


//--------------------- .text._ZN2at6native29vectorized_elementwise_kernelILi4ENS0_13BinaryFunctorIdddZZZNS0_15binary_internal21div_trunc_kernel_cudaERNS_18TensorIteratorBaseEENKUlvE1_clEvENKUlvE_clEvEUlddE_EESt5arrayIPcLm3EEEEviT0_T1_ --------------------------
	.section	.text._ZN2at6native29vectorized_elementwise_kernelILi4ENS0_13BinaryFunctorIdddZZZNS0_15binary_internal21div_trunc_kernel_cudaERNS_18TensorIteratorBaseEENKUlvE1_clEvENKUlvE_clEvEUlddE_EESt5arrayIPcLm3EEEEviT0_T1_,"ax",@progbits
	.align	128
        .global         _ZN2at6native29vectorized_elementwise_kernelILi4ENS0_13BinaryFunctorIdddZZZNS0_15binary_internal21div_trunc_kernel_cudaERNS_18TensorIteratorBaseEENKUlvE1_clEvENKUlvE_clEvEUlddE_EESt5arrayIPcLm3EEEEviT0_T1_
        .type           _ZN2at6native29vectorized_elementwise_kernelILi4ENS0_13BinaryFunctorIdddZZZNS0_15binary_internal21div_trunc_kernel_cudaERNS_18TensorIteratorBaseEENKUlvE1_clEvENKUlvE_clEvEUlddE_EESt5arrayIPcLm3EEEEviT0_T1_,@function
        .size           _ZN2at6native29vectorized_elementwise_kernelILi4ENS0_13BinaryFunctorIdddZZZNS0_15binary_internal21div_trunc_kernel_cudaERNS_18TensorIteratorBaseEENKUlvE1_clEvENKUlvE_clEvEUlddE_EESt5arrayIPcLm3EEEEviT0_T1_,(.L_x_23034 - _ZN2at6native29vectorized_elementwise_kernelILi4ENS0_13BinaryFunctorIdddZZZNS0_15binary_internal21div_trunc_kernel_cudaERNS_18TensorIteratorBaseEENKUlvE1_clEvENKUlvE_clEvEUlddE_EESt5arrayIPcLm3EEEEviT0_T1_)
        .other          _ZN2at6native29vectorized_elementwise_kernelILi4ENS0_13BinaryFunctorIdddZZZNS0_15binary_internal21div_trunc_kernel_cudaERNS_18TensorIteratorBaseEENKUlvE1_clEvENKUlvE_clEvEUlddE_EESt5arrayIPcLm3EEEEviT0_T1_,@"STO_CUDA_ENTRY STV_DEFAULT"
_ZN2at6native29vectorized_elementwise_kernelILi4ENS0_13BinaryFunctorIdddZZZNS0_15binary_internal21div_trunc_kernel_cudaERNS_18TensorIteratorBaseEENKUlvE1_clEvENKUlvE_clEvEUlddE_EESt5arrayIPcLm3EEEEviT0_T1_:
.text._ZN2at6native29vectorized_elementwise_kernelILi4ENS0_13BinaryFunctorIdddZZZNS0_15binary_internal21div_trunc_kernel_cudaERNS_18TensorIteratorBaseEENKUlvE1_clEvENKUlvE_clEvEUlddE_EESt5arrayIPcLm3EEEEviT0_T1_:
[----:B------:R-:W0:Y:S01]  /*0000*/  LDC R1, c[0x0][0x37c] ;  /* 0x0000df00ff017b82 */ /* 0x000e220000000800 */
[----:B------:R-:W1:Y:S07]  /*0010*/  S2R R14, SR_CTAID.X ;  /* 0x00000000000e7919 */ /* 0x000e6e0000002500 */
[----:B------:R-:W1:Y:S01]  /*0020*/  LDC R3, c[0x0][0x380] ;  /* 0x0000e000ff037b82 */ /* 0x000e620000000800 */
[----:B------:R-:W2:Y:S01]  /*0030*/  LDCU.64 UR6, c[0x0][0x358] ;  /* 0x00006b00ff0677ac */ /* 0x000ea20008000a00 */
[----:B0-----:R-:W-:-:S02]  /*0040*/  VIADD R1, R1, 0xfffffff8 ;  /* 0xfffffff801017836 */ /* 0x001fc40000000000 */
[----:B-1----:R-:W-:-:S05]  /*0050*/  IMAD R12, R14, -0x400, R3 ;  /* 0xfffffc000e0c7824 */ /* 0x002fca00078e0203 */
        /* <DEDUP_REMOVED lines=16> */
[----:B------:R-:W-:Y:S01]  /*0160*/  @!P6 LEA R7, R14, R37, 0xa ;  /* 0x000000250e07e211 */ /* 0x000fe200078e50ff */
[----:B------:R-:W-:Y:S01]  /*0170*/  @!P6 VIADD R37, R37, 0x80 ;  /* 0x000000802525e836 */ /* 0x000fe20000000000 */
[----:B------:R-:W0:Y:S03]  /*0180*/  LDC.64 R24, c[0x0][0x390] ;  /* 0x0000e400ff187b82 */ /* 0x000e260000000a00 */
        /* <DEDUP_REMOVED lines=13> */
[----:B------:R-:W-:Y:S01]  /*0260*/  @!P4 LEA R53, R14, R37, 0xa ;  /* 0x000000250e35c211 */ /* 0x000fe200078e50ff */
[----:B------:R-:W-:-:S04]  /*0270*/  @!P4 VIADD R37, R37, 0x80 ;  /* 0x000000802525c836 */ /* 0x000fc80000000000 */
[----:B------:R-:W2:Y:S01]  /*0280*/  LDC.64 R30, c[0x0][0x398] ;  /* 0x0000e600ff1e7b82 */ /* 0x000ea20000000a00 */
[----:B------:R-:W-:-:S07]  /*0290*/  ISETP.GE.U32.AND P3, PT, R37, R12, PT ;  /* 0x0000000c2500720c */ /* 0x000fce0003f66070 */
[----:B------:R-:W2:Y:S06]  /*02a0*/  LDC.64 R40, c[0x0][0x390] ;  /* 0x0000e400ff287b82 */ /* 0x000eac0000000a00 */
[----:B------:R-:W-:Y:S02]  /*02b0*/  @!P3 IMAD R0, R14, 0x400, R37 ;  /* 0x000004000e00b824 */ /* 0x000fe400078e0225 */
[----:B------:R-:W-:-:S05]  /*02c0*/  @!P3 VIADD R37, R37, 0x80 ;  /* 0x000000802525b836 */ /* 0x000fca0000000000 */
[----:B------:R-:W-:-:S13]  /*02d0*/  ISETP.GE.U32.AND P2, PT, R37, R12, PT ;  /* 0x0000000c2500720c */ /* 0x000fda0003f46070 */
[----:B------:R-:W-:Y:S01]  /*02e0*/  @!P2 LEA R23, R14, R37, 0xa ;  /* 0x000000250e17a211 */ /* 0x000fe200078e50ff */
[----:B------:R-:W-:-:S05]  /*02f0*/  @!P2 VIADD R37, R37, 0x80 ;  /* 0x000000802525a836 */ /* 0x000fca0000000000 */
[----:B------:R-:W-:Y:S01]  /*0300*/  ISETP.GE.U32.AND P1, PT, R37, R12, PT ;  /* 0x0000000c2500720c */ /* 0x000fe20003f26070 */
[----:B---3--:R-:W-:-:S04]  /*0310*/  @!P5 IMAD.WIDE.U32 R28, R13, 0x8, R28 ;  /* 0x000000080d1cd825 */ /* 0x008fc800078e001c */
[----:B----4-:R-:W-:-:S08]  /*0320*/  @!P5 IMAD.WIDE.U32 R44, R13, 0x8, R44 ;  /* 0x000000080d2cd825 */ /* 0x010fd000078e002c */
[----:B------:R-:W-:Y:S02]  /*0330*/  @!P1 IMAD R43, R14, 0x400, R37 ;  /* 0x000004000e2b9824 */ /* 0x000fe400078e0225 */
[----:B------:R-:W-:-:S05]  /*0340*/  @!P1 VIADD R37, R37, 0x80 ;  /* 0x0000008025259836 */ /* 0x000fca0000000000 */
[----:B------:R-:W-:Y:S02]  /*0350*/  ISETP.GE.U32.AND P6, PT, R37, R12, PT ;  /* 0x0000000c2500720c */ /* 0x000fe40003fc6070 */
[----:B------:R-:W3:Y:S01]  /*0360*/  LDC.64 R12, c[0x0][0x390] ;  /* 0x0000e400ff0c7b82 */ /* 0x000ee20000000a00 */
[----:B0-----:R-:W-:-:S04]  /*0370*/  @!P4 IMAD.WIDE.U32 R50, R53, 0x8, R50 ;  /* 0x000000083532c825 */ /* 0x001fc800078e0032 */
[----:B------:R-:W-:Y:S01]  /*0380*/  @!P4 IMAD.WIDE.U32 R52, R53, 0x8, R10 ;  /* 0x000000083534c825 */ /* 0x000fe200078e000a */
[----:B------:R-:W-:Y:S02]  /*0390*/  CS2R R10, SRZ ;  /* 0x00000000000a7805 */ /* 0x000fe4000001ff00 */
[----:B------:R-:W-:Y:S02]  /*03a0*/  CS2R R16, SRZ ;  /* 0x0000000000107805 */ /* 0x000fe4000001ff00 */
[----:B------:R-:W-:Y:S02]  /*03b0*/  CS2R R18, SRZ ;  /* 0x0000000000127805 */ /* 0x000fe4000001ff00 */
[----:B------:R-:W-:Y:S02]  /*03c0*/  @!P6 LEA R37, R14, R37, 0xa ;  /* 0x000000250e25e211 */ /* 0x000fe400078e50ff */
[----:B------:R-:W-:Y:S01]  /*03d0*/  CS2R R14, SRZ ;  /* 0x00000000000e7805 */ /* 0x000fe2000001ff00 */
[----:B------:R0:W5:Y:S01]  /*03e0*/  @!P5 LDG.E.64 R10, desc[UR6][R28.64] ;  /* 0x000000061c0ad981 */ /* 0x000162000c1e1b00 */
[----:B------:R-:W-:-:S03]  /*03f0*/  @!P1 IMAD.WIDE.U32 R32, R43, 0x8, R32 ;  /* 0x000000082b209825 */ /* 0x000fc600078e0020 */
[----:B------:R1:W5:Y:S01]  /*0400*/  @!P4 LDG.E.64 R16, desc[UR6][R50.64] ;  /* 0x000000063210c981 */ /* 0x000362000c1e1b00 */
[----:B------:R-:W-:-:S03]  /*0410*/  @!P3 IMAD.WIDE.U32 R46, R0, 0x8, R26 ;  /* 0x00000008002eb825 */ /* 0x000fc600078e001a */
        /* <DEDUP_REMOVED lines=52> */
[----:B------:R-:W-:Y:S05]  /*0760*/  CALL.REL.NOINC `($__internal_5_$__cuda_sm20_div_rn_f64_full) ;  /* 0x0000001c00d07944 */ /* 0x000fea0003c00000 */
[----:B------:R-:W-:-:S07]  /*0770*/  IMAD.MOV.U32 R2, RZ, RZ, R0 ;  /* 0x000000ffff027224 */ /* 0x000fce00078e0000 */
.L_x_7153:
[----:B------:R-:W-:Y:S05]  /*0780*/  BSYNC.RECONVERGENT B2 ;  /* 0x0000000000027941 */ /* 0x000fea0003800200 */
.L_x_7152:
[----:B------:R0:W1:Y:S02]  /*0790*/  FRND.F64.TRUNC R48, R2 ;  /* 0x0000000200307313 */ /* 0x000064000030d800 */
.L_x_7151:
[----:B------:R-:W-:Y:S05]  /*07a0*/  BSYNC.RECONVERGENT B1 ;  /* 0x0000000000017941 */ /* 0x000fea0003800200 */
.L_x_7150:
        /* <DEDUP_REMOVED lines=28> */
[----:B-1----:R-:W-:Y:S05]  /*0970*/  CALL.REL.NOINC `($__internal_5_$__cuda_sm20_div_rn_f64_full) ;  /* 0x0000001c004c7944 */ /* 0x002fea0003c00000 */
[----:B------:R-:W-:-:S07]  /*0980*/  IMAD.MOV.U32 R2, RZ, RZ, R0 ;  /* 0x000000ffff027224 */ /* 0x000fce00078e0000 */
.L_x_7157:
[----:B------:R-:W-:Y:S05]  /*0990*/  BSYNC.RECONVERGENT B2 ;  /* 0x0000000000027941 */ /* 0x000fea0003800200 */
.L_x_7156:
[----:B------:R3:W4:Y:S02]  /*09a0*/  FRND.F64.TRUNC R46, R2 ;  /* 0x00000002002e7313 */ /* 0x000724000030d800 */
.L_x_7155:
[----:B------:R-:W-:Y:S05]  /*09b0*/  BSYNC.RECONVERGENT B1 ;  /* 0x0000000000017941 */ /* 0x000fea0003800200 */
.L_x_7154:
        /* <DEDUP_REMOVED lines=28> */
[----:B----4-:R-:W-:Y:S05]  /*0b80*/  CALL.REL.NOINC `($__internal_5_$__cuda_sm20_div_rn_f64_full) ;  /* 0x0000001800c87944 */ /* 0x010fea0003c00000 */
[----:B------:R-:W-:-:S07]  /*0b90*/  MOV R2, R0 ;  /* 0x0000000000027202 */ /* 0x000fce0000000f00 */
.L_x_7161:
[----:B------:R-:W-:Y:S05]  /*0ba0*/  BSYNC.RECONVERGENT B2 ;  /* 0x0000000000027941 */ /* 0x000fea0003800200 */
.L_x_7160:
[----:B------:R0:W1:Y:S02]  /*0bb0*/  FRND.F64.TRUNC R44, R2 ;  /* 0x00000002002c7313 */ /* 0x000064000030d800 */
.L_x_7159:
[----:B------:R-:W-:Y:S05]  /*0bc0*/  BSYNC.RECONVERGENT B1 ;  /* 0x0000000000017941 */ /* 0x000fea0003800200 */
.L_x_7158:
[----:B-----5:R-:W2:Y:S01]  /*0bd0*/  S2R R6, SR_TID.X ;  /* 0x0000000000067919 */ /* 0x020ea20000002100 */
[----:B------:R-:W3:Y:S01]  /*0be0*/  S2UR UR4, SR_CTAID.X ;  /* 0x00000000000479c3 */ /* 0x000ee20000002500 */
[----:B------:R-:W3:Y:S01]  /*0bf0*/  LDCU UR5, c[0x0][0x380] ;  /* 0x00007000ff0577ac */ /* 0x000ee20008000800 */
[----:B------:R-:W-:Y:S01]  /*0c00*/  BSSY.RECONVERGENT B1, `(.L_x_7162) ;  /* 0x000001d000017945 */ /* 0x000fe20003800200 */
[----:B---3--:R-:W-:Y:S01]  /*0c10*/  UIMAD UR5, UR4, -0x400, UR5 ;  /* 0xfffffc00040578a4 */ /* 0x008fe2000f8e0205 */
[----:B--2---:R-:W-:-:S05]  /*0c20*/  VIADD R0, R6, 0x180 ;  /* 0x0000018006007836 */ /* 0x004fca0000000000 */
        /* <DEDUP_REMOVED lines=22> */
[----:B-1--4-:R-:W-:Y:S05]  /*0d90*/  CALL.REL.NOINC `($__internal_5_$__cuda_sm20_div_rn_f64_full) ;  /* 0x0000001800447944 */ /* 0x012fea0003c00000 */
[----:B------:R-:W-:-:S07]  /*0da0*/  IMAD.MOV.U32 R2, RZ, RZ, R0 ;  /* 0x000000ffff027224 */ /* 0x000fce00078e0000 */
.L_x_7165:
[----:B------:R-:W-:Y:S05]  /*0db0*/  BSYNC.RECONVERGENT B2 ;  /* 0x0000000000027941 */ /* 0x000fea0003800200 */
.L_x_7164:
[----:B------:R2:W3:Y:S02]  /*0dc0*/  FRND.F64.TRUNC R16, R2 ;  /* 0x0000000200107313 */ /* 0x0004e4000030d800 */
.L_x_7163:
[----:B------:R-:W-:Y:S05]  /*0dd0*/  BSYNC.RECONVERGENT B1 ;  /* 0x0000000000017941 */ /* 0x000fea0003800200 */
.L_x_7162:
[----:B------:R-:W5:Y:S01]  /*0de0*/  LDCU UR5, c[0x0][0x380] ;  /* 0x00007000ff0577ac */ /* 0x000f620008000800 */
[----:B------:R-:W-:Y:S01]  /*0df0*/  IADD3 R0, PT, PT, R6, 0x200, RZ ;  /* 0x0000020006007810 */ /* 0x000fe20007ffe0ff */
[----:B------:R-:W-:Y:S01]  /*0e00*/  BSSY.RECONVERGENT B1, `(.L_x_7166) ;  /* 0x000001c000017945 */ /* 0x000fe20003800200 */
[----:B-----5:R-:W-:-:S06]  /*0e10*/  UIMAD UR5, UR4, -0x400, UR5 ;  /* 0xfffffc00040578a4 */ /* 0x020fcc000f8e0205 */
        /* <DEDUP_REMOVED lines=22> */
[----:B-1-34-:R-:W-:Y:S05]  /*0f80*/  CALL.REL.NOINC `($__internal_5_$__cuda_sm20_div_rn_f64_full) ;  /* 0x0000001400c87944 */ /* 0x01afea0003c00000 */
[----:B------:R-:W-:-:S07]  /*0f90*/  IMAD.MOV.U32 R2, RZ, RZ, R0 ;  /* 0x000000ffff027224 */ /* 0x000fce00078e0000 */
.L_x_7169:
[----:B------:R-:W-:Y:S05]  /*0fa0*/  BSYNC.RECONVERGENT B2 ;  /* 0x0000000000027941 */ /* 0x000fea0003800200 */
.L_x_7168:
[----:B------:R0:W2:Y:S02]  /*0fb0*/  FRND.F64.TRUNC R14, R2 ;  /* 0x00000002000e7313 */ /* 0x0000a4000030d800 */
.L_x_7167:
[----:B------:R-:W-:Y:S05]  /*0fc0*/  BSYNC.RECONVERGENT B1 ;  /* 0x0000000000017941 */ /* 0x000fea0003800200 */
.L_x_7166:
[----:B------:R-:W-:Y:S01]  /*0fd0*/  VIADD R0, R6, 0x280 ;  /* 0x0000028006007836 */ /* 0x000fe20000000000 */
[----:B------:R-:W-:Y:S04]  /*0fe0*/  BSSY.RECONVERGENT B1, `(.L_x_7170) ;  /* 0x000001b000017945 */ /* 0x000fe80003800200 */
        /* <DEDUP_REMOVED lines=24> */
.L_x_7173:
[----:B------:R-:W-:Y:S05]  /*1170*/  BSYNC.RECONVERGENT B2 ;  /* 0x0000000000027941 */ /* 0x000fea0003800200 */
.L_x_7172:
[----:B------:R0:W2:Y:S02]  /*1180*/  FRND.F64.TRUNC R10, R2 ;  /* 0x00000002000a7313 */ /* 0x0000a4000030d800 */
.L_x_7171:
[----:B------:R-:W-:Y:S05]  /*1190*/  BSYNC.RECONVERGENT B1 ;  /* 0x0000000000017941 */ /* 0x000fea0003800200 */
.L_x_7170:
        /* <DEDUP_REMOVED lines=24> */
[----:B-1-34-:R-:W-:Y:S05]  /*1320*/  CALL.REL.NOINC `($__internal_5_$__cuda_sm20_div_rn_f64_full) ;  /* 0x0000001000e07944 */ /* 0x01afea0003c00000 */
[----:B------:R-:W-:-:S07]  /*1330*/  MOV R2, R0 ;  /* 0x0000000000027202 */ /* 0x000fce0000000f00 */
.L_x_7177:
[----:B------:R-:W-:Y:S05]  /*1340*/  BSYNC.RECONVERGENT B2 ;  /* 0x0000000000027941 */ /* 0x000fea0003800200 */
.L_x_7176:
[----:B------:R0:W2:Y:S02]  /*1350*/  FRND.F64.TRUNC R8, R2 ;  /* 0x0000000200087313 */ /* 0x0000a4000030d800 */
.L_x_7175:
[----:B------:R-:W-:Y:S05]  /*1360*/  BSYNC.RECONVERGENT B1 ;  /* 0x0000000000017941 */ /* 0x000fea0003800200 */
.L_x_7174:
        /* <DEDUP_REMOVED lines=26> */
.L_x_7181:
[----:B------:R-:W-:Y:S05]  /*1510*/  BSYNC.RECONVERGENT B2 ;  /* 0x0000000000027941 */ /* 0x000fea0003800200 */
.L_x_7180:
[----:B------:R-:W0:Y:S02]  /*1520*/  FRND.F64.TRUNC R2, R2 ;  /* 0x0000000200027313 */ /* 0x000e24000030d800 */
.L_x_7179:
[----:B------:R-:W-:Y:S05]  /*1530*/  BSYNC.RECONVERGENT B1 ;  /* 0x0000000000017941 */ /* 0x000fea0003800200 */
.L_x_7178:
[----:B------:R-:W0:Y:S01]  /*1540*/  S2R R5, SR_CTAID.X ;  /* 0x0000000000057919 */ /* 0x000e220000002500 */
[----:B------:R-:W-:Y:S01]  /*1550*/  ISETP.GE.U32.AND P0, PT, R6, UR5, PT ;  /* 0x0000000506007c0c */ /* 0x000fe2000bf06070 */
[----:B------:R-:W-:Y:S04]  /*1560*/  BSSY.RECONVERGENT B0, `(.L_x_7182) ;  /* 0x0000033000007945 */ /* 0x000fe80003800200 */
[----:B------:R-:W-:Y:S08]  /*1570*/  BSSY.RELIABLE B1, `(.L_x_7183) ;  /* 0x000002b000017945 */ /* 0x000ff00003800100 */
[----:B------:R-:W-:Y:S05]  /*1580*/  @P0 BRA `(.L_x_7184) ;  /* 0x0000000000300947 */ /* 0x000fea0003800000 */
[----:B------:R-:W5:Y:S01]  /*1590*/  LDC.64 R12, c[0x0][0x388] ;  /* 0x0000e200ff0c7b82 */ /* 0x000f620000000a00 */
[----:B0-----:R-:W-:Y:S01]  /*15a0*/  LEA R7, R5, R6, 0xa ;  /* 0x0000000605077211 */ /* 0x001fe200078e50ff */
[----:B------:R-:W-:-:S05]  /*15b0*/  VIADD R6, R6, 0x80 ;  /* 0x0000008006067836 */ /* 0x000fca0000000000 */
        /* <DEDUP_REMOVED lines=9> */
.L_x_7184:
[----:B------:R-:W-:-:S13]  /*1650*/  ISETP.GE.U32.AND P0, PT, R6, UR5, PT ;  /* 0x0000000506007c0c */ /* 0x000fda000bf06070 */
[----:B------:R-:W-:Y:S05]  /*1660*/  @P0 BRA `(.L_x_7186) ;  /* 0x0000000000300947 */ /* 0x000fea0003800000 */
[----:B0-----:R-:W0:Y:S01]  /*1670*/  LDC.64 R12, c[0x0][0x388] ;  /* 0x0000e200ff0c7b82 */ /* 0x001e220000000a00 */
[----:B------:R-:W-:Y:S01]  /*1680*/  LEA R7, R5, R6, 0xa ;  /* 0x0000000605077211 */ /* 0x000fe200078e50ff */
[----:B------:R-:W-:-:S04]  /*1690*/  VIADD R6, R6, 0x80 ;  /* 0x0000008006067836 */ /* 0x000fc80000000000 */
[----:B0-----:R-:W-:-:S05]  /*16a0*/  IMAD.WIDE.U32 R12, R7, 0x8, R12 ;  /* 0x00000008070c7825 */ /* 0x001fca00078e000c */
[----:B-1----:R0:W-:Y:S02]  /*16b0*/  STG.E.64 desc[UR6][R12.64], R44 ;  /* 0x0000002c0c007986 */ /* 0x0021e4000c101b06 */
.L_x_7185:
[----:B------:R-:W-:-:S13]  /*16c0*/  ISETP.GE.U32.AND P0, PT, R6, UR5, PT ;  /* 0x0000000506007c0c */ /* 0x000fda000bf06070 */
[----:B------:R-:W-:Y:S05]  /*16d0*/  @P0 BRA `(.L_x_7187) ;  /* 0x0000000000300947 */ /* 0x000fea0003800000 */
[----:B0-----:R-:W0:Y:S01]  /*16e0*/  LDC.64 R12, c[0x0][0x388] ;  /* 0x0000e200ff0c7b82 */ /* 0x001e220000000a00 */
[----:B------:R-:W-:Y:S02]  /*16f0*/  IMAD R7, R5, 0x400, R6 ;  /* 0x0000040005077824 */ /* 0x000fe400078e0206 */
[----:B------:R-:W-:Y:S02]  /*1700*/  VIADD R6, R6, 0x80 ;  /* 0x0000008006067836 */ /* 0x000fe40000000000 */
[----:B0-----:R-:W-:-:S05]  /*1710*/  IMAD.WIDE.U32 R12, R7, 0x8, R12 ;  /* 0x00000008070c7825 */ /* 0x001fca00078e000c */
[----:B---3--:R0:W-:Y:S02]  /*1720*/  STG.E.64 desc[UR6][R12.64], R16 ;  /* 0x000000100c007986 */ /* 0x0081e4000c101b06 */
.L_x_7186:
[----:B------:R-:W-:-:S13]  /*1730*/  ISETP.GE.U32.AND P0, PT, R6, UR5, PT ;  /* 0x0000000506007c0c */ /* 0x000fda000bf06070 */
[----:B------:R-:W-:Y:S05]  /*1740*/  @P0 BRA `(.L_x_7188) ;  /* 0x0000000000340947 */ /* 0x000fea0003800000 */
[----:B0-----:R-:W0:Y:S01]  /*1750*/  LDC.64 R12, c[0x0][0x388] ;  /* 0x0000e200ff0c7b82 */ /* 0x001e220000000a00 */
[----:B------:R-:W-:Y:S01]  /*1760*/  LEA R7, R5, R6, 0xa ;  /* 0x0000000605077211 */ /* 0x000fe200078e50ff */
[----:B------:R-:W-:-:S04]  /*1770*/  VIADD R6, R6, 0x80 ;  /* 0x0000008006067836 */ /* 0x000fc80000000000 */
[----:B0-----:R-:W-:-:S05]  /*1780*/  IMAD.WIDE.U32 R12, R7, 0x8, R12 ;  /* 0x00000008070c7825 */ /* 0x001fca00078e000c */
[----:B--2---:R0:W-:Y:S02]  /*1790*/  STG.E.64 desc[UR6][R12.64], R14 ;  /* 0x0000000e0c007986 */ /* 0x0041e4000c101b06 */
.L_x_7187:
        /* <DEDUP_REMOVED lines=8> */
.L_x_7188:
[----:B------:R-:W-:Y:S05]  /*1820*/  BSYNC.RELIABLE B1 ;  /* 0x0000000000017941 */ /* 0x000fea0003800100 */
.L_x_7183:
[----:B------:R-:W-:-:S13]  /*1830*/  ISETP.GE.U32.AND P0, PT, R6, UR5, PT ;  /* 0x0000000506007c0c */ /* 0x000fda000bf06070 */
[----:B0-2---:R-:W0:Y:S01]  /*1840*/  @!P0 LDC.64 R10, c[0x0][0x388] ;  /* 0x0000e200ff0a8b82 */ /* 0x005e220000000a00 */
[----:B------:R-:W-:Y:S01]  /*1850*/  @!P0 LEA R7, R5, R6, 0xa ;  /* 0x0000000605078211 */ /* 0x000fe200078e50ff */
[----:B------:R-:W-:-:S04]  /*1860*/  @!P0 VIADD R6, R6, 0x80 ;  /* 0x0000008006068836 */ /* 0x000fc80000000000 */
[----:B0-----:R-:W-:-:S05]  /*1870*/  @!P0 IMAD.WIDE.U32 R10, R7, 0x8, R10 ;  /* 0x00000008070a8825 */ /* 0x001fca00078e000a */
[----:B------:R0:W-:Y:S02]  /*1880*/  @!P0 STG.E.64 desc[UR6][R10.64], R8 ;  /* 0x000000080a008986 */ /* 0x0001e4000c101b06 */
.L_x_7189:
[----:B------:R-:W-:Y:S05]  /*1890*/  BSYNC.RECONVERGENT B0 ;  /* 0x0000000000007941 */ /* 0x000fea0003800200 */
.L_x_7182:
[----:B------:R-:W-:Y:S05]  /*18a0*/  WARPSYNC.ALL ;  /* 0x0000000000007948 */ /* 0x000fea0003800000 */
[----:B------:R-:W-:-:S13]  /*18b0*/  ISETP.GE.U32.AND P0, PT, R6, UR5, PT ;  /* 0x0000000506007c0c */ /* 0x000fda000bf06070 */
[----:B------:R-:W-:Y:S05]  /*18c0*/  @P0 EXIT ;  /* 0x000000000000094d */ /* 0x000fea0003800000 */
[----:B0-2---:R-:W0:Y:S01]  /*18d0*/  LDC.64 R8, c[0x0][0x388] ;  /* 0x0000e200ff087b82 */ /* 0x005e220000000a00 */
[----:B------:R-:W-:-:S04]  /*18e0*/  IMAD R5, R5, 0x400, R6 ;  /* 0x0000040005057824 */ /* 0x000fc800078e0206 */
[----:B0-----:R-:W-:-:S05]  /*18f0*/  IMAD.WIDE.U32 R4, R5, 0x8, R8 ;  /* 0x0000000805047825 */ /* 0x001fca00078e0008 */
[----:B------:R-:W-:Y:S01]  /*1900*/  STG.E.64 desc[UR6][R4.64], R2 ;  /* 0x0000000204007986 */ /* 0x000fe2000c101b06 */
[----:B------:R-:W-:Y:S05]  /*1910*/  EXIT ;  /* 0x000000000000794d */ /* 0x000fea0003800000 */
.L_x_7149:
[----:B------:R-:W0:Y:S01]  /*1920*/  S2R R0, SR_TID.X ;  /* 0x0000000000007919 */ /* 0x000e220000002100 */
[----:B------:R-:W1:Y:S01]  /*1930*/  LDC.64 R2, c[0x0][0x398] ;  /* 0x0000e600ff027b82 */ /* 0x000e620000000a00 */
[----:B------:R-:W-:-:S04]  /*1940*/  IMAD.SHL.U32 R12, R14, 0x400, RZ ;  /* 0x000004000e0c7824 */ /* 0x000fc800078e00ff */
[----:B-1----:R-:W-:-:S04]  /*1950*/  IMAD.WIDE.U32 R2, R12, 0x8, R2 ;  /* 0x000000080c027825 */ /* 0x002fc800078e0002 */
[----:B0-----:R-:W-:Y:S02]  /*1960*/  IMAD.WIDE.U32 R38, R0, 0x20, R2 ;  /* 0x0000002000267825 */ /* 0x001fe400078e0002 */
[----:B------:R-:W0:Y:S03]  /*1970*/  LDC.64 R2, c[0x0][0x390] ;  /* 0x0000e400ff027b82 */ /* 0x000e260000000a00 */
[----:B------:R-:W2:Y:S04]  /*1980*/  LDG.E.ENL2.256 R8, R4, desc[UR6][R38.64] ;  /* 0xfe0000062604797e */ /* 0x000ea80008121908 */
[----:B------:R1:W5:Y:S01]  /*1990*/  LDG.E.ENL2.256 R24, R20, desc[UR6][R38.64+0x1000] ;  /* 0xfe0080062614797e */ /* 0x0003620008121918 */
[----:B0-----:R-:W-:-:S04]  /*19a0*/  IMAD.WIDE.U32 R2, R12, 0x8, R2 ;  /* 0x000000080c027825 */ /* 0x001fc800078e0002 */
[----:B------:R-:W-:-:S05]  /*19b0*/  IMAD.WIDE.U32 R36, R0, 0x20, R2 ;  /* 0x0000002000247825 */ /* 0x000fca00078e0002 */
[----:B------:R-:W3:Y:S04]  /*19c0*/  LDG.E.ENL2.256 R16, R12, desc[UR6][R36.64] ;  /* 0xfe000006240c797e */ /* 0x000ee80008121910 */
[----:B------:R1:W5:Y:S01]  /*19d0*/  LDG.E.ENL2.256 R32, R28, desc[UR6][R36.64+0x1000] ;  /* 0xfe008006241c797e */ /* 0x0003620008121920 */
[----:B------:R-:W-:Y:S01]  /*19e0*/  MOV R2, 0x1 ;  /* 0x0000000100027802 */ /* 0x000fe20000000f00 */
[----:B------:R-:W-:Y:S01]  /*19f0*/  BSSY.RECONVERGENT B1, `(.L_x_7190) ;  /* 0x0000015000017945 */ /* 0x000fe20003800200 */
[----:B--2---:R-:W0:Y:S04]  /*1a00*/  MUFU.RCP64H R3, R5 ;  /* 0x0000000500037308 */ /* 0x004e280000001800 */
[----:B0-----:R-:W-:-:S08]  /*1a10*/  DFMA R40, -R4, R2, 1 ;  /* 0x3ff000000428742b */ /* 0x001fd00000000102 */
[----:B------:R-:W-:-:S08]  /*1a20*/  DFMA R40, R40, R40, R40 ;  /* 0x000000282828722b */ /* 0x000fd00000000028 */
[----:B------:R-:W-:-:S08]  /*1a30*/  DFMA R40, R2, R40, R2 ;  /* 0x000000280228722b */ /* 0x000fd00000000002 */
[----:B------:R-:W-:-:S08]  /*1a40*/  DFMA R2, -R4, R40, 1 ;  /* 0x3ff000000402742b */ /* 0x000fd00000000128 */
[----:B------:R-:W-:-:S08]  /*1a50*/  DFMA R2, R40, R2, R40 ;  /* 0x000000022802722b */ /* 0x000fd00000000028 */
[----:B---3--:R-:W-:-:S08]  /*1a60*/  DMUL R40, R12, R2 ;  /* 0x000000020c287228 */ /* 0x008fd00000000000 */
[----:B------:R-:W-:-:S08]  /*1a70*/  DFMA R42, -R4, R40, R12 ;  /* 0x00000028042a722b */ /* 0x000fd0000000010c */
[----:B------:R-:W-:Y:S01]  /*1a80*/  DFMA R2, R2, R42, R40 ;  /* 0x0000002a0202722b */ /* 0x000fe20000000028 */
[----:B------:R-:W-:-:S09]  /*1a90*/  FSETP.GEU.AND P1, PT, |R13|, 6.5827683646048100446e-37, PT ;  /* 0x036000000d00780b */ /* 0x000fd20003f2e200 */
        /* <DEDUP_REMOVED lines=8> */
[----:B-----5:R-:W-:Y:S05]  /*1b20*/  CALL.REL.NOINC `($__internal_5_$__cuda_sm20_div_rn_f64_full) ;  /* 0x0000000800e07944 */ /* 0x020fea0003c00000 */
[----:B------:R-:W-:-:S07]  /*1b30*/  IMAD.MOV.U32 R2, RZ, RZ, R0 ;  /* 0x000000ffff027224 */ /* 0x000fce00078e0000 */
.L_x_7191:
[----:B------:R-:W-:Y:S05]  /*1b40*/  BSYNC.RECONVERGENT B1 ;  /* 0x0000000000017941 */ /* 0x000fea0003800200 */
.L_x_7190:
        /* <DEDUP_REMOVED lines=21> */
[----:B-----5:R-:W-:Y:S05]  /*1ca0*/  CALL.REL.NOINC `($__internal_5_$__cuda_sm20_div_rn_f64_full) ;  /* 0x0000000800807944 */ /* 0x020fea0003c00000 */
[----:B------:R-:W-:Y:S01]  /*1cb0*/  IMAD.MOV.U32 R50, RZ, RZ, R0 ;  /* 0x000000ffff327224 */ /* 0x000fe200078e0000 */
[----:B------:R-:W-:-:S07]  /*1cc0*/  MOV R51, R3 ;  /* 0x0000000300337202 */ /* 0x000fce0000000f00 */
.L_x_7193:
[----:B------:R-:W-:Y:S05]  /*1cd0*/  BSYNC.RECONVERGENT B1 ;  /* 0x0000000000017941 */ /* 0x000fea0003800200 */
.L_x_7192:
[----:B------:R-:W0:Y:S01]  /*1ce0*/  MUFU.RCP64H R3, R9 ;  /* 0x0000000900037308 */ /* 0x000e220000001800 */
[----:B------:R-:W-:Y:S01]  /*1cf0*/  IMAD.MOV.U32 R2, RZ, RZ, 0x1 ;  /* 0x00000001ff027424 */ /* 0x000fe200078e00ff */
[----:B------:R-:W-:Y:S01]  /*1d00*/  FSETP.GEU.AND P1, PT, |R17|, 6.5827683646048100446e-37, PT ;  /* 0x036000001100780b */ /* 0x000fe20003f2e200 */
[----:B------:R-:W-:Y:S05]  /*1d10*/  BSSY.RECONVERGENT B1, `(.L_x_7194) ;  /* 0x0000014000017945 */ /* 0x000fea0003800200 */
        /* <DEDUP_REMOVED lines=19> */
.L_x_7195:
[----:B------:R-:W-:Y:S05]  /*1e50*/  BSYNC.RECONVERGENT B1 ;  /* 0x0000000000017941 */ /* 0x000fea0003800200 */
.L_x_7194:
        /* <DEDUP_REMOVED lines=16> */
[----:B------:R-:W-:Y:S01]  /*1f60*/  MOV R0, R18 ;  /* 0x0000001200007202 */ /* 0x000fe20000000f00 */
[----:B------:R-:W-:Y:S01]  /*1f70*/  IMAD.MOV.U32 R2, RZ, RZ, R19 ;  /* 0x000000ffff027224 */ /* 0x000fe200078e0013 */
[----:B------:R-:W-:Y:S01]  /*1f80*/  MOV R40, 0x1fc0 ;  /* 0x00001fc000287802 */ /* 0x000fe20000000f00 */
[----:B------:R-:W-:Y:S02]  /*1f90*/  IMAD.MOV.U32 R3, RZ, RZ, R10 ;  /* 0x000000ffff037224 */ /* 0x000fe400078e000a */
[----:B------:R-:W-:-:S07]  /*1fa0*/  IMAD.MOV.U32 R4, RZ, RZ, R11 ;  /* 0x000000ffff047224 */ /* 0x000fce00078e000b */
[----:B-----5:R-:W-:Y:S05]  /*1fb0*/  CALL.REL.NOINC `($__internal_5_$__cuda_sm20_div_rn_f64_full) ;  /* 0x0000000400bc7944 */ /* 0x020fea0003c00000 */
[----:B------:R-:W-:Y:S01]  /*1fc0*/  MOV R46, R0 ;  /* 0x00000000002e7202 */ /* 0x000fe20000000f00 */
[----:B------:R-:W-:-:S07]  /*1fd0*/  IMAD.MOV.U32 R47, RZ, RZ, R3 ;  /* 0x000000ffff2f7224 */ /* 0x000fce00078e0003 */
.L_x_7197:
[----:B------:R-:W-:Y:S05]  /*1fe0*/  BSYNC.RECONVERGENT B1 ;  /* 0x0000000000017941 */ /* 0x000fea0003800200 */
.L_x_7196:
[----:B-----5:R-:W0:Y:S01]  /*1ff0*/  MUFU.RCP64H R3, R21 ;  /* 0x0000001500037308 */ /* 0x020e220000001800 */
        /* <DEDUP_REMOVED lines=20> */
[----:B------:R-:W-:Y:S05]  /*2140*/  CALL.REL.NOINC `($__internal_5_$__cuda_sm20_div_rn_f64_full) ;  /* 0x0000000400587944 */ /* 0x000fea0003c00000 */
[----:B------:R-:W-:-:S07]  /*2150*/  MOV R2, R0 ;  /* 0x0000000000027202 */ /* 0x000fce0000000f00 */
.L_x_7199:
[----:B------:R-:W-:Y:S05]  /*2160*/  BSYNC.RECONVERGENT B1 ;  /* 0x0000000000017941 */ /* 0x000fea0003800200 */
.L_x_7198:
        /* <DEDUP_REMOVED lines=21> */
[----:B------:R-:W-:Y:S05]  /*22c0*/  CALL.REL.NOINC `($__internal_5_$__cuda_sm20_div_rn_f64_full) ;  /* 0x0000000000f87944 */ /* 0x000fea0003c00000 */
[----:B------:R-:W-:Y:S01]  /*22d0*/  MOV R18, R0 ;  /* 0x0000000000127202 */ /* 0x000fe20000000f00 */
[----:B------:R-:W-:-:S07]  /*22e0*/  IMAD.MOV.U32 R19, RZ, RZ, R3 ;  /* 0x000000ffff137224 */ /* 0x000fce00078e0003 */
.L_x_7201:
[----:B------:R-:W-:Y:S05]  /*22f0*/  BSYNC.RECONVERGENT B1 ;  /* 0x0000000000017941 */ /* 0x000fea0003800200 */
.L_x_7200:
        /* <DEDUP_REMOVED lines=16> */
[----:B------:R-:W-:Y:S01]  /*2400*/  MOV R0, R32 ;  /* 0x0000002000007202 */ /* 0x000fe20000000f00 */
[----:B------:R-:W-:Y:S01]  /*2410*/  IMAD.MOV.U32 R2, RZ, RZ, R33 ;  /* 0x000000ffff027224 */ /* 0x000fe200078e0021 */
[----:B------:R-:W-:Y:S01]  /*2420*/  MOV R4, R25 ;  /* 0x0000001900047202 */ /* 0x000fe20000000f00 */
[----:B------:R-:W-:Y:S01]  /*2430*/  IMAD.MOV.U32 R3, RZ, RZ, R24 ;  /* 0x000000ffff037224 */ /* 0x000fe200078e0018 */
[----:B------:R-:W-:-:S07]  /*2440*/  MOV R40, 0x2460 ;  /* 0x0000246000287802 */ /* 0x000fce0000000f00 */
[----:B------:R-:W-:Y:S05]  /*2450*/  CALL.REL.NOINC `($__internal_5_$__cuda_sm20_div_rn_f64_full) ;  /* 0x0000000000947944 */ /* 0x000fea0003c00000 */
[----:B------:R-:W-:-:S07]  /*2460*/  IMAD.MOV.U32 R2, RZ, RZ, R0 ;  /* 0x000000ffff027224 */ /* 0x000fce00078e0000 */
.L_x_7203:
[----:B------:R-:W-:Y:S05]  /*2470*/  BSYNC.RECONVERGENT B1 ;  /* 0x0000000000017941 */ /* 0x000fea0003800200 */
.L_x_7202:
        /* <DEDUP_REMOVED lines=18> */
[----:B------:R-:W-:Y:S01]  /*25a0*/  MOV R4, R27 ;  /* 0x0000001b00047202 */ /* 0x000fe20000000f00 */
[----:B------:R-:W-:Y:S01]  /*25b0*/  IMAD.MOV.U32 R3, RZ, RZ, R26 ;  /* 0x000000ffff037224 */ /* 0x000fe200078e001a */
[----:B------:R-:W-:-:S07]  /*25c0*/  MOV R40, 0x25e0 ;  /* 0x000025e000287802 */ /* 0x000fce0000000f00 */
[----:B------:R-:W-:Y:S05]  /*25d0*/  CALL.REL.NOINC `($__internal_5_$__cuda_sm20_div_rn_f64_full) ;  /* 0x0000000000347944 */ /* 0x000fea0003c00000 */
[----:B------:R-:W-:Y:S02]  /*25e0*/  IMAD.MOV.U32 R10, RZ, RZ, R0 ;  /* 0x000000ffff0a7224 */ /* 0x000fe400078e0000 */
[----:B------:R-:W-:-:S07]  /*25f0*/  IMAD.MOV.U32 R11, RZ, RZ, R3 ;  /* 0x000000ffff0b7224 */ /* 0x000fce00078e0003 */
.L_x_7205:
[----:B------:R-:W-:Y:S05]  /*2600*/  BSYNC.RECONVERGENT B1 ;  /* 0x0000000000017941 */ /* 0x000fea0003800200 */
.L_x_7204:
[----:B------:R-:W0:Y:S01]  /*2610*/  S2R R4, SR_CTAID.X ;  /* 0x0000000000047919 */ /* 0x000e220000002500 */
[----:B------:R-:W1:Y:S01]  /*2620*/  LDC.64 R2, c[0x0][0x388] ;  /* 0x0000e200ff027b82 */ /* 0x000e620000000a00 */
[----:B------:R-:W2:Y:S01]  /*2630*/  FRND.F64.TRUNC R10, R10 ;  /* 0x0000000a000a7313 */ /* 0x000ea2000030d800 */
[----:B------:R-:W3:Y:S01]  /*2640*/  S2R R0, SR_TID.X ;  /* 0x0000000000007919 */ /* 0x000ee20000002100 */
[----:B0-----:R-:W-:-:S05]  /*2650*/  SHF.L.U32 R4, R4, 0xa, RZ ;  /* 0x0000000a04047819 */ /* 0x001fca00000006ff */
[----:B-1----:R-:W-:-:S04]  /*2660*/  IMAD.WIDE.U32 R2, R4, 0x8, R2 ;  /* 0x0000000804027825 */ /* 0x002fc800078e0002 */
[----:B---3--:R-:W-:-:S05]  /*2670*/  IMAD.WIDE.U32 R2, R0, 0x20, R2 ;  /* 0x0000002000027825 */ /* 0x008fca00078e0002 */
[----:B------:R-:W-:Y:S04]  /*2680*/  STG.E.ENL2.256 desc[UR6][R2.64], R48, R44 ;  /* 0xf8000030022c797f */ /* 0x000fe8000f121806 */
[----:B--2---:R-:W-:Y:S01]  /*2690*/  STG.E.ENL2.256 desc[UR6][R2.64+0x1000], R16, R8 ;  /* 0xf80080100208797f */ /* 0x004fe2000f121806 */
[----:B------:R-:W-:Y:S05]  /*26a0*/  EXIT ;  /* 0x000000000000794d */ /* 0x000fea0003800000 */
        .weak           $__internal_5_$__cuda_sm20_div_rn_f64_full
        .type           $__internal_5_$__cuda_sm20_div_rn_f64_full,@function
        .size           $__internal_5_$__cuda_sm20_div_rn_f64_full,(.L_x_23034 - $__internal_5_$__cuda_sm20_div_rn_f64_full)
$__internal_5_$__cuda_sm20_div_rn_f64_full:
[C---:B------:R-:W-:Y:S01]  /*26b0*/  FSETP.GEU.AND P0, PT, |R4|.reuse, 1.469367938527859385e-39, PT ;  /* 0x001000000400780b */ /* 0x040fe20003f0e200 */
[----:B------:R-:W-:Y:S01]  /*26c0*/  IMAD.MOV.U32 R36, RZ, RZ, R3 ;  /* 0x000000ffff247224 */ /* 0x000fe200078e0003 */
[----:B------:R-:W-:Y:S01]  /*26d0*/  LOP3.LUT R12, R4, 0x800fffff, RZ, 0xc0, !PT ;  /* 0x800fffff040c7812 */ /* 0x000fe200078ec0ff */
[----:B------:R-:W-:Y:S01]  /*26e0*/  IMAD.MOV.U32 R37, RZ, RZ, R4 ;  /* 0x000000ffff257224 */ /* 0x000fe200078e0004 */
[----:B------:R-:W-:Y:S01]  /*26f0*/  MOV R38, 0x1 ;  /* 0x0000000100267802 */ /* 0x000fe20000000f00 */
[----:B------:R-:W-:Y:S01]  /*2700*/  IMAD.MOV.U32 R5, RZ, RZ, 0x1ca00000 ;  /* 0x1ca00000ff057424 */ /* 0x000fe200078e00ff */
[----:B------:R-:W-:Y:S02]  /*2710*/  LOP3.LUT R13, R12, 0x3ff00000, RZ, 0xfc, !PT ;  /* 0x3ff000000c0d7812 */ /* 0x000fe400078efcff */
[----:B------:R-:W-:Y:S01]  /*2720*/  MOV R12, R3 ;  /* 0x00000003000c7202 */ /* 0x000fe20000000f00 */
[----:B------:R-:W-:Y:S01]  /*2730*/  IMAD.MOV.U32 R3, RZ, RZ, R2 ;  /* 0x000000ffff037224 */ /* 0x000fe200078e0002 */
[----:B------:R-:W-:Y:S01]  /*2740*/  LOP3.LUT R41, R4, 0x7ff00000, RZ, 0xc0, !PT ;  /* 0x7ff0000004297812 */ /* 0x000fe200078ec0ff */
[----:B------:R-:W-:-:S02]  /*2750*/  IMAD.MOV.U32 R2, RZ, RZ, R0 ;  /* 0x000000ffff027224 */ /* 0x000fc400078e0000 */
[----:B------:R-:W-:Y:S01]  /*2760*/  @!P0 DMUL R12, R36, 8.98846567431157953865e+307 ;  /* 0x7fe00000240c8828 */ /* 0x000fe20000000000 */
[C---:B------:R-:W-:Y:S02]  /*2770*/  FSETP.GEU.AND P2, PT, |R3|.reuse, 1.469367938527859385e-39, PT ;  /* 0x001000000300780b */ /* 0x040fe40003f4e200 */
[----:B------:R-:W-:-:S03]  /*2780*/  LOP3.LUT R52, R3, 0x7ff00000, RZ, 0xc0, !PT ;  /* 0x7ff0000003347812 */ /* 0x000fc600078ec0ff */
[----:B------:R-:W0:Y:S01]  /*2790*/  MUFU.RCP64H R39, R13 ;  /* 0x0000000d00277308 */ /* 0x000e220000001800 */
[----:B------:R-:W-:Y:S01]  /*27a0*/  ISETP.GE.U32.AND P1, PT, R52, R41, PT ;  /* 0x000000293400720c */ /* 0x000fe20003f26070 */
[----:B------:R1:W-:Y:S06]  /*27b0*/  STL [R1], R52 ;  /* 0x0000003401007387 */ /* 0x0003ec0000100800 */
[----:B------:R-:W-:Y:S02]  /*27c0*/  @!P2 LOP3.LUT R0, R37, 0x7ff00000, RZ, 0xc0, !PT ;  /* 0x7ff000002500a812 */ /* 0x000fe400078ec0ff */
[----:B------:R-:W-:-:S02]  /*27d0*/  @!P2 MOV R4, RZ ;  /* 0x000000ff0004a202 */ /* 0x000fc40000000f00 */
[----:B------:R-:W-:-:S04]  /*27e0*/  @!P2 ISETP.GE.U32.AND P3, PT, R52, R0, PT ;  /* 0x000000003400a20c */ /* 0x000fc80003f66070 */
[----:B------:R-:W-:Y:S01]  /*27f0*/  @!P2 SEL R0, R5, 0x63400000, !P3 ;  /* 0x634000000500a807 */ /* 0x000fe20005800000 */
[----:B0-----:R-:W-:-:S03]  /*2800*/  DFMA R42, R38, -R12, 1 ;  /* 0x3ff00000262a742b */ /* 0x001fc6000000080c */
[----:B------:R-:W-:-:S05]  /*2810*/  @!P2 LOP3.LUT R0, R0, 0x80000000, R3, 0xf8, !PT ;  /* 0x800000000000a812 */ /* 0x000fca00078ef803 */
[----:B------:R-:W-:-:S08]  /*2820*/  DFMA R42, R42, R42, R42 ;  /* 0x0000002a2a2a722b */ /* 0x000fd0000000002a */
[----:B------:R-:W-:Y:S01]  /*2830*/  DFMA R42, R38, R42, R38 ;  /* 0x0000002a262a722b */ /* 0x000fe20000000026 */
[----:B------:R-:W-:Y:S02]  /*2840*/  SEL R38, R5, 0x63400000, !P1 ;  /* 0x6340000005267807 */ /* 0x000fe40004800000 */
[----:B------:R-:W-:Y:S02]  /*2850*/  @!P2 LOP3.LUT R5, R0, 0x100000, RZ, 0xfc, !PT ;  /* 0x001000000005a812 */ /* 0x000fe400078efcff */
[----:B------:R-:W-:Y:S01]  /*2860*/  LOP3.LUT R39, R38, 0x800fffff, R3, 0xf8, !PT ;  /* 0x800fffff26277812 */ /* 0x000fe200078ef803 */
[----:B------:R-:W-:Y:S02]  /*2870*/  IMAD.MOV.U32 R38, RZ, RZ, R2 ;  /* 0x000000ffff267224 */ /* 0x000fe400078e0002 */
[----:B-1----:R-:W-:-:S04]  /*2880*/  DFMA R52, R42, -R12, 1 ;  /* 0x3ff000002a34742b */ /* 0x002fc8000000080c */
[----:B------:R-:W-:-:S04]  /*2890*/  @!P2 DFMA R38, R38, 2, -R4 ;  /* 0x400000002626a82b */ /* 0x000fc80000000804 */
[----:B------:R-:W-:-:S08]  /*28a0*/  DFMA R4, R42, R52, R42 ;  /* 0x000000342a04722b */ /* 0x000fd0000000002a */
[----:B------:R-:W-:-:S08]  /*28b0*/  DMUL R42, R4, R38 ;  /* 0x00000026042a7228 */ /* 0x000fd00000000000 */
[----:B------:R-:W-:-:S08]  /*28c0*/  DFMA R52, R42, -R12, R38 ;  /* 0x8000000c2a34722b */ /* 0x000fd00000000026 */
[----:B------:R-:W-:Y:S02]  /*28d0*/  DFMA R42, R4, R52, R42 ;  /* 0x00000034042a722b */ /* 0x000fe4000000002a */
[----:B------:R-:W2:Y:S01]  /*28e0*/  LDL R52, [R1] ;  /* 0x0000000001347983 */ /* 0x000ea20000100800 */
[----:B------:R-:W-:Y:S01]  /*28f0*/  @!P0 LOP3.LUT R41, R13, 0x7ff00000, RZ, 0xc0, !PT ;  /* 0x7ff000000d298812 */ /* 0x000fe200078ec0ff */
[----:B------:R-:W-:Y:S01]  /*2900*/  BSSY.RECONVERGENT B0, `(.L_x_7206) ;  /* 0x000003e000007945 */ /* 0x000fe20003800200 */
[----:B--2---:R-:W-:Y:S01]  /*2910*/  IMAD.MOV.U32 R0, RZ, RZ, R52 ;  /* 0x000000ffff007224 */ /* 0x004fe200078e0034 */
[----:B------:R-:W-:-:S05]  /*2920*/  @!P2 LOP3.LUT R0, R39, 0x7ff00000, RZ, 0xc0, !PT ;  /* 0x7ff000002700a812 */ /* 0x000fca00078ec0ff */
[----:B------:R-:W-:-:S05]  /*2930*/  VIADD R4, R0, 0xffffffff ;  /* 0xffffffff00047836 */ /* 0x000fca0000000000 */
[----:B------:R-:W-:Y:S02]  /*2940*/  ISETP.GT.U32.AND P0, PT, R4, 0x7feffffe, PT ;  /* 0x7feffffe0400780c */ /* 0x000fe40003f04070 */
[----:B------:R-:W-:-:S04]  /*2950*/  IADD3 R4, PT, PT, R41, -0x1, RZ ;  /* 0xffffffff29047810 */ /* 0x000fc80007ffe0ff */
[----:B------:R-:W-:-:S13]  /*2960*/  ISETP.GT.U32.OR P0, PT, R4, 0x7feffffe, P0 ;  /* 0x7feffffe0400780c */ /* 0x000fda0000704470 */
[----:B------:R-:W-:Y:S05]  /*2970*/  @P0 BRA `(.L_x_7207) ;  /* 0x0000000000780947 */ /* 0x000fea0003800000 */
[----:B------:R-:W-:Y:S01]  /*2980*/  LOP3.LUT R0, R37, 0x7ff00000, RZ, 0xc0, !PT ;  /* 0x7ff0000025007812 */ /* 0x000fe200078ec0ff */
[----:B------:R-:W-:-:S03]  /*2990*/  IMAD.MOV.U32 R53, RZ, RZ, 0x1ca00000 ;  /* 0x1ca00000ff357424 */ /* 0x000fc600078e00ff */
        /* <DEDUP_REMOVED lines=28> */
.L_x_7207:
        /* <DEDUP_REMOVED lines=17> */
.L_x_7210:
[----:B------:R-:W-:-:S05]  /*2c70*/  LOP3.LUT R4, R37, 0x80000, RZ, 0xfc, !PT ;  /* 0x0008000025047812 */ /* 0x000fca00078efcff */
[----:B------:R-:W-:Y:S02]  /*2c80*/  IMAD.MOV.U32 R5, RZ, RZ, R4 ;  /* 0x000000ffff057224 */ /* 0x000fe400078e0004 */
[----:B------:R-:W-:Y:S01]  /*2c90*/  IMAD.MOV.U32 R4, RZ, RZ, R36 ;  /* 0x000000ffff047224 */ /* 0x000fe200078e0024 */
[----:B------:R-:W-:Y:S06]  /*2ca0*/  BRA `(.L_x_7208) ;  /* 0x00000000000c7947 */ /* 0x000fec0003800000 */
.L_x_7209:
[----:B------:R-:W-:-:S04]  /*2cb0*/  LOP3.LUT R4, R3, 0x80000, RZ, 0xfc, !PT ;  /* 0x0008000003047812 */ /* 0x000fc800078efcff */
[----:B------:R-:W-:Y:S01]  /*2cc0*/  MOV R5, R4 ;  /* 0x0000000400057202 */ /* 0x000fe20000000f00 */
[----:B------:R-:W-:-:S07]  /*2cd0*/  IMAD.MOV.U32 R4, RZ, RZ, R2 ;  /* 0x000000ffff047224 */ /* 0x000fce00078e0002 */
.L_x_7208:
[----:B------:R-:W-:Y:S05]  /*2ce0*/  BSYNC.RECONVERGENT B0 ;  /* 0x0000000000007941 */ /* 0x000fea0003800200 */
.L_x_7206:
[----:B------:R-:W-:Y:S01]  /*2cf0*/  IMAD.MOV.U32 R41, RZ, RZ, 0x0 ;  /* 0x00000000ff297424 */ /* 0x000fe200078e00ff */
[----:B------:R-:W-:Y:S01]  /*2d00*/  MOV R3, R5 ;  /* 0x0000000500037202 */ /* 0x000fe20000000f00 */
[----:B------:R-:W-:Y:S02]  /*2d10*/  IMAD.MOV.U32 R0, RZ, RZ, R4 ;  /* 0x000000ffff007224 */ /* 0x000fe400078e0004 */
[----:B------:R-:W-:Y:S05]  /*2d20*/  RET.REL.NODEC R40 `(_ZN2at6native29vectorized_elementwise_kernelILi4ENS0_13BinaryFunctorIdddZZZNS0_15binary_internal21div_trunc_kernel_cudaERNS_18TensorIteratorBaseEENKUlvE1_clEvENKUlvE_clEvEUlddE_EESt5arrayIPcLm3EEEEviT0_T1_) ;  /* 0xffffffd028b47950 */ /* 0x000fea0003c3ffff */
.L_x_7211:
        /* <DEDUP_REMOVED lines=13> */
.L_x_23034:


//--------------------- .text._ZN2at6native29vectorized_elementwise_kernelILi8ENS0_13BinaryFunctorIdddZZZNS0_15binary_internal21div_trunc_kernel_cudaERNS_18TensorIteratorBaseEENKUlvE1_clEvENKUlvE_clEvEUlddE_EESt5arrayIPcLm3EEEEviT0_T1_ --------------------------
	.section	.text._ZN2at6native29vectorized_elementwise_kernelILi8ENS0_13BinaryFunctorIdddZZZNS0_15binary_internal21div_trunc_kernel_cudaERNS_18TensorIteratorBaseEENKUlvE1_clEvENKUlvE_clEvEUlddE_EESt5arrayIPcLm3EEEEviT0_T1_,"ax",@progbits
	.align	128
        .global         _ZN2at6native29vectorized_elementwise_kernelILi8ENS0_13BinaryFunctorIdddZZZNS0_15binary_internal21div_trunc_kernel_cudaERNS_18TensorIteratorBaseEENKUlvE1_clEvENKUlvE_clEvEUlddE_EESt5arrayIPcLm3EEEEviT0_T1_
        .type           _ZN2at6native29vectorized_elementwise_kernelILi8ENS0_13BinaryFunctorIdddZZZNS0_15binary_internal21div_trunc_kernel_cudaERNS_18TensorIteratorBaseEENKUlvE1_clEvENKUlvE_clEvEUlddE_EESt5arrayIPcLm3EEEEviT0_T1_,@function
        .size           _ZN2at6native29vectorized_elementwise_kernelILi8ENS0_13BinaryFunctorIdddZZZNS0_15binary_internal21div_trunc_kernel_cudaERNS_18TensorIteratorBaseEENKUlvE1_clEvENKUlvE_clEvEUlddE_EESt5arrayIPcLm3EEEEviT0_T1_,(.L_x_23035 - _ZN2at6native29vectorized_elementwise_kernelILi8ENS0_13BinaryFunctorIdddZZZNS0_15binary_internal21div_trunc_kernel_cudaERNS_18TensorIteratorBaseEENKUlvE1_clEvENKUlvE_clEvEUlddE_EESt5arrayIPcLm3EEEEviT0_T1_)
        .other          _ZN2at6native29vectorized_elementwise_kernelILi8ENS0_13BinaryFunctorIdddZZZNS0_15binary_internal21div_trunc_kernel_cudaERNS_18TensorIteratorBaseEENKUlvE1_clEvENKUlvE_clEvEUlddE_EESt5arrayIPcLm3EEEEviT0_T1_,@"STO_CUDA_ENTRY STV_DEFAULT"
_ZN2at6native29vectorized_elementwise_kernelILi8ENS0_13BinaryFunctorIdddZZZNS0_15binary_internal21div_trunc_kernel_cudaERNS_18TensorIteratorBaseEENKUlvE1_clEvENKUlvE_clEvEUlddE_EESt5arrayIPcLm3EEEEviT0_T1_:
.text._ZN2at6native29vectorized_elementwise_kernelILi8ENS0_13BinaryFunctorIdddZZZNS0_15binary_internal21div_trunc_kernel_cudaERNS_18TensorIteratorBaseEENKUlvE1_clEvENKUlvE_clEvEUlddE_EESt5arrayIPcLm3EEEEviT0_T1_:
        /* <DEDUP_REMOVED lines=118> */
[----:B------:R-:W-:Y:S05]  /*0760*/  CALL.REL.NOINC `($__internal_6_$__cuda_sm20_div_rn_f64_full) ;  /* 0x0000001c00d07944 */ /* 0x000fea0003c00000 */
[----:B------:R-:W-:-:S07]  /*0770*/  IMAD.MOV.U32 R2, RZ, RZ, R0 ;  /* 0x000000ffff027224 */ /* 0x000fce00078e0000 */
.L_x_7216:
[----:B------:R-:W-:Y:S05]  /*0780*/  BSYNC.RECONVERGENT B2 ;  /* 0x0000000000027941 */ /* 0x000fea0003800200 */
.L_x_7215:
[----:B------:R0:W1:Y:S02]  /*0790*/  FRND.F64.TRUNC R48, R2 ;  /* 0x0000000200307313 */ /* 0x000064000030d800 */
.L_x_7214:
[----:B------:R-:W-:Y:S05]  /*07a0*/  BSYNC.RECONVERGENT B1 ;  /* 0x0000000000017941 */ /* 0x000fea0003800200 */
.L_x_7213:
        /* <DEDUP_REMOVED lines=28> */
[----:B-1----:R-:W-:Y:S05]  /*0970*/  CALL.REL.NOINC `($__internal_6_$__cuda_sm20_div_rn_f64_full) ;  /* 0x0000001c004c7944 */ /* 0x002fea0003c00000 */
[----:B------:R-:W-:-:S07]  /*0980*/  IMAD.MOV.U32 R2, RZ, RZ, R0 ;  /* 0x000000ffff027224 */ /* 0x000fce00078e0000 */
.L_x_7220:
[----:B------:R-:W-:Y:S05]  /*0990*/  BSYNC.RECONVERGENT B2 ;  /* 0x0000000000027941 */ /* 0x000fea0003800200 */
.L_x_7219:
[----:B------:R3:W4:Y:S02]  /*09a0*/  FRND.F64.TRUNC R46, R2 ;  /* 0x00000002002e7313 */ /* 0x000724000030d800 */
.L_x_7218:
[----:B------:R-:W-:Y:S05]  /*09b0*/  BSYNC.RECONVERGENT B1 ;  /* 0x0000000000017941 */ /* 0x000fea0003800200 */
.L_x_7217:
        /* <DEDUP_REMOVED lines=28> */
[----:B----4-:R-:W-:Y:S05]  /*0b80*/  CALL.REL.NOINC `($__internal_6_$__cuda_sm20_div_rn_f64_full) ;  /* 0x0000001800c87944 */ /* 0x010fea0003c00000 */
[----:B------:R-:W-:-:S07]  /*0b90*/  MOV R2, R0 ;  /* 0x0000000000027202 */ /* 0x000fce0000000f00 */
.L_x_7224:
[----:B------:R-:W-:Y:S05]  /*0ba0*/  BSYNC.RECONVERGENT B2 ;  /* 0x0000000000027941 */ /* 0x000fea0003800200 */
.L_x_7223:
[----:B------:R0:W1:Y:S02]  /*0bb0*/  FRND.F64.TRUNC R44, R2 ;  /* 0x00000002002c7313 */ /* 0x000064000030d800 */
.L_x_7222:
[----:B------:R-:W-:Y:S05]  /*0bc0*/  BSYNC.RECONVERGENT B1 ;  /* 0x0000000000017941 */ /* 0x000fea0003800200 */
.L_x_7221:
        /* <DEDUP_REMOVED lines=28> */
[----:B-1--4-:R-:W-:Y:S05]  /*0d90*/  CALL.REL.NOINC `($__internal_6_$__cuda_sm20_div_rn_f64_full) ;  /* 0x0000001800447944 */ /* 0x012fea0003c00000 */
[----:B------:R-:W-:-:S07]  /*0da0*/  IMAD.MOV.U32 R2, RZ, RZ, R0 ;  /* 0x000000ffff027224 */ /* 0x000fce00078e0000 */
.L_x_7228:
[----:B------:R-:W-:Y:S05]  /*0db0*/  BSYNC.RECONVERGENT B2 ;  /* 0x0000000000027941 */ /* 0x000fea0003800200 */
.L_x_7227:
[----:B------:R2:W3:Y:S02]  /*0dc0*/  FRND.F64.TRUNC R16, R2 ;  /* 0x0000000200107313 */ /* 0x0004e4000030d800 */
.L_x_7226:
[----:B------:R-:W-:Y:S05]  /*0dd0*/  BSYNC.RECONVERGENT B1 ;  /* 0x0000000000017941 */ /* 0x000fea0003800200 */
.L_x_7225:
        /* <DEDUP_REMOVED lines=26> */
[----:B-1-34-:R-:W-:Y:S05]  /*0f80*/  CALL.REL.NOINC `($__internal_6_$__cuda_sm20_div_rn_f64_full) ;  /* 0x0000001400c87944 */ /* 0x01afea0003c00000 */
[----:B------:R-:W-:-:S07]  /*0f90*/  IMAD.MOV.U32 R2, RZ, RZ, R0 ;  /* 0x000000ffff027224 */ /* 0x000fce00078e0000 */
.L_x_7232:
[----:B------:R-:W-:Y:S05]  /*0fa0*/  BSYNC.RECONVERGENT B2 ;  /* 0x0000000000027941 */ /* 0x000fea0003800200 */
.L_x_7231:
[----:B------:R0:W2:Y:S02]  /*0fb0*/  FRND.F64.TRUNC R14, R2 ;  /* 0x00000002000e7313 */ /* 0x0000a4000030d800 */
.L_x_7230:
[----:B------:R-:W-:Y:S05]  /*0fc0*/  BSYNC.RECONVERGENT B1 ;  /* 0x0000000000017941 */ /* 0x000fea0003800200 */
.L_x_7229:
        /* <DEDUP_REMOVED lines=26> */
.L_x_7236:
[----:B------:R-:W-:Y:S05]  /*1170*/  BSYNC.RECONVERGENT B2 ;  /* 0x0000000000027941 */ /* 0x000fea0003800200 */
.L_x_7235:
[----:B------:R0:W2:Y:S02]  /*1180*/  FRND.F64.TRUNC R10, R2 ;  /* 0x00000002000a7313 */ /* 0x0000a4000030d800 */
.L_x_7234:
[----:B------:R-:W-:Y:S05]  /*1190*/  BSYNC.RECONVERGENT B1 ;  /* 0x0000000000017941 */ /* 0x000fea0003800200 */
.L_x_7233:
        /* <DEDUP_REMOVED lines=24> */
[----:B-1-34-:R-:W-:Y:S05]  /*1320*/  CALL.REL.NOINC `($__internal_6_$__cuda_sm20_div_rn_f64_full) ;  /* 0x0000001000e07944 */ /* 0x01afea0003c00000 */
[----:B------:R-:W-:-:S07]  /*1330*/  MOV R2, R0 ;  /* 0x0000000000027202 */ /* 0x000fce0000000f00 */
.L_x_7240:
[----:B------:R-:W-:Y:S05]  /*1340*/  BSYNC.RECONVERGENT B2 ;  /* 0x0000000000027941 */ /* 0x000fea0003800200 */
.L_x_7239:
[----:B------:R0:W2:Y:S02]  /*1350*/  FRND.F64.TRUNC R8, R2 ;  /* 0x0000000200087313 */ /* 0x0000a4000030d800 */
.L_x_7238:
[----:B------:R-:W-:Y:S05]  /*1360*/  BSYNC.RECONVERGENT B1 ;  /* 0x0000000000017941 */ /* 0x000fea0003800200 */
.L_x_7237:
        /* <DEDUP_REMOVED lines=26> */
.L_x_7244:
[----:B------:R-:W-:Y:S05]  /*1510*/  BSYNC.RECONVERGENT B2 ;  /* 0x0000000000027941 */ /* 0x000fea0003800200 */
.L_x_7243:
[----:B------:R-:W0:Y:S02]  /*1520*/  FRND.F64.TRUNC R2, R2 ;  /* 0x0000000200027313 */ /* 0x000e24000030d800 */
.L_x_7242:
[----:B------:R-:W-:Y:S05]  /*1530*/  BSYNC.RECONVERGENT B1 ;  /* 0x0000000000017941 */ /* 0x000fea0003800200 */
.L_x_7241:
        /* <DEDUP_REMOVED lines=17> */
.L_x_7247:
[----:B------:R-:W-:-:S13]  /*1650*/  ISETP.GE.U32.AND P0, PT, R6, UR5, PT ;  /* 0x0000000506007c0c */ /* 0x000fda000bf06070 */
[----:B------:R-:W-:Y:S05]  /*1660*/  @P0 BRA `(.L_x_7249) ;  /* 0x0000000000300947 */ /* 0x000fea0003800000 */
[----:B0-----:R-:W0:Y:S01]  /*1670*/  LDC.64 R12, c[0x0][0x388] ;  /* 0x0000e200ff0c7b82 */ /* 0x001e220000000a00 */
[----:B------:R-:W-:Y:S01]  /*1680*/  LEA R7, R5, R6, 0xa ;  /* 0x0000000605077211 */ /* 0x000fe200078e50ff */
[----:B------:R-:W-:-:S04]  /*1690*/  VIADD R6, R6, 0x80 ;  /* 0x0000008006067836 */ /* 0x000fc80000000000 */
[----:B0-----:R-:W-:-:S05]  /*16a0*/  IMAD.WIDE.U32 R12, R7, 0x8, R12 ;  /* 0x00000008070c7825 */ /* 0x001fca00078e000c */
[----:B-1----:R0:W-:Y:S02]  /*16b0*/  STG.E.64 desc[UR6][R12.64], R44 ;  /* 0x0000002c0c007986 */ /* 0x0021e4000c101b06 */
.L_x_7248:
[----:B------:R-:W-:-:S13]  /*16c0*/  ISETP.GE.U32.AND P0, PT, R6, UR5, PT ;  /* 0x0000000506007c0c */ /* 0x000fda000bf06070 */
[----:B------:R-:W-:Y:S05]  /*16d0*/  @P0 BRA `(.L_x_7250) ;  /* 0x0000000000300947 */ /* 0x000fea0003800000 */
[----:B0-----:R-:W0:Y:S01]  /*16e0*/  LDC.64 R12, c[0x0][0x388] ;  /* 0x0000e200ff0c7b82 */ /* 0x001e220000000a00 */
[----:B------:R-:W-:Y:S02]  /*16f0*/  IMAD R7, R5, 0x400, R6 ;  /* 0x0000040005077824 */ /* 0x000fe400078e0206 */
[----:B------:R-:W-:Y:S02]  /*1700*/  VIADD R6, R6, 0x80 ;  /* 0x0000008006067836 */ /* 0x000fe40000000000 */
[----:B0-----:R-:W-:-:S05]  /*1710*/  IMAD.WIDE.U32 R12, R7, 0x8, R12 ;  /* 0x00000008070c7825 */ /* 0x001fca00078e000c */
[----:B---3--:R0:W-:Y:S02]  /*1720*/  STG.E.64 desc[UR6][R12.64], R16 ;  /* 0x000000100c007986 */ /* 0x0081e4000c101b06 */
.L_x_7249:
[----:B------:R-:W-:-:S13]  /*1730*/  ISETP.GE.U32.AND P0, PT, R6, UR5, PT ;  /* 0x0000000506007c0c */ /* 0x000fda000bf06070 */
[----:B------:R-:W-:Y:S05]  /*1740*/  @P0 BRA `(.L_x_7251) ;  /* 0x0000000000340947 */ /* 0x000fea0003800000 */
[----:B0-----:R-:W0:Y:S01]  /*1750*/  LDC.64 R12, c[0x0][0x388] ;  /* 0x0000e200ff0c7b82 */ /* 0x001e220000000a00 */
[----:B------:R-:W-:Y:S01]  /*1760*/  LEA R7, R5, R6, 0xa ;  /* 0x0000000605077211 */ /* 0x000fe200078e50ff */
[----:B------:R-:W-:-:S04]  /*1770*/  VIADD R6, R6, 0x80 ;  /* 0x0000008006067836 */ /* 0x000fc80000000000 */
[----:B0-----:R-:W-:-:S05]  /*1780*/  IMAD.WIDE.U32 R12, R7, 0x8, R12 ;  /* 0x00000008070c7825 */ /* 0x001fca00078e000c */
[----:B--2---:R0:W-:Y:S02]  /*1790*/  STG.E.64 desc[UR6][R12.64], R14 ;  /* 0x0000000e0c007986 */ /* 0x0041e4000c101b06 */
.L_x_7250:
        /* <DEDUP_REMOVED lines=8> */
.L_x_7251:
[----:B------:R-:W-:Y:S05]  /*1820*/  BSYNC.RELIABLE B1 ;  /* 0x0000000000017941 */ /* 0x000fea0003800100 */
.L_x_7246:
[----:B------:R-:W-:-:S13]  /*1830*/  ISETP.GE.U32.AND P0, PT, R6, UR5, PT ;  /* 0x0000000506007c0c */ /* 0x000fda000bf06070 */
[----:B0-2---:R-:W0:Y:S01]  /*1840*/  @!P0 LDC.64 R10, c[0x0][0x388] ;  /* 0x0000e200ff0a8b82 */ /* 0x005e220000000a00 */
[----:B------:R-:W-:Y:S01]  /*1850*/  @!P0 LEA R7, R5, R6, 0xa ;  /* 0x0000000605078211 */ /* 0x000fe200078e50ff */
[----:B------:R-:W-:-:S04]  /*1860*/  @!P0 VIADD R6, R6, 0x80 ;  /* 0x0000008006068836 */ /* 0x000fc80000000000 */
[----:B0-----:R-:W-:-:S05]  /*1870*/  @!P0 IMAD.WIDE.U32 R10, R7, 0x8, R10 ;  /* 0x00000008070a8825 */ /* 0x001fca00078e000a */
[----:B------:R0:W-:Y:S02]  /*1880*/  @!P0 STG.E.64 desc[UR6][R10.64], R8 ;  /* 0x000000080a008986 */ /* 0x0001e4000c101b06 */
.L_x_7252:
[----:B------:R-:W-:Y:S05]  /*1890*/  BSYNC.RECONVERGENT B0 ;  /* 0x0000000000007941 */ /* 0x000fea0003800200 */
.L_x_7245:
        /* <DEDUP_REMOVED lines=8> */
.L_x_7212:
        /* <DEDUP_REMOVED lines=32> */
[----:B-----5:R-:W-:Y:S05]  /*1b20*/  CALL.REL.NOINC `($__internal_6_$__cuda_sm20_div_rn_f64_full) ;  /* 0x0000000800e07944 */ /* 0x020fea0003c00000 */
[----:B------:R-:W-:-:S07]  /*1b30*/  IMAD.MOV.U32 R2, RZ, RZ, R0 ;  /* 0x000000ffff027224 */ /* 0x000fce00078e0000 */
.L_x_7254:
[----:B------:R-:W-:Y:S05]  /*1b40*/  BSYNC.RECONVERGENT B1 ;  /* 0x0000000000017941 */ /* 0x000fea0003800200 */
.L_x_7253:
        /* <DEDUP_REMOVED lines=21> */
[----:B-----5:R-:W-:Y:S05]  /*1ca0*/  CALL.REL.NOINC `($__internal_6_$__cuda_sm20_div_rn_f64_full) ;  /* 0x0000000800807944 */ /* 0x020fea0003c00000 */
[----:B------:R-:W-:Y:S01]  /*1cb0*/  IMAD.MOV.U32 R50, RZ, RZ, R0 ;  /* 0x000000ffff327224 */ /* 0x000fe200078e0000 */
[----:B------:R-:W-:-:S07]  /*1cc0*/  MOV R51, R3 ;  /* 0x0000000300337202 */ /* 0x000fce0000000f00 */
.L_x_7256:
[----:B------:R-:W-:Y:S05]  /*1cd0*/  BSYNC.RECONVERGENT B1 ;  /* 0x0000000000017941 */ /* 0x000fea0003800200 */
.L_x_7255:
        /* <DEDUP_REMOVED lines=23> */
.L_x_7258:
[----:B------:R-:W-:Y:S05]  /*1e50*/  BSYNC.RECONVERGENT B1 ;  /* 0x0000000000017941 */ /* 0x000fea0003800200 */
.L_x_7257:
        /* <DEDUP_REMOVED lines=21> */
[----:B-----5:R-:W-:Y:S05]  /*1fb0*/  CALL.REL.NOINC `($__internal_6_$__cuda_sm20_div_rn_f64_full) ;  /* 0x0000000400bc7944 */ /* 0x020fea0003c00000 */
[----:B------:R-:W-:Y:S01]  /*1fc0*/  MOV R46, R0 ;  /* 0x00000000002e7202 */ /* 0x000fe20000000f00 */
[----:B------:R-:W-:-:S07]  /*1fd0*/  IMAD.MOV.U32 R47, RZ, RZ, R3 ;  /* 0x000000ffff2f7224 */ /* 0x000fce00078e0003 */
.L_x_7260:
[----:B------:R-:W-:Y:S05]  /*1fe0*/  BSYNC.RECONVERGENT B1 ;  /* 0x0000000000017941 */ /* 0x000fea0003800200 */
.L_x_7259:
        /* <DEDUP_REMOVED lines=21> */
[----:B------:R-:W-:Y:S05]  /*2140*/  CALL.REL.NOINC `($__internal_6_$__cuda_sm20_div_rn_f64_full) ;  /* 0x0000000400587944 */ /* 0x000fea0003c00000 */
[----:B------:R-:W-:-:S07]  /*2150*/  MOV R2, R0 ;  /* 0x0000000000027202 */ /* 0x000fce0000000f00 */
.L_x_7262:
[----:B------:R-:W-:Y:S05]  /*2160*/  BSYNC.RECONVERGENT B1 ;  /* 0x0000000000017941 */ /* 0x000fea0003800200 */
.L_x_7261:
        /* <DEDUP_REMOVED lines=21> */
[----:B------:R-:W-:Y:S05]  /*22c0*/  CALL.REL.NOINC `($__internal_6_$__cuda_sm20_div_rn_f64_full) ;  /* 0x0000000000f87944 */ /* 0x000fea0003c00000 */
[----:B------:R-:W-:Y:S01]  /*22d0*/  MOV R18, R0 ;  /* 0x0000000000127202 */ /* 0x000fe20000000f00 */
[----:B------:R-:W-:-:S07]  /*22e0*/  IMAD.MOV.U32 R19, RZ, RZ, R3 ;  /* 0x000000ffff137224 */ /* 0x000fce00078e0003 */
.L_x_7264:
[----:B------:R-:W-:Y:S05]  /*22f0*/  BSYNC.RECONVERGENT B1 ;  /* 0x0000000000017941 */ /* 0x000fea0003800200 */
.L_x_7263:
        /* <DEDUP_REMOVED lines=21> */
[----:B------:R-:W-:Y:S05]  /*2450*/  CALL.REL.NOINC `($__internal_6_$__cuda_sm20_div_rn_f64_full) ;  /* 0x0000000000947944 */ /* 0x000fea0003c00000 */
[----:B------:R-:W-:-:S07]  /*2460*/  IMAD.MOV.U32 R2, RZ, RZ, R0 ;  /* 0x000000ffff027224 */ /* 0x000fce00078e0000 */
.L_x_7266:
[----:B------:R-:W-:Y:S05]  /*2470*/  BSYNC.RECONVERGENT B1 ;  /* 0x0000000000017941 */ /* 0x000fea0003800200 */
.L_x_7265:
        /* <DEDUP_REMOVED lines=21> */
[----:B------:R-:W-:Y:S05]  /*25d0*/  CALL.REL.NOINC `($__internal_6_$__cuda_sm20_div_rn_f64_full) ;  /* 0x0000000000347944 */ /* 0x000fea0003c00000 */
[----:B------:R-:W-:Y:S02]  /*25e0*/  IMAD.MOV.U32 R10, RZ, RZ, R0 ;  /* 0x000000ffff0a7224 */ /* 0x000fe400078e0000 */
[----:B------:R-:W-:-:S07]  /*25f0*/  IMAD.MOV.U32 R11, RZ, RZ, R3 ;  /* 0x000000ffff0b7224 */ /* 0x000fce00078e0003 */
.L_x_7268:
[----:B------:R-:W-:Y:S05]  /*2600*/  BSYNC.RECONVERGENT B1 ;  /* 0x0000000000017941 */ /* 0x000fea0003800200 */
.L_x_7267:
        /* <DEDUP_REMOVED lines=10> */
        .weak           $__internal_6_$__cuda_sm20_div_rn_f64_full
        .type           $__internal_6_$__cuda_sm20_div_rn_f64_full,@function
        .size           $__internal_6_$__cuda_sm20_div_rn_f64_full,(.L_x_23035 - $__internal_6_$__cuda_sm20_div_rn_f64_full)
$__internal_6_$__cuda_sm20_div_rn_f64_full:
        /* <DEDUP_REMOVED lines=75> */
.L_x_7270:
        /* <DEDUP_REMOVED lines=17> */
.L_x_7273:
[----:B------:R-:W-:-:S05]  /*2c70*/  LOP3.LUT R4, R37, 0x80000, RZ, 0xfc, !PT ;  /* 0x0008000025047812 */ /* 0x000fca00078efcff */
[----:B------:R-:W-:Y:S02]  /*2c80*/  IMAD.MOV.U32 R5, RZ, RZ, R4 ;  /* 0x000000ffff057224 */ /* 0x000fe400078e0004 */
[----:B------:R-:W-:Y:S01]  /*2c90*/  IMAD.MOV.U32 R4, RZ, RZ, R36 ;  /* 0x000000ffff047224 */ /* 0x000fe200078e0024 */
[----:B------:R-:W-:Y:S06]  /*2ca0*/  BRA `(.L_x_7271) ;  /* 0x00000000000c7947 */ /* 0x000fec0003800000 */
.L_x_7272:
[----:B------:R-:W-:-:S04]  /*2cb0*/  LOP3.LUT R4, R3, 0x80000, RZ, 0xfc, !PT ;  /* 0x0008000003047812 */ /* 0x000fc800078efcff */
[----:B------:R-:W-:Y:S01]  /*2cc0*/  MOV R5, R4 ;  /* 0x0000000400057202 */ /* 0x000fe20000000f00 */
[----:B------:R-:W-:-:S07]  /*2cd0*/  IMAD.MOV.U32 R4, RZ, RZ, R2 ;  /* 0x000000ffff047224 */ /* 0x000fce00078e0002 */
.L_x_7271:
[----:B------:R-:W-:Y:S05]  /*2ce0*/  BSYNC.RECONVERGENT B0 ;  /* 0x0000000000007941 */ /* 0x000fea0003800200 */
.L_x_7269:
[----:B------:R-:W-:Y:S01]  /*2cf0*/  IMAD.MOV.U32 R41, RZ, RZ, 0x0 ;  /* 0x00000000ff297424 */ /* 0x000fe200078e00ff */
[----:B------:R-:W-:Y:S01]  /*2d00*/  MOV R3, R5 ;  /* 0x0000000500037202 */ /* 0x000fe20000000f00 */
[----:B------:R-:W-:Y:S02]  /*2d10*/  IMAD.MOV.U32 R0, RZ, RZ, R4 ;  /* 0x000000ffff007224 */ /* 0x000fe400078e0004 */
[----:B------:R-:W-:Y:S05]  /*2d20*/  RET.REL.NODEC R40 `(_ZN2at6native29vectorized_elementwise_kernelILi8ENS0_13BinaryFunctorIdddZZZNS0_15binary_internal21div_trunc_kernel_cudaERNS_18TensorIteratorBaseEENKUlvE1_clEvENKUlvE_clEvEUlddE_EESt5arrayIPcLm3EEEEviT0_T1_) ;  /* 0xffffffd028b47950 */ /* 0x000fea0003c3ffff */
.L_x_7274:
        /* <DEDUP_REMOVED lines=13> */
.L_x_23035:


//--------------------- .text._ZN2at6native18elementwise_kernelILi128ELi4EZNS0_15gpu_kernel_implINS0_13BUnaryFunctorIdddZZZNS0_15binary_internal21div_trunc_kernel_cudaERNS_18TensorIteratorBaseEENKUlvE1_clEvENKUlvE_clEvEUlddE_EEEEvS6_RKT_EUliE_EEviT1_ --------------------------
	.section	.text._ZN2at6native18elementwise_kernelILi128ELi4EZNS0_15gpu_kernel_implINS0_13BUnaryFunctorIdddZZZNS0_15binary_internal21div_trunc_kernel_cudaERNS_18TensorIteratorBaseEENKUlvE1_clEvENKUlvE_clEvEUlddE_EEEEvS6_RKT_EUliE_EEviT1_,"ax",@progbits
	.align	128
        .global         _ZN2at6native18elementwise_kernelILi128ELi4EZNS0_15gpu_kernel_implINS0_13BUnaryFunctorIdddZZZNS0_15binary_internal21div_trunc_kernel_cudaERNS_18TensorIteratorBaseEENKUlvE1_clEvENKUlvE_clEvEUlddE_EEEEvS6_RKT_EUliE_EEviT1_
        .type           _ZN2at6native18elementwise_kernelILi128ELi4EZNS0_15gpu_kernel_implINS0_13BUnaryFunctorIdddZZZNS0_15binary_internal21div_trunc_kernel_cudaERNS_18TensorIteratorBaseEENKUlvE1_clEvENKUlvE_clEvEUlddE_EEEEvS6_RKT_EUliE_EEviT1_,@function
        .size           _ZN2at6native18elementwise_kernelILi128ELi4EZNS0_15gpu_kernel_implINS0_13BUnaryFunctorIdddZZZNS0_15binary_internal21div_trunc_kernel_cudaERNS_18TensorIteratorBaseEENKUlvE1_clEvENKUlvE_clEvEUlddE_EEEEvS6_RKT_EUliE_EEviT1_,(.L_x_23036 - _ZN2at6native18elementwise_kernelILi128ELi4EZNS0_15gpu_kernel_implINS0_13BUnaryFunctorIdddZZZNS0_15binary_internal21div_trunc_kernel_cudaERNS_18TensorIteratorBaseEENKUlvE1_clEvENKUlvE_clEvEUlddE_EEEEvS6_RKT_EUliE_EEviT1_)
        .other          _ZN2at6native18elementwise_kernelILi128ELi4EZNS0_15gpu_kernel_implINS0_13BUnaryFunctorIdddZZZNS0_15binary_internal21div_trunc_kernel_cudaERNS_18TensorIteratorBaseEENKUlvE1_clEvENKUlvE_clEvEUlddE_EEEEvS6_RKT_EUliE_EEviT1_,@"STO_CUDA_ENTRY STV_DEFAULT"
_ZN2at6native18elementwise_kernelILi128ELi4EZNS0_15gpu_kernel_implINS0_13BUnaryFunctorIdddZZZNS0_15binary_internal21div_trunc_kernel_cudaERNS_18TensorIteratorBaseEENKUlvE1_clEvENKUlvE_clEvEUlddE_EEEEvS6_RKT_EUliE_EEviT1_:
.text._ZN2at6native18elementwise_kernelILi128ELi4EZNS0_15gpu_kernel_implINS0_13BUnaryFunctorIdddZZZNS0_15binary_internal21div_trunc_kernel_cudaERNS_18TensorIteratorBaseEENKUlvE1_clEvENKUlvE_clEvEUlddE_EEEEvS6_RKT_EUliE_EEviT1_:
[----:B------:R-:W0:Y:S01]  /*0000*/  LDC R1, c[0x0][0x37c] ;  /* 0x0000df00ff017b82 */ /* 0x000e220000000800 */
[----:B------:R-:W1:Y:S07]  /*0010*/  S2R R17, SR_TID.X ;  /* 0x0000000000117919 */ /* 0x000e6e0000002100 */
[----:B------:R-:W2:Y:S01]  /*0020*/  S2UR UR4, SR_CTAID.X ;  /* 0x00000000000479c3 */ /* 0x000ea20000002500 */
[----:B------:R-:W3:Y:S01]  /*0030*/  LDCU UR39, c[0x0][0x388] ;  /* 0x00007100ff2777ac */ /* 0x000ee20008000800 */
[----:B------:R-:W-:Y:S01]  /*0040*/  BSSY.RECONVERGENT B7, `(.L_x_7275) ;  /* 0x0000351000077945 */ /* 0x000fe20003800200 */
[----:B------:R-:W4:Y:S05]  /*0050*/  LDCU UR5, c[0x0][0x380] ;  /* 0x00007000ff0577ac */ /* 0x000f2a0008000800 */
[----:B------:R-:W0:Y:S01]  /*0060*/  LDC R19, c[0x0][0x59c] ;  /* 0x00016700ff137b82 */ /* 0x000e220000000800 */
[----:B------:R-:W0:Y:S01]  /*0070*/  LDCU.64 UR36, c[0x0][0x358] ;  /* 0x00006b00ff2477ac */ /* 0x000e220008000a00 */
[----:B------:R-:W0:Y:S01]  /*0080*/  LDCU.U8 UR40, c[0x0][0x5a0] ;  /* 0x0000b400ff2877ac */ /* 0x000e220008000000 */
[----:B------:R-:W0:Y:S01]  /*0090*/  LDCU.U8 UR42, c[0x0][0x5a1] ;  /* 0x0000b420ff2a77ac */ /* 0x000e220008000000 */
[----:B---3--:R-:W-:Y:S01]  /*00a0*/  UIADD3 UR41, UPT, UPT, UR39, -0x1, URZ ;  /* 0xffffffff27297890 */ /* 0x008fe2000fffe0ff */
[----:B------:R-:W3:Y:S01]  /*00b0*/  LDCU UR43, c[0x0][0x598] ;  /* 0x0000b300ff2b77ac */ /* 0x000ee20008000800 */
[----:B--2---:R-:W-:-:S02]  /*00c0*/  USHF.L.U32 UR4, UR4, 0x9, URZ ;  /* 0x0000000904047899 */ /* 0x004fc400080006ff */
[----:B------:R-:W-:-:S04]  /*00d0*/  UISETP.LT.U32.AND UP0, UPT, UR41, 0x18, UPT ;  /* 0x000000182900788c */ /* 0x000fc8000bf01070 */
[----:B-1----:R-:W-:Y:S01]  /*00e0*/  LOP3.LUT R17, R17, UR4, RZ, 0xfc, !PT ;  /* 0x0000000411117c12 */ /* 0x002fe2000f8efcff */
[----:B------:R-:W-:-:S03]  /*00f0*/  USEL UR38, UR41, 0x18, UP0 ;  /* 0x0000001829267887 */ /* 0x000fc60008000000 */
[----:B----4-:R-:W-:Y:S01]  /*0100*/  ISETP.GE.AND P0, PT, R17, UR5, PT ;  /* 0x0000000511007c0c */ /* 0x010fe2000bf06270 */
[----:B------:R-:W-:-:S12]  /*0110*/  UIADD3 UR38, UPT, UPT, UR38, 0x1, URZ ;  /* 0x0000000126267890 */ /* 0x000fd8000fffe0ff */
[----:B---3--:R-:W-:Y:S05]  /*0120*/  @P0 BRA `(.L_x_7276) ;  /* 0x0000003400080947 */ /* 0x008fea0003800000 */
[----:B------:R-:W-:Y:S01]  /*0130*/  UISETP.NE.AND UP0, UPT, UR39, URZ, UPT ;  /* 0x000000ff2700728c */ /* 0x000fe2000bf05270 */
[----:B------:R-:W-:Y:S02]  /*0140*/  IMAD.MOV.U32 R0, RZ, RZ, RZ ;  /* 0x000000ffff007224 */ /* 0x000fe400078e00ff */
[----:B------:R-:W-:-:S06]  /*0150*/  IMAD.MOV.U32 R22, RZ, RZ, RZ ;  /* 0x000000ffff167224 */ /* 0x000fcc00078e00ff */
[----:B------:R-:W-:Y:S05]  /*0160*/  BRA.U !UP0, `(.L_x_7277) ;  /* 0x0000001108a87547 */ /* 0x000fea000b800000 */
[----:B------:R-:W1:Y:S01]  /*0170*/  LDCU.64 UR4, c[0x0][0x390] ;  /* 0x00007200ff0477ac */ /* 0x000e620008000a00 */
[----:B------:R-:W-:Y:S01]  /*0180*/  HFMA2 R16, -RZ, RZ, 0, 0 ;  /* 0x00000000ff107431 */ /* 0x000fe200000001ff */
[----:B------:R-:W2:Y:S01]  /*0190*/  LDCU UR6, c[0x0][0x38c] ;  /* 0x00007180ff0677ac */ /* 0x000ea20008000800 */
[----:B------:R-:W3:Y:S01]  /*01a0*/  LDCU.64 UR8, c[0x0][0x4b8] ;  /* 0x00009700ff0877ac */ /* 0x000ee20008000a00 */
[----:B------:R-:W-:Y:S02]  /*01b0*/  UISETP.NE.AND UP0, UPT, UR41, URZ, UPT ;  /* 0x000000ff2900728c */ /* 0x000fe4000bf05270 */
[----:B-1----:R-:W-:-:S05]  /*01c0*/  IMAD.HI.U32 R2, R17, UR4, R16 ;  /* 0x0000000411027c27 */ /* 0x002fca000f8e0010 */
[----:B------:R-:W-:-:S05]  /*01d0*/  SHF.R.U32.HI R3, RZ, UR5, R2 ;  /* 0x00000005ff037c19 */ /* 0x000fca0008011602 */
[----:B------:R-:W-:-:S04]  /*01e0*/  IMAD.MOV R0, RZ, RZ, -R3 ;  /* 0x000000ffff007224 */ /* 0x000fc800078e0a03 */
[----:B--2---:R-:W-:-:S04]  /*01f0*/  IMAD R0, R0, UR6, R17 ;  /* 0x0000000600007c24 */ /* 0x004fc8000f8e0211 */
[C---:B---3--:R-:W-:Y:S02]  /*0200*/  IMAD R22, R0.reuse, UR8, RZ ;  /* 0x0000000800167c24 */ /* 0x048fe4000f8e02ff */
[----:B------:R-:W-:Y:S01]  /*0210*/  IMAD R0, R0, UR9, RZ ;  /* 0x0000000900007c24 */ /* 0x000fe2000f8e02ff */
[----:B------:R-:W-:Y:S06]  /*0220*/  BRA.U !UP0, `(.L_x_7277) ;  /* 0x0000001108787547 */ /* 0x000fec000b800000 */
[----:B------:R-:W1:Y:S01]  /*0230*/  LDCU.64 UR6, c[0x0][0x398] ;  /* 0x00007300ff0677ac */ /* 0x000e620008000a00 */
[----:B------:R-:W-:Y:S01]  /*0240*/  IMAD.MOV.U32 R2, RZ, RZ, RZ ;  /* 0x000000ffff027224 */ /* 0x000fe200078e00ff */
[----:B------:R-:W2:Y:S01]  /*0250*/  LDCU UR4, c[0x0][0x3a0] ;  /* 0x00007400ff0477ac */ /* 0x000ea20008000800 */
[----:B------:R-:W3:Y:S01]  /*0260*/  LDCU.64 UR8, c[0x0][0x4c0] ;  /* 0x00009800ff0877ac */ /* 0x000ee20008000a00 */
[----:B------:R-:W-:Y:S01]  /*0270*/  UISETP.NE.AND UP0, UPT, UR38, 0x2, UPT ;  /* 0x000000022600788c */ /* 0x000fe2000bf05270 */
[----:B-1----:R-:W-:-:S05]  /*0280*/  IMAD.HI.U32 R4, R3, UR7, R2 ;  /* 0x0000000703047c27 */ /* 0x002fca000f8e0002 */
[----:B--2---:R-:W-:-:S04]  /*0290*/  SHF.R.U32.HI R5, RZ, UR4, R4 ;  /* 0x00000004ff057c19 */ /* 0x004fc80008011604 */
[----:B------:R-:W-:-:S05]  /*02a0*/  IADD3 R2, PT, PT, -R5, RZ, RZ ;  /* 0x000000ff05027210 */ /* 0x000fca0007ffe1ff */
[----:B------:R-:W-:-:S04]  /*02b0*/  IMAD R3, R2, UR6, R3 ;  /* 0x0000000602037c24 */ /* 0x000fc8000f8e0203 */
[C---:B---3--:R-:W-:Y:S02]  /*02c0*/  IMAD R22, R3.reuse, UR8, R22 ;  /* 0x0000000803167c24 */ /* 0x048fe4000f8e0216 */
[----:B------:R-:W-:Y:S01]  /*02d0*/  IMAD R0, R3, UR9, R0 ;  /* 0x0000000903007c24 */ /* 0x000fe2000f8e0200 */
[----:B------:R-:W-:Y:S06]  /*02e0*/  BRA.U !UP0, `(.L_x_7277) ;  /* 0x0000001108487547 */ /* 0x000fec000b800000 */
[----:B------:R-:W1:Y:S01]  /*02f0*/  LDCU.64 UR4, c[0x0][0x3a8] ;  /* 0x00007500ff0477ac */ /* 0x000e620008000a00 */
[----:B------:R-:W-:Y:S01]  /*0300*/  IMAD.MOV.U32 R4, RZ, RZ, RZ ;  /* 0x000000ffff047224 */ /* 0x000fe200078e00ff */
[----:B------:R-:W2:Y:S01]  /*0310*/  LDCU UR6, c[0x0][0x3a4] ;  /* 0x00007480ff0677ac */ /* 0x000ea20008000800 */
[----:B------:R-:W3:Y:S01]  /*0320*/  LDCU.64 UR8, c[0x0][0x4c8] ;  /* 0x00009900ff0877ac */ /* 0x000ee20008000a00 */
[----:B------:R-:W-:Y:S01]  /*0330*/  UISETP.NE.AND UP0, UPT, UR38, 0x3, UPT ;  /* 0x000000032600788c */ /* 0x000fe2000bf05270 */
[----:B-1----:R-:W-:-:S05]  /*0340*/  IMAD.HI.U32 R2, R5, UR4, R4 ;  /* 0x0000000405027c27 */ /* 0x002fca000f8e0004 */
[----:B------:R-:W-:-:S05]  /*0350*/  SHF.R.U32.HI R3, RZ, UR5, R2 ;  /* 0x00000005ff037c19 */ /* 0x000fca0008011602 */
[----:B------:R-:W-:-:S04]  /*0360*/  IMAD.MOV R4, RZ, RZ, -R3 ;  /* 0x000000ffff047224 */ /* 0x000fc800078e0a03 */
[----:B--2---:R-:W-:-:S04]  /*0370*/  IMAD R5, R4, UR6, R5 ;  /* 0x0000000604057c24 */ /* 0x004fc8000f8e0205 */
[C---:B---3--:R-:W-:Y:S02]  /*0380*/  IMAD R22, R5.reuse, UR8, R22 ;  /* 0x0000000805167c24 */ /* 0x048fe4000f8e0216 */
[----:B------:R-:W-:Y:S01]  /*0390*/  IMAD R0, R5, UR9, R0 ;  /* 0x0000000905007c24 */ /* 0x000fe2000f8e0200 */
[----:B------:R-:W-:Y:S06]  /*03a0*/  BRA.U !UP0, `(.L_x_7277) ;  /* 0x0000001108187547 */ /* 0x000fec000b800000 */
[----:B------:R-:W1:Y:S01]  /*03b0*/  LDCU.64 UR6, c[0x0][0x3b0] ;  /* 0x00007600ff0677ac */ /* 0x000e620008000a00 */
[----:B------:R-:W-:Y:S01]  /*03c0*/  MOV R2, RZ ;  /* 0x000000ff00027202 */ /* 0x000fe20000000f00 */
[----:B------:R-:W2:Y:S01]  /*03d0*/  LDCU UR4, c[0x0][0x3b8] ;  /* 0x00007700ff0477ac */ /* 0x000ea20008000800 */
[----:B------:R-:W3:Y:S01]  /*03e0*/  LDCU.64 UR8, c[0x0][0x4d0] ;  /* 0x00009a00ff0877ac */ /* 0x000ee20008000a00 */
[----:B------:R-:W-:Y:S02]  /*03f0*/  UISETP.NE.AND UP0, UPT, UR38, 0x4, UPT ;  /* 0x000000042600788c */ /* 0x000fe4000bf05270 */
[----:B-1----:R-:W-:-:S05]  /*0400*/  IMAD.HI.U32 R4, R3, UR7, R2 ;  /* 0x0000000703047c27 */ /* 0x002fca000f8e0002 */
[----:B--2---:R-:W-:-:S05]  /*0410*/  SHF.R.U32.HI R5, RZ, UR4, R4 ;  /* 0x00000004ff057c19 */ /* 0x004fca0008011604 */
[----:B------:R-:W-:-:S04]  /*0420*/  IMAD.MOV R2, RZ, RZ, -R5 ;  /* 0x000000ffff027224 */ /* 0x000fc800078e0a05 */
        /* <DEDUP_REMOVED lines=10> */
[----:B------:R-:W-:-:S04]  /*04d0*/  SHF.R.U32.HI R3, RZ, UR5, R2 ;  /* 0x00000005ff037c19 */ /* 0x000fc80008011602 */
[----:B------:R-:W-:-:S05]  /*04e0*/  IADD3 R4, PT, PT, -R3, RZ, RZ ;  /* 0x000000ff03047210 */ /* 0x000fca0007ffe1ff */
[----:B--2---:R-:W-:-:S04]  /*04f0*/  IMAD R5, R4, UR6, R5 ;  /* 0x0000000604057c24 */ /* 0x004fc8000f8e0205 */
        /* <DEDUP_REMOVED lines=16> */
[----:B------:R-:W-:Y:S01]  /*0600*/  HFMA2 R4, -RZ, RZ, 0, 0 ;  /* 0x00000000ff047431 */ /* 0x000fe200000001ff */
[----:B------:R-:W2:Y:S01]  /*0610*/  LDCU UR6, c[0x0][0x3d4] ;  /* 0x00007a80ff0677ac */ /* 0x000ea20008000800 */
[----:B------:R-:W3:Y:S01]  /*0620*/  LDCU.64 UR8, c[0x0][0x4e8] ;  /* 0x00009d00ff0877ac */ /* 0x000ee20008000a00 */
[----:B------:R-:W-:Y:S02]  /*0630*/  UISETP.NE.AND UP0, UPT, UR38, 0x7, UPT ;  /* 0x000000072600788c */ /* 0x000fe4000bf05270 */
        /* <DEDUP_REMOVED lines=214> */
[----:B------:R-:W3:Y:S03]  /*13a0*/  LDCU.64 UR8, c[0x0][0x578] ;  /* 0x0000af00ff0877ac */ /* 0x000ee60008000a00 */
[----:B-1----:R-:W-:-:S05]  /*13b0*/  IMAD.HI.U32 R2, R5, UR4, R4 ;  /* 0x0000000405027c27 */ /* 0x002fca000f8e0004 */
[----:B------:R-:W-:-:S05]  /*13c0*/  SHF.R.U32.HI R2, RZ, UR5, R2 ;  /* 0x00000005ff027c19 */ /* 0x000fca0008011602 */
[----:B------:R-:W-:-:S04]  /*13d0*/  IMAD.MOV R3, RZ, RZ, -R2 ;  /* 0x000000ffff037224 */ /* 0x000fc800078e0a02 */
[----:B--2---:R-:W-:-:S04]  /*13e0*/  IMAD R5, R3, UR6, R5 ;  /* 0x0000000603057c24 */ /* 0x004fc8000f8e0205 */
[C---:B---3--:R-:W-:Y:S02]  /*13f0*/  IMAD R22, R5.reuse, UR8, R22 ;  /* 0x0000000805167c24 */ /* 0x048fe4000f8e0216 */
[----:B------:R-:W-:-:S07]  /*1400*/  IMAD R0, R5, UR9, R0 ;  /* 0x0000000905007c24 */ /* 0x000fce000f8e0200 */
.L_x_7277:
[----:B------:R-:W1:Y:S01]  /*1410*/  LDCU.64 UR6, c[0x0][0x588] ;  /* 0x0000b100ff0677ac */ /* 0x000e620008000a00 */
[----:B------:R-:W-:Y:S01]  /*1420*/  BSSY.RECONVERGENT B6, `(.L_x_7278) ;  /* 0x00000ec000067945 */ /* 0x000fe20003800200 */
[----:B0-----:R-:W-:-:S04]  /*1430*/  UPRMT UR4, UR42, 0x9910, URZ ;  /* 0x000099102a047896 */ /* 0x001fc800080000ff */
[----:B------:R-:W-:Y:S01]  /*1440*/  UISETP.GT.AND UP0, UPT, UR4, 0x9, UPT ;  /* 0x000000090400788c */ /* 0x000fe2000bf04270 */
[----:B-1----:R-:W-:-:S05]  /*1450*/  IADD3 R2, P0, PT, R0, UR6, RZ ;  /* 0x0000000600027c10 */ /* 0x002fca000ff1e0ff */
        /* <DEDUP_REMOVED lines=13> */
.L_x_7282:
[----:B------:R-:W2:Y:S02]  /*1530*/  LDG.E.U8 R2, desc[UR36][R2.64] ;  /* 0x0000002402027981 */ /* 0x000ea4000c1e1100 */
[----:B--2---:R0:W1:Y:S01]  /*1540*/  I2F.F64.U16 R4, R2 ;  /* 0x0000000200047312 */ /* 0x0040620000101800 */
[----:B------:R-:W-:Y:S05]  /*1550*/  BRA `(.L_x_7284) ;  /* 0x0000000c00607947 */ /* 0x000fea0003800000 */
.L_x_7281:
        /* <DEDUP_REMOVED lines=9> */
.L_x_7286:
[----:B------:R-:W2:Y:S02]  /*15f0*/  LDG.E R2, desc[UR36][R2.64] ;  /* 0x0000002402027981 */ /* 0x000ea4000c1e1900 */
[----:B--2---:R0:W1:Y:S01]  /*1600*/  I2F.F64 R4, R2 ;  /* 0x0000000200047312 */ /* 0x0040620000201c00 */
[----:B------:R-:W-:Y:S05]  /*1610*/  BRA `(.L_x_7284) ;  /* 0x0000000c00307947 */ /* 0x000fea0003800000 */
.L_x_7285:
[----:B------:R-:W2:Y:S02]  /*1620*/  LDG.E.U16 R2, desc[UR36][R2.64] ;  /* 0x0000002402027981 */ /* 0x000ea4000c1e1500 */
[----:B--2---:R0:W1:Y:S01]  /*1630*/  I2F.F64.S16 R4, R2 ;  /* 0x0000000200047312 */ /* 0x0040620000101c00 */
[----:B------:R-:W-:Y:S05]  /*1640*/  BRA `(.L_x_7284) ;  /* 0x0000000c00247947 */ /* 0x000fea0003800000 */
.L_x_7280:
        /* <DEDUP_REMOVED lines=10> */
.L_x_7288:
[----:B------:R-:W2:Y:S02]  /*16f0*/  LDG.E.U16 R0, desc[UR36][R2.64] ;  /* 0x0000002402007981 */ /* 0x000ea4000c1e1500 */
[----:B--2---:R-:W-:-:S05]  /*1700*/  HADD2.F32 R0, -RZ, R0.H0_H0 ;  /* 0x20000000ff007230 */ /* 0x004fca0000004100 */
[----:B------:R-:W-:-:S04]  /*1710*/  FMUL.FTZ R0, R0, 1 ;  /* 0x3f80000000007820 */ /* 0x000fc80000410000 */
[----:B------:R0:W1:Y:S01]  /*1720*/  F2F.F64.F32 R4, R0 ;  /* 0x0000000000047310 */ /* 0x0000620000201800 */
[----:B------:R-:W-:Y:S05]  /*1730*/  BRA `(.L_x_7284) ;  /* 0x0000000800e87947 */ /* 0x000fea0003800000 */
.L_x_7287:
        /* <DEDUP_REMOVED lines=10> */
.L_x_7290:
[----:B------:R-:W2:Y:S02]  /*17e0*/  LDG.E.U16 R2, desc[UR36][R2.64] ;  /* 0x0000002402027981 */ /* 0x000ea4000c1e1500 */
[----:B--2---:R-:W-:-:S05]  /*17f0*/  HADD2.F32 R0, -RZ, R2.H0_H0 ;  /* 0x20000002ff007230 */ /* 0x004fca0000004100 */
[----:B------:R-:W-:-:S04]  /*1800*/  FMUL.FTZ R0, R0, 1 ;  /* 0x3f80000000007820 */ /* 0x000fc80000410000 */
[----:B------:R0:W1:Y:S01]  /*1810*/  F2F.F64.F32 R4, R0 ;  /* 0x0000000000047310 */ /* 0x0000620000201800 */
[----:B------:R-:W-:Y:S05]  /*1820*/  BRA `(.L_x_7284) ;  /* 0x0000000800ac7947 */ /* 0x000fea0003800000 */
.L_x_7289:
[----:B------:R0:W5:Y:S01]  /*1830*/  LDG.E.64 R4, desc[UR36][R2.64] ;  /* 0x0000002402047981 */ /* 0x000162000c1e1b00 */
[----:B------:R-:W-:Y:S05]  /*1840*/  BRA `(.L_x_7284) ;  /* 0x0000000800a47947 */ /* 0x000fea0003800000 */
.L_x_7279:
        /* <DEDUP_REMOVED lines=13> */
.L_x_7293:
[----:B------:R0:W5:Y:S01]  /*1920*/  LDG.E.64 R4, desc[UR36][R2.64] ;  /* 0x0000002402047981 */ /* 0x000162000c1e1b00 */
[----:B------:R-:W-:Y:S05]  /*1930*/  BRA `(.L_x_7284) ;  /* 0x0000000800687947 */ /* 0x000fea0003800000 */
.L_x_7292:
        /* <DEDUP_REMOVED lines=27> */
.L_x_7295:
        /* <DEDUP_REMOVED lines=14> */
.L_x_7294:
[----:B------:R-:W2:Y:S02]  /*1bd0*/  LDG.E.U16 R0, desc[UR36][R2.64] ;  /* 0x0000002402007981 */ /* 0x000ea4000c1e1500 */
[----:B--2---:R-:W-:-:S04]  /*1be0*/  IMAD.U32 R0, R0, 0x10000, RZ ;  /* 0x0001000000007824 */ /* 0x004fc800078e00ff */
[----:B------:R-:W-:-:S04]  /*1bf0*/  FMUL.FTZ R0, R0, 1 ;  /* 0x3f80000000007820 */ /* 0x000fc80000410000 */
[----:B------:R0:W1:Y:S01]  /*1c00*/  F2F.F64.F32 R4, R0 ;  /* 0x0000000000047310 */ /* 0x0000620000201800 */
[----:B------:R-:W-:Y:S05]  /*1c10*/  BRA `(.L_x_7284) ;  /* 0x0000000400b07947 */ /* 0x000fea0003800000 */
.L_x_7291:
        /* <DEDUP_REMOVED lines=11> */
.L_x_7298:
        /* <DEDUP_REMOVED lines=21> */
.L_x_7300:
[----:B------:R-:W-:Y:S05]  /*1e20*/  BSYNC.RECONVERGENT B0 ;  /* 0x0000000000007941 */ /* 0x000fea0003800200 */
.L_x_7299:
[----:B------:R-:W-:Y:S02]  /*1e30*/  SHF.L.U32 R0, R0, 0x14, RZ ;  /* 0x0000001400007819 */ /* 0x000fe400000006ff */
[----:B------:R-:W-:-:S04]  /*1e40*/  LEA R2, R2, 0x3b800000, 0x17 ;  /* 0x3b80000002027811 */ /* 0x000fc800078eb8ff */
[----:B------:R-:W-:-:S05]  /*1e50*/  LOP3.LUT R0, R2, R0, R7, 0xfe, !PT ;  /* 0x0000000002007212 */ /* 0x000fca00078efe07 */
[----:B------:R-:W-:-:S04]  /*1e60*/  FMUL.FTZ R0, R0, 1 ;  /* 0x3f80000000007820 */ /* 0x000fc80000410000 */
[----:B------:R0:W1:Y:S01]  /*1e70*/  F2F.F64.F32 R4, R0 ;  /* 0x0000000000047310 */ /* 0x0000620000201800 */
[----:B------:R-:W-:Y:S05]  /*1e80*/  BRA `(.L_x_7284) ;  /* 0x0000000400147947 */ /* 0x000fea0003800000 */
.L_x_7297:
        /* <DEDUP_REMOVED lines=21> */
.L_x_7302:
[----:B------:R-:W-:Y:S05]  /*1fe0*/  BSYNC.RECONVERGENT B0 ;  /* 0x0000000000007941 */ /* 0x000fea0003800200 */
.L_x_7301:
[----:B------:R-:W-:Y:S01]  /*1ff0*/  IMAD.SHL.U32 R0, R0, 0x200000, RZ ;  /* 0x0020000000007824 */ /* 0x000fe200078e00ff */
[----:B------:R-:W-:-:S04]  /*2000*/  LEA R2, R2, 0x37800000, 0x17 ;  /* 0x3780000002027811 */ /* 0x000fc800078eb8ff */
[----:B------:R-:W-:-:S05]  /*2010*/  LOP3.LUT R0, R2, R0, R7, 0xfe, !PT ;  /* 0x0000000002007212 */ /* 0x000fca00078efe07 */
[----:B------:R-:W-:-:S04]  /*2020*/  FMUL.FTZ R0, R0, 1 ;  /* 0x3f80000000007820 */ /* 0x000fc80000410000 */
[----:B------:R0:W1:Y:S01]  /*2030*/  F2F.F64.F32 R4, R0 ;  /* 0x0000000000047310 */ /* 0x0000620000201800 */
[----:B------:R-:W-:Y:S05]  /*2040*/  BRA `(.L_x_7284) ;  /* 0x0000000000a47947 */ /* 0x000fea0003800000 */
.L_x_7296:
[----:B------:R-:W-:-:S09]  /*2050*/  UISETP.NE.AND UP0, UPT, UR4, 0x1c, UPT ;  /* 0x0000001c0400788c */ /* 0x000fd2000bf05270 */
[----:B------:R-:W-:Y:S05]  /*2060*/  BRA.U !UP0, `(.L_x_7303) ;  /* 0x0000000108947547 */ /* 0x000fea000b800000 */
[----:B------:R-:W-:-:S09]  /*2070*/  UISETP.NE.AND UP0, UPT, UR4, 0x1d, UPT ;  /* 0x0000001d0400788c */ /* 0x000fd2000bf05270 */
[----:B------:R-:W-:Y:S05]  /*2080*/  BRA.U !UP0, `(.L_x_7304) ;  /* 0x0000000108807547 */ /* 0x000fea000b800000 */
[----:B------:R-:W-:-:S09]  /*2090*/  UISETP.NE.AND UP0, UPT, UR4, 0x2c, UPT ;  /* 0x0000002c0400788c */ /* 0x000fd2000bf05270 */
[----:B------:R-:W-:Y:S05]  /*20a0*/  BRA.U !UP0, `(.L_x_7305) ;  /* 0x0000000108487547 */ /* 0x000fea000b800000 */
.L_x_7283:
        /* <DEDUP_REMOVED lines=16> */
.L_x_7306:
[----:B------:R-:W-:Y:S01]  /*21b0*/  CS2R R4, SRZ ;  /* 0x0000000000047805 */ /* 0x000fe2000001ff00 */
[----:B------:R-:W-:Y:S06]  /*21c0*/  BRA `(.L_x_7284) ;  /* 0x0000000000447947 */ /* 0x000fec0003800000 */
.L_x_7305:
[----:B------:R-:W2:Y:S01]  /*21d0*/  LDG.E.U8 R0, desc[UR36][R2.64] ;  /* 0x0000002402007981 */ /* 0x000ea2000c1e1100 */
[----:B------:R-:W-:Y:S01]  /*21e0*/  MOV R4, 0x0 ;  /* 0x0000000000047802 */ /* 0x000fe20000000f00 */
        /* <DEDUP_REMOVED lines=10> */
.L_x_7304:
[----:B------:R-:W2:Y:S02]  /*2290*/  LDG.E.64 R4, desc[UR36][R2.64] ;  /* 0x0000002402047981 */ /* 0x000ea4000c1e1b00 */
[----:B--2---:R-:W4:Y:S01]  /*22a0*/  I2F.F64.U64 R4, R4 ;  /* 0x0000000400047312 */ /* 0x004f220000301800 */
[----:B------:R-:W-:Y:S05]  /*22b0*/  BRA `(.L_x_7284) ;  /* 0x0000000000087947 */ /* 0x000fea0003800000 */
.L_x_7303:
[----:B------:R-:W2:Y:S02]  /*22c0*/  LDG.E R2, desc[UR36][R2.64] ;  /* 0x0000002402027981 */ /* 0x000ea4000c1e1900 */
[----:B--2---:R0:W1:Y:S02]  /*22d0*/  I2F.F64.U32 R4, R2 ;  /* 0x0000000200047312 */ /* 0x0040640000201800 */
.L_x_7284:
[----:B------:R-:W-:Y:S05]  /*22e0*/  BSYNC.RECONVERGENT B6 ;  /* 0x0000000000067941 */ /* 0x000fea0003800200 */
.L_x_7278:
[----:B------:R-:W2:Y:S01]  /*22f0*/  LDCU UR6, c[0x0][0x59c] ;  /* 0x0000b380ff0677ac */ /* 0x000ea20008000800 */
[----:B------:R-:W2:Y:S01]  /*2300*/  LDC.64 R8, c[0x0][0x598] ;  /* 0x00016600ff087b82 */ /* 0x000ea20000000a00 */
[----:B0-----:R-:W-:Y:S01]  /*2310*/  IMAD.MOV.U32 R2, RZ, RZ, 0x1 ;  /* 0x00000001ff027424 */ /* 0x001fe200078e00ff */
[----:B-1-345:R-:W-:Y:S01]  /*2320*/  FSETP.GEU.AND P2, PT, |R5|, 6.5827683646048100446e-37, PT ;  /* 0x036000000500780b */ /* 0x03afe20003f4e200 */
[----:B------:R-:W0:Y:S01]  /*2330*/  LDCU.64 UR4, c[0x0][0x580] ;  /* 0x0000b000ff0477ac */ /* 0x000e220008000a00 */
[----:B------:R-:W-:Y:S01]  /*2340*/  BSSY.RECONVERGENT B0, `(.L_x_7307) ;  /* 0x0000013000007945 */ /* 0x000fe20003800200 */
[----:B--2---:R-:W1:Y:S01]  /*2350*/  MUFU.RCP64H R3, UR6 ;  /* 0x0000000600037d08 */ /* 0x004e620008001800 */
[----:B0-----:R-:W-:-:S04]  /*2360*/  IADD3 R22, P1, PT, R22, UR4, RZ ;  /* 0x0000000416167c10 */ /* 0x001fc8000ff3e0ff */
[----:B------:R-:W-:Y:S01]  /*2370*/  IADD3.X R23, PT, PT, RZ, UR5, RZ, P1, !PT ;  /* 0x00000005ff177c10 */ /* 0x000fe20008ffe4ff */
        /* <DEDUP_REMOVED lines=8> */
[----:B------:R-:W-:-:S05]  /*2400*/  FFMA R0, RZ, UR6, R3 ;  /* 0x00000006ff007c23 */ /* 0x000fca0008000003 */
[----:B------:R-:W-:-:S13]  /*2410*/  FSETP.GT.AND P0, PT, |R0|, 1.469367938527859385e-39, PT ;  /* 0x001000000000780b */ /* 0x000fda0003f04200 */
[----:B------:R-:W-:Y:S05]  /*2420*/  @P0 BRA P2, `(.L_x_7308) ;  /* 0x0000000000100947 */ /* 0x000fea0001000000 */
[----:B------:R-:W-:-:S07]  /*2430*/  MOV R0, 0x2450 ;  /* 0x0000245000007802 */ /* 0x000fce0000000f00 */
[----:B------:R-:W-:Y:S05]  /*2440*/  CALL.REL.NOINC `($__internal_7_$__cuda_sm20_div_rn_f64_full) ;  /* 0x000000ac008c7944 */ /* 0x000fea0003c00000 */
[----:B------:R-:W-:Y:S02]  /*2450*/  IMAD.MOV.U32 R2, RZ, RZ, R4 ;  /* 0x000000ffff027224 */ /* 0x000fe400078e0004 */
[----:B------:R-:W-:-:S07]  /*2460*/  IMAD.MOV.U32 R3, RZ, RZ, R5 ;  /* 0x000000ffff037224 */ /* 0x000fce00078e0005 */
.L_x_7308:
[----:B------:R-:W-:Y:S05]  /*2470*/  BSYNC.RECONVERGENT B0 ;  /* 0x0000000000007941 */ /* 0x000fea0003800200 */
.L_x_7307:
        /* <DEDUP_REMOVED lines=15> */
.L_x_7312:
[----:B------:R-:W1:Y:S02]  /*2570*/  F2I.S64.F64.TRUNC R2, R2 ;  /* 0x0000000200027311 */ /* 0x000e64000030d900 */
[----:B-1----:R-:W-:-:S05]  /*2580*/  MOV R5, R2 ;  /* 0x0000000200057202 */ /* 0x002fca0000000f00 */
[----:B------:R4:W-:Y:S01]  /*2590*/  STG.E.U8 desc[UR36][R22.64], R5 ;  /* 0x0000000516007986 */ /* 0x0009e2000c101124 */
[----:B------:R-:W-:Y:S05]  /*25a0*/  BRA `(.L_x_7314) ;  /* 0x0000000c00e47947 */ /* 0x000fea0003800000 */
.L_x_7311:
        /* <DEDUP_REMOVED lines=9> */
.L_x_7316:
[----:B------:R-:W0:Y:S02]  /*2640*/  F2I.F64.TRUNC R3, R2 ;  /* 0x0000000200037311 */ /* 0x000e24000030d100 */
[----:B0-----:R2:W-:Y:S01]  /*2650*/  STG.E desc[UR36][R22.64], R3 ;  /* 0x0000000316007986 */ /* 0x0015e2000c101924 */
[----:B------:R-:W-:Y:S05]  /*2660*/  BRA `(.L_x_7314) ;  /* 0x0000000c00b47947 */ /* 0x000fea0003800000 */
.L_x_7315:
[----:B------:R-:W0:Y:S02]  /*2670*/  F2I.F64.TRUNC R3, R2 ;  /* 0x0000000200037311 */ /* 0x000e24000030d100 */
[----:B0-----:R3:W-:Y:S01]  /*2680*/  STG.E.U16 desc[UR36][R22.64], R3 ;  /* 0x0000000316007986 */ /* 0x0017e2000c101524 */
[----:B------:R-:W-:Y:S05]  /*2690*/  BRA `(.L_x_7314) ;  /* 0x0000000c00a87947 */ /* 0x000fea0003800000 */
.L_x_7310:
        /* <DEDUP_REMOVED lines=13> */
.L_x_7318:
        /* <DEDUP_REMOVED lines=8> */
.L_x_7317:
        /* <DEDUP_REMOVED lines=14> */
.L_x_7320:
        /* <DEDUP_REMOVED lines=9> */
.L_x_7319:
[----:B-1----:R0:W-:Y:S01]  /*2960*/  STG.E.64 desc[UR36][R22.64], R4 ;  /* 0x0000000416007986 */ /* 0x0021e2000c101b24 */
[----:B------:R-:W-:Y:S05]  /*2970*/  BRA `(.L_x_7314) ;  /* 0x0000000800f07947 */ /* 0x000fea0003800000 */
.L_x_7309:
        /* <DEDUP_REMOVED lines=12> */
.L_x_7323:
[----:B------:R-:W-:-:S05]  /*2a40*/  CS2R R6, SRZ ;  /* 0x0000000000067805 */ /* 0x000fca000001ff00 */
[----:B-1----:R0:W-:Y:S01]  /*2a50*/  STG.E.128 desc[UR36][R22.64], R4 ;  /* 0x0000000416007986 */ /* 0x0021e2000c101d24 */
[----:B------:R-:W-:Y:S05]  /*2a60*/  BRA `(.L_x_7314) ;  /* 0x0000000800b47947 */ /* 0x000fea0003800000 */
.L_x_7322:
        /* <DEDUP_REMOVED lines=23> */
.L_x_7327:
[----:B------:R-:W-:Y:S05]  /*2be0*/  BSYNC.RECONVERGENT B0 ;  /* 0x0000000000007941 */ /* 0x000fea0003800200 */
.L_x_7326:
[----:B------:R-:W-:-:S05]  /*2bf0*/  LOP3.LUT R3, R0, 0x80, R3, 0xf8, !PT ;  /* 0x0000008000037812 */ /* 0x000fca00078ef803 */
[----:B------:R0:W-:Y:S01]  /*2c00*/  STG.E.U8 desc[UR36][R22.64], R3 ;  /* 0x0000000316007986 */ /* 0x0001e2000c101124 */
[----:B------:R-:W-:Y:S05]  /*2c10*/  BRA `(.L_x_7314) ;  /* 0x0000000800487947 */ /* 0x000fea0003800000 */
.L_x_7325:
        /* <DEDUP_REMOVED lines=19> */
.L_x_7329:
[----:B------:R-:W-:Y:S05]  /*2d50*/  BSYNC.RECONVERGENT B0 ;  /* 0x0000000000007941 */ /* 0x000fea0003800200 */
.L_x_7328:
[----:B------:R-:W-:-:S05]  /*2d60*/  LOP3.LUT R3, R0, 0x80, R3, 0xf8, !PT ;  /* 0x0000008000037812 */ /* 0x000fca00078ef803 */
[----:B------:R0:W-:Y:S01]  /*2d70*/  STG.E.U8 desc[UR36][R22.64], R3 ;  /* 0x0000000316007986 */ /* 0x0001e2000c101124 */
[----:B------:R-:W-:Y:S05]  /*2d80*/  BRA `(.L_x_7314) ;  /* 0x0000000400ec7947 */ /* 0x000fea0003800000 */
.L_x_7324:
        /* <DEDUP_REMOVED lines=8> */
.L_x_7321:
        /* <DEDUP_REMOVED lines=11> */
.L_x_7332:
        /* <DEDUP_REMOVED lines=17> */
.L_x_7335:
[----:B------:R-:W-:-:S04]  /*2fd0*/  SHF.R.U32.HI R0, RZ, 0x14, R3 ;  /* 0x00000014ff007819 */ /* 0x000fc80000011603 */
[----:B------:R-:W-:-:S04]  /*2fe0*/  LOP3.LUT R0, R0, 0x1, RZ, 0xc0, !PT ;  /* 0x0000000100007812 */ /* 0x000fc800078ec0ff */
[----:B------:R-:W-:-:S04]  /*2ff0*/  IADD3 R0, PT, PT, R3, 0x487ffff, R0 ;  /* 0x0487ffff03007810 */ /* 0x000fc80007ffe000 */
[----:B------:R-:W-:-:S04]  /*3000*/  SHF.R.U32.HI R0, RZ, 0x14, R0 ;  /* 0x00000014ff007819 */ /* 0x000fc80000011600 */
[----:B------:R-:W-:-:S07]  /*3010*/  LOP3.LUT R0, R0, 0xff, RZ, 0xc0, !PT ;  /* 0x000000ff00007812 */ /* 0x000fce00078ec0ff */
.L_x_7336:
[----:B------:R-:W-:-:S04]  /*3020*/  SHF.R.U32.HI R3, RZ, 0x18, R3 ;  /* 0x00000018ff037819 */ /* 0x000fc80000011603 */
[----:B------:R-:W-:-:S04]  /*3030*/  LOP3.LUT R0, R0, 0x80, R3, 0xf8, !PT ;  /* 0x0000008000007812 */ /* 0x000fc800078ef803 */
[----:B------:R-:W-:-:S07]  /*3040*/  PRMT R11, R0, 0x7610, R11 ;  /* 0x00007610000b7816 */ /* 0x000fce000000000b */
.L_x_7334:
[----:B------:R-:W-:Y:S05]  /*3050*/  BSYNC.RECONVERGENT B0 ;  /* 0x0000000000007941 */ /* 0x000fea0003800200 */
.L_x_7333:
[----:B------:R0:W-:Y:S01]  /*3060*/  STG.E.U8 desc[UR36][R22.64], R11 ;  /* 0x0000000b16007986 */ /* 0x0001e2000c101124 */
[----:B------:R-:W-:Y:S05]  /*3070*/  BRA `(.L_x_7314) ;  /* 0x0000000400307947 */ /* 0x000fea0003800000 */
.L_x_7331:
        /* <DEDUP_REMOVED lines=17> */
.L_x_7339:
[----:B------:R-:W-:-:S04]  /*3190*/  SHF.R.U32.HI R0, RZ, 0x15, R3 ;  /* 0x00000015ff007819 */ /* 0x000fc80000011603 */
[----:B------:R-:W-:-:S04]  /*31a0*/  LOP3.LUT R0, R0, 0x1, RZ, 0xc0, !PT ;  /* 0x0000000100007812 */ /* 0x000fc800078ec0ff */
[----:B------:R-:W-:-:S04]  /*31b0*/  IADD3 R0, PT, PT, R3, 0x88fffff, R0 ;  /* 0x088fffff03007810 */ /* 0x000fc80007ffe000 */
[----:B------:R-:W-:-:S04]  /*31c0*/  SHF.R.U32.HI R0, RZ, 0x15, R0 ;  /* 0x00000015ff007819 */ /* 0x000fc80000011600 */
[----:B------:R-:W-:-:S07]  /*31d0*/  LOP3.LUT R0, R0, 0xff, RZ, 0xc0, !PT ;  /* 0x000000ff00007812 */ /* 0x000fce00078ec0ff */
.L_x_7340:
[----:B------:R-:W-:-:S04]  /*31e0*/  SHF.R.U32.HI R3, RZ, 0x18, R3 ;  /* 0x00000018ff037819 */ /* 0x000fc80000011603 */
[----:B------:R-:W-:-:S04]  /*31f0*/  LOP3.LUT R0, R0, 0x80, R3, 0xf8, !PT ;  /* 0x0000008000007812 */ /* 0x000fc800078ef803 */
[----:B------:R-:W-:-:S07]  /*3200*/  PRMT R11, R0, 0x7610, R11 ;  /* 0x00007610000b7816 */ /* 0x000fce000000000b */
.L_x_7338:
[----:B------:R-:W-:Y:S05]  /*3210*/  BSYNC.RECONVERGENT B0 ;  /* 0x0000000000007941 */ /* 0x000fea0003800200 */
.L_x_7337:
[----:B------:R0:W-:Y:S01]  /*3220*/  STG.E.U8 desc[UR36][R22.64], R11 ;  /* 0x0000000b16007986 */ /* 0x0001e2000c101124 */
[----:B------:R-:W-:Y:S05]  /*3230*/  BRA `(.L_x_7314) ;  /* 0x0000000000c07947 */ /* 0x000fea0003800000 */
.L_x_7330:
[----:B------:R-:W-:-:S09]  /*3240*/  UISETP.NE.AND UP0, UPT, UR4, 0x1c, UPT ;  /* 0x0000001c0400788c */ /* 0x000fd2000bf05270 */
[----:B------:R-:W-:Y:S05]  /*3250*/  BRA.U !UP0, `(.L_x_7341) ;  /* 0x0000000108b07547 */ /* 0x000fea000b800000 */
[----:B------:R-:W-:-:S09]  /*3260*/  UISETP.NE.AND UP0, UPT, UR4, 0x1d, UPT ;  /* 0x0000001d0400788c */ /* 0x000fd2000bf05270 */
[----:B------:R-:W-:Y:S05]  /*3270*/  BRA.U !UP0, `(.L_x_7342) ;  /* 0x00000001089c7547 */ /* 0x000fea000b800000 */
[----:B------:R-:W-:-:S09]  /*3280*/  UISETP.NE.AND UP0, UPT, UR4, 0x2c, UPT ;  /* 0x0000002c0400788c */ /* 0x000fd2000bf05270 */
[----:B------:R-:W-:Y:S05]  /*3290*/  BRA.U !UP0, `(.L_x_7343) ;  /* 0x0000000108447547 */ /* 0x000fea000b800000 */
.L_x_7313:
[----:B------:R-:W-:Y:S01]  /*32a0*/  MOV R2, 0x0 ;  /* 0x0000000000027802 */ /* 0x000fe20000000f00 */
[----:B------:R-:W1:Y:S01]  /*32b0*/  LDCU.64 UR6, c[0x4][0x178] ;  /* 0x01002f00ff0677ac */ /* 0x000e620008000a00 */
[----:B------:R-:W-:Y:S02]  /*32c0*/  HFMA2 R8, -RZ, RZ, 0, 6.020069122314453125e-06 ;  /* 0x00000065ff087431 */ /* 0x000fe400000001ff */
[----:B------:R-:W-:Y:S01]  /*32d0*/  IMAD.MOV.U32 R12, RZ, RZ, 0x1 ;  /* 0x00000001ff0c7424 */ /* 0x000fe200078e00ff */
[----:B------:R-:W0:Y:S01]  /*32e0*/  LDCU.64 UR8, c[0x4][0x180] ;  /* 0x01003000ff0877ac */ /* 0x000e220008000a00 */
[----:B------:R-:W2:Y:S01]  /*32f0*/  LDC.64 R2, c[0x4][R2] ;  /* 0x0100000002027b82 */ /* 0x000ea20000000a00 */
[----:B------:R-:W-:Y:S01]  /*3300*/  IMAD.MOV.U32 R13, RZ, RZ, RZ ;  /* 0x000000ffff0d7224 */ /* 0x000fe200078e00ff */
[----:B------:R-:W3:Y:S01]  /*3310*/  LDCU.64 UR4, c[0x4][0x60] ;  /* 0x01000c00ff0477ac */ /* 0x000ee20008000a00 */
[----:B-1----:R-:W-:Y:S01]  /*3320*/  MOV R4, UR6 ;  /* 0x0000000600047c02 */ /* 0x002fe20008000f00 */
[----:B------:R-:W-:-:S02]  /*3330*/  IMAD.U32 R5, RZ, RZ, UR7 ;  /* 0x00000007ff057e24 */ /* 0x000fc4000f8e00ff */
[----:B0-----:R-:W-:Y:S01]  /*3340*/  IMAD.U32 R6, RZ, RZ, UR8 ;  /* 0x00000008ff067e24 */ /* 0x001fe2000f8e00ff */
[----:B------:R-:W-:Y:S01]  /*3350*/  MOV R7, UR9 ;  /* 0x0000000900077c02 */ /* 0x000fe20008000f00 */
[----:B---3--:R-:W-:Y:S02]  /*3360*/  IMAD.U32 R10, RZ, RZ, UR4 ;  /* 0x00000004ff0a7e24 */ /* 0x008fe4000f8e00ff */
[----:B------:R-:W-:-:S07]  /*3370*/  IMAD.U32 R11, RZ, RZ, UR5 ;  /* 0x00000005ff0b7e24 */ /* 0x000fce000f8e00ff */
[----:B------:R-:W-:-:S07]  /*3380*/  LEPC R20, `(.L_x_7344) ;  /* 0x000000001014794e */ /* 0x000fce0000000000 */
[----:B--2---:R-:W-:Y:S05]  /*3390*/  CALL.ABS.NOINC R2 ;  /* 0x0000000002007343 */ /* 0x004fea0003c00000 */
.L_x_7344:
[----:B------:R-:W-:Y:S05]  /*33a0*/  BRA `(.L_x_7314) ;  /* 0x0000000000647947 */ /* 0x000fea0003800000 */
.L_x_7343:
        /* <DEDUP_REMOVED lines=20> */
.L_x_7342:
[----:B------:R-:W0:Y:S02]  /*34f0*/  F2I.U64.F64.TRUNC R2, R2 ;  /* 0x0000000200027311 */ /* 0x000e24000030d800 */
[----:B0-----:R0:W-:Y:S01]  /*3500*/  STG.E.64 desc[UR36][R22.64], R2 ;  /* 0x0000000216007986 */ /* 0x0011e2000c101b24 */
[----:B------:R-:W-:Y:S05]  /*3510*/  BRA `(.L_x_7314) ;  /* 0x0000000000087947 */ /* 0x000fea0003800000 */
.L_x_7341:
[----:B------:R-:W0:Y:S02]  /*3520*/  F2I.U32.F64.TRUNC R3, R2 ;  /* 0x0000000200037311 */ /* 0x000e24000030d000 */
[----:B0-----:R0:W-:Y:S02]  /*3530*/  STG.E desc[UR36][R22.64], R3 ;  /* 0x0000000316007986 */ /* 0x0011e4000c101924 */
.L_x_7314:
[----:B------:R-:W-:-:S07]  /*3540*/  VIADD R17, R17, 0x80 ;  /* 0x0000008011117836 */ /* 0x000fce0000000000 */
.L_x_7276:
[----:B0-----:R-:W-:Y:S05]  /*3550*/  BSYNC.RECONVERGENT B7 ;  /* 0x0000000000077941 */ /* 0x001fea0003800200 */
.L_x_7275:
[----:B------:R-:W0:Y:S01]  /*3560*/  LDCU UR4, c[0x0][0x380] ;  /* 0x00007000ff0477ac */ /* 0x000e220008000800 */
[----:B------:R-:W-:Y:S01]  /*3570*/  BSSY.RECONVERGENT B7, `(.L_x_7345) ;  /* 0x0000345000077945 */ /* 0x000fe20003800200 */
[----:B0-----:R-:W-:-:S13]  /*3580*/  ISETP.GE.AND P0, PT, R17, UR4, PT ;  /* 0x0000000411007c0c */ /* 0x001fda000bf06270 */
[----:B------:R-:W-:Y:S05]  /*3590*/  @P0 BRA `(.L_x_7346) ;  /* 0x0000003400080947 */ /* 0x000fea0003800000 */
[----:B------:R-:W0:Y:S01]  /*35a0*/  LDCU UR4, c[0x0][0x388] ;  /* 0x00007100ff0477ac */ /* 0x000e220008000800 */
[----:B--234-:R-:W-:Y:S02]  /*35b0*/  HFMA2 R22, -RZ, RZ, 0, 0 ;  /* 0x00000000ff167431 */ /* 0x01cfe400000001ff */
[----:B------:R-:W-:Y:S01]  /*35c0*/  IMAD.MOV.U32 R0, RZ, RZ, RZ ;  /* 0x000000ffff007224 */ /* 0x000fe200078e00ff */
[----:B0-----:R-:W-:-:S09]  /*35d0*/  UISETP.NE.AND UP0, UPT, UR4, URZ, UPT ;  /* 0x000000ff0400728c */ /* 0x001fd2000bf05270 */
[----:B------:R-:W-:Y:S05]  /*35e0*/  BRA.U !UP0, `(.L_x_7347) ;  /* 0x0000001108a87547 */ /* 0x000fea000b800000 */
[----:B------:R-:W0:Y:S01]  /*35f0*/  LDCU.64 UR4, c[0x0][0x390] ;  /* 0x00007200ff0477ac */ /* 0x000e220008000a00 */
[----:B------:R-:W-:Y:S01]  /*3600*/  IMAD.MOV.U32 R16, RZ, RZ, RZ ;  /* 0x000000ffff107224 */ /* 0x000fe200078e00ff */
[----:B------:R-:W2:Y:S01]  /*3610*/  LDCU UR6, c[0x0][0x38c] ;  /* 0x00007180ff0677ac */ /* 0x000ea20008000800 */
[----:B------:R-:W3:Y:S01]  /*3620*/  LDCU.64 UR8, c[0x0][0x4b8] ;  /* 0x00009700ff0877ac */ /* 0x000ee20008000a00 */
[----:B------:R-:W-:Y:S01]  /*3630*/  UISETP.NE.AND UP0, UPT, UR41, URZ, UPT ;  /* 0x000000ff2900728c */ /* 0x000fe2000bf05270 */
[----:B0-----:R-:W-:-:S05]  /*3640*/  IMAD.HI.U32 R2, R17, UR4, R16 ;  /* 0x0000000411027c27 */ /* 0x001fca000f8e0010 */
[----:B------:R-:W-:-:S05]  /*3650*/  SHF.R.U32.HI R3, RZ, UR5, R2 ;  /* 0x00000005ff037c19 */ /* 0x000fca0008011602 */
[----:B------:R-:W-:-:S04]  /*3660*/  IMAD.MOV R0, RZ, RZ, -R3 ;  /* 0x000000ffff007224 */ /* 0x000fc800078e0a03 */
[----:B--2---:R-:W-:-:S04]  /*3670*/  IMAD R0, R0, UR6, R17 ;  /* 0x0000000600007c24 */ /* 0x004fc8000f8e0211 */
[C---:B---3--:R-:W-:Y:S02]  /*3680*/  IMAD R22, R0.reuse, UR8, RZ ;  /* 0x0000000800167c24 */ /* 0x048fe4000f8e02ff */
[----:B------:R-:W-:Y:S01]  /*3690*/  IMAD R0, R0, UR9, RZ ;  /* 0x0000000900007c24 */ /* 0x000fe2000f8e02ff */
[----:B------:R-:W-:Y:S06]  /*36a0*/  BRA.U !UP0, `(.L_x_7347) ;  /* 0x0000001108787547 */ /* 0x000fec000b800000 */
[----:B------:R-:W1:Y:S01]  /*36b0*/  LDCU.64 UR6, c[0x0][0x398] ;  /* 0x00007300ff0677ac */ /* 0x000e620008000a00 */
[----:B------:R-:W-:Y:S01]  /*36c0*/  MOV R2, RZ ;  /* 0x000000ff00027202 */ /* 0x000fe20000000f00 */
[----:B------:R-:W0:Y:S01]  /*36d0*/  LDCU UR4, c[0x0][0x3a0] ;  /* 0x00007400ff0477ac */ /* 0x000e220008000800 */
[----:B------:R-:W2:Y:S01]  /*36e0*/  LDCU.64 UR8, c[0x0][0x4c0] ;  /* 0x00009800ff0877ac */ /* 0x000ea20008000a00 */
[----:B------:R-:W-:Y:S02]  /*36f0*/  UISETP.NE.AND UP0, UPT, UR38, 0x2, UPT ;  /* 0x000000022600788c */ /* 0x000fe4000bf05270 */
[----:B-1----:R-:W-:-:S05]  /*3700*/  IMAD.HI.U32 R4, R3, UR7, R2 ;  /* 0x0000000703047c27 */ /* 0x002fca000f8e0002 */
[----:B0-----:R-:W-:-:S05]  /*3710*/  SHF.R.U32.HI R5, RZ, UR4, R4 ;  /* 0x00000004ff057c19 */ /* 0x001fca0008011604 */
        /* <DEDUP_REMOVED lines=279> */
.L_x_7347:
        /* <DEDUP_REMOVED lines=15> */
[----:B------:R-:W1:Y:S02]  /*4980*/  LDG.E.S8 R2, desc[UR36][R2.64] ;  /* 0x0000002402027981 */ /* 0x000e64000c1e1300 */
[----:B-1----:R0:W1:Y:S01]  /*4990*/  I2F.F64.S16 R4, R2 ;  /* 0x0000000200047312 */ /* 0x0020620000101c00 */
[----:B------:R-:W-:Y:S05]  /*49a0*/  BRA `(.L_x_7354) ;  /* 0x0000000c006c7947 */ /* 0x000fea0003800000 */
.L_x_7352:
[----:B------:R-:W1:Y:S02]  /*49b0*/  LDG.E.U8 R2, desc[UR36][R2.64] ;  /* 0x0000002402027981 */ /* 0x000e64000c1e1100 */
[----:B-1----:R2:W3:Y:S01]  /*49c0*/  I2F.F64.U16 R4, R2 ;  /* 0x0000000200047312 */ /* 0x0024e20000101800 */
[----:B------:R-:W-:Y:S05]  /*49d0*/  BRA `(.L_x_7354) ;  /* 0x0000000c00607947 */ /* 0x000fea0003800000 */
.L_x_7351:
[----:B------:R-:W-:-:S09]  /*49e0*/  UISETP.NE.AND UP0, UPT, UR4, 0x2, UPT ;  /* 0x000000020400788c */ /* 0x000fd2000bf05270 */
[----:B------:R-:W-:Y:S05]  /*49f0*/  BRA.U !UP0, `(.L_x_7355) ;  /* 0x0000000108287547 */ /* 0x000fea000b800000 */
[----:B------:R-:W-:-:S09]  /*4a00*/  UISETP.NE.AND UP0, UPT, UR4, 0x3, UPT ;  /* 0x000000030400788c */ /* 0x000fd2000bf05270 */
[----:B------:R-:W-:Y:S05]  /*4a10*/  BRA.U !UP0, `(.L_x_7356) ;  /* 0x0000000108147547 */ /* 0x000fea000b800000 */
[----:B------:R-:W-:-:S09]  /*4a20*/  UISETP.NE.AND UP0, UPT, UR4, 0x4, UPT ;  /* 0x000000040400788c */ /* 0x000fd2000bf05270 */
[----:B------:R-:W-:Y:S05]  /*4a30*/  BRA.U UP0, `(.L_x_7353) ;  /* 0x0000000900ec7547 */ /* 0x000fea000b800000 */
[----:B-1----:R-:W2:Y:S02]  /*4a40*/  LDG.E.64 R4, desc[UR36][R2.64] ;  /* 0x0000002402047981 */ /* 0x002ea4000c1e1b00 */
[----:B--2---:R-:W0:Y:S01]  /*4a50*/  I2F.F64.S64 R4, R4 ;  /* 0x0000000400047312 */ /* 0x004e220000301c00 */
[----:B------:R-:W-:Y:S05]  /*4a60*/  BRA `(.L_x_7354) ;  /* 0x0000000c003c7947 */ /* 0x000fea0003800000 */
.L_x_7356:
[----:B------:R-:W1:Y:S02]  /*4a70*/  LDG.E R2, desc[UR36][R2.64] ;  /* 0x0000002402027981 */ /* 0x000e64000c1e1900 */
[----:B-1----:R0:W1:Y:S01]  /*4a80*/  I2F.F64 R4, R2 ;  /* 0x0000000200047312 */ /* 0x0020620000201c00 */
[----:B------:R-:W-:Y:S05]  /*4a90*/  BRA `(.L_x_7354) ;  /* 0x0000000c00307947 */ /* 0x000fea0003800000 */
.L_x_7355:
[----:B------:R-:W1:Y:S02]  /*4aa0*/  LDG.E.U16 R2, desc[UR36][R2.64] ;  /* 0x0000002402027981 */ /* 0x000e64000c1e1500 */
[----:B-1----:R4:W0:Y:S01]  /*4ab0*/  I2F.F64.S16 R4, R2 ;  /* 0x0000000200047312 */ /* 0x0028220000101c00 */
[----:B------:R-:W-:Y:S05]  /*4ac0*/  BRA `(.L_x_7354) ;  /* 0x0000000c00247947 */ /* 0x000fea0003800000 */
.L_x_7350:
[----:B------:R-:W-:-:S09]  /*4ad0*/  UISETP.GT.AND UP0, UPT, UR4, 0x6, UPT ;  /* 0x000000060400788c */ /* 0x000fd2000bf04270 */
[----:B------:R-:W-:Y:S05]  /*4ae0*/  BRA.U UP0, `(.L_x_7357) ;  /* 0x0000000100347547 */ /* 0x000fea000b800000 */
[----:B------:R-:W-:-:S09]  /*4af0*/  UISETP.NE.AND UP0, UPT, UR4, 0x5, UPT ;  /* 0x000000050400788c */ /* 0x000fd2000bf05270 */
[----:B------:R-:W-:Y:S05]  /*4b00*/  BRA.U !UP0, `(.L_x_7358) ;  /* 0x0000000108187547 */ /* 0x000fea000b800000 */
[----:B------:R-:W-:-:S09]  /*4b10*/  UISETP.NE.AND UP0, UPT, UR4, 0x6, UPT ;  /* 0x000000060400788c */ /* 0x000fd2000bf05270 */
[----:B------:R-:W-:Y:S05]  /*4b20*/  BRA.U UP0, `(.L_x_7353) ;  /* 0x0000000900b07547 */ /* 0x000fea000b800000 */
[----:B-1----:R-:W2:Y:S02]  /*4b30*/  LDG.E R4, desc[UR36][R2.64] ;  /* 0x0000002402047981 */ /* 0x002ea4000c1e1900 */
[----:B--2---:R-:W-:-:S06]  /*4b40*/  FMUL.FTZ R4, R4, 1 ;  /* 0x3f80000004047820 */ /* 0x004fcc0000410000 */
[----:B------:R-:W0:Y:S01]  /*4b50*/  F2F.F64.F32 R4, R4 ;  /* 0x0000000400047310 */ /* 0x000e220000201800 */
[----:B------:R-:W-:Y:S05]  /*4b60*/  BRA `(.L_x_7354) ;  /* 0x0000000800fc7947 */ /* 0x000fea0003800000 */
.L_x_7358:
[----:B------:R-:W2:Y:S02]  /*4b70*/  LDG.E.U16 R0, desc[UR36][R2.64] ;  /* 0x0000002402007981 */ /* 0x000ea4000c1e1500 */
[----:B--2---:R-:W-:-:S05]  /*4b80*/  HADD2.F32 R0, -RZ, R0.H0_H0 ;  /* 0x20000000ff007230 */ /* 0x004fca0000004100 */
[----:B------:R-:W-:-:S04]  /*4b90*/  FMUL.FTZ R0, R0, 1 ;  /* 0x3f80000000007820 */ /* 0x000fc80000410000 */
[----:B-1----:R0:W1:Y:S01]  /*4ba0*/  F2F.F64.F32 R4, R0 ;  /* 0x0000000000047310 */ /* 0x0020620000201800 */
[----:B------:R-:W-:Y:S05]  /*4bb0*/  BRA `(.L_x_7354) ;  /* 0x0000000800e87947 */ /* 0x000fea0003800000 */
.L_x_7357:
[----:B------:R-:W-:-:S09]  /*4bc0*/  UISETP.NE.AND UP0, UPT, UR4, 0x7, UPT ;  /* 0x000000070400788c */ /* 0x000fd2000bf05270 */
[----:B------:R-:W-:Y:S05]  /*4bd0*/  BRA.U !UP0, `(.L_x_7359) ;  /* 0x0000000108347547 */ /* 0x000fea000b800000 */
[----:B------:R-:W-:-:S09]  /*4be0*/  UISETP.NE.AND UP0, UPT, UR4, 0x8, UPT ;  /* 0x000000080400788c */ /* 0x000fd2000bf05270 */
[----:B------:R-:W-:Y:S05]  /*4bf0*/  BRA.U !UP0, `(.L_x_7360) ;  /* 0x0000000108187547 */ /* 0x000fea000b800000 */
[----:B------:R-:W-:-:S09]  /*4c00*/  UISETP.NE.AND UP0, UPT, UR4, 0x9, UPT ;  /* 0x000000090400788c */ /* 0x000fd2000bf05270 */
[----:B------:R-:W-:Y:S05]  /*4c10*/  BRA.U UP0, `(.L_x_7353) ;  /* 0x0000000900747547 */ /* 0x000fea000b800000 */
[----:B------:R-:W1:Y:S02]  /*4c20*/  LDG.E R2, desc[UR36][R2.64] ;  /* 0x0000002402027981 */ /* 0x000e64000c1e1900 */
[----:B-1----:R-:W-:-:S06]  /*4c30*/  FMUL.FTZ R4, R2, 1 ;  /* 0x3f80000002047820 */ /* 0x002fcc0000410000 */
[----:B------:R-:W0:Y:S01]  /*4c40*/  F2F.F64.F32 R4, R4 ;  /* 0x0000000400047310 */ /* 0x000e220000201800 */
[----:B------:R-:W-:Y:S05]  /*4c50*/  BRA `(.L_x_7354) ;  /* 0x0000000800c07947 */ /* 0x000fea0003800000 */
.L_x_7360:
[----:B------:R-:W2:Y:S02]  /*4c60*/  LDG.E.U16 R2, desc[UR36][R2.64] ;  /* 0x0000002402027981 */ /* 0x000ea4000c1e1500 */
[----:B--2---:R-:W-:-:S05]  /*4c70*/  HADD2.F32 R0, -RZ, R2.H0_H0 ;  /* 0x20000002ff007230 */ /* 0x004fca0000004100 */
[----:B------:R-:W-:-:S04]  /*4c80*/  FMUL.FTZ R0, R0, 1 ;  /* 0x3f80000000007820 */ /* 0x000fc80000410000 */
[----:B-1----:R0:W1:Y:S01]  /*4c90*/  F2F.F64.F32 R4, R0 ;  /* 0x0000000000047310 */ /* 0x0020620000201800 */
[----:B------:R-:W-:Y:S05]  /*4ca0*/  BRA `(.L_x_7354) ;  /* 0x0000000800ac7947 */ /* 0x000fea0003800000 */
.L_x_7359:
[----:B-1----:R0:W5:Y:S01]  /*4cb0*/  LDG.E.64 R4, desc[UR36][R2.64] ;  /* 0x0000002402047981 */ /* 0x002162000c1e1b00 */
[----:B------:R-:W-:Y:S05]  /*4cc0*/  BRA `(.L_x_7354) ;  /* 0x0000000800a47947 */ /* 0x000fea0003800000 */
.L_x_7349:
        /* <DEDUP_REMOVED lines=9> */
[----:B-1----:R-:W-:Y:S01]  /*4d60*/  IMAD.MOV.U32 R4, RZ, RZ, RZ ;  /* 0x000000ffff047224 */ /* 0x002fe200078e00ff */
[----:B--2---:R-:W-:-:S04]  /*4d70*/  ISETP.NE.AND P0, PT, R2, RZ, PT ;  /* 0x000000ff0200720c */ /* 0x004fc80003f05270 */
[----:B------:R-:W-:Y:S01]  /*4d80*/  FSEL R5, RZ, 1.875, !P0 ;  /* 0x3ff00000ff057808 */ /* 0x000fe20004000000 */
[----:B------:R-:W-:Y:S08]  /*4d90*/  BRA `(.L_x_7354) ;  /* 0x0000000800707947 */ /* 0x000ff00003800000 */
.L_x_7363:
[----:B-1----:R0:W5:Y:S01]  /*4da0*/  LDG.E.64 R4, desc[UR36][R2.64] ;  /* 0x0000002402047981 */ /* 0x002162000c1e1b00 */
[----:B------:R-:W-:Y:S05]  /*4db0*/  BRA `(.L_x_7354) ;  /* 0x0000000800687947 */ /* 0x000fea0003800000 */
.L_x_7362:
        /* <DEDUP_REMOVED lines=9> */
[C---:B-1----:R-:W-:Y:S02]  /*4e50*/  LOP3.LUT R4, R0.reuse, 0x7f000000, RZ, 0xc0, !PT ;  /* 0x7f00000000047812 */ /* 0x042fe400078ec0ff */
        /* <DEDUP_REMOVED lines=17> */
.L_x_7365:
[----:B------:R-:W2:Y:S02]  /*4f70*/  LDG.E.U8 R2, desc[UR36][R2.64] ;  /* 0x0000002402027981 */ /* 0x000ea4000c1e1100 */
[C---:B--2---:R-:W-:Y:S01]  /*4f80*/  SHF.L.U32 R0, R2.reuse, 0x19, RZ ;  /* 0x0000001902007819 */ /* 0x044fe200000006ff */
[----:B-1----:R-:W-:-:S03]  /*4f90*/  IMAD.SHL.U32 R5, R2, 0x100, RZ ;  /* 0x0000010002057824 */ /* 0x002fc600078e00ff */
        /* <DEDUP_REMOVED lines=11> */
.L_x_7364:
[----:B------:R-:W2:Y:S02]  /*5050*/  LDG.E.U16 R0, desc[UR36][R2.64] ;  /* 0x0000002402007981 */ /* 0x000ea4000c1e1500 */
[----:B--2---:R-:W-:-:S04]  /*5060*/  IMAD.U32 R0, R0, 0x10000, RZ ;  /* 0x0001000000007824 */ /* 0x004fc800078e00ff */
[----:B------:R-:W-:-:S04]  /*5070*/  FMUL.FTZ R0, R0, 1 ;  /* 0x3f80000000007820 */ /* 0x000fc80000410000 */
[----:B-1----:R0:W1:Y:S01]  /*5080*/  F2F.F64.F32 R4, R0 ;  /* 0x0000000000047310 */ /* 0x0020620000201800 */
[----:B------:R-:W-:Y:S05]  /*5090*/  BRA `(.L_x_7354) ;  /* 0x0000000400b07947 */ /* 0x000fea0003800000 */
.L_x_7361:
        /* <DEDUP_REMOVED lines=8> */
[----:B------:R-:W1:Y:S02]  /*5120*/  LDG.E.U16 R2, desc[UR36][R2.64] ;  /* 0x0000002402027981 */ /* 0x000e64000c1e1500 */
[----:B-1----:R0:W1:Y:S01]  /*5130*/  I2F.F64.U16 R4, R2 ;  /* 0x0000000200047312 */ /* 0x0020620000101800 */
[----:B------:R-:W-:Y:S05]  /*5140*/  BRA `(.L_x_7354) ;  /* 0x0000000400847947 */ /* 0x000fea0003800000 */
.L_x_7368:
[----:B------:R-:W2:Y:S01]  /*5150*/  LDG.E.U8 R3, desc[UR36][R2.64] ;  /* 0x0000002402037981 */ /* 0x000ea2000c1e1100 */
[----:B-1----:R-:W-:Y:S02]  /*5160*/  CS2R R4, SRZ ;  /* 0x0000000000047805 */ /* 0x002fe4000001ff00 */
        /* <DEDUP_REMOVED lines=19> */
.L_x_7370:
[----:B------:R-:W-:Y:S05]  /*52a0*/  BSYNC.RECONVERGENT B0 ;  /* 0x0000000000007941 */ /* 0x000fea0003800200 */
.L_x_7369:
[----:B------:R-:W-:Y:S01]  /*52b0*/  IMAD.SHL.U32 R0, R0, 0x100000, RZ ;  /* 0x0010000000007824 */ /* 0x000fe200078e00ff */
[----:B------:R-:W-:-:S04]  /*52c0*/  LEA R2, R2, 0x3b800000, 0x17 ;  /* 0x3b80000002027811 */ /* 0x000fc800078eb8ff */
[----:B------:R-:W-:-:S05]  /*52d0*/  LOP3.LUT R0, R2, R0, R7, 0xfe, !PT ;  /* 0x0000000002007212 */ /* 0x000fca00078efe07 */
[----:B------:R-:W-:-:S04]  /*52e0*/  FMUL.FTZ R0, R0, 1 ;  /* 0x3f80000000007820 */ /* 0x000fc80000410000 */
[----:B------:R0:W1:Y:S01]  /*52f0*/  F2F.F64.F32 R4, R0 ;  /* 0x0000000000047310 */ /* 0x0000620000201800 */
[----:B------:R-:W-:Y:S05]  /*5300*/  BRA `(.L_x_7354) ;  /* 0x0000000400147947 */ /* 0x000fea0003800000 */
.L_x_7367:
[----:B------:R-:W2:Y:S01]  /*5310*/  LDG.E.U8 R3, desc[UR36][R2.64] ;  /* 0x0000002402037981 */ /* 0x000ea2000c1e1100 */
[----:B-1----:R-:W-:Y:S02]  /*5320*/  CS2R R4, SRZ ;  /* 0x0000000000047805 */ /* 0x002fe4000001ff00 */
        /* <DEDUP_REMOVED lines=19> */
.L_x_7372:
[----:B------:R-:W-:Y:S05]  /*5460*/  BSYNC.RECONVERGENT B0 ;  /* 0x0000000000007941 */ /* 0x000fea0003800200 */
.L_x_7371:
[----:B------:R-:W-:Y:S02]  /*5470*/  SHF.L.U32 R0, R0, 0x15, RZ ;  /* 0x0000001500007819 */ /* 0x000fe400000006ff */
[----:B------:R-:W-:-:S04]  /*5480*/  LEA R2, R2, 0x37800000, 0x17 ;  /* 0x3780000002027811 */ /* 0x000fc800078eb8ff */
[----:B------:R-:W-:-:S05]  /*5490*/  LOP3.LUT R0, R2, R0, R7, 0xfe, !PT ;  /* 0x0000000002007212 */ /* 0x000fca00078efe07 */
[----:B------:R-:W-:-:S04]  /*54a0*/  FMUL.FTZ R0, R0, 1 ;  /* 0x3f80000000007820 */ /* 0x000fc80000410000 */
[----:B------:R0:W1:Y:S01]  /*54b0*/  F2F.F64.F32 R4, R0 ;  /* 0x0000000000047310 */ /* 0x0000620000201800 */
[----:B------:R-:W-:Y:S05]  /*54c0*/  BRA `(.L_x_7354) ;  /* 0x0000000000a47947 */ /* 0x000fea0003800000 */
.L_x_7366:
[----:B------:R-:W-:-:S09]  /*54d0*/  UISETP.NE.AND UP0, UPT, UR4, 0x1c, UPT ;  /* 0x0000001c0400788c */ /* 0x000fd2000bf05270 */
[----:B------:R-:W-:Y:S05]  /*54e0*/  BRA.U !UP0, `(.L_x_7373) ;  /* 0x0000000108947547 */ /* 0x000fea000b800000 */
[----:B------:R-:W-:-:S09]  /*54f0*/  UISETP.NE.AND UP0, UPT, UR4, 0x1d, UPT ;  /* 0x0000001d0400788c */ /* 0x000fd2000bf05270 */
[----:B------:R-:W-:Y:S05]  /*5500*/  BRA.U !UP0, `(.L_x_7374) ;  /* 0x0000000108807547 */ /* 0x000fea000b800000 */
[----:B------:R-:W-:-:S09]  /*5510*/  UISETP.NE.AND UP0, UPT, UR4, 0x2c, UPT ;  /* 0x0000002c0400788c */ /* 0x000fd2000bf05270 */
[----:B------:R-:W-:Y:S05]  /*5520*/  BRA.U UP0, `(.L_x_7353) ;  /* 0x0000000100307547 */ /* 0x000fea000b800000 */
[----:B------:R-:W2:Y:S01]  /*5530*/  LDG.E.U8 R0, desc[UR36][R2.64] ;  /* 0x0000002402007981 */ /* 0x000ea2000c1e1100 */
[----:B-1----:R-:W-:Y:S02]  /*5540*/  IMAD.MOV.U32 R4, RZ, RZ, 0x0 ;  /* 0x00000000ff047424 */ /* 0x002fe400078e00ff */
        /* <DEDUP_REMOVED lines=8> */
[----:B------:R0:W1:Y:S01]  /*55d0*/  @P0 F2F.F64.F32 R4, R0 ;  /* 0x0000000000040310 */ /* 0x0000620000201800 */
[----:B------:R-:W-:Y:S05]  /*55e0*/  BRA `(.L_x_7354) ;  /* 0x00000000005c7947 */ /* 0x000fea0003800000 */
.L_x_7353:
[----:B------:R-:W-:Y:S01]  /*55f0*/  MOV R2, 0x0 ;  /* 0x0000000000027802 */ /* 0x000fe20000000f00 */
[----:B------:R-:W1:Y:S01]  /*5600*/  LDCU.64 UR4, c[0x4][0x178] ;  /* 0x01002f00ff0477ac */ /* 0x000e620008000a00 */
[----:B------:R-:W-:Y:S02]  /*5610*/  HFMA2 R8, -RZ, RZ, 0, 4.64916229248046875e-06 ;  /* 0x0000004eff087431 */ /* 0x000fe400000001ff */
        /* <DEDUP_REMOVED lines=13> */
.L_x_7375:
[----:B------:R-:W-:Y:S01]  /*56f0*/  CS2R R4, SRZ ;  /* 0x0000000000047805 */ /* 0x000fe2000001ff00 */
[----:B------:R-:W-:Y:S06]  /*5700*/  BRA `(.L_x_7354) ;  /* 0x0000000000147947 */ /* 0x000fec0003800000 */
.L_x_7374:
[----:B-1----:R-:W2:Y:S02]  /*5710*/  LDG.E.64 R4, desc[UR36][R2.64] ;  /* 0x0000002402047981 */ /* 0x002ea4000c1e1b00 */
[----:B--2---:R-:W0:Y:S01]  /*5720*/  I2F.F64.U64 R4, R4 ;  /* 0x0000000400047312 */ /* 0x004e220000301800 */
[----:B------:R-:W-:Y:S05]  /*5730*/  BRA `(.L_x_7354) ;  /* 0x0000000000087947 */ /* 0x000fea0003800000 */
.L_x_7373:
[----:B------:R-:W1:Y:S02]  /*5740*/  LDG.E R2, desc[UR36][R2.64] ;  /* 0x0000002402027981 */ /* 0x000e64000c1e1900 */
[----:B-1----:R0:W1:Y:S02]  /*5750*/  I2F.F64.U32 R4, R2 ;  /* 0x0000000200047312 */ /* 0x0020640000201800 */
.L_x_7354:
[----:B------:R-:W-:Y:S05]  /*5760*/  BSYNC.RECONVERGENT B6 ;  /* 0x0000000000067941 */ /* 0x000fea0003800200 */
.L_x_7348:
[----:B------:R-:W1:Y:S01]  /*5770*/  LDCU UR6, c[0x0][0x59c] ;  /* 0x0000b380ff0677ac */ /* 0x000e620008000800 */
[----:B------:R-:W1:Y:S01]  /*5780*/  LDC.64 R6, c[0x0][0x598] ;  /* 0x00016600ff067b82 */ /* 0x000e620000000a00 */
[----:B0-2-4-:R-:W-:Y:S01]  /*5790*/  MOV R2, 0x1 ;  /* 0x0000000100027802 */ /* 0x015fe20000000f00 */
[----:B------:R-:W-:Y:S01]  /*57a0*/  BSSY.RECONVERGENT B0, `(.L_x_7376) ;  /* 0x0000015000007945 */ /* 0x000fe20003800200 */
[----:B------:R-:W0:Y:S01]  /*57b0*/  LDCU.64 UR4, c[0x0][0x580] ;  /* 0x0000b000ff0477ac */ /* 0x000e220008000a00 */
[----:B-1-3-5:R-:W-:Y:S01]  /*57c0*/  FSETP.GEU.AND P2, PT, |R5|, 6.5827683646048100446e-37, PT ;  /* 0x036000000500780b */ /* 0x02afe20003f4e200 */
[----:B------:R-:W1:Y:S01]  /*57d0*/  MUFU.RCP64H R3, UR6 ;  /* 0x0000000600037d08 */ /* 0x000e620008001800 */
[----:B0-----:R-:W-:-:S05]  /*57e0*/  IADD3 R22, P1, PT, R22, UR4, RZ ;  /* 0x0000000416167c10 */ /* 0x001fca000ff3e0ff */
[----:B------:R-:W-:Y:S01]  /*57f0*/  IMAD.X R23, RZ, RZ, UR5, P1 ;  /* 0x00000005ff177e24 */ /* 0x000fe200088e06ff */
        /* <DEDUP_REMOVED lines=13> */
[----:B------:R-:W-:Y:S01]  /*58d0*/  IMAD.MOV.U32 R2, RZ, RZ, R4 ;  /* 0x000000ffff027224 */ /* 0x000fe200078e0004 */
[----:B------:R-:W-:-:S07]  /*58e0*/  MOV R3, R5 ;  /* 0x0000000500037202 */ /* 0x000fce0000000f00 */
.L_x_7377:
[----:B------:R-:W-:Y:S05]  /*58f0*/  BSYNC.RECONVERGENT B0 ;  /* 0x0000000000007941 */ /* 0x000fea0003800200 */
.L_x_7376:
        /* <DEDUP_REMOVED lines=15> */
.L_x_7381:
[----:B------:R-:W1:Y:S02]  /*59f0*/  F2I.S64.F64.TRUNC R2, R2 ;  /* 0x0000000200027311 */ /* 0x000e64000030d900 */
[----:B-1----:R-:W-:-:S05]  /*5a00*/  IMAD.MOV.U32 R5, RZ, RZ, R2 ;  /* 0x000000ffff057224 */ /* 0x002fca00078e0002 */
[----:B------:R0:W-:Y:S01]  /*5a10*/  STG.E.U8 desc[UR36][R22.64], R5 ;  /* 0x0000000516007986 */ /* 0x0001e2000c101124 */
[----:B------:R-:W-:Y:S05]  /*5a20*/  BRA `(.L_x_7383) ;  /* 0x0000000c00e07947 */ /* 0x000fea0003800000 */
.L_x_7380:
        /* <DEDUP_REMOVED lines=9> */
.L_x_7385:
[----:B------:R-:W0:Y:S02]  /*5ac0*/  F2I.F64.TRUNC R3, R2 ;  /* 0x0000000200037311 */ /* 0x000e24000030d100 */
[----:B0-----:R0:W-:Y:S01]  /*5ad0*/  STG.E desc[UR36][R22.64], R3 ;  /* 0x0000000316007986 */ /* 0x0011e2000c101924 */
[----:B------:R-:W-:Y:S05]  /*5ae0*/  BRA `(.L_x_7383) ;  /* 0x0000000c00b07947 */ /* 0x000fea0003800000 */
.L_x_7384:
[----:B------:R-:W0:Y:S02]  /*5af0*/  F2I.F64.TRUNC R3, R2 ;  /* 0x0000000200037311 */ /* 0x000e24000030d100 */
[----:B0-----:R0:W-:Y:S01]  /*5b00*/  STG.E.U16 desc[UR36][R22.64], R3 ;  /* 0x0000000316007986 */ /* 0x0011e2000c101524 */
[----:B------:R-:W-:Y:S05]  /*5b10*/  BRA `(.L_x_7383) ;  /* 0x0000000c00a47947 */ /* 0x000fea0003800000 */
.L_x_7379:
        /* <DEDUP_REMOVED lines=13> */
.L_x_7387:
        /* <DEDUP_REMOVED lines=8> */
.L_x_7386:
        /* <DEDUP_REMOVED lines=14> */
.L_x_7389:
        /* <DEDUP_REMOVED lines=9> */
.L_x_7388:
[----:B-1----:R0:W-:Y:S01]  /*5de0*/  STG.E.64 desc[UR36][R22.64], R4 ;  /* 0x0000000416007986 */ /* 0x0021e2000c101b24 */
[----:B------:R-:W-:Y:S05]  /*5df0*/  BRA `(.L_x_7383) ;  /* 0x0000000800ec7947 */ /* 0x000fea0003800000 */
.L_x_7378:
        /* <DEDUP_REMOVED lines=13> */
.L_x_7393:
        /* <DEDUP_REMOVED lines=21> */
.L_x_7396:
[----:B------:R-:W-:-:S04]  /*6020*/  SHF.R.U32.HI R3, RZ, 0x18, R3 ;  /* 0x00000018ff037819 */ /* 0x000fc80000011603 */
[----:B------:R-:W-:-:S04]  /*6030*/  LOP3.LUT R0, R0, 0x80, R3, 0xf8, !PT ;  /* 0x0000008000007812 */ /* 0x000fc800078ef803 */
[----:B------:R-:W-:-:S07]  /*6040*/  PRMT R11, R0, 0x7610, R11 ;  /* 0x00007610000b7816 */ /* 0x000fce000000000b */
.L_x_7395:
[----:B------:R-:W-:Y:S05]  /*6050*/  BSYNC.RECONVERGENT B0 ;  /* 0x0000000000007941 */ /* 0x000fea0003800200 */
.L_x_7394:
[----:B------:R0:W-:Y:S01]  /*6060*/  STG.E.U8 desc[UR36][R22.64], R11 ;  /* 0x0000000b16007986 */ /* 0x0001e2000c101124 */
[----:B------:R-:W-:Y:S05]  /*6070*/  BRA `(.L_x_7383) ;  /* 0x00000008004c7947 */ /* 0x000fea0003800000 */
.L_x_7392:
        /* <DEDUP_REMOVED lines=21> */
.L_x_7399:
[----:B------:R-:W-:-:S04]  /*61d0*/  SHF.R.U32.HI R3, RZ, 0x18, R3 ;  /* 0x00000018ff037819 */ /* 0x000fc80000011603 */
[----:B------:R-:W-:-:S04]  /*61e0*/  LOP3.LUT R0, R0, 0x80, R3, 0xf8, !PT ;  /* 0x0000008000007812 */ /* 0x000fc800078ef803 */
[----:B------:R-:W-:-:S07]  /*61f0*/  PRMT R11, R0, 0x7610, R11 ;  /* 0x00007610000b7816 */ /* 0x000fce000000000b */
.L_x_7398:
[----:B------:R-:W-:Y:S05]  /*6200*/  BSYNC.RECONVERGENT B0 ;  /* 0x0000000000007941 */ /* 0x000fea0003800200 */
.L_x_7397:
[----:B------:R0:W-:Y:S01]  /*6210*/  STG.E.U8 desc[UR36][R22.64], R11 ;  /* 0x0000000b16007986 */ /* 0x0001e2000c101124 */
[----:B------:R-:W-:Y:S05]  /*6220*/  BRA `(.L_x_7383) ;  /* 0x0000000400e07947 */ /* 0x000fea0003800000 */
.L_x_7391:
        /* <DEDUP_REMOVED lines=26> */
.L_x_7401:
[----:B------:R-:W0:Y:S02]  /*63d0*/  F2I.U64.F64.TRUNC R2, R2 ;  /* 0x0000000200027311 */ /* 0x000e24000030d800 */
[----:B0-----:R0:W-:Y:S01]  /*63e0*/  STG.E.64 desc[UR36][R22.64], R2 ;  /* 0x0000000216007986 */ /* 0x0011e2000c101b24 */
[----:B------:R-:W-:Y:S05]  /*63f0*/  BRA `(.L_x_7383) ;  /* 0x00000004006c7947 */ /* 0x000fea0003800000 */
.L_x_7400:
[----:B------:R-:W0:Y:S02]  /*6400*/  F2I.U32.F64.TRUNC R3, R2 ;  /* 0x0000000200037311 */ /* 0x000e24000030d000 */
[----:B0-----:R0:W-:Y:S01]  /*6410*/  STG.E desc[UR36][R22.64], R3 ;  /* 0x0000000316007986 */ /* 0x0011e2000c101924 */
[----:B------:R-:W-:Y:S05]  /*6420*/  BRA `(.L_x_7383) ;  /* 0x0000000400607947 */ /* 0x000fea0003800000 */
.L_x_7390:
        /* <DEDUP_REMOVED lines=10> */
.L_x_7403:
[----:B------:R-:W-:-:S05]  /*64d0*/  CS2R R6, SRZ ;  /* 0x0000000000067805 */ /* 0x000fca000001ff00 */
[----:B-1----:R3:W-:Y:S01]  /*64e0*/  STG.E.128 desc[UR36][R22.64], R4 ;  /* 0x0000000416007986 */ /* 0x0027e2000c101d24 */
[----:B------:R-:W-:Y:S05]  /*64f0*/  BRA `(.L_x_7383) ;  /* 0x00000004002c7947 */ /* 0x000fea0003800000 */
.L_x_7402:
[----:B------:R-:W-:-:S09]  /*6500*/  UISETP.NE.AND UP0, UPT, UR4, 0xf, UPT ;  /* 0x0000000f0400788c */ /* 0x000fd2000bf05270 */
[----:B------:R-:W-:Y:S05]  /*6510*/  BRA.U !UP0, `(.L_x_7404) ;  /* 0x0000000508087547 */ /* 0x000fea000b800000 */
[----:B------:R-:W-:-:S09]  /*6520*/  UISETP.NE.AND UP0, UPT, UR4, 0x17, UPT ;  /* 0x000000170400788c */ /* 0x000fd2000bf05270 */
[----:B------:R-:W-:Y:S05]  /*6530*/  BRA.U !UP0, `(.L_x_7405) ;  /* 0x0000000108a07547 */ /* 0x000fea000b800000 */
[----:B------:R-:W-:-:S09]  /*6540*/  UISETP.NE.AND UP0, UPT, UR4, 0x18, UPT ;  /* 0x000000180400788c */ /* 0x000fd2000bf05270 */
[----:B------:R-:W-:Y:S05]  /*6550*/  BRA.U !UP0, `(.L_x_7406) ;  /* 0x0000000108447547 */ /* 0x000fea000b800000 */
.L_x_7382:
        /* <DEDUP_REMOVED lines=16> */
.L_x_7407:
[----:B------:R-:W-:Y:S05]  /*6660*/  BRA `(.L_x_7383) ;  /* 0x0000000000d07947 */ /* 0x000fea0003800000 */
.L_x_7406:
        /* <DEDUP_REMOVED lines=17> */
.L_x_7409:
[----:B------:R-:W-:Y:S05]  /*6780*/  BSYNC.RECONVERGENT B0 ;  /* 0x0000000000007941 */ /* 0x000fea0003800200 */
.L_x_7408:
[----:B------:R-:W-:-:S05]  /*6790*/  LOP3.LUT R3, R0, 0x80, R3, 0xf8, !PT ;  /* 0x0000008000037812 */ /* 0x000fca00078ef803 */
[----:B------:R1:W-:Y:S01]  /*67a0*/  STG.E.U8 desc[UR36][R22.64], R3 ;  /* 0x0000000316007986 */ /* 0x0003e2000c101124 */
[----:B------:R-:W-:Y:S05]  /*67b0*/  BRA `(.L_x_7383) ;  /* 0x00000000007c7947 */ /* 0x000fea0003800000 */
.L_x_7405:
        /* <DEDUP_REMOVED lines=16> */
.L_x_7411:
[----:B------:R-:W-:Y:S01]  /*68c0*/  IMAD.MOV.U32 R0, RZ, RZ, 0x7f ;  /* 0x0000007fff007424 */ /* 0x000fe200078e00ff */
[----:B------:R-:W-:-:S04]  /*68d0*/  ISETP.GT.U32.AND P0, PT, R2, 0x7f800000, PT ;  /* 0x7f8000000200780c */ /* 0x000fc80003f04070 */
[----:B------:R-:W-:-:S09]  /*68e0*/  SEL R0, R0, 0x7c, P0 ;  /* 0x0000007c00007807 */ /* 0x000fd20000000000 */
.L_x_7412:
[----:B------:R-:W-:Y:S05]  /*68f0*/  BSYNC.RECONVERGENT B0 ;  /* 0x0000000000007941 */ /* 0x000fea0003800200 */
.L_x_7410:
[----:B------:R-:W-:-:S04]  /*6900*/  SHF.R.U32.HI R3, RZ, 0x18, R3 ;  /* 0x00000018ff037819 */ /* 0x000fc80000011603 */
[----:B------:R-:W-:-:S05]  /*6910*/  LOP3.LUT R3, R0, 0x80, R3, 0xf8, !PT ;  /* 0x0000008000037812 */ /* 0x000fca00078ef803 */
[----:B------:R2:W-:Y:S01]  /*6920*/  STG.E.U8 desc[UR36][R22.64], R3 ;  /* 0x0000000316007986 */ /* 0x0005e2000c101124 */
[----:B------:R-:W-:Y:S05]  /*6930*/  BRA `(.L_x_7383) ;  /* 0x00000000001c7947 */ /* 0x000fea0003800000 */
.L_x_7404:
[----:B------:R-:W-:Y:S01]  /*6940*/  UMOV UR4, 0xf0000000 ;  /* 0xf000000000047882 */ /* 0x000fe20000000000 */
[----:B------:R-:W-:Y:S01]  /*6950*/  UMOV UR5, 0x380fffff ;  /* 0x380fffff00057882 */ /* 0x000fe20000000000 */
[----:B-1----:R-:W0:Y:S01]  /*6960*/  F2F.F32.F64 R0, R4 ;  /* 0x0000000400007310 */ /* 0x002e220000301000 */
[----:B------:R-:W-:-:S14]  /*6970*/  DSETP.GEU.AND P0, PT, |R4|, UR4, PT ;  /* 0x0000000404007e2a */ /* 0x000fdc000bf0e200 */
[----:B0-----:R-:W-:-:S05]  /*6980*/  @!P0 FMUL R0, R0, 1.175494350822287508e-38 ;  /* 0x0080000000008820 */ /* 0x001fca0000400000 */
[----:B------:R-:W-:-:S05]  /*6990*/  F2FP.BF16.F32.PACK_AB R0, RZ, R0 ;  /* 0x00000000ff00723e */ /* 0x000fca00000010ff */
[----:B------:R0:W-:Y:S02]  /*69a0*/  STG.E.U16 desc[UR36][R22.64], R0 ;  /* 0x0000000016007986 */ /* 0x0001e4000c101524 */
.L_x_7383:
[----:B------:R-:W-:-:S07]  /*69b0*/  VIADD R17, R17, 0x80 ;  /* 0x0000008011117836 */ /* 0x000fce0000000000 */
.L_x_7346:
[----:B------:R-:W-:Y:S05]  /*69c0*/  BSYNC.RECONVERGENT B7 ;  /* 0x0000000000077941 */ /* 0x000fea0003800200 */
.L_x_7345:
[----:B------:R-:W5:Y:S01]  /*69d0*/  LDCU UR4, c[0x0][0x380] ;  /* 0x00007000ff0477ac */ /* 0x000f620008000800 */
[----:B------:R-:W-:Y:S01]  /*69e0*/  BSSY.RECONVERGENT B7, `(.L_x_7413) ;  /* 0x0000345000077945 */ /* 0x000fe20003800200 */
[----:B-----5:R-:W-:-:S13]  /*69f0*/  ISETP.GE.AND P0, PT, R17, UR4, PT ;  /* 0x0000000411007c0c */ /* 0x020fda000bf06270 */
[----:B------:R-:W-:Y:S05]  /*6a00*/  @P0 BRA `(.L_x_7414) ;  /* 0x0000003400080947 */ /* 0x000fea0003800000 */
[----:B------:R-:W5:Y:S01]  /*6a10*/  LDCU UR4, c[0x0][0x388] ;  /* 0x00007100ff0477ac */ /* 0x000f620008000800 */
[----:B0-----:R-:W-:Y:S01]  /*6a20*/  MOV R0, RZ ;  /* 0x000000ff00007202 */ /* 0x001fe20000000f00 */
        /* <DEDUP_REMOVED lines=301> */
.L_x_7415:
        /* <DEDUP_REMOVED lines=18> */
.L_x_7420:
[----:B------:R-:W2:Y:S02]  /*7e20*/  LDG.E.U8 R2, desc[UR36][R2.64] ;  /* 0x0000002402027981 */ /* 0x000ea4000c1e1100 */
[----:B--2---:R0:W1:Y:S01]  /*7e30*/  I2F.F64.U16 R4, R2 ;  /* 0x0000000200047312 */ /* 0x0040620000101800 */
[----:B------:R-:W-:Y:S05]  /*7e40*/  BRA `(.L_x_7422) ;  /* 0x0000000c00607947 */ /* 0x000fea0003800000 */
.L_x_7419:
        /* <DEDUP_REMOVED lines=9> */
.L_x_7424:
[----:B------:R-:W2:Y:S02]  /*7ee0*/  LDG.E R2, desc[UR36][R2.64] ;  /* 0x0000002402027981 */ /* 0x000ea4000c1e1900 */
[----:B--2---:R3:W4:Y:S01]  /*7ef0*/  I2F.F64 R4, R2 ;  /* 0x0000000200047312 */ /* 0x0047220000201c00 */
[----:B------:R-:W-:Y:S05]  /*7f00*/  BRA `(.L_x_7422) ;  /* 0x0000000c00307947 */ /* 0x000fea0003800000 */
.L_x_7423:
[----:B------:R-:W2:Y:S02]  /*7f10*/  LDG.E.U16 R2, desc[UR36][R2.64] ;  /* 0x0000002402027981 */ /* 0x000ea4000c1e1500 */
[----:B--2---:R0:W1:Y:S01]  /*7f20*/  I2F.F64.S16 R4, R2 ;  /* 0x0000000200047312 */ /* 0x0040620000101c00 */
[----:B------:R-:W-:Y:S05]  /*7f30*/  BRA `(.L_x_7422) ;  /* 0x0000000c00247947 */ /* 0x000fea0003800000 */
.L_x_7418:
        /* <DEDUP_REMOVED lines=10> */
.L_x_7426:
[----:B------:R-:W2:Y:S02]  /*7fe0*/  LDG.E.U16 R0, desc[UR36][R2.64] ;  /* 0x0000002402007981 */ /* 0x000ea4000c1e1500 */
[----:B--2---:R-:W-:-:S05]  /*7ff0*/  HADD2.F32 R0, -RZ, R0.H0_H0 ;  /* 0x20000000ff007230 */ /* 0x004fca0000004100 */
[----:B------:R-:W-:-:S04]  /*8000*/  FMUL.FTZ R0, R0, 1 ;  /* 0x3f80000000007820 */ /* 0x000fc80000410000 */
[----:B------:R0:W1:Y:S01]  /*8010*/  F2F.F64.F32 R4, R0 ;  /* 0x0000000000047310 */ /* 0x0000620000201800 */
[----:B------:R-:W-:Y:S05]  /*8020*/  BRA `(.L_x_7422) ;  /* 0x0000000800e87947 */ /* 0x000fea0003800000 */
.L_x_7425:
        /* <DEDUP_REMOVED lines=10> */
.L_x_7428:
[----:B------:R-:W2:Y:S02]  /*80d0*/  LDG.E.U16 R2, desc[UR36][R2.64] ;  /* 0x0000002402027981 */ /* 0x000ea4000c1e1500 */
[----:B--2---:R-:W-:-:S05]  /*80e0*/  HADD2.F32 R0, -RZ, R2.H0_H0 ;  /* 0x20000002ff007230 */ /* 0x004fca0000004100 */
[----:B------:R-:W-:-:S04]  /*80f0*/  FMUL.FTZ R0, R0, 1 ;  /* 0x3f80000000007820 */ /* 0x000fc80000410000 */
[----:B------:R0:W1:Y:S01]  /*8100*/  F2F.F64.F32 R4, R0 ;  /* 0x0000000000047310 */ /* 0x0000620000201800 */
[----:B------:R-:W-:Y:S05]  /*8110*/  BRA `(.L_x_7422) ;  /* 0x0000000800ac7947 */ /* 0x000fea0003800000 */
.L_x_7427:
[----:B------:R0:W5:Y:S01]  /*8120*/  LDG.E.64 R4, desc[UR36][R2.64] ;  /* 0x0000002402047981 */ /* 0x000162000c1e1b00 */
[----:B------:R-:W-:Y:S05]  /*8130*/  BRA `(.L_x_7422) ;  /* 0x0000000800a47947 */ /* 0x000fea0003800000 */
.L_x_7417:
        /* <DEDUP_REMOVED lines=13> */
.L_x_7431:
[----:B------:R0:W5:Y:S01]  /*8210*/  LDG.E.64 R4, desc[UR36][R2.64] ;  /* 0x0000002402047981 */ /* 0x000162000c1e1b00 */
[----:B------:R-:W-:Y:S05]  /*8220*/  BRA `(.L_x_7422) ;  /* 0x0000000800687947 */ /* 0x000fea0003800000 */
.L_x_7430:
        /* <DEDUP_REMOVED lines=27> */
.L_x_7433:
        /* <DEDUP_REMOVED lines=14> */
.L_x_7432:
[----:B------:R-:W2:Y:S02]  /*84c0*/  LDG.E.U16 R0, desc[UR36][R2.64] ;  /* 0x0000002402007981 */ /* 0x000ea4000c1e1500 */
[----:B--2---:R-:W-:-:S04]  /*84d0*/  IMAD.U32 R0, R0, 0x10000, RZ ;  /* 0x0001000000007824 */ /* 0x004fc800078e00ff */
[----:B------:R-:W-:-:S04]  /*84e0*/  FMUL.FTZ R0, R0, 1 ;  /* 0x3f80000000007820 */ /* 0x000fc80000410000 */
[----:B------:R0:W1:Y:S01]  /*84f0*/  F2F.F64.F32 R4, R0 ;  /* 0x0000000000047310 */ /* 0x0000620000201800 */
[----:B------:R-:W-:Y:S05]  /*8500*/  BRA `(.L_x_7422) ;  /* 0x0000000400b07947 */ /* 0x000fea0003800000 */
.L_x_7429:
        /* <DEDUP_REMOVED lines=11> */
.L_x_7436:
        /* <DEDUP_REMOVED lines=21> */
.L_x_7438:
[----:B------:R-:W-:Y:S05]  /*8710*/  BSYNC.RECONVERGENT B0 ;  /* 0x0000000000007941 */ /* 0x000fea0003800200 */
.L_x_7437:
[----:B------:R-:W-:Y:S02]  /*8720*/  SHF.L.U32 R0, R0, 0x14, RZ ;  /* 0x0000001400007819 */ /* 0x000fe400000006ff */
[----:B------:R-:W-:-:S04]  /*8730*/  LEA R2, R2, 0x3b800000, 0x17 ;  /* 0x3b80000002027811 */ /* 0x000fc800078eb8ff */
[----:B------:R-:W-:-:S05]  /*8740*/  LOP3.LUT R0, R2, R0, R7, 0xfe, !PT ;  /* 0x0000000002007212 */ /* 0x000fca00078efe07 */
[----:B------:R-:W-:-:S04]  /*8750*/  FMUL.FTZ R0, R0, 1 ;  /* 0x3f80000000007820 */ /* 0x000fc80000410000 */
[----:B------:R0:W1:Y:S01]  /*8760*/  F2F.F64.F32 R4, R0 ;  /* 0x0000000000047310 */ /* 0x0000620000201800 */
[----:B------:R-:W-:Y:S05]  /*8770*/  BRA `(.L_x_7422) ;  /* 0x0000000400147947 */ /* 0x000fea0003800000 */
.L_x_7435:
        /* <DEDUP_REMOVED lines=21> */
.L_x_7440:
[----:B------:R-:W-:Y:S05]  /*88d0*/  BSYNC.RECONVERGENT B0 ;  /* 0x0000000000007941 */ /* 0x000fea0003800200 */
.L_x_7439:
[----:B------:R-:W-:Y:S01]  /*88e0*/  IMAD.SHL.U32 R0, R0, 0x200000, RZ ;  /* 0x0020000000007824 */ /* 0x000fe200078e00ff */
[----:B------:R-:W-:-:S04]  /*88f0*/  LEA R2, R2, 0x37800000, 0x17 ;  /* 0x3780000002027811 */ /* 0x000fc800078eb8ff */
[----:B------:R-:W-:-:S05]  /*8900*/  LOP3.LUT R0, R2, R0, R7, 0xfe, !PT ;  /* 0x0000000002007212 */ /* 0x000fca00078efe07 */
[----:B------:R-:W-:-:S04]  /*8910*/  FMUL.FTZ R0, R0, 1 ;  /* 0x3f80000000007820 */ /* 0x000fc80000410000 */
[----:B------:R0:W1:Y:S01]  /*8920*/  F2F.F64.F32 R4, R0 ;  /* 0x0000000000047310 */ /* 0x0000620000201800 */
[----:B------:R-:W-:Y:S05]  /*8930*/  BRA `(.L_x_7422) ;  /* 0x0000000000a47947 */ /* 0x000fea0003800000 */
.L_x_7434:
        /* <DEDUP_REMOVED lines=18> */
.L_x_7421:
        /* <DEDUP_REMOVED lines=16> */
.L_x_7443:
[----:B------:R-:W-:Y:S01]  /*8b60*/  CS2R R4, SRZ ;  /* 0x0000000000047805 */ /* 0x000fe2000001ff00 */
[----:B------:R-:W-:Y:S06]  /*8b70*/  BRA `(.L_x_7422) ;  /* 0x0000000000147947 */ /* 0x000fec0003800000 */
.L_x_7442:
[----:B------:R-:W2:Y:S02]  /*8b80*/  LDG.E.64 R4, desc[UR36][R2.64] ;  /* 0x0000002402047981 */ /* 0x000ea4000c1e1b00 */
[----:B--2---:R-:W0:Y:S01]  /*8b90*/  I2F.F64.U64 R4, R4 ;  /* 0x0000000400047312 */ /* 0x004e220000301800 */
[----:B------:R-:W-:Y:S05]  /*8ba0*/  BRA `(.L_x_7422) ;  /* 0x0000000000087947 */ /* 0x000fea0003800000 */
.L_x_7441:
[----:B------:R-:W2:Y:S02]  /*8bb0*/  LDG.E R2, desc[UR36][R2.64] ;  /* 0x0000002402027981 */ /* 0x000ea4000c1e1900 */
[----:B--2---:R0:W1:Y:S02]  /*8bc0*/  I2F.F64.U32 R4, R2 ;  /* 0x0000000200047312 */ /* 0x0040640000201800 */
.L_x_7422:
[----:B------:R-:W-:Y:S05]  /*8bd0*/  BSYNC.RECONVERGENT B6 ;  /* 0x0000000000067941 */ /* 0x000fea0003800200 */
.L_x_7416:
[----:B------:R-:W1:Y:S01]  /*8be0*/  LDCU UR6, c[0x0][0x59c] ;  /* 0x0000b380ff0677ac */ /* 0x000e620008000800 */
[----:B------:R-:W1:Y:S01]  /*8bf0*/  LDC.64 R6, c[0x0][0x598] ;  /* 0x00016600ff067b82 */ /* 0x000e620000000a00 */
[----:B0--3--:R-:W-:Y:S01]  /*8c00*/  MOV R2, 0x1 ;  /* 0x0000000100027802 */ /* 0x009fe20000000f00 */
[----:B------:R-:W-:Y:S01]  /*8c10*/  BSSY.RECONVERGENT B0, `(.L_x_7444) ;  /* 0x0000015000007945 */ /* 0x000fe20003800200 */
[----:B------:R-:W0:Y:S01]  /*8c20*/  LDCU.64 UR4, c[0x0][0x580] ;  /* 0x0000b000ff0477ac */ /* 0x000e220008000a00 */
[----:B-12-45:R-:W-:Y:S01]  /*8c30*/  FSETP.GEU.AND P2, PT, |R5|, 6.5827683646048100446e-37, PT ;  /* 0x036000000500780b */ /* 0x036fe20003f4e200 */
        /* <DEDUP_REMOVED lines=16> */
[----:B------:R-:W-:Y:S01]  /*8d40*/  MOV R2, R4 ;  /* 0x0000000400027202 */ /* 0x000fe20000000f00 */
[----:B------:R-:W-:-:S07]  /*8d50*/  IMAD.MOV.U32 R3, RZ, RZ, R5 ;  /* 0x000000ffff037224 */ /* 0x000fce00078e0005 */
.L_x_7445:
[----:B------:R-:W-:Y:S05]  /*8d60*/  BSYNC.RECONVERGENT B0 ;  /* 0x0000000000007941 */ /* 0x000fea0003800200 */
.L_x_7444:
        /* <DEDUP_REMOVED lines=15> */
.L_x_7449:
[----:B------:R-:W1:Y:S02]  /*8e60*/  F2I.S64.F64.TRUNC R2, R2 ;  /* 0x0000000200027311 */ /* 0x000e64000030d900 */
[----:B-1----:R-:W-:-:S05]  /*8e70*/  MOV R5, R2 ;  /* 0x0000000200057202 */ /* 0x002fca0000000f00 */
[----:B------:R0:W-:Y:S01]  /*8e80*/  STG.E.U8 desc[UR36][R22.64], R5 ;  /* 0x0000000516007986 */ /* 0x0001e2000c101124 */
[----:B------:R-:W-:Y:S05]  /*8e90*/  BRA `(.L_x_7451) ;  /* 0x0000000c00e07947 */ /* 0x000fea0003800000 */
.L_x_7448:
        /* <DEDUP_REMOVED lines=9> */
.L_x_7453:
[----:B------:R-:W0:Y:S02]  /*8f30*/  F2I.F64.TRUNC R3, R2 ;  /* 0x0000000200037311 */ /* 0x000e24000030d100 */
[----:B0-----:R4:W-:Y:S01]  /*8f40*/  STG.E desc[UR36][R22.64], R3 ;  /* 0x0000000316007986 */ /* 0x0019e2000c101924 */
[----:B------:R-:W-:Y:S05]  /*8f50*/  BRA `(.L_x_7451) ;  /* 0x0000000c00b07947 */ /* 0x000fea0003800000 */
.L_x_7452:
[----:B------:R-:W0:Y:S02]  /*8f60*/  F2I.F64.TRUNC R3, R2 ;  /* 0x0000000200037311 */ /* 0x000e24000030d100 */
[----:B0-----:R3:W-:Y:S01]  /*8f70*/  STG.E.U16 desc[UR36][R22.64], R3 ;  /* 0x0000000316007986 */ /* 0x0017e2000c101524 */
[----:B------:R-:W-:Y:S05]  /*8f80*/  BRA `(.L_x_7451) ;  /* 0x0000000c00a47947 */ /* 0x000fea0003800000 */
.L_x_7447:
        /* <DEDUP_REMOVED lines=13> */
.L_x_7455:
        /* <DEDUP_REMOVED lines=8> */
.L_x_7454:
        /* <DEDUP_REMOVED lines=14> */
.L_x_7457:
        /* <DEDUP_REMOVED lines=9> */
.L_x_7456:
[----:B-1----:R0:W-:Y:S01]  /*9250*/  STG.E.64 desc[UR36][R22.64], R4 ;  /* 0x0000000416007986 */ /* 0x0021e2000c101b24 */
[----:B------:R-:W-:Y:S05]  /*9260*/  BRA `(.L_x_7451) ;  /* 0x0000000800ec7947 */ /* 0x000fea0003800000 */
.L_x_7446:
        /* <DEDUP_REMOVED lines=13> */
.L_x_7461:
        /* <DEDUP_REMOVED lines=21> */
.L_x_7464:
[----:B------:R-:W-:-:S04]  /*9490*/  SHF.R.U32.HI R3, RZ, 0x18, R3 ;  /* 0x00000018ff037819 */ /* 0x000fc80000011603 */
[----:B------:R-:W-:-:S04]  /*94a0*/  LOP3.LUT R0, R0, 0x80, R3, 0xf8, !PT ;  /* 0x0000008000007812 */ /* 0x000fc800078ef803 */
[----:B------:R-:W-:-:S07]  /*94b0*/  PRMT R11, R0, 0x7610, R11 ;  /* 0x00007610000b7816 */ /* 0x000fce000000000b */
.L_x_7463:
[----:B------:R-:W-:Y:S05]  /*94c0*/  BSYNC.RECONVERGENT B0 ;  /* 0x0000000000007941 */ /* 0x000fea0003800200 */
.L_x_7462:
[----:B------:R0:W-:Y:S01]  /*94d0*/  STG.E.U8 desc[UR36][R22.64], R11 ;  /* 0x0000000b16007986 */ /* 0x0001e2000c101124 */
[----:B------:R-:W-:Y:S05]  /*94e0*/  BRA `(.L_x_7451) ;  /* 0x00000008004c7947 */ /* 0x000fea0003800000 */
.L_x_7460:
        /* <DEDUP_REMOVED lines=21> */
.L_x_7467:
[----:B------:R-:W-:-:S04]  /*9640*/  SHF.R.U32.HI R3, RZ, 0x18, R3 ;  /* 0x00000018ff037819 */ /* 0x000fc80000011603 */
[----:B------:R-:W-:-:S04]  /*9650*/  LOP3.LUT R0, R0, 0x80, R3, 0xf8, !PT ;  /* 0x0000008000007812 */ /* 0x000fc800078ef803 */
[----:B------:R-:W-:-:S07]  /*9660*/  PRMT R11, R0, 0x7610, R11 ;  /* 0x00007610000b7816 */ /* 0x000fce000000000b */
.L_x_7466:
[----:B------:R-:W-:Y:S05]  /*9670*/  BSYNC.RECONVERGENT B0 ;  /* 0x0000000000007941 */ /* 0x000fea0003800200 */
.L_x_7465:
[----:B------:R0:W-:Y:S01]  /*9680*/  STG.E.U8 desc[UR36][R22.64], R11 ;  /* 0x0000000b16007986 */ /* 0x0001e2000c101124 */
[----:B------:R-:W-:Y:S05]  /*9690*/  BRA `(.L_x_7451) ;  /* 0x0000000400e07947 */ /* 0x000fea0003800000 */
.L_x_7459:
        /* <DEDUP_REMOVED lines=26> */
.L_x_7469:
[----:B------:R-:W0:Y:S02]  /*9840*/  F2I.U64.F64.TRUNC R2, R2 ;  /* 0x0000000200027311 */ /* 0x000e24000030d800 */
[----:B0-----:R0:W-:Y:S01]  /*9850*/  STG.E.64 desc[UR36][R22.64], R2 ;  /* 0x0000000216007986 */ /* 0x0011e2000c101b24 */
[----:B------:R-:W-:Y:S05]  /*9860*/  BRA `(.L_x_7451) ;  /* 0x00000004006c7947 */ /* 0x000fea0003800000 */
.L_x_7468:
[----:B------:R-:W0:Y:S02]  /*9870*/  F2I.U32.F64.TRUNC R3, R2 ;  /* 0x0000000200037311 */ /* 0x000e24000030d000 */
[----:B0-----:R0:W-:Y:S01]  /*9880*/  STG.E desc[UR36][R22.64], R3 ;  /* 0x0000000316007986 */ /* 0x0011e2000c101924 */
[----:B------:R-:W-:Y:S05]  /*9890*/  BRA `(.L_x_7451) ;  /* 0x0000000400607947 */ /* 0x000fea0003800000 */
.L_x_7458:
        /* <DEDUP_REMOVED lines=10> */
.L_x_7471:
[----:B------:R-:W-:-:S05]  /*9940*/  CS2R R6, SRZ ;  /* 0x0000000000067805 */ /* 0x000fca000001ff00 */
[----:B-1----:R0:W-:Y:S01]  /*9950*/  STG.E.128 desc[UR36][R22.64], R4 ;  /* 0x0000000416007986 */ /* 0x0021e2000c101d24 */
[----:B------:R-:W-:Y:S05]  /*9960*/  BRA `(.L_x_7451) ;  /* 0x00000004002c7947 */ /* 0x000fea0003800000 */
.L_x_7470:
[----:B------:R-:W-:-:S09]  /*9970*/  UISETP.NE.AND UP0, UPT, UR4, 0xf, UPT ;  /* 0x0000000f0400788c */ /* 0x000fd2000bf05270 */
[----:B------:R-:W-:Y:S05]  /*9980*/  BRA.U !UP0, `(.L_x_7472) ;  /* 0x0000000508087547 */ /* 0x000fea000b800000 */
[----:B------:R-:W-:-:S09]  /*9990*/  UISETP.NE.AND UP0, UPT, UR4, 0x17, UPT ;  /* 0x000000170400788c */ /* 0x000fd2000bf05270 */
[----:B------:R-:W-:Y:S05]  /*99a0*/  BRA.U !UP0, `(.L_x_7473) ;  /* 0x0000000108a07547 */ /* 0x000fea000b800000 */
[----:B------:R-:W-:-:S09]  /*99b0*/  UISETP.NE.AND UP0, UPT, UR4, 0x18, UPT ;  /* 0x000000180400788c */ /* 0x000fd2000bf05270 */
[----:B------:R-:W-:Y:S05]  /*99c0*/  BRA.U !UP0, `(.L_x_7474) ;  /* 0x0000000108447547 */ /* 0x000fea000b800000 */
.L_x_7450:
[----:B------:R-:W-:Y:S01]  /*99d0*/  MOV R2, 0x0 ;  /* 0x0000000000027802 */ /* 0x000fe20000000f00 */
[----:B------:R-:W1:Y:S01]  /*99e0*/  LDCU.64 UR4, c[0x4][0x178] ;  /* 0x01002f00ff0477ac */ /* 0x000e620008000a00 */
[----:B------:R-:W-:Y:S02]  /*99f0*/  HFMA2 R8, -RZ, RZ, 0, 6.020069122314453125e-06 ;  /* 0x00000065ff087431 */ /* 0x000fe400000001ff */
[----:B------:R-:W-:Y:S01]  /*9a00*/  IMAD.MOV.U32 R12, RZ, RZ, 0x1 ;  /* 0x00000001ff0c7424 */ /* 0x000fe200078e00ff */
[----:B------:R-:W-:Y:S01]  /*9a10*/  MOV R13, RZ ;  /* 0x000000ff000d7202 */ /* 0x000fe20000000f00 */
[----:B------:R-:W0:Y:S01]  /*9a20*/  LDCU.64 UR6, c[0x4][0x180] ;  /* 0x01003000ff0677ac */ /* 0x000e220008000a00 */
[----:B------:R-:W2:Y:S01]  /*9a30*/  LDC.64 R2, c[0x4][R2] ;  /* 0x0100000002027b82 */ /* 0x000ea20000000a00 */
[----:B------:R-:W3:Y:S01]  /*9a40*/  LDCU.64 UR8, c[0x4][0x60] ;  /* 0x01000c00ff0877ac */ /* 0x000ee20008000a00 */
[----:B-1----:R-:W-:Y:S01]  /*9a50*/  MOV R4, UR4 ;  /* 0x0000000400047c02 */ /* 0x002fe20008000f00 */
[----:B------:R-:W-:Y:S01]  /*9a60*/  IMAD.U32 R5, RZ, RZ, UR5 ;  /* 0x00000005ff057e24 */ /* 0x000fe2000f8e00ff */
[----:B0-----:R-:W-:Y:S01]  /*9a70*/  MOV R6, UR6 ;  /* 0x0000000600067c02 */ /* 0x001fe20008000f00 */
[----:B------:R-:W-:Y:S01]  /*9a80*/  IMAD.U32 R7, RZ, RZ, UR7 ;  /* 0x00000007ff077e24 */ /* 0x000fe2000f8e00ff */
[----:B---3--:R-:W-:Y:S01]  /*9a90*/  MOV R10, UR8 ;  /* 0x00000008000a7c02 */ /* 0x008fe20008000f00 */
[----:B------:R-:W-:-:S07]  /*9aa0*/  IMAD.U32 R11, RZ, RZ, UR9 ;  /* 0x00000009ff0b7e24 */ /* 0x000fce000f8e00ff */
[----:B------:R-:W-:-:S07]  /*9ab0*/  LEPC R20, `(.L_x_7475) ;  /* 0x000000001014794e */ /* 0x000fce0000000000 */
[----:B--2---:R-:W-:Y:S05]  /*9ac0*/  CALL.ABS.NOINC R2 ;  /* 0x0000000002007343 */ /* 0x004fea0003c00000 */
.L_x_7475:
[----:B------:R-:W-:Y:S05]  /*9ad0*/  BRA `(.L_x_7451) ;  /* 0x0000000000d07947 */ /* 0x000fea0003800000 */
.L_x_7474:
        /* <DEDUP_REMOVED lines=17> */
.L_x_7477:
[----:B------:R-:W-:Y:S05]  /*9bf0*/  BSYNC.RECONVERGENT B0 ;  /* 0x0000000000007941 */ /* 0x000fea0003800200 */
.L_x_7476:
[----:B------:R-:W-:-:S05]  /*9c00*/  LOP3.LUT R3, R0, 0x80, R3, 0xf8, !PT ;  /* 0x0000008000037812 */ /* 0x000fca00078ef803 */
[----:B------:R0:W-:Y:S01]  /*9c10*/  STG.E.U8 desc[UR36][R22.64], R3 ;  /* 0x0000000316007986 */ /* 0x0001e2000c101124 */
[----:B------:R-:W-:Y:S05]  /*9c20*/  BRA `(.L_x_7451) ;  /* 0x00000000007c7947 */ /* 0x000fea0003800000 */
.L_x_7473:
        /* <DEDUP_REMOVED lines=16> */
.L_x_7479:
[----:B------:R-:W-:Y:S02]  /*9d30*/  ISETP.GT.U32.AND P0, PT, R2, 0x7f800000, PT ;  /* 0x7f8000000200780c */ /* 0x000fe40003f04070 */
[----:B------:R-:W-:-:S04]  /*9d40*/  MOV R0, 0x7f ;  /* 0x0000007f00007802 */ /* 0x000fc80000000f00 */
[----:B------:R-:W-:-:S07]  /*9d50*/  SEL R0, R0, 0x7c, P0 ;  /* 0x0000007c00007807 */ /* 0x000fce0000000000 */
.L_x_7480:
[----:B------:R-:W-:Y:S05]  /*9d60*/  BSYNC.RECONVERGENT B0 ;  /* 0x0000000000007941 */ /* 0x000fea0003800200 */
.L_x_7478:
[----:B------:R-:W-:-:S04]  /*9d70*/  SHF.R.U32.HI R3, RZ, 0x18, R3 ;  /* 0x00000018ff037819 */ /* 0x000fc80000011603 */
[----:B------:R-:W-:-:S05]  /*9d80*/  LOP3.LUT R3, R0, 0x80, R3, 0xf8, !PT ;  /* 0x0000008000037812 */ /* 0x000fca00078ef803 */
[----:B------:R0:W-:Y:S01]  /*9d90*/  STG.E.U8 desc[UR36][R22.64], R3 ;  /* 0x0000000316007986 */ /* 0x0001e2000c101124 */
[----:B------:R-:W-:Y:S05]  /*9da0*/  BRA `(.L_x_7451) ;  /* 0x00000000001c7947 */ /* 0x000fea0003800000 */
.L_x_7472:
[----:B------:R-:W-:Y:S01]  /*9db0*/  UMOV UR4, 0xf0000000 ;  /* 0xf000000000047882 */ /* 0x000fe20000000000 */
[----:B------:R-:W-:Y:S01]  /*9dc0*/  UMOV UR5, 0x380fffff ;  /* 0x380fffff00057882 */ /* 0x000fe20000000000 */
[----:B-1----:R-:W0:Y:S01]  /*9dd0*/  F2F.F32.F64 R0, R4 ;  /* 0x0000000400007310 */ /* 0x002e220000301000 */
[----:B------:R-:W-:-:S14]  /*9de0*/  DSETP.GEU.AND P0, PT, |R4|, UR4, PT ;  /* 0x0000000404007e2a */ /* 0x000fdc000bf0e200 */
[----:B0-----:R-:W-:-:S05]  /*9df0*/  @!P0 FMUL R0, R0, 1.175494350822287508e-38 ;  /* 0x0080000000008820 */ /* 0x001fca0000400000 */
[----:B------:R-:W-:-:S05]  /*9e00*/  F2FP.BF16.F32.PACK_AB R0, RZ, R0 ;  /* 0x00000000ff00723e */ /* 0x000fca00000010ff */
[----:B------:R0:W-:Y:S02]  /*9e10*/  STG.E.U16 desc[UR36][R22.64], R0 ;  /* 0x0000000016007986 */ /* 0x0001e4000c101524 */
.L_x_7451:
[----:B------:R-:W-:-:S07]  /*9e20*/  VIADD R17, R17, 0x80 ;  /* 0x0000008011117836 */ /* 0x000fce0000000000 */
.L_x_7414:
[----:B------:R-:W-:Y:S05]  /*9e30*/  BSYNC.RECONVERGENT B7 ;  /* 0x0000000000077941 */ /* 0x000fea0003800200 */
.L_x_7413:
[----:B------:R-:W5:Y:S02]  /*9e40*/  LDCU UR4, c[0x0][0x380] ;  /* 0x00007000ff0477ac */ /* 0x000f640008000800 */
[----:B-----5:R-:W-:-:S13]  /*9e50*/  ISETP.GE.AND P0, PT, R17, UR4, PT ;  /* 0x0000000411007c0c */ /* 0x020fda000bf06270 */
[----:B------:R-:W-:Y:S05]  /*9e60*/  @P0 EXIT ;  /* 0x000000000000094d */ /* 0x000fea0003800000 */
[----:B------:R-:W5:Y:S01]  /*9e70*/  LDCU UR4, c[0x0][0x388] ;  /* 0x00007100ff0477ac */ /* 0x000f620008000800 */
[----:B0-----:R-:W-:Y:S01]  /*9e80*/  MOV R0, RZ ;  /* 0x000000ff00007202 */ /* 0x001fe20000000f00 */
[----:B------:R-:W-:Y:S01]  /*9e90*/  IMAD.MOV.U32 R16, RZ, RZ, RZ ;  /* 0x000000ffff107224 */ /* 0x000fe200078e00ff */
[----:B-----5:R-:W-:-:S09]  /*9ea0*/  UISETP.NE.AND UP0, UPT, UR4, URZ, UPT ;  /* 0x000000ff0400728c */ /* 0x020fd2000bf05270 */
[----:B------:R-:W-:Y:S05]  /*9eb0*/  BRA.U !UP0, `(.L_x_7481) ;  /* 0x0000001108a87547 */ /* 0x000fea000b800000 */
[----:B------:R-:W0:Y:S01]  /*9ec0*/  LDCU.64 UR4, c[0x0][0x390] ;  /* 0x00007200ff0477ac */ /* 0x000e220008000a00 */
[----:B------:R-:W-:Y:S01]  /*9ed0*/  HFMA2 R16, -RZ, RZ, 0, 0 ;  /* 0x00000000ff107431 */ /* 0x000fe200000001ff */
[----:B------:R-:W5:Y:S01]  /*9ee0*/  LDCU UR6, c[0x0][0x38c] ;  /* 0x00007180ff0677ac */ /* 0x000f620008000800 */
[----:B------:R-:W5:Y:S01]  /*9ef0*/  LDCU.64 UR8, c[0x0][0x4b8] ;  /* 0x00009700ff0877ac */ /* 0x000f620008000a00 */
[----:B------:R-:W-:Y:S02]  /*9f00*/  UISETP.NE.AND UP0, UPT, UR41, URZ, UPT ;  /* 0x000000ff2900728c */ /* 0x000fe4000bf05270 */
[----:B0-----:R-:W-:-:S05]  /*9f10*/  IMAD.HI.U32 R2, R17, UR4, R16 ;  /* 0x0000000411027c27 */ /* 0x001fca000f8e0010 */
[----:B-1234-:R-:W-:-:S05]  /*9f20*/  SHF.R.U32.HI R3, RZ, UR5, R2 ;  /* 0x00000005ff037c19 */ /* 0x01efca0008011602 */
[----:B------:R-:W-:-:S04]  /*9f30*/  IMAD.MOV R0, RZ, RZ, -R3 ;  /* 0x000000ffff007224 */ /* 0x000fc800078e0a03 */
[----:B-----5:R-:W-:-:S04]  /*9f40*/  IMAD R0, R0, UR6, R17 ;  /* 0x0000000600007c24 */ /* 0x020fc8000f8e0211 */
[C---:B------:R-:W-:Y:S02]  /*9f50*/  IMAD R16, R0.reuse, UR8, RZ ;  /* 0x0000000800107c24 */ /* 0x040fe4000f8e02ff */
        /* <DEDUP_REMOVED lines=288> */
.L_x_7481:
[----:B------:R-:W0:Y:S01]  /*b160*/  LDCU.128 UR8, c[0x0][0x580] ;  /* 0x0000b000ff0877ac */ /* 0x000e220008000c00 */
[----:B------:R-:W-:Y:S01]  /*b170*/  BSSY.RECONVERGENT B6, `(.L_x_7482) ;  /* 0x00000ee000067945 */ /* 0x000fe20003800200 */
[----:B------:R-:W-:-:S04]  /*b180*/  UPRMT UR4, UR42, 0x9910, URZ ;  /* 0x000099102a047896 */ /* 0x000fc800080000ff */
[----:B------:R-:W-:Y:S01]  /*b190*/  UISETP.GT.AND UP0, UPT, UR4, 0x9, UPT ;  /* 0x000000090400788c */ /* 0x000fe2000bf04270 */
[----:B0-----:R-:W-:Y:S02]  /*b1a0*/  IADD3 R2, P1, PT, R0, UR10, RZ ;  /* 0x0000000a00027c10 */ /* 0x001fe4000ff3e0ff */
[----:B------:R-:W-:-:S03]  /*b1b0*/  IADD3 R16, P0, PT, R16, UR8, RZ ;  /* 0x0000000810107c10 */ /* 0x000fc6000ff1e0ff */
[----:B-1234-:R-:W-:Y:S01]  /*b1c0*/  IMAD.X R3, RZ, RZ, UR11, P1 ;  /* 0x0000000bff037e24 */ /* 0x01efe200088e06ff */
        /* <DEDUP_REMOVED lines=13> */
.L_x_7486:
[----:B------:R-:W2:Y:S02]  /*b2a0*/  LDG.E.U8 R2, desc[UR36][R2.64] ;  /* 0x0000002402027981 */ /* 0x000ea4000c1e1100 */
[----:B--2---:R0:W1:Y:S01]  /*b2b0*/  I2F.F64.U16 R4, R2 ;  /* 0x0000000200047312 */ /* 0x0040620000101800 */
[----:B------:R-:W-:Y:S05]  /*b2c0*/  BRA `(.L_x_7488) ;  /* 0x0000000c00607947 */ /* 0x000fea0003800000 */
.L_x_7485:
        /* <DEDUP_REMOVED lines=9> */
.L_x_7490:
[----:B------:R-:W2:Y:S02]  /*b360*/  LDG.E R2, desc[UR36][R2.64] ;  /* 0x0000002402027981 */ /* 0x000ea4000c1e1900 */
[----:B--2---:R0:W1:Y:S01]  /*b370*/  I2F.F64 R4, R2 ;  /* 0x0000000200047312 */ /* 0x0040620000201c00 */
[----:B------:R-:W-:Y:S05]  /*b380*/  BRA `(.L_x_7488) ;  /* 0x0000000c00307947 */ /* 0x000fea0003800000 */
.L_x_7489:
[----:B------:R-:W2:Y:S02]  /*b390*/  LDG.E.U16 R2, desc[UR36][R2.64] ;  /* 0x0000002402027981 */ /* 0x000ea4000c1e1500 */
[----:B--2---:R0:W1:Y:S01]  /*b3a0*/  I2F.F64.S16 R4, R2 ;  /* 0x0000000200047312 */ /* 0x0040620000101c00 */
[----:B------:R-:W-:Y:S05]  /*b3b0*/  BRA `(.L_x_7488) ;  /* 0x0000000c00247947 */ /* 0x000fea0003800000 */
.L_x_7484:
        /* <DEDUP_REMOVED lines=10> */
.L_x_7492:
[----:B------:R-:W2:Y:S02]  /*b460*/  LDG.E.U16 R0, desc[UR36][R2.64] ;  /* 0x0000002402007981 */ /* 0x000ea4000c1e1500 */
[----:B--2---:R-:W-:-:S05]  /*b470*/  HADD2.F32 R0, -RZ, R0.H0_H0 ;  /* 0x20000000ff007230 */ /* 0x004fca0000004100 */
[----:B------:R-:W-:-:S04]  /*b480*/  FMUL.FTZ R0, R0, 1 ;  /* 0x3f80000000007820 */ /* 0x000fc80000410000 */
[----:B------:R1:W2:Y:S01]  /*b490*/  F2F.F64.F32 R4, R0 ;  /* 0x0000000000047310 */ /* 0x0002a20000201800 */
[----:B------:R-:W-:Y:S05]  /*b4a0*/  BRA `(.L_x_7488) ;  /* 0x0000000800e87947 */ /* 0x000fea0003800000 */
.L_x_7491:
        /* <DEDUP_REMOVED lines=8> */
[----:B------:R-:W4:Y:S01]  /*b530*/  F2F.F64.F32 R4, R4 ;  /* 0x0000000400047310 */ /* 0x000f220000201800 */
[----:B------:R-:W-:Y:S05]  /*b540*/  BRA `(.L_x_7488) ;  /* 0x0000000800c07947 */ /* 0x000fea0003800000 */
.L_x_7494:
[----:B------:R-:W2:Y:S02]  /*b550*/  LDG.E.U16 R2, desc[UR36][R2.64] ;  /* 0x0000002402027981 */ /* 0x000ea4000c1e1500 */
[----:B--2---:R-:W-:-:S05]  /*b560*/  HADD2.F32 R0, -RZ, R2.H0_H0 ;  /* 0x20000002ff007230 */ /* 0x004fca0000004100 */
[----:B------:R-:W-:-:S04]  /*b570*/  FMUL.FTZ R0, R0, 1 ;  /* 0x3f80000000007820 */ /* 0x000fc80000410000 */
[----:B------:R0:W1:Y:S01]  /*b580*/  F2F.F64.F32 R4, R0 ;  /* 0x0000000000047310 */ /* 0x0000620000201800 */
[----:B------:R-:W-:Y:S05]  /*b590*/  BRA `(.L_x_7488) ;  /* 0x0000000800ac7947 */ /* 0x000fea0003800000 */
.L_x_7493:
[----:B------:R3:W5:Y:S01]  /*b5a0*/  LDG.E.64 R4, desc[UR36][R2.64] ;  /* 0x0000002402047981 */ /* 0x000762000c1e1b00 */
[----:B------:R-:W-:Y:S05]  /*b5b0*/  BRA `(.L_x_7488) ;  /* 0x0000000800a47947 */ /* 0x000fea0003800000 */
.L_x_7483:
        /* <DEDUP_REMOVED lines=13> */
.L_x_7497:
[----:B------:R0:W5:Y:S01]  /*b690*/  LDG.E.64 R4, desc[UR36][R2.64] ;  /* 0x0000002402047981 */ /* 0x000162000c1e1b00 */
[----:B------:R-:W-:Y:S05]  /*b6a0*/  BRA `(.L_x_7488) ;  /* 0x0000000800687947 */ /* 0x000fea0003800000 */
.L_x_7496:
[----:B------:R-:W-:-:S09]  /*b6b0*/  UISETP.NE.AND UP0, UPT, UR4, 0xf, UPT ;  /* 0x0000000f0400788c */ /* 0x000fd2000bf05270 */
[----:B------:R-:W-:Y:S05]  /*b6c0*/  BRA.U !UP0, `(.L_x_7498) ;  /* 0x00000001089c7547 */ /* 0x000fea000b800000 */
[----:B------:R-:W-:-:S09]  /*b6d0*/  UISETP.NE.AND UP0, UPT, UR4, 0x17, UPT ;  /* 0x000000170400788c */ /* 0x000fd2000bf05270 */
[----:B------:R-:W-:Y:S05]  /*b6e0*/  BRA.U !UP0, `(.L_x_7499) ;  /* 0x00000001085c7547 */ /* 0x000fea000b800000 */
[----:B------:R-:W-:-:S09]  /*b6f0*/  UISETP.NE.AND UP0, UPT, UR4, 0x18, UPT ;  /* 0x000000180400788c */ /* 0x000fd2000bf05270 */
[----:B------:R-:W-:Y:S05]  /*b700*/  BRA.U UP0, `(.L_x_7487) ;  /* 0x0000000500f47547 */ /* 0x000fea000b800000 */
[----:B------:R-:W2:Y:S01]  /*b710*/  LDG.E.U8 R0, desc[UR36][R2.64] ;  /* 0x0000002402007981 */ /* 0x000ea2000c1e1100 */
[----:B------:R-:W-:Y:S02]  /*b720*/  HFMA2 R6, -RZ, RZ, 0, 1.847743988037109375e-06 ;  /* 0x0000001fff067431 */ /* 0x000fe400000001ff */
        /* <DEDUP_REMOVED lines=19> */
.L_x_7499:
        /* <DEDUP_REMOVED lines=14> */
.L_x_7498:
[----:B------:R-:W2:Y:S02]  /*b940*/  LDG.E.U16 R0, desc[UR36][R2.64] ;  /* 0x0000002402007981 */ /* 0x000ea4000c1e1500 */
[----:B--2---:R-:W-:-:S05]  /*b950*/  SHF.L.U32 R0, R0, 0x10, RZ ;  /* 0x0000001000007819 */ /* 0x004fca00000006ff */
[----:B------:R-:W-:-:S04]  /*b960*/  FMUL.FTZ R0, R0, 1 ;  /* 0x3f80000000007820 */ /* 0x000fc80000410000 */
[----:B------:R0:W1:Y:S01]  /*b970*/  F2F.F64.F32 R4, R0 ;  /* 0x0000000000047310 */ /* 0x0000620000201800 */
[----:B------:R-:W-:Y:S05]  /*b980*/  BRA `(.L_x_7488) ;  /* 0x0000000400b07947 */ /* 0x000fea0003800000 */
.L_x_7495:
        /* <DEDUP_REMOVED lines=11> */
.L_x_7502:
        /* <DEDUP_REMOVED lines=21> */
.L_x_7504:
[----:B------:R-:W-:Y:S05]  /*bb90*/  BSYNC.RECONVERGENT B0 ;  /* 0x0000000000007941 */ /* 0x000fea0003800200 */
.L_x_7503:
[----:B------:R-:W-:Y:S01]  /*bba0*/  IMAD.SHL.U32 R0, R0, 0x100000, RZ ;  /* 0x0010000000007824 */ /* 0x000fe200078e00ff */
[----:B------:R-:W-:-:S04]  /*bbb0*/  LEA R2, R2, 0x3b800000, 0x17 ;  /* 0x3b80000002027811 */ /* 0x000fc800078eb8ff */
[----:B------:R-:W-:-:S05]  /*bbc0*/  LOP3.LUT R0, R2, R0, R7, 0xfe, !PT ;  /* 0x0000000002007212 */ /* 0x000fca00078efe07 */
[----:B------:R-:W-:-:S04]  /*bbd0*/  FMUL.FTZ R0, R0, 1 ;  /* 0x3f80000000007820 */ /* 0x000fc80000410000 */
[----:B------:R0:W1:Y:S01]  /*bbe0*/  F2F.F64.F32 R4, R0 ;  /* 0x0000000000047310 */ /* 0x0000620000201800 */
[----:B------:R-:W-:Y:S05]  /*bbf0*/  BRA `(.L_x_7488) ;  /* 0x0000000400147947 */ /* 0x000fea0003800000 */
.L_x_7501:
        /* <DEDUP_REMOVED lines=21> */
.L_x_7506:
[----:B------:R-:W-:Y:S05]  /*bd50*/  BSYNC.RECONVERGENT B0 ;  /* 0x0000000000007941 */ /* 0x000fea0003800200 */
.L_x_7505:
[----:B------:R-:W-:Y:S02]  /*bd60*/  SHF.L.U32 R0, R0, 0x15, RZ ;  /* 0x0000001500007819 */ /* 0x000fe400000006ff */
[----:B------:R-:W-:-:S04]  /*bd70*/  LEA R2, R2, 0x37800000, 0x17 ;  /* 0x3780000002027811 */ /* 0x000fc800078eb8ff */
[----:B------:R-:W-:-:S05]  /*bd80*/  LOP3.LUT R0, R2, R0, R7, 0xfe, !PT ;  /* 0x0000000002007212 */ /* 0x000fca00078efe07 */
[----:B------:R-:W-:-:S04]  /*bd90*/  FMUL.FTZ R0, R0, 1 ;  /* 0x3f80000000007820 */ /* 0x000fc80000410000 */
[----:B------:R0:W1:Y:S01]  /*bda0*/  F2F.F64.F32 R4, R0 ;  /* 0x0000000000047310 */ /* 0x0000620000201800 */
[----:B------:R-:W-:Y:S05]  /*bdb0*/  BRA `(.L_x_7488) ;  /* 0x0000000000a47947 */ /* 0x000fea0003800000 */
.L_x_7500:
        /* <DEDUP_REMOVED lines=18> */
.L_x_7487:
[----:B------:R-:W-:Y:S01]  /*bee0*/  MOV R2, 0x0 ;  /* 0x0000000000027802 */ /* 0x000fe20000000f00 */
[----:B------:R-:W0:Y:S01]  /*bef0*/  LDCU.64 UR4, c[0x4][0x178] ;  /* 0x01002f00ff0477ac */ /* 0x000e220008000a00 */
[----:B------:R-:W-:Y:S02]  /*bf00*/  HFMA2 R8, -RZ, RZ, 0, 4.64916229248046875e-06 ;  /* 0x0000004eff087431 */ /* 0x000fe400000001ff */
[----:B------:R-:W-:Y:S01]  /*bf10*/  IMAD.MOV.U32 R12, RZ, RZ, 0x1 ;  /* 0x00000001ff0c7424 */ /* 0x000fe200078e00ff */
[----:B------:R-:W-:Y:S01]  /*bf20*/  MOV R13, RZ ;  /* 0x000000ff000d7202 */ /* 0x000fe20000000f00 */
[----:B------:R-:W1:Y:S01]  /*bf30*/  LDCU.64 UR6, c[0x4][0x180] ;  /* 0x01003000ff0677ac */ /* 0x000e620008000a00 */
[----:B------:R-:W2:Y:S01]  /*bf40*/  LDC.64 R2, c[0x4][R2] ;  /* 0x0100000002027b82 */ /* 0x000ea20000000a00 */
[----:B------:R-:W3:Y:S01]  /*bf50*/  LDCU.64 UR8, c[0x4][0x58] ;  /* 0x01000b00ff0877ac */ /* 0x000ee20008000a00 */
[----:B0-----:R-:W-:Y:S01]  /*bf60*/  MOV R4, UR4 ;  /* 0x0000000400047c02 */ /* 0x001fe20008000f00 */
[----:B------:R-:W-:Y:S01]  /*bf70*/  IMAD.U32 R5, RZ, RZ, UR5 ;  /* 0x00000005ff057e24 */ /* 0x000fe2000f8e00ff */
[----:B-1----:R-:W-:Y:S01]  /*bf80*/  MOV R6, UR6 ;  /* 0x0000000600067c02 */ /* 0x002fe20008000f00 */
[----:B------:R-:W-:Y:S01]  /*bf90*/  IMAD.U32 R7, RZ, RZ, UR7 ;  /* 0x00000007ff077e24 */ /* 0x000fe2000f8e00ff */
[----:B---3--:R-:W-:Y:S01]  /*bfa0*/  MOV R10, UR8 ;  /* 0x00000008000a7c02 */ /* 0x008fe20008000f00 */
[----:B------:R-:W-:-:S07]  /*bfb0*/  IMAD.U32 R11, RZ, RZ, UR9 ;  /* 0x00000009ff0b7e24 */ /* 0x000fce000f8e00ff */
[----:B------:R-:W-:-:S07]  /*bfc0*/  LEPC R20, `(.L_x_7509) ;  /* 0x000000001014794e */ /* 0x000fce0000000000 */
[----:B--2---:R-:W-:Y:S05]  /*bfd0*/  CALL.ABS.NOINC R2 ;  /* 0x0000000002007343 */ /* 0x004fea0003c00000 */
.L_x_7509:
[----:B------:R-:W-:Y:S01]  /*bfe0*/  CS2R R4, SRZ ;  /* 0x0000000000047805 */ /* 0x000fe2000001ff00 */
[----:B------:R-:W-:Y:S06]  /*bff0*/  BRA `(.L_x_7488) ;  /* 0x0000000000147947 */ /* 0x000fec0003800000 */
.L_x_7508:
[----:B------:R-:W2:Y:S02]  /*c000*/  LDG.E.64 R4, desc[UR36][R2.64] ;  /* 0x0000002402047981 */ /* 0x000ea4000c1e1b00 */
[----:B--2---:R-:W0:Y:S01]  /*c010*/  I2F.F64.U64 R4, R4 ;  /* 0x0000000400047312 */ /* 0x004e220000301800 */
[----:B------:R-:W-:Y:S05]  /*c020*/  BRA `(.L_x_7488) ;  /* 0x0000000000087947 */ /* 0x000fea0003800000 */
.L_x_7507:
[----:B------:R-:W2:Y:S02]  /*c030*/  LDG.E R2, desc[UR36][R2.64] ;  /* 0x0000002402027981 */ /* 0x000ea4000c1e1900 */
[----:B--2---:R0:W1:Y:S02]  /*c040*/  I2F.F64.U32 R4, R2 ;  /* 0x0000000200047312 */ /* 0x0040640000201800 */
.L_x_7488:
[----:B------:R-:W-:Y:S05]  /*c050*/  BSYNC.RECONVERGENT B6 ;  /* 0x0000000000067941 */ /* 0x000fea0003800200 */
.L_x_7482:
[----:B------:R-:W1:Y:S01]  /*c060*/  LDCU UR4, c[0x0][0x59c] ;  /* 0x0000b380ff0477ac */ /* 0x000e620008000800 */
[----:B------:R-:W1:Y:S01]  /*c070*/  LDC.64 R6, c[0x0][0x598] ;  /* 0x00016600ff067b82 */ /* 0x000e620000000a00 */
[----:B0--3--:R-:W-:Y:S01]  /*c080*/  IMAD.MOV.U32 R2, RZ, RZ, 0x1 ;  /* 0x00000001ff027424 */ /* 0x009fe200078e00ff */
[----:B-12-45:R-:W-:Y:S01]  /*c090*/  FSETP.GEU.AND P1, PT, |R5|, 6.5827683646048100446e-37, PT ;  /* 0x036000000500780b */ /* 0x036fe20003f2e200 */
[----:B------:R-:W-:Y:S01]  /*c0a0*/  BSSY.RECONVERGENT B0, `(.L_x_7510) ;  /* 0x0000011000007945 */ /* 0x000fe20003800200 */
[----:B------:R-:W0:Y:S03]  /*c0b0*/  MUFU.RCP64H R3, UR4 ;  /* 0x0000000400037d08 */ /* 0x000e260008001800 */
        /* <DEDUP_REMOVED lines=15> */
.L_x_7511:
[----:B------:R-:W-:Y:S05]  /*c1b0*/  BSYNC.RECONVERGENT B0 ;  /* 0x0000000000007941 */ /* 0x000fea0003800200 */
.L_x_7510:
        /* <DEDUP_REMOVED lines=15> */
.L_x_7515:
[----:B------:R-:W1:Y:S02]  /*c2b0*/  F2I.S64.F64.TRUNC R2, R2 ;  /* 0x0000000200027311 */ /* 0x000e64000030d900 */
[----:B-1----:R-:W-:-:S05]  /*c2c0*/  MOV R5, R2 ;  /* 0x0000000200057202 */ /* 0x002fca0000000f00 */
[----:B------:R-:W-:Y:S01]  /*c2d0*/  STG.E.U8 desc[UR36][R16.64], R5 ;  /* 0x0000000510007986 */ /* 0x000fe2000c101124 */
[----:B------:R-:W-:Y:S05]  /*c2e0*/  EXIT ;  /* 0x000000000000794d */ /* 0x000fea0003800000 */
.L_x_7514:
        /* <DEDUP_REMOVED lines=9> */
.L_x_7518:
[----:B------:R-:W0:Y:S02]  /*c380*/  F2I.F64.TRUNC R3, R2 ;  /* 0x0000000200037311 */ /* 0x000e24000030d100 */
[----:B0-----:R-:W-:Y:S01]  /*c390*/  STG.E desc[UR36][R16.64], R3 ;  /* 0x0000000310007986 */ /* 0x001fe2000c101924 */
[----:B------:R-:W-:Y:S05]  /*c3a0*/  EXIT ;  /* 0x000000000000794d */ /* 0x000fea0003800000 */
.L_x_7517:
[----:B------:R-:W0:Y:S02]  /*c3b0*/  F2I.F64.TRUNC R3, R2 ;  /* 0x0000000200037311 */ /* 0x000e24000030d100 */
[----:B0-----:R-:W-:Y:S01]  /*c3c0*/  STG.E.U16 desc[UR36][R16.64], R3 ;  /* 0x0000000310007986 */ /* 0x001fe2000c101524 */
[----:B------:R-:W-:Y:S05]  /*c3d0*/  EXIT ;  /* 0x000000000000794d */ /* 0x000fea0003800000 */
.L_x_7513:
        /* <DEDUP_REMOVED lines=13> */
.L_x_7520:
        /* <DEDUP_REMOVED lines=8> */
.L_x_7519:
        /* <DEDUP_REMOVED lines=12> */
[----:B------:R-:W-:Y:S01]  /*c5f0*/  STG.E.64 desc[UR36][R16.64], R2 ;  /* 0x0000000210007986 */ /* 0x000fe2000c101b24 */
[----:B------:R-:W-:Y:S05]  /*c600*/  EXIT ;  /* 0x000000000000794d */ /* 0x000fea0003800000 */
.L_x_7522:
        /* <DEDUP_REMOVED lines=9> */
.L_x_7521:
[----:B-1----:R-:W-:Y:S01]  /*c6a0*/  STG.E.64 desc[UR36][R16.64], R4 ;  /* 0x0000000410007986 */ /* 0x002fe2000c101b24 */
[----:B------:R-:W-:Y:S05]  /*c6b0*/  EXIT ;  /* 0x000000000000794d */ /* 0x000fea0003800000 */
.L_x_7512:
        /* <DEDUP_REMOVED lines=13> */
.L_x_7526:
        /* <DEDUP_REMOVED lines=21> */
.L_x_7529:
[----:B------:R-:W-:-:S04]  /*c8e0*/  SHF.R.U32.HI R3, RZ, 0x18, R3 ;  /* 0x00000018ff037819 */ /* 0x000fc80000011603 */
[----:B------:R-:W-:-:S04]  /*c8f0*/  LOP3.LUT R0, R0, 0x80, R3, 0xf8, !PT ;  /* 0x0000008000007812 */ /* 0x000fc800078ef803 */
[----:B------:R-:W-:-:S07]  /*c900*/  PRMT R8, R0, 0x7610, R8 ;  /* 0x0000761000087816 */ /* 0x000fce0000000008 */
.L_x_7528:
[----:B------:R-:W-:Y:S05]  /*c910*/  BSYNC.RECONVERGENT B0 ;  /* 0x0000000000007941 */ /* 0x000fea0003800200 */
.L_x_7527:
[----:B------:R-:W-:Y:S01]  /*c920*/  STG.E.U8 desc[UR36][R16.64], R8 ;  /* 0x0000000810007986 */ /* 0x000fe2000c101124 */
[----:B------:R-:W-:Y:S05]  /*c930*/  EXIT ;  /* 0x000000000000794d */ /* 0x000fea0003800000 */
.L_x_7525:
        /* <DEDUP_REMOVED lines=21> */
.L_x_7532:
[----:B------:R-:W-:-:S04]  /*ca90*/  SHF.R.U32.HI R3, RZ, 0x18, R3 ;  /* 0x00000018ff037819 */ /* 0x000fc80000011603 */
[----:B------:R-:W-:-:S04]  /*caa0*/  LOP3.LUT R0, R0, 0x80, R3, 0xf8, !PT ;  /* 0x0000008000007812 */ /* 0x000fc800078ef803 */
[----:B------:R-:W-:-:S07]  /*cab0*/  PRMT R8, R0, 0x7610, R8 ;  /* 0x0000761000087816 */ /* 0x000fce0000000008 */
.L_x_7531:
[----:B------:R-:W-:Y:S05]  /*cac0*/  BSYNC.RECONVERGENT B0 ;  /* 0x0000000000007941 */ /* 0x000fea0003800200 */
.L_x_7530:
[----:B------:R-:W-:Y:S01]  /*cad0*/  STG.E.U8 desc[UR36][R16.64], R8 ;  /* 0x0000000810007986 */ /* 0x000fe2000c101124 */
[----:B------:R-:W-:Y:S05]  /*cae0*/  EXIT ;  /* 0x000000000000794d */ /* 0x000fea0003800000 */
.L_x_7524:
        /* <DEDUP_REMOVED lines=26> */
.L_x_7534:
[----:B------:R-:W0:Y:S02]  /*cc90*/  F2I.U64.F64.TRUNC R2, R2 ;  /* 0x0000000200027311 */ /* 0x000e24000030d800 */
[----:B0-----:R-:W-:Y:S01]  /*cca0*/  STG.E.64 desc[UR36][R16.64], R2 ;  /* 0x0000000210007986 */ /* 0x001fe2000c101b24 */
[----:B------:R-:W-:Y:S05]  /*ccb0*/  EXIT ;  /* 0x000000000000794d */ /* 0x000fea0003800000 */
.L_x_7533:
[----:B------:R-:W0:Y:S02]  /*ccc0*/  F2I.U32.F64.TRUNC R3, R2 ;  /* 0x0000000200037311 */ /* 0x000e24000030d000 */
[----:B0-----:R-:W-:Y:S01]  /*ccd0*/  STG.E desc[UR36][R16.64], R3 ;  /* 0x0000000310007986 */ /* 0x001fe2000c101924 */
[----:B------:R-:W-:Y:S05]  /*cce0*/  EXIT ;  /* 0x000000000000794d */ /* 0x000fea0003800000 */
.L_x_7523:
        /* <DEDUP_REMOVED lines=10> */
.L_x_7536:
[----:B------:R-:W-:-:S05]  /*cd90*/  CS2R R6, SRZ ;  /* 0x0000000000067805 */ /* 0x000fca000001ff00 */
[----:B-1----:R-:W-:Y:S01]  /*cda0*/  STG.E.128 desc[UR36][R16.64], R4 ;  /* 0x0000000410007986 */ /* 0x002fe2000c101d24 */
[----:B------:R-:W-:Y:S05]  /*cdb0*/  EXIT ;  /* 0x000000000000794d */ /* 0x000fea0003800000 */
.L_x_7535:
[----:B------:R-:W-:-:S09]  /*cdc0*/  UISETP.NE.AND UP0, UPT, UR4, 0xf, UPT ;  /* 0x0000000f0400788c */ /* 0x000fd2000bf05270 */
[----:B------:R-:W-:Y:S05]  /*cdd0*/  BRA.U !UP0, `(.L_x_7537) ;  /* 0x0000000508087547 */ /* 0x000fea000b800000 */
[----:B------:R-:W-:-:S09]  /*cde0*/  UISETP.NE.AND UP0, UPT, UR4, 0x17, UPT ;  /* 0x000000170400788c */ /* 0x000fd2000bf05270 */
[----:B------:R-:W-:Y:S05]  /*cdf0*/  BRA.U !UP0, `(.L_x_7538) ;  /* 0x0000000108a07547 */ /* 0x000fea000b800000 */
[----:B------:R-:W-:-:S09]  /*ce00*/  UISETP.NE.AND UP0, UPT, UR4, 0x18, UPT ;  /* 0x000000180400788c */ /* 0x000fd2000bf05270 */
[----:B------:R-:W-:Y:S05]  /*ce10*/  BRA.U !UP0, `(.L_x_7539) ;  /* 0x0000000108447547 */ /* 0x000fea000b800000 */
.L_x_7516:
        /* <DEDUP_REMOVED lines=16> */
.L_x_7540:
[----:B------:R-:W-:Y:S05]  /*cf20*/  EXIT ;  /* 0x000000000000794d */ /* 0x000fea0003800000 */
.L_x_7539:
        /* <DEDUP_REMOVED lines=17> */
.L_x_7542:
[----:B------:R-:W-:Y:S05]  /*d040*/  BSYNC.RECONVERGENT B0 ;  /* 0x0000000000007941 */ /* 0x000fea0003800200 */
.L_x_7541:
[----:B------:R-:W-:-:S05]  /*d050*/  LOP3.LUT R3, R0, 0x80, R3, 0xf8, !PT ;  /* 0x0000008000037812 */ /* 0x000fca00078ef803 */
[----:B------:R-:W-:Y:S01]  /*d060*/  STG.E.U8 desc[UR36][R16.64], R3 ;  /* 0x0000000310007986 */ /* 0x000fe2000c101124 */
[----:B------:R-:W-:Y:S05]  /*d070*/  EXIT ;  /* 0x000000000000794d */ /* 0x000fea0003800000 */
.L_x_7538:
        /* <DEDUP_REMOVED lines=16> */
.L_x_7544:
[----:B------:R-:W-:Y:S02]  /*d180*/  ISETP.GT.U32.AND P0, PT, R2, 0x7f800000, PT ;  /* 0x7f8000000200780c */ /* 0x000fe40003f04070 */
[----:B------:R-:W-:-:S04]  /*d190*/  MOV R0, 0x7f ;  /* 0x0000007f00007802 */ /* 0x000fc80000000f00 */
[----:B------:R-:W-:-:S07]  /*d1a0*/  SEL R0, R0, 0x7c, P0 ;  /* 0x0000007c00007807 */ /* 0x000fce0000000000 */
.L_x_7545:
[----:B------:R-:W-:Y:S05]  /*d1b0*/  BSYNC.RECONVERGENT B0 ;  /* 0x0000000000007941 */ /* 0x000fea0003800200 */
.L_x_7543:
[----:B------:R-:W-:-:S04]  /*d1c0*/  SHF.R.U32.HI R3, RZ, 0x18, R3 ;  /* 0x00000018ff037819 */ /* 0x000fc80000011603 */
[----:B------:R-:W-:-:S05]  /*d1d0*/  LOP3.LUT R3, R0, 0x80, R3, 0xf8, !PT ;  /* 0x0000008000037812 */ /* 0x000fca00078ef803 */
[----:B------:R-:W-:Y:S01]  /*d1e0*/  STG.E.U8 desc[UR36][R16.64], R3 ;  /* 0x0000000310007986 */ /* 0x000fe2000c101124 */
[----:B------:R-:W-:Y:S05]  /*d1f0*/  EXIT ;  /* 0x000000000000794d */ /* 0x000fea0003800000 */
.L_x_7537:
        /* <DEDUP_REMOVED lines=8> */
        .weak           $__internal_7_$__cuda_sm20_div_rn_f64_full
        .type           $__internal_7_$__cuda_sm20_div_rn_f64_full,@function
        .size           $__internal_7_$__cuda_sm20_div_rn_f64_full,(.L_x_23036 - $__internal_7_$__cuda_sm20_div_rn_f64_full)
$__internal_7_$__cuda_sm20_div_rn_f64_full:
[C---:B------:R-:W-:Y:S01]  /*d280*/  FSETP.GEU.AND P0, PT, |R19|.reuse, 1.469367938527859385e-39, PT ;  /* 0x001000001300780b */ /* 0x040fe20003f0e200 */
[----:B------:R-:W-:Y:S01]  /*d290*/  IMAD.U32 R6, RZ, RZ, UR43 ;  /* 0x0000002bff067e24 */ /* 0x000fe2000f8e00ff */
[----:B------:R-:W-:Y:S01]  /*d2a0*/  MOV R18, UR43 ;  /* 0x0000002b00127c02 */ /* 0x000fe20008000f00 */
[----:B------:R-:W-:Y:S01]  /*d2b0*/  IMAD.MOV.U32 R10, RZ, RZ, 0x1 ;  /* 0x00000001ff0a7424 */ /* 0x000fe200078e00ff */
[----:B------:R-:W-:Y:S01]  /*d2c0*/  LOP3.LUT R2, R19, 0x800fffff, RZ, 0xc0, !PT ;  /* 0x800fffff13027812 */ /* 0x000fe200078ec0ff */
[----:B------:R-:W-:Y:S01]  /*d2d0*/  IMAD.MOV.U32 R8, RZ, RZ, R4 ;  /* 0x000000ffff087224 */ /* 0x000fe200078e0004 */
[----:B------:R-:W-:Y:S01]  /*d2e0*/  MOV R9, R5 ;  /* 0x0000000500097202 */ /* 0x000fe20000000f00 */
[----:B------:R-:W-:Y:S01]  /*d2f0*/  BSSY.RECONVERGENT B1, `(.L_x_7546) ;  /* 0x0000053000017945 */ /* 0x000fe20003800200 */
[----:B------:R-:W-:Y:S02]  /*d300*/  LOP3.LUT R7, R2, 0x3ff00000, RZ, 0xfc, !PT ;  /* 0x3ff0000002077812 */ /* 0x000fe400078efcff */
        /* <DEDUP_REMOVED lines=33> */
[----:B------:R-:W-:-:S04]  /*d520*/  LOP3.LUT R5, R19, 0x7ff00000, RZ, 0xc0, !PT ;  /* 0x7ff0000013057812 */ /* 0x000fc800078ec0ff */
[CC--:B------:R-:W-:Y:S02]  /*d530*/  VIADDMNMX R4, R2.reuse, -R5.reuse, 0xb9600000, !PT ;  /* 0xb960000002047446 */ /* 0x0c0fe40007800905 */
[----:B------:R-:W-:Y:S02]  /*d540*/  ISETP.GE.U32.AND P0, PT, R2, R5, PT ;  /* 0x000000050200720c */ /* 0x000fe40003f06070 */
[----:B------:R-:W-:Y:S02]  /*d550*/  VIMNMX R4, PT, PT, R4, 0x46a00000, PT ;  /* 0x46a0000004047848 */ /* 0x000fe40003fe0100 */
[----:B------:R-:W-:-:S04]  /*d560*/  SEL R3, R3, 0x63400000, !P0 ;  /* 0x6340000003037807 */ /* 0x000fc80004000000 */
[----:B------:R-:W-:Y:S02]  /*d570*/  IADD3 R8, PT, PT, -R3, R4, RZ ;  /* 0x0000000403087210 */ /* 0x000fe40007ffe1ff */
[----:B------:R-:W-:-:S03]  /*d580*/  MOV R4, RZ ;  /* 0x000000ff00047202 */ /* 0x000fc60000000f00 */
        /* <DEDUP_REMOVED lines=14> */
[----:B------:R-:W-:-:S10]  /*d670*/  DFMA R6, R2, -R6, R20 ;  /* 0x800000060206722b */ /* 0x000fd40000000014 */
[----:B------:R-:W-:Y:S02]  /*d680*/  FSETP.NEU.AND P0, PT, |R7|, R5, PT ;  /* 0x000000050700720b */ /* 0x000fe40003f0d200 */
[----:B------:R-:W-:Y:S02]  /*d690*/  LOP3.LUT R5, R11, R4, RZ, 0x3c, !PT ;  /* 0x000000040b057212 */ /* 0x000fe400078e3cff */
[----:B------:R-:W-:Y:S02]  /*d6a0*/  FSEL R2, R10, R2, !P0 ;  /* 0x000000020a027208 */ /* 0x000fe40004000000 */
[----:B------:R-:W-:Y:S01]  /*d6b0*/  FSEL R3, R5, R3, !P0 ;  /* 0x0000000305037208 */ /* 0x000fe20004000000 */
[----:B------:R-:W-:Y:S06]  /*d6c0*/  BRA `(.L_x_7548) ;  /* 0x0000000000547947 */ /* 0x000fec0003800000 */
.L_x_7547:
        /* <DEDUP_REMOVED lines=16> */
.L_x_7550:
[----:B------:R-:W-:Y:S01]  /*d7d0*/  LOP3.LUT R3, R19, 0x80000, RZ, 0xfc, !PT ;  /* 0x0008000013037812 */ /* 0x000fe200078efcff */
[----:B------:R-:W-:Y:S01]  /*d7e0*/  IMAD.MOV.U32 R2, RZ, RZ, R18 ;  /* 0x000000ffff027224 */ /* 0x000fe200078e0012 */
[----:B------:R-:W-:Y:S06]  /*d7f0*/  BRA `(.L_x_7548) ;  /* 0x0000000000087947 */ /* 0x000fec0003800000 */
.L_x_7549:
[----:B------:R-:W-:Y:S02]  /*d800*/  LOP3.LUT R3, R9, 0x80000, RZ, 0xfc, !PT ;  /* 0x0008000009037812 */ /* 0x000fe400078efcff */
[----:B------:R-:W-:-:S07]  /*d810*/  MOV R2, R8 ;  /* 0x0000000800027202 */ /* 0x000fce0000000f00 */
.L_x_7548:
[----:B------:R-:W-:Y:S05]  /*d820*/  BSYNC.RECONVERGENT B1 ;  /* 0x0000000000017941 */ /* 0x000fea0003800200 */
.L_x_7546:
[----:B------:R-:W-:Y:S01]  /*d830*/  MOV R5, R3 ;  /* 0x0000000300057202 */ /* 0x000fe20000000f00 */
[----:B------:R-:W-:Y:S02]  /*d840*/  HFMA2 R3, -RZ, RZ, 0, 0 ;  /* 0x00000000ff037431 */ /* 0x000fe400000001ff */
[----:B------:R-:W-:Y:S02]  /*d850*/  IMAD.MOV.U32 R4, RZ, RZ, R2 ;  /* 0x000000ffff047224 */ /* 0x000fe400078e0002 */
[----:B------:R-:W-:-:S04]  /*d860*/  IMAD.MOV.U32 R2, RZ, RZ, R0 ;  /* 0x000000ffff027224 */ /* 0x000fc800078e0000 */
[----:B------:R-:W-:Y:S05]  /*d870*/  RET.REL.NODEC R2 `(_ZN2at6native18elementwise_kernelILi128ELi4EZNS0_15gpu_kernel_implINS0_13BUnaryFunctorIdddZZZNS0_15binary_internal21div_trunc_kernel_cudaERNS_18TensorIteratorBaseEENKUlvE1_clEvENKUlvE_clEvEUlddE_EEEEvS6_RKT_EUliE_EEviT1_) ;  /* 0xffffff2402e07950 */ /* 0x000fea0003c3ffff */
.L_x_7551:
        /* <DEDUP_REMOVED lines=16> */
.L_x_23036:


//--------------------- .text._ZN2at6native27unrolled_elementwise_kernelINS0_13BUnaryFunctorIdddZZZNS0_15binary_internal21div_trunc_kernel_cudaERNS_18TensorIteratorBaseEENKUlvE1_clEvENKUlvE_clEvEUlddE_EESt5arrayIPcLm2EELi4E23TrivialOffsetCalculatorILi1EjESE_NS0_6memory12LoadWithCastILi1EEENSF_13StoreWithCastILi1EEEEEviT_T0_T2_T3_T4_T5_ --------------------------
	.section	.text._ZN2at6native27unrolled_elementwise_kernelINS0_13BUnaryFunctorIdddZZZNS0_15binary_internal21div_trunc_kernel_cudaERNS_18TensorIteratorBaseEENKUlvE1_clEvENKUlvE_clEvEUlddE_EESt5arrayIPcLm2EELi4E23TrivialOffsetCalculatorILi1EjESE_NS0_6memory12LoadWithCastILi1EEENSF_13StoreWithCastILi1EEEEEviT_T0_T2_T3_T4_T5_,"ax",@progbits
	.align	128
        .global         _ZN2at6native27unrolled_elementwise_kernelINS0_13BUnaryFunctorIdddZZZNS0_15binary_internal21div_trunc_kernel_cudaERNS_18TensorIteratorBaseEENKUlvE1_clEvENKUlvE_clEvEUlddE_EESt5arrayIPcLm2EELi4E23TrivialOffsetCalculatorILi1EjESE_NS0_6memory12LoadWithCastILi1EEENSF_13StoreWithCastILi1EEEEEviT_T0_T2_T3_T4_T5_
        .type           _ZN2at6native27unrolled_elementwise_kernelINS0_13BUnaryFunctorIdddZZZNS0_15binary_internal21div_trunc_kernel_cudaERNS_18TensorIteratorBaseEENKUlvE1_clEvENKUlvE_clEvEUlddE_EESt5arrayIPcLm2EELi4E23TrivialOffsetCalculatorILi1EjESE_NS0_6memory12LoadWithCastILi1EEENSF_13StoreWithCastILi1EEEEEviT_T0_T2_T3_T4_T5_,@function
        .size           _ZN2at6native27unrolled_elementwise_kernelINS0_13BUnaryFunctorIdddZZZNS0_15binary_internal21div_trunc_kernel_cudaERNS_18TensorIteratorBaseEENKUlvE1_clEvENKUlvE_clEvEUlddE_EESt5arrayIPcLm2EELi4E23TrivialOffsetCalculatorILi1EjESE_NS0_6memory12LoadWithCastILi1EEENSF_13StoreWithCastILi1EEEEEviT_T0_T2_T3_T4_T5_,(.L_x_23037 - _ZN2at6native27unrolled_elementwise_kernelINS0_13BUnaryFunctorIdddZZZNS0_15binary_internal21div_trunc_kernel_cudaERNS_18TensorIteratorBaseEENKUlvE1_clEvENKUlvE_clEvEUlddE_EESt5arrayIPcLm2EELi4E23TrivialOffsetCalculatorILi1EjESE_NS0_6memory12LoadWithCastILi1EEENSF_13StoreWithCastILi1EEEEEviT_T0_T2_T3_T4_T5_)
        .other          _ZN2at6native27unrolled_elementwise_kernelINS0_13BUnaryFunctorIdddZZZNS0_15binary_internal21div_trunc_kernel_cudaERNS_18TensorIteratorBaseEENKUlvE1_clEvENKUlvE_clEvEUlddE_EESt5arrayIPcLm2EELi4E23TrivialOffsetCalculatorILi1EjESE_NS0_6memory12LoadWithCastILi1EEENSF_13StoreWithCastILi1EEEEEviT_T0_T2_T3_T4_T5_,@"STO_CUDA_ENTRY STV_DEFAULT"
_ZN2at6native27unrolled_elementwise_kernelINS0_13BUnaryFunctorIdddZZZNS0_15binary_internal21div_trunc_kernel_cudaERNS_18TensorIteratorBaseEENKUlvE1_clEvENKUlvE_clEvEUlddE_EESt5arrayIPcLm2EELi4E23TrivialOffsetCalculatorILi1EjESE_NS0_6memory12LoadWithCastILi1EEENSF_13StoreWithCastILi1EEEEEviT_T0_T2_T3_T4_T5_:
.text._ZN2at6native27unrolled_elementwise_kernelINS0_13BUnaryFunctorIdddZZZNS0_15binary_internal21div_trunc_kernel_cudaERNS_18TensorIteratorBaseEENKUlvE1_clEvENKUlvE_clEvEUlddE_EESt5arrayIPcLm2EELi4E23TrivialOffsetCalculatorILi1EjESE_NS0_6memory12LoadWithCastILi1EEENSF_13StoreWithCastILi1EEEEEviT_T0_T2_T3_T4_T5_:
        /* <DEDUP_REMOVED lines=33> */
.L_x_7558:
[----:B------:R-:W2:Y:S02]  /*0210*/  LDG.E.U8 R4, desc[UR36][R4.64] ;  /* 0x0000002404047981 */ /* 0x000ea4000c1e1100 */
[----:B--2---:R0:W1:Y:S01]  /*0220*/  I2F.F64.U16 R24, R4 ;  /* 0x0000000400187312 */ /* 0x0040620000101800 */
[----:B------:R-:W-:Y:S05]  /*0230*/  BRA `(.L_x_7560) ;  /* 0x0000000c00647947 */ /* 0x000fea0003800000 */
.L_x_7557:
        /* <DEDUP_REMOVED lines=9> */
.L_x_7562:
[----:B------:R-:W2:Y:S02]  /*02d0*/  LDG.E R4, desc[UR36][R4.64] ;  /* 0x0000002404047981 */ /* 0x000ea4000c1e1900 */
[----:B--2---:R1:W2:Y:S01]  /*02e0*/  I2F.F64 R24, R4 ;  /* 0x0000000400187312 */ /* 0x0042a20000201c00 */
[----:B------:R-:W-:Y:S05]  /*02f0*/  BRA `(.L_x_7560) ;  /* 0x0000000c00347947 */ /* 0x000fea0003800000 */
.L_x_7561:
[----:B------:R-:W2:Y:S02]  /*0300*/  LDG.E.U16 R4, desc[UR36][R4.64] ;  /* 0x0000002404047981 */ /* 0x000ea4000c1e1500 */
[----:B--2---:R3:W4:Y:S01]  /*0310*/  I2F.F64.S16 R24, R4 ;  /* 0x0000000400187312 */ /* 0x0047220000101c00 */
[----:B------:R-:W-:Y:S05]  /*0320*/  BRA `(.L_x_7560) ;  /* 0x0000000c00287947 */ /* 0x000fea0003800000 */
.L_x_7556:
        /* <DEDUP_REMOVED lines=10> */
.L_x_7564:
[----:B------:R-:W2:Y:S02]  /*03d0*/  LDG.E.U16 R0, desc[UR36][R4.64] ;  /* 0x0000002404007981 */ /* 0x000ea4000c1e1500 */
[----:B--2---:R-:W-:-:S05]  /*03e0*/  HADD2.F32 R0, -RZ, R0.H0_H0 ;  /* 0x20000000ff007230 */ /* 0x004fca0000004100 */
[----:B------:R-:W-:-:S04]  /*03f0*/  FMUL.FTZ R0, R0, 1 ;  /* 0x3f80000000007820 */ /* 0x000fc80000410000 */
[----:B------:R0:W1:Y:S01]  /*0400*/  F2F.F64.F32 R24, R0 ;  /* 0x0000000000187310 */ /* 0x0000620000201800 */
[----:B------:R-:W-:Y:S05]  /*0410*/  BRA `(.L_x_7560) ;  /* 0x0000000800ec7947 */ /* 0x000fea0003800000 */
.L_x_7563:
        /* <DEDUP_REMOVED lines=10> */
.L_x_7566:
[----:B------:R-:W2:Y:S02]  /*04c0*/  LDG.E.U16 R4, desc[UR36][R4.64] ;  /* 0x0000002404047981 */ /* 0x000ea4000c1e1500 */
[----:B--2---:R-:W-:-:S05]  /*04d0*/  HADD2.F32 R0, -RZ, R4.H0_H0 ;  /* 0x20000004ff007230 */ /* 0x004fca0000004100 */
[----:B------:R-:W-:-:S04]  /*04e0*/  FMUL.FTZ R0, R0, 1 ;  /* 0x3f80000000007820 */ /* 0x000fc80000410000 */
[----:B------:R0:W1:Y:S01]  /*04f0*/  F2F.F64.F32 R24, R0 ;  /* 0x0000000000187310 */ /* 0x0000620000201800 */
[----:B------:R-:W-:Y:S05]  /*0500*/  BRA `(.L_x_7560) ;  /* 0x0000000800b07947 */ /* 0x000fea0003800000 */
.L_x_7565:
[----:B------:R0:W5:Y:S01]  /*0510*/  LDG.E.64 R24, desc[UR36][R4.64] ;  /* 0x0000002404187981 */ /* 0x000162000c1e1b00 */
[----:B------:R-:W-:Y:S05]  /*0520*/  BRA `(.L_x_7560) ;  /* 0x0000000800a87947 */ /* 0x000fea0003800000 */
.L_x_7555:
        /* <DEDUP_REMOVED lines=13> */
.L_x_7569:
[----:B------:R0:W5:Y:S01]  /*0600*/  LDG.E.64 R24, desc[UR36][R4.64] ;  /* 0x0000002404187981 */ /* 0x000162000c1e1b00 */
[----:B------:R-:W-:Y:S05]  /*0610*/  BRA `(.L_x_7560) ;  /* 0x00000008006c7947 */ /* 0x000fea0003800000 */
.L_x_7568:
        /* <DEDUP_REMOVED lines=27> */
.L_x_7571:
        /* <DEDUP_REMOVED lines=15> */
.L_x_7570:
[----:B------:R-:W2:Y:S02]  /*08c0*/  LDG.E.U16 R0, desc[UR36][R4.64] ;  /* 0x0000002404007981 */ /* 0x000ea4000c1e1500 */
[----:B--2---:R-:W-:-:S04]  /*08d0*/  IMAD.U32 R0, R0, 0x10000, RZ ;  /* 0x0001000000007824 */ /* 0x004fc800078e00ff */
[----:B------:R-:W-:-:S04]  /*08e0*/  FMUL.FTZ R0, R0, 1 ;  /* 0x3f80000000007820 */ /* 0x000fc80000410000 */
[----:B------:R0:W1:Y:S01]  /*08f0*/  F2F.F64.F32 R24, R0 ;  /* 0x0000000000187310 */ /* 0x0000620000201800 */
[----:B------:R-:W-:Y:S05]  /*0900*/  BRA `(.L_x_7560) ;  /* 0x0000000400b07947 */ /* 0x000fea0003800000 */
.L_x_7567:
        /* <DEDUP_REMOVED lines=11> */
.L_x_7574:
        /* <DEDUP_REMOVED lines=21> */
.L_x_7576:
[----:B------:R-:W-:Y:S05]  /*0b10*/  BSYNC.RECONVERGENT B0 ;  /* 0x0000000000007941 */ /* 0x000fea0003800200 */
.L_x_7575:
[----:B------:R-:W-:Y:S01]  /*0b20*/  IMAD.SHL.U32 R0, R0, 0x100000, RZ ;  /* 0x0010000000007824 */ /* 0x000fe200078e00ff */
[----:B------:R-:W-:-:S04]  /*0b30*/  LEA R3, R3, 0x3b800000, 0x17 ;  /* 0x3b80000003037811 */ /* 0x000fc800078eb8ff */
[----:B------:R-:W-:-:S05]  /*0b40*/  LOP3.LUT R0, R3, R0, R7, 0xfe, !PT ;  /* 0x0000000003007212 */ /* 0x000fca00078efe07 */
[----:B------:R-:W-:-:S04]  /*0b50*/  FMUL.FTZ R0, R0, 1 ;  /* 0x3f80000000007820 */ /* 0x000fc80000410000 */
[----:B------:R0:W1:Y:S01]  /*0b60*/  F2F.F64.F32 R24, R0 ;  /* 0x0000000000187310 */ /* 0x0000620000201800 */
[----:B------:R-:W-:Y:S05]  /*0b70*/  BRA `(.L_x_7560) ;  /* 0x0000000400147947 */ /* 0x000fea0003800000 */
.L_x_7573:
        /* <DEDUP_REMOVED lines=21> */
.L_x_7578:
[----:B------:R-:W-:Y:S05]  /*0cd0*/  BSYNC.RECONVERGENT B0 ;  /* 0x0000000000007941 */ /* 0x000fea0003800200 */
.L_x_7577:
[----:B------:R-:W-:Y:S01]  /*0ce0*/  IMAD.SHL.U32 R0, R0, 0x200000, RZ ;  /* 0x0020000000007824 */ /* 0x000fe200078e00ff */
[----:B------:R-:W-:-:S04]  /*0cf0*/  LEA R3, R3, 0x37800000, 0x17 ;  /* 0x3780000003037811 */ /* 0x000fc800078eb8ff */
[----:B------:R-:W-:-:S05]  /*0d00*/  LOP3.LUT R0, R3, R0, R7, 0xfe, !PT ;  /* 0x0000000003007212 */ /* 0x000fca00078efe07 */
[----:B------:R-:W-:-:S04]  /*0d10*/  FMUL.FTZ R0, R0, 1 ;  /* 0x3f80000000007820 */ /* 0x000fc80000410000 */
[----:B------:R0:W1:Y:S01]  /*0d20*/  F2F.F64.F32 R24, R0 ;  /* 0x0000000000187310 */ /* 0x0000620000201800 */
[----:B------:R-:W-:Y:S05]  /*0d30*/  BRA `(.L_x_7560) ;  /* 0x0000000000a47947 */ /* 0x000fea0003800000 */
.L_x_7572:
[----:B------:R-:W-:-:S09]  /*0d40*/  UISETP.NE.AND UP0, UPT, UR4, 0x1c, UPT ;  /* 0x0000001c0400788c */ /* 0x000fd2000bf05270 */
[----:B------:R-:W-:Y:S05]  /*0d50*/  BRA.U !UP0, `(.L_x_7579) ;  /* 0x0000000108947547 */ /* 0x000fea000b800000 */
[----:B------:R-:W-:-:S09]  /*0d60*/  UISETP.NE.AND UP0, UPT, UR4, 0x1d, UPT ;  /* 0x0000001d0400788c */ /* 0x000fd2000bf05270 */
[----:B------:R-:W-:Y:S05]  /*0d70*/  BRA.U !UP0, `(.L_x_7580) ;  /* 0x0000000108807547 */ /* 0x000fea000b800000 */
[----:B------:R-:W-:-:S09]  /*0d80*/  UISETP.NE.AND UP0, UPT, UR4, 0x2c, UPT ;  /* 0x0000002c0400788c */ /* 0x000fd2000bf05270 */
[----:B------:R-:W-:Y:S05]  /*0d90*/  BRA.U !UP0, `(.L_x_7581) ;  /* 0x0000000108487547 */ /* 0x000fea000b800000 */
.L_x_7559:
        /* <DEDUP_REMOVED lines=16> */
.L_x_7582:
[----:B------:R-:W-:Y:S01]  /*0ea0*/  CS2R R24, SRZ ;  /* 0x0000000000187805 */ /* 0x000fe2000001ff00 */
[----:B------:R-:W-:Y:S06]  /*0eb0*/  BRA `(.L_x_7560) ;  /* 0x0000000000447947 */ /* 0x000fec0003800000 */
.L_x_7581:
        /* <DEDUP_REMOVED lines=12> */
.L_x_7580:
[----:B------:R-:W2:Y:S02]  /*0f80*/  LDG.E.64 R24, desc[UR36][R4.64] ;  /* 0x0000002404187981 */ /* 0x000ea4000c1e1b00 */
[----:B--2---:R-:W0:Y:S01]  /*0f90*/  I2F.F64.U64 R24, R24 ;  /* 0x0000001800187312 */ /* 0x004e220000301800 */
[----:B------:R-:W-:Y:S05]  /*0fa0*/  BRA `(.L_x_7560) ;  /* 0x0000000000087947 */ /* 0x000fea0003800000 */
.L_x_7579:
[----:B------:R-:W2:Y:S02]  /*0fb0*/  LDG.E R4, desc[UR36][R4.64] ;  /* 0x0000002404047981 */ /* 0x000ea4000c1e1900 */
[----:B--2---:R0:W1:Y:S02]  /*0fc0*/  I2F.F64.U32 R24, R4 ;  /* 0x0000000400187312 */ /* 0x0040640000201800 */
.L_x_7560:
[----:B------:R-:W-:Y:S05]  /*0fd0*/  BSYNC.RECONVERGENT B6 ;  /* 0x0000000000067941 */ /* 0x000fea0003800200 */
.L_x_7554:
[----:B------:R-:W-:-:S07]  /*0fe0*/  VIADD R27, R33, 0x80 ;  /* 0x00000080211b7836 */ /* 0x000fce0000000000 */
.L_x_7553:
[----:B------:R-:W-:Y:S05]  /*0ff0*/  BSYNC.RECONVERGENT B7 ;  /* 0x0000000000077941 */ /* 0x000fea0003800200 */
.L_x_7552:
[----:B------:R-:W-:Y:S01]  /*1000*/  ISETP.GE.AND P0, PT, R27, R2, PT ;  /* 0x000000021b00720c */ /* 0x000fe20003f06270 */
[----:B------:R-:W-:Y:S01]  /*1010*/  BSSY.RECONVERGENT B7, `(.L_x_7583) ;  /* 0x00000f6000077945 */ /* 0x000fe20003800200 */
[----:B------:R-:W-:-:S11]  /*1020*/  CS2R R22, SRZ ;  /* 0x0000000000167805 */ /* 0x000fd6000001ff00 */
[----:B------:R-:W-:Y:S05]  /*1030*/  @P0 BRA `(.L_x_7584) ;  /* 0x0000000c00cc0947 */ /* 0x000fea0003800000 */
[----:B01-3--:R-:W0:Y:S01]  /*1040*/  LDC.64 R4, c[0x0][0x3a0] ;  /* 0x0000e800ff047b82 */ /* 0x00be220000000a00 */
        /* <DEDUP_REMOVED lines=20> */
.L_x_7589:
[----:B------:R-:W3:Y:S02]  /*1190*/  LDG.E.U8 R4, desc[UR36][R4.64] ;  /* 0x0000002404047981 */ /* 0x000ee4000c1e1100 */
[----:B---3--:R0:W1:Y:S01]  /*11a0*/  I2F.F64.U16 R22, R4 ;  /* 0x0000000400167312 */ /* 0x0080620000101800 */
[----:B------:R-:W-:Y:S05]  /*11b0*/  BRA `(.L_x_7591) ;  /* 0x0000000c00647947 */ /* 0x000fea0003800000 */
.L_x_7588:
        /* <DEDUP_REMOVED lines=9> */
.L_x_7593:
[----:B------:R-:W3:Y:S02]  /*1250*/  LDG.E R4, desc[UR36][R4.64] ;  /* 0x0000002404047981 */ /* 0x000ee4000c1e1900 */
[----:B---3--:R0:W1:Y:S01]  /*1260*/  I2F.F64 R22, R4 ;  /* 0x0000000400167312 */ /* 0x0080620000201c00 */
[----:B------:R-:W-:Y:S05]  /*1270*/  BRA `(.L_x_7591) ;  /* 0x0000000c00347947 */ /* 0x000fea0003800000 */
.L_x_7592:
[----:B------:R-:W3:Y:S02]  /*1280*/  LDG.E.U16 R4, desc[UR36][R4.64] ;  /* 0x0000002404047981 */ /* 0x000ee4000c1e1500 */
[----:B---3--:R0:W1:Y:S01]  /*1290*/  I2F.F64.S16 R22, R4 ;  /* 0x0000000400167312 */ /* 0x0080620000101c00 */
[----:B------:R-:W-:Y:S05]  /*12a0*/  BRA `(.L_x_7591) ;  /* 0x0000000c00287947 */ /* 0x000fea0003800000 */
.L_x_7587:
        /* <DEDUP_REMOVED lines=10> */
.L_x_7595:
[----:B------:R-:W3:Y:S02]  /*1350*/  LDG.E.U16 R0, desc[UR36][R4.64] ;  /* 0x0000002404007981 */ /* 0x000ee4000c1e1500 */
[----:B---3--:R-:W-:-:S05]  /*1360*/  HADD2.F32 R0, -RZ, R0.H0_H0 ;  /* 0x20000000ff007230 */ /* 0x008fca0000004100 */
[----:B------:R-:W-:-:S04]  /*1370*/  FMUL.FTZ R0, R0, 1 ;  /* 0x3f80000000007820 */ /* 0x000fc80000410000 */
[----:B------:R0:W1:Y:S01]  /*1380*/  F2F.F64.F32 R22, R0 ;  /* 0x0000000000167310 */ /* 0x0000620000201800 */
[----:B------:R-:W-:Y:S05]  /*1390*/  BRA `(.L_x_7591) ;  /* 0x0000000800ec7947 */ /* 0x000fea0003800000 */
.L_x_7594:
        /* <DEDUP_REMOVED lines=10> */
.L_x_7597:
[----:B------:R-:W3:Y:S02]  /*1440*/  LDG.E.U16 R4, desc[UR36][R4.64] ;  /* 0x0000002404047981 */ /* 0x000ee4000c1e1500 */
[----:B---3--:R-:W-:-:S05]  /*1450*/  HADD2.F32 R0, -RZ, R4.H0_H0 ;  /* 0x20000004ff007230 */ /* 0x008fca0000004100 */
[----:B------:R-:W-:-:S04]  /*1460*/  FMUL.FTZ R0, R0, 1 ;  /* 0x3f80000000007820 */ /* 0x000fc80000410000 */
[----:B------:R0:W1:Y:S01]  /*1470*/  F2F.F64.F32 R22, R0 ;  /* 0x0000000000167310 */ /* 0x0000620000201800 */
[----:B------:R-:W-:Y:S05]  /*1480*/  BRA `(.L_x_7591) ;  /* 0x0000000800b07947 */ /* 0x000fea0003800000 */
.L_x_7596:
[----:B------:R0:W5:Y:S01]  /*1490*/  LDG.E.64 R22, desc[UR36][R4.64] ;  /* 0x0000002404167981 */ /* 0x000162000c1e1b00 */
[----:B------:R-:W-:Y:S05]  /*14a0*/  BRA `(.L_x_7591) ;  /* 0x0000000800a87947 */ /* 0x000fea0003800000 */
.L_x_7586:
        /* <DEDUP_REMOVED lines=13> */
.L_x_7600:
[----:B------:R0:W5:Y:S01]  /*1580*/  LDG.E.64 R22, desc[UR36][R4.64] ;  /* 0x0000002404167981 */ /* 0x000162000c1e1b00 */
[----:B------:R-:W-:Y:S05]  /*1590*/  BRA `(.L_x_7591) ;  /* 0x00000008006c7947 */ /* 0x000fea0003800000 */
.L_x_7599:
        /* <DEDUP_REMOVED lines=27> */
.L_x_7602:
        /* <DEDUP_REMOVED lines=15> */
.L_x_7601:
[----:B------:R-:W3:Y:S02]  /*1840*/  LDG.E.U16 R0, desc[UR36][R4.64] ;  /* 0x0000002404007981 */ /* 0x000ee4000c1e1500 */
[----:B---3--:R-:W-:-:S04]  /*1850*/  IMAD.U32 R0, R0, 0x10000, RZ ;  /* 0x0001000000007824 */ /* 0x008fc800078e00ff */
[----:B------:R-:W-:-:S04]  /*1860*/  FMUL.FTZ R0, R0, 1 ;  /* 0x3f80000000007820 */ /* 0x000fc80000410000 */
[----:B------:R0:W1:Y:S01]  /*1870*/  F2F.F64.F32 R22, R0 ;  /* 0x0000000000167310 */ /* 0x0000620000201800 */
[----:B------:R-:W-:Y:S05]  /*1880*/  BRA `(.L_x_7591) ;  /* 0x0000000400b07947 */ /* 0x000fea0003800000 */
.L_x_7598:
        /* <DEDUP_REMOVED lines=11> */
.L_x_7605:
        /* <DEDUP_REMOVED lines=21> */
.L_x_7607:
[----:B------:R-:W-:Y:S05]  /*1a90*/  BSYNC.RECONVERGENT B0 ;  /* 0x0000000000007941 */ /* 0x000fea0003800200 */
.L_x_7606:
[----:B------:R-:W-:Y:S01]  /*1aa0*/  IMAD.SHL.U32 R0, R0, 0x100000, RZ ;  /* 0x0010000000007824 */ /* 0x000fe200078e00ff */
[----:B------:R-:W-:-:S04]  /*1ab0*/  LEA R3, R3, 0x3b800000, 0x17 ;  /* 0x3b80000003037811 */ /* 0x000fc800078eb8ff */
[----:B------:R-:W-:-:S05]  /*1ac0*/  LOP3.LUT R0, R3, R0, R7, 0xfe, !PT ;  /* 0x0000000003007212 */ /* 0x000fca00078efe07 */
[----:B------:R-:W-:-:S04]  /*1ad0*/  FMUL.FTZ R0, R0, 1 ;  /* 0x3f80000000007820 */ /* 0x000fc80000410000 */
[----:B------:R0:W1:Y:S01]  /*1ae0*/  F2F.F64.F32 R22, R0 ;  /* 0x0000000000167310 */ /* 0x0000620000201800 */
[----:B------:R-:W-:Y:S05]  /*1af0*/  BRA `(.L_x_7591) ;  /* 0x0000000400147947 */ /* 0x000fea0003800000 */
.L_x_7604:
        /* <DEDUP_REMOVED lines=21> */
.L_x_7609:
[----:B------:R-:W-:Y:S05]  /*1c50*/  BSYNC.RECONVERGENT B0 ;  /* 0x0000000000007941 */ /* 0x000fea0003800200 */
.L_x_7608:
[----:B------:R-:W-:Y:S01]  /*1c60*/  IMAD.SHL.U32 R0, R0, 0x200000, RZ ;  /* 0x0020000000007824 */ /* 0x000fe200078e00ff */
[----:B------:R-:W-:-:S04]  /*1c70*/  LEA R3, R3, 0x37800000, 0x17 ;  /* 0x3780000003037811 */ /* 0x000fc800078eb8ff */
[----:B------:R-:W-:-:S05]  /*1c80*/  LOP3.LUT R0, R3, R0, R7, 0xfe, !PT ;  /* 0x0000000003007212 */ /* 0x000fca00078efe07 */
[----:B------:R-:W-:-:S04]  /*1c90*/  FMUL.FTZ R0, R0, 1 ;  /* 0x3f80000000007820 */ /* 0x000fc80000410000 */
[----:B------:R0:W1:Y:S01]  /*1ca0*/  F2F.F64.F32 R22, R0 ;  /* 0x0000000000167310 */ /* 0x0000620000201800 */
[----:B------:R-:W-:Y:S05]  /*1cb0*/  BRA `(.L_x_7591) ;  /* 0x0000000000a47947 */ /* 0x000fea0003800000 */
.L_x_7603:
        /* <DEDUP_REMOVED lines=18> */
.L_x_7590:
        /* <DEDUP_REMOVED lines=16> */
.L_x_7612:
[----:B------:R-:W-:Y:S01]  /*1ee0*/  CS2R R22, SRZ ;  /* 0x0000000000167805 */ /* 0x000fe2000001ff00 */
[----:B------:R-:W-:Y:S06]  /*1ef0*/  BRA `(.L_x_7591) ;  /* 0x0000000000147947 */ /* 0x000fec0003800000 */
.L_x_7611:
[----:B------:R-:W3:Y:S02]  /*1f00*/  LDG.E.64 R22, desc[UR36][R4.64] ;  /* 0x0000002404167981 */ /* 0x000ee4000c1e1b00 */
[----:B---3--:R-:W0:Y:S01]  /*1f10*/  I2F.F64.U64 R22, R22 ;  /* 0x0000001600167312 */ /* 0x008e220000301800 */
[----:B------:R-:W-:Y:S05]  /*1f20*/  BRA `(.L_x_7591) ;  /* 0x0000000000087947 */ /* 0x000fea0003800000 */
.L_x_7610:
[----:B------:R-:W3:Y:S02]  /*1f30*/  LDG.E R4, desc[UR36][R4.64] ;  /* 0x0000002404047981 */ /* 0x000ee4000c1e1900 */
[----:B---3--:R0:W1:Y:S02]  /*1f40*/  I2F.F64.U32 R22, R4 ;  /* 0x0000000400167312 */ /* 0x0080640000201800 */
.L_x_7591:
[----:B------:R-:W-:Y:S05]  /*1f50*/  BSYNC.RECONVERGENT B6 ;  /* 0x0000000000067941 */ /* 0x000fea0003800200 */
.L_x_7585:
[----:B------:R-:W-:-:S07]  /*1f60*/  VIADD R27, R27, 0x80 ;  /* 0x000000801b1b7836 */ /* 0x000fce0000000000 */
.L_x_7584:
[----:B------:R-:W-:Y:S05]  /*1f70*/  BSYNC.RECONVERGENT B7 ;  /* 0x0000000000077941 */ /* 0x000fea0003800200 */
.L_x_7583:
        /* <DEDUP_REMOVED lines=25> */
.L_x_7619:
[----:B------:R-:W3:Y:S02]  /*2110*/  LDG.E.U8 R4, desc[UR36][R4.64] ;  /* 0x0000002404047981 */ /* 0x000ee4000c1e1100 */
[----:B---3--:R0:W1:Y:S01]  /*2120*/  I2F.F64.U16 R18, R4 ;  /* 0x0000000400127312 */ /* 0x0080620000101800 */
[----:B------:R-:W-:Y:S05]  /*2130*/  BRA `(.L_x_7621) ;  /* 0x0000000c00647947 */ /* 0x000fea0003800000 */
.L_x_7618:
        /* <DEDUP_REMOVED lines=9> */
.L_x_7623:
[----:B------:R-:W3:Y:S02]  /*21d0*/  LDG.E R4, desc[UR36][R4.64] ;  /* 0x0000002404047981 */ /* 0x000ee4000c1e1900 */
[----:B---3--:R1:W3:Y:S01]  /*21e0*/  I2F.F64 R18, R4 ;  /* 0x0000000400127312 */ /* 0x0082e20000201c00 */
[----:B------:R-:W-:Y:S05]  /*21f0*/  BRA `(.L_x_7621) ;  /* 0x0000000c00347947 */ /* 0x000fea0003800000 */
.L_x_7622:
[----:B------:R-:W3:Y:S02]  /*2200*/  LDG.E.U16 R4, desc[UR36][R4.64] ;  /* 0x0000002404047981 */ /* 0x000ee4000c1e1500 */
[----:B---3--:R0:W1:Y:S01]  /*2210*/  I2F.F64.S16 R18, R4 ;  /* 0x0000000400127312 */ /* 0x0080620000101c00 */
[----:B------:R-:W-:Y:S05]  /*2220*/  BRA `(.L_x_7621) ;  /* 0x0000000c00287947 */ /* 0x000fea0003800000 */
.L_x_7617:
        /* <DEDUP_REMOVED lines=10> */
.L_x_7625:
[----:B------:R-:W3:Y:S02]  /*22d0*/  LDG.E.U16 R0, desc[UR36][R4.64] ;  /* 0x0000002404007981 */ /* 0x000ee4000c1e1500 */
[----:B---3--:R-:W-:-:S05]  /*22e0*/  HADD2.F32 R0, -RZ, R0.H0_H0 ;  /* 0x20000000ff007230 */ /* 0x008fca0000004100 */
[----:B------:R-:W-:-:S04]  /*22f0*/  FMUL.FTZ R0, R0, 1 ;  /* 0x3f80000000007820 */ /* 0x000fc80000410000 */
[----:B------:R0:W1:Y:S01]  /*2300*/  F2F.F64.F32 R18, R0 ;  /* 0x0000000000127310 */ /* 0x0000620000201800 */
[----:B------:R-:W-:Y:S05]  /*2310*/  BRA `(.L_x_7621) ;  /* 0x0000000800ec7947 */ /* 0x000fea0003800000 */
.L_x_7624:
        /* <DEDUP_REMOVED lines=10> */
.L_x_7627:
[----:B------:R-:W3:Y:S02]  /*23c0*/  LDG.E.U16 R4, desc[UR36][R4.64] ;  /* 0x0000002404047981 */ /* 0x000ee4000c1e1500 */
[----:B---3--:R-:W-:-:S05]  /*23d0*/  HADD2.F32 R0, -RZ, R4.H0_H0 ;  /* 0x20000004ff007230 */ /* 0x008fca0000004100 */
[----:B------:R-:W-:-:S04]  /*23e0*/  FMUL.FTZ R0, R0, 1 ;  /* 0x3f80000000007820 */ /* 0x000fc80000410000 */
[----:B------:R0:W1:Y:S01]  /*23f0*/  F2F.F64.F32 R18, R0 ;  /* 0x0000000000127310 */ /* 0x0000620000201800 */
[----:B------:R-:W-:Y:S05]  /*2400*/  BRA `(.L_x_7621) ;  /* 0x0000000800b07947 */ /* 0x000fea0003800000 */
.L_x_7626:
[----:B------:R0:W5:Y:S01]  /*2410*/  LDG.E.64 R18, desc[UR36][R4.64] ;  /* 0x0000002404127981 */ /* 0x000162000c1e1b00 */
[----:B------:R-:W-:Y:S05]  /*2420*/  BRA `(.L_x_7621) ;  /* 0x0000000800a87947 */ /* 0x000fea0003800000 */
.L_x_7616:
        /* <DEDUP_REMOVED lines=13> */
.L_x_7630:
[----:B------:R0:W5:Y:S01]  /*2500*/  LDG.E.64 R18, desc[UR36][R4.64] ;  /* 0x0000002404127981 */ /* 0x000162000c1e1b00 */
[----:B------:R-:W-:Y:S05]  /*2510*/  BRA `(.L_x_7621) ;  /* 0x00000008006c7947 */ /* 0x000fea0003800000 */
.L_x_7629:
        /* <DEDUP_REMOVED lines=27> */
.L_x_7632:
        /* <DEDUP_REMOVED lines=15> */
.L_x_7631:
[----:B------:R-:W3:Y:S02]  /*27c0*/  LDG.E.U16 R0, desc[UR36][R4.64] ;  /* 0x0000002404007981 */ /* 0x000ee4000c1e1500 */
[----:B---3--:R-:W-:-:S04]  /*27d0*/  IMAD.U32 R0, R0, 0x10000, RZ ;  /* 0x0001000000007824 */ /* 0x008fc800078e00ff */
[----:B------:R-:W-:-:S04]  /*27e0*/  FMUL.FTZ R0, R0, 1 ;  /* 0x3f80000000007820 */ /* 0x000fc80000410000 */
[----:B------:R0:W1:Y:S01]  /*27f0*/  F2F.F64.F32 R18, R0 ;  /* 0x0000000000127310 */ /* 0x0000620000201800 */
[----:B------:R-:W-:Y:S05]  /*2800*/  BRA `(.L_x_7621) ;  /* 0x0000000400b07947 */ /* 0x000fea0003800000 */
.L_x_7628:
        /* <DEDUP_REMOVED lines=11> */
.L_x_7635:
        /* <DEDUP_REMOVED lines=21> */
.L_x_7637:
[----:B------:R-:W-:Y:S05]  /*2a10*/  BSYNC.RECONVERGENT B0 ;  /* 0x0000000000007941 */ /* 0x000fea0003800200 */
.L_x_7636:
[----:B------:R-:W-:Y:S01]  /*2a20*/  IMAD.SHL.U32 R0, R0, 0x100000, RZ ;  /* 0x0010000000007824 */ /* 0x000fe200078e00ff */
[----:B------:R-:W-:-:S04]  /*2a30*/  LEA R3, R3, 0x3b800000, 0x17 ;  /* 0x3b80000003037811 */ /* 0x000fc800078eb8ff */
[----:B------:R-:W-:-:S05]  /*2a40*/  LOP3.LUT R0, R3, R0, R7, 0xfe, !PT ;  /* 0x0000000003007212 */ /* 0x000fca00078efe07 */
[----:B------:R-:W-:-:S04]  /*2a50*/  FMUL.FTZ R0, R0, 1 ;  /* 0x3f80000000007820 */ /* 0x000fc80000410000 */
[----:B------:R0:W1:Y:S01]  /*2a60*/  F2F.F64.F32 R18, R0 ;  /* 0x0000000000127310 */ /* 0x0000620000201800 */
[----:B------:R-:W-:Y:S05]  /*2a70*/  BRA `(.L_x_7621) ;  /* 0x0000000400147947 */ /* 0x000fea0003800000 */
.L_x_7634:
        /* <DEDUP_REMOVED lines=21> */
.L_x_7639:
[----:B------:R-:W-:Y:S05]  /*2bd0*/  BSYNC.RECONVERGENT B0 ;  /* 0x0000000000007941 */ /* 0x000fea0003800200 */
.L_x_7638:
[----:B------:R-:W-:Y:S01]  /*2be0*/  IMAD.SHL.U32 R0, R0, 0x200000, RZ ;  /* 0x0020000000007824 */ /* 0x000fe200078e00ff */
[----:B------:R-:W-:-:S04]  /*2bf0*/  LEA R3, R3, 0x37800000, 0x17 ;  /* 0x3780000003037811 */ /* 0x000fc800078eb8ff */
[----:B------:R-:W-:-:S05]  /*2c00*/  LOP3.LUT R0, R3, R0, R7, 0xfe, !PT ;  /* 0x0000000003007212 */ /* 0x000fca00078efe07 */
[----:B------:R-:W-:-:S04]  /*2c10*/  FMUL.FTZ R0, R0, 1 ;  /* 0x3f80000000007820 */ /* 0x000fc80000410000 */
[----:B------:R0:W1:Y:S01]  /*2c20*/  F2F.F64.F32 R18, R0 ;  /* 0x0000000000127310 */ /* 0x0000620000201800 */
[----:B------:R-:W-:Y:S05]  /*2c30*/  BRA `(.L_x_7621) ;  /* 0x0000000000a47947 */ /* 0x000fea0003800000 */
.L_x_7633:
        /* <DEDUP_REMOVED lines=18> */
.L_x_7620:
        /* <DEDUP_REMOVED lines=16> */
.L_x_7642:
[----:B------:R-:W-:Y:S01]  /*2e60*/  CS2R R18, SRZ ;  /* 0x0000000000127805 */ /* 0x000fe2000001ff00 */
[----:B------:R-:W-:Y:S06]  /*2e70*/  BRA `(.L_x_7621) ;  /* 0x0000000000147947 */ /* 0x000fec0003800000 */
.L_x_7641:
[----:B------:R-:W3:Y:S02]  /*2e80*/  LDG.E.64 R18, desc[UR36][R4.64] ;  /* 0x0000002404127981 */ /* 0x000ee4000c1e1b00 */
[----:B---3--:R-:W0:Y:S01]  /*2e90*/  I2F.F64.U64 R18, R18 ;  /* 0x0000001200127312 */ /* 0x008e220000301800 */
[----:B------:R-:W-:Y:S05]  /*2ea0*/  BRA `(.L_x_7621) ;  /* 0x0000000000087947 */ /* 0x000fea0003800000 */
.L_x_7640:
[----:B------:R-:W3:Y:S02]  /*2eb0*/  LDG.E R4, desc[UR36][R4.64] ;  /* 0x0000002404047981 */ /* 0x000ee4000c1e1900 */
[----:B---3--:R0:W1:Y:S02]  /*2ec0*/  I2F.F64.U32 R18, R4 ;  /* 0x0000000400127312 */ /* 0x0080640000201800 */
.L_x_7621:
[----:B------:R-:W-:Y:S05]  /*2ed0*/  BSYNC.RECONVERGENT B6 ;  /* 0x0000000000067941 */ /* 0x000fea0003800200 */
.L_x_7615:
[----:B------:R-:W-:-:S07]  /*2ee0*/  VIADD R27, R27, 0x80 ;  /* 0x000000801b1b7836 */ /* 0x000fce0000000000 */
.L_x_7614:
[----:B------:R-:W-:Y:S05]  /*2ef0*/  BSYNC.RECONVERGENT B7 ;  /* 0x0000000000077941 */ /* 0x000fea0003800200 */
.L_x_7613:
[----:B------:R-:W-:Y:S01]  /*2f00*/  ISETP.GE.AND P0, PT, R27, R2, PT ;  /* 0x000000021b00720c */ /* 0x000fe20003f06270 */
[----:B------:R-:W-:Y:S01]  /*2f10*/  BSSY.RECONVERGENT B6, `(.L_x_7643) ;  /* 0x00000f0000067945 */ /* 0x000fe20003800200 */
[----:B------:R-:W-:-:S11]  /*2f20*/  CS2R R16, SRZ ;  /* 0x0000000000107805 */ /* 0x000fd6000001ff00 */
[----:B------:R-:W-:Y:S05]  /*2f30*/  @P0 BRA `(.L_x_7644) ;  /* 0x0000000c00b40947 */ /* 0x000fea0003800000 */
[----:B01-3--:R-:W0:Y:S01]  /*2f40*/  LDC.64 R4, c[0x0][0x3a0] ;  /* 0x0000e800ff047b82 */ /* 0x00be220000000a00 */
        /* <DEDUP_REMOVED lines=19> */
.L_x_7648:
[----:B------:R-:W3:Y:S02]  /*3080*/  LDG.E.U8 R4, desc[UR36][R4.64] ;  /* 0x0000002404047981 */ /* 0x000ee4000c1e1100 */
[----:B---3--:R0:W1:Y:S01]  /*3090*/  I2F.F64.U16 R16, R4 ;  /* 0x0000000400107312 */ /* 0x0080620000101800 */
[----:B------:R-:W-:Y:S05]  /*30a0*/  BRA `(.L_x_7644) ;  /* 0x0000000c00587947 */ /* 0x000fea0003800000 */
.L_x_7647:
        /* <DEDUP_REMOVED lines=9> */
.L_x_7651:
[----:B------:R-:W3:Y:S02]  /*3140*/  LDG.E R4, desc[UR36][R4.64] ;  /* 0x0000002404047981 */ /* 0x000ee4000c1e1900 */
[----:B---3--:R0:W1:Y:S01]  /*3150*/  I2F.F64 R16, R4 ;  /* 0x0000000400107312 */ /* 0x0080620000201c00 */
[----:B------:R-:W-:Y:S05]  /*3160*/  BRA `(.L_x_7644) ;  /* 0x0000000c00287947 */ /* 0x000fea0003800000 */
.L_x_7650:
[----:B------:R-:W3:Y:S02]  /*3170*/  LDG.E.U16 R4, desc[UR36][R4.64] ;  /* 0x0000002404047981 */ /* 0x000ee4000c1e1500 */
[----:B---3--:R0:W1:Y:S01]  /*3180*/  I2F.F64.S16 R16, R4 ;  /* 0x0000000400107312 */ /* 0x0080620000101c00 */
[----:B------:R-:W-:Y:S05]  /*3190*/  BRA `(.L_x_7644) ;  /* 0x0000000c001c7947 */ /* 0x000fea0003800000 */
.L_x_7646:
        /* <DEDUP_REMOVED lines=10> */
.L_x_7653:
[----:B------:R-:W3:Y:S02]  /*3240*/  LDG.E.U16 R0, desc[UR36][R4.64] ;  /* 0x0000002404007981 */ /* 0x000ee4000c1e1500 */
[----:B---3--:R-:W-:-:S05]  /*3250*/  HADD2.F32 R0, -RZ, R0.H0_H0 ;  /* 0x20000000ff007230 */ /* 0x008fca0000004100 */
[----:B------:R-:W-:-:S04]  /*3260*/  FMUL.FTZ R0, R0, 1 ;  /* 0x3f80000000007820 */ /* 0x000fc80000410000 */
[----:B------:R0:W1:Y:S01]  /*3270*/  F2F.F64.F32 R16, R0 ;  /* 0x0000000000107310 */ /* 0x0000620000201800 */
[----:B------:R-:W-:Y:S05]  /*3280*/  BRA `(.L_x_7644) ;  /* 0x0000000800e07947 */ /* 0x000fea0003800000 */
.L_x_7652:
        /* <DEDUP_REMOVED lines=10> */
.L_x_7655:
[----:B------:R-:W3:Y:S02]  /*3330*/  LDG.E.U16 R4, desc[UR36][R4.64] ;  /* 0x0000002404047981 */ /* 0x000ee4000c1e1500 */
[----:B---3--:R-:W-:-:S05]  /*3340*/  HADD2.F32 R0, -RZ, R4.H0_H0 ;  /* 0x20000004ff007230 */ /* 0x008fca0000004100 */
[----:B------:R-:W-:-:S04]  /*3350*/  FMUL.FTZ R0, R0, 1 ;  /* 0x3f80000000007820 */ /* 0x000fc80000410000 */
[----:B------:R0:W1:Y:S01]  /*3360*/  F2F.F64.F32 R16, R0 ;  /* 0x0000000000107310 */ /* 0x0000620000201800 */
[----:B------:R-:W-:Y:S05]  /*3370*/  BRA `(.L_x_7644) ;  /* 0x0000000800a47947 */ /* 0x000fea0003800000 */
.L_x_7654:
[----:B------:R0:W5:Y:S01]  /*3380*/  LDG.E.64 R16, desc[UR36][R4.64] ;  /* 0x0000002404107981 */ /* 0x000162000c1e1b00 */
[----:B------:R-:W-:Y:S05]  /*3390*/  BRA `(.L_x_7644) ;  /* 0x00000008009c7947 */ /* 0x000fea0003800000 */
.L_x_7645:
        /* <DEDUP_REMOVED lines=13> */
.L_x_7658:
[----:B------:R0:W5:Y:S01]  /*3470*/  LDG.E.64 R16, desc[UR36][R4.64] ;  /* 0x0000002404107981 */ /* 0x000162000c1e1b00 */
[----:B------:R-:W-:Y:S05]  /*3480*/  BRA `(.L_x_7644) ;  /* 0x0000000800607947 */ /* 0x000fea0003800000 */
.L_x_7657:
        /* <DEDUP_REMOVED lines=27> */
.L_x_7660:
        /* <DEDUP_REMOVED lines=15> */
.L_x_7659:
[----:B------:R-:W3:Y:S02]  /*3730*/  LDG.E.U16 R0, desc[UR36][R4.64] ;  /* 0x0000002404007981 */ /* 0x000ee4000c1e1500 */
[----:B---3--:R-:W-:-:S04]  /*3740*/  IMAD.U32 R0, R0, 0x10000, RZ ;  /* 0x0001000000007824 */ /* 0x008fc800078e00ff */
[----:B------:R-:W-:-:S04]  /*3750*/  FMUL.FTZ R0, R0, 1 ;  /* 0x3f80000000007820 */ /* 0x000fc80000410000 */
[----:B------:R0:W1:Y:S01]  /*3760*/  F2F.F64.F32 R16, R0 ;  /* 0x0000000000107310 */ /* 0x0000620000201800 */
[----:B------:R-:W-:Y:S05]  /*3770*/  BRA `(.L_x_7644) ;  /* 0x0000000400a47947 */ /* 0x000fea0003800000 */
.L_x_7656:
        /* <DEDUP_REMOVED lines=11> */
.L_x_7663:
        /* <DEDUP_REMOVED lines=20> */
.L_x_7665:
[----:B------:R-:W-:Y:S05]  /*3970*/  BSYNC.RECONVERGENT B0 ;  /* 0x0000000000007941 */ /* 0x000fea0003800200 */
.L_x_7664:
[----:B------:R-:W-:Y:S01]  /*3980*/  IMAD.SHL.U32 R0, R0, 0x100000, RZ ;  /* 0x0010000000007824 */ /* 0x000fe200078e00ff */
[----:B------:R-:W-:-:S04]  /*3990*/  LEA R3, R3, 0x3b800000, 0x17 ;  /* 0x3b80000003037811 */ /* 0x000fc800078eb8ff */
[----:B------:R-:W-:-:S05]  /*39a0*/  LOP3.LUT R0, R3, R0, R7, 0xfe, !PT ;  /* 0x0000000003007212 */ /* 0x000fca00078efe07 */
[----:B------:R-:W-:-:S04]  /*39b0*/  FMUL.FTZ R0, R0, 1 ;  /* 0x3f80000000007820 */ /* 0x000fc80000410000 */
[----:B------:R0:W1:Y:S01]  /*39c0*/  F2F.F64.F32 R16, R0 ;  /* 0x0000000000107310 */ /* 0x0000620000201800 */
[----:B------:R-:W-:Y:S05]  /*39d0*/  BRA `(.L_x_7644) ;  /* 0x00000004000c7947 */ /* 0x000fea0003800000 */
.L_x_7662:
        /* <DEDUP_REMOVED lines=20> */
.L_x_7667:
[----:B------:R-:W-:Y:S05]  /*3b20*/  BSYNC.RECONVERGENT B0 ;  /* 0x0000000000007941 */ /* 0x000fea0003800200 */
.L_x_7666:
[----:B------:R-:W-:Y:S01]  /*3b30*/  IMAD.SHL.U32 R0, R0, 0x200000, RZ ;  /* 0x0020000000007824 */ /* 0x000fe200078e00ff */
[----:B------:R-:W-:-:S04]  /*3b40*/  LEA R3, R3, 0x37800000, 0x17 ;  /* 0x3780000003037811 */ /* 0x000fc800078eb8ff */
[----:B------:R-:W-:-:S05]  /*3b50*/  LOP3.LUT R0, R3, R0, R7, 0xfe, !PT ;  /* 0x0000000003007212 */ /* 0x000fca00078efe07 */
[----:B------:R-:W-:-:S04]  /*3b60*/  FMUL.FTZ R0, R0, 1 ;  /* 0x3f80000000007820 */ /* 0x000fc80000410000 */
[----:B------:R0:W1:Y:S01]  /*3b70*/  F2F.F64.F32 R16, R0 ;  /* 0x0000000000107310 */ /* 0x0000620000201800 */
[----:B------:R-:W-:Y:S05]  /*3b80*/  BRA `(.L_x_7644) ;  /* 0x0000000000a07947 */ /* 0x000fea0003800000 */
.L_x_7661:
        /* <DEDUP_REMOVED lines=18> */
.L_x_7649:
        /* <DEDUP_REMOVED lines=16> */
.L_x_7670:
[----:B------:R-:W-:Y:S05]  /*3db0*/  BRA `(.L_x_7644) ;  /* 0x0000000000147947 */ /* 0x000fea0003800000 */
.L_x_7669:
[----:B------:R-:W3:Y:S02]  /*3dc0*/  LDG.E.64 R16, desc[UR36][R4.64] ;  /* 0x0000002404107981 */ /* 0x000ee4000c1e1b00 */
[----:B---3--:R-:W0:Y:S01]  /*3dd0*/  I2F.F64.U64 R16, R16 ;  /* 0x0000001000107312 */ /* 0x008e220000301800 */
[----:B------:R-:W-:Y:S05]  /*3de0*/  BRA `(.L_x_7644) ;  /* 0x0000000000087947 */ /* 0x000fea0003800000 */
.L_x_7668:
[----:B------:R-:W3:Y:S02]  /*3df0*/  LDG.E R4, desc[UR36][R4.64] ;  /* 0x0000002404047981 */ /* 0x000ee4000c1e1900 */
[----:B---3--:R0:W1:Y:S02]  /*3e00*/  I2F.F64.U32 R16, R4 ;  /* 0x0000000400107312 */ /* 0x0080640000201800 */
.L_x_7644:
[----:B------:R-:W-:Y:S05]  /*3e10*/  BSYNC.RECONVERGENT B6 ;  /* 0x0000000000067941 */ /* 0x000fea0003800200 */
.L_x_7643:
[----:B0-----:R-:W0:Y:S01]  /*3e20*/  LDC R0, c[0x0][0x390] ;  /* 0x0000e400ff007b82 */ /* 0x001e220000000800 */
[----:B------:R-:W-:Y:S01]  /*3e30*/  ISETP.GE.AND P0, PT, R33, R2, PT ;  /* 0x000000022100720c */ /* 0x000fe20003f06270 */
[----:B------:R-:W-:Y:S06]  /*3e40*/  BSSY.RECONVERGENT B0, `(.L_x_7671) ;  /* 0x000001c000007945 */ /* 0x000fec0003800200 */
[----:B------:R-:W0:Y:S06]  /*3e50*/  LDC R11, c[0x0][0x394] ;  /* 0x0000e500ff0b7b82 */ /* 0x000e2c0000000800 */
[----:B------:R-:W-:Y:S05]  /*3e60*/  @P0 BRA `(.L_x_7672) ;  /* 0x0000000000640947 */ /* 0x000fea0003800000 */
[----:B------:R-:W2:Y:S01]  /*3e70*/  LDCU UR4, c[0x0][0x394] ;  /* 0x00007280ff0477ac */ /* 0x000ea20008000800 */
[----:B------:R-:W0:Y:S01]  /*3e80*/  LDC.64 R8, c[0x0][0x390] ;  /* 0x0000e400ff087b82 */ /* 0x000e220000000a00 */
[----:B-1-3--:R-:W-:Y:S01]  /*3e90*/  IMAD.MOV.U32 R4, RZ, RZ, 0x1 ;  /* 0x00000001ff047424 */ /* 0x00afe200078e00ff */
[----:B--2-45:R-:W-:Y:S01]  /*3ea0*/  FSETP.GEU.AND P1, PT, |R25|, 6.5827683646048100446e-37, PT ;  /* 0x036000001900780b */ /* 0x034fe20003f2e200 */
        /* <DEDUP_REMOVED lines=13> */
[----:B------:R-:W-:Y:S01]  /*3f80*/  IMAD.MOV.U32 R12, RZ, RZ, R24 ;  /* 0x000000ffff0c7224 */ /* 0x000fe200078e0018 */
[----:B------:R-:W-:Y:S01]  /*3f90*/  MOV R42, 0x3fc0 ;  /* 0x00003fc0002a7802 */ /* 0x000fe20000000f00 */
[----:B------:R-:W-:-:S07]  /*3fa0*/  IMAD.MOV.U32 R13, RZ, RZ, R25 ;  /* 0x000000ffff0d7224 */ /* 0x000fce00078e0019 */
[----:B------:R-:W-:Y:S05]  /*3fb0*/  CALL.REL.NOINC `($__internal_8_$__cuda_sm20_div_rn_f64_full) ;  /* 0x0000004c00247944 */ /* 0x000fea0003c00000 */
[----:B------:R-:W-:Y:S02]  /*3fc0*/  IMAD.MOV.U32 R6, RZ, RZ, R20 ;  /* 0x000000ffff067224 */ /* 0x000fe400078e0014 */
[----:B------:R-:W-:-:S07]  /*3fd0*/  IMAD.MOV.U32 R7, RZ, RZ, R21 ;  /* 0x000000ffff077224 */ /* 0x000fce00078e0015 */
.L_x_7674:
[----:B------:R-:W-:Y:S05]  /*3fe0*/  BSYNC.RECONVERGENT B1 ;  /* 0x0000000000017941 */ /* 0x000fea0003800200 */
.L_x_7673:
[----:B------:R0:W1:Y:S02]  /*3ff0*/  FRND.F64.TRUNC R4, R6 ;  /* 0x0000000600047313 */ /* 0x000064000030d800 */
.L_x_7672:
[----:B------:R-:W-:Y:S05]  /*4000*/  BSYNC.RECONVERGENT B0 ;  /* 0x0000000000007941 */ /* 0x000fea0003800200 */
.L_x_7671:
[----:B------:R-:W-:Y:S01]  /*4010*/  VIADD R31, R33, 0x80 ;  /* 0x00000080211f7836 */ /* 0x000fe20000000000 */
[----:B------:R-:W-:Y:S04]  /*4020*/  BSSY.RECONVERGENT B0, `(.L_x_7675) ;  /* 0x000001c000007945 */ /* 0x000fe80003800200 */
[----:B------:R-:W-:-:S13]  /*4030*/  ISETP.GE.AND P0, PT, R31, R2, PT ;  /* 0x000000021f00720c */ /* 0x000fda0003f06270 */
[----:B------:R-:W-:Y:S05]  /*4040*/  @P0 BRA `(.L_x_7676) ;  /* 0x0000000000640947 */ /* 0x000fea0003800000 */
[----:B------:R-:W2:Y:S01]  /*4050*/  LDCU UR4, c[0x0][0x394] ;  /* 0x00007280ff0477ac */ /* 0x000ea20008000800 */
[----:B------:R-:W4:Y:S01]  /*4060*/  LDC.64 R12, c[0x0][0x390] ;  /* 0x0000e400ff0c7b82 */ /* 0x000f220000000a00 */
[----:B------:R-:W-:Y:S01]  /*4070*/  IMAD.MOV.U32 R8, RZ, RZ, 0x1 ;  /* 0x00000001ff087424 */ /* 0x000fe200078e00ff */
[----:B-1-3-5:R-:W-:Y:S01]  /*4080*/  FSETP.GEU.AND P1, PT, |R23|, 6.5827683646048100446e-37, PT ;  /* 0x036000001700780b */ /* 0x02afe20003f2e200 */
[----:B------:R-:W-:Y:S01]  /*4090*/  BSSY.RECONVERGENT B1, `(.L_x_7677) ;  /* 0x0000013000017945 */ /* 0x000fe20003800200 */
[----:B--2---:R-:W4:Y:S03]  /*40a0*/  MUFU.RCP64H R9, UR4 ;  /* 0x0000000400097d08 */ /* 0x004f260008001800 */
[----:B----4-:R-:W-:-:S08]  /*40b0*/  DFMA R14, R8, -R12, 1 ;  /* 0x3ff00000080e742b */ /* 0x010fd0000000080c */
        /* <DEDUP_REMOVED lines=13> */
[----:B0-----:R-:W-:Y:S05]  /*4190*/  CALL.REL.NOINC `($__internal_8_$__cuda_sm20_div_rn_f64_full) ;  /* 0x0000004800ac7944 */ /* 0x001fea0003c00000 */
[----:B------:R-:W-:Y:S02]  /*41a0*/  IMAD.MOV.U32 R26, RZ, RZ, R20 ;  /* 0x000000ffff1a7224 */ /* 0x000fe400078e0014 */
[----:B------:R-:W-:-:S07]  /*41b0*/  IMAD.MOV.U32 R27, RZ, RZ, R21 ;  /* 0x000000ffff1b7224 */ /* 0x000fce00078e0015 */
.L_x_7678:
[----:B------:R-:W-:Y:S05]  /*41c0*/  BSYNC.RECONVERGENT B1 ;  /* 0x0000000000017941 */ /* 0x000fea0003800200 */
.L_x_7677:
[----:B------:R1:W2:Y:S02]  /*41d0*/  FRND.F64.TRUNC R28, R26 ;  /* 0x0000001a001c7313 */ /* 0x0002a4000030d800 */
.L_x_7676:
[----:B------:R-:W-:Y:S05]  /*41e0*/  BSYNC.RECONVERGENT B0 ;  /* 0x0000000000007941 */ /* 0x000fea0003800200 */
.L_x_7675:
[----:B------:R-:W-:Y:S01]  /*41f0*/  VIADD R3, R33, 0x100 ;  /* 0x0000010021037836 */ /* 0x000fe20000000000 */
[----:B------:R-:W-:Y:S04]  /*4200*/  BSSY.RECONVERGENT B0, `(.L_x_7679) ;  /* 0x000001c000007945 */ /* 0x000fe80003800200 */
[----:B------:R-:W-:-:S13]  /*4210*/  ISETP.GE.AND P0, PT, R3, R2, PT ;  /* 0x000000020300720c */ /* 0x000fda0003f06270 */
[----:B------:R-:W-:Y:S05]  /*4220*/  @P0 BRA `(.L_x_7680) ;  /* 0x0000000000640947 */ /* 0x000fea0003800000 */
[----:B------:R-:W0:Y:S01]  /*4230*/  LDCU UR4, c[0x0][0x394] ;  /* 0x00007280ff0477ac */ /* 0x000e220008000800 */
[----:B------:R-:W2:Y:S01]  /*4240*/  LDC.64 R12, c[0x0][0x390] ;  /* 0x0000e400ff0c7b82 */ /* 0x000ea20000000a00 */
[----:B------:R-:W-:Y:S01]  /*4250*/  IMAD.MOV.U32 R8, RZ, RZ, 0x1 ;  /* 0x00000001ff087424 */ /* 0x000fe200078e00ff */
[----:B-1-3-5:R-:W-:Y:S01]  /*4260*/  FSETP.GEU.AND P1, PT, |R19|, 6.5827683646048100446e-37, PT ;  /* 0x036000001300780b */ /* 0x02afe20003f2e200 */
[----:B------:R-:W-:Y:S01]  /*4270*/  BSSY.RECONVERGENT B1, `(.L_x_7681) ;  /* 0x0000013000017945 */ /* 0x000fe20003800200 */
[----:B0-----:R-:W2:Y:S03]  /*4280*/  MUFU.RCP64H R9, UR4 ;  /* 0x0000000400097d08 */ /* 0x001ea60008001800 */
[----:B--2---:R-:W-:-:S08]  /*4290*/  DFMA R14, R8, -R12, 1 ;  /* 0x3ff00000080e742b */ /* 0x004fd0000000080c */
        /* <DEDUP_REMOVED lines=13> */
[----:B----4-:R-:W-:Y:S05]  /*4370*/  CALL.REL.NOINC `($__internal_8_$__cuda_sm20_div_rn_f64_full) ;  /* 0x0000004800347944 */ /* 0x010fea0003c00000 */
[----:B------:R-:W-:Y:S02]  /*4380*/  IMAD.MOV.U32 R22, RZ, RZ, R20 ;  /* 0x000000ffff167224 */ /* 0x000fe400078e0014 */
[----:B------:R-:W-:-:S07]  /*4390*/  IMAD.MOV.U32 R23, RZ, RZ, R21 ;  /* 0x000000ffff177224 */ /* 0x000fce00078e0015 */
.L_x_7682:
[----:B------:R-:W-:Y:S05]  /*43a0*/  BSYNC.RECONVERGENT B1 ;  /* 0x0000000000017941 */ /* 0x000fea0003800200 */
.L_x_7681:
[----:B----4-:R0:W1:Y:S02]  /*43b0*/  FRND.F64.TRUNC R24, R22 ;  /* 0x0000001600187313 */ /* 0x010064000030d800 */
.L_x_7680:
[----:B------:R-:W-:Y:S05]  /*43c0*/  BSYNC.RECONVERGENT B0 ;  /* 0x0000000000007941 */ /* 0x000fea0003800200 */
.L_x_7679:
[----:B------:R-:W-:Y:S01]  /*43d0*/  VIADD R3, R33, 0x180 ;  /* 0x0000018021037836 */ /* 0x000fe20000000000 */
[----:B------:R-:W-:Y:S04]  /*43e0*/  BSSY.RECONVERGENT B0, `(.L_x_7683) ;  /* 0x000001c000007945 */ /* 0x000fe80003800200 */
[----:B------:R-:W-:-:S13]  /*43f0*/  ISETP.GE.AND P0, PT, R3, R2, PT ;  /* 0x000000020300720c */ /* 0x000fda0003f06270 */
[----:B------:R-:W-:Y:S05]  /*4400*/  @P0 BRA `(.L_x_7684) ;  /* 0x0000000000640947 */ /* 0x000fea0003800000 */
[----:B------:R-:W0:Y:S01]  /*4410*/  LDCU UR4, c[0x0][0x394] ;  /* 0x00007280ff0477ac */ /* 0x000e220008000800 */
[----:B------:R-:W2:Y:S01]  /*4420*/  LDC.64 R12, c[0x0][0x390] ;  /* 0x0000e400ff0c7b82 */ /* 0x000ea20000000a00 */
[----:B------:R-:W-:Y:S01]  /*4430*/  IMAD.MOV.U32 R8, RZ, RZ, 0x1 ;  /* 0x00000001ff087424 */ /* 0x000fe200078e00ff */
[----:B-1---5:R-:W-:Y:S01]  /*4440*/  FSETP.GEU.AND P1, PT, |R17|, 6.5827683646048100446e-37, PT ;  /* 0x036000001100780b */ /* 0x022fe20003f2e200 */
[----:B------:R-:W-:Y:S01]  /*4450*/  BSSY.RECONVERGENT B1, `(.L_x_7685) ;  /* 0x0000013000017945 */ /* 0x000fe20003800200 */
[----:B0-----:R-:W2:Y:S03]  /*4460*/  MUFU.RCP64H R9, UR4 ;  /* 0x0000000400097d08 */ /* 0x001ea60008001800 */
[----:B--2---:R-:W-:-:S08]  /*4470*/  DFMA R14, R8, -R12, 1 ;  /* 0x3ff00000080e742b */ /* 0x004fd0000000080c */
[----:B------:R-:W-:-:S08]  /*4480*/  DFMA R14, R14, R14, R14 ;  /* 0x0000000e0e0e722b */ /* 0x000fd0000000000e */
[----:B------:R-:W-:-:S08]  /*4490*/  DFMA R14, R8, R14, R8 ;  /* 0x0000000e080e722b */ /* 0x000fd00000000008 */
[----:B------:R-:W-:-:S08]  /*44a0*/  DFMA R8, R14, -R12, 1 ;  /* 0x3ff000000e08742b */ /* 0x000fd0000000080c */
[----:B------:R-:W-:-:S08]  /*44b0*/  DFMA R14, R14, R8, R14 ;  /* 0x000000080e0e722b */ /* 0x000fd0000000000e */
[----:B---3--:R-:W-:-:S08]  /*44c0*/  DMUL R18, R14, R16 ;  /* 0x000000100e127228 */ /* 0x008fd00000000000 */
        /* <DEDUP_REMOVED lines=11> */
.L_x_7686:
[----:B------:R-:W-:Y:S05]  /*4580*/  BSYNC.RECONVERGENT B1 ;  /* 0x0000000000017941 */ /* 0x000fea0003800200 */
.L_x_7685:
[----:B------:R0:W1:Y:S02]  /*4590*/  FRND.F64.TRUNC R16, R18 ;  /* 0x0000001200107313 */ /* 0x000064000030d800 */
.L_x_7684:
[----:B------:R-:W-:Y:S05]  /*45a0*/  BSYNC.RECONVERGENT B0 ;  /* 0x0000000000007941 */ /* 0x000fea0003800200 */
.L_x_7683:
[----:B------:R-:W0:Y:S01]  /*45b0*/  LDC.U8 R34, c[0x0][0x3b4] ;  /* 0x0000ed00ff227b82 */ /* 0x000e220000000000 */
[----:B------:R-:W-:Y:S01]  /*45c0*/  ISETP.GE.AND P0, PT, R33, R2, PT ;  /* 0x000000022100720c */ /* 0x000fe20003f06270 */
[----:B------:R-:W-:Y:S04]  /*45d0*/  BSSY.RECONVERGENT B7, `(.L_x_7687) ;  /* 0x0000354000077945 */ /* 0x000fe80003800200 */
[----:B------:R-:W-:Y:S08]  /*45e0*/  BSSY.RELIABLE B6, `(.L_x_7688) ;  /* 0x0000240000067945 */ /* 0x000ff00003800100 */
[----:B------:R-:W-:Y:S05]  /*45f0*/  @P0 BRA `(.L_x_7689) ;  /* 0x0000002000ec0947 */ /* 0x000fea0003800000 */
[----:B------:R-:W1:Y:S01]  /*4600*/  LDCU UR4, c[0x0][0x3b8] ;  /* 0x00007700ff0477ac */ /* 0x000e620008000800 */
[----:B------:R-:W2:Y:S01]  /*4610*/  LDC.64 R8, c[0x0][0x398] ;  /* 0x0000e600ff087b82 */ /* 0x000ea20000000a00 */
[----:B0-----:R-:W-:Y:S01]  /*4620*/  IMAD R0, R32, 0x200, R33 ;  /* 0x0000020020007824 */ /* 0x001fe200078e0221 */
[----:B------:R-:W-:-:S03]  /*4630*/  PRMT R10, R34, 0x9910, RZ ;  /* 0x00009910220a7816 */ /* 0x000fc600000000ff */
[----:B-1----:R-:W-:Y:S02]  /*4640*/  IMAD R3, R0, UR4, RZ ;  /* 0x0000000400037c24 */ /* 0x002fe4000f8e02ff */
        /* <DEDUP_REMOVED lines=17> */
.L_x_7693:
[----:B------:R-:W0:Y:S01]  /*4760*/  F2I.S64.F64.TRUNC R6, R6 ;  /* 0x0000000600067311 */ /* 0x000e22000030d900 */
[----:B------:R-:W-:Y:S02]  /*4770*/  IMAD.MOV.U32 R33, RZ, RZ, R31 ;  /* 0x000000ffff217224 */ /* 0x000fe400078e001f */
[----:B0-----:R-:W-:-:S05]  /*4780*/  IMAD.MOV.U32 R3, RZ, RZ, R6 ;  /* 0x000000ffff037224 */ /* 0x001fca00078e0006 */
[----:B------:R0:W-:Y:S01]  /*4790*/  STG.E.U8 desc[UR36][R8.64], R3 ;  /* 0x0000000308007986 */ /* 0x0001e2000c101124 */
[----:B------:R-:W-:Y:S05]  /*47a0*/  BRA `(.L_x_7695) ;  /* 0x00000010002c7947 */ /* 0x000fea0003800000 */
.L_x_7692:
        /* <DEDUP_REMOVED lines=10> */
.L_x_7697:
[----:B------:R-:W0:Y:S01]  /*4850*/  F2I.F64.TRUNC R7, R6 ;  /* 0x0000000600077311 */ /* 0x000e22000030d100 */
[----:B------:R-:W-:Y:S01]  /*4860*/  IMAD.MOV.U32 R33, RZ, RZ, R31 ;  /* 0x000000ffff217224 */ /* 0x000fe200078e001f */
[----:B0-----:R0:W-:Y:S01]  /*4870*/  STG.E desc[UR36][R8.64], R7 ;  /* 0x0000000708007986 */ /* 0x0011e2000c101924 */
[----:B------:R-:W-:Y:S05]  /*4880*/  BRA `(.L_x_7695) ;  /* 0x0000000c00f47947 */ /* 0x000fea0003800000 */
.L_x_7696:
[----:B------:R-:W0:Y:S01]  /*4890*/  F2I.F64.TRUNC R7, R6 ;  /* 0x0000000600077311 */ /* 0x000e22000030d100 */
[----:B------:R-:W-:Y:S01]  /*48a0*/  IMAD.MOV.U32 R33, RZ, RZ, R31 ;  /* 0x000000ffff217224 */ /* 0x000fe200078e001f */
[----:B0-----:R0:W-:Y:S01]  /*48b0*/  STG.E.U16 desc[UR36][R8.64], R7 ;  /* 0x0000000708007986 */ /* 0x0011e2000c101524 */
[----:B------:R-:W-:Y:S05]  /*48c0*/  BRA `(.L_x_7695) ;  /* 0x0000000c00e47947 */ /* 0x000fea0003800000 */
.L_x_7691:
        /* <DEDUP_REMOVED lines=14> */
.L_x_7699:
        /* <DEDUP_REMOVED lines=9> */
.L_x_7698:
        /* <DEDUP_REMOVED lines=15> */
.L_x_7701:
        /* <DEDUP_REMOVED lines=10> */
.L_x_7700:
[----:B------:R0:W-:Y:S01]  /*4bd0*/  STG.E.64 desc[UR36][R8.64], R4 ;  /* 0x0000000408007986 */ /* 0x0001e2000c101b24 */
[----:B------:R-:W-:Y:S01]  /*4be0*/  IMAD.MOV.U32 R33, RZ, RZ, R31 ;  /* 0x000000ffff217224 */ /* 0x000fe200078e001f */
[----:B------:R-:W-:Y:S06]  /*4bf0*/  BRA `(.L_x_7695) ;  /* 0x0000000c00187947 */ /* 0x000fec0003800000 */
.L_x_7690:
        /* <DEDUP_REMOVED lines=13> */
.L_x_7704:
[----:B------:R-:W-:Y:S01]  /*4cd0*/  CS2R R6, SRZ ;  /* 0x0000000000067805 */ /* 0x000fe2000001ff00 */
[----:B------:R-:W-:-:S04]  /*4ce0*/  IMAD.MOV.U32 R33, RZ, RZ, R31 ;  /* 0x000000ffff217224 */ /* 0x000fc800078e001f */
[----:B------:R0:W-:Y:S01]  /*4cf0*/  STG.E.128 desc[UR36][R8.64], R4 ;  /* 0x0000000408007986 */ /* 0x0001e2000c101d24 */
[----:B------:R-:W-:Y:S05]  /*4d00*/  BRA `(.L_x_7695) ;  /* 0x0000000800d47947 */ /* 0x000fea0003800000 */
.L_x_7703:
        /* <DEDUP_REMOVED lines=23> */
.L_x_7708:
[----:B------:R-:W-:Y:S05]  /*4e80*/  BSYNC.RECONVERGENT B0 ;  /* 0x0000000000007941 */ /* 0x000fea0003800200 */
.L_x_7707:
[----:B------:R-:W-:Y:S01]  /*4e90*/  LOP3.LUT R7, R0, 0x80, R7, 0xf8, !PT ;  /* 0x0000008000077812 */ /* 0x000fe200078ef807 */
[----:B------:R-:W-:-:S04]  /*4ea0*/  IMAD.MOV.U32 R33, RZ, RZ, R31 ;  /* 0x000000ffff217224 */ /* 0x000fc800078e001f */
[----:B------:R0:W-:Y:S01]  /*4eb0*/  STG.E.U8 desc[UR36][R8.64], R7 ;  /* 0x0000000708007986 */ /* 0x0001e2000c101124 */
[----:B------:R-:W-:Y:S05]  /*4ec0*/  BRA `(.L_x_7695) ;  /* 0x0000000800647947 */ /* 0x000fea0003800000 */
.L_x_7706:
        /* <DEDUP_REMOVED lines=19> */
.L_x_7710:
[----:B------:R-:W-:Y:S05]  /*5000*/  BSYNC.RECONVERGENT B0 ;  /* 0x0000000000007941 */ /* 0x000fea0003800200 */
.L_x_7709:
[----:B------:R-:W-:Y:S01]  /*5010*/  LOP3.LUT R7, R0, 0x80, R7, 0xf8, !PT ;  /* 0x0000008000077812 */ /* 0x000fe200078ef807 */
[----:B------:R-:W-:-:S04]  /*5020*/  IMAD.MOV.U32 R33, RZ, RZ, R31 ;  /* 0x000000ffff217224 */ /* 0x000fc800078e001f */
[----:B------:R0:W-:Y:S01]  /*5030*/  STG.E.U8 desc[UR36][R8.64], R7 ;  /* 0x0000000708007986 */ /* 0x0001e2000c101124 */
[----:B------:R-:W-:Y:S05]  /*5040*/  BRA `(.L_x_7695) ;  /* 0x0000000800047947 */ /* 0x000fea0003800000 */
.L_x_7705:
        /* <DEDUP_REMOVED lines=9> */
.L_x_7702:
        /* <DEDUP_REMOVED lines=12> */
.L_x_7713:
        /* <DEDUP_REMOVED lines=17> */
.L_x_7716:
[----:B------:R-:W-:-:S04]  /*52b0*/  SHF.R.U32.HI R0, RZ, 0x14, R7 ;  /* 0x00000014ff007819 */ /* 0x000fc80000011607 */
[----:B------:R-:W-:-:S04]  /*52c0*/  LOP3.LUT R0, R0, 0x1, RZ, 0xc0, !PT ;  /* 0x0000000100007812 */ /* 0x000fc800078ec0ff */
[----:B------:R-:W-:-:S04]  /*52d0*/  IADD3 R0, PT, PT, R7, 0x487ffff, R0 ;  /* 0x0487ffff07007810 */ /* 0x000fc80007ffe000 */
[----:B------:R-:W-:-:S04]  /*52e0*/  SHF.R.U32.HI R0, RZ, 0x14, R0 ;  /* 0x00000014ff007819 */ /* 0x000fc80000011600 */
[----:B------:R-:W-:-:S07]  /*52f0*/  LOP3.LUT R3, R0, 0xff, RZ, 0xc0, !PT ;  /* 0x000000ff00037812 */ /* 0x000fce00078ec0ff */
.L_x_7717:
[----:B------:R-:W-:-:S04]  /*5300*/  SHF.R.U32.HI R0, RZ, 0x18, R7 ;  /* 0x00000018ff007819 */ /* 0x000fc80000011607 */
[----:B------:R-:W-:-:S07]  /*5310*/  LOP3.LUT R0, R3, 0x80, R0, 0xf8, !PT ;  /* 0x0000008003007812 */ /* 0x000fce00078ef800 */
.L_x_7715:
[----:B------:R-:W-:Y:S05]  /*5320*/  BSYNC.RECONVERGENT B0 ;  /* 0x0000000000007941 */ /* 0x000fea0003800200 */
.L_x_7714:
[----:B------:R1:W-:Y:S01]  /*5330*/  STG.E.U8 desc[UR36][R8.64], R0 ;  /* 0x0000000008007986 */ /* 0x0003e2000c101124 */
[----:B------:R-:W-:Y:S01]  /*5340*/  IMAD.MOV.U32 R33, RZ, RZ, R31 ;  /* 0x000000ffff217224 */ /* 0x000fe200078e001f */
[----:B------:R-:W-:Y:S06]  /*5350*/  BRA `(.L_x_7695) ;  /* 0x0000000400407947 */ /* 0x000fec0003800000 */
.L_x_7712:
        /* <DEDUP_REMOVED lines=17> */
.L_x_7720:
[----:B------:R-:W-:-:S04]  /*5470*/  SHF.R.U32.HI R0, RZ, 0x15, R7 ;  /* 0x00000015ff007819 */ /* 0x000fc80000011607 */
[----:B------:R-:W-:-:S04]  /*5480*/  LOP3.LUT R0, R0, 0x1, RZ, 0xc0, !PT ;  /* 0x0000000100007812 */ /* 0x000fc800078ec0ff */
[----:B------:R-:W-:-:S04]  /*5490*/  IADD3 R0, PT, PT, R7, 0x88fffff, R0 ;  /* 0x088fffff07007810 */ /* 0x000fc80007ffe000 */
[----:B------:R-:W-:-:S04]  /*54a0*/  SHF.R.U32.HI R0, RZ, 0x15, R0 ;  /* 0x00000015ff007819 */ /* 0x000fc80000011600 */
[----:B------:R-:W-:-:S07]  /*54b0*/  LOP3.LUT R3, R0, 0xff, RZ, 0xc0, !PT ;  /* 0x000000ff00037812 */ /* 0x000fce00078ec0ff */
.L_x_7721:
[----:B------:R-:W-:-:S04]  /*54c0*/  SHF.R.U32.HI R0, RZ, 0x18, R7 ;  /* 0x00000018ff007819 */ /* 0x000fc80000011607 */
[----:B------:R-:W-:-:S07]  /*54d0*/  LOP3.LUT R0, R3, 0x80, R0, 0xf8, !PT ;  /* 0x0000008003007812 */ /* 0x000fce00078ef800 */
.L_x_7719:
[----:B------:R-:W-:Y:S05]  /*54e0*/  BSYNC.RECONVERGENT B0 ;  /* 0x0000000000007941 */ /* 0x000fea0003800200 */
.L_x_7718:
[----:B------:R2:W-:Y:S01]  /*54f0*/  STG.E.U8 desc[UR36][R8.64], R0 ;  /* 0x0000000008007986 */ /* 0x0005e2000c101124 */
[----:B------:R-:W-:Y:S01]  /*5500*/  IMAD.MOV.U32 R33, RZ, RZ, R31 ;  /* 0x000000ffff217224 */ /* 0x000fe200078e001f */
[----:B------:R-:W-:Y:S06]  /*5510*/  BRA `(.L_x_7695) ;  /* 0x0000000000d07947 */ /* 0x000fec0003800000 */
.L_x_7711:
[----:B------:R-:W-:-:S13]  /*5520*/  ISETP.NE.AND P0, PT, R0, 0x1c, PT ;  /* 0x0000001c0000780c */ /* 0x000fda0003f05270 */
[----:B------:R-:W-:Y:S05]  /*5530*/  @!P0 BRA `(.L_x_7722) ;  /* 0x0000000000bc8947 */ /* 0x000fea0003800000 */
[----:B------:R-:W-:-:S13]  /*5540*/  ISETP.NE.AND P0, PT, R0, 0x1d, PT ;  /* 0x0000001d0000780c */ /* 0x000fda0003f05270 */
[----:B------:R-:W-:Y:S05]  /*5550*/  @!P0 BRA `(.L_x_7723) ;  /* 0x0000000000a48947 */ /* 0x000fea0003800000 */
[----:B------:R-:W-:-:S13]  /*5560*/  ISETP.NE.AND P0, PT, R0, 0x2c, PT ;  /* 0x0000002c0000780c */ /* 0x000fda0003f05270 */
[----:B------:R-:W-:Y:S05]  /*5570*/  @!P0 BRA `(.L_x_7724) ;  /* 0x0000000000488947 */ /* 0x000fea0003800000 */
.L_x_7694:
[----:B------:R-:W-:Y:S01]  /*5580*/  MOV R14, 0x0 ;  /* 0x00000000000e7802 */ /* 0x000fe20000000f00 */
[----:B------:R-:W3:Y:S01]  /*5590*/  LDCU.64 UR6, c[0x4][0x178] ;  /* 0x01002f00ff0677ac */ /* 0x000ee20008000a00 */
[----:B------:R-:W-:Y:S02]  /*55a0*/  IMAD.MOV.U32 R8, RZ, RZ, 0x65 ;  /* 0x00000065ff087424 */ /* 0x000fe400078e00ff */
[----:B------:R-:W-:Y:S01]  /*55b0*/  IMAD.MOV.U32 R12, RZ, RZ, 0x1 ;  /* 0x00000001ff0c7424 */ /* 0x000fe200078e00ff */
[----:B------:R-:W0:Y:S01]  /*55c0*/  LDCU.64 UR8, c[0x4][0x180] ;  /* 0x01003000ff0877ac */ /* 0x000e220008000a00 */
[----:B------:R-:W1:Y:S01]  /*55d0*/  LDC.64 R14, c[0x4][R14] ;  /* 0x010000000e0e7b82 */ /* 0x000e620000000a00 */
[----:B------:R-:W-:Y:S01]  /*55e0*/  IMAD.MOV.U32 R13, RZ, RZ, RZ ;  /* 0x000000ffff0d7224 */ /* 0x000fe200078e00ff */
[----:B------:R-:W2:Y:S01]  /*55f0*/  LDCU.64 UR4, c[0x4][0x60] ;  /* 0x01000c00ff0477ac */ /* 0x000ea20008000a00 */
[----:B---3--:R-:W-:Y:S02]  /*5600*/  IMAD.U32 R4, RZ, RZ, UR6 ;  /* 0x00000006ff047e24 */ /* 0x008fe4000f8e00ff */
[----:B------:R-:W-:-:S02]  /*5610*/  IMAD.U32 R5, RZ, RZ, UR7 ;  /* 0x00000007ff057e24 */ /* 0x000fc4000f8e00ff */
[----:B0-----:R-:W-:Y:S02]  /*5620*/  IMAD.U32 R6, RZ, RZ, UR8 ;  /* 0x00000008ff067e24 */ /* 0x001fe4000f8e00ff */
[----:B------:R-:W-:Y:S02]  /*5630*/  IMAD.U32 R7, RZ, RZ, UR9 ;  /* 0x00000009ff077e24 */ /* 0x000fe4000f8e00ff */
[----:B--2---:R-:W-:Y:S02]  /*5640*/  IMAD.U32 R10, RZ, RZ, UR4 ;  /* 0x00000004ff0a7e24 */ /* 0x004fe4000f8e00ff */
[----:B------:R-:W-:-:S07]  /*5650*/  IMAD.U32 R11, RZ, RZ, UR5 ;  /* 0x00000005ff0b7e24 */ /* 0x000fce000f8e00ff */
[----:B------:R-:W-:-:S07]  /*5660*/  LEPC R20, `(.L_x_7725) ;  /* 0x000000001014794e */ /* 0x000fce0000000000 */
[----:B-1--45:R-:W-:Y:S05]  /*5670*/  CALL.ABS.NOINC R14 ;  /* 0x000000000e007343 */ /* 0x032fea0003c00000 */
.L_x_7725:
[----:B------:R-:W-:Y:S01]  /*5680*/  IMAD.MOV.U32 R33, RZ, RZ, R31 ;  /* 0x000000ffff217224 */ /* 0x000fe200078e001f */
[----:B------:R-:W-:Y:S06]  /*5690*/  BRA `(.L_x_7695) ;  /* 0x0000000000707947 */ /* 0x000fec0003800000 */
.L_x_7724:
        /* <DEDUP_REMOVED lines=21> */
.L_x_7723:
[----:B------:R-:W0:Y:S01]  /*57f0*/  F2I.U64.F64.TRUNC R6, R6 ;  /* 0x0000000600067311 */ /* 0x000e22000030d800 */
[----:B------:R-:W-:Y:S01]  /*5800*/  IMAD.MOV.U32 R33, RZ, RZ, R31 ;  /* 0x000000ffff217224 */ /* 0x000fe200078e001f */
[----:B0-----:R0:W-:Y:S01]  /*5810*/  STG.E.64 desc[UR36][R8.64], R6 ;  /* 0x0000000608007986 */ /* 0x0011e2000c101b24 */
[----:B------:R-:W-:Y:S05]  /*5820*/  BRA `(.L_x_7695) ;  /* 0x00000000000c7947 */ /* 0x000fea0003800000 */
.L_x_7722:
[----:B------:R-:W0:Y:S01]  /*5830*/  F2I.U32.F64.TRUNC R7, R6 ;  /* 0x0000000600077311 */ /* 0x000e22000030d000 */
[----:B------:R-:W-:Y:S01]  /*5840*/  IMAD.MOV.U32 R33, RZ, RZ, R31 ;  /* 0x000000ffff217224 */ /* 0x000fe200078e001f */
[----:B0-----:R0:W-:Y:S06]  /*5850*/  STG.E desc[UR36][R8.64], R7 ;  /* 0x0000000708007986 */ /* 0x0011ec000c101924 */
.L_x_7695:
[----:B------:R-:W-:-:S13]  /*5860*/  ISETP.GE.AND P0, PT, R33, R2, PT ;  /* 0x000000022100720c */ /* 0x000fda0003f06270 */
[----:B------:R-:W-:Y:S05]  /*5870*/  @P0 BREAK.RELIABLE B6 ;  /* 0x0000000000060942 */ /* 0x000fea0003800100 */
[----:B------:R-:W-:Y:S05]  /*5880*/  @P0 BRA `(.L_x_7726) ;  /* 0x0000002000a00947 */ /* 0x000fea0003800000 */
[----:B------:R-:W4:Y:S01]  /*5890*/  LDCU UR4, c[0x0][0x3b8] ;  /* 0x00007700ff0477ac */ /* 0x000f220008000800 */
[----:B0--3--:R-:W0:Y:S01]  /*58a0*/  LDC.64 R4, c[0x0][0x398] ;  /* 0x0000e600ff047b82 */ /* 0x009e220000000a00 */
[----:B-12---:R-:W-:Y:S01]  /*58b0*/  IMAD R0, R32, 0x200, R33 ;  /* 0x0000020020007824 */ /* 0x006fe200078e0221 */
[----:B------:R-:W-:-:S03]  /*58c0*/  PRMT R6, R34, 0x9910, RZ ;  /* 0x0000991022067816 */ /* 0x000fc600000000ff */
[----:B----4-:R-:W-:Y:S02]  /*58d0*/  IMAD R3, R0, UR4, RZ ;  /* 0x0000000400037c24 */ /* 0x010fe4000f8e02ff */
        /* <DEDUP_REMOVED lines=16> */
.L_x_7730:
[----:B------:R-:W0:Y:S02]  /*59e0*/  F2I.S64.F64.TRUNC R26, R26 ;  /* 0x0000001a001a7311 */ /* 0x000e24000030d900 */
[----:B0-----:R-:W-:-:S05]  /*59f0*/  IMAD.MOV.U32 R3, RZ, RZ, R26 ;  /* 0x000000ffff037224 */ /* 0x001fca00078e001a */
[----:B------:R0:W-:Y:S01]  /*5a00*/  STG.E.U8 desc[UR36][R4.64], R3 ;  /* 0x0000000304007986 */ /* 0x0001e2000c101124 */
[----:B------:R-:W-:Y:S05]  /*5a10*/  BRA `(.L_x_7732) ;  /* 0x0000000c00e07947 */ /* 0x000fea0003800000 */
.L_x_7729:
        /* <DEDUP_REMOVED lines=9> */
.L_x_7734:
[----:B------:R-:W0:Y:S02]  /*5ab0*/  F2I.F64.TRUNC R27, R26 ;  /* 0x0000001a001b7311 */ /* 0x000e24000030d100 */
[----:B0-----:R0:W-:Y:S01]  /*5ac0*/  STG.E desc[UR36][R4.64], R27 ;  /* 0x0000001b04007986 */ /* 0x0011e2000c101924 */
[----:B------:R-:W-:Y:S05]  /*5ad0*/  BRA `(.L_x_7732) ;  /* 0x0000000c00b07947 */ /* 0x000fea0003800000 */
.L_x_7733:
[----:B------:R-:W0:Y:S02]  /*5ae0*/  F2I.F64.TRUNC R27, R26 ;  /* 0x0000001a001b7311 */ /* 0x000e24000030d100 */
[----:B0-----:R0:W-:Y:S01]  /*5af0*/  STG.E.U16 desc[UR36][R4.64], R27 ;  /* 0x0000001b04007986 */ /* 0x0011e2000c101524 */
[----:B------:R-:W-:Y:S05]  /*5b00*/  BRA `(.L_x_7732) ;  /* 0x0000000c00a47947 */ /* 0x000fea0003800000 */
.L_x_7728:
        /* <DEDUP_REMOVED lines=13> */
.L_x_7736:
        /* <DEDUP_REMOVED lines=8> */
.L_x_7735:
        /* <DEDUP_REMOVED lines=14> */
.L_x_7738:
        /* <DEDUP_REMOVED lines=9> */
.L_x_7737:
[----:B------:R0:W-:Y:S01]  /*5dd0*/  STG.E.64 desc[UR36][R4.64], R28 ;  /* 0x0000001c04007986 */ /* 0x0001e2000c101b24 */
[----:B------:R-:W-:Y:S05]  /*5de0*/  BRA `(.L_x_7732) ;  /* 0x0000000800ec7947 */ /* 0x000fea0003800000 */
.L_x_7727:
        /* <DEDUP_REMOVED lines=13> */
.L_x_7742:
        /* <DEDUP_REMOVED lines=22> */
.L_x_7745:
[----:B------:R-:W-:-:S04]  /*6020*/  SHF.R.U32.HI R3, RZ, 0x18, R7 ;  /* 0x00000018ff037819 */ /* 0x000fc80000011607 */
[----:B------:R-:W-:-:S07]  /*6030*/  LOP3.LUT R0, R0, 0x80, R3, 0xf8, !PT ;  /* 0x0000008000007812 */ /* 0x000fce00078ef803 */
.L_x_7744:
[----:B------:R-:W-:Y:S05]  /*6040*/  BSYNC.RECONVERGENT B0 ;  /* 0x0000000000007941 */ /* 0x000fea0003800200 */
.L_x_7743:
[----:B------:R3:W-:Y:S01]  /*6050*/  STG.E.U8 desc[UR36][R4.64], R0 ;  /* 0x0000000004007986 */ /* 0x0007e2000c101124 */
[----:B------:R-:W-:Y:S05]  /*6060*/  BRA `(.L_x_7732) ;  /* 0x00000008004c7947 */ /* 0x000fea0003800000 */
.L_x_7741:
        /* <DEDUP_REMOVED lines=22> */
.L_x_7748:
[----:B------:R-:W-:-:S04]  /*61d0*/  SHF.R.U32.HI R3, RZ, 0x18, R7 ;  /* 0x00000018ff037819 */ /* 0x000fc80000011607 */
[----:B------:R-:W-:-:S07]  /*61e0*/  LOP3.LUT R0, R0, 0x80, R3, 0xf8, !PT ;  /* 0x0000008000007812 */ /* 0x000fce00078ef803 */
.L_x_7747:
[----:B------:R-:W-:Y:S05]  /*61f0*/  BSYNC.RECONVERGENT B0 ;  /* 0x0000000000007941 */ /* 0x000fea0003800200 */
.L_x_7746:
[----:B------:R0:W-:Y:S01]  /*6200*/  STG.E.U8 desc[UR36][R4.64], R0 ;  /* 0x0000000004007986 */ /* 0x0001e2000c101124 */
[----:B------:R-:W-:Y:S05]  /*6210*/  BRA `(.L_x_7732) ;  /* 0x0000000400e07947 */ /* 0x000fea0003800000 */
.L_x_7740:
        /* <DEDUP_REMOVED lines=26> */
.L_x_7750:
[----:B------:R-:W0:Y:S02]  /*63c0*/  F2I.U64.F64.TRUNC R26, R26 ;  /* 0x0000001a001a7311 */ /* 0x000e24000030d800 */
[----:B0-----:R1:W-:Y:S01]  /*63d0*/  STG.E.64 desc[UR36][R4.64], R26 ;  /* 0x0000001a04007986 */ /* 0x0013e2000c101b24 */
[----:B------:R-:W-:Y:S05]  /*63e0*/  BRA `(.L_x_7732) ;  /* 0x00000004006c7947 */ /* 0x000fea0003800000 */
.L_x_7749:
[----:B------:R-:W0:Y:S02]  /*63f0*/  F2I.U32.F64.TRUNC R27, R26 ;  /* 0x0000001a001b7311 */ /* 0x000e24000030d000 */
[----:B0-----:R0:W-:Y:S01]  /*6400*/  STG.E desc[UR36][R4.64], R27 ;  /* 0x0000001b04007986 */ /* 0x0011e2000c101924 */
[----:B------:R-:W-:Y:S05]  /*6410*/  BRA `(.L_x_7732) ;  /* 0x0000000400607947 */ /* 0x000fea0003800000 */
.L_x_7739:
        /* <DEDUP_REMOVED lines=10> */
.L_x_7752:
[----:B------:R-:W-:-:S05]  /*64c0*/  CS2R R30, SRZ ;  /* 0x00000000001e7805 */ /* 0x000fca000001ff00 */
[----:B------:R0:W-:Y:S01]  /*64d0*/  STG.E.128 desc[UR36][R4.64], R28 ;  /* 0x0000001c04007986 */ /* 0x0001e2000c101d24 */
[----:B------:R-:W-:Y:S05]  /*64e0*/  BRA `(.L_x_7732) ;  /* 0x00000004002c7947 */ /* 0x000fea0003800000 */
.L_x_7751:
[----:B------:R-:W-:-:S13]  /*64f0*/  ISETP.NE.AND P0, PT, R0, 0xf, PT ;  /* 0x0000000f0000780c */ /* 0x000fda0003f05270 */
[----:B------:R-:W-:Y:S05]  /*6500*/  @!P0 BRA `(.L_x_7753) ;  /* 0x0000000400088947 */ /* 0x000fea0003800000 */
[----:B------:R-:W-:-:S13]  /*6510*/  ISETP.NE.AND P0, PT, R0, 0x17, PT ;  /* 0x000000170000780c */ /* 0x000fda0003f05270 */
[----:B------:R-:W-:Y:S05]  /*6520*/  @!P0 BRA `(.L_x_7754) ;  /* 0x0000000000a08947 */ /* 0x000fea0003800000 */
[----:B------:R-:W-:-:S13]  /*6530*/  ISETP.NE.AND P0, PT, R0, 0x18, PT ;  /* 0x000000180000780c */ /* 0x000fda0003f05270 */
[----:B------:R-:W-:Y:S05]  /*6540*/  @!P0 BRA `(.L_x_7755) ;  /* 0x0000000000448947 */ /* 0x000fea0003800000 */
.L_x_7731:
        /* <DEDUP_REMOVED lines=16> */
.L_x_7756:
[----:B------:R-:W-:Y:S05]  /*6650*/  BRA `(.L_x_7732) ;  /* 0x0000000000d07947 */ /* 0x000fea0003800000 */
.L_x_7755:
        /* <DEDUP_REMOVED lines=17> */
.L_x_7758:
[----:B------:R-:W-:Y:S05]  /*6770*/  BSYNC.RECONVERGENT B0 ;  /* 0x0000000000007941 */ /* 0x000fea0003800200 */
.L_x_7757:
[----:B------:R-:W-:-:S05]  /*6780*/  LOP3.LUT R3, R0, 0x80, R3, 0xf8, !PT ;  /* 0x0000008000037812 */ /* 0x000fca00078ef803 */
[----:B------:R0:W-:Y:S01]  /*6790*/  STG.E.U8 desc[UR36][R4.64], R3 ;  /* 0x0000000304007986 */ /* 0x0001e2000c101124 */
[----:B------:R-:W-:Y:S05]  /*67a0*/  BRA `(.L_x_7732) ;  /* 0x00000000007c7947 */ /* 0x000fea0003800000 */
.L_x_7754:
        /* <DEDUP_REMOVED lines=16> */
.L_x_7760:
[----:B------:R-:W-:Y:S01]  /*68b0*/  IMAD.MOV.U32 R0, RZ, RZ, 0x7f ;  /* 0x0000007fff007424 */ /* 0x000fe200078e00ff */
[----:B------:R-:W-:-:S04]  /*68c0*/  ISETP.GT.U32.AND P0, PT, R3, 0x7f800000, PT ;  /* 0x7f8000000300780c */ /* 0x000fc80003f04070 */
[----:B------:R-:W-:-:S09]  /*68d0*/  SEL R0, R0, 0x7c, P0 ;  /* 0x0000007c00007807 */ /* 0x000fd20000000000 */
.L_x_7761:
[----:B------:R-:W-:Y:S05]  /*68e0*/  BSYNC.RECONVERGENT B0 ;  /* 0x0000000000007941 */ /* 0x000fea0003800200 */
.L_x_7759:
[----:B------:R-:W-:-:S04]  /*68f0*/  SHF.R.U32.HI R3, RZ, 0x18, R7 ;  /* 0x00000018ff037819 */ /* 0x000fc80000011607 */
[----:B------:R-:W-:-:S05]  /*6900*/  LOP3.LUT R3, R0, 0x80, R3, 0xf8, !PT ;  /* 0x0000008000037812 */ /* 0x000fca00078ef803 */
[----:B------:R0:W-:Y:S01]  /*6910*/  STG.E.U8 desc[UR36][R4.64], R3 ;  /* 0x0000000304007986 */ /* 0x0001e2000c101124 */
[----:B------:R-:W-:Y:S05]  /*6920*/  BRA `(.L_x_7732) ;  /* 0x00000000001c7947 */ /* 0x000fea0003800000 */
.L_x_7753:
[----:B------:R-:W-:Y:S01]  /*6930*/  UMOV UR4, 0xf0000000 ;  /* 0xf000000000047882 */ /* 0x000fe20000000000 */
[----:B------:R-:W-:Y:S01]  /*6940*/  UMOV UR5, 0x380fffff ;  /* 0x380fffff00057882 */ /* 0x000fe20000000000 */
[----:B------:R-:W0:Y:S01]  /*6950*/  F2F.F32.F64 R0, R28 ;  /* 0x0000001c00007310 */ /* 0x000e220000301000 */
[----:B------:R-:W-:-:S14]  /*6960*/  DSETP.GEU.AND P0, PT, |R28|, UR4, PT ;  /* 0x000000041c007e2a */ /* 0x000fdc000bf0e200 */
[----:B0-----:R-:W-:-:S05]  /*6970*/  @!P0 FMUL R0, R0, 1.175494350822287508e-38 ;  /* 0x0080000000008820 */ /* 0x001fca0000400000 */
[----:B------:R-:W-:-:S05]  /*6980*/  F2FP.BF16.F32.PACK_AB R0, RZ, R0 ;  /* 0x00000000ff00723e */ /* 0x000fca00000010ff */
[----:B------:R0:W-:Y:S02]  /*6990*/  STG.E.U16 desc[UR36][R4.64], R0 ;  /* 0x0000000004007986 */ /* 0x0001e4000c101524 */
.L_x_7732:
[----:B------:R-:W-:-:S07]  /*69a0*/  VIADD R33, R33, 0x80 ;  /* 0x0000008021217836 */ /* 0x000fce0000000000 */
.L_x_7689:
[----:B------:R-:W-:-:S13]  /*69b0*/  ISETP.GE.AND P0, PT, R33, R2, PT ;  /* 0x000000022100720c */ /* 0x000fda0003f06270 */
[----:B------:R-:W-:Y:S05]  /*69c0*/  @P0 BREAK.RELIABLE B6 ;  /* 0x0000000000060942 */ /* 0x000fea0003800100 */
[----:B------:R-:W-:Y:S05]  /*69d0*/  @P0 BRA `(.L_x_7726) ;  /* 0x00000010004c0947 */ /* 0x000fea0003800000 */
[----:B------:R-:W-:Y:S05]  /*69e0*/  BSYNC.RELIABLE B6 ;  /* 0x0000000000067941 */ /* 0x000fea0003800100 */
.L_x_7688:
[----:B------:R-:W0:Y:S02]  /*69f0*/  LDCU UR4, c[0x0][0x3b8] ;  /* 0x00007700ff0477ac */ /* 0x000e240008000800 */
[----:B01234-:R-:W0:Y:S01]  /*6a00*/  LDC.64 R4, c[0x0][0x398] ;  /* 0x0000e600ff047b82 */ /* 0x01fe220000000a00 */
[----:B------:R-:W-:Y:S01]  /*6a10*/  IMAD R0, R32, 0x200, R33 ;  /* 0x0000020020007824 */ /* 0x000fe200078e0221 */
[----:B------:R-:W-:-:S03]  /*6a20*/  PRMT R6, R34, 0x9910, RZ ;  /* 0x0000991022067816 */ /* 0x000fc600000000ff */
        /* <DEDUP_REMOVED lines=14> */
[----:B-----5:R-:W0:Y:S02]  /*6b10*/  F2I.F64.TRUNC R23, R22 ;  /* 0x0000001600177311 */ /* 0x020e24000030d100 */
[----:B0-----:R0:W-:Y:S01]  /*6b20*/  STG.E.U8 desc[UR36][R4.64], R23 ;  /* 0x0000001704007986 */ /* 0x0011e2000c101124 */
[----:B------:R-:W-:Y:S05]  /*6b30*/  BRA `(.L_x_7767) ;  /* 0x0000000c00f07947 */ /* 0x000fea0003800000 */
.L_x_7765:
[----:B-----5:R-:W0:Y:S02]  /*6b40*/  F2I.S64.F64.TRUNC R22, R22 ;  /* 0x0000001600167311 */ /* 0x020e24000030d900 */
[----:B0-----:R-:W-:-:S05]  /*6b50*/  IMAD.MOV.U32 R3, RZ, RZ, R22 ;  /* 0x000000ffff037224 */ /* 0x001fca00078e0016 */
[----:B------:R0:W-:Y:S01]  /*6b60*/  STG.E.U8 desc[UR36][R4.64], R3 ;  /* 0x0000000304007986 */ /* 0x0001e2000c101124 */
[----:B------:R-:W-:Y:S05]  /*6b70*/  BRA `(.L_x_7767) ;  /* 0x0000000c00e07947 */ /* 0x000fea0003800000 */
.L_x_7764:
[----:B------:R-:W-:-:S13]  /*6b80*/  ISETP.NE.AND P0, PT, R0, 0x2, PT ;  /* 0x000000020000780c */ /* 0x000fda0003f05270 */
[----:B------:R-:W-:Y:S05]  /*6b90*/  @!P0 BRA `(.L_x_7768) ;  /* 0x0000000000288947 */ /* 0x000fea0003800000 */
[----:B------:R-:W-:-:S13]  /*6ba0*/  ISETP.NE.AND P0, PT, R0, 0x3, PT ;  /* 0x000000030000780c */ /* 0x000fda0003f05270 */
[----:B------:R-:W-:Y:S05]  /*6bb0*/  @!P0 BRA `(.L_x_7769) ;  /* 0x0000000000148947 */ /* 0x000fea0003800000 */
[----:B------:R-:W-:-:S13]  /*6bc0*/  ISETP.NE.AND P0, PT, R0, 0x4, PT ;  /* 0x000000040000780c */ /* 0x000fda0003f05270 */
[----:B------:R-:W-:Y:S05]  /*6bd0*/  @P0 BRA `(.L_x_7766) ;  /* 0x0000000800b40947 */ /* 0x000fea0003800000 */
[----:B-----5:R-:W0:Y:S02]  /*6be0*/  F2I.S64.F64.TRUNC R22, R22 ;  /* 0x0000001600167311 */ /* 0x020e24000030d900 */
[----:B0-----:R0:W-:Y:S01]  /*6bf0*/  STG.E.64 desc[UR36][R4.64], R22 ;  /* 0x0000001604007986 */ /* 0x0011e2000c101b24 */
[----:B------:R-:W-:Y:S05]  /*6c00*/  BRA `(.L_x_7767) ;  /* 0x0000000c00bc7947 */ /* 0x000fea0003800000 */
.L_x_7769:
[----:B-----5:R-:W0:Y:S02]  /*6c10*/  F2I.F64.TRUNC R23, R22 ;  /* 0x0000001600177311 */ /* 0x020e24000030d100 */
[----:B0-----:R0:W-:Y:S01]  /*6c20*/  STG.E desc[UR36][R4.64], R23 ;  /* 0x0000001704007986 */ /* 0x0011e2000c101924 */
[----:B------:R-:W-:Y:S05]  /*6c30*/  BRA `(.L_x_7767) ;  /* 0x0000000c00b07947 */ /* 0x000fea0003800000 */
.L_x_7768:
[----:B-----5:R-:W0:Y:S02]  /*6c40*/  F2I.F64.TRUNC R23, R22 ;  /* 0x0000001600177311 */ /* 0x020e24000030d100 */
[----:B0-----:R0:W-:Y:S01]  /*6c50*/  STG.E.U16 desc[UR36][R4.64], R23 ;  /* 0x0000001704007986 */ /* 0x0011e2000c101524 */
[----:B------:R-:W-:Y:S05]  /*6c60*/  BRA `(.L_x_7767) ;  /* 0x0000000c00a47947 */ /* 0x000fea0003800000 */
.L_x_7763:
        /* <DEDUP_REMOVED lines=8> */
[----:B-----5:R-:W0:Y:S01]  /*6cf0*/  F2F.F32.F64 R3, R24 ;  /* 0x0000001800037310 */ /* 0x020e220000301000 */
[----:B------:R-:W-:-:S14]  /*6d00*/  DSETP.GEU.AND P0, PT, |R24|, UR4, PT ;  /* 0x0000000418007e2a */ /* 0x000fdc000bf0e200 */
[----:B0-----:R-:W-:-:S05]  /*6d10*/  @!P0 FMUL R3, R3, 1.175494350822287508e-38 ;  /* 0x0080000003038820 */ /* 0x001fca0000400000 */
[----:B------:R0:W-:Y:S01]  /*6d20*/  STG.E desc[UR36][R4.64], R3 ;  /* 0x0000000304007986 */ /* 0x0001e2000c101924 */
[----:B------:R-:W-:Y:S05]  /*6d30*/  BRA `(.L_x_7767) ;  /* 0x0000000c00707947 */ /* 0x000fea0003800000 */
.L_x_7771:
[----:B------:R-:W-:Y:S01]  /*6d40*/  UMOV UR4, 0xf0000000 ;  /* 0xf000000000047882 */ /* 0x000fe20000000000 */
[----:B------:R-:W-:Y:S01]  /*6d50*/  UMOV UR5, 0x380fffff ;  /* 0x380fffff00057882 */ /* 0x000fe20000000000 */
[----:B-----5:R-:W0:Y:S01]  /*6d60*/  F2F.F32.F64 R0, R24 ;  /* 0x0000001800007310 */ /* 0x020e220000301000 */
[----:B------:R-:W-:-:S14]  /*6d70*/  DSETP.GEU.AND P0, PT, |R24|, UR4, PT ;  /* 0x0000000418007e2a */ /* 0x000fdc000bf0e200 */
[----:B0-----:R-:W-:-:S05]  /*6d80*/  @!P0 FMUL R0, R0, 1.175494350822287508e-38 ;  /* 0x0080000000008820 */ /* 0x001fca0000400000 */
[----:B------:R-:W-:-:S05]  /*6d90*/  F2FP.F16.F32.PACK_AB R0, RZ, R0 ;  /* 0x00000000ff00723e */ /* 0x000fca00000000ff */
[----:B------:R0:W-:Y:S01]  /*6da0*/  STG.E.U16 desc[UR36][R4.64], R0 ;  /* 0x0000000004007986 */ /* 0x0001e2000c101524 */
[----:B------:R-:W-:Y:S05]  /*6db0*/  BRA `(.L_x_7767) ;  /* 0x0000000c00507947 */ /* 0x000fea0003800000 */
.L_x_7770:
        /* <DEDUP_REMOVED lines=8> */
[----:B-----5:R-:W0:Y:S01]  /*6e40*/  F2F.F32.F64 R6, R24 ;  /* 0x0000001800067310 */ /* 0x020e220000301000 */
[----:B------:R-:W-:Y:S01]  /*6e50*/  DSETP.GEU.AND P0, PT, |R24|, UR4, PT ;  /* 0x0000000418007e2a */ /* 0x000fe2000bf0e200 */
[----:B------:R-:W-:-:S13]  /*6e60*/  IMAD.MOV.U32 R7, RZ, RZ, RZ ;  /* 0x000000ffff077224 */ /* 0x000fda00078e00ff */
[----:B0-----:R-:W-:-:S05]  /*6e70*/  @!P0 FMUL R6, R6, 1.175494350822287508e-38 ;  /* 0x0080000006068820 */ /* 0x001fca0000400000 */
[----:B------:R0:W-:Y:S01]  /*6e80*/  STG.E.64 desc[UR36][R4.64], R6 ;  /* 0x0000000604007986 */ /* 0x0001e2000c101b24 */
[----:B------:R-:W-:Y:S05]  /*6e90*/  BRA `(.L_x_7767) ;  /* 0x0000000c00187947 */ /* 0x000fea0003800000 */
.L_x_7773:
[----:B------:R-:W-:Y:S01]  /*6ea0*/  UMOV UR4, 0xf0000000 ;  /* 0xf000000000047882 */ /* 0x000fe20000000000 */
[----:B------:R-:W-:Y:S01]  /*6eb0*/  UMOV UR5, 0x380fffff ;  /* 0x380fffff00057882 */ /* 0x000fe20000000000 */
[----:B-----5:R-:W0:Y:S01]  /*6ec0*/  F2F.F32.F64 R0, R24 ;  /* 0x0000001800007310 */ /* 0x020e220000301000 */
[----:B------:R-:W-:-:S14]  /*6ed0*/  DSETP.GEU.AND P0, PT, |R24|, UR4, PT ;  /* 0x0000000418007e2a */ /* 0x000fdc000bf0e200 */
[----:B0-----:R-:W-:-:S05]  /*6ee0*/  @!P0 FMUL R0, R0, 1.175494350822287508e-38 ;  /* 0x0080000000008820 */ /* 0x001fca0000400000 */
[----:B------:R-:W-:-:S04]  /*6ef0*/  F2FP.F16.F32.PACK_AB R3, RZ, R0 ;  /* 0x00000000ff03723e */ /* 0x000fc800000000ff */
[----:B------:R-:W-:-:S05]  /*6f00*/  PRMT R3, R3, 0x5410, RZ ;  /* 0x0000541003037816 */ /* 0x000fca00000000ff */
[----:B------:R0:W-:Y:S01]  /*6f10*/  STG.E desc[UR36][R4.64], R3 ;  /* 0x0000000304007986 */ /* 0x0001e2000c101924 */
[----:B------:R-:W-:Y:S05]  /*6f20*/  BRA `(.L_x_7767) ;  /* 0x0000000800f47947 */ /* 0x000fea0003800000 */
.L_x_7772:
[----:B-----5:R0:W-:Y:S01]  /*6f30*/  STG.E.64 desc[UR36][R4.64], R24 ;  /* 0x0000001804007986 */ /* 0x0201e2000c101b24 */
[----:B------:R-:W-:Y:S05]  /*6f40*/  BRA `(.L_x_7767) ;  /* 0x0000000800ec7947 */ /* 0x000fea0003800000 */
.L_x_7762:
        /* <DEDUP_REMOVED lines=10> */
[----:B-----5:R-:W0:Y:S02]  /*6ff0*/  F2I.U32.F64.TRUNC R23, R22 ;  /* 0x0000001600177311 */ /* 0x020e24000030d000 */
[----:B0-----:R0:W-:Y:S01]  /*7000*/  STG.E.U16 desc[UR36][R4.64], R23 ;  /* 0x0000001704007986 */ /* 0x0011e2000c101524 */
[----:B------:R-:W-:Y:S05]  /*7010*/  BRA `(.L_x_7767) ;  /* 0x0000000800b87947 */ /* 0x000fea0003800000 */
.L_x_7777:
[----:B------:R-:W-:Y:S01]  /*7020*/  UMOV UR4, 0xf0000000 ;  /* 0xf000000000047882 */ /* 0x000fe20000000000 */
[----:B------:R-:W-:Y:S01]  /*7030*/  UMOV UR5, 0x380fffff ;  /* 0x380fffff00057882 */ /* 0x000fe20000000000 */
[----:B-----5:R-:W0:Y:S01]  /*7040*/  F2F.F32.F64 R7, R24 ;  /* 0x0000001800077310 */ /* 0x020e220000301000 */
        /* <DEDUP_REMOVED lines=19> */
.L_x_7780:
[----:B------:R-:W-:-:S04]  /*7180*/  SHF.R.U32.HI R3, RZ, 0x18, R7 ;  /* 0x00000018ff037819 */ /* 0x000fc80000011607 */
[----:B------:R-:W-:-:S07]  /*7190*/  LOP3.LUT R0, R0, 0x80, R3, 0xf8, !PT ;  /* 0x0000008000007812 */ /* 0x000fce00078ef803 */
.L_x_7779:
[----:B------:R-:W-:Y:S05]  /*71a0*/  BSYNC.RECONVERGENT B0 ;  /* 0x0000000000007941 */ /* 0x000fea0003800200 */
.L_x_7778:
[----:B------:R4:W-:Y:S01]  /*71b0*/  STG.E.U8 desc[UR36][R4.64], R0 ;  /* 0x0000000004007986 */ /* 0x0009e2000c101124 */
[----:B------:R-:W-:Y:S05]  /*71c0*/  BRA `(.L_x_7767) ;  /* 0x00000008004c7947 */ /* 0x000fea0003800000 */
.L_x_7776:
        /* <DEDUP_REMOVED lines=22> */
.L_x_7783:
[----:B------:R-:W-:-:S04]  /*7330*/  SHF.R.U32.HI R3, RZ, 0x18, R7 ;  /* 0x00000018ff037819 */ /* 0x000fc80000011607 */
[----:B------:R-:W-:-:S07]  /*7340*/  LOP3.LUT R0, R0, 0x80, R3, 0xf8, !PT ;  /* 0x0000008000007812 */ /* 0x000fce00078ef803 */
.L_x_7782:
[----:B------:R-:W-:Y:S05]  /*7350*/  BSYNC.RECONVERGENT B0 ;  /* 0x0000000000007941 */ /* 0x000fea0003800200 */
.L_x_7781:
[----:B------:R3:W-:Y:S01]  /*7360*/  STG.E.U8 desc[UR36][R4.64], R0 ;  /* 0x0000000004007986 */ /* 0x0007e2000c101124 */
[----:B------:R-:W-:Y:S05]  /*7370*/  BRA `(.L_x_7767) ;  /* 0x0000000400e07947 */ /* 0x000fea0003800000 */
.L_x_7775:
        /* <DEDUP_REMOVED lines=26> */
.L_x_7785:
[----:B-----5:R-:W0:Y:S02]  /*7520*/  F2I.U64.F64.TRUNC R22, R22 ;  /* 0x0000001600167311 */ /* 0x020e24000030d800 */
[----:B0-----:R0:W-:Y:S01]  /*7530*/  STG.E.64 desc[UR36][R4.64], R22 ;  /* 0x0000001604007986 */ /* 0x0011e2000c101b24 */
[----:B------:R-:W-:Y:S05]  /*7540*/  BRA `(.L_x_7767) ;  /* 0x00000004006c7947 */ /* 0x000fea0003800000 */
.L_x_7784:
[----:B-----5:R-:W0:Y:S02]  /*7550*/  F2I.U32.F64.TRUNC R23, R22 ;  /* 0x0000001600177311 */ /* 0x020e24000030d000 */
[----:B0-----:R2:W-:Y:S01]  /*7560*/  STG.E desc[UR36][R4.64], R23 ;  /* 0x0000001704007986 */ /* 0x0015e2000c101924 */
[----:B------:R-:W-:Y:S05]  /*7570*/  BRA `(.L_x_7767) ;  /* 0x0000000400607947 */ /* 0x000fea0003800000 */
.L_x_7774:
[----:B------:R-:W-:-:S13]  /*7580*/  ISETP.GT.AND P0, PT, R0, 0xe, PT ;  /* 0x0000000e0000780c */ /* 0x000fda0003f04270 */
[----:B------:R-:W-:Y:S05]  /*7590*/  @P0 BRA `(.L_x_7786) ;  /* 0x00000000002c0947 */ /* 0x000fea0003800000 */
[----:B------:R-:W-:-:S13]  /*75a0*/  ISETP.NE.AND P0, PT, R0, 0xa, PT ;  /* 0x0000000a0000780c */ /* 0x000fda0003f05270 */
[----:B------:R-:W-:Y:S05]  /*75b0*/  @!P0 BRA `(.L_x_7787) ;  /* 0x0000000000188947 */ /* 0x000fea0003800000 */
[----:B------:R-:W-:-:S13]  /*75c0*/  ISETP.NE.AND P0, PT, R0, 0xb, PT ;  /* 0x0000000b0000780c */ /* 0x000fda0003f05270 */
[----:B------:R-:W-:Y:S05]  /*75d0*/  @P0 BRA `(.L_x_7766) ;  /* 0x0000000000340947 */ /* 0x000fea0003800000 */
[----:B-----5:R-:W-:-:S06]  /*75e0*/  DSETP.NEU.AND P0, PT, R24, RZ, PT ;  /* 0x000000ff1800722a */ /* 0x020fcc0003f0d000 */
[----:B------:R-:W-:-:S05]  /*75f0*/  SEL R3, RZ, 0x1, !P0 ;  /* 0x00000001ff037807 */ /* 0x000fca0004000000 */
[----:B------:R0:W-:Y:S01]  /*7600*/  STG.E.U8 desc[UR36][R4.64], R3 ;  /* 0x0000000304007986 */ /* 0x0001e2000c101124 */
[----:B------:R-:W-:Y:S05]  /*7610*/  BRA `(.L_x_7767) ;  /* 0x0000000400387947 */ /* 0x000fea0003800000 */
.L_x_7787:
[----:B------:R-:W-:-:S05]  /*7620*/  CS2R R26, SRZ ;  /* 0x00000000001a7805 */ /* 0x000fca000001ff00 */
[----:B-----5:R0:W-:Y:S01]  /*7630*/  STG.E.128 desc[UR36][R4.64], R24 ;  /* 0x0000001804007986 */ /* 0x0201e2000c101d24 */
[----:B------:R-:W-:Y:S05]  /*7640*/  BRA `(.L_x_7767) ;  /* 0x00000004002c7947 */ /* 0x000fea0003800000 */
.L_x_7786:
[----:B------:R-:W-:-:S13]  /*7650*/  ISETP.NE.AND P0, PT, R0, 0xf, PT ;  /* 0x0000000f0000780c */ /* 0x000fda0003f05270 */
[----:B------:R-:W-:Y:S05]  /*7660*/  @!P0 BRA `(.L_x_7788) ;  /* 0x0000000400088947 */ /* 0x000fea0003800000 */
[----:B------:R-:W-:-:S13]  /*7670*/  ISETP.NE.AND P0, PT, R0, 0x17, PT ;  /* 0x000000170000780c */ /* 0x000fda0003f05270 */
[----:B------:R-:W-:Y:S05]  /*7680*/  @!P0 BRA `(.L_x_7789) ;  /* 0x0000000000a08947 */ /* 0x000fea0003800000 */
[----:B------:R-:W-:-:S13]  /*7690*/  ISETP.NE.AND P0, PT, R0, 0x18, PT ;  /* 0x000000180000780c */ /* 0x000fda0003f05270 */
[----:B------:R-:W-:Y:S05]  /*76a0*/  @!P0 BRA `(.L_x_7790) ;  /* 0x0000000000448947 */ /* 0x000fea0003800000 */
.L_x_7766:
        /* <DEDUP_REMOVED lines=16> */
.L_x_7791:
[----:B------:R-:W-:Y:S05]  /*77b0*/  BRA `(.L_x_7767) ;  /* 0x0000000000d07947 */ /* 0x000fea0003800000 */
.L_x_7790:
[----:B------:R-:W-:Y:S01]  /*77c0*/  UMOV UR4, 0xf0000000 ;  /* 0xf000000000047882 */ /* 0x000fe20000000000 */
[----:B------:R-:W-:Y:S01]  /*77d0*/  UMOV UR5, 0x380fffff ;  /* 0x380fffff00057882 */ /* 0x000fe20000000000 */
[----:B-----5:R-:W0:Y:S01]  /*77e0*/  F2F.F32.F64 R7, R24 ;  /* 0x0000001800077310 */ /* 0x020e220000301000 */
        /* <DEDUP_REMOVED lines=14> */
.L_x_7793:
[----:B------:R-:W-:Y:S05]  /*78d0*/  BSYNC.RECONVERGENT B0 ;  /* 0x0000000000007941 */ /* 0x000fea0003800200 */
.L_x_7792:
[----:B------:R-:W-:-:S05]  /*78e0*/  LOP3.LUT R3, R0, 0x80, R3, 0xf8, !PT ;  /* 0x0000008000037812 */ /* 0x000fca00078ef803 */
[----:B------:R0:W-:Y:S01]  /*78f0*/  STG.E.U8 desc[UR36][R4.64], R3 ;  /* 0x0000000304007986 */ /* 0x0001e2000c101124 */
[----:B------:R-:W-:Y:S05]  /*7900*/  BRA `(.L_x_7767) ;  /* 0x00000000007c7947 */ /* 0x000fea0003800000 */
.L_x_7789:
[----:B------:R-:W-:Y:S01]  /*7910*/  UMOV UR4, 0xf0000000 ;  /* 0xf000000000047882 */ /* 0x000fe20000000000 */
[----:B------:R-:W-:Y:S01]  /*7920*/  UMOV UR5, 0x380fffff ;  /* 0x380fffff00057882 */ /* 0x000fe20000000000 */
[----:B-----5:R-:W0:Y:S01]  /*7930*/  F2F.F32.F64 R7, R24 ;  /* 0x0000001800077310 */ /* 0x020e220000301000 */
        /* <DEDUP_REMOVED lines=13> */
.L_x_7795:
[----:B------:R-:W-:Y:S01]  /*7a10*/  IMAD.MOV.U32 R0, RZ, RZ, 0x7f ;  /* 0x0000007fff007424 */ /* 0x000fe200078e00ff */
[----:B------:R-:W-:-:S04]  /*7a20*/  ISETP.GT.U32.AND P0, PT, R3, 0x7f800000, PT ;  /* 0x7f8000000300780c */ /* 0x000fc80003f04070 */
[----:B------:R-:W-:-:S09]  /*7a30*/  SEL R0, R0, 0x7c, P0 ;  /* 0x0000007c00007807 */ /* 0x000fd20000000000 */
.L_x_7796:
[----:B------:R-:W-:Y:S05]  /*7a40*/  BSYNC.RECONVERGENT B0 ;  /* 0x0000000000007941 */ /* 0x000fea0003800200 */
.L_x_7794:
[----:B------:R-:W-:-:S04]  /*7a50*/  SHF.R.U32.HI R3, RZ, 0x18, R7 ;  /* 0x00000018ff037819 */ /* 0x000fc80000011607 */
[----:B------:R-:W-:-:S05]  /*7a60*/  LOP3.LUT R3, R0, 0x80, R3, 0xf8, !PT ;  /* 0x0000008000037812 */ /* 0x000fca00078ef803 */
[----:B------:R0:W-:Y:S01]  /*7a70*/  STG.E.U8 desc[UR36][R4.64], R3 ;  /* 0x0000000304007986 */ /* 0x0001e2000c101124 */
[----:B------:R-:W-:Y:S05]  /*7a80*/  BRA `(.L_x_7767) ;  /* 0x00000000001c7947 */ /* 0x000fea0003800000 */
.L_x_7788:
[----:B------:R-:W-:Y:S01]  /*7a90*/  UMOV UR4, 0xf0000000 ;  /* 0xf000000000047882 */ /* 0x000fe20000000000 */
[----:B------:R-:W-:Y:S01]  /*7aa0*/  UMOV UR5, 0x380fffff ;  /* 0x380fffff00057882 */ /* 0x000fe20000000000 */
[----:B-----5:R-:W0:Y:S01]  /*7ab0*/  F2F.F32.F64 R0, R24 ;  /* 0x0000001800007310 */ /* 0x020e220000301000 */
[----:B------:R-:W-:-:S14]  /*7ac0*/  DSETP.GEU.AND P0, PT, |R24|, UR4, PT ;  /* 0x0000000418007e2a */ /* 0x000fdc000bf0e200 */
[----:B0-----:R-:W-:-:S05]  /*7ad0*/  @!P0 FMUL R0, R0, 1.175494350822287508e-38 ;  /* 0x0080000000008820 */ /* 0x001fca0000400000 */
[----:B------:R-:W-:-:S05]  /*7ae0*/  F2FP.BF16.F32.PACK_AB R0, RZ, R0 ;  /* 0x00000000ff00723e */ /* 0x000fca00000010ff */
[----:B------:R0:W-:Y:S02]  /*7af0*/  STG.E.U16 desc[UR36][R4.64], R0 ;  /* 0x0000000004007986 */ /* 0x0001e4000c101524 */
.L_x_7767:
[----:B------:R-:W-:-:S07]  /*7b00*/  VIADD R33, R33, 0x80 ;  /* 0x0000008021217836 */ /* 0x000fce0000000000 */
.L_x_7726:
[----:B------:R-:W-:Y:S05]  /*7b10*/  BSYNC.RECONVERGENT B7 ;  /* 0x0000000000077941 */ /* 0x000fea0003800200 */
.L_x_7687:
[----:B------:R-:W-:-:S13]  /*7b20*/  ISETP.GE.AND P0, PT, R33, R2, PT ;  /* 0x000000022100720c */ /* 0x000fda0003f06270 */
[----:B------:R-:W-:Y:S05]  /*7b30*/  @P0 EXIT ;  /* 0x000000000000094d */ /* 0x000fea0003800000 */
[----:B012---:R-:W0:Y:S01]  /*7b40*/  LDC.64 R2, c[0x0][0x398] ;  /* 0x0000e600ff027b82 */ /* 0x007e220000000a00 */
[----:B------:R-:W1:Y:S01]  /*7b50*/  LDCU UR4, c[0x0][0x3b8] ;  /* 0x00007700ff0477ac */ /* 0x000e620008000800 */
[----:B---34-:R-:W-:Y:S01]  /*7b60*/  PRMT R0, R34, 0x9910, RZ ;  /* 0x0000991022007816 */ /* 0x018fe200000000ff */
        /* <DEDUP_REMOVED lines=15> */
[----:B0-----:R-:W-:Y:S01]  /*7c60*/  STG.E.U8 desc[UR36][R2.64], R19 ;  /* 0x0000001302007986 */ /* 0x001fe2000c101124 */
[----:B------:R-:W-:Y:S05]  /*7c70*/  EXIT ;  /* 0x000000000000794d */ /* 0x000fea0003800000 */
.L_x_7800:
[----:B-----5:R-:W0:Y:S02]  /*7c80*/  F2I.S64.F64.TRUNC R18, R18 ;  /* 0x0000001200127311 */ /* 0x020e24000030d900 */
[----:B0-----:R-:W-:-:S05]  /*7c90*/  IMAD.MOV.U32 R5, RZ, RZ, R18 ;  /* 0x000000ffff057224 */ /* 0x001fca00078e0012 */
[----:B------:R-:W-:Y:S01]  /*7ca0*/  STG.E.U8 desc[UR36][R2.64], R5 ;  /* 0x0000000502007986 */ /* 0x000fe2000c101124 */
[----:B------:R-:W-:Y:S05]  /*7cb0*/  EXIT ;  /* 0x000000000000794d */ /* 0x000fea0003800000 */
.L_x_7799:
[----:B------:R-:W-:-:S13]  /*7cc0*/  ISETP.NE.AND P0, PT, R0, 0x2, PT ;  /* 0x000000020000780c */ /* 0x000fda0003f05270 */
[----:B------:R-:W-:Y:S05]  /*7cd0*/  @!P0 BRA `(.L_x_7802) ;  /* 0x0000000000288947 */ /* 0x000fea0003800000 */
[----:B------:R-:W-:-:S13]  /*7ce0*/  ISETP.NE.AND P0, PT, R0, 0x3, PT ;  /* 0x000000030000780c */ /* 0x000fda0003f05270 */
[----:B------:R-:W-:Y:S05]  /*7cf0*/  @!P0 BRA `(.L_x_7803) ;  /* 0x0000000000148947 */ /* 0x000fea0003800000 */
[----:B------:R-:W-:-:S13]  /*7d00*/  ISETP.NE.AND P0, PT, R0, 0x4, PT ;  /* 0x000000040000780c */ /* 0x000fda0003f05270 */
[----:B------:R-:W-:Y:S05]  /*7d10*/  @P0 BRA `(.L_x_7801) ;  /* 0x0000000800b40947 */ /* 0x000fea0003800000 */
[----:B-----5:R-:W0:Y:S02]  /*7d20*/  F2I.S64.F64.TRUNC R18, R18 ;  /* 0x0000001200127311 */ /* 0x020e24000030d900 */
[----:B0-----:R-:W-:Y:S01]  /*7d30*/  STG.E.64 desc[UR36][R2.64], R18 ;  /* 0x0000001202007986 */ /* 0x001fe2000c101b24 */
[----:B------:R-:W-:Y:S05]  /*7d40*/  EXIT ;  /* 0x000000000000794d */ /* 0x000fea0003800000 */
.L_x_7803:
[----:B-----5:R-:W0:Y:S02]  /*7d50*/  F2I.F64.TRUNC R19, R18 ;  /* 0x0000001200137311 */ /* 0x020e24000030d100 */
[----:B0-----:R-:W-:Y:S01]  /*7d60*/  STG.E desc[UR36][R2.64], R19 ;  /* 0x0000001302007986 */ /* 0x001fe2000c101924 */
[----:B------:R-:W-:Y:S05]  /*7d70*/  EXIT ;  /* 0x000000000000794d */ /* 0x000fea0003800000 */
.L_x_7802:
[----:B-----5:R-:W0:Y:S02]  /*7d80*/  F2I.F64.TRUNC R19, R18 ;  /* 0x0000001200137311 */ /* 0x020e24000030d100 */
[----:B0-----:R-:W-:Y:S01]  /*7d90*/  STG.E.U16 desc[UR36][R2.64], R19 ;  /* 0x0000001302007986 */ /* 0x001fe2000c101524 */
[----:B------:R-:W-:Y:S05]  /*7da0*/  EXIT ;  /* 0x000000000000794d */ /* 0x000fea0003800000 */
.L_x_7798:
        /* <DEDUP_REMOVED lines=11> */
[----:B------:R-:W-:Y:S01]  /*7e60*/  STG.E desc[UR36][R2.64], R5 ;  /* 0x0000000502007986 */ /* 0x000fe2000c101924 */
[----:B------:R-:W-:Y:S05]  /*7e70*/  EXIT ;  /* 0x000000000000794d */ /* 0x000fea0003800000 */
.L_x_7805:
[----:B------:R-:W-:Y:S01]  /*7e80*/  UMOV UR4, 0xf0000000 ;  /* 0xf000000000047882 */ /* 0x000fe20000000000 */
[----:B------:R-:W-:Y:S01]  /*7e90*/  UMOV UR5, 0x380fffff ;  /* 0x380fffff00057882 */ /* 0x000fe20000000000 */
[----:B-----5:R-:W0:Y:S01]  /*7ea0*/  F2F.F32.F64 R0, R16 ;  /* 0x0000001000007310 */ /* 0x020e220000301000 */
[----:B------:R-:W-:-:S14]  /*7eb0*/  DSETP.GEU.AND P0, PT, |R16|, UR4, PT ;  /* 0x0000000410007e2a */ /* 0x000fdc000bf0e200 */
[----:B0-----:R-:W-:-:S05]  /*7ec0*/  @!P0 FMUL R0, R0, 1.175494350822287508e-38 ;  /* 0x0080000000008820 */ /* 0x001fca0000400000 */
[----:B------:R-:W-:-:S05]  /*7ed0*/  F2FP.F16.F32.PACK_AB R0, RZ, R0 ;  /* 0x00000000ff00723e */ /* 0x000fca00000000ff */
[----:B------:R-:W-:Y:S01]  /*7ee0*/  STG.E.U16 desc[UR36][R2.64], R0 ;  /* 0x0000000002007986 */ /* 0x000fe2000c101524 */
[----:B------:R-:W-:Y:S05]  /*7ef0*/  EXIT ;  /* 0x000000000000794d */ /* 0x000fea0003800000 */
.L_x_7804:
        /* <DEDUP_REMOVED lines=12> */
[----:B------:R-:W-:Y:S01]  /*7fc0*/  STG.E.64 desc[UR36][R2.64], R4 ;  /* 0x0000000402007986 */ /* 0x000fe2000c101b24 */
[----:B------:R-:W-:Y:S05]  /*7fd0*/  EXIT ;  /* 0x000000000000794d */ /* 0x000fea0003800000 */
.L_x_7807:
[----:B------:R-:W-:Y:S01]  /*7fe0*/  UMOV UR4, 0xf0000000 ;  /* 0xf000000000047882 */ /* 0x000fe20000000000 */
[----:B------:R-:W-:Y:S01]  /*7ff0*/  UMOV UR5, 0x380fffff ;  /* 0x380fffff00057882 */ /* 0x000fe20000000000 */
[----:B-----5:R-:W0:Y:S01]  /*8000*/  F2F.F32.F64 R0, R16 ;  /* 0x0000001000007310 */ /* 0x020e220000301000 */
[----:B------:R-:W-:-:S14]  /*8010*/  DSETP.GEU.AND P0, PT, |R16|, UR4, PT ;  /* 0x0000000410007e2a */ /* 0x000fdc000bf0e200 */
[----:B0-----:R-:W-:-:S05]  /*8020*/  @!P0 FMUL R0, R0, 1.175494350822287508e-38 ;  /* 0x0080000000008820 */ /* 0x001fca0000400000 */
[----:B------:R-:W-:-:S04]  /*8030*/  F2FP.F16.F32.PACK_AB R5, RZ, R0 ;  /* 0x00000000ff05723e */ /* 0x000fc800000000ff */
[----:B------:R-:W-:-:S05]  /*8040*/  PRMT R5, R5, 0x5410, RZ ;  /* 0x0000541005057816 */ /* 0x000fca00000000ff */
[----:B------:R-:W-:Y:S01]  /*8050*/  STG.E desc[UR36][R2.64], R5 ;  /* 0x0000000502007986 */ /* 0x000fe2000c101924 */
[----:B------:R-:W-:Y:S05]  /*8060*/  EXIT ;  /* 0x000000000000794d */ /* 0x000fea0003800000 */
.L_x_7806:
[----:B-----5:R-:W-:Y:S01]  /*8070*/  STG.E.64 desc[UR36][R2.64], R16 ;  /* 0x0000001002007986 */ /* 0x020fe2000c101b24 */
[----:B------:R-:W-:Y:S05]  /*8080*/  EXIT ;  /* 0x000000000000794d */ /* 0x000fea0003800000 */
.L_x_7797:
        /* <DEDUP_REMOVED lines=11> */
[----:B0-----:R-:W-:Y:S01]  /*8140*/  STG.E.U16 desc[UR36][R2.64], R19 ;  /* 0x0000001302007986 */ /* 0x001fe2000c101524 */
[----:B------:R-:W-:Y:S05]  /*8150*/  EXIT ;  /* 0x000000000000794d */ /* 0x000fea0003800000 */
.L_x_7811:
        /* <DEDUP_REMOVED lines=22> */
.L_x_7814:
[----:B------:R-:W-:-:S04]  /*82c0*/  SHF.R.U32.HI R5, RZ, 0x18, R5 ;  /* 0x00000018ff057819 */ /* 0x000fc80000011605 */
[----:B------:R-:W-:-:S07]  /*82d0*/  LOP3.LUT R0, R0, 0x80, R5, 0xf8, !PT ;  /* 0x0000008000007812 */ /* 0x000fce00078ef805 */
.L_x_7813:
[----:B------:R-:W-:Y:S05]  /*82e0*/  BSYNC.RECONVERGENT B0 ;  /* 0x0000000000007941 */ /* 0x000fea0003800200 */
.L_x_7812:
[----:B------:R-:W-:Y:S01]  /*82f0*/  STG.E.U8 desc[UR36][R2.64], R0 ;  /* 0x0000000002007986 */ /* 0x000fe2000c101124 */
[----:B------:R-:W-:Y:S05]  /*8300*/  EXIT ;  /* 0x000000000000794d */ /* 0x000fea0003800000 */
.L_x_7810:
        /* <DEDUP_REMOVED lines=22> */
.L_x_7817:
[----:B------:R-:W-:-:S04]  /*8470*/  SHF.R.U32.HI R5, RZ, 0x18, R5 ;  /* 0x00000018ff057819 */ /* 0x000fc80000011605 */
[----:B------:R-:W-:-:S07]  /*8480*/  LOP3.LUT R0, R0, 0x80, R5, 0xf8, !PT ;  /* 0x0000008000007812 */ /* 0x000fce00078ef805 */
.L_x_7816:
[----:B------:R-:W-:Y:S05]  /*8490*/  BSYNC.RECONVERGENT B0 ;  /* 0x0000000000007941 */ /* 0x000fea0003800200 */
.L_x_7815:
[----:B------:R-:W-:Y:S01]  /*84a0*/  STG.E.U8 desc[UR36][R2.64], R0 ;  /* 0x0000000002007986 */ /* 0x000fe2000c101124 */
[----:B------:R-:W-:Y:S05]  /*84b0*/  EXIT ;  /* 0x000000000000794d */ /* 0x000fea0003800000 */
.L_x_7809:
        /* <DEDUP_REMOVED lines=26> */
.L_x_7819:
[----:B-----5:R-:W0:Y:S02]  /*8660*/  F2I.U64.F64.TRUNC R18, R18 ;  /* 0x0000001200127311 */ /* 0x020e24000030d800 */
[----:B0-----:R-:W-:Y:S01]  /*8670*/  STG.E.64 desc[UR36][R2.64], R18 ;  /* 0x0000001202007986 */ /* 0x001fe2000c101b24 */
[----:B------:R-:W-:Y:S05]  /*8680*/  EXIT ;  /* 0x000000000000794d */ /* 0x000fea0003800000 */
.L_x_7818:
[----:B-----5:R-:W0:Y:S02]  /*8690*/  F2I.U32.F64.TRUNC R19, R18 ;  /* 0x0000001200137311 */ /* 0x020e24000030d000 */
[----:B0-----:R-:W-:Y:S01]  /*86a0*/  STG.E desc[UR36][R2.64], R19 ;  /* 0x0000001302007986 */ /* 0x001fe2000c101924 */
[----:B------:R-:W-:Y:S05]  /*86b0*/  EXIT ;  /* 0x000000000000794d */ /* 0x000fea0003800000 */
.L_x_7808:
        /* <DEDUP_REMOVED lines=8> */
[----:B------:R-:W-:Y:S01]  /*8740*/  STG.E.U8 desc[UR36][R2.64], R5 ;  /* 0x0000000502007986 */ /* 0x000fe2000c101124 */
[----:B------:R-:W-:Y:S05]  /*8750*/  EXIT ;  /* 0x000000000000794d */ /* 0x000fea0003800000 */
.L_x_7821:
[----:B-----5:R-:W-:-:S05]  /*8760*/  CS2R R18, SRZ ;  /* 0x0000000000127805 */ /* 0x020fca000001ff00 */
[----:B------:R-:W-:Y:S01]  /*8770*/  STG.E.128 desc[UR36][R2.64], R16 ;  /* 0x0000001002007986 */ /* 0x000fe2000c101d24 */
[----:B------:R-:W-:Y:S05]  /*8780*/  EXIT ;  /* 0x000000000000794d */ /* 0x000fea0003800000 */
.L_x_7820:
[----:B------:R-:W-:-:S13]  /*8790*/  ISETP.NE.AND P0, PT, R0, 0xf, PT ;  /* 0x0000000f0000780c */ /* 0x000fda0003f05270 */
[----:B------:R-:W-:Y:S05]  /*87a0*/  @!P0 BRA `(.L_x_7822) ;  /* 0x0000000400088947 */ /* 0x000fea0003800000 */
[----:B------:R-:W-:-:S13]  /*87b0*/  ISETP.NE.AND P0, PT, R0, 0x17, PT ;  /* 0x000000170000780c */ /* 0x000fda0003f05270 */
[----:B------:R-:W-:Y:S05]  /*87c0*/  @!P0 BRA `(.L_x_7823) ;  /* 0x0000000000a08947 */ /* 0x000fea0003800000 */
[----:B------:R-:W-:-:S13]  /*87d0*/  ISETP.NE.AND P0, PT, R0, 0x18, PT ;  /* 0x000000180000780c */ /* 0x000fda0003f05270 */
[----:B------:R-:W-:Y:S05]  /*87e0*/  @!P0 BRA `(.L_x_7824) ;  /* 0x0000000000448947 */ /* 0x000fea0003800000 */
.L_x_7801:
        /* <DEDUP_REMOVED lines=16> */
.L_x_7825:
[----:B------:R-:W-:Y:S05]  /*88f0*/  EXIT ;  /* 0x000000000000794d */ /* 0x000fea0003800000 */
.L_x_7824:
        /* <DEDUP_REMOVED lines=17> */
.L_x_7827:
[----:B------:R-:W-:Y:S05]  /*8a10*/  BSYNC.RECONVERGENT B0 ;  /* 0x0000000000007941 */ /* 0x000fea0003800200 */
.L_x_7826:
[----:B------:R-:W-:-:S05]  /*8a20*/  LOP3.LUT R5, R0, 0x80, R5, 0xf8, !PT ;  /* 0x0000008000057812 */ /* 0x000fca00078ef805 */
[----:B------:R-:W-:Y:S01]  /*8a30*/  STG.E.U8 desc[UR36][R2.64], R5 ;  /* 0x0000000502007986 */ /* 0x000fe2000c101124 */
[----:B------:R-:W-:Y:S05]  /*8a40*/  EXIT ;  /* 0x000000000000794d */ /* 0x000fea0003800000 */
.L_x_7823:
        /* <DEDUP_REMOVED lines=16> */
.L_x_7829:
[----:B------:R-:W-:Y:S01]  /*8b50*/  IMAD.MOV.U32 R0, RZ, RZ, 0x7f ;  /* 0x0000007fff007424 */ /* 0x000fe200078e00ff */
[----:B------:R-:W-:-:S04]  /*8b60*/  ISETP.GT.U32.AND P0, PT, R4, 0x7f800000, PT ;  /* 0x7f8000000400780c */ /* 0x000fc80003f04070 */
[----:B------:R-:W-:-:S09]  /*8b70*/  SEL R0, R0, 0x7c, P0 ;  /* 0x0000007c00007807 */ /* 0x000fd20000000000 */
.L_x_7830:
[----:B------:R-:W-:Y:S05]  /*8b80*/  BSYNC.RECONVERGENT B0 ;  /* 0x0000000000007941 */ /* 0x000fea0003800200 */
.L_x_7828:
[----:B------:R-:W-:-:S04]  /*8b90*/  SHF.R.U32.HI R5, RZ, 0x18, R5 ;  /* 0x00000018ff057819 */ /* 0x000fc80000011605 */
[----:B------:R-:W-:-:S05]  /*8ba0*/  LOP3.LUT R5, R0, 0x80, R5, 0xf8, !PT ;  /* 0x0000008000057812 */ /* 0x000fca00078ef805 */
[----:B------:R-:W-:Y:S01]  /*8bb0*/  STG.E.U8 desc[UR36][R2.64], R5 ;  /* 0x0000000502007986 */ /* 0x000fe2000c101124 */
[----:B------:R-:W-:Y:S05]  /*8bc0*/  EXIT ;  /* 0x000000000000794d */ /* 0x000fea0003800000 */
.L_x_7822:
[----:B------:R-:W-:Y:S01]  /*8bd0*/  UMOV UR4, 0xf0000000 ;  /* 0xf000000000047882 */ /* 0x000fe20000000000 */
[----:B------:R-:W-:Y:S01]  /*8be0*/  UMOV UR5, 0x380fffff ;  /* 0x380fffff00057882 */ /* 0x000fe20000000000 */
[----:B-----5:R-:W0:Y:S01]  /*8bf0*/  F2F.F32.F64 R0, R16 ;  /* 0x0000001000007310 */ /* 0x020e220000301000 */
[----:B------:R-:W-:-:S14]  /*8c00*/  DSETP.GEU.AND P0, PT, |R16|, UR4, PT ;  /* 0x0000000410007e2a */ /* 0x000fdc000bf0e200 */
[----:B0-----:R-:W-:-:S05]  /*8c10*/  @!P0 FMUL R0, R0, 1.175494350822287508e-38 ;  /* 0x0080000000008820 */ /* 0x001fca0000400000 */
[----:B------:R-:W-:-:S05]  /*8c20*/  F2FP.BF16.F32.PACK_AB R0, RZ, R0 ;  /* 0x00000000ff00723e */ /* 0x000fca00000010ff */
[----:B------:R-:W-:Y:S01]  /*8c30*/  STG.E.U16 desc[UR36][R2.64], R0 ;  /* 0x0000000002007986 */ /* 0x000fe2000c101524 */
[----:B------:R-:W-:Y:S05]  /*8c40*/  EXIT ;  /* 0x000000000000794d */ /* 0x000fea0003800000 */
        .weak           $__internal_8_$__cuda_sm20_div_rn_f64_full
        .type           $__internal_8_$__cuda_sm20_div_rn_f64_full,@function
        .size           $__internal_8_$__cuda_sm20_div_rn_f64_full,(.L_x_23037 - $__internal_8_$__cuda_sm20_div_rn_f64_full)
$__internal_8_$__cuda_sm20_div_rn_f64_full:
[C---:B------:R-:W-:Y:S01]  /*8c50*/  FSETP.GEU.AND P0, PT, |R11|.reuse, 1.469367938527859385e-39, PT ;  /* 0x001000000b00780b */ /* 0x040fe20003f0e200 */
[--C-:B------:R-:W-:Y:S01]  /*8c60*/  IMAD.MOV.U32 R10, RZ, RZ, R0.reuse ;  /* 0x000000ffff0a7224 */ /* 0x100fe200078e0000 */
[----:B------:R-:W-:Y:S01]  /*8c70*/  LOP3.LUT R8, R11, 0x800fffff, RZ, 0xc0, !PT ;  /* 0x800fffff0b087812 */ /* 0x000fe200078ec0ff */
[----:B------:R-:W-:Y:S01]  /*8c80*/  IMAD.MOV.U32 R14, RZ, RZ, 0x1 ;  /* 0x00000001ff0e7424 */ /* 0x000fe200078e00ff */
[C---:B------:R-:W-:Y:S01]  /*8c90*/  FSETP.GEU.AND P2, PT, |R13|.reuse, 1.469367938527859385e-39, PT ;  /* 0x001000000d00780b */ /* 0x040fe20003f4e200 */
[----:B------:R-:W-:Y:S01]  /*8ca0*/  IMAD.MOV.U32 R30, RZ, RZ, 0x1ca00000 ;  /* 0x1ca00000ff1e7424 */ /* 0x000fe200078e00ff */
[----:B------:R-:W-:Y:S01]  /*8cb0*/  LOP3.LUT R9, R8, 0x3ff00000, RZ, 0xfc, !PT ;  /* 0x3ff0000008097812 */ /* 0x000fe200078efcff */
[----:B------:R-:W-:Y:S01]  /*8cc0*/  IMAD.MOV.U32 R8, RZ, RZ, R0 ;  /* 0x000000ffff087224 */ /* 0x000fe200078e0000 */
[----:B------:R-:W-:Y:S01]  /*8cd0*/  LOP3.LUT R3, R13, 0x7ff00000, RZ, 0xc0, !PT ;  /* 0x7ff000000d037812 */ /* 0x000fe200078ec0ff */
[----:B------:R-:W-:Y:S01]  /*8ce0*/  BSSY.RECONVERGENT B2, `(.L_x_7831) ;  /* 0x000004f000027945 */ /* 0x000fe20003800200 */
[----:B------:R-:W-:-:S03]  /*8cf0*/  LOP3.LUT R39, R11, 0x7ff00000, RZ, 0xc0, !PT ;  /* 0x7ff000000b277812 */ /* 0x000fc600078ec0ff */
[----:B------:R-:W-:Y:S01]  /*8d00*/  @!P0 DMUL R8, R10, 8.98846567431157953865e+307 ;  /* 0x7fe000000a088828 */ /* 0x000fe20000000000 */
[----:B------:R-:W-:Y:S01]  /*8d10*/  ISETP.GE.U32.AND P1, PT, R3, R39, PT ;  /* 0x000000270300720c */ /* 0x000fe20003f26070 */
[----:B------:R-:W-:Y:S02]  /*8d20*/  IMAD.MOV.U32 R38, RZ, RZ, R3 ;  /* 0x000000ffff267224 */ /* 0x000fe400078e0003 */
[----:B------:R-:W-:Y:S02]  /*8d30*/  @!P2 LOP3.LUT R20, R11, 0x7ff00000, RZ, 0xc0, !PT ;  /* 0x7ff000000b14a812 */ /* 0x000fe400078ec0ff */
[----:B------:R-:W0:Y:S02]  /*8d40*/  MUFU.RCP64H R15, R9 ;  /* 0x00000009000f7308 */ /* 0x000e240000001800 */
[----:B------:R-:W-:Y:S02]  /*8d50*/  @!P2 ISETP.GE.U32.AND P3, PT, R3, R20, PT ;  /* 0x000000140300a20c */ /* 0x000fe40003f66070 */
[----:B------:R-:W-:-:S02]  /*8d60*/  @!P0 LOP3.LUT R39, R9, 0x7ff00000, RZ, 0xc0, !PT ;  /* 0x7ff0000009278812 */ /* 0x000fc400078ec0ff */
[----:B------:R-:W-:-:S04]  /*8d70*/  @!P2 SEL R21, R30, 0x63400000, !P3 ;  /* 0x634000001e15a807 */ /* 0x000fc80005800000 */
[----:B------:R-:W-:-:S04]  /*8d80*/  @!P2 LOP3.LUT R36, R21, 0x80000000, R13, 0xf8, !PT ;  /* 0x800000001524a812 */ /* 0x000fc800078ef80d */
[----:B------:R-:W-:Y:S01]  /*8d90*/  @!P2 LOP3.LUT R37, R36, 0x100000, RZ, 0xfc, !PT ;  /* 0x001000002425a812 */ /* 0x000fe200078efcff */
[----:B------:R-:W-:Y:S01]  /*8da0*/  @!P2 IMAD.MOV.U32 R36, RZ, RZ, RZ ;  /* 0x000000ffff24a224 */ /* 0x000fe200078e00ff */
[----:B0-----:R-:W-:-:S08]  /*8db0*/  DFMA R34, R14, -R8, 1 ;  /* 0x3ff000000e22742b */ /* 0x001fd00000000808 */
        /* <DEDUP_REMOVED lines=12> */
[----:B------:R-:W-:Y:S01]  /*8e80*/  VIADD R40, R39, 0xffffffff ;  /* 0xffffffff27287836 */ /* 0x000fe20000000000 */
[----:B------:R-:W-:-:S04]  /*8e90*/  DFMA R36, R34, -R8, R14 ;  /* 0x800000082224722b */ /* 0x000fc8000000000e */
[----:B------:R-:W-:-:S04]  /*8ea0*/  ISETP.GT.U32.OR P0, PT, R40, 0x7feffffe, P0 ;  /* 0x7feffffe2800780c */ /* 0x000fc80000704470 */
[----:B------:R-:W-:-:S09]  /*8eb0*/  DFMA R36, R20, R36, R34 ;  /* 0x000000241424722b */ /* 0x000fd20000000022 */
        /* <DEDUP_REMOVED lines=20> */
[----:B------:R-:W-:Y:S01]  /*9000*/  IMAD.MOV.U32 R8, RZ, RZ, RZ ;  /* 0x000000ffff087224 */ /* 0x000fe200078e00ff */
[----:B------:R-:W-:-:S05]  /*9010*/  IADD3 R3, PT, PT, -R3, -0x43300000, RZ ;  /* 0xbcd0000003037810 */ /* 0x000fca0007ffe1ff */
[----:B------:R-:W-:-:S03]  /*9020*/  DFMA R8, R20, -R8, R36 ;  /* 0x800000081408722b */ /* 0x000fc60000000024 */
[----:B------:R-:W-:-:S07]  /*9030*/  LOP3.LUT R35, R13, R35, RZ, 0x3c, !PT ;  /* 0x000000230d237212 */ /* 0x000fce00078e3cff */
[----:B------:R-:W-:-:S04]  /*9040*/  FSETP.NEU.AND P0, PT, |R9|, R3, PT ;  /* 0x000000030900720b */ /* 0x000fc80003f0d200 */
[----:B------:R-:W-:Y:S02]  /*9050*/  FSEL R20, R12, R20, !P0 ;  /* 0x000000140c147208 */ /* 0x000fe40004000000 */
[----:B------:R-:W-:Y:S01]  /*9060*/  FSEL R21, R35, R21, !P0 ;  /* 0x0000001523157208 */ /* 0x000fe20004000000 */
[----:B------:R-:W-:Y:S06]  /*9070*/  BRA `(.L_x_7833) ;  /* 0x0000000000547947 */ /* 0x000fec0003800000 */
.L_x_7832:
        /* <DEDUP_REMOVED lines=16> */
.L_x_7835:
[----:B------:R-:W-:Y:S01]  /*9180*/  LOP3.LUT R21, R11, 0x80000, RZ, 0xfc, !PT ;  /* 0x000800000b157812 */ /* 0x000fe200078efcff */
[----:B------:R-:W-:Y:S01]  /*9190*/  IMAD.MOV.U32 R20, RZ, RZ, R10 ;  /* 0x000000ffff147224 */ /* 0x000fe200078e000a */
[----:B------:R-:W-:Y:S06]  /*91a0*/  BRA `(.L_x_7833) ;  /* 0x0000000000087947 */ /* 0x000fec0003800000 */
.L_x_7834:
[----:B------:R-:W-:Y:S01]  /*91b0*/  LOP3.LUT R21, R13, 0x80000, RZ, 0xfc, !PT ;  /* 0x000800000d157812 */ /* 0x000fe200078efcff */
[----:B------:R-:W-:-:S07]  /*91c0*/  IMAD.MOV.U32 R20, RZ, RZ, R12 ;  /* 0x000000ffff147224 */ /* 0x000fce00078e000c */
.L_x_7833:
[----:B------:R-:W-:Y:S05]  /*91d0*/  BSYNC.RECONVERGENT B2 ;  /* 0x0000000000027941 */ /* 0x000fea0003800200 */
.L_x_7831:
[----:B------:R-:W-:-:S04]  /*91e0*/  IMAD.MOV.U32 R43, RZ, RZ, 0x0 ;  /* 0x00000000ff2b7424 */ /* 0x000fc800078e00ff */
[----:B------:R-:W-:Y:S05]  /*91f0*/  RET.REL.NODEC R42 `(_ZN2at6native27unrolled_elementwise_kernelINS0_13BUnaryFunctorIdddZZZNS0_15binary_internal21div_trunc_kernel_cudaERNS_18TensorIteratorBaseEENKUlvE1_clEvENKUlvE_clEvEUlddE_EESt5arrayIPcLm2EELi4E23TrivialOffsetCalculatorILi1EjESE_NS0_6memory12LoadWithCastILi1EEENSF_13StoreWithCastILi1EEEEEviT_T0_T2_T3_T4_T5_) ;  /* 0xffffff6c2a807950 */ /* 0x000fea0003c3ffff */
.L_x_7836:
        /* <DEDUP_REMOVED lines=16> */
.L_x_23037:


//--------------------- .text._ZN2at6native18elementwise_kernelILi128ELi2EZNS0_22gpu_kernel_impl_nocastINS0_13BUnaryFunctorIdddZZZNS0_15binary_internal21div_trunc_kernel_cudaERNS_18TensorIteratorBaseEENKUlvE1_clEvENKUlvE_clEvEUlddE_EEEEvS6_RKT_EUliE_EEviT1_ --------------------------
	.section	.text._ZN2at6native18elementwise_kernelILi128ELi2EZNS0_22gpu_kernel_impl_nocastINS0_13BUnaryFunctorIdddZZZNS0_15binary_internal21div_trunc_kernel_cudaERNS_18TensorIteratorBaseEENKUlvE1_clEvENKUlvE_clEvEUlddE_EEEEvS6_RKT_EUliE_EEviT1_,"ax",@progbits
	.align	128
        .global         _ZN2at6native18elementwise_kernelILi128ELi2EZNS0_22gpu_kernel_impl_nocastINS0_13BUnaryFunctorIdddZZZNS0_15binary_internal21div_trunc_kernel_cudaERNS_18TensorIteratorBaseEENKUlvE1_clEvENKUlvE_clEvEUlddE_EEEEvS6_RKT_EUliE_EEviT1_
        .type           _ZN2at6native18elementwise_kernelILi128ELi2EZNS0_22gpu_kernel_impl_nocastINS0_13BUnaryFunctorIdddZZZNS0_15binary_internal21div_trunc_kernel_cudaERNS_18TensorIteratorBaseEENKUlvE1_clEvENKUlvE_clEvEUlddE_EEEEvS6_RKT_EUliE_EEviT1_,@function
        .size           _ZN2at6native18elementwise_kernelILi128ELi2EZNS0_22gpu_kernel_impl_nocastINS0_13BUnaryFunctorIdddZZZNS0_15binary_internal21div_trunc_kernel_cudaERNS_18TensorIteratorBaseEENKUlvE1_clEvENKUlvE_clEvEUlddE_EEEEvS6_RKT_EUliE_EEviT1_,(.L_x_23038 - _ZN2at6native18elementwise_kernelILi128ELi2EZNS0_22gpu_kernel_impl_nocastINS0_13BUnaryFunctorIdddZZZNS0_15binary_internal21div_trunc_kernel_cudaERNS_18TensorIteratorBaseEENKUlvE1_clEvENKUlvE_clEvEUlddE_EEEEvS6_RKT_EUliE_EEviT1_)
        .other          _ZN2at6native18elementwise_kernelILi128ELi2EZNS0_22gpu_kernel_impl_nocastINS0_13BUnaryFunctorIdddZZZNS0_15binary_internal21div_trunc_kernel_cudaERNS_18TensorIteratorBaseEENKUlvE1_clEvENKUlvE_clEvEUlddE_EEEEvS6_RKT_EUliE_EEviT1_,@"STO_CUDA_ENTRY STV_DEFAULT"
_ZN2at6native18elementwise_kernelILi128ELi2EZNS0_22gpu_kernel_impl_nocastINS0_13BUnaryFunctorIdddZZZNS0_15binary_internal21div_trunc_kernel_cudaERNS_18TensorIteratorBaseEENKUlvE1_clEvENKUlvE_clEvEUlddE_EEEEvS6_RKT_EUliE_EEviT1_:
.text._ZN2at6native18elementwise_kernelILi128ELi2EZNS0_22gpu_kernel_impl_nocastINS0_13BUnaryFunctorIdddZZZNS0_15binary_internal21div_trunc_kernel_cudaERNS_18TensorIteratorBaseEENKUlvE1_clEvENKUlvE_clEvEUlddE_EEEEvS6_RKT_EUliE_EEviT1_:
[----:B------:R-:W-:Y:S08]  /*0000*/  LDC R1, c[0x0][0x37c] ;  /* 0x0000df00ff017b82 */ /* 0x000ff00000000800 */
[----:B------:R-:W0:Y:S01]  /*0010*/  LDC R6, c[0x0][0x388] ;  /* 0x0000e200ff067b82 */ /* 0x000e220000000800 */
[----:B------:R-:W1:Y:S01]  /*0020*/  S2R R7, SR_TID.X ;  /* 0x0000000000077919 */ /* 0x000e620000002100 */
[----:B------:R-:W2:Y:S01]  /*0030*/  LDCU.64 UR6, c[0x0][0x358] ;  /* 0x00006b00ff0677ac */ /* 0x000ea20008000a00 */
[----:B------:R-:W3:Y:S05]  /*0040*/  LDCU UR5, c[0x0][0x598] ;  /* 0x0000b300ff0577ac */ /* 0x000eea0008000800 */
[----:B------:R-:W4:Y:S08]  /*0050*/  S2UR UR4, SR_CTAID.X ;  /* 0x00000000000479c3 */ /* 0x000f300000002500 */
[----:B------:R-:W2:Y:S01]  /*0060*/  LDC R3, c[0x0][0x59c] ;  /* 0x00016700ff037b82 */ /* 0x000ea20000000800 */
[----:B0-----:R-:W-:Y:S01]  /*0070*/  ISETP.NE.AND P0, PT, R6, RZ, PT ;  /* 0x000000ff0600720c */ /* 0x001fe20003f05270 */
[----:B----4-:R-:W-:-:S06]  /*0080*/  USHF.L.U32 UR4, UR4, 0x8, URZ ;  /* 0x0000000804047899 */ /* 0x010fcc00080006ff */
[----:B-1----:R-:W-:-:S06]  /*0090*/  LOP3.LUT R7, R7, UR4, RZ, 0xfc, !PT ;  /* 0x0000000407077c12 */ /* 0x002fcc000f8efcff */
[----:B---3--:R-:W-:Y:S05]  /*00a0*/  @P0 BRA `(.L_x_7837) ;  /* 0x0000000400000947 */ /* 0x008fea0003800000 */
[----:B------:R-:W0:Y:S01]  /*00b0*/  LDCU UR4, c[0x0][0x380] ;  /* 0x00007000ff0477ac */ /* 0x000e220008000800 */
[----:B------:R-:W-:Y:S01]  /*00c0*/  BSSY.RECONVERGENT B0, `(.L_x_7838) ;  /* 0x000001f000007945 */ /* 0x000fe20003800200 */
[----:B0-----:R-:W-:-:S13]  /*00d0*/  ISETP.GE.AND P0, PT, R7, UR4, PT ;  /* 0x0000000407007c0c */ /* 0x001fda000bf06270 */
[----:B------:R-:W-:Y:S05]  /*00e0*/  @P0 BRA `(.L_x_7839) ;  /* 0x0000000000700947 */ /* 0x000fea0003800000 */
[----:B------:R-:W2:Y:S01]  /*00f0*/  LDC.64 R8, c[0x0][0x588] ;  /* 0x00016200ff087b82 */ /* 0x000ea20000000a00 */
[----:B------:R-:W0:Y:S07]  /*0100*/  LDCU UR4, c[0x0][0x59c] ;  /* 0x0000b380ff0477ac */ /* 0x000e2e0008000800 */
[----:B------:R-:W1:Y:S01]  /*0110*/  LDC.64 R12, c[0x0][0x598] ;  /* 0x00016600ff0c7b82 */ /* 0x000e620000000a00 */
[----:B--2---:R-:W2:Y:S01]  /*0120*/  LDG.E.64 R8, desc[UR6][R8.64] ;  /* 0x0000000608087981 */ /* 0x004ea2000c1e1b00 */
[----:B0-----:R-:W1:Y:S01]  /*0130*/  MUFU.RCP64H R5, UR4 ;  /* 0x0000000400057d08 */ /* 0x001e620008001800 */
[----:B------:R-:W-:-:S06]  /*0140*/  HFMA2 R4, -RZ, RZ, 0, 5.9604644775390625e-08 ;  /* 0x00000001ff047431 */ /* 0x000fcc00000001ff */
[----:B-1----:R-:W-:-:S08]  /*0150*/  DFMA R10, R4, -R12, 1 ;  /* 0x3ff00000040a742b */ /* 0x002fd0000000080c */
[----:B------:R-:W-:-:S08]  /*0160*/  DFMA R10, R10, R10, R10 ;  /* 0x0000000a0a0a722b */ /* 0x000fd0000000000a */
[----:B------:R-:W-:-:S08]  /*0170*/  DFMA R10, R4, R10, R4 ;  /* 0x0000000a040a722b */ /* 0x000fd00000000004 */
[----:B------:R-:W-:-:S08]  /*0180*/  DFMA R4, R10, -R12, 1 ;  /* 0x3ff000000a04742b */ /* 0x000fd0000000080c */
[----:B------:R-:W-:-:S08]  /*0190*/  DFMA R4, R10, R4, R10 ;  /* 0x000000040a04722b */ /* 0x000fd0000000000a */
[----:B--2---:R-:W-:Y:S01]  /*01a0*/  DMUL R10, R8, R4 ;  /* 0x00000004080a7228 */ /* 0x004fe20000000000 */
[----:B------:R-:W-:-:S07]  /*01b0*/  FSETP.GEU.AND P1, PT, |R9|, 6.5827683646048100446e-37, PT ;  /* 0x036000000900780b */ /* 0x000fce0003f2e200 */
[----:B------:R-:W-:-:S08]  /*01c0*/  DFMA R12, R10, -R12, R8 ;  /* 0x8000000c0a0c722b */ /* 0x000fd00000000008 */
[----:B------:R-:W-:-:S10]  /*01d0*/  DFMA R4, R4, R12, R10 ;  /* 0x0000000c0404722b */ /* 0x000fd4000000000a */
[----:B------:R-:W-:-:S05]  /*01e0*/  FFMA R0, RZ, UR4, R5 ;  /* 0x00000004ff007c23 */ /* 0x000fca0008000005 */
[----:B------:R-:W-:-:S13]  /*01f0*/  FSETP.GT.AND P0, PT, |R0|, 1.469367938527859385e-39, PT ;  /* 0x001000000000780b */ /* 0x000fda0003f04200 */
[----:B------:R-:W-:Y:S05]  /*0200*/  @P0 BRA P1, `(.L_x_7840) ;  /* 0x0000000000180947 */ /* 0x000fea0000800000 */
[----:B------:R-:W-:Y:S01]  /*0210*/  IMAD.MOV.U32 R12, RZ, RZ, R8 ;  /* 0x000000ffff0c7224 */ /* 0x000fe200078e0008 */
[----:B------:R-:W-:Y:S02]  /*0220*/  MOV R13, R9 ;  /* 0x00000009000d7202 */ /* 0x000fe40000000f00 */
[----:B------:R-:W-:-:S07]  /*0230*/  MOV R0, 0x250 ;  /* 0x0000025000007802 */ /* 0x000fce0000000f00 */
[----:B------:R-:W-:Y:S05]  /*0240*/  CALL.REL.NOINC `($__internal_9_$__cuda_sm20_div_rn_f64_full) ;  /* 0x0000002c001c7944 */ /* 0x000fea0003c00000 */
[----:B------:R-:W-:Y:S01]  /*0250*/  IMAD.MOV.U32 R4, RZ, RZ, R16 ;  /* 0x000000ffff047224 */ /* 0x000fe200078e0010 */
[----:B------:R-:W-:-:S07]  /*0260*/  MOV R5, R17 ;  /* 0x0000001100057202 */ /* 0x000fce0000000f00 */
.L_x_7840:
[----:B------:R-:W0:Y:S01]  /*0270*/  LDC.64 R8, c[0x0][0x580] ;  /* 0x00016000ff087b82 */ /* 0x000e220000000a00 */
[----:B------:R-:W0:Y:S01]  /*0280*/  FRND.F64.TRUNC R4, R4 ;  /* 0x0000000400047313 */ /* 0x000e22000030d800 */
[----:B------:R-:W-:Y:S01]  /*0290*/  VIADD R7, R7, 0x80 ;  /* 0x0000008007077836 */ /* 0x000fe20000000000 */
[----:B0-----:R0:W-:Y:S06]  /*02a0*/  STG.E.64 desc[UR6][R8.64], R4 ;  /* 0x0000000408007986 */ /* 0x0011ec000c101b06 */
.L_x_7839:
[----:B--2---:R-:W-:Y:S05]  /*02b0*/  BSYNC.RECONVERGENT B0 ;  /* 0x0000000000007941 */ /* 0x004fea0003800200 */
.L_x_7838:
[----:B------:R-:W1:Y:S02]  /*02c0*/  LDCU UR4, c[0x0][0x380] ;  /* 0x00007000ff0477ac */ /* 0x000e640008000800 */
[----:B-1----:R-:W-:-:S13]  /*02d0*/  ISETP.GE.AND P0, PT, R7, UR4, PT ;  /* 0x0000000407007c0c */ /* 0x002fda000bf06270 */
[----:B------:R-:W-:Y:S05]  /*02e0*/  @P0 EXIT ;  /* 0x000000000000094d */ /* 0x000fea0003800000 */
[----:B------:R-:W1:Y:S01]  /*02f0*/  LDC.64 R6, c[0x0][0x588] ;  /* 0x00016200ff067b82 */ /* 0x000e620000000a00 */
[----:B------:R-:W2:Y:S07]  /*0300*/  LDCU UR4, c[0x0][0x59c] ;  /* 0x0000b380ff0477ac */ /* 0x000eae0008000800 */
[----:B0-----:R-:W0:Y:S01]  /*0310*/  LDC.64 R8, c[0x0][0x598] ;  /* 0x00016600ff087b82 */ /* 0x001e220000000a00 */
[----:B-1----:R-:W3:Y:S01]  /*0320*/  LDG.E.64 R6, desc[UR6][R6.64] ;  /* 0x0000000606067981 */ /* 0x002ee2000c1e1b00 */
[----:B--2---:R-:W0:Y:S01]  /*0330*/  MUFU.RCP64H R5, UR4 ;  /* 0x0000000400057d08 */ /* 0x004e220008001800 */
[----:B------:R-:W-:-:S06]  /*0340*/  HFMA2 R4, -RZ, RZ, 0, 5.9604644775390625e-08 ;  /* 0x00000001ff047431 */ /* 0x000fcc00000001ff */
[----:B0-----:R-:W-:-:S08]  /*0350*/  DFMA R10, R4, -R8, 1 ;  /* 0x3ff00000040a742b */ /* 0x001fd00000000808 */
[----:B------:R-:W-:-:S08]  /*0360*/  DFMA R10, R10, R10, R10 ;  /* 0x0000000a0a0a722b */ /* 0x000fd0000000000a */
[----:B------:R-:W-:-:S08]  /*0370*/  DFMA R10, R4, R10, R4 ;  /* 0x0000000a040a722b */ /* 0x000fd00000000004 */
[----:B------:R-:W-:-:S08]  /*0380*/  DFMA R4, R10, -R8, 1 ;  /* 0x3ff000000a04742b */ /* 0x000fd00000000808 */
[----:B------:R-:W-:-:S08]  /*0390*/  DFMA R10, R10, R4, R10 ;  /* 0x000000040a0a722b */ /* 0x000fd0000000000a */
[----:B---3--:R-:W-:Y:S01]  /*03a0*/  DMUL R4, R10, R6 ;  /* 0x000000060a047228 */ /* 0x008fe20000000000 */
        /* <DEDUP_REMOVED lines=12> */
.L_x_7841:
[----:B------:R-:W0:Y:S01]  /*0470*/  LDC.64 R2, c[0x0][0x580] ;  /* 0x00016000ff027b82 */ /* 0x000e220000000a00 */
[----:B------:R-:W0:Y:S02]  /*0480*/  FRND.F64.TRUNC R4, R4 ;  /* 0x0000000400047313 */ /* 0x000e24000030d800 */
[----:B0-----:R-:W-:Y:S01]  /*0490*/  STG.E.64 desc[UR6][R2.64], R4 ;  /* 0x0000000402007986 */ /* 0x001fe2000c101b06 */
[----:B------:R-:W-:Y:S05]  /*04a0*/  EXIT ;  /* 0x000000000000794d */ /* 0x000fea0003800000 */
.L_x_7837:
[----:B------:R-:W0:Y:S01]  /*04b0*/  LDCU UR4, c[0x0][0x380] ;  /* 0x00007000ff0477ac */ /* 0x000e220008000800 */
[----:B------:R-:W-:Y:S01]  /*04c0*/  VIADD R6, R6, 0xffffffff ;  /* 0xffffffff06067836 */ /* 0x000fe20000000000 */
[----:B------:R-:W-:Y:S04]  /*04d0*/  BSSY.RECONVERGENT B0, `(.L_x_7842) ;  /* 0x0000150000007945 */ /* 0x000fe80003800200 */
        /* <DEDUP_REMOVED lines=9> */
[----:B------:R-:W3:Y:S01]  /*0570*/  LDCU.64 UR10, c[0x0][0x4b8] ;  /* 0x00009700ff0a77ac */ /* 0x000ee20008000a00 */
[----:B0-----:R-:W-:-:S05]  /*0580*/  IMAD.HI.U32 R4, R7, UR8, R4 ;  /* 0x0000000807047c27 */ /* 0x001fca000f8e0004 */
[----:B------:R-:W-:-:S05]  /*0590*/  SHF.R.U32.HI R5, RZ, UR9, R4 ;  /* 0x00000009ff057c19 */ /* 0x000fca0008011604 */
[----:B------:R-:W-:-:S04]  /*05a0*/  IMAD.MOV R0, RZ, RZ, -R5 ;  /* 0x000000ffff007224 */ /* 0x000fc800078e0a05 */
[----:B-1----:R-:W-:-:S04]  /*05b0*/  IMAD R0, R0, UR4, R7 ;  /* 0x0000000400007c24 */ /* 0x002fc8000f8e0207 */
[C---:B---3--:R-:W-:Y:S02]  /*05c0*/  IMAD R23, R0.reuse, UR10, RZ ;  /* 0x0000000a00177c24 */ /* 0x048fe4000f8e02ff */
[----:B------:R-:W-:Y:S01]  /*05d0*/  IMAD R0, R0, UR11, RZ ;  /* 0x0000000b00007c24 */ /* 0x000fe2000f8e02ff */
[----:B------:R-:W-:Y:S06]  /*05e0*/  @!P0 BRA `(.L_x_7844) ;  /* 0x0000001000748947 */ /* 0x000fec0003800000 */
[----:B------:R-:W0:Y:S01]  /*05f0*/  LDCU.64 UR8, c[0x0][0x398] ;  /* 0x00007300ff0877ac */ /* 0x000e220008000a00 */
[----:B------:R-:W-:Y:S01]  /*0600*/  HFMA2 R4, -RZ, RZ, 0, 0 ;  /* 0x00000000ff047431 */ /* 0x000fe200000001ff */
[----:B------:R-:W-:Y:S01]  /*0610*/  ISETP.NE.AND P0, PT, R24, 0x2, PT ;  /* 0x000000021800780c */ /* 0x000fe20003f05270 */
[----:B------:R-:W1:Y:S01]  /*0620*/  LDCU UR4, c[0x0][0x3a0] ;  /* 0x00007400ff0477ac */ /* 0x000e620008000800 */
[----:B------:R-:W3:Y:S02]  /*0630*/  LDCU.64 UR10, c[0x0][0x4c0] ;  /* 0x00009800ff0a77ac */ /* 0x000ee40008000a00 */
[----:B0-----:R-:W-:-:S05]  /*0640*/  IMAD.HI.U32 R8, R5, UR9, R4 ;  /* 0x0000000905087c27 */ /* 0x001fca000f8e0004 */
[----:B-1----:R-:W-:-:S05]  /*0650*/  SHF.R.U32.HI R9, RZ, UR4, R8 ;  /* 0x00000004ff097c19 */ /* 0x002fca0008011608 */
[----:B------:R-:W-:-:S04]  /*0660*/  IMAD.MOV R4, RZ, RZ, -R9 ;  /* 0x000000ffff047224 */ /* 0x000fc800078e0a09 */
[----:B------:R-:W-:-:S04]  /*0670*/  IMAD R4, R4, UR8, R5 ;  /* 0x0000000804047c24 */ /* 0x000fc8000f8e0205 */
[C---:B---3--:R-:W-:Y:S02]  /*0680*/  IMAD R23, R4.reuse, UR10, R23 ;  /* 0x0000000a04177c24 */ /* 0x048fe4000f8e0217 */
[----:B------:R-:W-:Y:S01]  /*0690*/  IMAD R0, R4, UR11, R0 ;  /* 0x0000000b04007c24 */ /* 0x000fe2000f8e0200 */
[----:B------:R-:W-:Y:S06]  /*06a0*/  @!P0 BRA `(.L_x_7844) ;  /* 0x0000001000448947 */ /* 0x000fec0003800000 */
[----:B------:R-:W0:Y:S01]  /*06b0*/  LDCU.64 UR8, c[0x0][0x3a8] ;  /* 0x00007500ff0877ac */ /* 0x000e220008000a00 */
[----:B------:R-:W-:Y:S02]  /*06c0*/  MOV R8, RZ ;  /* 0x000000ff00087202 */ /* 0x000fe40000000f00 */
[----:B------:R-:W-:Y:S01]  /*06d0*/  ISETP.NE.AND P0, PT, R24, 0x3, PT ;  /* 0x000000031800780c */ /* 0x000fe20003f05270 */
[----:B------:R-:W1:Y:S01]  /*06e0*/  LDCU UR4, c[0x0][0x3a4] ;  /* 0x00007480ff0477ac */ /* 0x000e620008000800 */
[----:B------:R-:W3:Y:S01]  /*06f0*/  LDCU.64 UR10, c[0x0][0x4c8] ;  /* 0x00009900ff0a77ac */ /* 0x000ee20008000a00 */
[----:B0-----:R-:W-:-:S05]  /*0700*/  IMAD.HI.U32 R4, R9, UR8, R8 ;  /* 0x0000000809047c27 */ /* 0x001fca000f8e0008 */
[----:B------:R-:W-:-:S05]  /*0710*/  SHF.R.U32.HI R5, RZ, UR9, R4 ;  /* 0x00000009ff057c19 */ /* 0x000fca0008011604 */
[----:B------:R-:W-:-:S04]  /*0720*/  IMAD.MOV R8, RZ, RZ, -R5 ;  /* 0x000000ffff087224 */ /* 0x000fc800078e0a05 */
[----:B-1----:R-:W-:-:S04]  /*0730*/  IMAD R8, R8, UR4, R9 ;  /* 0x0000000408087c24 */ /* 0x002fc8000f8e0209 */
        /* <DEDUP_REMOVED lines=16> */
[----:B------:R-:W-:Y:S01]  /*0840*/  HFMA2 R8, -RZ, RZ, 0, 0 ;  /* 0x00000000ff087431 */ /* 0x000fe200000001ff */
[----:B------:R-:W-:Y:S01]  /*0850*/  ISETP.NE.AND P0, PT, R24, 0x5, PT ;  /* 0x000000051800780c */ /* 0x000fe20003f05270 */
[----:B------:R-:W1:Y:S01]  /*0860*/  LDCU UR4, c[0x0][0x3bc] ;  /* 0x00007780ff0477ac */ /* 0x000e620008000800 */
[----:B------:R-:W3:Y:S02]  /*0870*/  LDCU.64 UR10, c[0x0][0x4d8] ;  /* 0x00009b00ff0a77ac */ /* 0x000ee40008000a00 */
        /* <DEDUP_REMOVED lines=13> */
[----:B-1----:R-:W-:-:S04]  /*0950*/  SHF.R.U32.HI R9, RZ, UR4, R8 ;  /* 0x00000004ff097c19 */ /* 0x002fc80008011608 */
[----:B------:R-:W-:-:S05]  /*0960*/  IADD3 R4, PT, PT, -R9, RZ, RZ ;  /* 0x000000ff09047210 */ /* 0x000fca0007ffe1ff */
[----:B------:R-:W-:-:S04]  /*0970*/  IMAD R4, R4, UR8, R5 ;  /* 0x0000000804047c24 */ /* 0x000fc8000f8e0205 */
[C---:B---3--:R-:W-:Y:S02]  /*0980*/  IMAD R23, R4.reuse, UR10, R23 ;  /* 0x0000000a04177c24 */ /* 0x048fe4000f8e0217 */
[----:B------:R-:W-:Y:S01]  /*0990*/  IMAD R0, R4, UR11, R0 ;  /* 0x0000000b04007c24 */ /* 0x000fe2000f8e0200 */
[----:B------:R-:W-:Y:S06]  /*09a0*/  @!P0 BRA `(.L_x_7844) ;  /* 0x0000000c00848947 */ /* 0x000fec0003800000 */
[----:B------:R-:W0:Y:S01]  /*09b0*/  LDCU.64 UR8, c[0x0][0x3d8] ;  /* 0x00007b00ff0877ac */ /* 0x000e220008000a00 */
[----:B------:R-:W-:Y:S01]  /*09c0*/  IMAD.MOV.U32 R8, RZ, RZ, RZ ;  /* 0x000000ffff087224 */ /* 0x000fe200078e00ff */
[----:B------:R-:W-:Y:S01]  /*09d0*/  ISETP.NE.AND P0, PT, R24, 0x7, PT ;  /* 0x000000071800780c */ /* 0x000fe20003f05270 */
[----:B------:R-:W1:Y:S01]  /*09e0*/  LDCU UR4, c[0x0][0x3d4] ;  /* 0x00007a80ff0477ac */ /* 0x000e620008000800 */
[----:B------:R-:W3:Y:S01]  /*09f0*/  LDCU.64 UR10, c[0x0][0x4e8] ;  /* 0x00009d00ff0a77ac */ /* 0x000ee20008000a00 */
[----:B0-----:R-:W-:-:S05]  /*0a00*/  IMAD.HI.U32 R4, R9, UR8, R8 ;  /* 0x0000000809047c27 */ /* 0x001fca000f8e0008 */
[----:B------:R-:W-:-:S04]  /*0a10*/  SHF.R.U32.HI R5, RZ, UR9, R4 ;  /* 0x00000009ff057c19 */ /* 0x000fc80008011604 */
[----:B------:R-:W-:-:S05]  /*0a20*/  IADD3 R8, PT, PT, -R5, RZ, RZ ;  /* 0x000000ff05087210 */ /* 0x000fca0007ffe1ff */
        /* <DEDUP_REMOVED lines=196> */
[----:B------:R-:W-:Y:S01]  /*1670*/  ISETP.NE.AND P0, PT, R24, 0x18, PT ;  /* 0x000000181800780c */ /* 0x000fe20003f05270 */
[----:B------:R-:W0:Y:S01]  /*1680*/  LDCU.64 UR8, c[0x0][0x4a0] ;  /* 0x00009400ff0877ac */ /* 0x000e220008000a00 */
[----:B------:R-:W-:Y:S01]  /*1690*/  HFMA2 R4, -RZ, RZ, 0, 0 ;  /* 0x00000000ff047431 */ /* 0x000fe200000001ff */
[----:B------:R-:W1:Y:S01]  /*16a0*/  LDCU UR4, c[0x0][0x4a8] ;  /* 0x00009500ff0477ac */ /* 0x000e620008000800 */
[----:B------:R-:W3:Y:S09]  /*16b0*/  LDCU.64 UR10, c[0x0][0x570] ;  /* 0x0000ae00ff0a77ac */ /* 0x000ef20008000a00 */
[----:B------:R-:W4:Y:S01]  /*16c0*/  @P0 LDC.64 R12, c[0x0][0x4b0] ;  /* 0x00012c00ff0c0b82 */ /* 0x000f220000000a00 */
[----:B0-----:R-:W-:-:S07]  /*16d0*/  IMAD.HI.U32 R10, R5, UR9, R4 ;  /* 0x00000009050a7c27 */ /* 0x001fce000f8e0004 */
[----:B------:R-:W0:Y:S01]  /*16e0*/  @P0 LDC R15, c[0x0][0x4ac] ;  /* 0x00012b00ff0f0b82 */ /* 0x000e220000000800 */
[----:B-1----:R-:W-:Y:S02]  /*16f0*/  SHF.R.U32.HI R11, RZ, UR4, R10 ;  /* 0x00000004ff0b7c19 */ /* 0x002fe4000801160a */
[----:B------:R-:W-:-:S05]  /*1700*/  @P0 MOV R10, RZ ;  /* 0x000000ff000a0202 */ /* 0x000fca0000000f00 */
[----:B------:R-:W1:Y:S01]  /*1710*/  @P0 LDC.64 R8, c[0x0][0x578] ;  /* 0x00015e00ff080b82 */ /* 0x000e620000000a00 */
[----:B------:R-:W-:-:S04]  /*1720*/  IMAD.MOV R4, RZ, RZ, -R11 ;  /* 0x000000ffff047224 */ /* 0x000fc800078e0a0b */
[----:B------:R-:W-:Y:S02]  /*1730*/  IMAD R4, R4, UR8, R5 ;  /* 0x0000000804047c24 */ /* 0x000fe4000f8e0205 */
[----:B----4-:R-:W-:-:S04]  /*1740*/  @P0 IMAD.HI.U32 R2, R11, R12, R10 ;  /* 0x0000000c0b020227 */ /* 0x010fc800078e000a */
[C---:B---3--:R-:W-:Y:S01]  /*1750*/  IMAD R23, R4.reuse, UR10, R23 ;  /* 0x0000000a04177c24 */ /* 0x048fe2000f8e0217 */
[----:B------:R-:W-:Y:S01]  /*1760*/  @P0 SHF.R.U32.HI R2, RZ, R13, R2 ;  /* 0x0000000dff020219 */ /* 0x000fe20000011602 */
[----:B------:R-:W-:-:S03]  /*1770*/  IMAD R0, R4, UR11, R0 ;  /* 0x0000000b04007c24 */ /* 0x000fc6000f8e0200 */
[----:B------:R-:W-:-:S05]  /*1780*/  @P0 IADD3 R10, PT, PT, -R2, RZ, RZ ;  /* 0x000000ff020a0210 */ /* 0x000fca0007ffe1ff */
[----:B0-----:R-:W-:-:S04]  /*1790*/  @P0 IMAD R10, R10, R15, R11 ;  /* 0x0000000f0a0a0224 */ /* 0x001fc800078e020b */
[C---:B-1----:R-:W-:Y:S02]  /*17a0*/  @P0 IMAD R23, R10.reuse, R8, R23 ;  /* 0x000000080a170224 */ /* 0x042fe400078e0217 */
[----:B------:R-:W-:-:S07]  /*17b0*/  @P0 IMAD R0, R10, R9, R0 ;  /* 0x000000090a000224 */ /* 0x000fce00078e0200 */
.L_x_7844:
[----:B------:R-:W0:Y:S01]  /*17c0*/  LDCU.128 UR8, c[0x0][0x580] ;  /* 0x0000b000ff0877ac */ /* 0x000e220008000c00 */
[----:B------:R-:W1:Y:S01]  /*17d0*/  LDC.64 R10, c[0x0][0x598] ;  /* 0x00016600ff0a7b82 */ /* 0x000e620000000a00 */
[----:B------:R-:W3:Y:S01]  /*17e0*/  LDCU UR4, c[0x0][0x59c] ;  /* 0x0000b380ff0477ac */ /* 0x000ee20008000800 */
[----:B0-----:R-:W-:-:S04]  /*17f0*/  IADD3 R8, P0, PT, R0, UR10, RZ ;  /* 0x0000000a00087c10 */ /* 0x001fc8000ff1e0ff */
[----:B------:R-:W-:-:S06]  /*1800*/  IADD3.X R9, PT, PT, RZ, UR11, RZ, P0, !PT ;  /* 0x0000000bff097c10 */ /* 0x000fcc00087fe4ff */
[----:B--2---:R-:W2:Y:S01]  /*1810*/  LDG.E.64 R8, desc[UR6][R8.64] ;  /* 0x0000000608087981 */ /* 0x004ea2000c1e1b00 */
[----:B---3--:R-:W1:Y:S01]  /*1820*/  MUFU.RCP64H R5, UR4 ;  /* 0x0000000400057d08 */ /* 0x008e620008001800 */
[----:B------:R-:W-:Y:S01]  /*1830*/  IMAD.MOV.U32 R4, RZ, RZ, 0x1 ;  /* 0x00000001ff047424 */ /* 0x000fe200078e00ff */
[----:B------:R-:W-:Y:S01]  /*1840*/  IADD3 R22, P1, PT, R23, UR8, RZ ;  /* 0x0000000817167c10 */ /* 0x000fe2000ff3e0ff */
[----:B------:R-:W-:Y:S03]  /*1850*/  BSSY.RECONVERGENT B1, `(.L_x_7845) ;  /* 0x0000014000017945 */ /* 0x000fe60003800200 */
[----:B------:R-:W-:Y:S01]  /*1860*/  IADD3.X R23, PT, PT, RZ, UR9, RZ, P1, !PT ;  /* 0x00000009ff177c10 */ /* 0x000fe20008ffe4ff */
        /* <DEDUP_REMOVED lines=12> */
[----:B------:R-:W-:Y:S01]  /*1930*/  MOV R12, R8 ;  /* 0x00000008000c7202 */ /* 0x000fe20000000f00 */
[----:B------:R-:W-:Y:S01]  /*1940*/  IMAD.MOV.U32 R13, RZ, RZ, R9 ;  /* 0x000000ffff0d7224 */ /* 0x000fe200078e0009 */
[----:B------:R-:W-:-:S07]  /*1950*/  MOV R0, 0x1970 ;  /* 0x0000197000007802 */ /* 0x000fce0000000f00 */
[----:B------:R-:W-:Y:S05]  /*1960*/  CALL.REL.NOINC `($__internal_9_$__cuda_sm20_div_rn_f64_full) ;  /* 0x0000001400547944 */ /* 0x000fea0003c00000 */
[----:B------:R-:W-:Y:S02]  /*1970*/  MOV R4, R16 ;  /* 0x0000001000047202 */ /* 0x000fe40000000f00 */
[----:B------:R-:W-:-:S07]  /*1980*/  MOV R5, R17 ;  /* 0x0000001100057202 */ /* 0x000fce0000000f00 */
.L_x_7846:
[----:B------:R-:W-:Y:S05]  /*1990*/  BSYNC.RECONVERGENT B1 ;  /* 0x0000000000017941 */ /* 0x000fea0003800200 */
.L_x_7845:
[----:B------:R-:W0:Y:S01]  /*19a0*/  FRND.F64.TRUNC R4, R4 ;  /* 0x0000000400047313 */ /* 0x000e22000030d800 */
[----:B------:R-:W-:Y:S01]  /*19b0*/  VIADD R7, R7, 0x80 ;  /* 0x0000008007077836 */ /* 0x000fe20000000000 */
[----:B0-----:R0:W-:Y:S06]  /*19c0*/  STG.E.64 desc[UR6][R22.64], R4 ;  /* 0x0000000416007986 */ /* 0x0011ec000c101b06 */
.L_x_7843:
[----:B--2---:R-:W-:Y:S05]  /*19d0*/  BSYNC.RECONVERGENT B0 ;  /* 0x0000000000007941 */ /* 0x004fea0003800200 */
.L_x_7842:
[----:B------:R-:W1:Y:S02]  /*19e0*/  LDCU UR4, c[0x0][0x380] ;  /* 0x00007000ff0477ac */ /* 0x000e640008000800 */
[----:B-1----:R-:W-:-:S13]  /*19f0*/  ISETP.GE.AND P0, PT, R7, UR4, PT ;  /* 0x0000000407007c0c */ /* 0x002fda000bf06270 */
[----:B------:R-:W-:Y:S05]  /*1a00*/  @P0 EXIT ;  /* 0x000000000000094d */ /* 0x000fea0003800000 */
        /* <DEDUP_REMOVED lines=293> */
[----:B------:R-:W-:-:S04]  /*2c60*/  IMAD R0, R4, UR11, R0 ;  /* 0x0000000b04007c24 */ /* 0x000fc8000f8e0200 */
[----:B------:R-:W-:-:S04]  /*2c70*/  @P0 IMAD.MOV R10, RZ, RZ, -R2 ;  /* 0x000000ffff0a0224 */ /* 0x000fc800078e0a02 */
[----:B0-----:R-:W-:-:S04]  /*2c80*/  @P0 IMAD R10, R15, R10, R11 ;  /* 0x0000000a0f0a0224 */ /* 0x001fc800078e020b */
[C---:B-1----:R-:W-:Y:S02]  /*2c90*/  @P0 IMAD R7, R10.reuse, R8, R7 ;  /* 0x000000080a070224 */ /* 0x042fe400078e0207 */
[----:B------:R-:W-:-:S07]  /*2ca0*/  @P0 IMAD R0, R10, R9, R0 ;  /* 0x000000090a000224 */ /* 0x000fce00078e0200 */
.L_x_7847:
[----:B------:R-:W0:Y:S01]  /*2cb0*/  LDCU.128 UR8, c[0x0][0x580] ;  /* 0x0000b000ff0877ac */ /* 0x000e220008000c00 */
[----:B------:R-:W1:Y:S01]  /*2cc0*/  LDC.64 R10, c[0x0][0x598] ;  /* 0x00016600ff0a7b82 */ /* 0x000e620000000a00 */
[----:B------:R-:W2:Y:S01]  /*2cd0*/  LDCU UR4, c[0x0][0x59c] ;  /* 0x0000b380ff0477ac */ /* 0x000ea20008000800 */
[----:B0-----:R-:W-:-:S04]  /*2ce0*/  IADD3 R8, P0, PT, R0, UR10, RZ ;  /* 0x0000000a00087c10 */ /* 0x001fc8000ff1e0ff */
[----:B------:R-:W-:-:S06]  /*2cf0*/  IADD3.X R9, PT, PT, RZ, UR11, RZ, P0, !PT ;  /* 0x0000000bff097c10 */ /* 0x000fcc00087fe4ff */
[----:B------:R-:W3:Y:S01]  /*2d00*/  LDG.E.64 R8, desc[UR6][R8.64] ;  /* 0x0000000608087981 */ /* 0x000ee2000c1e1b00 */
[----:B--2---:R-:W1:Y:S01]  /*2d10*/  MUFU.RCP64H R5, UR4 ;  /* 0x0000000400057d08 */ /* 0x004e620008001800 */
[----:B------:R-:W-:Y:S01]  /*2d20*/  MOV R4, 0x1 ;  /* 0x0000000100047802 */ /* 0x000fe20000000f00 */
[----:B------:R-:W-:Y:S01]  /*2d30*/  BSSY.RECONVERGENT B0, `(.L_x_7848) ;  /* 0x0000015000007945 */ /* 0x000fe20003800200 */
[----:B------:R-:W-:-:S05]  /*2d40*/  IADD3 R6, P1, PT, R7, UR8, RZ ;  /* 0x0000000807067c10 */ /* 0x000fca000ff3e0ff */
[----:B------:R-:W-:Y:S01]  /*2d50*/  IMAD.X R7, RZ, RZ, UR9, P1 ;  /* 0x00000009ff077e24 */ /* 0x000fe200088e06ff */
[----:B-1----:R-:W-:-:S08]  /*2d60*/  DFMA R12, R4, -R10, 1 ;  /* 0x3ff00000040c742b */ /* 0x002fd0000000080a */
        /* <DEDUP_REMOVED lines=11> */
[----:B------:R-:W-:Y:S02]  /*2e20*/  MOV R12, R8 ;  /* 0x00000008000c7202 */ /* 0x000fe40000000f00 */
[----:B------:R-:W-:Y:S02]  /*2e30*/  MOV R13, R9 ;  /* 0x00000009000d7202 */ /* 0x000fe40000000f00 */
[----:B------:R-:W-:-:S07]  /*2e40*/  MOV R0, 0x2e60 ;  /* 0x00002e6000007802 */ /* 0x000fce0000000f00 */
[----:B------:R-:W-:Y:S05]  /*2e50*/  CALL.REL.NOINC `($__internal_9_$__cuda_sm20_div_rn_f64_full) ;  /* 0x0000000000187944 */ /* 0x000fea0003c00000 */
[----:B------:R-:W-:Y:S01]  /*2e60*/  IMAD.MOV.U32 R4, RZ, RZ, R16 ;  /* 0x000000ffff047224 */ /* 0x000fe200078e0010 */
[----:B------:R-:W-:-:S07]  /*2e70*/  MOV R5, R17 ;  /* 0x0000001100057202 */ /* 0x000fce0000000f00 */
.L_x_7849:
[----:B------:R-:W-:Y:S05]  /*2e80*/  BSYNC.RECONVERGENT B0 ;  /* 0x0000000000007941 */ /* 0x000fea0003800200 */
.L_x_7848:
[----:B------:R-:W0:Y:S02]  /*2e90*/  FRND.F64.TRUNC R4, R4 ;  /* 0x0000000400047313 */ /* 0x000e24000030d800 */
[----:B0-----:R-:W-:Y:S01]  /*2ea0*/  STG.E.64 desc[UR6][R6.64], R4 ;  /* 0x0000000406007986 */ /* 0x001fe2000c101b06 */
[----:B------:R-:W-:Y:S05]  /*2eb0*/  EXIT ;  /* 0x000000000000794d */ /* 0x000fea0003800000 */
        .weak           $__internal_9_$__cuda_sm20_div_rn_f64_full
        .type           $__internal_9_$__cuda_sm20_div_rn_f64_full,@function
        .size           $__internal_9_$__cuda_sm20_div_rn_f64_full,(.L_x_23038 - $__internal_9_$__cuda_sm20_div_rn_f64_full)
$__internal_9_$__cuda_sm20_div_rn_f64_full:
[C---:B------:R-:W-:Y:S01]  /*2ec0*/  FSETP.GEU.AND P0, PT, |R3|.reuse, 1.469367938527859385e-39, PT ;  /* 0x001000000300780b */ /* 0x040fe20003f0e200 */
[----:B------:R-:W-:Y:S01]  /*2ed0*/  IMAD.U32 R10, RZ, RZ, UR5 ;  /* 0x00000005ff0a7e24 */ /* 0x000fe2000f8e00ff */
[----:B------:R-:W-:Y:S01]  /*2ee0*/  MOV R11, R3 ;  /* 0x00000003000b7202 */ /* 0x000fe20000000f00 */
[----:B------:R-:W-:Y:S01]  /*2ef0*/  IMAD.MOV.U32 R4, RZ, RZ, 0x1ca00000 ;  /* 0x1ca00000ff047424 */ /* 0x000fe200078e00ff */
[----:B------:R-:W-:Y:S01]  /*2f00*/  LOP3.LUT R2, R3, 0x800fffff, RZ, 0xc0, !PT ;  /* 0x800fffff03027812 */ /* 0x000fe200078ec0ff */
[----:B------:R-:W-:Y:S01]  /*2f10*/  BSSY.RECONVERGENT B2, `(.L_x_7850) ;  /* 0x0000054000027945 */ /* 0x000fe20003800200 */
[----:B------:R-:W-:Y:S02]  /*2f20*/  MOV R8, UR5 ;  /* 0x0000000500087c02 */ /* 0x000fe40008000f00 */
[----:B------:R-:W-:Y:S02]  /*2f30*/  LOP3.LUT R9, R2, 0x3ff00000, RZ, 0xfc, !PT ;  /* 0x3ff0000002097812 */ /* 0x000fe400078efcff */
[----:B------:R-:W-:-:S02]  /*2f40*/  FSETP.GEU.AND P2, PT, |R13|, 1.469367938527859385e-39, PT ;  /* 0x001000000d00780b */ /* 0x000fc40003f4e200 */
[----:B------:R-:W-:Y:S01]  /*2f50*/  MOV R14, 0x1 ;  /* 0x00000001000e7802 */ /* 0x000fe20000000f00 */
[----:B------:R-:W-:Y:S01]  /*2f60*/  @!P0 DMUL R8, R10, 8.98846567431157953865e+307 ;  /* 0x7fe000000a088828 */ /* 0x000fe20000000000 */
[----:B------:R-:W-:Y:S02]  /*2f70*/  LOP3.LUT R2, R13, 0x7ff00000, RZ, 0xc0, !PT ;  /* 0x7ff000000d027812 */ /* 0x000fe400078ec0ff */
[----:B------:R-:W-:-:S03]  /*2f80*/  LOP3.LUT R5, R3, 0x7ff00000, RZ, 0xc0, !PT ;  /* 0x7ff0000003057812 */ /* 0x000fc600078ec0ff */
[----:B------:R-:W0:Y:S01]  /*2f90*/  MUFU.RCP64H R15, R9 ;  /* 0x00000009000f7308 */ /* 0x000e220000001800 */
[C---:B------:R-:W-:Y:S01]  /*2fa0*/  ISETP.GE.U32.AND P1, PT, R2.reuse, R5, PT ;  /* 0x000000050200720c */ /* 0x040fe20003f26070 */
[----:B------:R-:W-:Y:S02]  /*2fb0*/  IMAD.MOV.U32 R25, RZ, RZ, R2 ;  /* 0x000000ffff197224 */ /* 0x000fe400078e0002 */
[----:B------:R-:W-:Y:S02]  /*2fc0*/  @!P2 LOP3.LUT R19, R11, 0x7ff00000, RZ, 0xc0, !PT ;  /* 0x7ff000000b13a812 */ /* 0x000fe400078ec0ff */
[----:B------:R-:W-:Y:S02]  /*2fd0*/  @!P0 LOP3.LUT R5, R9, 0x7ff00000, RZ, 0xc0, !PT ;  /* 0x7ff0000009058812 */ /* 0x000fe400078ec0ff */
[----:B------:R-:W-:Y:S02]  /*2fe0*/  @!P2 ISETP.GE.U32.AND P3, PT, R2, R19, PT ;  /* 0x000000130200a20c */ /* 0x000fe40003f66070 */
[----:B------:R-:W-:-:S02]  /*2ff0*/  IADD3 R27, PT, PT, R5, -0x1, RZ ;  /* 0xffffffff051b7810 */ /* 0x000fc40007ffe0ff */
[----:B------:R-:W-:-:S04]  /*3000*/  @!P2 SEL R19, R4, 0x63400000, !P3 ;  /* 0x634000000413a807 */ /* 0x000fc80005800000 */
[----:B------:R-:W-:Y:S01]  /*3010*/  @!P2 LOP3.LUT R20, R19, 0x80000000, R13, 0xf8, !PT ;  /* 0x800000001314a812 */ /* 0x000fe200078ef80d */
[----:B0-----:R-:W-:-:S03]  /*3020*/  DFMA R16, R14, -R8, 1 ;  /* 0x3ff000000e10742b */ /* 0x001fc60000000808 */
[----:B------:R-:W-:Y:S02]  /*3030*/  @!P2 LOP3.LUT R21, R20, 0x100000, RZ, 0xfc, !PT ;  /* 0x001000001415a812 */ /* 0x000fe400078efcff */
[----:B------:R-:W-:-:S03]  /*3040*/  @!P2 MOV R20, RZ ;  /* 0x000000ff0014a202 */ /* 0x000fc60000000f00 */
        /* <DEDUP_REMOVED lines=20> */
[----:B------:R-:W-:Y:S02]  /*3190*/  SEL R5, R4, 0x63400000, !P0 ;  /* 0x6340000004057807 */ /* 0x000fe40004000000 */
[----:B------:R-:W-:-:S03]  /*31a0*/  MOV R4, RZ ;  /* 0x000000ff00047202 */ /* 0x000fc60000000f00 */
[----:B------:R-:W-:-:S05]  /*31b0*/  IMAD.IADD R2, R2, 0x1, -R5 ;  /* 0x0000000102027824 */ /* 0x000fca00078e0a05 */
        /* <DEDUP_REMOVED lines=10> */
[----:B------:R-:W-:Y:S01]  /*3260*/  IADD3 R5, PT, PT, -R2, RZ, RZ ;  /* 0x000000ff02057210 */ /* 0x000fe20007ffe1ff */
[----:B------:R-:W-:Y:S01]  /*3270*/  DMUL.RP R8, R20, R8 ;  /* 0x0000000814087228 */ /* 0x000fe20000008000 */
[----:B------:R-:W-:-:S06]  /*3280*/  MOV R4, RZ ;  /* 0x000000ff00047202 */ /* 0x000fcc0000000f00 */
[----:B------:R-:W-:-:S03]  /*3290*/  DFMA R4, R16, -R4, R20 ;  /* 0x800000041004722b */ /* 0x000fc60000000014 */
[----:B------:R-:W-:-:S03]  /*32a0*/  LOP3.LUT R11, R9, R11, RZ, 0x3c, !PT ;  /* 0x0000000b090b7212 */ /* 0x000fc600078e3cff */
[----:B------:R-:W-:-:S04]  /*32b0*/  IADD3 R4, PT, PT, -R2, -0x43300000, RZ ;  /* 0xbcd0000002047810 */ /* 0x000fc80007ffe1ff */
[----:B------:R-:W-:-:S04]  /*32c0*/  FSETP.NEU.AND P0, PT, |R5|, R4, PT ;  /* 0x000000040500720b */ /* 0x000fc80003f0d200 */
[----:B------:R-:W-:Y:S02]  /*32d0*/  FSEL R16, R8, R16, !P0 ;  /* 0x0000001008107208 */ /* 0x000fe40004000000 */
[----:B------:R-:W-:Y:S01]  /*32e0*/  FSEL R17, R11, R17, !P0 ;  /* 0x000000110b117208 */ /* 0x000fe20004000000 */
[----:B------:R-:W-:Y:S06]  /*32f0*/  BRA `(.L_x_7852) ;  /* 0x0000000000547947 */ /* 0x000fec0003800000 */
.L_x_7851:
[----:B------:R-:W-:-:S14]  /*3300*/  DSETP.NAN.AND P0, PT, R12, R12, PT ;  /* 0x0000000c0c00722a */ /* 0x000fdc0003f08000 */
[----:B------:R-:W-:Y:S05]  /*3310*/  @P0 BRA `(.L_x_7853) ;  /* 0x0000000000440947 */ /* 0x000fea0003800000 */
[----:B------:R-:W-:-:S14]  /*3320*/  DSETP.NAN.AND P0, PT, R10, R10, PT ;  /* 0x0000000a0a00722a */ /* 0x000fdc0003f08000 */
[----:B------:R-:W-:Y:S05]  /*3330*/  @P0 BRA `(.L_x_7854) ;  /* 0x0000000000300947 */ /* 0x000fea0003800000 */
[----:B------:R-:W-:Y:S01]  /*3340*/  ISETP.NE.AND P0, PT, R25, R5, PT ;  /* 0x000000051900720c */ /* 0x000fe20003f05270 */
[----:B------:R-:W-:Y:S01]  /*3350*/  IMAD.MOV.U32 R16, RZ, RZ, 0x0 ;  /* 0x00000000ff107424 */ /* 0x000fe200078e00ff */
        /* <DEDUP_REMOVED lines=10> */
.L_x_7854:
[----:B------:R-:W-:Y:S02]  /*3400*/  LOP3.LUT R17, R11, 0x80000, RZ, 0xfc, !PT ;  /* 0x000800000b117812 */ /* 0x000fe400078efcff */
[----:B------:R-:W-:Y:S01]  /*3410*/  MOV R16, R10 ;  /* 0x0000000a00107202 */ /* 0x000fe20000000f00 */
[----:B------:R-:W-:Y:S06]  /*3420*/  BRA `(.L_x_7852) ;  /* 0x0000000000087947 */ /* 0x000fec0003800000 */
.L_x_7853:
[----:B------:R-:W-:Y:S01]  /*3430*/  LOP3.LUT R17, R13, 0x80000, RZ, 0xfc, !PT ;  /* 0x000800000d117812 */ /* 0x000fe200078efcff */
[----:B------:R-:W-:-:S07]  /*3440*/  IMAD.MOV.U32 R16, RZ, RZ, R12 ;  /* 0x000000ffff107224 */ /* 0x000fce00078e000c */
.L_x_7852:
[----:B------:R-:W-:Y:S05]  /*3450*/  BSYNC.RECONVERGENT B2 ;  /* 0x0000000000027941 */ /* 0x000fea0003800200 */
.L_x_7850:
[----:B------:R-:W-:Y:S01]  /*3460*/  HFMA2 R5, -RZ, RZ, 0, 0 ;  /* 0x00000000ff057431 */ /* 0x000fe200000001ff */
[----:B------:R-:W-:-:S04]  /*3470*/  MOV R4, R0 ;  /* 0x0000000000047202 */ /* 0x000fc80000000f00 */
[----:B------:R-:W-:Y:S05]  /*3480*/  RET.REL.NODEC R4 `(_ZN2at6native18elementwise_kernelILi128ELi2EZNS0_22gpu_kernel_impl_nocastINS0_13BUnaryFunctorIdddZZZNS0_15binary_internal21div_trunc_kernel_cudaERNS_18TensorIteratorBaseEENKUlvE1_clEvENKUlvE_clEvEUlddE_EEEEvS6_RKT_EUliE_EEviT1_) ;  /* 0xffffffc804dc7950 */ /* 0x000fea0003c3ffff */
.L_x_7855:
        /* <DEDUP_REMOVED lines=15> */
.L_x_23038:


//--------------------- .text._ZN2at6native27unrolled_elementwise_kernelINS0_13BUnaryFunctorIdddZZZNS0_15binary_internal21div_trunc_kernel_cudaERNS_18TensorIteratorBaseEENKUlvE1_clEvENKUlvE_clEvEUlddE_EESt5arrayIPcLm2EELi4E23TrivialOffsetCalculatorILi1EjESE_NS0_6memory15LoadWithoutCastENSF_16StoreWithoutCastEEEviT_T0_T2_T3_T4_T5_ --------------------------
	.section	.text._ZN2at6native27unrolled_elementwise_kernelINS0_13BUnaryFunctorIdddZZZNS0_15binary_internal21div_trunc_kernel_cudaERNS_18TensorIteratorBaseEENKUlvE1_clEvENKUlvE_clEvEUlddE_EESt5arrayIPcLm2EELi4E23TrivialOffsetCalculatorILi1EjESE_NS0_6memory15LoadWithoutCastENSF_16StoreWithoutCastEEEviT_T0_T2_T3_T4_T5_,"ax",@progbits
	.align	128
        .global         _ZN2at6native27unrolled_elementwise_kernelINS0_13BUnaryFunctorIdddZZZNS0_15binary_internal21div_trunc_kernel_cudaERNS_18TensorIteratorBaseEENKUlvE1_clEvENKUlvE_clEvEUlddE_EESt5arrayIPcLm2EELi4E23TrivialOffsetCalculatorILi1EjESE_NS0_6memory15LoadWithoutCastENSF_16StoreWithoutCastEEEviT_T0_T2_T3_T4_T5_
        .type           _ZN2at6native27unrolled_elementwise_kernelINS0_13BUnaryFunctorIdddZZZNS0_15binary_internal21div_trunc_kernel_cudaERNS_18TensorIteratorBaseEENKUlvE1_clEvENKUlvE_clEvEUlddE_EESt5arrayIPcLm2EELi4E23TrivialOffsetCalculatorILi1EjESE_NS0_6memory15LoadWithoutCastENSF_16StoreWithoutCastEEEviT_T0_T2_T3_T4_T5_,@function
        .size           _ZN2at6native27unrolled_elementwise_kernelINS0_13BUnaryFunctorIdddZZZNS0_15binary_internal21div_trunc_kernel_cudaERNS_18TensorIteratorBaseEENKUlvE1_clEvENKUlvE_clEvEUlddE_EESt5arrayIPcLm2EELi4E23TrivialOffsetCalculatorILi1EjESE_NS0_6memory15LoadWithoutCastENSF_16StoreWithoutCastEEEviT_T0_T2_T3_T4_T5_,(.L_x_23039 - _ZN2at6native27unrolled_elementwise_kernelINS0_13BUnaryFunctorIdddZZZNS0_15binary_internal21div_trunc_kernel_cudaERNS_18TensorIteratorBaseEENKUlvE1_clEvENKUlvE_clEvEUlddE_EESt5arrayIPcLm2EELi4E23TrivialOffsetCalculatorILi1EjESE_NS0_6memory15LoadWithoutCastENSF_16StoreWithoutCastEEEviT_T0_T2_T3_T4_T5_)
        .other          _ZN2at6native27unrolled_elementwise_kernelINS0_13BUnaryFunctorIdddZZZNS0_15binary_internal21div_trunc_kernel_cudaERNS_18TensorIteratorBaseEENKUlvE1_clEvENKUlvE_clEvEUlddE_EESt5arrayIPcLm2EELi4E23TrivialOffsetCalculatorILi1EjESE_NS0_6memory15LoadWithoutCastENSF_16StoreWithoutCastEEEviT_T0_T2_T3_T4_T5_,@"STO_CUDA_ENTRY STV_DEFAULT"
_ZN2at6native27unrolled_elementwise_kernelINS0_13BUnaryFunctorIdddZZZNS0_15binary_internal21div_trunc_kernel_cudaERNS_18TensorIteratorBaseEENKUlvE1_clEvENKUlvE_clEvEUlddE_EESt5arrayIPcLm2EELi4E23TrivialOffsetCalculatorILi1EjESE_NS0_6memory15LoadWithoutCastENSF_16StoreWithoutCastEEEviT_T0_T2_T3_T4_T5_:
.text._ZN2at6native27unrolled_elementwise_kernelINS0_13BUnaryFunctorIdddZZZNS0_15binary_internal21div_trunc_kernel_cudaERNS_18TensorIteratorBaseEENKUlvE1_clEvENKUlvE_clEvEUlddE_EESt5arrayIPcLm2EELi4E23TrivialOffsetCalculatorILi1EjESE_NS0_6memory15LoadWithoutCastENSF_16StoreWithoutCastEEEviT_T0_T2_T3_T4_T5_:
[----:B------:R-:W-:Y:S01]  /*0000*/  LDC R1, c[0x0][0x37c] ;  /* 0x0000df00ff017b82 */ /* 0x000fe20000000800 */
[----:B------:R-:W0:Y:S07]  /*0010*/  S2R R2, SR_CTAID.X ;  /* 0x0000000000027919 */ /* 0x000e2e0000002500 */
[----:B------:R-:W0:Y:S01]  /*0020*/  LDC R3, c[0x0][0x380] ;  /* 0x0000e000ff037b82 */ /* 0x000e220000000800 */
[----:B------:R-:W1:Y:S01]  /*0030*/  LDCU.64 UR4, c[0x0][0x358] ;  /* 0x00006b00ff0477ac */ /* 0x000e620008000a00 */
[----:B------:R-:W-:Y:S01]  /*0040*/  CS2R R28, SRZ ;  /* 0x00000000001c7805 */ /* 0x000fe2000001ff00 */
        /* <DEDUP_REMOVED lines=8> */
[----:B------:R-:W-:Y:S01]  /*00d0*/  @!P1 IMAD R9, R2, 0x200, R0 ;  /* 0x0000020002099824 */ /* 0x000fe200078e0200 */
[----:B------:R-:W2:Y:S01]  /*00e0*/  @!P1 LDC.64 R14, c[0x0][0x3a0] ;  /* 0x0000e800ff0e9b82 */ /* 0x000ea20000000a00 */
[----:B------:R-:W-:-:S05]  /*00f0*/  @!P1 VIADD R0, R0, 0x80 ;  /* 0x0000008000009836 */ /* 0x000fca0000000000 */
[----:B------:R-:W-:Y:S01]  /*0100*/  ISETP.GE.AND P3, PT, R0, R3, PT ;  /* 0x000000030000720c */ /* 0x000fe20003f66270 */
[----:B0-----:R-:W-:-:S12]  /*0110*/  @!P0 IMAD.WIDE.U32 R12, R5, 0x8, R12 ;  /* 0x00000008050c8825 */ /* 0x001fd800078e000c */
[----:B------:R-:W-:Y:S01]  /*0120*/  @!P3 IMAD R19, R2, 0x200, R0 ;  /* 0x000002000213b824 */ /* 0x000fe200078e0200 */
[----:B------:R-:W0:Y:S01]  /*0130*/  @!P3 LDC.64 R6, c[0x0][0x3a0] ;  /* 0x0000e800ff06bb82 */ /* 0x000e220000000a00 */
[----:B------:R-:W-:Y:S02]  /*0140*/  @!P3 VIADD R0, R0, 0x80 ;  /* 0x000000800000b836 */ /* 0x000fe40000000000 */
[----:B--2---:R-:W-:Y:S01]  /*0150*/  @!P1 IMAD.WIDE.U32 R14, R9, 0x8, R14 ;  /* 0x00000008090e9825 */ /* 0x004fe200078e000e */
[----:B------:R-:W-:Y:S02]  /*0160*/  CS2R R8, SRZ ;  /* 0x0000000000087805 */ /* 0x000fe4000001ff00 */
[----:B------:R-:W-:Y:S02]  /*0170*/  ISETP.GE.AND P2, PT, R0, R3, PT ;  /* 0x000000030000720c */ /* 0x000fe40003f46270 */
[----:B-1----:R1:W5:Y:S11]  /*0180*/  @!P1 LDG.E.64 R28, desc[UR4][R14.64] ;  /* 0x000000040e1c9981 */ /* 0x002376000c1e1b00 */
[----:B------:R-:W2:Y:S01]  /*0190*/  @!P2 LDC.64 R16, c[0x0][0x3a0] ;  /* 0x0000e800ff10ab82 */ /* 0x000ea20000000a00 */
[----:B------:R-:W-:-:S02]  /*01a0*/  @!P2 IMAD R11, R2, 0x200, R0 ;  /* 0x00000200020ba824 */ /* 0x000fc400078e0200 */
[----:B0-----:R-:W-:Y:S01]  /*01b0*/  @!P3 IMAD.WIDE.U32 R18, R19, 0x8, R6 ;  /* 0x000000081312b825 */ /* 0x001fe200078e0006 */
[----:B------:R-:W-:-:S04]  /*01c0*/  CS2R R6, SRZ ;  /* 0x0000000000067805 */ /* 0x000fc8000001ff00 */
[----:B------:R1:W5:Y:S01]  /*01d0*/  @!P3 LDG.E.64 R8, desc[UR4][R18.64] ;  /* 0x000000041208b981 */ /* 0x000362000c1e1b00 */
[----:B------:R-:W0:Y:S03]  /*01e0*/  LDC R5, c[0x0][0x394] ;  /* 0x0000e500ff057b82 */ /* 0x000e260000000800 */
[----:B------:R1:W5:Y:S01]  /*01f0*/  @!P0 LDG.E.64 R6, desc[UR4][R12.64] ;  /* 0x000000040c068981 */ /* 0x000362000c1e1b00 */
[----:B--2---:R-:W-:Y:S01]  /*0200*/  @!P2 IMAD.WIDE.U32 R16, R11, 0x8, R16 ;  /* 0x000000080b10a825 */ /* 0x004fe200078e0010 */
[----:B------:R-:W-:-:S06]  /*0210*/  CS2R R10, SRZ ;  /* 0x00000000000a7805 */ /* 0x000fcc000001ff00 */
[----:B------:R1:W5:Y:S01]  /*0220*/  @!P2 LDG.E.64 R10, desc[UR4][R16.64] ;  /* 0x00000004100aa981 */ /* 0x000362000c1e1b00 */
[----:B------:R-:W-:Y:S01]  /*0230*/  ISETP.GE.AND P0, PT, R4, R3, PT ;  /* 0x000000030400720c */ /* 0x000fe20003f06270 */
[----:B------:R-:W2:Y:S01]  /*0240*/  LDCU UR6, c[0x0][0x390] ;  /* 0x00007200ff0677ac */ /* 0x000ea20008000800 */
[----:B------:R-:W-:Y:S11]  /*0250*/  BSSY.RECONVERGENT B0, `(.L_x_7856) ;  /* 0x000001b000007945 */ /* 0x000ff60003800200 */
[----:B-1----:R-:W-:Y:S05]  /*0260*/  @P0 BRA `(.L_x_7857) ;  /* 0x0000000000640947 */ /* 0x002fea0003800000 */
[----:B------:R-:W1:Y:S01]  /*0270*/  LDCU UR7, c[0x0][0x394] ;  /* 0x00007280ff0777ac */ /* 0x000e620008000800 */
[----:B------:R-:W3:Y:S01]  /*0280*/  LDC.64 R16, c[0x0][0x390] ;  /* 0x0000e400ff107b82 */ /* 0x000ee20000000a00 */
[----:B------:R-:W-:Y:S01]  /*0290*/  IMAD.MOV.U32 R12, RZ, RZ, 0x1 ;  /* 0x00000001ff0c7424 */ /* 0x000fe200078e00ff */
[----:B-----5:R-:W-:Y:S01]  /*02a0*/  FSETP.GEU.AND P1, PT, |R7|, 6.5827683646048100446e-37, PT ;  /* 0x036000000700780b */ /* 0x020fe20003f2e200 */
[----:B------:R-:W-:Y:S01]  /*02b0*/  BSSY.RECONVERGENT B1, `(.L_x_7858) ;  /* 0x0000013000017945 */ /* 0x000fe20003800200 */
[----:B-1----:R-:W3:Y:S03]  /*02c0*/  MUFU.RCP64H R13, UR7 ;  /* 0x00000007000d7d08 */ /* 0x002ee60008001800 */
        /* <DEDUP_REMOVED lines=14> */
[----:B0-2---:R-:W-:Y:S05]  /*03b0*/  CALL.REL.NOINC `($__internal_10_$__cuda_sm20_div_rn_f64_full) ;  /* 0x0000000800007944 */ /* 0x005fea0003c00000 */
[----:B------:R-:W-:Y:S02]  /*03c0*/  IMAD.MOV.U32 R12, RZ, RZ, R22 ;  /* 0x000000ffff0c7224 */ /* 0x000fe400078e0016 */
[----:B------:R-:W-:-:S07]  /*03d0*/  IMAD.MOV.U32 R13, RZ, RZ, R23 ;  /* 0x000000ffff0d7224 */ /* 0x000fce00078e0017 */
.L_x_7859:
[----:B--2---:R-:W-:Y:S05]  /*03e0*/  BSYNC.RECONVERGENT B1 ;  /* 0x0000000000017941 */ /* 0x004fea0003800200 */
.L_x_7858:
[----:B------:R-:W1:Y:S02]  /*03f0*/  FRND.F64.TRUNC R12, R12 ;  /* 0x0000000c000c7313 */ /* 0x000e64000030d800 */
.L_x_7857:
[----:B--2---:R-:W-:Y:S05]  /*0400*/  BSYNC.RECONVERGENT B0 ;  /* 0x0000000000007941 */ /* 0x004fea0003800200 */
.L_x_7856:
[----:B-----5:R-:W-:Y:S01]  /*0410*/  VIADD R6, R4, 0x80 ;  /* 0x0000008004067836 */ /* 0x020fe20000000000 */
[----:B------:R-:W-:Y:S04]  /*0420*/  BSSY.RECONVERGENT B0, `(.L_x_7860) ;  /* 0x000001c000007945 */ /* 0x000fe80003800200 */
[----:B------:R-:W-:-:S13]  /*0430*/  ISETP.GE.AND P0, PT, R6, R3, PT ;  /* 0x000000030600720c */ /* 0x000fda0003f06270 */
[----:B------:R-:W-:Y:S05]  /*0440*/  @P0 BRA `(.L_x_7861) ;  /* 0x0000000000640947 */ /* 0x000fea0003800000 */
[----:B------:R-:W2:Y:S01]  /*0450*/  LDCU UR7, c[0x0][0x394] ;  /* 0x00007280ff0777ac */ /* 0x000ea20008000800 */
[----:B------:R-:W3:Y:S01]  /*0460*/  LDC.64 R16, c[0x0][0x390] ;  /* 0x0000e400ff107b82 */ /* 0x000ee20000000a00 */
[----:B------:R-:W-:Y:S01]  /*0470*/  IMAD.MOV.U32 R14, RZ, RZ, 0x1 ;  /* 0x00000001ff0e7424 */ /* 0x000fe200078e00ff */
[----:B------:R-:W-:Y:S01]  /*0480*/  FSETP.GEU.AND P1, PT, |R29|, 6.5827683646048100446e-37, PT ;  /* 0x036000001d00780b */ /* 0x000fe20003f2e200 */
[----:B------:R-:W-:Y:S01]  /*0490*/  BSSY.RECONVERGENT B1, `(.L_x_7862) ;  /* 0x0000013000017945 */ /* 0x000fe20003800200 */
[----:B--2---:R-:W3:Y:S03]  /*04a0*/  MUFU.RCP64H R15, UR7 ;  /* 0x00000007000f7d08 */ /* 0x004ee60008001800 */
        /* <DEDUP_REMOVED lines=14> */
[----:B01----:R-:W-:Y:S05]  /*0590*/  CALL.REL.NOINC `($__internal_10_$__cuda_sm20_div_rn_f64_full) ;  /* 0x0000000400887944 */ /* 0x003fea0003c00000 */
[----:B------:R-:W-:Y:S02]  /*05a0*/  IMAD.MOV.U32 R14, RZ, RZ, R22 ;  /* 0x000000ffff0e7224 */ /* 0x000fe400078e0016 */
[----:B------:R-:W-:-:S07]  /*05b0*/  IMAD.MOV.U32 R15, RZ, RZ, R23 ;  /* 0x000000ffff0f7224 */ /* 0x000fce00078e0017 */
.L_x_7863:
[----:B------:R-:W-:Y:S05]  /*05c0*/  BSYNC.RECONVERGENT B1 ;  /* 0x0000000000017941 */ /* 0x000fea0003800200 */
.L_x_7862:
[----:B------:R2:W3:Y:S02]  /*05d0*/  FRND.F64.TRUNC R28, R14 ;  /* 0x0000000e001c7313 */ /* 0x0004e4000030d800 */
.L_x_7861:
[----:B------:R-:W-:Y:S05]  /*05e0*/  BSYNC.RECONVERGENT B0 ;  /* 0x0000000000007941 */ /* 0x000fea0003800200 */
.L_x_7860:
[----:B------:R-:W-:Y:S01]  /*05f0*/  IADD3 R0, PT, PT, R4, 0x100, RZ ;  /* 0x0000010004007810 */ /* 0x000fe20007ffe0ff */
[----:B------:R-:W-:Y:S03]  /*0600*/  BSSY.RECONVERGENT B0, `(.L_x_7864) ;  /* 0x000001c000007945 */ /* 0x000fe60003800200 */
[----:B------:R-:W-:-:S13]  /*0610*/  ISETP.GE.AND P0, PT, R0, R3, PT ;  /* 0x000000030000720c */ /* 0x000fda0003f06270 */
[----:B------:R-:W-:Y:S05]  /*0620*/  @P0 BRA `(.L_x_7865) ;  /* 0x0000000000640947 */ /* 0x000fea0003800000 */
[----:B------:R-:W4:Y:S01]  /*0630*/  LDCU UR7, c[0x0][0x394] ;  /* 0x00007280ff0777ac */ /* 0x000f220008000800 */
[----:B------:R-:W5:Y:S01]  /*0640*/  LDC.64 R16, c[0x0][0x390] ;  /* 0x0000e400ff107b82 */ /* 0x000f620000000a00 */
[----:B--2---:R-:W-:Y:S01]  /*0650*/  IMAD.MOV.U32 R14, RZ, RZ, 0x1 ;  /* 0x00000001ff0e7424 */ /* 0x004fe200078e00ff */
[----:B------:R-:W-:Y:S01]  /*0660*/  FSETP.GEU.AND P1, PT, |R9|, 6.5827683646048100446e-37, PT ;  /* 0x036000000900780b */ /* 0x000fe20003f2e200 */
[----:B------:R-:W-:Y:S01]  /*0670*/  BSSY.RECONVERGENT B1, `(.L_x_7866) ;  /* 0x0000013000017945 */ /* 0x000fe20003800200 */
[----:B----4-:R-:W5:Y:S03]  /*0680*/  MUFU.RCP64H R15, UR7 ;  /* 0x00000007000f7d08 */ /* 0x010f660008001800 */
[----:B-----5:R-:W-:-:S08]  /*0690*/  DFMA R18, R14, -R16, 1 ;  /* 0x3ff000000e12742b */ /* 0x020fd00000000810 */
        /* <DEDUP_REMOVED lines=13> */
[----:B01-3--:R-:W-:Y:S05]  /*0770*/  CALL.REL.NOINC `($__internal_10_$__cuda_sm20_div_rn_f64_full) ;  /* 0x0000000400107944 */ /* 0x00bfea0003c00000 */
[----:B------:R-:W-:Y:S02]  /*0780*/  IMAD.MOV.U32 R14, RZ, RZ, R22 ;  /* 0x000000ffff0e7224 */ /* 0x000fe400078e0016 */
[----:B------:R-:W-:-:S07]  /*0790*/  IMAD.MOV.U32 R15, RZ, RZ, R23 ;  /* 0x000000ffff0f7224 */ /* 0x000fce00078e0017 */
.L_x_7867:
[----:B------:R-:W-:Y:S05]  /*07a0*/  BSYNC.RECONVERGENT B1 ;  /* 0x0000000000017941 */ /* 0x000fea0003800200 */
.L_x_7866:
[----:B------:R4:W2:Y:S02]  /*07b0*/  FRND.F64.TRUNC R8, R14 ;  /* 0x0000000e00087313 */ /* 0x0008a4000030d800 */
.L_x_7865:
[----:B------:R-:W-:Y:S05]  /*07c0*/  BSYNC.RECONVERGENT B0 ;  /* 0x0000000000007941 */ /* 0x000fea0003800200 */
.L_x_7864:
[----:B------:R-:W-:Y:S01]  /*07d0*/  VIADD R0, R4, 0x180 ;  /* 0x0000018004007836 */ /* 0x000fe20000000000 */
[----:B------:R-:W-:Y:S04]  /*07e0*/  BSSY.RECONVERGENT B0, `(.L_x_7868) ;  /* 0x000001c000007945 */ /* 0x000fe80003800200 */
[----:B------:R-:W-:-:S13]  /*07f0*/  ISETP.GE.AND P0, PT, R0, R3, PT ;  /* 0x000000030000720c */ /* 0x000fda0003f06270 */
[----:B------:R-:W-:Y:S05]  /*0800*/  @P0 BRA `(.L_x_7869) ;  /* 0x0000000000640947 */ /* 0x000fea0003800000 */
[----:B------:R-:W5:Y:S01]  /*0810*/  LDCU UR7, c[0x0][0x394] ;  /* 0x00007280ff0777ac */ /* 0x000f620008000800 */
[----:B------:R-:W0:Y:S01]  /*0820*/  LDC.64 R16, c[0x0][0x390] ;  /* 0x0000e400ff107b82 */ /* 0x000e220000000a00 */
[----:B--2-4-:R-:W-:Y:S01]  /*0830*/  IMAD.MOV.U32 R14, RZ, RZ, 0x1 ;  /* 0x00000001ff0e7424 */ /* 0x014fe200078e00ff */
[----:B------:R-:W-:Y:S01]  /*0840*/  FSETP.GEU.AND P1, PT, |R11|, 6.5827683646048100446e-37, PT ;  /* 0x036000000b00780b */ /* 0x000fe20003f2e200 */
[----:B------:R-:W-:Y:S01]  /*0850*/  BSSY.RECONVERGENT B1, `(.L_x_7870) ;  /* 0x0000013000017945 */ /* 0x000fe20003800200 */
[----:B-----5:R-:W0:Y:S03]  /*0860*/  MUFU.RCP64H R15, UR7 ;  /* 0x00000007000f7d08 */ /* 0x020e260008001800 */
        /* <DEDUP_REMOVED lines=14> */
[----:B-1-3--:R-:W-:Y:S05]  /*0950*/  CALL.REL.NOINC `($__internal_10_$__cuda_sm20_div_rn_f64_full) ;  /* 0x0000000000987944 */ /* 0x00afea0003c00000 */
[----:B------:R-:W-:Y:S02]  /*0960*/  IMAD.MOV.U32 R14, RZ, RZ, R22 ;  /* 0x000000ffff0e7224 */ /* 0x000fe400078e0016 */
[----:B------:R-:W-:-:S07]  /*0970*/  IMAD.MOV.U32 R15, RZ, RZ, R23 ;  /* 0x000000ffff0f7224 */ /* 0x000fce00078e0017 */
.L_x_7871:
[----:B------:R-:W-:Y:S05]  /*0980*/  BSYNC.RECONVERGENT B1 ;  /* 0x0000000000017941 */ /* 0x000fea0003800200 */
.L_x_7870:
[----:B------:R-:W0:Y:S02]  /*0990*/  FRND.F64.TRUNC R14, R14 ;  /* 0x0000000e000e7313 */ /* 0x000e24000030d800 */
.L_x_7869:
[----:B------:R-:W-:Y:S05]  /*09a0*/  BSYNC.RECONVERGENT B0 ;  /* 0x0000000000007941 */ /* 0x000fea0003800200 */
.L_x_7868:
[----:B------:R-:W-:Y:S01]  /*09b0*/  ISETP.GE.AND P0, PT, R4, R3, PT ;  /* 0x000000030400720c */ /* 0x000fe20003f06270 */
[----:B------:R-:W-:Y:S04]  /*09c0*/  BSSY.RECONVERGENT B0, `(.L_x_7872) ;  /* 0x0000017000007945 */ /* 0x000fe80003800200 */
[----:B------:R-:W-:Y:S08]  /*09d0*/  BSSY.RELIABLE B1, `(.L_x_7873) ;  /* 0x000000f000017945 */ /* 0x000ff00003800100 */
[----:B------:R-:W-:Y:S05]  /*09e0*/  @P0 BRA `(.L_x_7874) ;  /* 0x0000000000340947 */ /* 0x000fea0003800000 */
[----:B------:R-:W5:Y:S01]  /*09f0*/  LDC.64 R10, c[0x0][0x398] ;  /* 0x0000e600ff0a7b82 */ /* 0x000f620000000a00 */
[----:B0-----:R-:W-:Y:S02]  /*0a00*/  IMAD R5, R2, 0x200, R4 ;  /* 0x0000020002057824 */ /* 0x001fe400078e0204 */
[----:B------:R-:W-:-:S05]  /*0a10*/  IMAD.MOV.U32 R4, RZ, RZ, R6 ;  /* 0x000000ffff047224 */ /* 0x000fca00078e0006 */
[----:B------:R-:W-:-:S13]  /*0a20*/  ISETP.GE.AND P0, PT, R4, R3, PT ;  /* 0x000000030400720c */ /* 0x000fda0003f06270 */
[----:B------:R-:W-:Y:S05]  /*0a30*/  @P0 BREAK.RELIABLE B1 ;  /* 0x0000000000010942 */ /* 0x000fea0003800100 */
[----:B-----5:R-:W-:-:S05]  /*0a40*/  IMAD.WIDE.U32 R10, R5, 0x8, R10 ;  /* 0x00000008050a7825 */ /* 0x020fca00078e000a */
[----:B-1----:R0:W-:Y:S01]  /*0a50*/  STG.E.64 desc[UR4][R10.64], R12 ;  /* 0x0000000c0a007986 */ /* 0x0021e2000c101b04 */
[----:B------:R-:W-:Y:S05]  /*0a60*/  @P0 BRA `(.L_x_7875) ;  /* 0x0000000000300947 */ /* 0x000fea0003800000 */
[----:B------:R-:W1:Y:S01]  /*0a70*/  LDC.64 R6, c[0x0][0x398] ;  /* 0x0000e600ff067b82 */ /* 0x000e620000000a00 */
[----:B------:R-:W-:Y:S02]  /*0a80*/  IMAD R5, R2, 0x200, R4 ;  /* 0x0000020002057824 */ /* 0x000fe400078e0204 */
[----:B------:R-:W-:Y:S02]  /*0a90*/  VIADD R4, R4, 0x80 ;  /* 0x0000008004047836 */ /* 0x000fe40000000000 */
[----:B-1----:R-:W-:-:S05]  /*0aa0*/  IMAD.WIDE.U32 R6, R5, 0x8, R6 ;  /* 0x0000000805067825 */ /* 0x002fca00078e0006 */
[----:B---3--:R1:W-:Y:S02]  /*0ab0*/  STG.E.64 desc[UR4][R6.64], R28 ;  /* 0x0000001c06007986 */ /* 0x0083e4000c101b04 */
.L_x_7874:
[----:B------:R-:W-:Y:S05]  /*0ac0*/  BSYNC.RELIABLE B1 ;  /* 0x0000000000017941 */ /* 0x000fea0003800100 */
.L_x_7873:
[----:B------:R-:W-:-:S13]  /*0ad0*/  ISETP.GE.AND P0, PT, R4, R3, PT ;  /* 0x000000030400720c */ /* 0x000fda0003f06270 */
[----:B-1----:R-:W1:Y:S01]  /*0ae0*/  @!P0 LDC.64 R6, c[0x0][0x398] ;  /* 0x0000e600ff068b82 */ /* 0x002e620000000a00 */
[----:B0-----:R-:W-:Y:S02]  /*0af0*/  @!P0 IMAD R5, R2, 0x200, R4 ;  /* 0x0000020002058824 */ /* 0x001fe400078e0204 */
[----:B------:R-:W-:Y:S02]  /*0b00*/  @!P0 VIADD R4, R4, 0x80 ;  /* 0x0000008004048836 */ /* 0x000fe40000000000 */
[----:B-1----:R-:W-:-:S05]  /*0b10*/  @!P0 IMAD.WIDE.U32 R6, R5, 0x8, R6 ;  /* 0x0000000805068825 */ /* 0x002fca00078e0006 */
[----:B--2---:R1:W-:Y:S02]  /*0b20*/  @!P0 STG.E.64 desc[UR4][R6.64], R8 ;  /* 0x0000000806008986 */ /* 0x0043e4000c101b04 */
.L_x_7875:
[----:B------:R-:W-:Y:S05]  /*0b30*/  BSYNC.RECONVERGENT B0 ;  /* 0x0000000000007941 */ /* 0x000fea0003800200 */
.L_x_7872:
[----:B------:R-:W-:Y:S05]  /*0b40*/  WARPSYNC.ALL ;  /* 0x0000000000007948 */ /* 0x000fea0003800000 */
[----:B------:R-:W-:-:S13]  /*0b50*/  ISETP.GE.AND P0, PT, R4, R3, PT ;  /* 0x000000030400720c */ /* 0x000fda0003f06270 */
[----:B------:R-:W-:Y:S05]  /*0b60*/  @P0 EXIT ;  /* 0x000000000000094d */ /* 0x000fea0003800000 */
[----:B-1----:R-:W1:Y:S01]  /*0b70*/  LDC.64 R6, c[0x0][0x398] ;  /* 0x0000e600ff067b82 */ /* 0x002e620000000a00 */
[----:B------:R-:W-:-:S05]  /*0b80*/  LEA R3, R2, R4, 0x9 ;  /* 0x0000000402037211 */ /* 0x000fca00078e48ff */
[----:B-1----:R-:W-:-:S05]  /*0b90*/  IMAD.WIDE.U32 R2, R3, 0x8, R6 ;  /* 0x0000000803027825 */ /* 0x002fca00078e0006 */
[----:B------:R-:W-:Y:S01]  /*0ba0*/  STG.E.64 desc[UR4][R2.64], R14 ;  /* 0x0000000e02007986 */ /* 0x000fe2000c101b04 */
[----:B------:R-:W-:Y:S05]  /*0bb0*/  EXIT ;  /* 0x000000000000794d */ /* 0x000fea0003800000 */
        .weak           $__internal_10_$__cuda_sm20_div_rn_f64_full
        .type           $__internal_10_$__cuda_sm20_div_rn_f64_full,@function
        .size           $__internal_10_$__cuda_sm20_div_rn_f64_full,(.L_x_23039 - $__internal_10_$__cuda_sm20_div_rn_f64_full)
$__internal_10_$__cuda_sm20_div_rn_f64_full:
[C---:B------:R-:W-:Y:S01]  /*0bc0*/  FSETP.GEU.AND P0, PT, |R5|.reuse, 1.469367938527859385e-39, PT ;  /* 0x001000000500780b */ /* 0x040fe20003f0e200 */
[----:B------:R-:W-:Y:S01]  /*0bd0*/  IMAD.U32 R16, RZ, RZ, UR6 ;  /* 0x00000006ff107e24 */ /* 0x000fe2000f8e00ff */
[----:B------:R-:W-:Y:S01]  /*0be0*/  LOP3.LUT R7, R5, 0x800fffff, RZ, 0xc0, !PT ;  /* 0x800fffff05077812 */ /* 0x000fe200078ec0ff */
[----:B------:R-:W-:Y:S01]  /*0bf0*/  IMAD.MOV.U32 R17, RZ, RZ, R5 ;  /* 0x000000ffff117224 */ /* 0x000fe200078e0005 */
[----:B------:R-:W-:Y:S01]  /*0c00*/  FSETP.GEU.AND P2, PT, |R19|, 1.469367938527859385e-39, PT ;  /* 0x001000001300780b */ /* 0x000fe20003f4e200 */
[----:B------:R-:W-:Y:S01]  /*0c10*/  IMAD.U32 R14, RZ, RZ, UR6 ;  /* 0x00000006ff0e7e24 */ /* 0x000fe2000f8e00ff */
[----:B------:R-:W-:Y:S01]  /*0c20*/  LOP3.LUT R15, R7, 0x3ff00000, RZ, 0xfc, !PT ;  /* 0x3ff00000070f7812 */ /* 0x000fe200078efcff */
[----:B------:R-:W-:Y:S01]  /*0c30*/  IMAD.MOV.U32 R20, RZ, RZ, 0x1 ;  /* 0x00000001ff147424 */ /* 0x000fe200078e00ff */
[----:B------:R-:W-:Y:S01]  /*0c40*/  LOP3.LUT R7, R19, 0x7ff00000, RZ, 0xc0, !PT ;  /* 0x7ff0000013077812 */ /* 0x000fe200078ec0ff */
[----:B------:R-:W-:Y:S01]  /*0c50*/  IMAD.MOV.U32 R30, RZ, RZ, 0x1ca00000 ;  /* 0x1ca00000ff1e7424 */ /* 0x000fe200078e00ff */
[----:B------:R-:W-:Y:S01]  /*0c60*/  LOP3.LUT R32, R5, 0x7ff00000, RZ, 0xc0, !PT ;  /* 0x7ff0000005207812 */ /* 0x000fe200078ec0ff */
[----:B------:R-:W-:Y:S02]  /*0c70*/  BSSY.RECONVERGENT B2, `(.L_x_7876) ;  /* 0x000004e000027945 */ /* 0x000fe40003800200 */
[----:B------:R-:W-:Y:S01]  /*0c80*/  @!P0 DMUL R14, R16, 8.98846567431157953865e+307 ;  /* 0x7fe00000100e8828 */ /* 0x000fe20000000000 */
[----:B------:R-:W-:Y:S01]  /*0c90*/  ISETP.GE.U32.AND P1, PT, R7, R32, PT ;  /* 0x000000200700720c */ /* 0x000fe20003f26070 */
[----:B------:R-:W-:-:S02]  /*0ca0*/  IMAD.MOV.U32 R31, RZ, RZ, R7 ;  /* 0x000000ffff1f7224 */ /* 0x000fc400078e0007 */
[----:B------:R-:W-:Y:S02]  /*0cb0*/  @!P2 LOP3.LUT R24, R17, 0x7ff00000, RZ, 0xc0, !PT ;  /* 0x7ff000001118a812 */ /* 0x000fe400078ec0ff */
[----:B------:R-:W0:Y:S02]  /*0cc0*/  MUFU.RCP64H R21, R15 ;  /* 0x0000000f00157308 */ /* 0x000e240000001800 */
[----:B------:R-:W-:Y:S01]  /*0cd0*/  @!P2 ISETP.GE.U32.AND P3, PT, R7, R24, PT ;  /* 0x000000180700a20c */ /* 0x000fe20003f66070 */
[----:B------:R-:W-:Y:S01]  /*0ce0*/  @!P2 IMAD.MOV.U32 R24, RZ, RZ, RZ ;  /* 0x000000ffff18a224 */ /* 0x000fe200078e00ff */
[----:B------:R-:W-:Y:S02]  /*0cf0*/  @!P0 LOP3.LUT R32, R15, 0x7ff00000, RZ, 0xc0, !PT ;  /* 0x7ff000000f208812 */ /* 0x000fe400078ec0ff */
[----:B------:R-:W-:-:S03]  /*0d00*/  @!P2 SEL R25, R30, 0x63400000, !P3 ;  /* 0x634000001e19a807 */ /* 0x000fc60005800000 */
[----:B------:R-:W-:Y:S01]  /*0d10*/  VIADD R33, R32, 0xffffffff ;  /* 0xffffffff20217836 */ /* 0x000fe20000000000 */
[----:B------:R-:W-:-:S04]  /*0d20*/  @!P2 LOP3.LUT R25, R25, 0x80000000, R19, 0xf8, !PT ;  /* 0x800000001919a812 */ /* 0x000fc800078ef813 */
[----:B------:R-:W-:Y:S01]  /*0d30*/  @!P2 LOP3.LUT R25, R25, 0x100000, RZ, 0xfc, !PT ;  /* 0x001000001919a812 */ /* 0x000fe200078efcff */
        /* <DEDUP_REMOVED lines=44> */
.L_x_7877:
        /* <DEDUP_REMOVED lines=16> */
.L_x_7880:
[----:B------:R-:W-:Y:S01]  /*1100*/  LOP3.LUT R23, R17, 0x80000, RZ, 0xfc, !PT ;  /* 0x0008000011177812 */ /* 0x000fe200078efcff */
[----:B------:R-:W-:Y:S01]  /*1110*/  IMAD.MOV.U32 R22, RZ, RZ, R16 ;  /* 0x000000ffff167224 */ /* 0x000fe200078e0010 */
[----:B------:R-:W-:Y:S06]  /*1120*/  BRA `(.L_x_7878) ;  /* 0x0000000000087947 */ /* 0x000fec0003800000 */
.L_x_7879:
[----:B------:R-:W-:Y:S01]  /*1130*/  LOP3.LUT R23, R19, 0x80000, RZ, 0xfc, !PT ;  /* 0x0008000013177812 */ /* 0x000fe200078efcff */
[----:B------:R-:W-:-:S07]  /*1140*/  IMAD.MOV.U32 R22, RZ, RZ, R18 ;  /* 0x000000ffff167224 */ /* 0x000fce00078e0012 */
.L_x_7878:
[----:B------:R-:W-:Y:S05]  /*1150*/  BSYNC.RECONVERGENT B2 ;  /* 0x0000000000027941 */ /* 0x000fea0003800200 */
.L_x_7876:
[----:B------:R-:W-:Y:S02]  /*1160*/  IMAD.MOV.U32 R14, RZ, RZ, R0 ;  /* 0x000000ffff0e7224 */ /* 0x000fe400078e0000 */
[----:B------:R-:W-:-:S04]  /*1170*/  IMAD.MOV.U32 R15, RZ, RZ, 0x0 ;  /* 0x00000000ff0f7424 */ /* 0x000fc800078e00ff */
[----:B------:R-:W-:Y:S05]  /*1180*/  RET.REL.NODEC R14 `(_ZN2at6native27unrolled_elementwise_kernelINS0_13BUnaryFunctorIdddZZZNS0_15binary_internal21div_trunc_kernel_cudaERNS_18TensorIteratorBaseEENKUlvE1_clEvENKUlvE_clEvEUlddE_EESt5arrayIPcLm2EELi4E23TrivialOffsetCalculatorILi1EjESE_NS0_6memory15LoadWithoutCastENSF_16StoreWithoutCastEEEviT_T0_T2_T3_T4_T5_) ;  /* 0xffffffec0e9c7950 */ /* 0x000fea0003c3ffff */
.L_x_7881:
        /* <DEDUP_REMOVED lines=15> */
.L_x_23039:


//--------------------- .text._ZN2at6native29vectorized_elementwise_kernelILi2ENS0_13BUnaryFunctorIdddZZZNS0_15binary_internal21div_trunc_kernel_cudaERNS_18TensorIteratorBaseEENKUlvE1_clEvENKUlvE_clEvEUlddE_EESt5arrayIPcLm2EEEEviT0_T1_ --------------------------
	.section	.text._ZN2at6native29vectorized_elementwise_kernelILi2ENS0_13BUnaryFunctorIdddZZZNS0_15binary_internal21div_trunc_kernel_cudaERNS_18TensorIteratorBaseEENKUlvE1_clEvENKUlvE_clEvEUlddE_EESt5arrayIPcLm2EEEEviT0_T1_,"ax",@progbits
	.align	128
        .global         _ZN2at6native29vectorized_elementwise_kernelILi2ENS0_13BUnaryFunctorIdddZZZNS0_15binary_internal21div_trunc_kernel_cudaERNS_18TensorIteratorBaseEENKUlvE1_clEvENKUlvE_clEvEUlddE_EESt5arrayIPcLm2EEEEviT0_T1_
        .type           _ZN2at6native29vectorized_elementwise_kernelILi2ENS0_13BUnaryFunctorIdddZZZNS0_15binary_internal21div_trunc_kernel_cudaERNS_18TensorIteratorBaseEENKUlvE1_clEvENKUlvE_clEvEUlddE_EESt5arrayIPcLm2EEEEviT0_T1_,@function
        .size           _ZN2at6native29vectorized_elementwise_kernelILi2ENS0_13BUnaryFunctorIdddZZZNS0_15binary_internal21div_trunc_kernel_cudaERNS_18TensorIteratorBaseEENKUlvE1_clEvENKUlvE_clEvEUlddE_EESt5arrayIPcLm2EEEEviT0_T1_,(.L_x_23040 - _ZN2at6native29vectorized_elementwise_kernelILi2ENS0_13BUnaryFunctorIdddZZZNS0_15binary_internal21div_trunc_kernel_cudaERNS_18TensorIteratorBaseEENKUlvE1_clEvENKUlvE_clEvEUlddE_EESt5arrayIPcLm2EEEEviT0_T1_)
        .other          _ZN2at6native29vectorized_elementwise_kernelILi2ENS0_13BUnaryFunctorIdddZZZNS0_15binary_internal21div_trunc_kernel_cudaERNS_18TensorIteratorBaseEENKUlvE1_clEvENKUlvE_clEvEUlddE_EESt5arrayIPcLm2EEEEviT0_T1_,@"STO_CUDA_ENTRY STV_DEFAULT"
_ZN2at6native29vectorized_elementwise_kernelILi2ENS0_13BUnaryFunctorIdddZZZNS0_15binary_internal21div_trunc_kernel_cudaERNS_18TensorIteratorBaseEENKUlvE1_clEvENKUlvE_clEvEUlddE_EESt5arrayIPcLm2EEEEviT0_T1_:
.text._ZN2at6native29vectorized_elementwise_kernelILi2ENS0_13BUnaryFunctorIdddZZZNS0_15binary_internal21div_trunc_kernel_cudaERNS_18TensorIteratorBaseEENKUlvE1_clEvENKUlvE_clEvEUlddE_EESt5arrayIPcLm2EEEEviT0_T1_:
[----:B------:R-:W-:Y:S01]  /*0000*/  LDC R1, c[0x0][0x37c] ;  /* 0x0000df00ff017b82 */ /* 0x000fe20000000800 */
[----:B------:R-:W0:Y:S01]  /*0010*/  S2R R34, SR_CTAID.X ;  /* 0x0000000000227919 */ /* 0x000e220000002500 */
[----:B------:R-:W1:Y:S06]  /*0020*/  LDCU UR7, c[0x0][0x380] ;  /* 0x00007000ff0777ac */ /* 0x000e6c0008000800 */
[----:B------:R-:W2:Y:S01]  /*0030*/  LDC R39, c[0x0][0x394] ;  /* 0x0000e500ff277b82 */ /* 0x000ea20000000800 */
[----:B------:R-:W3:Y:S01]  /*0040*/  LDCU.64 UR4, c[0x0][0x358] ;  /* 0x00006b00ff0477ac */ /* 0x000ee20008000a00 */
[----:B------:R-:W4:Y:S01]  /*0050*/  LDCU UR6, c[0x0][0x390] ;  /* 0x00007200ff0677ac */ /* 0x000f220008000800 */
[----:B0-----:R-:W-:-:S05]  /*0060*/  IMAD.SHL.U32 R34, R34, 0x400, RZ ;  /* 0x0000040022227824 */ /* 0x001fca00078e00ff */
[----:B-1----:R-:W-:-:S04]  /*0070*/  IADD3 R29, PT, PT, -R34, UR7, RZ ;  /* 0x00000007221d7c10 */ /* 0x002fc8000fffe1ff */
[----:B------:R-:W-:-:S13]  /*0080*/  ISETP.GT.U32.AND P0, PT, R29, 0x3ff, PT ;  /* 0x000003ff1d00780c */ /* 0x000fda0003f04070 */
[----:B---34-:R-:W-:Y:S05]  /*0090*/  @P0 BRA `(.L_x_7882) ;  /* 0x0000001400540947 */ /* 0x018fea0003800000 */
[----:B------:R-:W0:Y:S01]  /*00a0*/  S2R R0, SR_TID.X ;  /* 0x0000000000007919 */ /* 0x000e220000002100 */
[----:B------:R-:W-:Y:S02]  /*00b0*/  CS2R R4, SRZ ;  /* 0x0000000000047805 */ /* 0x000fe4000001ff00 */
[----:B0-----:R-:W-:Y:S01]  /*00c0*/  ISETP.GE.U32.AND P6, PT, R0, R29, PT ;  /* 0x0000001d0000720c */ /* 0x001fe20003fc6070 */
[----:B------:R-:W-:-:S12]  /*00d0*/  IMAD.MOV.U32 R28, RZ, RZ, R0 ;  /* 0x000000ffff1c7224 */ /* 0x000fd800078e0000 */
[----:B------:R-:W-:Y:S01]  /*00e0*/  @!P6 VIADD R0, R28, 0x80 ;  /* 0x000000801c00e836 */ /* 0x000fe20000000000 */
[----:B------:R-:W0:Y:S01]  /*00f0*/  @!P6 LDC.64 R12, c[0x0][0x3a0] ;  /* 0x0000e800ff0ceb82 */ /* 0x000e220000000a00 */
[----:B------:R-:W-:-:S03]  /*0100*/  @!P6 IMAD.IADD R3, R34, 0x1, R28 ;  /* 0x000000012203e824 */ /* 0x000fc600078e021c */
[----:B------:R-:W-:-:S13]  /*0110*/  ISETP.GE.U32.AND P5, PT, R0, R29, PT ;  /* 0x0000001d0000720c */ /* 0x000fda0003fa6070 */
[----:B------:R-:W-:Y:S01]  /*0120*/  @!P5 IMAD.IADD R17, R34, 0x1, R0 ;  /* 0x000000012211d824 */ /* 0x000fe200078e0200 */
[----:B------:R-:W1:Y:S01]  /*0130*/  @!P5 LDC.64 R26, c[0x0][0x3a0] ;  /* 0x0000e800ff1adb82 */ /* 0x000e620000000a00 */
[----:B------:R-:W-:-:S05]  /*0140*/  @!P5 VIADD R0, R0, 0x80 ;  /* 0x000000800000d836 */ /* 0x000fca0000000000 */
[----:B------:R-:W-:Y:S01]  /*0150*/  ISETP.GE.U32.AND P4, PT, R0, R29, PT ;  /* 0x0000001d0000720c */ /* 0x000fe20003f86070 */
[----:B0-----:R-:W-:-:S05]  /*0160*/  @!P6 IMAD.WIDE.U32 R12, R3, 0x8, R12 ;  /* 0x00000008030ce825 */ /* 0x001fca00078e000c */
[----:B------:R0:W5:Y:S07]  /*0170*/  @!P6 LDG.E.64 R4, desc[UR4][R12.64] ;  /* 0x000000040c04e981 */ /* 0x00016e000c1e1b00 */
[----:B------:R-:W-:Y:S01]  /*0180*/  @!P4 IADD3 R31, PT, PT, R34, R0, RZ ;  /* 0x00000000221fc210 */ /* 0x000fe20007ffe0ff */
[----:B------:R-:W-:Y:S01]  /*0190*/  @!P4 VIADD R0, R0, 0x80 ;  /* 0x000000800000c836 */ /* 0x000fe20000000000 */
[----:B------:R-:W3:Y:S04]  /*01a0*/  @!P4 LDC.64 R14, c[0x0][0x3a0] ;  /* 0x0000e800ff0ecb82 */ /* 0x000ee80000000a00 */
[----:B------:R-:W-:-:S13]  /*01b0*/  ISETP.GE.U32.AND P3, PT, R0, R29, PT ;  /* 0x0000001d0000720c */ /* 0x000fda0003f66070 */
[----:B------:R-:W-:Y:S01]  /*01c0*/  @!P3 IMAD.IADD R25, R34, 0x1, R0 ;  /* 0x000000012219b824 */ /* 0x000fe200078e0200 */
[----:B------:R-:W4:Y:S01]  /*01d0*/  @!P3 LDC.64 R20, c[0x0][0x3a0] ;  /* 0x0000e800ff14bb82 */ /* 0x000f220000000a00 */
[----:B------:R-:W-:-:S05]  /*01e0*/  @!P3 VIADD R0, R0, 0x80 ;  /* 0x000000800000b836 */ /* 0x000fca0000000000 */
[----:B------:R-:W-:-:S13]  /*01f0*/  ISETP.GE.U32.AND P2, PT, R0, R29, PT ;  /* 0x0000001d0000720c */ /* 0x000fda0003f46070 */
[----:B------:R-:W-:Y:S01]  /*0200*/  @!P2 IMAD.IADD R33, R34, 0x1, R0 ;  /* 0x000000012221a824 */ /* 0x000fe200078e0200 */
[----:B------:R-:W2:Y:S01]  /*0210*/  @!P2 LDC.64 R10, c[0x0][0x3a0] ;  /* 0x0000e800ff0aab82 */ /* 0x000ea20000000a00 */
[----:B------:R-:W-:-:S05]  /*0220*/  @!P2 VIADD R0, R0, 0x80 ;  /* 0x000000800000a836 */ /* 0x000fca0000000000 */
[----:B------:R-:W-:-:S13]  /*0230*/  ISETP.GE.U32.AND P1, PT, R0, R29, PT ;  /* 0x0000001d0000720c */ /* 0x000fda0003f26070 */
[----:B------:R-:W-:Y:S01]  /*0240*/  @!P1 IADD3 R35, PT, PT, R34, R0, RZ ;  /* 0x0000000022239210 */ /* 0x000fe20007ffe0ff */
[----:B------:R-:W-:Y:S01]  /*0250*/  @!P1 VIADD R0, R0, 0x80 ;  /* 0x0000008000009836 */ /* 0x000fe20000000000 */
[----:B------:R-:W3:Y:S04]  /*0260*/  @!P1 LDC.64 R8, c[0x0][0x3a0] ;  /* 0x0000e800ff089b82 */ /* 0x000ee80000000a00 */
[----:B------:R-:W-:-:S13]  /*0270*/  ISETP.GE.U32.AND P0, PT, R0, R29, PT ;  /* 0x0000001d0000720c */ /* 0x000fda0003f06070 */
[----:B------:R-:W-:Y:S01]  /*0280*/  @!P0 IMAD.IADD R37, R34, 0x1, R0 ;  /* 0x0000000122258824 */ /* 0x000fe200078e0200 */
[----:B------:R-:W-:Y:S01]  /*0290*/  CS2R R22, SRZ ;  /* 0x0000000000167805 */ /* 0x000fe2000001ff00 */
[----:B------:R-:W-:Y:S01]  /*02a0*/  @!P0 VIADD R0, R0, 0x80 ;  /* 0x0000008000008836 */ /* 0x000fe20000000000 */
[----:B------:R-:W-:Y:S01]  /*02b0*/  CS2R R18, SRZ ;  /* 0x0000000000127805 */ /* 0x000fe2000001ff00 */
[----:B----4-:R-:W-:Y:S01]  /*02c0*/  @!P3 IMAD.WIDE.U32 R20, R25, 0x8, R20 ;  /* 0x000000081914b825 */ /* 0x010fe200078e0014 */
[----:B------:R-:W4:Y:S02]  /*02d0*/  @!P0 LDC.64 R6, c[0x0][0x3a0] ;  /* 0x0000e800ff068b82 */ /* 0x000f240000000a00 */
[----:B------:R-:W-:-:S13]  /*02e0*/  ISETP.GE.U32.AND P6, PT, R0, R29, PT ;  /* 0x0000001d0000720c */ /* 0x000fda0003fc6070 */
[----:B------:R-:W4:Y:S01]  /*02f0*/  @!P6 LDC.64 R2, c[0x0][0x3a0] ;  /* 0x0000e800ff02eb82 */ /* 0x000f220000000a00 */
[----:B0-----:R-:W-:Y:S02]  /*0300*/  @!P6 IMAD.IADD R13, R34, 0x1, R0 ;  /* 0x00000001220de824 */ /* 0x001fe400078e0200 */
[----:B--2---:R-:W-:-:S04]  /*0310*/  @!P2 IMAD.WIDE.U32 R24, R33, 0x8, R10 ;  /* 0x000000082118a825 */ /* 0x004fc800078e000a */
[----:B-1----:R-:W-:Y:S01]  /*0320*/  @!P5 IMAD.WIDE.U32 R26, R17, 0x8, R26 ;  /* 0x00000008111ad825 */ /* 0x002fe200078e001a */
[----:B------:R-:W-:-:S03]  /*0330*/  CS2R R16, SRZ ;  /* 0x0000000000107805 */ /* 0x000fc6000001ff00 */
[----:B---3--:R-:W-:Y:S01]  /*0340*/  @!P4 IMAD.WIDE.U32 R30, R31, 0x8, R14 ;  /* 0x000000081f1ec825 */ /* 0x008fe200078e000e */
[----:B------:R-:W-:Y:S01]  /*0350*/  CS2R R14, SRZ ;  /* 0x00000000000e7805 */ /* 0x000fe2000001ff00 */
[----:B------:R0:W5:Y:S02]  /*0360*/  @!P5 LDG.E.64 R22, desc[UR4][R26.64] ;  /* 0x000000041a16d981 */ /* 0x000164000c1e1b00 */
[----:B------:R-:W-:Y:S01]  /*0370*/  @!P1 IMAD.WIDE.U32 R32, R35, 0x8, R8 ;  /* 0x0000000823209825 */ /* 0x000fe200078e0008 */
[----:B------:R-:W-:Y:S01]  /*0380*/  CS2R R8, SRZ ;  /* 0x0000000000087805 */ /* 0x000fe2000001ff00 */
[----:B------:R0:W5:Y:S04]  /*0390*/  @!P4 LDG.E.64 R18, desc[UR4][R30.64] ;  /* 0x000000041e12c981 */ /* 0x000168000c1e1b00 */
[----:B------:R0:W5:Y:S01]  /*03a0*/  @!P3 LDG.E.64 R16, desc[UR4][R20.64] ;  /* 0x000000041410b981 */ /* 0x000162000c1e1b00 */
[----:B----4-:R-:W-:Y:S01]  /*03b0*/  @!P6 IMAD.WIDE.U32 R2, R13, 0x8, R2 ;  /* 0x000000080d02e825 */ /* 0x010fe200078e0002 */
[----:B------:R-:W-:-:S02]  /*03c0*/  CS2R R12, SRZ ;  /* 0x00000000000c7805 */ /* 0x000fc4000001ff00 */
[----:B------:R0:W5:Y:S04]  /*03d0*/  @!P2 LDG.E.64 R14, desc[UR4][R24.64] ;  /* 0x00000004180ea981 */ /* 0x000168000c1e1b00 */
[----:B------:R0:W5:Y:S04]  /*03e0*/  @!P6 LDG.E.64 R8, desc[UR4][R2.64] ;  /* 0x000000040208e981 */ /* 0x000168000c1e1b00 */
[----:B------:R0:W5:Y:S01]  /*03f0*/  @!P1 LDG.E.64 R12, desc[UR4][R32.64] ;  /* 0x00000004200c9981 */ /* 0x000162000c1e1b00 */
[----:B------:R-:W-:Y:S01]  /*0400*/  CS2R R10, SRZ ;  /* 0x00000000000a7805 */ /* 0x000fe2000001ff00 */
[----:B------:R-:W-:-:S05]  /*0410*/  @!P0 IMAD.WIDE.U32 R6, R37, 0x8, R6 ;  /* 0x0000000825068825 */ /* 0x000fca00078e0006 */
[----:B------:R0:W5:Y:S01]  /*0420*/  @!P0 LDG.E.64 R10, desc[UR4][R6.64] ;  /* 0x00000004060a8981 */ /* 0x000162000c1e1b00 */
[----:B------:R-:W-:Y:S01]  /*0430*/  ISETP.GE.U32.AND P0, PT, R28, R29, PT ;  /* 0x0000001d1c00720c */ /* 0x000fe20003f06070 */
[----:B------:R-:W-:-:S12]  /*0440*/  BSSY.RECONVERGENT B1, `(.L_x_7883) ;  /* 0x0000019000017945 */ /* 0x000fd80003800200 */
[----:B0-----:R-:W-:Y:S05]  /*0450*/  @P0 BRA `(.L_x_7884) ;  /* 0x00000000005c0947 */ /* 0x001fea0003800000 */
[----:B------:R-:W0:Y:S01]  /*0460*/  LDCU UR7, c[0x0][0x394] ;  /* 0x00007280ff0777ac */ /* 0x000e220008000800 */
[----:B------:R-:W1:Y:S01]  /*0470*/  LDC.64 R20, c[0x0][0x390] ;  /* 0x0000e400ff147b82 */ /* 0x000e620000000a00 */
[----:B------:R-:W-:Y:S01]  /*0480*/  HFMA2 R2, -RZ, RZ, 0, 5.9604644775390625e-08 ;  /* 0x00000001ff027431 */ /* 0x000fe200000001ff */
[----:B-----5:R-:W-:Y:S01]  /*0490*/  FSETP.GEU.AND P1, PT, |R5|, 6.5827683646048100446e-37, PT ;  /* 0x036000000500780b */ /* 0x020fe20003f2e200 */
[----:B------:R-:W-:Y:S01]  /*04a0*/  BSSY.RECONVERGENT B2, `(.L_x_7885) ;  /* 0x0000011000027945 */ /* 0x000fe20003800200 */
[----:B0-----:R-:W1:Y:S03]  /*04b0*/  MUFU.RCP64H R3, UR7 ;  /* 0x0000000700037d08 */ /* 0x001e660008001800 */
        /* <DEDUP_REMOVED lines=14> */
[----:B------:R-:W-:Y:S05]  /*05a0*/  CALL.REL.NOINC `($__internal_11_$__cuda_sm20_div_rn_f64_full) ;  /* 0x0000001c00507944 */ /* 0x000fea0003c00000 */
.L_x_7886:
[----:B------:R-:W-:Y:S05]  /*05b0*/  BSYNC.RECONVERGENT B2 ;  /* 0x0000000000027941 */ /* 0x000fea0003800200 */
.L_x_7885:
[----:B------:R0:W1:Y:S02]  /*05c0*/  FRND.F64.TRUNC R30, R2 ;  /* 0x00000002001e7313 */ /* 0x000064000030d800 */
.L_x_7884:
[----:B------:R-:W-:Y:S05]  /*05d0*/  BSYNC.RECONVERGENT B1 ;  /* 0x0000000000017941 */ /* 0x000fea0003800200 */
.L_x_7883:
[----:B------:R-:W-:Y:S01]  /*05e0*/  VIADD R35, R28, 0x80 ;  /* 0x000000801c237836 */ /* 0x000fe20000000000 */
[----:B------:R-:W-:Y:S04]  /*05f0*/  BSSY.RECONVERGENT B1, `(.L_x_7887) ;  /* 0x000001a000017945 */ /* 0x000fe80003800200 */
[----:B------:R-:W-:-:S13]  /*0600*/  ISETP.GE.U32.AND P0, PT, R35, R29, PT ;  /* 0x0000001d2300720c */ /* 0x000fda0003f06070 */
[----:B------:R-:W-:Y:S05]  /*0610*/  @P0 BRA `(.L_x_7888) ;  /* 0x00000000005c0947 */ /* 0x000fea0003800000 */
[----:B------:R-:W2:Y:S01]  /*0620*/  LDCU UR7, c[0x0][0x394] ;  /* 0x00007280ff0777ac */ /* 0x000ea20008000800 */
[----:B-----5:R-:W3:Y:S01]  /*0630*/  LDC.64 R4, c[0x0][0x390] ;  /* 0x0000e400ff047b82 */ /* 0x020ee20000000a00 */
[----:B0-----:R-:W-:Y:S01]  /*0640*/  IMAD.MOV.U32 R2, RZ, RZ, 0x1 ;  /* 0x00000001ff027424 */ /* 0x001fe200078e00ff */
        /* <DEDUP_REMOVED lines=17> */
[----:B-1----:R-:W-:Y:S05]  /*0760*/  CALL.REL.NOINC `($__internal_11_$__cuda_sm20_div_rn_f64_full) ;  /* 0x0000001800e07944 */ /* 0x002fea0003c00000 */
.L_x_7890:
[----:B------:R-:W-:Y:S05]  /*0770*/  BSYNC.RECONVERGENT B2 ;  /* 0x0000000000027941 */ /* 0x000fea0003800200 */
.L_x_7889:
[----:B------:R2:W3:Y:S02]  /*0780*/  FRND.F64.TRUNC R22, R2 ;  /* 0x0000000200167313 */ /* 0x0004e4000030d800 */
.L_x_7888:
[----:B------:R-:W-:Y:S05]  /*0790*/  BSYNC.RECONVERGENT B1 ;  /* 0x0000000000017941 */ /* 0x000fea0003800200 */
.L_x_7887:
[----:B------:R-:W-:Y:S01]  /*07a0*/  VIADD R0, R28, 0x100 ;  /* 0x000001001c007836 */ /* 0x000fe20000000000 */
[----:B------:R-:W-:Y:S04]  /*07b0*/  BSSY.RECONVERGENT B1, `(.L_x_7891) ;  /* 0x000001a000017945 */ /* 0x000fe80003800200 */
[----:B------:R-:W-:-:S13]  /*07c0*/  ISETP.GE.U32.AND P0, PT, R0, R29, PT ;  /* 0x0000001d0000720c */ /* 0x000fda0003f06070 */
[----:B------:R-:W-:Y:S05]  /*07d0*/  @P0 BRA `(.L_x_7892) ;  /* 0x00000000005c0947 */ /* 0x000fea0003800000 */
[----:B------:R-:W4:Y:S01]  /*07e0*/  LDCU UR7, c[0x0][0x394] ;  /* 0x00007280ff0777ac */ /* 0x000f220008000800 */
[----:B-----5:R-:W1:Y:S01]  /*07f0*/  LDC.64 R4, c[0x0][0x390] ;  /* 0x0000e400ff047b82 */ /* 0x020e620000000a00 */
[----:B0-2---:R-:W-:Y:S01]  /*0800*/  IMAD.MOV.U32 R2, RZ, RZ, 0x1 ;  /* 0x00000001ff027424 */ /* 0x005fe200078e00ff */
[----:B------:R-:W-:Y:S01]  /*0810*/  FSETP.GEU.AND P1, PT, |R19|, 6.5827683646048100446e-37, PT ;  /* 0x036000001300780b */ /* 0x000fe20003f2e200 */
[----:B------:R-:W-:Y:S01]  /*0820*/  BSSY.RECONVERGENT B2, `(.L_x_7893) ;  /* 0x0000011000027945 */ /* 0x000fe20003800200 */
[----:B----4-:R-:W1:Y:S03]  /*0830*/  MUFU.RCP64H R3, UR7 ;  /* 0x0000000700037d08 */ /* 0x010e660008001800 */
        /* <DEDUP_REMOVED lines=14> */
[----:B---3--:R-:W-:Y:S05]  /*0920*/  CALL.REL.NOINC `($__internal_11_$__cuda_sm20_div_rn_f64_full) ;  /* 0x0000001800707944 */ /* 0x008fea0003c00000 */
.L_x_7894:
[----:B------:R-:W-:Y:S05]  /*0930*/  BSYNC.RECONVERGENT B2 ;  /* 0x0000000000027941 */ /* 0x000fea0003800200 */
.L_x_7893:
[----:B------:R4:W0:Y:S02]  /*0940*/  FRND.F64.TRUNC R18, R2 ;  /* 0x0000000200127313 */ /* 0x000824000030d800 */
.L_x_7892:
[----:B------:R-:W-:Y:S05]  /*0950*/  BSYNC.RECONVERGENT B1 ;  /* 0x0000000000017941 */ /* 0x000fea0003800200 */
.L_x_7891:
[----:B------:R-:W-:Y:S01]  /*0960*/  VIADD R0, R28, 0x180 ;  /* 0x000001801c007836 */ /* 0x000fe20000000000 */
[----:B------:R-:W-:Y:S04]  /*0970*/  BSSY.RECONVERGENT B1, `(.L_x_7895) ;  /* 0x000001a000017945 */ /* 0x000fe80003800200 */
[----:B------:R-:W-:-:S13]  /*0980*/  ISETP.GE.U32.AND P0, PT, R0, R29, PT ;  /* 0x0000001d0000720c */ /* 0x000fda0003f06070 */
[----:B------:R-:W-:Y:S05]  /*0990*/  @P0 BRA `(.L_x_7896) ;  /* 0x00000000005c0947 */ /* 0x000fea0003800000 */
[----:B------:R-:W1:Y:S01]  /*09a0*/  LDCU UR7, c[0x0][0x394] ;  /* 0x00007280ff0777ac */ /* 0x000e620008000800 */
[----:B-----5:R-:W3:Y:S01]  /*09b0*/  LDC.64 R4, c[0x0][0x390] ;  /* 0x0000e400ff047b82 */ /* 0x020ee20000000a00 */
[----:B0-2-4-:R-:W-:Y:S01]  /*09c0*/  MOV R2, 0x1 ;  /* 0x0000000100027802 */ /* 0x015fe20000000f00 */
[----:B------:R-:W-:Y:S01]  /*09d0*/  BSSY.RECONVERGENT B2, `(.L_x_7897) ;  /* 0x0000012000027945 */ /* 0x000fe20003800200 */
[----:B------:R-:W-:Y:S01]  /*09e0*/  FSETP.GEU.AND P1, PT, |R17|, 6.5827683646048100446e-37, PT ;  /* 0x036000001100780b */ /* 0x000fe20003f2e200 */
        /* <DEDUP_REMOVED lines=16> */
.L_x_7898:
[----:B------:R-:W-:Y:S05]  /*0af0*/  BSYNC.RECONVERGENT B2 ;  /* 0x0000000000027941 */ /* 0x000fea0003800200 */
.L_x_7897:
[----:B------:R0:W1:Y:S02]  /*0b00*/  FRND.F64.TRUNC R16, R2 ;  /* 0x0000000200107313 */ /* 0x000064000030d800 */
.L_x_7896:
[----:B------:R-:W-:Y:S05]  /*0b10*/  BSYNC.RECONVERGENT B1 ;  /* 0x0000000000017941 */ /* 0x000fea0003800200 */
.L_x_7895:
[----:B------:R-:W-:Y:S01]  /*0b20*/  VIADD R0, R28, 0x200 ;  /* 0x000002001c007836 */ /* 0x000fe20000000000 */
[----:B------:R-:W-:Y:S04]  /*0b30*/  BSSY.RECONVERGENT B1, `(.L_x_7899) ;  /* 0x000001a000017945 */ /* 0x000fe80003800200 */
[----:B------:R-:W-:-:S13]  /*0b40*/  ISETP.GE.U32.AND P0, PT, R0, R29, PT ;  /* 0x0000001d0000720c */ /* 0x000fda0003f06070 */
[----:B------:R-:W-:Y:S05]  /*0b50*/  @P0 BRA `(.L_x_7900) ;  /* 0x00000000005c0947 */ /* 0x000fea0003800000 */
[----:B------:R-:W1:Y:S01]  /*0b60*/  LDCU UR7, c[0x0][0x394] ;  /* 0x00007280ff0777ac */ /* 0x000e620008000800 */
[----:B-----5:R-:W3:Y:S01]  /*0b70*/  LDC.64 R4, c[0x0][0x390] ;  /* 0x0000e400ff047b82 */ /* 0x020ee20000000a00 */
[----:B0-2-4-:R-:W-:Y:S01]  /*0b80*/  IMAD.MOV.U32 R2, RZ, RZ, 0x1 ;  /* 0x00000001ff027424 */ /* 0x015fe200078e00ff */
[----:B------:R-:W-:Y:S01]  /*0b90*/  FSETP.GEU.AND P1, PT, |R15|, 6.5827683646048100446e-37, PT ;  /* 0x036000000f00780b */ /* 0x000fe20003f2e200 */
        /* <DEDUP_REMOVED lines=16> */
[----:B------:R-:W-:Y:S05]  /*0ca0*/  CALL.REL.NOINC `($__internal_11_$__cuda_sm20_div_rn_f64_full) ;  /* 0x0000001400907944 */ /* 0x000fea0003c00000 */
.L_x_7902:
[----:B------:R-:W-:Y:S05]  /*0cb0*/  BSYNC.RECONVERGENT B2 ;  /* 0x0000000000027941 */ /* 0x000fea0003800200 */
.L_x_7901:
[----:B------:R0:W1:Y:S02]  /*0cc0*/  FRND.F64.TRUNC R14, R2 ;  /* 0x00000002000e7313 */ /* 0x000064000030d800 */
.L_x_7900:
[----:B------:R-:W-:Y:S05]  /*0cd0*/  BSYNC.RECONVERGENT B1 ;  /* 0x0000000000017941 */ /* 0x000fea0003800200 */
.L_x_7899:
        /* <DEDUP_REMOVED lines=25> */
.L_x_7906:
[----:B------:R-:W-:Y:S05]  /*0e70*/  BSYNC.RECONVERGENT B2 ;  /* 0x0000000000027941 */ /* 0x000fea0003800200 */
.L_x_7905:
[----:B------:R0:W1:Y:S02]  /*0e80*/  FRND.F64.TRUNC R12, R2 ;  /* 0x00000002000c7313 */ /* 0x000064000030d800 */
.L_x_7904:
[----:B------:R-:W-:Y:S05]  /*0e90*/  BSYNC.RECONVERGENT B1 ;  /* 0x0000000000017941 */ /* 0x000fea0003800200 */
.L_x_7903:
        /* <DEDUP_REMOVED lines=25> */
.L_x_7910:
[----:B------:R-:W-:Y:S05]  /*1030*/  BSYNC.RECONVERGENT B2 ;  /* 0x0000000000027941 */ /* 0x000fea0003800200 */
.L_x_7909:
[----:B------:R0:W1:Y:S02]  /*1040*/  FRND.F64.TRUNC R10, R2 ;  /* 0x00000002000a7313 */ /* 0x000064000030d800 */
.L_x_7908:
[----:B------:R-:W-:Y:S05]  /*1050*/  BSYNC.RECONVERGENT B1 ;  /* 0x0000000000017941 */ /* 0x000fea0003800200 */
.L_x_7907:
        /* <DEDUP_REMOVED lines=25> */
.L_x_7914:
[----:B------:R-:W-:Y:S05]  /*11f0*/  BSYNC.RECONVERGENT B2 ;  /* 0x0000000000027941 */ /* 0x000fea0003800200 */
.L_x_7913:
[----:B------:R-:W0:Y:S02]  /*1200*/  FRND.F64.TRUNC R2, R2 ;  /* 0x0000000200027313 */ /* 0x000e24000030d800 */
.L_x_7912:
[----:B------:R-:W-:Y:S05]  /*1210*/  BSYNC.RECONVERGENT B1 ;  /* 0x0000000000017941 */ /* 0x000fea0003800200 */
.L_x_7911:
[----:B------:R-:W-:Y:S01]  /*1220*/  ISETP.GE.U32.AND P0, PT, R28, R29, PT ;  /* 0x0000001d1c00720c */ /* 0x000fe20003f06070 */
[----:B------:R-:W-:Y:S04]  /*1230*/  BSSY.RECONVERGENT B0, `(.L_x_7915) ;  /* 0x0000033000007945 */ /* 0x000fe80003800200 */
[----:B------:R-:W-:Y:S08]  /*1240*/  BSSY.RELIABLE B1, `(.L_x_7916) ;  /* 0x000002b000017945 */ /* 0x000ff00003800100 */
[----:B------:R-:W-:Y:S05]  /*1250*/  @P0 BRA `(.L_x_7917) ;  /* 0x0000000000300947 */ /* 0x000fea0003800000 */
[----:B-----5:R-:W0:Y:S01]  /*1260*/  LDC.64 R4, c[0x0][0x398] ;  /* 0x0000e600ff047b82 */ /* 0x020e220000000a00 */
[----:B------:R-:W-:Y:S02]  /*1270*/  IMAD.IADD R7, R34, 0x1, R28 ;  /* 0x0000000122077824 */ /* 0x000fe400078e021c */
[----:B------:R-:W-:-:S05]  /*1280*/  IMAD.MOV.U32 R28, RZ, RZ, R35 ;  /* 0x000000ffff1c7224 */ /* 0x000fca00078e0023 */
[----:B------:R-:W-:Y:S01]  /*1290*/  ISETP.GE.U32.AND P0, PT, R28, R29, PT ;  /* 0x0000001d1c00720c */ /* 0x000fe20003f06070 */
[----:B0-----:R-:W-:-:S05]  /*12a0*/  IMAD.WIDE.U32 R4, R7, 0x8, R4 ;  /* 0x0000000807047825 */ /* 0x001fca00078e0004 */
[----:B-1----:R0:W-:Y:S07]  /*12b0*/  STG.E.64 desc[UR4][R4.64], R30 ;  /* 0x0000001e04007986 */ /* 0x0021ee000c101b04 */
[----:B------:R-:W-:Y:S05]  /*12c0*/  @P0 BRA `(.L_x_7918) ;  /* 0x0000000000300947 */ /* 0x000fea0003800000 */
[----:B0-----:R-:W0:Y:S01]  /*12d0*/  LDC.64 R4, c[0x0][0x398] ;  /* 0x0000e600ff047b82 */ /* 0x001e220000000a00 */
[----:B------:R-:W-:Y:S02]  /*12e0*/  IMAD.IADD R7, R34, 0x1, R28 ;  /* 0x0000000122077824 */ /* 0x000fe400078e021c */
[----:B------:R-:W-:Y:S02]  /*12f0*/  VIADD R28, R28, 0x80 ;  /* 0x000000801c1c7836 */ /* 0x000fe40000000000 */
[----:B0-----:R-:W-:-:S05]  /*1300*/  IMAD.WIDE.U32 R4, R7, 0x8, R4 ;  /* 0x0000000807047825 */ /* 0x001fca00078e0004 */
[----:B---3--:R0:W-:Y:S02]  /*1310*/  STG.E.64 desc[UR4][R4.64], R22 ;  /* 0x0000001604007986 */ /* 0x0081e4000c101b04 */
.L_x_7917:
[----:B------:R-:W-:-:S13]  /*1320*/  ISETP.GE.U32.AND P0, PT, R28, R29, PT ;  /* 0x0000001d1c00720c */ /* 0x000fda0003f06070 */
[----:B------:R-:W-:Y:S05]  /*1330*/  @P0 BRA `(.L_x_7919) ;  /* 0x0000000000300947 */ /* 0x000fea0003800000 */
[----:B0----5:R-:W0:Y:S01]  /*1340*/  LDC.64 R4, c[0x0][0x398] ;  /* 0x0000e600ff047b82 */ /* 0x021e220000000a00 */
[----:B------:R-:W-:Y:S01]  /*1350*/  IMAD.IADD R7, R34, 0x1, R28 ;  /* 0x0000000122077824 */ /* 0x000fe200078e021c */
[----:B------:R-:W-:-:S03]  /*1360*/  IADD3 R28, PT, PT, R28, 0x80, RZ ;  /* 0x000000801c1c7810 */ /* 0x000fc60007ffe0ff */
[----:B0-----:R-:W-:-:S05]  /*1370*/  IMAD.WIDE.U32 R4, R7, 0x8, R4 ;  /* 0x0000000807047825 */ /* 0x001fca00078e0004 */
[----:B------:R0:W-:Y:S02]  /*1380*/  STG.E.64 desc[UR4][R4.64], R18 ;  /* 0x0000001204007986 */ /* 0x0001e4000c101b04 */
.L_x_7918:
[----:B------:R-:W-:-:S13]  /*1390*/  ISETP.GE.U32.AND P0, PT, R28, R29, PT ;  /* 0x0000001d1c00720c */ /* 0x000fda0003f06070 */
[----:B------:R-:W-:Y:S05]  /*13a0*/  @P0 BRA `(.L_x_7920) ;  /* 0x0000000000300947 */ /* 0x000fea0003800000 */
[----:B0-----:R-:W0:Y:S01]  /*13b0*/  LDC.64 R4, c[0x0][0x398] ;  /* 0x0000e600ff047b82 */ /* 0x001e220000000a00 */
[----:B------:R-:W-:Y:S02]  /*13c0*/  IMAD.IADD R7, R34, 0x1, R28 ;  /* 0x0000000122077824 */ /* 0x000fe400078e021c */
[----:B------:R-:W-:Y:S02]  /*13d0*/  VIADD R28, R28, 0x80 ;  /* 0x000000801c1c7836 */ /* 0x000fe40000000000 */
[----:B0-----:R-:W-:-:S05]  /*13e0*/  IMAD.WIDE.U32 R4, R7, 0x8, R4 ;  /* 0x0000000807047825 */ /* 0x001fca00078e0004 */
[----:B-1----:R0:W-:Y:S02]  /*13f0*/  STG.E.64 desc[UR4][R4.64], R16 ;  /* 0x0000001004007986 */ /* 0x0021e4000c101b04 */
.L_x_7919:
[----:B------:R-:W-:-:S13]  /*1400*/  ISETP.GE.U32.AND P0, PT, R28, R29, PT ;  /* 0x0000001d1c00720c */ /* 0x000fda0003f06070 */
[----:B------:R-:W-:Y:S05]  /*1410*/  @P0 BRA `(.L_x_7921) ;  /* 0x0000000000340947 */ /* 0x000fea0003800000 */
[----:B0----5:R-:W0:Y:S01]  /*1420*/  LDC.64 R4, c[0x0][0x398] ;  /* 0x0000e600ff047b82 */ /* 0x021e220000000a00 */
[----:B------:R-:W-:Y:S02]  /*1430*/  IMAD.IADD R7, R34, 0x1, R28 ;  /* 0x0000000122077824 */ /* 0x000fe400078e021c */
[----:B------:R-:W-:Y:S02]  /*1440*/  VIADD R28, R28, 0x80 ;  /* 0x000000801c1c7836 */ /* 0x000fe40000000000 */
[----:B0-----:R-:W-:-:S05]  /*1450*/  IMAD.WIDE.U32 R4, R7, 0x8, R4 ;  /* 0x0000000807047825 */ /* 0x001fca00078e0004 */
[----:B-1----:R0:W-:Y:S02]  /*1460*/  STG.E.64 desc[UR4][R4.64], R14 ;  /* 0x0000000e04007986 */ /* 0x0021e4000c101b04 */
.L_x_7920:
[----:B------:R-:W-:-:S13]  /*1470*/  ISETP.GE.U32.AND P0, PT, R28, R29, PT ;  /* 0x0000001d1c00720c */ /* 0x000fda0003f06070 */
[----:B------:R-:W-:Y:S05]  /*1480*/  @P0 BREAK.RELIABLE B1 ;  /* 0x0000000000010942 */ /* 0x000fea0003800100 */
[----:B------:R-:W-:Y:S05]  /*1490*/  @P0 BRA `(.L_x_7922) ;  /* 0x0000000000300947 */ /* 0x000fea0003800000 */
[----:B0-----:R-:W0:Y:S01]  /*14a0*/  LDC.64 R4, c[0x0][0x398] ;  /* 0x0000e600ff047b82 */ /* 0x001e220000000a00 */
[----:B------:R-:W-:Y:S01]  /*14b0*/  IMAD.IADD R7, R34, 0x1, R28 ;  /* 0x0000000122077824 */ /* 0x000fe200078e021c */
[----:B------:R-:W-:-:S03]  /*14c0*/  IADD3 R28, PT, PT, R28, 0x80, RZ ;  /* 0x000000801c1c7810 */ /* 0x000fc60007ffe0ff */
[----:B0-----:R-:W-:-:S05]  /*14d0*/  IMAD.WIDE.U32 R4, R7, 0x8, R4 ;  /* 0x0000000807047825 */ /* 0x001fca00078e0004 */
[----:B-1----:R0:W-:Y:S02]  /*14e0*/  STG.E.64 desc[UR4][R4.64], R12 ;  /* 0x0000000c04007986 */ /* 0x0021e4000c101b04 */
.L_x_7921:
[----:B------:R-:W-:Y:S05]  /*14f0*/  BSYNC.RELIABLE B1 ;  /* 0x0000000000017941 */ /* 0x000fea0003800100 */
.L_x_7916:
[----:B------:R-:W-:-:S13]  /*1500*/  ISETP.GE.U32.AND P0, PT, R28, R29, PT ;  /* 0x0000001d1c00720c */ /* 0x000fda0003f06070 */
[----:B0----5:R-:W0:Y:S01]  /*1510*/  @!P0 LDC.64 R4, c[0x0][0x398] ;  /* 0x0000e600ff048b82 */ /* 0x021e220000000a00 */
[----:B------:R-:W-:Y:S02]  /*1520*/  @!P0 IMAD.IADD R7, R34, 0x1, R28 ;  /* 0x0000000122078824 */ /* 0x000fe400078e021c */
[----:B------:R-:W-:Y:S02]  /*1530*/  @!P0 VIADD R28, R28, 0x80 ;  /* 0x000000801c1c8836 */ /* 0x000fe40000000000 */
[----:B0-----:R-:W-:-:S05]  /*1540*/  @!P0 IMAD.WIDE.U32 R4, R7, 0x8, R4 ;  /* 0x0000000807048825 */ /* 0x001fca00078e0004 */
[----:B-1----:R0:W-:Y:S02]  /*1550*/  @!P0 STG.E.64 desc[UR4][R4.64], R10 ;  /* 0x0000000a04008986 */ /* 0x0021e4000c101b04 */
.L_x_7922:
[----:B------:R-:W-:Y:S05]  /*1560*/  BSYNC.RECONVERGENT B0 ;  /* 0x0000000000007941 */ /* 0x000fea0003800200 */
.L_x_7915:
[----:B------:R-:W-:Y:S05]  /*1570*/  WARPSYNC.ALL ;  /* 0x0000000000007948 */ /* 0x000fea0003800000 */
[----:B------:R-:W-:-:S13]  /*1580*/  ISETP.GE.U32.AND P0, PT, R28, R29, PT ;  /* 0x0000001d1c00720c */ /* 0x000fda0003f06070 */
[----:B------:R-:W-:Y:S05]  /*1590*/  @P0 EXIT ;  /* 0x000000000000094d */ /* 0x000fea0003800000 */
[----:B0-----:R-:W0:Y:S01]  /*15a0*/  LDC.64 R4, c[0x0][0x398] ;  /* 0x0000e600ff047b82 */ /* 0x001e220000000a00 */
[----:B------:R-:W-:-:S04]  /*15b0*/  IMAD.IADD R7, R34, 0x1, R28 ;  /* 0x0000000122077824 */ /* 0x000fc800078e021c */
[----:B0-----:R-:W-:-:S05]  /*15c0*/  IMAD.WIDE.U32 R4, R7, 0x8, R4 ;  /* 0x0000000807047825 */ /* 0x001fca00078e0004 */
[----:B------:R-:W-:Y:S01]  /*15d0*/  STG.E.64 desc[UR4][R4.64], R2 ;  /* 0x0000000204007986 */ /* 0x000fe2000c101b04 */
[----:B------:R-:W-:Y:S05]  /*15e0*/  EXIT ;  /* 0x000000000000794d */ /* 0x000fea0003800000 */
.L_x_7882:
[----:B------:R-:W0:Y:S01]  /*15f0*/  S2R R35, SR_TID.X ;  /* 0x0000000000237919 */ /* 0x000e220000002100 */
[----:B------:R-:W1:Y:S01]  /*1600*/  LDC.64 R2, c[0x0][0x3a0] ;  /* 0x0000e800ff027b82 */ /* 0x000e620000000a00 */
[----:B------:R-:W3:Y:S07]  /*1610*/  LDCU UR7, c[0x0][0x394] ;  /* 0x00007280ff0777ac */ /* 0x000eee0008000800 */
[----:B------:R-:W4:Y:S01]  /*1620*/  LDC.64 R6, c[0x0][0x390] ;  /* 0x0000e400ff067b82 */ /* 0x000f220000000a00 */
[----:B-1----:R-:W-:-:S04]  /*1630*/  IMAD.WIDE.U32 R2, R34, 0x8, R2 ;  /* 0x0000000822027825 */ /* 0x002fc800078e0002 */
[----:B0-----:R-:W-:-:S05]  /*1640*/  IMAD.WIDE.U32 R2, R35, 0x10, R2 ;  /* 0x0000001023027825 */ /* 0x001fca00078e0002 */
[----:B------:R-:W2:Y:S01]  /*1650*/  LDG.E.128 R20, desc[UR4][R2.64] ;  /* 0x0000000402147981 */ /* 0x000ea2000c1e1d00 */
[----:B---3--:R-:W4:Y:S01]  /*1660*/  MUFU.RCP64H R5, UR7 ;  /* 0x0000000700057d08 */ /* 0x008f220008001800 */
[----:B------:R-:W-:Y:S02]  /*1670*/  IMAD.MOV.U32 R4, RZ, RZ, 0x1 ;  /* 0x00000001ff047424 */ /* 0x000fe400078e00ff */
[----:B------:R-:W5:Y:S04]  /*1680*/  LDG.E.128 R16, desc[UR4][R2.64+0x800] ;  /* 0x0008000402107981 */ /* 0x000f68000c1e1d00 */
[----:B------:R-:W5:Y:S04]  /*1690*/  LDG.E.128 R12, desc[UR4][R2.64+0x1000] ;  /* 0x00100004020c7981 */ /* 0x000f68000c1e1d00 */
[----:B------:R0:W5:Y:S01]  /*16a0*/  LDG.E.128 R8, desc[UR4][R2.64+0x1800] ;  /* 0x0018000402087981 */ /* 0x000162000c1e1d00 */
[----:B------:R-:W-:Y:S01]  /*16b0*/  BSSY.RECONVERGENT B1, `(.L_x_7923) ;  /* 0x0000013000017945 */ /* 0x000fe20003800200 */
[----:B----4-:R-:W-:-:S08]  /*16c0*/  DFMA R24, R4, -R6, 1 ;  /* 0x3ff000000418742b */ /* 0x010fd00000000806 */
[----:B------:R-:W-:-:S08]  /*16d0*/  DFMA R24, R24, R24, R24 ;  /* 0x000000181818722b */ /* 0x000fd00000000018 */
[----:B------:R-:W-:-:S08]  /*16e0*/  DFMA R24, R4, R24, R4 ;  /* 0x000000180418722b */ /* 0x000fd00000000004 */
[----:B------:R-:W-:-:S08]  /*16f0*/  DFMA R4, R24, -R6, 1 ;  /* 0x3ff000001804742b */ /* 0x000fd00000000806 */
[----:B------:R-:W-:-:S08]  /*1700*/  DFMA R4, R24, R4, R24 ;  /* 0x000000041804722b */ /* 0x000fd00000000018 */
[----:B--2---:R-:W-:Y:S01]  /*1710*/  DMUL R28, R4, R20 ;  /* 0x00000014041c7228 */ /* 0x004fe20000000000 */
[----:B------:R-:W-:-:S07]  /*1720*/  FSETP.GEU.AND P1, PT, |R21|, 6.5827683646048100446e-37, PT ;  /* 0x036000001500780b */ /* 0x000fce0003f2e200 */
[----:B0-----:R-:W-:-:S08]  /*1730*/  DFMA R2, R28, -R6, R20 ;  /* 0x800000061c02722b */ /* 0x001fd00000000014 */
[----:B------:R-:W-:-:S10]  /*1740*/  DFMA R28, R4, R2, R28 ;  /* 0x00000002041c722b */ /* 0x000fd4000000001c */
[----:B------:R-:W-:-:S05]  /*1750*/  FFMA R0, RZ, UR7, R29 ;  /* 0x00000007ff007c23 */ /* 0x000fca000800001d */
[----:B------:R-:W-:-:S13]  /*1760*/  FSETP.GT.AND P0, PT, |R0|, 1.469367938527859385e-39, PT ;  /* 0x001000000000780b */ /* 0x000fda0003f04200 */
[----:B------:R-:W-:Y:S05]  /*1770*/  @P0 BRA P1, `(.L_x_7924) ;  /* 0x0000000000180947 */ /* 0x000fea0000800000 */
[----:B------:R-:W-:Y:S01]  /*1780*/  MOV R2, R20 ;  /* 0x0000001400027202 */ /* 0x000fe20000000f00 */
[----:B------:R-:W-:Y:S01]  /*1790*/  IMAD.MOV.U32 R3, RZ, RZ, R21 ;  /* 0x000000ffff037224 */ /* 0x000fe200078e0015 */
[----:B------:R-:W-:-:S07]  /*17a0*/  MOV R0, 0x17c0 ;  /* 0x000017c000007802 */ /* 0x000fce0000000f00 */
[----:B-----5:R-:W-:Y:S05]  /*17b0*/  CALL.REL.NOINC `($__internal_11_$__cuda_sm20_div_rn_f64_full) ;  /* 0x0000000800cc7944 */ /* 0x020fea0003c00000 */
[----:B------:R-:W-:Y:S02]  /*17c0*/  IMAD.MOV.U32 R28, RZ, RZ, R2 ;  /* 0x000000ffff1c7224 */ /* 0x000fe400078e0002 */
[----:B------:R-:W-:-:S07]  /*17d0*/  IMAD.MOV.U32 R29, RZ, RZ, R3 ;  /* 0x000000ffff1d7224 */ /* 0x000fce00078e0003 */
.L_x_7924:
[----:B------:R-:W-:Y:S05]  /*17e0*/  BSYNC.RECONVERGENT B1 ;  /* 0x0000000000017941 */ /* 0x000fea0003800200 */
.L_x_7923:
[----:B------:R-:W0:Y:S01]  /*17f0*/  LDCU UR7, c[0x0][0x394] ;  /* 0x00007280ff0777ac */ /* 0x000e220008000800 */
[----:B------:R-:W1:Y:S01]  /*1800*/  LDC.64 R4, c[0x0][0x390] ;  /* 0x0000e400ff047b82 */ /* 0x000e620000000a00 */
[----:B------:R-:W-:Y:S01]  /*1810*/  IMAD.MOV.U32 R2, RZ, RZ, 0x1 ;  /* 0x00000001ff027424 */ /* 0x000fe200078e00ff */
[----:B------:R-:W-:Y:S01]  /*1820*/  FSETP.GEU.AND P1, PT, |R23|, 6.5827683646048100446e-37, PT ;  /* 0x036000001700780b */ /* 0x000fe20003f2e200 */
[----:B------:R-:W2:Y:S01]  /*1830*/  FRND.F64.TRUNC R28, R28 ;  /* 0x0000001c001c7313 */ /* 0x000ea2000030d800 */
[----:B------:R-:W-:Y:S07]  /*1840*/  BSSY.RECONVERGENT B1, `(.L_x_7925) ;  /* 0x0000011000017945 */ /* 0x000fee0003800200 */
[----:B0-----:R-:W1:Y:S02]  /*1850*/  MUFU.RCP64H R3, UR7 ;  /* 0x0000000700037d08 */ /* 0x001e640008001800 */
        /* <DEDUP_REMOVED lines=10> */
[----:B--2---:R-:W-:Y:S05]  /*1900*/  @P0 BRA P1, `(.L_x_7926) ;  /* 0x0000000000100947 */ /* 0x004fea0000800000 */
[----:B------:R-:W-:Y:S01]  /*1910*/  MOV R2, R22 ;  /* 0x0000001600027202 */ /* 0x000fe20000000f00 */
[----:B------:R-:W-:Y:S01]  /*1920*/  IMAD.MOV.U32 R3, RZ, RZ, R23 ;  /* 0x000000ffff037224 */ /* 0x000fe200078e0017 */
[----:B------:R-:W-:-:S07]  /*1930*/  MOV R0, 0x1950 ;  /* 0x0000195000007802 */ /* 0x000fce0000000f00 */
[----:B-----5:R-:W-:Y:S05]  /*1940*/  CALL.REL.NOINC `($__internal_11_$__cuda_sm20_div_rn_f64_full) ;  /* 0x0000000800687944 */ /* 0x020fea0003c00000 */
.L_x_7926:
[----:B------:R-:W-:Y:S05]  /*1950*/  BSYNC.RECONVERGENT B1 ;  /* 0x0000000000017941 */ /* 0x000fea0003800200 */
.L_x_7925:
[----:B------:R-:W0:Y:S01]  /*1960*/  LDCU UR7, c[0x0][0x394] ;  /* 0x00007280ff0777ac */ /* 0x000e220008000800 */
[----:B------:R-:W1:Y:S01]  /*1970*/  LDC.64 R6, c[0x0][0x390] ;  /* 0x0000e400ff067b82 */ /* 0x000e620000000a00 */
[----:B------:R-:W-:Y:S01]  /*1980*/  IMAD.MOV.U32 R4, RZ, RZ, 0x1 ;  /* 0x00000001ff047424 */ /* 0x000fe200078e00ff */
[----:B-----5:R-:W-:Y:S01]  /*1990*/  FSETP.GEU.AND P1, PT, |R17|, 6.5827683646048100446e-37, PT ;  /* 0x036000001100780b */ /* 0x020fe20003f2e200 */
[----:B------:R2:W3:Y:S01]  /*19a0*/  FRND.F64.TRUNC R30, R2 ;  /* 0x00000002001e7313 */ /* 0x0004e2000030d800 */
        /* <DEDUP_REMOVED lines=12> */
[----:B--23--:R-:W-:Y:S05]  /*1a70*/  @P0 BRA P1, `(.L_x_7928) ;  /* 0x0000000000180947 */ /* 0x00cfea0000800000 */
[----:B------:R-:W-:Y:S01]  /*1a80*/  IMAD.MOV.U32 R2, RZ, RZ, R16 ;  /* 0x000000ffff027224 */ /* 0x000fe200078e0010 */
[----:B------:R-:W-:Y:S01]  /*1a90*/  MOV R0, 0x1ac0 ;  /* 0x00001ac000007802 */ /* 0x000fe20000000f00 */
[----:B------:R-:W-:-:S07]  /*1aa0*/  IMAD.MOV.U32 R3, RZ, RZ, R17 ;  /* 0x000000ffff037224 */ /* 0x000fce00078e0011 */
[----:B------:R-:W-:Y:S05]  /*1ab0*/  CALL.REL.NOINC `($__internal_11_$__cuda_sm20_div_rn_f64_full) ;  /* 0x00000008000c7944 */ /* 0x000fea0003c00000 */
[----:B------:R-:W-:Y:S01]  /*1ac0*/  MOV R4, R2 ;  /* 0x0000000200047202 */ /* 0x000fe20000000f00 */
[----:B------:R-:W-:-:S07]  /*1ad0*/  IMAD.MOV.U32 R5, RZ, RZ, R3 ;  /* 0x000000ffff057224 */ /* 0x000fce00078e0003 */
.L_x_7928:
[----:B------:R-:W-:Y:S05]  /*1ae0*/  BSYNC.RECONVERGENT B1 ;  /* 0x0000000000017941 */ /* 0x000fea0003800200 */
.L_x_7927:
[----:B------:R-:W0:Y:S01]  /*1af0*/  LDCU UR7, c[0x0][0x394] ;  /* 0x00007280ff0777ac */ /* 0x000e220008000800 */
[----:B------:R-:W1:Y:S01]  /*1b00*/  LDC.64 R6, c[0x0][0x390] ;  /* 0x0000e400ff067b82 */ /* 0x000e620000000a00 */
[----:B------:R-:W-:Y:S01]  /*1b10*/  IMAD.MOV.U32 R2, RZ, RZ, 0x1 ;  /* 0x00000001ff027424 */ /* 0x000fe200078e00ff */
[----:B------:R-:W-:Y:S01]  /*1b20*/  FSETP.GEU.AND P1, PT, |R19|, 6.5827683646048100446e-37, PT ;  /* 0x036000001300780b */ /* 0x000fe20003f2e200 */
        /* <DEDUP_REMOVED lines=9> */
[----:B------:R-:W-:Y:S01]  /*1bc0*/  DFMA R2, R16, R6, R2 ;  /* 0x000000061002722b */ /* 0x000fe20000000002 */
[----:B------:R0:W1:Y:S09]  /*1bd0*/  FRND.F64.TRUNC R16, R4 ;  /* 0x0000000400107313 */ /* 0x000072000030d800 */
[----:B------:R-:W-:-:S05]  /*1be0*/  FFMA R0, RZ, UR7, R3 ;  /* 0x00000007ff007c23 */ /* 0x000fca0008000003 */
[----:B------:R-:W-:-:S13]  /*1bf0*/  FSETP.GT.AND P0, PT, |R0|, 1.469367938527859385e-39, PT ;  /* 0x001000000000780b */ /* 0x000fda0003f04200 */
[----:B01----:R-:W-:Y:S05]  /*1c00*/  @P0 BRA P1, `(.L_x_7930) ;  /* 0x0000000000100947 */ /* 0x003fea0000800000 */
[----:B------:R-:W-:Y:S01]  /*1c10*/  IMAD.MOV.U32 R2, RZ, RZ, R18 ;  /* 0x000000ffff027224 */ /* 0x000fe200078e0012 */
[----:B------:R-:W-:Y:S01]  /*1c20*/  MOV R0, 0x1c50 ;  /* 0x00001c5000007802 */ /* 0x000fe20000000f00 */
[----:B------:R-:W-:-:S07]  /*1c30*/  IMAD.MOV.U32 R3, RZ, RZ, R19 ;  /* 0x000000ffff037224 */ /* 0x000fce00078e0013 */
[----:B------:R-:W-:Y:S05]  /*1c40*/  CALL.REL.NOINC `($__internal_11_$__cuda_sm20_div_rn_f64_full) ;  /* 0x0000000400a87944 */ /* 0x000fea0003c00000 */
.L_x_7930:
[----:B------:R-:W-:Y:S05]  /*1c50*/  BSYNC.RECONVERGENT B1 ;  /* 0x0000000000017941 */ /* 0x000fea0003800200 */
.L_x_7929:
[----:B------:R-:W0:Y:S01]  /*1c60*/  LDCU UR7, c[0x0][0x394] ;  /* 0x00007280ff0777ac */ /* 0x000e220008000800 */
[----:B------:R-:W1:Y:S01]  /*1c70*/  LDC.64 R6, c[0x0][0x390] ;  /* 0x0000e400ff067b82 */ /* 0x000e620000000a00 */
[----:B------:R-:W-:Y:S01]  /*1c80*/  MOV R4, 0x1 ;  /* 0x0000000100047802 */ /* 0x000fe20000000f00 */
[----:B------:R-:W-:Y:S01]  /*1c90*/  BSSY.RECONVERGENT B1, `(.L_x_7931) ;  /* 0x0000015000017945 */ /* 0x000fe20003800200 */
[----:B------:R-:W-:Y:S01]  /*1ca0*/  FSETP.GEU.AND P1, PT, |R13|, 6.5827683646048100446e-37, PT ;  /* 0x036000000d00780b */ /* 0x000fe20003f2e200 */
        /* <DEDUP_REMOVED lines=17> */
[----:B------:R-:W-:Y:S02]  /*1dc0*/  IMAD.MOV.U32 R4, RZ, RZ, R2 ;  /* 0x000000ffff047224 */ /* 0x000fe400078e0002 */
[----:B------:R-:W-:-:S07]  /*1dd0*/  IMAD.MOV.U32 R5, RZ, RZ, R3 ;  /* 0x000000ffff057224 */ /* 0x000fce00078e0003 */
.L_x_7932:
[----:B------:R-:W-:Y:S05]  /*1de0*/  BSYNC.RECONVERGENT B1 ;  /* 0x0000000000017941 */ /* 0x000fea0003800200 */
.L_x_7931:
        /* <DEDUP_REMOVED lines=22> */
.L_x_7934:
[----:B------:R-:W-:Y:S05]  /*1f50*/  BSYNC.RECONVERGENT B1 ;  /* 0x0000000000017941 */ /* 0x000fea0003800200 */
.L_x_7933:
        /* <DEDUP_REMOVED lines=19> */
[----:B------:R-:W-:Y:S02]  /*2090*/  MOV R3, R9 ;  /* 0x0000000900037202 */ /* 0x000fe40000000f00 */
[----:B------:R-:W-:-:S07]  /*20a0*/  MOV R0, 0x20c0 ;  /* 0x000020c000007802 */ /* 0x000fce0000000f00 */
[----:B------:R-:W-:Y:S05]  /*20b0*/  CALL.REL.NOINC `($__internal_11_$__cuda_sm20_div_rn_f64_full) ;  /* 0x00000000008c7944 */ /* 0x000fea0003c00000 */
[----:B------:R-:W-:Y:S02]  /*20c0*/  IMAD.MOV.U32 R4, RZ, RZ, R2 ;  /* 0x000000ffff047224 */ /* 0x000fe400078e0002 */
[----:B------:R-:W-:-:S07]  /*20d0*/  IMAD.MOV.U32 R5, RZ, RZ, R3 ;  /* 0x000000ffff057224 */ /* 0x000fce00078e0003 */
.L_x_7936:
[----:B------:R-:W-:Y:S05]  /*20e0*/  BSYNC.RECONVERGENT B1 ;  /* 0x0000000000017941 */ /* 0x000fea0003800200 */
.L_x_7935:
        /* <DEDUP_REMOVED lines=22> */
.L_x_7938:
[----:B------:R-:W-:Y:S05]  /*2250*/  BSYNC.RECONVERGENT B1 ;  /* 0x0000000000017941 */ /* 0x000fea0003800200 */
.L_x_7937:
        /* <DEDUP_REMOVED lines=9> */
        .weak           $__internal_11_$__cuda_sm20_div_rn_f64_full
        .type           $__internal_11_$__cuda_sm20_div_rn_f64_full,@function
        .size           $__internal_11_$__cuda_sm20_div_rn_f64_full,(.L_x_23040 - $__internal_11_$__cuda_sm20_div_rn_f64_full)
$__internal_11_$__cuda_sm20_div_rn_f64_full:
[C---:B------:R-:W-:Y:S01]  /*22f0*/  FSETP.GEU.AND P0, PT, |R39|.reuse, 1.469367938527859385e-39, PT ;  /* 0x001000002700780b */ /* 0x040fe20003f0e200 */
[----:B------:R-:W-:Y:S01]  /*2300*/  IMAD.U32 R6, RZ, RZ, UR6 ;  /* 0x00000006ff067e24 */ /* 0x000fe2000f8e00ff */
[----:B------:R-:W-:Y:S01]  /*2310*/  LOP3.LUT R5, R39, 0x800fffff, RZ, 0xc0, !PT ;  /* 0x800fffff27057812 */ /* 0x000fe200078ec0ff */
[----:B------:R-:W-:Y:S01]  /*2320*/  IMAD.MOV.U32 R7, RZ, RZ, R39 ;  /* 0x000000ffff077224 */ /* 0x000fe200078e0027 */
[----:B------:R-:W-:Y:S01]  /*2330*/  MOV R25, R3 ;  /* 0x0000000300197202 */ /* 0x000fe20000000f00 */
[----:B------:R-:W-:Y:S01]  /*2340*/  IMAD.U32 R4, RZ, RZ, UR6 ;  /* 0x00000006ff047e24 */ /* 0x000fe2000f8e00ff */
[----:B------:R-:W-:Y:S01]  /*2350*/  LOP3.LUT R5, R5, 0x3ff00000, RZ, 0xfc, !PT ;  /* 0x3ff0000005057812 */ /* 0x000fe200078efcff */
[----:B------:R-:W-:Y:S01]  /*2360*/  IMAD.MOV.U32 R20, RZ, RZ, 0x1 ;  /* 0x00000001ff147424 */ /* 0x000fe200078e00ff */
[C---:B------:R-:W-:Y:S01]  /*2370*/  FSETP.GEU.AND P2, PT, |R25|.reuse, 1.469367938527859385e-39, PT ;  /* 0x001000001900780b */ /* 0x040fe20003f4e200 */
[----:B------:R-:W-:Y:S01]  /*2380*/  IMAD.MOV.U32 R24, RZ, RZ, R2 ;  /* 0x000000ffff187224 */ /* 0x000fe200078e0002 */
[----:B------:R-:W-:Y:S01]  /*2390*/  LOP3.LUT R36, R25, 0x7ff00000, RZ, 0xc0, !PT ;  /* 0x7ff0000019247812 */ /* 0x000fe200078ec0ff */
[----:B------:R-:W-:Y:S01]  /*23a0*/  IMAD.MOV.U32 R38, RZ, RZ, 0x1ca00000 ;  /* 0x1ca00000ff267424 */ /* 0x000fe200078e00ff */
[----:B------:R-:W-:Y:S01]  /*23b0*/  LOP3.LUT R37, R39, 0x7ff00000, RZ, 0xc0, !PT ;  /* 0x7ff0000027257812 */ /* 0x000fe200078ec0ff */
[----:B------:R-:W-:Y:S01]  /*23c0*/  @!P0 DMUL R4, R6, 8.98846567431157953865e+307 ;  /* 0x7fe0000006048828 */ /* 0x000fe20000000000 */
[----:B------:R-:W-:Y:S02]  /*23d0*/  BSSY.RECONVERGENT B0, `(.L_x_7939) ;  /* 0x0000053000007945 */ /* 0x000fe40003800200 */
[----:B------:R-:W-:-:S03]  /*23e0*/  ISETP.GE.U32.AND P1, PT, R36, R37, PT ;  /* 0x000000252400720c */ /* 0x000fc60003f26070 */
[----:B------:R-:W0:Y:S02]  /*23f0*/  MUFU.RCP64H R21, R5 ;  /* 0x0000000500157308 */ /* 0x000e240000001800 */
[----:B------:R-:W-:-:S04]  /*2400*/  @!P2 LOP3.LUT R26, R7, 0x7ff00000, RZ, 0xc0, !PT ;  /* 0x7ff00000071aa812 */ /* 0x000fc800078ec0ff */
[----:B------:R-:W-:Y:S02]  /*2410*/  @!P2 ISETP.GE.U32.AND P3, PT, R36, R26, PT ;  /* 0x0000001a2400a20c */ /* 0x000fe40003f66070 */
[----:B------:R-:W-:-:S04]  /*2420*/  SEL R26, R38, 0x63400000, !P1 ;  /* 0x63400000261a7807 */ /* 0x000fc80004800000 */
[----:B------:R-:W-:Y:S01]  /*2430*/  LOP3.LUT R27, R26, 0x800fffff, R25, 0xf8, !PT ;  /* 0x800fffff1a1b7812 */ /* 0x000fe200078ef819 */
[----:B------:R-:W-:Y:S01]  /*2440*/  IMAD.MOV.U32 R26, RZ, RZ, R24 ;  /* 0x000000ffff1a7224 */ /* 0x000fe200078e0018 */
[----:B0-----:R-:W-:-:S08]  /*2450*/  DFMA R2, R20, -R4, 1 ;  /* 0x3ff000001402742b */ /* 0x001fd00000000804 */
[----:B------:R-:W-:-:S08]  /*2460*/  DFMA R2, R2, R2, R2 ;  /* 0x000000020202722b */ /* 0x000fd00000000002 */
[----:B------:R-:W-:Y:S01]  /*2470*/  DFMA R20, R20, R2, R20 ;  /* 0x000000021414722b */ /* 0x000fe20000000014 */
[----:B------:R-:W-:-:S04]  /*2480*/  @!P2 SEL R2, R38, 0x63400000, !P3 ;  /* 0x634000002602a807 */ /* 0x000fc80005800000 */
[----:B------:R-:W-:-:S03]  /*2490*/  @!P2 LOP3.LUT R2, R2, 0x80000000, R25, 0xf8, !PT ;  /* 0x800000000202a812 */ /* 0x000fc600078ef819 */
[----:B------:R-:W-:Y:S01]  /*24a0*/  DFMA R32, R20, -R4, 1 ;  /* 0x3ff000001420742b */ /* 0x000fe20000000804 */
[----:B------:R-:W-:Y:S01]  /*24b0*/  @!P2 LOP3.LUT R3, R2, 0x100000, RZ, 0xfc, !PT ;  /* 0x001000000203a812 */ /* 0x000fe200078efcff */
[----:B------:R-:W-:-:S06]  /*24c0*/  @!P2 IMAD.MOV.U32 R2, RZ, RZ, RZ ;  /* 0x000000ffff02a224 */ /* 0x000fcc00078e00ff */
[----:B------:R-:W-:Y:S02]  /*24d0*/  @!P2 DFMA R26, R26, 2, -R2 ;  /* 0x400000001a1aa82b */ /* 0x000fe40000000802 */
[----:B------:R-:W-:-:S08]  /*24e0*/  DFMA R2, R20, R32, R20 ;  /* 0x000000201402722b */ /* 0x000fd00000000014 */
[----:B------:R-:W-:-:S08]  /*24f0*/  DMUL R20, R2, R26 ;  /* 0x0000001a02147228 */ /* 0x000fd00000000000 */
[----:B------:R-:W-:-:S08]  /*2500*/  DFMA R32, R20, -R4, R26 ;  /* 0x800000041420722b */ /* 0x000fd0000000001a */
[----:B------:R-:W-:Y:S01]  /*2510*/  DFMA R20, R2, R32, R20 ;  /* 0x000000200214722b */ /* 0x000fe20000000014 */
[----:B------:R-:W-:Y:S01]  /*2520*/  MOV R32, R36 ;  /* 0x0000002400207202 */ /* 0x000fe20000000f00 */
[----:B------:R-:W-:Y:S01]  /*2530*/  IMAD.MOV.U32 R33, RZ, RZ, R37 ;  /* 0x000000ffff217224 */ /* 0x000fe200078e0025 */
[----:B------:R-:W-:Y:S02]  /*2540*/  @!P2 LOP3.LUT R32, R27, 0x7ff00000, RZ, 0xc0, !PT ;  /* 0x7ff000001b20a812 */ /* 0x000fe400078ec0ff */
[----:B------:R-:W-:-:S03]  /*2550*/  @!P0 LOP3.LUT R33, R5, 0x7ff00000, RZ, 0xc0, !PT ;  /* 0x7ff0000005218812 */ /* 0x000fc600078ec0ff */
[----:B------:R-:W-:Y:S02]  /*2560*/  VIADD R3, R32, 0xffffffff ;  /* 0xffffffff20037836 */ /* 0x000fe40000000000 */
[----:B------:R-:W-:-:S03]  /*2570*/  VIADD R2, R33, 0xffffffff ;  /* 0xffffffff21027836 */ /* 0x000fc60000000000 */
[----:B------:R-:W-:-:S04]  /*2580*/  ISETP.GT.U32.AND P0, PT, R3, 0x7feffffe, PT ;  /* 0x7feffffe0300780c */ /* 0x000fc80003f04070 */
[----:B------:R-:W-:-:S13]  /*2590*/  ISETP.GT.U32.OR P0, PT, R2, 0x7feffffe, P0 ;  /* 0x7feffffe0200780c */ /* 0x000fda0000704470 */
[----:B------:R-:W-:Y:S05]  /*25a0*/  @P0 BRA `(.L_x_7940) ;  /* 0x0000000000740947 */ /* 0x000fea0003800000 */
[----:B------:R-:W-:Y:S01]  /*25b0*/  LOP3.LUT R2, R7, 0x7ff00000, RZ, 0xc0, !PT ;  /* 0x7ff0000007027812 */ /* 0x000fe200078ec0ff */
[----:B------:R-:W-:-:S03]  /*25c0*/  IMAD.MOV.U32 R24, RZ, RZ, RZ ;  /* 0x000000ffff187224 */ /* 0x000fc600078e00ff */
[CC--:B------:R-:W-:Y:S02]  /*25d0*/  VIADDMNMX R3, R36.reuse, -R2.reuse, 0xb9600000, !PT ;  /* 0xb960000024037446 */ /* 0x0c0fe40007800902 */
[----:B------:R-:W-:Y:S02]  /*25e0*/  ISETP.GE.U32.AND P0, PT, R36, R2, PT ;  /* 0x000000022400720c */ /* 0x000fe40003f06070 */
[----:B------:R-:W-:Y:S02]  /*25f0*/  VIMNMX R2, PT, PT, R3, 0x46a00000, PT ;  /* 0x46a0000003027848 */ /* 0x000fe40003fe0100 */
[----:B------:R-:W-:-:S05]  /*2600*/  SEL R32, R38, 0x63400000, !P0 ;  /* 0x6340000026207807 */ /* 0x000fca0004000000 */
        /* <DEDUP_REMOVED lines=19> */
[----:B------:R-:W-:-:S04]  /*2740*/  FSEL R2, R24, R3, !P0 ;  /* 0x0000000318027208 */ /* 0x000fc80004000000 */
[----:B------:R-:W-:Y:S01]  /*2750*/  MOV R3, R2 ;  /* 0x0000000200037202 */ /* 0x000fe20000000f00 */
[----:B------:R-:W-:Y:S01]  /*2760*/  IMAD.MOV.U32 R2, RZ, RZ, R4 ;  /* 0x000000ffff027224 */ /* 0x000fe200078e0004 */
[----:B------:R-:W-:Y:S06]  /*2770*/  BRA `(.L_x_7941) ;  /* 0x0000000000607947 */ /* 0x000fec0003800000 */
.L_x_7940:
        /* <DEDUP_REMOVED lines=14> */
[----:B------:R-:W-:Y:S02]  /*2860*/  @P0 IMAD.MOV.U32 R2, RZ, RZ, RZ ;  /* 0x000000ffff020224 */ /* 0x000fe400078e00ff */
[----:B------:R-:W-:Y:S01]  /*2870*/  @P0 IMAD.MOV.U32 R3, RZ, RZ, R4 ;  /* 0x000000ffff030224 */ /* 0x000fe200078e0004 */
[----:B------:R-:W-:Y:S06]  /*2880*/  BRA `(.L_x_7941) ;  /* 0x00000000001c7947 */ /* 0x000fec0003800000 */
.L_x_7943:
[----:B------:R-:W-:-:S05]  /*2890*/  LOP3.LUT R2, R7, 0x80000, RZ, 0xfc, !PT ;  /* 0x0008000007027812 */ /* 0x000fca00078efcff */
[----:B------:R-:W-:Y:S02]  /*28a0*/  IMAD.MOV.U32 R3, RZ, RZ, R2 ;  /* 0x000000ffff037224 */ /* 0x000fe400078e0002 */
[----:B------:R-:W-:Y:S01]  /*28b0*/  IMAD.MOV.U32 R2, RZ, RZ, R6 ;  /* 0x000000ffff027224 */ /* 0x000fe200078e0006 */
[----:B------:R-:W-:Y:S06]  /*28c0*/  BRA `(.L_x_7941) ;  /* 0x00000000000c7947 */ /* 0x000fec0003800000 */
.L_x_7942:
[----:B------:R-:W-:-:S04]  /*28d0*/  LOP3.LUT R2, R25, 0x80000, RZ, 0xfc, !PT ;  /* 0x0008000019027812 */ /* 0x000fc800078efcff */
[----:B------:R-:W-:Y:S01]  /*28e0*/  MOV R3, R2 ;  /* 0x0000000200037202 */ /* 0x000fe20000000f00 */
[----:B------:R-:W-:-:S07]  /*28f0*/  IMAD.MOV.U32 R2, RZ, RZ, R24 ;  /* 0x000000ffff027224 */ /* 0x000fce00078e0018 */
.L_x_7941:
[----:B------:R-:W-:Y:S05]  /*2900*/  BSYNC.RECONVERGENT B0 ;  /* 0x0000000000007941 */ /* 0x000fea0003800200 */
.L_x_7939:
[----:B------:R-:W-:Y:S02]  /*2910*/  IMAD.MOV.U32 R4, RZ, RZ, R0 ;  /* 0x000000ffff047224 */ /* 0x000fe400078e0000 */
[----:B------:R-:W-:-:S04]  /*2920*/  IMAD.MOV.U32 R5, RZ, RZ, 0x0 ;  /* 0x00000000ff057424 */ /* 0x000fc800078e00ff */
[----:B------:R-:W-:Y:S05]  /*2930*/  RET.REL.NODEC R4 `(_ZN2at6native29vectorized_elementwise_kernelILi2ENS0_13BUnaryFunctorIdddZZZNS0_15binary_internal21div_trunc_kernel_cudaERNS_18TensorIteratorBaseEENKUlvE1_clEvENKUlvE_clEvEUlddE_EESt5arrayIPcLm2EEEEviT0_T1_) ;  /* 0xffffffd404b07950 */ /* 0x000fea0003c3ffff */
.L_x_7944:
        /* <DEDUP_REMOVED lines=12> */
.L_x_23040:


//--------------------- .text._ZN2at6native29vectorized_elementwise_kernelILi4ENS0_13BUnaryFunctorIdddZZZNS0_15binary_internal21div_trunc_kernel_cudaERNS_18TensorIteratorBaseEENKUlvE1_clEvENKUlvE_clEvEUlddE_EESt5arrayIPcLm2EEEEviT0_T1_ --------------------------
	.section	.text._ZN2at6native29vectorized_elementwise_kernelILi4ENS0_13BUnaryFunctorIdddZZZNS0_15binary_internal21div_trunc_kernel_cudaERNS_18TensorIteratorBaseEENKUlvE1_clEvENKUlvE_clEvEUlddE_EESt5arrayIPcLm2EEEEviT0_T1_,"ax",@progbits
	.align	128
        .global         _ZN2at6native29vectorized_elementwise_kernelILi4ENS0_13BUnaryFunctorIdddZZZNS0_15binary_internal21div_trunc_kernel_cudaERNS_18TensorIteratorBaseEENKUlvE1_clEvENKUlvE_clEvEUlddE_EESt5arrayIPcLm2EEEEviT0_T1_
        .type           _ZN2at6native29vectorized_elementwise_kernelILi4ENS0_13BUnaryFunctorIdddZZZNS0_15binary_internal21div_trunc_kernel_cudaERNS_18TensorIteratorBaseEENKUlvE1_clEvENKUlvE_clEvEUlddE_EESt5arrayIPcLm2EEEEviT0_T1_,@function
        .size           _ZN2at6native29vectorized_elementwise_kernelILi4ENS0_13BUnaryFunctorIdddZZZNS0_15binary_internal21div_trunc_kernel_cudaERNS_18TensorIteratorBaseEENKUlvE1_clEvENKUlvE_clEvEUlddE_EESt5arrayIPcLm2EEEEviT0_T1_,(.L_x_23041 - _ZN2at6native29vectorized_elementwise_kernelILi4ENS0_13BUnaryFunctorIdddZZZNS0_15binary_internal21div_trunc_kernel_cudaERNS_18TensorIteratorBaseEENKUlvE1_clEvENKUlvE_clEvEUlddE_EESt5arrayIPcLm2EEEEviT0_T1_)
        .other          _ZN2at6native29vectorized_elementwise_kernelILi4ENS0_13BUnaryFunctorIdddZZZNS0_15binary_internal21div_trunc_kernel_cudaERNS_18TensorIteratorBaseEENKUlvE1_clEvENKUlvE_clEvEUlddE_EESt5arrayIPcLm2EEEEviT0_T1_,@"STO_CUDA_ENTRY STV_DEFAULT"
_ZN2at6native29vectorized_elementwise_kernelILi4ENS0_13BUnaryFunctorIdddZZZNS0_15binary_internal21div_trunc_kernel_cudaERNS_18TensorIteratorBaseEENKUlvE1_clEvENKUlvE_clEvEUlddE_EESt5arrayIPcLm2EEEEviT0_T1_:
.text._ZN2at6native29vectorized_elementwise_kernelILi4ENS0_13BUnaryFunctorIdddZZZNS0_15binary_internal21div_trunc_kernel_cudaERNS_18TensorIteratorBaseEENKUlvE1_clEvENKUlvE_clEvEUlddE_EESt5arrayIPcLm2EEEEviT0_T1_:
        /* <DEDUP_REMOVED lines=90> */
[----:B------:R-:W-:Y:S05]  /*05a0*/  CALL.REL.NOINC `($__internal_12_$__cuda_sm20_div_rn_f64_full) ;  /* 0x0000001c00407944 */ /* 0x000fea0003c00000 */
.L_x_7949:
[----:B------:R-:W-:Y:S05]  /*05b0*/  BSYNC.RECONVERGENT B2 ;  /* 0x0000000000027941 */ /* 0x000fea0003800200 */
.L_x_7948:
[----:B------:R0:W1:Y:S02]  /*05c0*/  FRND.F64.TRUNC R30, R2 ;  /* 0x00000002001e7313 */ /* 0x000064000030d800 */
.L_x_7947:
[----:B------:R-:W-:Y:S05]  /*05d0*/  BSYNC.RECONVERGENT B1 ;  /* 0x0000000000017941 */ /* 0x000fea0003800200 */
.L_x_7946:
        /* <DEDUP_REMOVED lines=24> */
[----:B-1----:R-:W-:Y:S05]  /*0760*/  CALL.REL.NOINC `($__internal_12_$__cuda_sm20_div_rn_f64_full) ;  /* 0x0000001800d07944 */ /* 0x002fea0003c00000 */
.L_x_7953:
[----:B------:R-:W-:Y:S05]  /*0770*/  BSYNC.RECONVERGENT B2 ;  /* 0x0000000000027941 */ /* 0x000fea0003800200 */
.L_x_7952:
[----:B------:R2:W3:Y:S02]  /*0780*/  FRND.F64.TRUNC R22, R2 ;  /* 0x0000000200167313 */ /* 0x0004e4000030d800 */
.L_x_7951:
[----:B------:R-:W-:Y:S05]  /*0790*/  BSYNC.RECONVERGENT B1 ;  /* 0x0000000000017941 */ /* 0x000fea0003800200 */
.L_x_7950:
        /* <DEDUP_REMOVED lines=24> */
[----:B---3--:R-:W-:Y:S05]  /*0920*/  CALL.REL.NOINC `($__internal_12_$__cuda_sm20_div_rn_f64_full) ;  /* 0x0000001800607944 */ /* 0x008fea0003c00000 */
.L_x_7957:
[----:B------:R-:W-:Y:S05]  /*0930*/  BSYNC.RECONVERGENT B2 ;  /* 0x0000000000027941 */ /* 0x000fea0003800200 */
.L_x_7956:
[----:B------:R4:W0:Y:S02]  /*0940*/  FRND.F64.TRUNC R18, R2 ;  /* 0x0000000200127313 */ /* 0x000824000030d800 */
.L_x_7955:
[----:B------:R-:W-:Y:S05]  /*0950*/  BSYNC.RECONVERGENT B1 ;  /* 0x0000000000017941 */ /* 0x000fea0003800200 */
.L_x_7954:
        /* <DEDUP_REMOVED lines=25> */
.L_x_7961:
[----:B------:R-:W-:Y:S05]  /*0af0*/  BSYNC.RECONVERGENT B2 ;  /* 0x0000000000027941 */ /* 0x000fea0003800200 */
.L_x_7960:
[----:B------:R0:W1:Y:S02]  /*0b00*/  FRND.F64.TRUNC R16, R2 ;  /* 0x0000000200107313 */ /* 0x000064000030d800 */
.L_x_7959:
[----:B------:R-:W-:Y:S05]  /*0b10*/  BSYNC.RECONVERGENT B1 ;  /* 0x0000000000017941 */ /* 0x000fea0003800200 */
.L_x_7958:
        /* <DEDUP_REMOVED lines=24> */
[----:B------:R-:W-:Y:S05]  /*0ca0*/  CALL.REL.NOINC `($__internal_12_$__cuda_sm20_div_rn_f64_full) ;  /* 0x0000001400807944 */ /* 0x000fea0003c00000 */
.L_x_7965:
[----:B------:R-:W-:Y:S05]  /*0cb0*/  BSYNC.RECONVERGENT B2 ;  /* 0x0000000000027941 */ /* 0x000fea0003800200 */
.L_x_7964:
[----:B------:R0:W1:Y:S02]  /*0cc0*/  FRND.F64.TRUNC R14, R2 ;  /* 0x00000002000e7313 */ /* 0x000064000030d800 */
.L_x_7963:
[----:B------:R-:W-:Y:S05]  /*0cd0*/  BSYNC.RECONVERGENT B1 ;  /* 0x0000000000017941 */ /* 0x000fea0003800200 */
.L_x_7962:
        /* <DEDUP_REMOVED lines=25> */
.L_x_7969:
[----:B------:R-:W-:Y:S05]  /*0e70*/  BSYNC.RECONVERGENT B2 ;  /* 0x0000000000027941 */ /* 0x000fea0003800200 */
.L_x_7968:
[----:B------:R0:W1:Y:S02]  /*0e80*/  FRND.F64.TRUNC R12, R2 ;  /* 0x00000002000c7313 */ /* 0x000064000030d800 */
.L_x_7967:
[----:B------:R-:W-:Y:S05]  /*0e90*/  BSYNC.RECONVERGENT B1 ;  /* 0x0000000000017941 */ /* 0x000fea0003800200 */
.L_x_7966:
        /* <DEDUP_REMOVED lines=25> */
.L_x_7973:
[----:B------:R-:W-:Y:S05]  /*1030*/  BSYNC.RECONVERGENT B2 ;  /* 0x0000000000027941 */ /* 0x000fea0003800200 */
.L_x_7972:
[----:B------:R0:W1:Y:S02]  /*1040*/  FRND.F64.TRUNC R10, R2 ;  /* 0x00000002000a7313 */ /* 0x000064000030d800 */
.L_x_7971:
[----:B------:R-:W-:Y:S05]  /*1050*/  BSYNC.RECONVERGENT B1 ;  /* 0x0000000000017941 */ /* 0x000fea0003800200 */
.L_x_7970:
        /* <DEDUP_REMOVED lines=25> */
.L_x_7977:
[----:B------:R-:W-:Y:S05]  /*11f0*/  BSYNC.RECONVERGENT B2 ;  /* 0x0000000000027941 */ /* 0x000fea0003800200 */
.L_x_7976:
[----:B------:R-:W0:Y:S02]  /*1200*/  FRND.F64.TRUNC R2, R2 ;  /* 0x0000000200027313 */ /* 0x000e24000030d800 */
.L_x_7975:
[----:B------:R-:W-:Y:S05]  /*1210*/  BSYNC.RECONVERGENT B1 ;  /* 0x0000000000017941 */ /* 0x000fea0003800200 */
.L_x_7974:
        /* <DEDUP_REMOVED lines=16> */
.L_x_7980:
[----:B------:R-:W-:-:S13]  /*1320*/  ISETP.GE.U32.AND P0, PT, R28, R29, PT ;  /* 0x0000001d1c00720c */ /* 0x000fda0003f06070 */
[----:B------:R-:W-:Y:S05]  /*1330*/  @P0 BRA `(.L_x_7982) ;  /* 0x0000000000300947 */ /* 0x000fea0003800000 */
[----:B0----5:R-:W0:Y:S01]  /*1340*/  LDC.64 R4, c[0x0][0x398] ;  /* 0x0000e600ff047b82 */ /* 0x021e220000000a00 */
[----:B------:R-:W-:Y:S01]  /*1350*/  IMAD.IADD R7, R34, 0x1, R28 ;  /* 0x0000000122077824 */ /* 0x000fe200078e021c */
[----:B------:R-:W-:-:S03]  /*1360*/  IADD3 R28, PT, PT, R28, 0x80, RZ ;  /* 0x000000801c1c7810 */ /* 0x000fc60007ffe0ff */
[----:B0-----:R-:W-:-:S05]  /*1370*/  IMAD.WIDE.U32 R4, R7, 0x8, R4 ;  /* 0x0000000807047825 */ /* 0x001fca00078e0004 */
[----:B------:R0:W-:Y:S02]  /*1380*/  STG.E.64 desc[UR4][R4.64], R18 ;  /* 0x0000001204007986 */ /* 0x0001e4000c101b04 */
.L_x_7981:
[----:B------:R-:W-:-:S13]  /*1390*/  ISETP.GE.U32.AND P0, PT, R28, R29, PT ;  /* 0x0000001d1c00720c */ /* 0x000fda0003f06070 */
[----:B------:R-:W-:Y:S05]  /*13a0*/  @P0 BRA `(.L_x_7983) ;  /* 0x0000000000300947 */ /* 0x000fea0003800000 */
[----:B0-----:R-:W0:Y:S01]  /*13b0*/  LDC.64 R4, c[0x0][0x398] ;  /* 0x0000e600ff047b82 */ /* 0x001e220000000a00 */
[----:B------:R-:W-:Y:S02]  /*13c0*/  IMAD.IADD R7, R34, 0x1, R28 ;  /* 0x0000000122077824 */ /* 0x000fe400078e021c */
[----:B------:R-:W-:Y:S02]  /*13d0*/  VIADD R28, R28, 0x80 ;  /* 0x000000801c1c7836 */ /* 0x000fe40000000000 */
[----:B0-----:R-:W-:-:S05]  /*13e0*/  IMAD.WIDE.U32 R4, R7, 0x8, R4 ;  /* 0x0000000807047825 */ /* 0x001fca00078e0004 */
[----:B-1----:R0:W-:Y:S02]  /*13f0*/  STG.E.64 desc[UR4][R4.64], R16 ;  /* 0x0000001004007986 */ /* 0x0021e4000c101b04 */
.L_x_7982:
[----:B------:R-:W-:-:S13]  /*1400*/  ISETP.GE.U32.AND P0, PT, R28, R29, PT ;  /* 0x0000001d1c00720c */ /* 0x000fda0003f06070 */
[----:B------:R-:W-:Y:S05]  /*1410*/  @P0 BRA `(.L_x_7984) ;  /* 0x0000000000340947 */ /* 0x000fea0003800000 */
[----:B0----5:R-:W0:Y:S01]  /*1420*/  LDC.64 R4, c[0x0][0x398] ;  /* 0x0000e600ff047b82 */ /* 0x021e220000000a00 */
[----:B------:R-:W-:Y:S02]  /*1430*/  IMAD.IADD R7, R34, 0x1, R28 ;  /* 0x0000000122077824 */ /* 0x000fe400078e021c */
[----:B------:R-:W-:Y:S02]  /*1440*/  VIADD R28, R28, 0x80 ;  /* 0x000000801c1c7836 */ /* 0x000fe40000000000 */
[----:B0-----:R-:W-:-:S05]  /*1450*/  IMAD.WIDE.U32 R4, R7, 0x8, R4 ;  /* 0x0000000807047825 */ /* 0x001fca00078e0004 */
[----:B-1----:R0:W-:Y:S02]  /*1460*/  STG.E.64 desc[UR4][R4.64], R14 ;  /* 0x0000000e04007986 */ /* 0x0021e4000c101b04 */
.L_x_7983:
        /* <DEDUP_REMOVED lines=8> */
.L_x_7984:
[----:B------:R-:W-:Y:S05]  /*14f0*/  BSYNC.RELIABLE B1 ;  /* 0x0000000000017941 */ /* 0x000fea0003800100 */
.L_x_7979:
[----:B------:R-:W-:-:S13]  /*1500*/  ISETP.GE.U32.AND P0, PT, R28, R29, PT ;  /* 0x0000001d1c00720c */ /* 0x000fda0003f06070 */
[----:B0----5:R-:W0:Y:S01]  /*1510*/  @!P0 LDC.64 R4, c[0x0][0x398] ;  /* 0x0000e600ff048b82 */ /* 0x021e220000000a00 */
[----:B------:R-:W-:Y:S02]  /*1520*/  @!P0 IMAD.IADD R7, R34, 0x1, R28 ;  /* 0x0000000122078824 */ /* 0x000fe400078e021c */
[----:B------:R-:W-:Y:S02]  /*1530*/  @!P0 VIADD R28, R28, 0x80 ;  /* 0x000000801c1c8836 */ /* 0x000fe40000000000 */
[----:B0-----:R-:W-:-:S05]  /*1540*/  @!P0 IMAD.WIDE.U32 R4, R7, 0x8, R4 ;  /* 0x0000000807048825 */ /* 0x001fca00078e0004 */
[----:B-1----:R0:W-:Y:S02]  /*1550*/  @!P0 STG.E.64 desc[UR4][R4.64], R10 ;  /* 0x0000000a04008986 */ /* 0x0021e4000c101b04 */
.L_x_7985:
[----:B------:R-:W-:Y:S05]  /*1560*/  BSYNC.RECONVERGENT B0 ;  /* 0x0000000000007941 */ /* 0x000fea0003800200 */
.L_x_7978:
        /* <DEDUP_REMOVED lines=8> */
.L_x_7945:
[----:B------:R-:W0:Y:S01]  /*15f0*/  S2R R35, SR_TID.X ;  /* 0x0000000000237919 */ /* 0x000e220000002100 */
[----:B------:R-:W1:Y:S01]  /*1600*/  LDC.64 R2, c[0x0][0x3a0] ;  /* 0x0000e800ff027b82 */ /* 0x000e620000000a00 */
[----:B------:R-:W3:Y:S07]  /*1610*/  LDCU UR7, c[0x0][0x394] ;  /* 0x00007280ff0777ac */ /* 0x000eee0008000800 */
[----:B------:R-:W4:Y:S01]  /*1620*/  LDC.64 R6, c[0x0][0x390] ;  /* 0x0000e400ff067b82 */ /* 0x000f220000000a00 */
[----:B-1----:R-:W-:-:S04]  /*1630*/  IMAD.WIDE.U32 R2, R34, 0x8, R2 ;  /* 0x0000000822027825 */ /* 0x002fc800078e0002 */
[----:B0-----:R-:W-:-:S05]  /*1640*/  IMAD.WIDE.U32 R2, R35, 0x20, R2 ;  /* 0x0000002023027825 */ /* 0x001fca00078e0002 */
[----:B------:R-:W2:Y:S01]  /*1650*/  LDG.E.ENL2.256 R16, R20, desc[UR4][R2.64] ;  /* 0xfe0000040214797e */ /* 0x000ea20008121910 */
[----:B---3--:R-:W4:Y:S01]  /*1660*/  MUFU.RCP64H R5, UR7 ;  /* 0x0000000700057d08 */ /* 0x008f220008001800 */
[----:B------:R-:W-:Y:S02]  /*1670*/  IMAD.MOV.U32 R4, RZ, RZ, 0x1 ;  /* 0x00000001ff047424 */ /* 0x000fe400078e00ff */
[----:B------:R0:W5:Y:S01]  /*1680*/  LDG.E.ENL2.256 R8, R12, desc[UR4][R2.64+0x1000] ;  /* 0xfe008004020c797e */ /* 0x0001620008121908 */
[----:B------:R-:W-:Y:S03]  /*1690*/  BSSY.RECONVERGENT B1, `(.L_x_7986) ;  /* 0x0000013000017945 */ /* 0x000fe60003800200 */
        /* <DEDUP_REMOVED lines=15> */
[----:B-----5:R-:W-:Y:S05]  /*1790*/  CALL.REL.NOINC `($__internal_12_$__cuda_sm20_div_rn_f64_full) ;  /* 0x0000000800c47944 */ /* 0x020fea0003c00000 */
[----:B------:R-:W-:Y:S02]  /*17a0*/  IMAD.MOV.U32 R28, RZ, RZ, R2 ;  /* 0x000000ffff1c7224 */ /* 0x000fe400078e0002 */
[----:B------:R-:W-:-:S07]  /*17b0*/  IMAD.MOV.U32 R29, RZ, RZ, R3 ;  /* 0x000000ffff1d7224 */ /* 0x000fce00078e0003 */
.L_x_7987:
[----:B------:R-:W-:Y:S05]  /*17c0*/  BSYNC.RECONVERGENT B1 ;  /* 0x0000000000017941 */ /* 0x000fea0003800200 */
.L_x_7986:
        /* <DEDUP_REMOVED lines=21> */
[----:B-----5:R-:W-:Y:S05]  /*1920*/  CALL.REL.NOINC `($__internal_12_$__cuda_sm20_div_rn_f64_full) ;  /* 0x0000000800607944 */ /* 0x020fea0003c00000 */
.L_x_7989:
[----:B------:R-:W-:Y:S05]  /*1930*/  BSYNC.RECONVERGENT B1 ;  /* 0x0000000000017941 */ /* 0x000fea0003800200 */
.L_x_7988:
[----:B------:R-:W0:Y:S01]  /*1940*/  LDCU UR7, c[0x0][0x394] ;  /* 0x00007280ff0777ac */ /* 0x000e220008000800 */
[----:B------:R-:W1:Y:S01]  /*1950*/  LDC.64 R6, c[0x0][0x390] ;  /* 0x0000e400ff067b82 */ /* 0x000e620000000a00 */
[----:B------:R-:W-:Y:S01]  /*1960*/  IMAD.MOV.U32 R4, RZ, RZ, 0x1 ;  /* 0x00000001ff047424 */ /* 0x000fe200078e00ff */
[----:B------:R-:W-:Y:S01]  /*1970*/  FSETP.GEU.AND P1, PT, |R17|, 6.5827683646048100446e-37, PT ;  /* 0x036000001100780b */ /* 0x000fe20003f2e200 */
        /* <DEDUP_REMOVED lines=17> */
[----:B-----5:R-:W-:Y:S05]  /*1a90*/  CALL.REL.NOINC `($__internal_12_$__cuda_sm20_div_rn_f64_full) ;  /* 0x0000000800047944 */ /* 0x020fea0003c00000 */
[----:B------:R-:W-:Y:S01]  /*1aa0*/  MOV R4, R2 ;  /* 0x0000000200047202 */ /* 0x000fe20000000f00 */
[----:B------:R-:W-:-:S07]  /*1ab0*/  IMAD.MOV.U32 R5, RZ, RZ, R3 ;  /* 0x000000ffff057224 */ /* 0x000fce00078e0003 */
.L_x_7991:
[----:B------:R-:W-:Y:S05]  /*1ac0*/  BSYNC.RECONVERGENT B1 ;  /* 0x0000000000017941 */ /* 0x000fea0003800200 */
.L_x_7990:
        /* <DEDUP_REMOVED lines=21> */
[----:B-----5:R-:W-:Y:S05]  /*1c20*/  CALL.REL.NOINC `($__internal_12_$__cuda_sm20_div_rn_f64_full) ;  /* 0x0000000400a07944 */ /* 0x020fea0003c00000 */
.L_x_7993:
[----:B------:R-:W-:Y:S05]  /*1c30*/  BSYNC.RECONVERGENT B1 ;  /* 0x0000000000017941 */ /* 0x000fea0003800200 */
.L_x_7992:
[----:B------:R-:W0:Y:S01]  /*1c40*/  LDCU UR7, c[0x0][0x394] ;  /* 0x00007280ff0777ac */ /* 0x000e220008000800 */
[----:B------:R-:W1:Y:S01]  /*1c50*/  LDC.64 R6, c[0x0][0x390] ;  /* 0x0000e400ff067b82 */ /* 0x000e620000000a00 */
[----:B------:R-:W-:Y:S01]  /*1c60*/  MOV R4, 0x1 ;  /* 0x0000000100047802 */ /* 0x000fe20000000f00 */
[----:B------:R-:W-:Y:S01]  /*1c70*/  BSSY.RECONVERGENT B1, `(.L_x_7994) ;  /* 0x0000015000017945 */ /* 0x000fe20003800200 */
[----:B-----5:R-:W-:Y:S01]  /*1c80*/  FSETP.GEU.AND P1, PT, |R13|, 6.5827683646048100446e-37, PT ;  /* 0x036000000d00780b */ /* 0x020fe20003f2e200 */
        /* <DEDUP_REMOVED lines=16> */
[----:B------:R-:W-:Y:S05]  /*1d90*/  CALL.REL.NOINC `($__internal_12_$__cuda_sm20_div_rn_f64_full) ;  /* 0x0000000400447944 */ /* 0x000fea0003c00000 */
[----:B------:R-:W-:Y:S02]  /*1da0*/  IMAD.MOV.U32 R4, RZ, RZ, R2 ;  /* 0x000000ffff047224 */ /* 0x000fe400078e0002 */
[----:B------:R-:W-:-:S07]  /*1db0*/  IMAD.MOV.U32 R5, RZ, RZ, R3 ;  /* 0x000000ffff057224 */ /* 0x000fce00078e0003 */
.L_x_7995:
[----:B------:R-:W-:Y:S05]  /*1dc0*/  BSYNC.RECONVERGENT B1 ;  /* 0x0000000000017941 */ /* 0x000fea0003800200 */
.L_x_7994:
        /* <DEDUP_REMOVED lines=22> */
.L_x_7997:
[----:B------:R-:W-:Y:S05]  /*1f30*/  BSYNC.RECONVERGENT B1 ;  /* 0x0000000000017941 */ /* 0x000fea0003800200 */
.L_x_7996:
        /* <DEDUP_REMOVED lines=21> */
[----:B------:R-:W-:Y:S05]  /*2090*/  CALL.REL.NOINC `($__internal_12_$__cuda_sm20_div_rn_f64_full) ;  /* 0x0000000000847944 */ /* 0x000fea0003c00000 */
[----:B------:R-:W-:Y:S02]  /*20a0*/  IMAD.MOV.U32 R4, RZ, RZ, R2 ;  /* 0x000000ffff047224 */ /* 0x000fe400078e0002 */
[----:B------:R-:W-:-:S07]  /*20b0*/  IMAD.MOV.U32 R5, RZ, RZ, R3 ;  /* 0x000000ffff057224 */ /* 0x000fce00078e0003 */
.L_x_7999:
[----:B------:R-:W-:Y:S05]  /*20c0*/  BSYNC.RECONVERGENT B1 ;  /* 0x0000000000017941 */ /* 0x000fea0003800200 */
.L_x_7998:
        /* <DEDUP_REMOVED lines=22> */
.L_x_8001:
[----:B------:R-:W-:Y:S05]  /*2230*/  BSYNC.RECONVERGENT B1 ;  /* 0x0000000000017941 */ /* 0x000fea0003800200 */
.L_x_8000:
[----:B------:R-:W0:Y:S01]  /*2240*/  LDC.64 R4, c[0x0][0x398] ;  /* 0x0000e600ff047b82 */ /* 0x000e220000000a00 */
[----:B------:R-:W1:Y:S01]  /*2250*/  FRND.F64.TRUNC R10, R2 ;  /* 0x00000002000a7313 */ /* 0x000e62000030d800 */
[----:B0-----:R-:W-:-:S04]  /*2260*/  IMAD.WIDE.U32 R4, R34, 0x8, R4 ;  /* 0x0000000822047825 */ /* 0x001fc800078e0004 */
[----:B------:R-:W-:-:S05]  /*2270*/  IMAD.WIDE.U32 R4, R35, 0x20, R4 ;  /* 0x0000002023047825 */ /* 0x000fca00078e0004 */
[----:B------:R-:W-:Y:S04]  /*2280*/  STG.E.ENL2.256 desc[UR4][R4.64], R28, R16 ;  /* 0xf800001c0410797f */ /* 0x000fe8000f121804 */
[----:B-1----:R-:W-:Y:S01]  /*2290*/  STG.E.ENL2.256 desc[UR4][R4.64+0x1000], R12, R8 ;  /* 0xf800800c0408797f */ /* 0x002fe2000f121804 */
[----:B------:R-:W-:Y:S05]  /*22a0*/  EXIT ;  /* 0x000000000000794d */ /* 0x000fea0003800000 */
        .weak           $__internal_12_$__cuda_sm20_div_rn_f64_full
        .type           $__internal_12_$__cuda_sm20_div_rn_f64_full,@function
        .size           $__internal_12_$__cuda_sm20_div_rn_f64_full,(.L_x_23041 - $__internal_12_$__cuda_sm20_div_rn_f64_full)
$__internal_12_$__cuda_sm20_div_rn_f64_full:
        /* <DEDUP_REMOVED lines=73> */
.L_x_8003:
        /* <DEDUP_REMOVED lines=17> */
.L_x_8006:
[----:B------:R-:W-:-:S05]  /*2850*/  LOP3.LUT R2, R7, 0x80000, RZ, 0xfc, !PT ;  /* 0x0008000007027812 */ /* 0x000fca00078efcff */
[----:B------:R-:W-:Y:S02]  /*2860*/  IMAD.MOV.U32 R3, RZ, RZ, R2 ;  /* 0x000000ffff037224 */ /* 0x000fe400078e0002 */
[----:B------:R-:W-:Y:S01]  /*2870*/  IMAD.MOV.U32 R2, RZ, RZ, R6 ;  /* 0x000000ffff027224 */ /* 0x000fe200078e0006 */
[----:B------:R-:W-:Y:S06]  /*2880*/  BRA `(.L_x_8004) ;  /* 0x00000000000c7947 */ /* 0x000fec0003800000 */
.L_x_8005:
[----:B------:R-:W-:-:S04]  /*2890*/  LOP3.LUT R2, R25, 0x80000, RZ, 0xfc, !PT ;  /* 0x0008000019027812 */ /* 0x000fc800078efcff */
[----:B------:R-:W-:Y:S01]  /*28a0*/  MOV R3, R2 ;  /* 0x0000000200037202 */ /* 0x000fe20000000f00 */
[----:B------:R-:W-:-:S07]  /*28b0*/  IMAD.MOV.U32 R2, RZ, RZ, R24 ;  /* 0x000000ffff027224 */ /* 0x000fce00078e0018 */
.L_x_8004:
[----:B------:R-:W-:Y:S05]  /*28c0*/  BSYNC.RECONVERGENT B0 ;  /* 0x0000000000007941 */ /* 0x000fea0003800200 */
.L_x_8002:
[----:B------:R-:W-:Y:S02]  /*28d0*/  IMAD.MOV.U32 R4, RZ, RZ, R0 ;  /* 0x000000ffff047224 */ /* 0x000fe400078e0000 */
[----:B------:R-:W-:-:S04]  /*28e0*/  IMAD.MOV.U32 R5, RZ, RZ, 0x0 ;  /* 0x00000000ff057424 */ /* 0x000fc800078e00ff */
[----:B------:R-:W-:Y:S05]  /*28f0*/  RET.REL.NODEC R4 `(_ZN2at6native29vectorized_elementwise_kernelILi4ENS0_13BUnaryFunctorIdddZZZNS0_15binary_internal21div_trunc_kernel_cudaERNS_18TensorIteratorBaseEENKUlvE1_clEvENKUlvE_clEvEUlddE_EESt5arrayIPcLm2EEEEviT0_T1_) ;  /* 0xffffffd404c07950 */ /* 0x000fea0003c3ffff */
.L_x_8007:
        /* <DEDUP_REMOVED lines=16> */
.L_x_23041:


//--------------------- .text._ZN2at6native29vectorized_elementwise_kernelILi8ENS0_13BUnaryFunctorIdddZZZNS0_15binary_internal21div_trunc_kernel_cudaERNS_18TensorIteratorBaseEENKUlvE1_clEvENKUlvE_clEvEUlddE_EESt5arrayIPcLm2EEEEviT0_T1_ --------------------------
	.section	.text._ZN2at6native29vectorized_elementwise_kernelILi8ENS0_13BUnaryFunctorIdddZZZNS0_15binary_internal21div_trunc_kernel_cudaERNS_18TensorIteratorBaseEENKUlvE1_clEvENKUlvE_clEvEUlddE_EESt5arrayIPcLm2EEEEviT0_T1_,"ax",@progbits
	.align	128
        .global         _ZN2at6native29vectorized_elementwise_kernelILi8ENS0_13BUnaryFunctorIdddZZZNS0_15binary_internal21div_trunc_kernel_cudaERNS_18TensorIteratorBaseEENKUlvE1_clEvENKUlvE_clEvEUlddE_EESt5arrayIPcLm2EEEEviT0_T1_
        .type           _ZN2at6native29vectorized_elementwise_kernelILi8ENS0_13BUnaryFunctorIdddZZZNS0_15binary_internal21div_trunc_kernel_cudaERNS_18TensorIteratorBaseEENKUlvE1_clEvENKUlvE_clEvEUlddE_EESt5arrayIPcLm2EEEEviT0_T1_,@function
        .size           _ZN2at6native29vectorized_elementwise_kernelILi8ENS0_13BUnaryFunctorIdddZZZNS0_15binary_internal21div_trunc_kernel_cudaERNS_18TensorIteratorBaseEENKUlvE1_clEvENKUlvE_clEvEUlddE_EESt5arrayIPcLm2EEEEviT0_T1_,(.L_x_23042 - _ZN2at6native29vectorized_elementwise_kernelILi8ENS0_13BUnaryFunctorIdddZZZNS0_15binary_internal21div_trunc_kernel_cudaERNS_18TensorIteratorBaseEENKUlvE1_clEvENKUlvE_clEvEUlddE_EESt5arrayIPcLm2EEEEviT0_T1_)
        .other          _ZN2at6native29vectorized_elementwise_kernelILi8ENS0_13BUnaryFunctorIdddZZZNS0_15binary_internal21div_trunc_kernel_cudaERNS_18TensorIteratorBaseEENKUlvE1_clEvENKUlvE_clEvEUlddE_EESt5arrayIPcLm2EEEEviT0_T1_,@"STO_CUDA_ENTRY STV_DEFAULT"
_ZN2at6native29vectorized_elementwise_kernelILi8ENS0_13BUnaryFunctorIdddZZZNS0_15binary_internal21div_trunc_kernel_cudaERNS_18TensorIteratorBaseEENKUlvE1_clEvENKUlvE_clEvEUlddE_EESt5arrayIPcLm2EEEEviT0_T1_:
.text._ZN2at6native29vectorized_elementwise_kernelILi8ENS0_13BUnaryFunctorIdddZZZNS0_15binary_internal21div_trunc_kernel_cudaERNS_18TensorIteratorBaseEENKUlvE1_clEvENKUlvE_clEvEUlddE_EESt5arrayIPcLm2EEEEviT0_T1_:
        /* <DEDUP_REMOVED lines=90> */
[----:B------:R-:W-:Y:S05]  /*05a0*/  CALL.REL.NOINC `($__internal_13_$__cuda_sm20_div_rn_f64_full) ;  /* 0x0000001c00407944 */ /* 0x000fea0003c00000 */
.L_x_8012:
[----:B------:R-:W-:Y:S05]  /*05b0*/  BSYNC.RECONVERGENT B2 ;  /* 0x0000000000027941 */ /* 0x000fea0003800200 */
.L_x_8011:
[----:B------:R0:W1:Y:S02]  /*05c0*/  FRND.F64.TRUNC R30, R2 ;  /* 0x00000002001e7313 */ /* 0x000064000030d800 */
.L_x_8010:
[----:B------:R-:W-:Y:S05]  /*05d0*/  BSYNC.RECONVERGENT B1 ;  /* 0x0000000000017941 */ /* 0x000fea0003800200 */
.L_x_8009:
        /* <DEDUP_REMOVED lines=24> */
[----:B-1----:R-:W-:Y:S05]  /*0760*/  CALL.REL.NOINC `($__internal_13_$__cuda_sm20_div_rn_f64_full) ;  /* 0x0000001800d07944 */ /* 0x002fea0003c00000 */
.L_x_8016:
[----:B------:R-:W-:Y:S05]  /*0770*/  BSYNC.RECONVERGENT B2 ;  /* 0x0000000000027941 */ /* 0x000fea0003800200 */
.L_x_8015:
[----:B------:R2:W3:Y:S02]  /*0780*/  FRND.F64.TRUNC R22, R2 ;  /* 0x0000000200167313 */ /* 0x0004e4000030d800 */
.L_x_8014:
[----:B------:R-:W-:Y:S05]  /*0790*/  BSYNC.RECONVERGENT B1 ;  /* 0x0000000000017941 */ /* 0x000fea0003800200 */
.L_x_8013:
        /* <DEDUP_REMOVED lines=24> */
[----:B---3--:R-:W-:Y:S05]  /*0920*/  CALL.REL.NOINC `($__internal_13_$__cuda_sm20_div_rn_f64_full) ;  /* 0x0000001800607944 */ /* 0x008fea0003c00000 */
.L_x_8020:
[----:B------:R-:W-:Y:S05]  /*0930*/  BSYNC.RECONVERGENT B2 ;  /* 0x0000000000027941 */ /* 0x000fea0003800200 */
.L_x_8019:
[----:B------:R4:W0:Y:S02]  /*0940*/  FRND.F64.TRUNC R18, R2 ;  /* 0x0000000200127313 */ /* 0x000824000030d800 */
.L_x_8018:
[----:B------:R-:W-:Y:S05]  /*0950*/  BSYNC.RECONVERGENT B1 ;  /* 0x0000000000017941 */ /* 0x000fea0003800200 */
.L_x_8017:
        /* <DEDUP_REMOVED lines=25> */
.L_x_8024:
[----:B------:R-:W-:Y:S05]  /*0af0*/  BSYNC.RECONVERGENT B2 ;  /* 0x0000000000027941 */ /* 0x000fea0003800200 */
.L_x_8023:
[----:B------:R0:W1:Y:S02]  /*0b00*/  FRND.F64.TRUNC R16, R2 ;  /* 0x0000000200107313 */ /* 0x000064000030d800 */
.L_x_8022:
[----:B------:R-:W-:Y:S05]  /*0b10*/  BSYNC.RECONVERGENT B1 ;  /* 0x0000000000017941 */ /* 0x000fea0003800200 */
.L_x_8021:
        /* <DEDUP_REMOVED lines=24> */
[----:B------:R-:W-:Y:S05]  /*0ca0*/  CALL.REL.NOINC `($__internal_13_$__cuda_sm20_div_rn_f64_full) ;  /* 0x0000001400807944 */ /* 0x000fea0003c00000 */
.L_x_8028:
[----:B------:R-:W-:Y:S05]  /*0cb0*/  BSYNC.RECONVERGENT B2 ;  /* 0x0000000000027941 */ /* 0x000fea0003800200 */
.L_x_8027:
[----:B------:R0:W1:Y:S02]  /*0cc0*/  FRND.F64.TRUNC R14, R2 ;  /* 0x00000002000e7313 */ /* 0x000064000030d800 */
.L_x_8026:
[----:B------:R-:W-:Y:S05]  /*0cd0*/  BSYNC.RECONVERGENT B1 ;  /* 0x0000000000017941 */ /* 0x000fea0003800200 */
.L_x_8025:
        /* <DEDUP_REMOVED lines=25> */
.L_x_8032:
[----:B------:R-:W-:Y:S05]  /*0e70*/  BSYNC.RECONVERGENT B2 ;  /* 0x0000000000027941 */ /* 0x000fea0003800200 */
.L_x_8031:
[----:B------:R0:W1:Y:S02]  /*0e80*/  FRND.F64.TRUNC R12, R2 ;  /* 0x00000002000c7313 */ /* 0x000064000030d800 */
.L_x_8030:
[----:B------:R-:W-:Y:S05]  /*0e90*/  BSYNC.RECONVERGENT B1 ;  /* 0x0000000000017941 */ /* 0x000fea0003800200 */
.L_x_8029:
        /* <DEDUP_REMOVED lines=25> */
.L_x_8036:
[----:B------:R-:W-:Y:S05]  /*1030*/  BSYNC.RECONVERGENT B2 ;  /* 0x0000000000027941 */ /* 0x000fea0003800200 */
.L_x_8035:
[----:B------:R0:W1:Y:S02]  /*1040*/  FRND.F64.TRUNC R10, R2 ;  /* 0x00000002000a7313 */ /* 0x000064000030d800 */
.L_x_8034:
[----:B------:R-:W-:Y:S05]  /*1050*/  BSYNC.RECONVERGENT B1 ;  /* 0x0000000000017941 */ /* 0x000fea0003800200 */
.L_x_8033:
        /* <DEDUP_REMOVED lines=25> */
.L_x_8040:
[----:B------:R-:W-:Y:S05]  /*11f0*/  BSYNC.RECONVERGENT B2 ;  /* 0x0000000000027941 */ /* 0x000fea0003800200 */
.L_x_8039:
[----:B------:R-:W0:Y:S02]  /*1200*/  FRND.F64.TRUNC R2, R2 ;  /* 0x0000000200027313 */ /* 0x000e24000030d800 */
.L_x_8038:
[----:B------:R-:W-:Y:S05]  /*1210*/  BSYNC.RECONVERGENT B1 ;  /* 0x0000000000017941 */ /* 0x000fea0003800200 */
.L_x_8037:
        /* <DEDUP_REMOVED lines=16> */
.L_x_8043:
[----:B------:R-:W-:-:S13]  /*1320*/  ISETP.GE.U32.AND P0, PT, R28, R29, PT ;  /* 0x0000001d1c00720c */ /* 0x000fda0003f06070 */
[----:B------:R-:W-:Y:S05]  /*1330*/  @P0 BRA `(.L_x_8045) ;  /* 0x0000000000300947 */ /* 0x000fea0003800000 */
[----:B0----5:R-:W0:Y:S01]  /*1340*/  LDC.64 R4, c[0x0][0x398] ;  /* 0x0000e600ff047b82 */ /* 0x021e220000000a00 */
[----:B------:R-:W-:Y:S01]  /*1350*/  IMAD.IADD R7, R34, 0x1, R28 ;  /* 0x0000000122077824 */ /* 0x000fe200078e021c */
[----:B------:R-:W-:-:S03]  /*1360*/  IADD3 R28, PT, PT, R28, 0x80, RZ ;  /* 0x000000801c1c7810 */ /* 0x000fc60007ffe0ff */
[----:B0-----:R-:W-:-:S05]  /*1370*/  IMAD.WIDE.U32 R4, R7, 0x8, R4 ;  /* 0x0000000807047825 */ /* 0x001fca00078e0004 */
[----:B------:R0:W-:Y:S02]  /*1380*/  STG.E.64 desc[UR4][R4.64], R18 ;  /* 0x0000001204007986 */ /* 0x0001e4000c101b04 */
.L_x_8044:
[----:B------:R-:W-:-:S13]  /*1390*/  ISETP.GE.U32.AND P0, PT, R28, R29, PT ;  /* 0x0000001d1c00720c */ /* 0x000fda0003f06070 */
[----:B------:R-:W-:Y:S05]  /*13a0*/  @P0 BRA `(.L_x_8046) ;  /* 0x0000000000300947 */ /* 0x000fea0003800000 */
[----:B0-----:R-:W0:Y:S01]  /*13b0*/  LDC.64 R4, c[0x0][0x398] ;  /* 0x0000e600ff047b82 */ /* 0x001e220000000a00 */
[----:B------:R-:W-:Y:S02]  /*13c0*/  IMAD.IADD R7, R34, 0x1, R28 ;  /* 0x0000000122077824 */ /* 0x000fe400078e021c */
[----:B------:R-:W-:Y:S02]  /*13d0*/  VIADD R28, R28, 0x80 ;  /* 0x000000801c1c7836 */ /* 0x000fe40000000000 */
[----:B0-----:R-:W-:-:S05]  /*13e0*/  IMAD.WIDE.U32 R4, R7, 0x8, R4 ;  /* 0x0000000807047825 */ /* 0x001fca00078e0004 */
[----:B-1----:R0:W-:Y:S02]  /*13f0*/  STG.E.64 desc[UR4][R4.64], R16 ;  /* 0x0000001004007986 */ /* 0x0021e4000c101b04 */
.L_x_8045:
[----:B------:R-:W-:-:S13]  /*1400*/  ISETP.GE.U32.AND P0, PT, R28, R29, PT ;  /* 0x0000001d1c00720c */ /* 0x000fda0003f06070 */
[----:B------:R-:W-:Y:S05]  /*1410*/  @P0 BRA `(.L_x_8047) ;  /* 0x0000000000340947 */ /* 0x000fea0003800000 */
[----:B0----5:R-:W0:Y:S01]  /*1420*/  LDC.64 R4, c[0x0][0x398] ;  /* 0x0000e600ff047b82 */ /* 0x021e220000000a00 */
[----:B------:R-:W-:Y:S02]  /*1430*/  IMAD.IADD R7, R34, 0x1, R28 ;  /* 0x0000000122077824 */ /* 0x000fe400078e021c */
[----:B------:R-:W-:Y:S02]  /*1440*/  VIADD R28, R28, 0x80 ;  /* 0x000000801c1c7836 */ /* 0x000fe40000000000 */
[----:B0-----:R-:W-:-:S05]  /*1450*/  IMAD.WIDE.U32 R4, R7, 0x8, R4 ;  /* 0x0000000807047825 */ /* 0x001fca00078e0004 */
[----:B-1----:R0:W-:Y:S02]  /*1460*/  STG.E.64 desc[UR4][R4.64], R14 ;  /* 0x0000000e04007986 */ /* 0x0021e4000c101b04 */
.L_x_8046:
        /* <DEDUP_REMOVED lines=8> */
.L_x_8047:
[----:B------:R-:W-:Y:S05]  /*14f0*/  BSYNC.RELIABLE B1 ;  /* 0x0000000000017941 */ /* 0x000fea0003800100 */
.L_x_8042:
[----:B------:R-:W-:-:S13]  /*1500*/  ISETP.GE.U32.AND P0, PT, R28, R29, PT ;  /* 0x0000001d1c00720c */ /* 0x000fda0003f06070 */
[----:B0----5:R-:W0:Y:S01]  /*1510*/  @!P0 LDC.64 R4, c[0x0][0x398] ;  /* 0x0000e600ff048b82 */ /* 0x021e220000000a00 */
[----:B------:R-:W-:Y:S02]  /*1520*/  @!P0 IMAD.IADD R7, R34, 0x1, R28 ;  /* 0x0000000122078824 */ /* 0x000fe400078e021c */
[----:B------:R-:W-:Y:S02]  /*1530*/  @!P0 VIADD R28, R28, 0x80 ;  /* 0x000000801c1c8836 */ /* 0x000fe40000000000 */
[----:B0-----:R-:W-:-:S05]  /*1540*/  @!P0 IMAD.WIDE.U32 R4, R7, 0x8, R4 ;  /* 0x0000000807048825 */ /* 0x001fca00078e0004 */
[----:B-1----:R0:W-:Y:S02]  /*1550*/  @!P0 STG.E.64 desc[UR4][R4.64], R10 ;  /* 0x0000000a04008986 */ /* 0x0021e4000c101b04 */
.L_x_8048:
[----:B------:R-:W-:Y:S05]  /*1560*/  BSYNC.RECONVERGENT B0 ;  /* 0x0000000000007941 */ /* 0x000fea0003800200 */
.L_x_8041:
        /* <DEDUP_REMOVED lines=8> */
.L_x_8008:
        /* <DEDUP_REMOVED lines=26> */
[----:B-----5:R-:W-:Y:S05]  /*1790*/  CALL.REL.NOINC `($__internal_13_$__cuda_sm20_div_rn_f64_full) ;  /* 0x0000000800c47944 */ /* 0x020fea0003c00000 */
[----:B------:R-:W-:Y:S02]  /*17a0*/  IMAD.MOV.U32 R28, RZ, RZ, R2 ;  /* 0x000000ffff1c7224 */ /* 0x000fe400078e0002 */
[----:B------:R-:W-:-:S07]  /*17b0*/  IMAD.MOV.U32 R29, RZ, RZ, R3 ;  /* 0x000000ffff1d7224 */ /* 0x000fce00078e0003 */
.L_x_8050:
[----:B------:R-:W-:Y:S05]  /*17c0*/  BSYNC.RECONVERGENT B1 ;  /* 0x0000000000017941 */ /* 0x000fea0003800200 */
.L_x_8049:
        /* <DEDUP_REMOVED lines=21> */
[----:B-----5:R-:W-:Y:S05]  /*1920*/  CALL.REL.NOINC `($__internal_13_$__cuda_sm20_div_rn_f64_full) ;  /* 0x0000000800607944 */ /* 0x020fea0003c00000 */
.L_x_8052:
[----:B------:R-:W-:Y:S05]  /*1930*/  BSYNC.RECONVERGENT B1 ;  /* 0x0000000000017941 */ /* 0x000fea0003800200 */
.L_x_8051:
        /* <DEDUP_REMOVED lines=21> */
[----:B-----5:R-:W-:Y:S05]  /*1a90*/  CALL.REL.NOINC `($__internal_13_$__cuda_sm20_div_rn_f64_full) ;  /* 0x0000000800047944 */ /* 0x020fea0003c00000 */
[----:B------:R-:W-:Y:S01]  /*1aa0*/  MOV R4, R2 ;  /* 0x0000000200047202 */ /* 0x000fe20000000f00 */
[----:B------:R-:W-:-:S07]  /*1ab0*/  IMAD.MOV.U32 R5, RZ, RZ, R3 ;  /* 0x000000ffff057224 */ /* 0x000fce00078e0003 */
.L_x_8054:
[----:B------:R-:W-:Y:S05]  /*1ac0*/  BSYNC.RECONVERGENT B1 ;  /* 0x0000000000017941 */ /* 0x000fea0003800200 */
.L_x_8053:
        /* <DEDUP_REMOVED lines=21> */
[----:B-----5:R-:W-:Y:S05]  /*1c20*/  CALL.REL.NOINC `($__internal_13_$__cuda_sm20_div_rn_f64_full) ;  /* 0x0000000400a07944 */ /* 0x020fea0003c00000 */
.L_x_8056:
[----:B------:R-:W-:Y:S05]  /*1c30*/  BSYNC.RECONVERGENT B1 ;  /* 0x0000000000017941 */ /* 0x000fea0003800200 */
.L_x_8055:
        /* <DEDUP_REMOVED lines=21> */
[----:B------:R-:W-:Y:S05]  /*1d90*/  CALL.REL.NOINC `($__internal_13_$__cuda_sm20_div_rn_f64_full) ;  /* 0x0000000400447944 */ /* 0x000fea0003c00000 */
[----:B------:R-:W-:Y:S02]  /*1da0*/  IMAD.MOV.U32 R4, RZ, RZ, R2 ;  /* 0x000000ffff047224 */ /* 0x000fe400078e0002 */
[----:B------:R-:W-:-:S07]  /*1db0*/  IMAD.MOV.U32 R5, RZ, RZ, R3 ;  /* 0x000000ffff057224 */ /* 0x000fce00078e0003 */
.L_x_8058:
[----:B------:R-:W-:Y:S05]  /*1dc0*/  BSYNC.RECONVERGENT B1 ;  /* 0x0000000000017941 */ /* 0x000fea0003800200 */
.L_x_8057:
        /* <DEDUP_REMOVED lines=22> */
.L_x_8060:
[----:B------:R-:W-:Y:S05]  /*1f30*/  BSYNC.RECONVERGENT B1 ;  /* 0x0000000000017941 */ /* 0x000fea0003800200 */
.L_x_8059:
        /* <DEDUP_REMOVED lines=21> */
[----:B------:R-:W-:Y:S05]  /*2090*/  CALL.REL.NOINC `($__internal_13_$__cuda_sm20_div_rn_f64_full) ;  /* 0x0000000000847944 */ /* 0x000fea0003c00000 */
[----:B------:R-:W-:Y:S02]  /*20a0*/  IMAD.MOV.U32 R4, RZ, RZ, R2 ;  /* 0x000000ffff047224 */ /* 0x000fe400078e0002 */
[----:B------:R-:W-:-:S07]  /*20b0*/  IMAD.MOV.U32 R5, RZ, RZ, R3 ;  /* 0x000000ffff057224 */ /* 0x000fce00078e0003 */
.L_x_8062:
[----:B------:R-:W-:Y:S05]  /*20c0*/  BSYNC.RECONVERGENT B1 ;  /* 0x0000000000017941 */ /* 0x000fea0003800200 */
.L_x_8061:
        /* <DEDUP_REMOVED lines=22> */
.L_x_8064:
[----:B------:R-:W-:Y:S05]  /*2230*/  BSYNC.RECONVERGENT B1 ;  /* 0x0000000000017941 */ /* 0x000fea0003800200 */
.L_x_8063:
[----:B------:R-:W0:Y:S01]  /*2240*/  LDC.64 R4, c[0x0][0x398] ;  /* 0x0000e600ff047b82 */ /* 0x000e220000000a00 */
[----:B------:R-:W1:Y:S01]  /*2250*/  FRND.F64.TRUNC R10, R2 ;  /* 0x00000002000a7313 */ /* 0x000e62000030d800 */
[----:B0-----:R-:W-:-:S04]  /*2260*/  IMAD.WIDE.U32 R4, R34, 0x8, R4 ;  /* 0x0000000822047825 */ /* 0x001fc800078e0004 */
[----:B------:R-:W-:-:S05]  /*2270*/  IMAD.WIDE.U32 R4, R35, 0x40, R4 ;  /* 0x0000004023047825 */ /* 0x000fca00078e0004 */
[----:B------:R-:W-:Y:S04]  /*2280*/  STG.E.ENL2.256 desc[UR4][R4.64], R28, R16 ;  /* 0xf800001c0410797f */ /* 0x000fe8000f121804 */
[----:B-1----:R-:W-:Y:S01]  /*2290*/  STG.E.ENL2.256 desc[UR4][R4.64+0x20], R12, R8 ;  /* 0xf800010c0408797f */ /* 0x002fe2000f121804 */
[----:B------:R-:W-:Y:S05]  /*22a0*/  EXIT ;  /* 0x000000000000794d */ /* 0x000fea0003800000 */
        .weak           $__internal_13_$__cuda_sm20_div_rn_f64_full
        .type           $__internal_13_$__cuda_sm20_div_rn_f64_full,@function
        .size           $__internal_13_$__cuda_sm20_div_rn_f64_full,(.L_x_23042 - $__internal_13_$__cuda_sm20_div_rn_f64_full)
$__internal_13_$__cuda_sm20_div_rn_f64_full:
        /* <DEDUP_REMOVED lines=73> */
.L_x_8066:
        /* <DEDUP_REMOVED lines=17> */
.L_x_8069:
[----:B------:R-:W-:-:S05]  /*2850*/  LOP3.LUT R2, R7, 0x80000, RZ, 0xfc, !PT ;  /* 0x0008000007027812 */ /* 0x000fca00078efcff */
[----:B------:R-:W-:Y:S02]  /*2860*/  IMAD.MOV.U32 R3, RZ, RZ, R2 ;  /* 0x000000ffff037224 */ /* 0x000fe400078e0002 */
[----:B------:R-:W-:Y:S01]  /*2870*/  IMAD.MOV.U32 R2, RZ, RZ, R6 ;  /* 0x000000ffff027224 */ /* 0x000fe200078e0006 */
[----:B------:R-:W-:Y:S06]  /*2880*/  BRA `(.L_x_8067) ;  /* 0x00000000000c7947 */ /* 0x000fec0003800000 */
.L_x_8068:
[----:B------:R-:W-:-:S04]  /*2890*/  LOP3.LUT R2, R25, 0x80000, RZ, 0xfc, !PT ;  /* 0x0008000019027812 */ /* 0x000fc800078efcff */
[----:B------:R-:W-:Y:S01]  /*28a0*/  MOV R3, R2 ;  /* 0x0000000200037202 */ /* 0x000fe20000000f00 */
[----:B------:R-:W-:-:S07]  /*28b0*/  IMAD.MOV.U32 R2, RZ, RZ, R24 ;  /* 0x000000ffff027224 */ /* 0x000fce00078e0018 */
.L_x_8067:
[----:B------:R-:W-:Y:S05]  /*28c0*/  BSYNC.RECONVERGENT B0 ;  /* 0x0000000000007941 */ /* 0x000fea0003800200 */
.L_x_8065:
[----:B------:R-:W-:Y:S02]  /*28d0*/  IMAD.MOV.U32 R4, RZ, RZ, R0 ;  /* 0x000000ffff047224 */ /* 0x000fe400078e0000 */
[----:B------:R-:W-:-:S04]  /*28e0*/  IMAD.MOV.U32 R5, RZ, RZ, 0x0 ;  /* 0x00000000ff057424 */ /* 0x000fc800078e00ff */
[----:B------:R-:W-:Y:S05]  /*28f0*/  RET.REL.NODEC R4 `(_ZN2at6native29vectorized_elementwise_kernelILi8ENS0_13BUnaryFunctorIdddZZZNS0_15binary_internal21div_trunc_kernel_cudaERNS_18TensorIteratorBaseEENKUlvE1_clEvENKUlvE_clEvEUlddE_EESt5arrayIPcLm2EEEEviT0_T1_) ;  /* 0xffffffd404c07950 */ /* 0x000fea0003c3ffff */
.L_x_8070:
        /* <DEDUP_REMOVED lines=16> */
.L_x_23042:


//--------------------- .text._ZN2at6native18elementwise_kernelILi128ELi4EZNS0_15gpu_kernel_implINS0_13AUnaryFunctorIdddZZZNS0_15binary_internal21div_trunc_kernel_cudaERNS_18TensorIteratorBaseEENKUlvE1_clEvENKUlvE_clEvEUlddE_EEEEvS6_RKT_EUliE_EEviT1_ --------------------------
	.section	.text._ZN2at6native18elementwise_kernelILi128ELi4EZNS0_15gpu_kernel_implINS0_13AUnaryFunctorIdddZZZNS0_15binary_internal21div_trunc_kernel_cudaERNS_18TensorIteratorBaseEENKUlvE1_clEvENKUlvE_clEvEUlddE_EEEEvS6_RKT_EUliE_EEviT1_,"ax",@progbits
	.align	128
        .global         _ZN2at6native18elementwise_kernelILi128ELi4EZNS0_15gpu_kernel_implINS0_13AUnaryFunctorIdddZZZNS0_15binary_internal21div_trunc_kernel_cudaERNS_18TensorIteratorBaseEENKUlvE1_clEvENKUlvE_clEvEUlddE_EEEEvS6_RKT_EUliE_EEviT1_
        .type           _ZN2at6native18elementwise_kernelILi128ELi4EZNS0_15gpu_kernel_implINS0_13AUnaryFunctorIdddZZZNS0_15binary_internal21div_trunc_kernel_cudaERNS_18TensorIteratorBaseEENKUlvE1_clEvENKUlvE_clEvEUlddE_EEEEvS6_RKT_EUliE_EEviT1_,@function
        .size           _ZN2at6native18elementwise_kernelILi128ELi4EZNS0_15gpu_kernel_implINS0_13AUnaryFunctorIdddZZZNS0_15binary_internal21div_trunc_kernel_cudaERNS_18TensorIteratorBaseEENKUlvE1_clEvENKUlvE_clEvEUlddE_EEEEvS6_RKT_EUliE_EEviT1_,(.L_x_23043 - _ZN2at6native18elementwise_kernelILi128ELi4EZNS0_15gpu_kernel_implINS0_13AUnaryFunctorIdddZZZNS0_15binary_internal21div_trunc_kernel_cudaERNS_18TensorIteratorBaseEENKUlvE1_clEvENKUlvE_clEvEUlddE_EEEEvS6_RKT_EUliE_EEviT1_)
        .other          _ZN2at6native18elementwise_kernelILi128ELi4EZNS0_15gpu_kernel_implINS0_13AUnaryFunctorIdddZZZNS0_15binary_internal21div_trunc_kernel_cudaERNS_18TensorIteratorBaseEENKUlvE1_clEvENKUlvE_clEvEUlddE_EEEEvS6_RKT_EUliE_EEviT1_,@"STO_CUDA_ENTRY STV_DEFAULT"
_ZN2at6native18elementwise_kernelILi128ELi4EZNS0_15gpu_kernel_implINS0_13AUnaryFunctorIdddZZZNS0_15binary_internal21div_trunc_kernel_cudaERNS_18TensorIteratorBaseEENKUlvE1_clEvENKUlvE_clEvEUlddE_EEEEvS6_RKT_EUliE_EEviT1_:
.text._ZN2at6native18elementwise_kernelILi128ELi4EZNS0_15gpu_kernel_implINS0_13AUnaryFunctorIdddZZZNS0_15binary_internal21div_trunc_kernel_cudaERNS_18TensorIteratorBaseEENKUlvE1_clEvENKUlvE_clEvEUlddE_EEEEvS6_RKT_EUliE_EEviT1_:
        /* <DEDUP_REMOVED lines=10> */
[----:B------:R-:W3:Y:S01]  /*00a0*/  LDCU.64 UR40, c[0x0][0x598] ;  /* 0x0000b300ff2877ac */ /* 0x000ee20008000a00 */
        /* <DEDUP_REMOVED lines=309> */
.L_x_8073:
        /* <DEDUP_REMOVED lines=18> */
.L_x_8078:
[----:B------:R-:W2:Y:S02]  /*1520*/  LDG.E.U8 R2, desc[UR36][R2.64] ;  /* 0x0000002402027981 */ /* 0x000ea4000c1e1100 */
[----:B--2---:R0:W1:Y:S01]  /*1530*/  I2F.F64.U16 R4, R2 ;  /* 0x0000000200047312 */ /* 0x0040620000101800 */
[----:B------:R-:W-:Y:S05]  /*1540*/  BRA `(.L_x_8080) ;  /* 0x0000000c00607947 */ /* 0x000fea0003800000 */
.L_x_8077:
        /* <DEDUP_REMOVED lines=9> */
.L_x_8082:
[----:B------:R-:W2:Y:S02]  /*15e0*/  LDG.E R2, desc[UR36][R2.64] ;  /* 0x0000002402027981 */ /* 0x000ea4000c1e1900 */
[----:B--2---:R0:W1:Y:S01]  /*15f0*/  I2F.F64 R4, R2 ;  /* 0x0000000200047312 */ /* 0x0040620000201c00 */
[----:B------:R-:W-:Y:S05]  /*1600*/  BRA `(.L_x_8080) ;  /* 0x0000000c00307947 */ /* 0x000fea0003800000 */
.L_x_8081:
[----:B------:R-:W2:Y:S02]  /*1610*/  LDG.E.U16 R2, desc[UR36][R2.64] ;  /* 0x0000002402027981 */ /* 0x000ea4000c1e1500 */
[----:B--2---:R0:W1:Y:S01]  /*1620*/  I2F.F64.S16 R4, R2 ;  /* 0x0000000200047312 */ /* 0x0040620000101c00 */
[----:B------:R-:W-:Y:S05]  /*1630*/  BRA `(.L_x_8080) ;  /* 0x0000000c00247947 */ /* 0x000fea0003800000 */
.L_x_8076:
        /* <DEDUP_REMOVED lines=10> */
.L_x_8084:
[----:B------:R-:W2:Y:S02]  /*16e0*/  LDG.E.U16 R0, desc[UR36][R2.64] ;  /* 0x0000002402007981 */ /* 0x000ea4000c1e1500 */
[----:B--2---:R-:W-:-:S05]  /*16f0*/  HADD2.F32 R0, -RZ, R0.H0_H0 ;  /* 0x20000000ff007230 */ /* 0x004fca0000004100 */
[----:B------:R-:W-:-:S04]  /*1700*/  FMUL.FTZ R0, R0, 1 ;  /* 0x3f80000000007820 */ /* 0x000fc80000410000 */
[----:B------:R0:W1:Y:S01]  /*1710*/  F2F.F64.F32 R4, R0 ;  /* 0x0000000000047310 */ /* 0x0000620000201800 */
[----:B------:R-:W-:Y:S05]  /*1720*/  BRA `(.L_x_8080) ;  /* 0x0000000800e87947 */ /* 0x000fea0003800000 */
.L_x_8083:
        /* <DEDUP_REMOVED lines=10> */
.L_x_8086:
[----:B------:R-:W2:Y:S02]  /*17d0*/  LDG.E.U16 R2, desc[UR36][R2.64] ;  /* 0x0000002402027981 */ /* 0x000ea4000c1e1500 */
[----:B--2---:R-:W-:-:S05]  /*17e0*/  HADD2.F32 R0, -RZ, R2.H0_H0 ;  /* 0x20000002ff007230 */ /* 0x004fca0000004100 */
[----:B------:R-:W-:-:S04]  /*17f0*/  FMUL.FTZ R0, R0, 1 ;  /* 0x3f80000000007820 */ /* 0x000fc80000410000 */
[----:B------:R0:W1:Y:S01]  /*1800*/  F2F.F64.F32 R4, R0 ;  /* 0x0000000000047310 */ /* 0x0000620000201800 */
[----:B------:R-:W-:Y:S05]  /*1810*/  BRA `(.L_x_8080) ;  /* 0x0000000800ac7947 */ /* 0x000fea0003800000 */
.L_x_8085:
[----:B------:R0:W5:Y:S01]  /*1820*/  LDG.E.64 R4, desc[UR36][R2.64] ;  /* 0x0000002402047981 */ /* 0x000162000c1e1b00 */
[----:B------:R-:W-:Y:S05]  /*1830*/  BRA `(.L_x_8080) ;  /* 0x0000000800a47947 */ /* 0x000fea0003800000 */
.L_x_8075:
        /* <DEDUP_REMOVED lines=13> */
.L_x_8089:
[----:B------:R0:W5:Y:S01]  /*1910*/  LDG.E.64 R4, desc[UR36][R2.64] ;  /* 0x0000002402047981 */ /* 0x000162000c1e1b00 */
[----:B------:R-:W-:Y:S05]  /*1920*/  BRA `(.L_x_8080) ;  /* 0x0000000800687947 */ /* 0x000fea0003800000 */
.L_x_8088:
        /* <DEDUP_REMOVED lines=27> */
.L_x_8091:
        /* <DEDUP_REMOVED lines=14> */
.L_x_8090:
[----:B------:R-:W2:Y:S02]  /*1bc0*/  LDG.E.U16 R0, desc[UR36][R2.64] ;  /* 0x0000002402007981 */ /* 0x000ea4000c1e1500 */
[----:B--2---:R-:W-:-:S04]  /*1bd0*/  IMAD.U32 R0, R0, 0x10000, RZ ;  /* 0x0001000000007824 */ /* 0x004fc800078e00ff */
[----:B------:R-:W-:-:S04]  /*1be0*/  FMUL.FTZ R0, R0, 1 ;  /* 0x3f80000000007820 */ /* 0x000fc80000410000 */
[----:B------:R0:W1:Y:S01]  /*1bf0*/  F2F.F64.F32 R4, R0 ;  /* 0x0000000000047310 */ /* 0x0000620000201800 */
[----:B------:R-:W-:Y:S05]  /*1c00*/  BRA `(.L_x_8080) ;  /* 0x0000000400b07947 */ /* 0x000fea0003800000 */
.L_x_8087:
        /* <DEDUP_REMOVED lines=11> */
.L_x_8094:
        /* <DEDUP_REMOVED lines=21> */
.L_x_8096:
[----:B------:R-:W-:Y:S05]  /*1e10*/  BSYNC.RECONVERGENT B0 ;  /* 0x0000000000007941 */ /* 0x000fea0003800200 */
.L_x_8095:
[----:B------:R-:W-:Y:S02]  /*1e20*/  SHF.L.U32 R0, R0, 0x14, RZ ;  /* 0x0000001400007819 */ /* 0x000fe400000006ff */
[----:B------:R-:W-:-:S04]  /*1e30*/  LEA R2, R2, 0x3b800000, 0x17 ;  /* 0x3b80000002027811 */ /* 0x000fc800078eb8ff */
[----:B------:R-:W-:-:S05]  /*1e40*/  LOP3.LUT R0, R2, R0, R7, 0xfe, !PT ;  /* 0x0000000002007212 */ /* 0x000fca00078efe07 */
[----:B------:R-:W-:-:S04]  /*1e50*/  FMUL.FTZ R0, R0, 1 ;  /* 0x3f80000000007820 */ /* 0x000fc80000410000 */
[----:B------:R0:W1:Y:S01]  /*1e60*/  F2F.F64.F32 R4, R0 ;  /* 0x0000000000047310 */ /* 0x0000620000201800 */
[----:B------:R-:W-:Y:S05]  /*1e70*/  BRA `(.L_x_8080) ;  /* 0x0000000400147947 */ /* 0x000fea0003800000 */
.L_x_8093:
        /* <DEDUP_REMOVED lines=21> */
.L_x_8098:
[----:B------:R-:W-:Y:S05]  /*1fd0*/  BSYNC.RECONVERGENT B0 ;  /* 0x0000000000007941 */ /* 0x000fea0003800200 */
.L_x_8097:
[----:B------:R-:W-:Y:S01]  /*1fe0*/  IMAD.SHL.U32 R0, R0, 0x200000, RZ ;  /* 0x0020000000007824 */ /* 0x000fe200078e00ff */
[----:B------:R-:W-:-:S04]  /*1ff0*/  LEA R2, R2, 0x37800000, 0x17 ;  /* 0x3780000002027811 */ /* 0x000fc800078eb8ff */
[----:B------:R-:W-:-:S05]  /*2000*/  LOP3.LUT R0, R2, R0, R7, 0xfe, !PT ;  /* 0x0000000002007212 */ /* 0x000fca00078efe07 */
[----:B------:R-:W-:-:S04]  /*2010*/  FMUL.FTZ R0, R0, 1 ;  /* 0x3f80000000007820 */ /* 0x000fc80000410000 */
[----:B------:R0:W1:Y:S01]  /*2020*/  F2F.F64.F32 R4, R0 ;  /* 0x0000000000047310 */ /* 0x0000620000201800 */
[----:B------:R-:W-:Y:S05]  /*2030*/  BRA `(.L_x_8080) ;  /* 0x0000000000a47947 */ /* 0x000fea0003800000 */
.L_x_8092:
[----:B------:R-:W-:-:S09]  /*2040*/  UISETP.NE.AND UP0, UPT, UR4, 0x1c, UPT ;  /* 0x0000001c0400788c */ /* 0x000fd2000bf05270 */
[----:B------:R-:W-:Y:S05]  /*2050*/  BRA.U !UP0, `(.L_x_8099) ;  /* 0x0000000108947547 */ /* 0x000fea000b800000 */
[----:B------:R-:W-:-:S09]  /*2060*/  UISETP.NE.AND UP0, UPT, UR4, 0x1d, UPT ;  /* 0x0000001d0400788c */ /* 0x000fd2000bf05270 */
[----:B------:R-:W-:Y:S05]  /*2070*/  BRA.U !UP0, `(.L_x_8100) ;  /* 0x0000000108807547 */ /* 0x000fea000b800000 */
[----:B------:R-:W-:-:S09]  /*2080*/  UISETP.NE.AND UP0, UPT, UR4, 0x2c, UPT ;  /* 0x0000002c0400788c */ /* 0x000fd2000bf05270 */
[----:B------:R-:W-:Y:S05]  /*2090*/  BRA.U !UP0, `(.L_x_8101) ;  /* 0x0000000108487547 */ /* 0x000fea000b800000 */
.L_x_8079:
        /* <DEDUP_REMOVED lines=16> */
.L_x_8102:
[----:B------:R-:W-:Y:S01]  /*21a0*/  CS2R R4, SRZ ;  /* 0x0000000000047805 */ /* 0x000fe2000001ff00 */
[----:B------:R-:W-:Y:S06]  /*21b0*/  BRA `(.L_x_8080) ;  /* 0x0000000000447947 */ /* 0x000fec0003800000 */
.L_x_8101:
        /* <DEDUP_REMOVED lines=12> */
.L_x_8100:
[----:B------:R-:W2:Y:S02]  /*2280*/  LDG.E.64 R4, desc[UR36][R2.64] ;  /* 0x0000002402047981 */ /* 0x000ea4000c1e1b00 */
[----:B--2---:R-:W4:Y:S01]  /*2290*/  I2F.F64.U64 R4, R4 ;  /* 0x0000000400047312 */ /* 0x004f220000301800 */
[----:B------:R-:W-:Y:S05]  /*22a0*/  BRA `(.L_x_8080) ;  /* 0x0000000000087947 */ /* 0x000fea0003800000 */
.L_x_8099:
[----:B------:R-:W2:Y:S02]  /*22b0*/  LDG.E R2, desc[UR36][R2.64] ;  /* 0x0000002402027981 */ /* 0x000ea4000c1e1900 */
[----:B--2---:R0:W1:Y:S02]  /*22c0*/  I2F.F64.U32 R4, R2 ;  /* 0x0000000200047312 */ /* 0x0040640000201800 */
.L_x_8080:
[----:B------:R-:W-:Y:S05]  /*22d0*/  BSYNC.RECONVERGENT B6 ;  /* 0x0000000000067941 */ /* 0x000fea0003800200 */
.L_x_8074:
[----:B01-345:R-:W0:Y:S01]  /*22e0*/  MUFU.RCP64H R3, R5 ;  /* 0x0000000500037308 */ /* 0x03be220000001800 */
[----:B------:R-:W-:Y:S01]  /*22f0*/  IMAD.MOV.U32 R2, RZ, RZ, 0x1 ;  /* 0x00000001ff027424 */ /* 0x000fe200078e00ff */
[----:B------:R-:W1:Y:S01]  /*2300*/  LDCU.64 UR4, c[0x0][0x598] ;  /* 0x0000b300ff0477ac */ /* 0x000e620008000a00 */
[----:B--2---:R-:W2:Y:S01]  /*2310*/  LDC R0, c[0x0][0x59c] ;  /* 0x00016700ff007b82 */ /* 0x004ea20000000800 */
[----:B------:R-:W-:Y:S03]  /*2320*/  BSSY.RECONVERGENT B0, `(.L_x_8103) ;  /* 0x0000014000007945 */ /* 0x000fe60003800200 */
[----:B0-----:R-:W-:-:S08]  /*2330*/  DFMA R6, R2, -R4, 1 ;  /* 0x3ff000000206742b */ /* 0x001fd00000000804 */
[----:B------:R-:W-:Y:S01]  /*2340*/  DFMA R6, R6, R6, R6 ;  /* 0x000000060606722b */ /* 0x000fe20000000006 */
[----:B--2---:R-:W-:-:S07]  /*2350*/  FSETP.GEU.AND P2, PT, |R0|, 6.5827683646048100446e-37, PT ;  /* 0x036000000000780b */ /* 0x004fce0003f4e200 */
[----:B------:R-:W-:-:S08]  /*2360*/  DFMA R6, R2, R6, R2 ;  /* 0x000000060206722b */ /* 0x000fd00000000002 */
[----:B------:R-:W-:-:S08]  /*2370*/  DFMA R2, R6, -R4, 1 ;  /* 0x3ff000000602742b */ /* 0x000fd00000000804 */
[----:B------:R-:W-:-:S08]  /*2380*/  DFMA R2, R6, R2, R6 ;  /* 0x000000020602722b */ /* 0x000fd00000000006 */
[----:B-1----:R-:W-:-:S08]  /*2390*/  DMUL R6, R2, UR4 ;  /* 0x0000000402067c28 */ /* 0x002fd00008000000 */
[----:B------:R-:W-:Y:S01]  /*23a0*/  DFMA R8, R6, -R4, UR4 ;  /* 0x0000000406087e2b */ /* 0x000fe20008000804 */
[----:B------:R-:W0:Y:S07]  /*23b0*/  LDCU.64 UR4, c[0x0][0x580] ;  /* 0x0000b000ff0477ac */ /* 0x000e2e0008000a00 */
[----:B------:R-:W-:-:S10]  /*23c0*/  DFMA R2, R2, R8, R6 ;  /* 0x000000080202722b */ /* 0x000fd40000000006 */
[----:B------:R-:W-:Y:S01]  /*23d0*/  FFMA R6, RZ, R5, R3 ;  /* 0x00000005ff067223 */ /* 0x000fe20000000003 */
[----:B0-----:R-:W-:-:S04]  /*23e0*/  IADD3 R22, P1, PT, R22, UR4, RZ ;  /* 0x0000000416167c10 */ /* 0x001fc8000ff3e0ff */
[----:B------:R-:W-:Y:S02]  /*23f0*/  FSETP.GT.AND P0, PT, |R6|, 1.469367938527859385e-39, PT ;  /* 0x001000000600780b */ /* 0x000fe40003f04200 */
[----:B------:R-:W-:-:S11]  /*2400*/  IADD3.X R23, PT, PT, RZ, UR5, RZ, P1, !PT ;  /* 0x00000005ff177c10 */ /* 0x000fd60008ffe4ff */
[----:B------:R-:W-:Y:S05]  /*2410*/  @P0 BRA P2, `(.L_x_8104) ;  /* 0x0000000000100947 */ /* 0x000fea0001000000 */
[----:B------:R-:W-:-:S07]  /*2420*/  MOV R0, 0x2440 ;  /* 0x0000244000007802 */ /* 0x000fce0000000f00 */
[----:B------:R-:W-:Y:S05]  /*2430*/  CALL.REL.NOINC `($__internal_14_$__cuda_sm20_div_rn_f64_full) ;  /* 0x000000ac008c7944 */ /* 0x000fea0003c00000 */
[----:B------:R-:W-:Y:S02]  /*2440*/  IMAD.MOV.U32 R2, RZ, RZ, R4 ;  /* 0x000000ffff027224 */ /* 0x000fe400078e0004 */
[----:B------:R-:W-:-:S07]  /*2450*/  IMAD.MOV.U32 R3, RZ, RZ, R5 ;  /* 0x000000ffff037224 */ /* 0x000fce00078e0005 */
.L_x_8104:
[----:B------:R-:W-:Y:S05]  /*2460*/  BSYNC.RECONVERGENT B0 ;  /* 0x0000000000007941 */ /* 0x000fea0003800200 */
.L_x_8103:
        /* <DEDUP_REMOVED lines=15> */
.L_x_8108:
[----:B------:R-:W1:Y:S02]  /*2560*/  F2I.S64.F64.TRUNC R2, R2 ;  /* 0x0000000200027311 */ /* 0x000e64000030d900 */
[----:B-1----:R-:W-:-:S05]  /*2570*/  MOV R5, R2 ;  /* 0x0000000200057202 */ /* 0x002fca0000000f00 */
[----:B------:R4:W-:Y:S01]  /*2580*/  STG.E.U8 desc[UR36][R22.64], R5 ;  /* 0x0000000516007986 */ /* 0x0009e2000c101124 */
[----:B------:R-:W-:Y:S05]  /*2590*/  BRA `(.L_x_8110) ;  /* 0x0000000c00e47947 */ /* 0x000fea0003800000 */
.L_x_8107:
        /* <DEDUP_REMOVED lines=9> */
.L_x_8112:
[----:B------:R-:W0:Y:S02]  /*2630*/  F2I.F64.TRUNC R3, R2 ;  /* 0x0000000200037311 */ /* 0x000e24000030d100 */
[----:B0-----:R2:W-:Y:S01]  /*2640*/  STG.E desc[UR36][R22.64], R3 ;  /* 0x0000000316007986 */ /* 0x0015e2000c101924 */
[----:B------:R-:W-:Y:S05]  /*2650*/  BRA `(.L_x_8110) ;  /* 0x0000000c00b47947 */ /* 0x000fea0003800000 */
.L_x_8111:
[----:B------:R-:W0:Y:S02]  /*2660*/  F2I.F64.TRUNC R3, R2 ;  /* 0x0000000200037311 */ /* 0x000e24000030d100 */
[----:B0-----:R3:W-:Y:S01]  /*2670*/  STG.E.U16 desc[UR36][R22.64], R3 ;  /* 0x0000000316007986 */ /* 0x0017e2000c101524 */
[----:B------:R-:W-:Y:S05]  /*2680*/  BRA `(.L_x_8110) ;  /* 0x0000000c00a87947 */ /* 0x000fea0003800000 */
.L_x_8106:
        /* <DEDUP_REMOVED lines=13> */
.L_x_8114:
        /* <DEDUP_REMOVED lines=8> */
.L_x_8113:
        /* <DEDUP_REMOVED lines=14> */
.L_x_8116:
        /* <DEDUP_REMOVED lines=9> */
.L_x_8115:
[----:B-1----:R0:W-:Y:S01]  /*2950*/  STG.E.64 desc[UR36][R22.64], R4 ;  /* 0x0000000416007986 */ /* 0x0021e2000c101b24 */
[----:B------:R-:W-:Y:S05]  /*2960*/  BRA `(.L_x_8110) ;  /* 0x0000000800f07947 */ /* 0x000fea0003800000 */
.L_x_8105:
        /* <DEDUP_REMOVED lines=12> */
.L_x_8119:
[----:B------:R-:W-:-:S05]  /*2a30*/  CS2R R6, SRZ ;  /* 0x0000000000067805 */ /* 0x000fca000001ff00 */
[----:B-1----:R0:W-:Y:S01]  /*2a40*/  STG.E.128 desc[UR36][R22.64], R4 ;  /* 0x0000000416007986 */ /* 0x0021e2000c101d24 */
[----:B------:R-:W-:Y:S05]  /*2a50*/  BRA `(.L_x_8110) ;  /* 0x0000000800b47947 */ /* 0x000fea0003800000 */
.L_x_8118:
        /* <DEDUP_REMOVED lines=23> */
.L_x_8123:
[----:B------:R-:W-:Y:S05]  /*2bd0*/  BSYNC.RECONVERGENT B0 ;  /* 0x0000000000007941 */ /* 0x000fea0003800200 */
.L_x_8122:
[----:B------:R-:W-:-:S05]  /*2be0*/  LOP3.LUT R3, R0, 0x80, R3, 0xf8, !PT ;  /* 0x0000008000037812 */ /* 0x000fca00078ef803 */
[----:B------:R0:W-:Y:S01]  /*2bf0*/  STG.E.U8 desc[UR36][R22.64], R3 ;  /* 0x0000000316007986 */ /* 0x0001e2000c101124 */
[----:B------:R-:W-:Y:S05]  /*2c00*/  BRA `(.L_x_8110) ;  /* 0x0000000800487947 */ /* 0x000fea0003800000 */
.L_x_8121:
        /* <DEDUP_REMOVED lines=19> */
.L_x_8125:
[----:B------:R-:W-:Y:S05]  /*2d40*/  BSYNC.RECONVERGENT B0 ;  /* 0x0000000000007941 */ /* 0x000fea0003800200 */
.L_x_8124:
[----:B------:R-:W-:-:S05]  /*2d50*/  LOP3.LUT R3, R0, 0x80, R3, 0xf8, !PT ;  /* 0x0000008000037812 */ /* 0x000fca00078ef803 */
[----:B------:R0:W-:Y:S01]  /*2d60*/  STG.E.U8 desc[UR36][R22.64], R3 ;  /* 0x0000000316007986 */ /* 0x0001e2000c101124 */
[----:B------:R-:W-:Y:S05]  /*2d70*/  BRA `(.L_x_8110) ;  /* 0x0000000400ec7947 */ /* 0x000fea0003800000 */
.L_x_8120:
        /* <DEDUP_REMOVED lines=8> */
.L_x_8117:
        /* <DEDUP_REMOVED lines=11> */
.L_x_8128:
        /* <DEDUP_REMOVED lines=17> */
.L_x_8131:
[----:B------:R-:W-:-:S04]  /*2fc0*/  SHF.R.U32.HI R0, RZ, 0x14, R3 ;  /* 0x00000014ff007819 */ /* 0x000fc80000011603 */
[----:B------:R-:W-:-:S04]  /*2fd0*/  LOP3.LUT R0, R0, 0x1, RZ, 0xc0, !PT ;  /* 0x0000000100007812 */ /* 0x000fc800078ec0ff */
[----:B------:R-:W-:-:S04]  /*2fe0*/  IADD3 R0, PT, PT, R3, 0x487ffff, R0 ;  /* 0x0487ffff03007810 */ /* 0x000fc80007ffe000 */
[----:B------:R-:W-:-:S04]  /*2ff0*/  SHF.R.U32.HI R0, RZ, 0x14, R0 ;  /* 0x00000014ff007819 */ /* 0x000fc80000011600 */
[----:B------:R-:W-:-:S07]  /*3000*/  LOP3.LUT R0, R0, 0xff, RZ, 0xc0, !PT ;  /* 0x000000ff00007812 */ /* 0x000fce00078ec0ff */
.L_x_8132:
[----:B------:R-:W-:-:S04]  /*3010*/  SHF.R.U32.HI R3, RZ, 0x18, R3 ;  /* 0x00000018ff037819 */ /* 0x000fc80000011603 */
[----:B------:R-:W-:-:S04]  /*3020*/  LOP3.LUT R0, R0, 0x80, R3, 0xf8, !PT ;  /* 0x0000008000007812 */ /* 0x000fc800078ef803 */
[----:B------:R-:W-:-:S07]  /*3030*/  PRMT R11, R0, 0x7610, R11 ;  /* 0x00007610000b7816 */ /* 0x000fce000000000b */
.L_x_8130:
[----:B------:R-:W-:Y:S05]  /*3040*/  BSYNC.RECONVERGENT B0 ;  /* 0x0000000000007941 */ /* 0x000fea0003800200 */
.L_x_8129:
[----:B------:R0:W-:Y:S01]  /*3050*/  STG.E.U8 desc[UR36][R22.64], R11 ;  /* 0x0000000b16007986 */ /* 0x0001e2000c101124 */
[----:B------:R-:W-:Y:S05]  /*3060*/  BRA `(.L_x_8110) ;  /* 0x0000000400307947 */ /* 0x000fea0003800000 */
.L_x_8127:
        /* <DEDUP_REMOVED lines=17> */
.L_x_8135:
[----:B------:R-:W-:-:S04]  /*3180*/  SHF.R.U32.HI R0, RZ, 0x15, R3 ;  /* 0x00000015ff007819 */ /* 0x000fc80000011603 */
[----:B------:R-:W-:-:S04]  /*3190*/  LOP3.LUT R0, R0, 0x1, RZ, 0xc0, !PT ;  /* 0x0000000100007812 */ /* 0x000fc800078ec0ff */
[----:B------:R-:W-:-:S04]  /*31a0*/  IADD3 R0, PT, PT, R3, 0x88fffff, R0 ;  /* 0x088fffff03007810 */ /* 0x000fc80007ffe000 */
[----:B------:R-:W-:-:S04]  /*31b0*/  SHF.R.U32.HI R0, RZ, 0x15, R0 ;  /* 0x00000015ff007819 */ /* 0x000fc80000011600 */
[----:B------:R-:W-:-:S07]  /*31c0*/  LOP3.LUT R0, R0, 0xff, RZ, 0xc0, !PT ;  /* 0x000000ff00007812 */ /* 0x000fce00078ec0ff */
.L_x_8136:
[----:B------:R-:W-:-:S04]  /*31d0*/  SHF.R.U32.HI R3, RZ, 0x18, R3 ;  /* 0x00000018ff037819 */ /* 0x000fc80000011603 */
[----:B------:R-:W-:-:S04]  /*31e0*/  LOP3.LUT R0, R0, 0x80, R3, 0xf8, !PT ;  /* 0x0000008000007812 */ /* 0x000fc800078ef803 */
[----:B------:R-:W-:-:S07]  /*31f0*/  PRMT R11, R0, 0x7610, R11 ;  /* 0x00007610000b7816 */ /* 0x000fce000000000b */
.L_x_8134:
[----:B------:R-:W-:Y:S05]  /*3200*/  BSYNC.RECONVERGENT B0 ;  /* 0x0000000000007941 */ /* 0x000fea0003800200 */
.L_x_8133:
[----:B------:R0:W-:Y:S01]  /*3210*/  STG.E.U8 desc[UR36][R22.64], R11 ;  /* 0x0000000b16007986 */ /* 0x0001e2000c101124 */
[----:B------:R-:W-:Y:S05]  /*3220*/  BRA `(.L_x_8110) ;  /* 0x0000000000c07947 */ /* 0x000fea0003800000 */
.L_x_8126:
[----:B------:R-:W-:-:S09]  /*3230*/  UISETP.NE.AND UP0, UPT, UR4, 0x1c, UPT ;  /* 0x0000001c0400788c */ /* 0x000fd2000bf05270 */
[----:B------:R-:W-:Y:S05]  /*3240*/  BRA.U !UP0, `(.L_x_8137) ;  /* 0x0000000108b07547 */ /* 0x000fea000b800000 */
[----:B------:R-:W-:-:S09]  /*3250*/  UISETP.NE.AND UP0, UPT, UR4, 0x1d, UPT ;  /* 0x0000001d0400788c */ /* 0x000fd2000bf05270 */
[----:B------:R-:W-:Y:S05]  /*3260*/  BRA.U !UP0, `(.L_x_8138) ;  /* 0x00000001089c7547 */ /* 0x000fea000b800000 */
[----:B------:R-:W-:-:S09]  /*3270*/  UISETP.NE.AND UP0, UPT, UR4, 0x2c, UPT ;  /* 0x0000002c0400788c */ /* 0x000fd2000bf05270 */
[----:B------:R-:W-:Y:S05]  /*3280*/  BRA.U !UP0, `(.L_x_8139) ;  /* 0x0000000108447547 */ /* 0x000fea000b800000 */
.L_x_8109:
        /* <DEDUP_REMOVED lines=16> */
.L_x_8140:
[----:B------:R-:W-:Y:S05]  /*3390*/  BRA `(.L_x_8110) ;  /* 0x0000000000647947 */ /* 0x000fea0003800000 */
.L_x_8139:
        /* <DEDUP_REMOVED lines=20> */
.L_x_8138:
[----:B------:R-:W0:Y:S02]  /*34e0*/  F2I.U64.F64.TRUNC R2, R2 ;  /* 0x0000000200027311 */ /* 0x000e24000030d800 */
[----:B0-----:R0:W-:Y:S01]  /*34f0*/  STG.E.64 desc[UR36][R22.64], R2 ;  /* 0x0000000216007986 */ /* 0x0011e2000c101b24 */
[----:B------:R-:W-:Y:S05]  /*3500*/  BRA `(.L_x_8110) ;  /* 0x0000000000087947 */ /* 0x000fea0003800000 */
.L_x_8137:
[----:B------:R-:W0:Y:S02]  /*3510*/  F2I.U32.F64.TRUNC R3, R2 ;  /* 0x0000000200037311 */ /* 0x000e24000030d000 */
[----:B0-----:R0:W-:Y:S02]  /*3520*/  STG.E desc[UR36][R22.64], R3 ;  /* 0x0000000316007986 */ /* 0x0011e4000c101924 */
.L_x_8110:
[----:B------:R-:W-:-:S07]  /*3530*/  VIADD R17, R17, 0x80 ;  /* 0x0000008011117836 */ /* 0x000fce0000000000 */
.L_x_8072:
[----:B------:R-:W-:Y:S05]  /*3540*/  BSYNC.RECONVERGENT B7 ;  /* 0x0000000000077941 */ /* 0x000fea0003800200 */
.L_x_8071:
[----:B------:R-:W5:Y:S01]  /*3550*/  LDCU UR4, c[0x0][0x380] ;  /* 0x00007000ff0477ac */ /* 0x000f620008000800 */
[----:B------:R-:W-:Y:S01]  /*3560*/  BSSY.RECONVERGENT B7, `(.L_x_8141) ;  /* 0x0000345000077945 */ /* 0x000fe20003800200 */
[----:B-----5:R-:W-:-:S13]  /*3570*/  ISETP.GE.AND P0, PT, R17, UR4, PT ;  /* 0x0000000411007c0c */ /* 0x020fda000bf06270 */
[----:B------:R-:W-:Y:S05]  /*3580*/  @P0 BRA `(.L_x_8142) ;  /* 0x0000003400080947 */ /* 0x000fea0003800000 */
[----:B------:R-:W5:Y:S01]  /*3590*/  LDCU UR4, c[0x0][0x388] ;  /* 0x00007100ff0477ac */ /* 0x000f620008000800 */
[----:B0-234-:R-:W-:Y:S02]  /*35a0*/  HFMA2 R22, -RZ, RZ, 0, 0 ;  /* 0x00000000ff167431 */ /* 0x01dfe400000001ff */
[----:B------:R-:W-:Y:S01]  /*35b0*/  IMAD.MOV.U32 R0, RZ, RZ, RZ ;  /* 0x000000ffff007224 */ /* 0x000fe200078e00ff */
[----:B-----5:R-:W-:-:S09]  /*35c0*/  UISETP.NE.AND UP0, UPT, UR4, URZ, UPT ;  /* 0x000000ff0400728c */ /* 0x020fd2000bf05270 */
        /* <DEDUP_REMOVED lines=299> */
.L_x_8143:
        /* <DEDUP_REMOVED lines=18> */
.L_x_8148:
[----:B------:R-:W1:Y:S02]  /*49a0*/  LDG.E.U8 R2, desc[UR36][R2.64] ;  /* 0x0000002402027981 */ /* 0x000e64000c1e1100 */
[----:B-1----:R2:W3:Y:S01]  /*49b0*/  I2F.F64.U16 R4, R2 ;  /* 0x0000000200047312 */ /* 0x0024e20000101800 */
[----:B------:R-:W-:Y:S05]  /*49c0*/  BRA `(.L_x_8150) ;  /* 0x0000000c00607947 */ /* 0x000fea0003800000 */
.L_x_8147:
        /* <DEDUP_REMOVED lines=9> */
.L_x_8152:
[----:B------:R-:W1:Y:S02]  /*4a60*/  LDG.E R2, desc[UR36][R2.64] ;  /* 0x0000002402027981 */ /* 0x000e64000c1e1900 */
[----:B-1----:R0:W1:Y:S01]  /*4a70*/  I2F.F64 R4, R2 ;  /* 0x0000000200047312 */ /* 0x0020620000201c00 */
[----:B------:R-:W-:Y:S05]  /*4a80*/  BRA `(.L_x_8150) ;  /* 0x0000000c00307947 */ /* 0x000fea0003800000 */
.L_x_8151:
[----:B------:R-:W1:Y:S02]  /*4a90*/  LDG.E.U16 R2, desc[UR36][R2.64] ;  /* 0x0000002402027981 */ /* 0x000e64000c1e1500 */
[----:B-1----:R4:W0:Y:S01]  /*4aa0*/  I2F.F64.S16 R4, R2 ;  /* 0x0000000200047312 */ /* 0x0028220000101c00 */
[----:B------:R-:W-:Y:S05]  /*4ab0*/  BRA `(.L_x_8150) ;  /* 0x0000000c00247947 */ /* 0x000fea0003800000 */
.L_x_8146:
        /* <DEDUP_REMOVED lines=10> */
.L_x_8154:
[----:B------:R-:W2:Y:S02]  /*4b60*/  LDG.E.U16 R0, desc[UR36][R2.64] ;  /* 0x0000002402007981 */ /* 0x000ea4000c1e1500 */
[----:B--2---:R-:W-:-:S05]  /*4b70*/  HADD2.F32 R0, -RZ, R0.H0_H0 ;  /* 0x20000000ff007230 */ /* 0x004fca0000004100 */
[----:B------:R-:W-:-:S04]  /*4b80*/  FMUL.FTZ R0, R0, 1 ;  /* 0x3f80000000007820 */ /* 0x000fc80000410000 */
[----:B-1----:R0:W1:Y:S01]  /*4b90*/  F2F.F64.F32 R4, R0 ;  /* 0x0000000000047310 */ /* 0x0020620000201800 */
[----:B------:R-:W-:Y:S05]  /*4ba0*/  BRA `(.L_x_8150) ;  /* 0x0000000800e87947 */ /* 0x000fea0003800000 */
.L_x_8153:
        /* <DEDUP_REMOVED lines=10> */
.L_x_8156:
[----:B------:R-:W2:Y:S02]  /*4c50*/  LDG.E.U16 R2, desc[UR36][R2.64] ;  /* 0x0000002402027981 */ /* 0x000ea4000c1e1500 */
[----:B--2---:R-:W-:-:S05]  /*4c60*/  HADD2.F32 R0, -RZ, R2.H0_H0 ;  /* 0x20000002ff007230 */ /* 0x004fca0000004100 */
[----:B------:R-:W-:-:S04]  /*4c70*/  FMUL.FTZ R0, R0, 1 ;  /* 0x3f80000000007820 */ /* 0x000fc80000410000 */
[----:B-1----:R0:W1:Y:S01]  /*4c80*/  F2F.F64.F32 R4, R0 ;  /* 0x0000000000047310 */ /* 0x0020620000201800 */
[----:B------:R-:W-:Y:S05]  /*4c90*/  BRA `(.L_x_8150) ;  /* 0x0000000800ac7947 */ /* 0x000fea0003800000 */
.L_x_8155:
[----:B-1----:R0:W5:Y:S01]  /*4ca0*/  LDG.E.64 R4, desc[UR36][R2.64] ;  /* 0x0000002402047981 */ /* 0x002162000c1e1b00 */
[----:B------:R-:W-:Y:S05]  /*4cb0*/  BRA `(.L_x_8150) ;  /* 0x0000000800a47947 */ /* 0x000fea0003800000 */
.L_x_8145:
        /* <DEDUP_REMOVED lines=13> */
.L_x_8159:
[----:B-1----:R0:W5:Y:S01]  /*4d90*/  LDG.E.64 R4, desc[UR36][R2.64] ;  /* 0x0000002402047981 */ /* 0x002162000c1e1b00 */
[----:B------:R-:W-:Y:S05]  /*4da0*/  BRA `(.L_x_8150) ;  /* 0x0000000800687947 */ /* 0x000fea0003800000 */
.L_x_8158:
        /* <DEDUP_REMOVED lines=27> */
.L_x_8161:
        /* <DEDUP_REMOVED lines=14> */
.L_x_8160:
[----:B------:R-:W2:Y:S02]  /*5040*/  LDG.E.U16 R0, desc[UR36][R2.64] ;  /* 0x0000002402007981 */ /* 0x000ea4000c1e1500 */
[----:B--2---:R-:W-:-:S04]  /*5050*/  IMAD.U32 R0, R0, 0x10000, RZ ;  /* 0x0001000000007824 */ /* 0x004fc800078e00ff */
[----:B------:R-:W-:-:S04]  /*5060*/  FMUL.FTZ R0, R0, 1 ;  /* 0x3f80000000007820 */ /* 0x000fc80000410000 */
[----:B-1----:R0:W1:Y:S01]  /*5070*/  F2F.F64.F32 R4, R0 ;  /* 0x0000000000047310 */ /* 0x0020620000201800 */
[----:B------:R-:W-:Y:S05]  /*5080*/  BRA `(.L_x_8150) ;  /* 0x0000000400b07947 */ /* 0x000fea0003800000 */
.L_x_8157:
        /* <DEDUP_REMOVED lines=11> */
.L_x_8164:
        /* <DEDUP_REMOVED lines=21> */
.L_x_8166:
[----:B------:R-:W-:Y:S05]  /*5290*/  BSYNC.RECONVERGENT B0 ;  /* 0x0000000000007941 */ /* 0x000fea0003800200 */
.L_x_8165:
[----:B------:R-:W-:Y:S01]  /*52a0*/  IMAD.SHL.U32 R0, R0, 0x100000, RZ ;  /* 0x0010000000007824 */ /* 0x000fe200078e00ff */
[----:B------:R-:W-:-:S04]  /*52b0*/  LEA R2, R2, 0x3b800000, 0x17 ;  /* 0x3b80000002027811 */ /* 0x000fc800078eb8ff */
[----:B------:R-:W-:-:S05]  /*52c0*/  LOP3.LUT R0, R2, R0, R7, 0xfe, !PT ;  /* 0x0000000002007212 */ /* 0x000fca00078efe07 */
[----:B------:R-:W-:-:S04]  /*52d0*/  FMUL.FTZ R0, R0, 1 ;  /* 0x3f80000000007820 */ /* 0x000fc80000410000 */
[----:B------:R0:W1:Y:S01]  /*52e0*/  F2F.F64.F32 R4, R0 ;  /* 0x0000000000047310 */ /* 0x0000620000201800 */
[----:B------:R-:W-:Y:S05]  /*52f0*/  BRA `(.L_x_8150) ;  /* 0x0000000400147947 */ /* 0x000fea0003800000 */
.L_x_8163:
        /* <DEDUP_REMOVED lines=21> */
.L_x_8168:
[----:B------:R-:W-:Y:S05]  /*5450*/  BSYNC.RECONVERGENT B0 ;  /* 0x0000000000007941 */ /* 0x000fea0003800200 */
.L_x_8167:
[----:B------:R-:W-:Y:S02]  /*5460*/  SHF.L.U32 R0, R0, 0x15, RZ ;  /* 0x0000001500007819 */ /* 0x000fe400000006ff */
[----:B------:R-:W-:-:S04]  /*5470*/  LEA R2, R2, 0x37800000, 0x17 ;  /* 0x3780000002027811 */ /* 0x000fc800078eb8ff */
[----:B------:R-:W-:-:S05]  /*5480*/  LOP3.LUT R0, R2, R0, R7, 0xfe, !PT ;  /* 0x0000000002007212 */ /* 0x000fca00078efe07 */
[----:B------:R-:W-:-:S04]  /*5490*/  FMUL.FTZ R0, R0, 1 ;  /* 0x3f80000000007820 */ /* 0x000fc80000410000 */
[----:B------:R0:W1:Y:S01]  /*54a0*/  F2F.F64.F32 R4, R0 ;  /* 0x0000000000047310 */ /* 0x0000620000201800 */
[----:B------:R-:W-:Y:S05]  /*54b0*/  BRA `(.L_x_8150) ;  /* 0x0000000000a47947 */ /* 0x000fea0003800000 */
.L_x_8162:
        /* <DEDUP_REMOVED lines=18> */
.L_x_8149:
        /* <DEDUP_REMOVED lines=16> */
.L_x_8171:
[----:B------:R-:W-:Y:S01]  /*56e0*/  CS2R R4, SRZ ;  /* 0x0000000000047805 */ /* 0x000fe2000001ff00 */
[----:B------:R-:W-:Y:S06]  /*56f0*/  BRA `(.L_x_8150) ;  /* 0x0000000000147947 */ /* 0x000fec0003800000 */
.L_x_8170:
[----:B-1----:R-:W2:Y:S02]  /*5700*/  LDG.E.64 R4, desc[UR36][R2.64] ;  /* 0x0000002402047981 */ /* 0x002ea4000c1e1b00 */
[----:B--2---:R-:W0:Y:S01]  /*5710*/  I2F.F64.U64 R4, R4 ;  /* 0x0000000400047312 */ /* 0x004e220000301800 */
[----:B------:R-:W-:Y:S05]  /*5720*/  BRA `(.L_x_8150) ;  /* 0x0000000000087947 */ /* 0x000fea0003800000 */
.L_x_8169:
[----:B------:R-:W1:Y:S02]  /*5730*/  LDG.E R2, desc[UR36][R2.64] ;  /* 0x0000002402027981 */ /* 0x000e64000c1e1900 */
[----:B-1----:R0:W1:Y:S02]  /*5740*/  I2F.F64.U32 R4, R2 ;  /* 0x0000000200047312 */ /* 0x0020640000201800 */
.L_x_8150:
[----:B------:R-:W-:Y:S05]  /*5750*/  BSYNC.RECONVERGENT B6 ;  /* 0x0000000000067941 */ /* 0x000fea0003800200 */
.L_x_8144:
[----:B01-3-5:R-:W0:Y:S01]  /*5760*/  MUFU.RCP64H R3, R5 ;  /* 0x0000000500037308 */ /* 0x02be220000001800 */
[----:B--2-4-:R-:W-:Y:S01]  /*5770*/  MOV R2, 0x1 ;  /* 0x0000000100027802 */ /* 0x014fe20000000f00 */
[----:B------:R-:W1:Y:S01]  /*5780*/  LDCU.64 UR4, c[0x0][0x598] ;  /* 0x0000b300ff0477ac */ /* 0x000e620008000a00 */
[----:B------:R-:W2:Y:S01]  /*5790*/  LDC R0, c[0x0][0x59c] ;  /* 0x00016700ff007b82 */ /* 0x000ea20000000800 */
        /* <DEDUP_REMOVED lines=13> */
[----:B------:R-:W-:Y:S01]  /*5870*/  FSETP.GT.AND P0, PT, |R6|, 1.469367938527859385e-39, PT ;  /* 0x001000000600780b */ /* 0x000fe20003f04200 */
[----:B------:R-:W-:-:S12]  /*5880*/  IMAD.X R23, RZ, RZ, UR5, P1 ;  /* 0x00000005ff177e24 */ /* 0x000fd800088e06ff */
[----:B------:R-:W-:Y:S05]  /*5890*/  @P0 BRA P2, `(.L_x_8173) ;  /* 0x0000000000100947 */ /* 0x000fea0001000000 */
[----:B------:R-:W-:-:S07]  /*58a0*/  MOV R0, 0x58c0 ;  /* 0x000058c000007802 */ /* 0x000fce0000000f00 */
[----:B------:R-:W-:Y:S05]  /*58b0*/  CALL.REL.NOINC `($__internal_14_$__cuda_sm20_div_rn_f64_full) ;  /* 0x00000078006c7944 */ /* 0x000fea0003c00000 */
[----:B------:R-:W-:Y:S01]  /*58c0*/  IMAD.MOV.U32 R2, RZ, RZ, R4 ;  /* 0x000000ffff027224 */ /* 0x000fe200078e0004 */
[----:B------:R-:W-:-:S07]  /*58d0*/  MOV R3, R5 ;  /* 0x0000000500037202 */ /* 0x000fce0000000f00 */
.L_x_8173:
[----:B------:R-:W-:Y:S05]  /*58e0*/  BSYNC.RECONVERGENT B0 ;  /* 0x0000000000007941 */ /* 0x000fea0003800200 */
.L_x_8172:
        /* <DEDUP_REMOVED lines=15> */
.L_x_8177:
[----:B------:R-:W1:Y:S02]  /*59e0*/  F2I.S64.F64.TRUNC R2, R2 ;  /* 0x0000000200027311 */ /* 0x000e64000030d900 */
[----:B-1----:R-:W-:-:S05]  /*59f0*/  IMAD.MOV.U32 R5, RZ, RZ, R2 ;  /* 0x000000ffff057224 */ /* 0x002fca00078e0002 */
[----:B------:R0:W-:Y:S01]  /*5a00*/  STG.E.U8 desc[UR36][R22.64], R5 ;  /* 0x0000000516007986 */ /* 0x0001e2000c101124 */
[----:B------:R-:W-:Y:S05]  /*5a10*/  BRA `(.L_x_8179) ;  /* 0x0000000c00e07947 */ /* 0x000fea0003800000 */
.L_x_8176:
        /* <DEDUP_REMOVED lines=9> */
.L_x_8181:
[----:B------:R-:W0:Y:S02]  /*5ab0*/  F2I.F64.TRUNC R3, R2 ;  /* 0x0000000200037311 */ /* 0x000e24000030d100 */
[----:B0-----:R0:W-:Y:S01]  /*5ac0*/  STG.E desc[UR36][R22.64], R3 ;  /* 0x0000000316007986 */ /* 0x0011e2000c101924 */
[----:B------:R-:W-:Y:S05]  /*5ad0*/  BRA `(.L_x_8179) ;  /* 0x0000000c00b07947 */ /* 0x000fea0003800000 */
.L_x_8180:
[----:B------:R-:W0:Y:S02]  /*5ae0*/  F2I.F64.TRUNC R3, R2 ;  /* 0x0000000200037311 */ /* 0x000e24000030d100 */
[----:B0-----:R0:W-:Y:S01]  /*5af0*/  STG.E.U16 desc[UR36][R22.64], R3 ;  /* 0x0000000316007986 */ /* 0x0011e2000c101524 */
[----:B------:R-:W-:Y:S05]  /*5b00*/  BRA `(.L_x_8179) ;  /* 0x0000000c00a47947 */ /* 0x000fea0003800000 */
.L_x_8175:
        /* <DEDUP_REMOVED lines=13> */
.L_x_8183:
        /* <DEDUP_REMOVED lines=8> */
.L_x_8182:
        /* <DEDUP_REMOVED lines=14> */
.L_x_8185:
        /* <DEDUP_REMOVED lines=9> */
.L_x_8184:
[----:B-1----:R0:W-:Y:S01]  /*5dd0*/  STG.E.64 desc[UR36][R22.64], R4 ;  /* 0x0000000416007986 */ /* 0x0021e2000c101b24 */
[----:B------:R-:W-:Y:S05]  /*5de0*/  BRA `(.L_x_8179) ;  /* 0x0000000800ec7947 */ /* 0x000fea0003800000 */
.L_x_8174:
        /* <DEDUP_REMOVED lines=13> */
.L_x_8189:
        /* <DEDUP_REMOVED lines=21> */
.L_x_8192:
[----:B------:R-:W-:-:S04]  /*6010*/  SHF.R.U32.HI R3, RZ, 0x18, R3 ;  /* 0x00000018ff037819 */ /* 0x000fc80000011603 */
[----:B------:R-:W-:-:S04]  /*6020*/  LOP3.LUT R0, R0, 0x80, R3, 0xf8, !PT ;  /* 0x0000008000007812 */ /* 0x000fc800078ef803 */
[----:B------:R-:W-:-:S07]  /*6030*/  PRMT R11, R0, 0x7610, R11 ;  /* 0x00007610000b7816 */ /* 0x000fce000000000b */
.L_x_8191:
[----:B------:R-:W-:Y:S05]  /*6040*/  BSYNC.RECONVERGENT B0 ;  /* 0x0000000000007941 */ /* 0x000fea0003800200 */
.L_x_8190:
[----:B------:R0:W-:Y:S01]  /*6050*/  STG.E.U8 desc[UR36][R22.64], R11 ;  /* 0x0000000b16007986 */ /* 0x0001e2000c101124 */
[----:B------:R-:W-:Y:S05]  /*6060*/  BRA `(.L_x_8179) ;  /* 0x00000008004c7947 */ /* 0x000fea0003800000 */
.L_x_8188:
        /* <DEDUP_REMOVED lines=21> */
.L_x_8195:
[----:B------:R-:W-:-:S04]  /*61c0*/  SHF.R.U32.HI R3, RZ, 0x18, R3 ;  /* 0x00000018ff037819 */ /* 0x000fc80000011603 */
[----:B------:R-:W-:-:S04]  /*61d0*/  LOP3.LUT R0, R0, 0x80, R3, 0xf8, !PT ;  /* 0x0000008000007812 */ /* 0x000fc800078ef803 */
[----:B------:R-:W-:-:S07]  /*61e0*/  PRMT R11, R0, 0x7610, R11 ;  /* 0x00007610000b7816 */ /* 0x000fce000000000b */
.L_x_8194:
[----:B------:R-:W-:Y:S05]  /*61f0*/  BSYNC.RECONVERGENT B0 ;  /* 0x0000000000007941 */ /* 0x000fea0003800200 */
.L_x_8193:
[----:B------:R0:W-:Y:S01]  /*6200*/  STG.E.U8 desc[UR36][R22.64], R11 ;  /* 0x0000000b16007986 */ /* 0x0001e2000c101124 */
[----:B------:R-:W-:Y:S05]  /*6210*/  BRA `(.L_x_8179) ;  /* 0x0000000400e07947 */ /* 0x000fea0003800000 */
.L_x_8187:
        /* <DEDUP_REMOVED lines=26> */
.L_x_8197:
[----:B------:R-:W0:Y:S02]  /*63c0*/  F2I.U64.F64.TRUNC R2, R2 ;  /* 0x0000000200027311 */ /* 0x000e24000030d800 */
[----:B0-----:R0:W-:Y:S01]  /*63d0*/  STG.E.64 desc[UR36][R22.64], R2 ;  /* 0x0000000216007986 */ /* 0x0011e2000c101b24 */
[----:B------:R-:W-:Y:S05]  /*63e0*/  BRA `(.L_x_8179) ;  /* 0x00000004006c7947 */ /* 0x000fea0003800000 */
.L_x_8196:
[----:B------:R-:W0:Y:S02]  /*63f0*/  F2I.U32.F64.TRUNC R3, R2 ;  /* 0x0000000200037311 */ /* 0x000e24000030d000 */
[----:B0-----:R0:W-:Y:S01]  /*6400*/  STG.E desc[UR36][R22.64], R3 ;  /* 0x0000000316007986 */ /* 0x0011e2000c101924 */
[----:B------:R-:W-:Y:S05]  /*6410*/  BRA `(.L_x_8179) ;  /* 0x0000000400607947 */ /* 0x000fea0003800000 */
.L_x_8186:
        /* <DEDUP_REMOVED lines=10> */
.L_x_8199:
[----:B------:R-:W-:-:S05]  /*64c0*/  CS2R R6, SRZ ;  /* 0x0000000000067805 */ /* 0x000fca000001ff00 */
[----:B-1----:R3:W-:Y:S01]  /*64d0*/  STG.E.128 desc[UR36][R22.64], R4 ;  /* 0x0000000416007986 */ /* 0x0027e2000c101d24 */
[----:B------:R-:W-:Y:S05]  /*64e0*/  BRA `(.L_x_8179) ;  /* 0x00000004002c7947 */ /* 0x000fea0003800000 */
.L_x_8198:
[----:B------:R-:W-:-:S09]  /*64f0*/  UISETP.NE.AND UP0, UPT, UR4, 0xf, UPT ;  /* 0x0000000f0400788c */ /* 0x000fd2000bf05270 */
[----:B------:R-:W-:Y:S05]  /*6500*/  BRA.U !UP0, `(.L_x_8200) ;  /* 0x0000000508087547 */ /* 0x000fea000b800000 */
[----:B------:R-:W-:-:S09]  /*6510*/  UISETP.NE.AND UP0, UPT, UR4, 0x17, UPT ;  /* 0x000000170400788c */ /* 0x000fd2000bf05270 */
[----:B------:R-:W-:Y:S05]  /*6520*/  BRA.U !UP0, `(.L_x_8201) ;  /* 0x0000000108a07547 */ /* 0x000fea000b800000 */
[----:B------:R-:W-:-:S09]  /*6530*/  UISETP.NE.AND UP0, UPT, UR4, 0x18, UPT ;  /* 0x000000180400788c */ /* 0x000fd2000bf05270 */
[----:B------:R-:W-:Y:S05]  /*6540*/  BRA.U !UP0, `(.L_x_8202) ;  /* 0x0000000108447547 */ /* 0x000fea000b800000 */
.L_x_8178:
        /* <DEDUP_REMOVED lines=16> */
.L_x_8203:
[----:B------:R-:W-:Y:S05]  /*6650*/  BRA `(.L_x_8179) ;  /* 0x0000000000d07947 */ /* 0x000fea0003800000 */
.L_x_8202:
        /* <DEDUP_REMOVED lines=17> */
.L_x_8205:
[----:B------:R-:W-:Y:S05]  /*6770*/  BSYNC.RECONVERGENT B0 ;  /* 0x0000000000007941 */ /* 0x000fea0003800200 */
.L_x_8204:
[----:B------:R-:W-:-:S05]  /*6780*/  LOP3.LUT R3, R0, 0x80, R3, 0xf8, !PT ;  /* 0x0000008000037812 */ /* 0x000fca00078ef803 */
[----:B------:R1:W-:Y:S01]  /*6790*/  STG.E.U8 desc[UR36][R22.64], R3 ;  /* 0x0000000316007986 */ /* 0x0003e2000c101124 */
[----:B------:R-:W-:Y:S05]  /*67a0*/  BRA `(.L_x_8179) ;  /* 0x00000000007c7947 */ /* 0x000fea0003800000 */
.L_x_8201:
        /* <DEDUP_REMOVED lines=16> */
.L_x_8207:
[----:B------:R-:W-:Y:S01]  /*68b0*/  IMAD.MOV.U32 R0, RZ, RZ, 0x7f ;  /* 0x0000007fff007424 */ /* 0x000fe200078e00ff */
[----:B------:R-:W-:-:S04]  /*68c0*/  ISETP.GT.U32.AND P0, PT, R2, 0x7f800000, PT ;  /* 0x7f8000000200780c */ /* 0x000fc80003f04070 */
[----:B------:R-:W-:-:S09]  /*68d0*/  SEL R0, R0, 0x7c, P0 ;  /* 0x0000007c00007807 */ /* 0x000fd20000000000 */
.L_x_8208:
[----:B------:R-:W-:Y:S05]  /*68e0*/  BSYNC.RECONVERGENT B0 ;  /* 0x0000000000007941 */ /* 0x000fea0003800200 */
.L_x_8206:
[----:B------:R-:W-:-:S04]  /*68f0*/  SHF.R.U32.HI R3, RZ, 0x18, R3 ;  /* 0x00000018ff037819 */ /* 0x000fc80000011603 */
[----:B------:R-:W-:-:S05]  /*6900*/  LOP3.LUT R3, R0, 0x80, R3, 0xf8, !PT ;  /* 0x0000008000037812 */ /* 0x000fca00078ef803 */
[----:B------:R2:W-:Y:S01]  /*6910*/  STG.E.U8 desc[UR36][R22.64], R3 ;  /* 0x0000000316007986 */ /* 0x0005e2000c101124 */
[----:B------:R-:W-:Y:S05]  /*6920*/  BRA `(.L_x_8179) ;  /* 0x00000000001c7947 */ /* 0x000fea0003800000 */
.L_x_8200:
[----:B------:R-:W-:Y:S01]  /*6930*/  UMOV UR4, 0xf0000000 ;  /* 0xf000000000047882 */ /* 0x000fe20000000000 */
[----:B------:R-:W-:Y:S01]  /*6940*/  UMOV UR5, 0x380fffff ;  /* 0x380fffff00057882 */ /* 0x000fe20000000000 */
[----:B-1----:R-:W0:Y:S01]  /*6950*/  F2F.F32.F64 R0, R4 ;  /* 0x0000000400007310 */ /* 0x002e220000301000 */
[----:B------:R-:W-:-:S14]  /*6960*/  DSETP.GEU.AND P0, PT, |R4|, UR4, PT ;  /* 0x0000000404007e2a */ /* 0x000fdc000bf0e200 */
[----:B0-----:R-:W-:-:S05]  /*6970*/  @!P0 FMUL R0, R0, 1.175494350822287508e-38 ;  /* 0x0080000000008820 */ /* 0x001fca0000400000 */
[----:B------:R-:W-:-:S05]  /*6980*/  F2FP.BF16.F32.PACK_AB R0, RZ, R0 ;  /* 0x00000000ff00723e */ /* 0x000fca00000010ff */
[----:B------:R0:W-:Y:S02]  /*6990*/  STG.E.U16 desc[UR36][R22.64], R0 ;  /* 0x0000000016007986 */ /* 0x0001e4000c101524 */
.L_x_8179:
[----:B------:R-:W-:-:S07]  /*69a0*/  VIADD R17, R17, 0x80 ;  /* 0x0000008011117836 */ /* 0x000fce0000000000 */
.L_x_8142:
[----:B------:R-:W-:Y:S05]  /*69b0*/  BSYNC.RECONVERGENT B7 ;  /* 0x0000000000077941 */ /* 0x000fea0003800200 */
.L_x_8141:
        /* <DEDUP_REMOVED lines=307> */
.L_x_8211:
        /* <DEDUP_REMOVED lines=18> */
.L_x_8216:
[----:B------:R-:W2:Y:S02]  /*7e10*/  LDG.E.U8 R2, desc[UR36][R2.64] ;  /* 0x0000002402027981 */ /* 0x000ea4000c1e1100 */
[----:B--2---:R0:W1:Y:S01]  /*7e20*/  I2F.F64.U16 R4, R2 ;  /* 0x0000000200047312 */ /* 0x0040620000101800 */
[----:B------:R-:W-:Y:S05]  /*7e30*/  BRA `(.L_x_8218) ;  /* 0x0000000c00607947 */ /* 0x000fea0003800000 */
.L_x_8215:
        /* <DEDUP_REMOVED lines=9> */
.L_x_8220:
[----:B------:R-:W2:Y:S02]  /*7ed0*/  LDG.E R2, desc[UR36][R2.64] ;  /* 0x0000002402027981 */ /* 0x000ea4000c1e1900 */
[----:B--2---:R3:W4:Y:S01]  /*7ee0*/  I2F.F64 R4, R2 ;  /* 0x0000000200047312 */ /* 0x0047220000201c00 */
[----:B------:R-:W-:Y:S05]  /*7ef0*/  BRA `(.L_x_8218) ;  /* 0x0000000c00307947 */ /* 0x000fea0003800000 */
.L_x_8219:
[----:B------:R-:W2:Y:S02]  /*7f00*/  LDG.E.U16 R2, desc[UR36][R2.64] ;  /* 0x0000002402027981 */ /* 0x000ea4000c1e1500 */
[----:B--2---:R0:W1:Y:S01]  /*7f10*/  I2F.F64.S16 R4, R2 ;  /* 0x0000000200047312 */ /* 0x0040620000101c00 */
[----:B------:R-:W-:Y:S05]  /*7f20*/  BRA `(.L_x_8218) ;  /* 0x0000000c00247947 */ /* 0x000fea0003800000 */
.L_x_8214:
        /* <DEDUP_REMOVED lines=10> */
.L_x_8222:
[----:B------:R-:W2:Y:S02]  /*7fd0*/  LDG.E.U16 R0, desc[UR36][R2.64] ;  /* 0x0000002402007981 */ /* 0x000ea4000c1e1500 */
[----:B--2---:R-:W-:-:S05]  /*7fe0*/  HADD2.F32 R0, -RZ, R0.H0_H0 ;  /* 0x20000000ff007230 */ /* 0x004fca0000004100 */
[----:B------:R-:W-:-:S04]  /*7ff0*/  FMUL.FTZ R0, R0, 1 ;  /* 0x3f80000000007820 */ /* 0x000fc80000410000 */
[----:B------:R0:W1:Y:S01]  /*8000*/  F2F.F64.F32 R4, R0 ;  /* 0x0000000000047310 */ /* 0x0000620000201800 */
[----:B------:R-:W-:Y:S05]  /*8010*/  BRA `(.L_x_8218) ;  /* 0x0000000800e87947 */ /* 0x000fea0003800000 */
.L_x_8221:
        /* <DEDUP_REMOVED lines=10> */
.L_x_8224:
[----:B------:R-:W2:Y:S02]  /*80c0*/  LDG.E.U16 R2, desc[UR36][R2.64] ;  /* 0x0000002402027981 */ /* 0x000ea4000c1e1500 */
[----:B--2---:R-:W-:-:S05]  /*80d0*/  HADD2.F32 R0, -RZ, R2.H0_H0 ;  /* 0x20000002ff007230 */ /* 0x004fca0000004100 */
[----:B------:R-:W-:-:S04]  /*80e0*/  FMUL.FTZ R0, R0, 1 ;  /* 0x3f80000000007820 */ /* 0x000fc80000410000 */
[----:B------:R0:W1:Y:S01]  /*80f0*/  F2F.F64.F32 R4, R0 ;  /* 0x0000000000047310 */ /* 0x0000620000201800 */
[----:B------:R-:W-:Y:S05]  /*8100*/  BRA `(.L_x_8218) ;  /* 0x0000000800ac7947 */ /* 0x000fea0003800000 */
.L_x_8223:
[----:B------:R0:W5:Y:S01]  /*8110*/  LDG.E.64 R4, desc[UR36][R2.64] ;  /* 0x0000002402047981 */ /* 0x000162000c1e1b00 */
[----:B------:R-:W-:Y:S05]  /*8120*/  BRA `(.L_x_8218) ;  /* 0x0000000800a47947 */ /* 0x000fea0003800000 */
.L_x_8213:
        /* <DEDUP_REMOVED lines=13> */
.L_x_8227:
[----:B------:R0:W5:Y:S01]  /*8200*/  LDG.E.64 R4, desc[UR36][R2.64] ;  /* 0x0000002402047981 */ /* 0x000162000c1e1b00 */
[----:B------:R-:W-:Y:S05]  /*8210*/  BRA `(.L_x_8218) ;  /* 0x0000000800687947 */ /* 0x000fea0003800000 */
.L_x_8226:
        /* <DEDUP_REMOVED lines=27> */
.L_x_8229:
        /* <DEDUP_REMOVED lines=14> */
.L_x_8228:
[----:B------:R-:W2:Y:S02]  /*84b0*/  LDG.E.U16 R0, desc[UR36][R2.64] ;  /* 0x0000002402007981 */ /* 0x000ea4000c1e1500 */
[----:B--2---:R-:W-:-:S05]  /*84c0*/  SHF.L.U32 R0, R0, 0x10, RZ ;  /* 0x0000001000007819 */ /* 0x004fca00000006ff */
[----:B------:R-:W-:-:S04]  /*84d0*/  FMUL.FTZ R0, R0, 1 ;  /* 0x3f80000000007820 */ /* 0x000fc80000410000 */
[----:B------:R0:W1:Y:S01]  /*84e0*/  F2F.F64.F32 R4, R0 ;  /* 0x0000000000047310 */ /* 0x0000620000201800 */
[----:B------:R-:W-:Y:S05]  /*84f0*/  BRA `(.L_x_8218) ;  /* 0x0000000400b07947 */ /* 0x000fea0003800000 */
.L_x_8225:
        /* <DEDUP_REMOVED lines=11> */
.L_x_8232:
        /* <DEDUP_REMOVED lines=21> */
.L_x_8234:
[----:B------:R-:W-:Y:S05]  /*8700*/  BSYNC.RECONVERGENT B0 ;  /* 0x0000000000007941 */ /* 0x000fea0003800200 */
.L_x_8233:
[----:B------:R-:W-:Y:S01]  /*8710*/  IMAD.SHL.U32 R0, R0, 0x100000, RZ ;  /* 0x0010000000007824 */ /* 0x000fe200078e00ff */
[----:B------:R-:W-:-:S04]  /*8720*/  LEA R2, R2, 0x3b800000, 0x17 ;  /* 0x3b80000002027811 */ /* 0x000fc800078eb8ff */
[----:B------:R-:W-:-:S05]  /*8730*/  LOP3.LUT R0, R2, R0, R7, 0xfe, !PT ;  /* 0x0000000002007212 */ /* 0x000fca00078efe07 */
[----:B------:R-:W-:-:S04]  /*8740*/  FMUL.FTZ R0, R0, 1 ;  /* 0x3f80000000007820 */ /* 0x000fc80000410000 */
[----:B------:R0:W1:Y:S01]  /*8750*/  F2F.F64.F32 R4, R0 ;  /* 0x0000000000047310 */ /* 0x0000620000201800 */
[----:B------:R-:W-:Y:S05]  /*8760*/  BRA `(.L_x_8218) ;  /* 0x0000000400147947 */ /* 0x000fea0003800000 */
.L_x_8231:
        /* <DEDUP_REMOVED lines=21> */
.L_x_8236:
[----:B------:R-:W-:Y:S05]  /*88c0*/  BSYNC.RECONVERGENT B0 ;  /* 0x0000000000007941 */ /* 0x000fea0003800200 */
.L_x_8235:
[----:B------:R-:W-:Y:S02]  /*88d0*/  SHF.L.U32 R0, R0, 0x15, RZ ;  /* 0x0000001500007819 */ /* 0x000fe400000006ff */
[----:B------:R-:W-:-:S04]  /*88e0*/  LEA R2, R2, 0x37800000, 0x17 ;  /* 0x3780000002027811 */ /* 0x000fc800078eb8ff */
[----:B------:R-:W-:-:S05]  /*88f0*/  LOP3.LUT R0, R2, R0, R7, 0xfe, !PT ;  /* 0x0000000002007212 */ /* 0x000fca00078efe07 */
[----:B------:R-:W-:-:S04]  /*8900*/  FMUL.FTZ R0, R0, 1 ;  /* 0x3f80000000007820 */ /* 0x000fc80000410000 */
[----:B------:R0:W1:Y:S01]  /*8910*/  F2F.F64.F32 R4, R0 ;  /* 0x0000000000047310 */ /* 0x0000620000201800 */
[----:B------:R-:W-:Y:S05]  /*8920*/  BRA `(.L_x_8218) ;  /* 0x0000000000a47947 */ /* 0x000fea0003800000 */
.L_x_8230:
        /* <DEDUP_REMOVED lines=18> */
.L_x_8217:
        /* <DEDUP_REMOVED lines=16> */
.L_x_8239:
[----:B------:R-:W-:Y:S01]  /*8b50*/  CS2R R4, SRZ ;  /* 0x0000000000047805 */ /* 0x000fe2000001ff00 */
[----:B------:R-:W-:Y:S06]  /*8b60*/  BRA `(.L_x_8218) ;  /* 0x0000000000147947 */ /* 0x000fec0003800000 */
.L_x_8238:
[----:B------:R-:W2:Y:S02]  /*8b70*/  LDG.E.64 R4, desc[UR36][R2.64] ;  /* 0x0000002402047981 */ /* 0x000ea4000c1e1b00 */
[----:B--2---:R-:W0:Y:S01]  /*8b80*/  I2F.F64.U64 R4, R4 ;  /* 0x0000000400047312 */ /* 0x004e220000301800 */
[----:B------:R-:W-:Y:S05]  /*8b90*/  BRA `(.L_x_8218) ;  /* 0x0000000000087947 */ /* 0x000fea0003800000 */
.L_x_8237:
[----:B------:R-:W2:Y:S02]  /*8ba0*/  LDG.E R2, desc[UR36][R2.64] ;  /* 0x0000002402027981 */ /* 0x000ea4000c1e1900 */
[----:B--2---:R0:W1:Y:S02]  /*8bb0*/  I2F.F64.U32 R4, R2 ;  /* 0x0000000200047312 */ /* 0x0040640000201800 */
.L_x_8218:
[----:B------:R-:W-:Y:S05]  /*8bc0*/  BSYNC.RECONVERGENT B6 ;  /* 0x0000000000067941 */ /* 0x000fea0003800200 */
.L_x_8212:
[----:B012-45:R-:W0:Y:S01]  /*8bd0*/  MUFU.RCP64H R3, R5 ;  /* 0x0000000500037308 */ /* 0x037e220000001800 */
[----:B---3--:R-:W-:Y:S01]  /*8be0*/  IMAD.MOV.U32 R2, RZ, RZ, 0x1 ;  /* 0x00000001ff027424 */ /* 0x008fe200078e00ff */
        /* <DEDUP_REMOVED lines=20> */
[----:B------:R-:W-:Y:S01]  /*8d30*/  IMAD.MOV.U32 R2, RZ, RZ, R4 ;  /* 0x000000ffff027224 */ /* 0x000fe200078e0004 */
[----:B------:R-:W-:-:S07]  /*8d40*/  MOV R3, R5 ;  /* 0x0000000500037202 */ /* 0x000fce0000000f00 */
.L_x_8241:
[----:B------:R-:W-:Y:S05]  /*8d50*/  BSYNC.RECONVERGENT B0 ;  /* 0x0000000000007941 */ /* 0x000fea0003800200 */
.L_x_8240:
        /* <DEDUP_REMOVED lines=15> */
.L_x_8245:
[----:B------:R-:W1:Y:S02]  /*8e50*/  F2I.S64.F64.TRUNC R2, R2 ;  /* 0x0000000200027311 */ /* 0x000e64000030d900 */
[----:B-1----:R-:W-:-:S05]  /*8e60*/  IMAD.MOV.U32 R5, RZ, RZ, R2 ;  /* 0x000000ffff057224 */ /* 0x002fca00078e0002 */
[----:B------:R0:W-:Y:S01]  /*8e70*/  STG.E.U8 desc[UR36][R22.64], R5 ;  /* 0x0000000516007986 */ /* 0x0001e2000c101124 */
[----:B------:R-:W-:Y:S05]  /*8e80*/  BRA `(.L_x_8247) ;  /* 0x0000000c00e07947 */ /* 0x000fea0003800000 */
.L_x_8244:
        /* <DEDUP_REMOVED lines=9> */
.L_x_8249:
[----:B------:R-:W0:Y:S02]  /*8f20*/  F2I.F64.TRUNC R3, R2 ;  /* 0x0000000200037311 */ /* 0x000e24000030d100 */
[----:B0-----:R4:W-:Y:S01]  /*8f30*/  STG.E desc[UR36][R22.64], R3 ;  /* 0x0000000316007986 */ /* 0x0019e2000c101924 */
[----:B------:R-:W-:Y:S05]  /*8f40*/  BRA `(.L_x_8247) ;  /* 0x0000000c00b07947 */ /* 0x000fea0003800000 */
.L_x_8248:
[----:B------:R-:W0:Y:S02]  /*8f50*/  F2I.F64.TRUNC R3, R2 ;  /* 0x0000000200037311 */ /* 0x000e24000030d100 */
[----:B0-----:R3:W-:Y:S01]  /*8f60*/  STG.E.U16 desc[UR36][R22.64], R3 ;  /* 0x0000000316007986 */ /* 0x0017e2000c101524 */
[----:B------:R-:W-:Y:S05]  /*8f70*/  BRA `(.L_x_8247) ;  /* 0x0000000c00a47947 */ /* 0x000fea0003800000 */
.L_x_8243:
        /* <DEDUP_REMOVED lines=13> */
.L_x_8251:
        /* <DEDUP_REMOVED lines=8> */
.L_x_8250:
        /* <DEDUP_REMOVED lines=12> */
[----:B------:R0:W-:Y:S01]  /*9190*/  STG.E.64 desc[UR36][R22.64], R2 ;  /* 0x0000000216007986 */ /* 0x0001e2000c101b24 */
[----:B------:R-:W-:Y:S05]  /*91a0*/  BRA `(.L_x_8247) ;  /* 0x0000000c00187947 */ /* 0x000fea0003800000 */
.L_x_8253:
        /* <DEDUP_REMOVED lines=9> */
.L_x_8252:
[----:B-1----:R0:W-:Y:S01]  /*9240*/  STG.E.64 desc[UR36][R22.64], R4 ;  /* 0x0000000416007986 */ /* 0x0021e2000c101b24 */
[----:B------:R-:W-:Y:S05]  /*9250*/  BRA `(.L_x_8247) ;  /* 0x0000000800ec7947 */ /* 0x000fea0003800000 */
.L_x_8242:
        /* <DEDUP_REMOVED lines=13> */
.L_x_8257:
        /* <DEDUP_REMOVED lines=21> */
.L_x_8260:
[----:B------:R-:W-:-:S04]  /*9480*/  SHF.R.U32.HI R3, RZ, 0x18, R3 ;  /* 0x00000018ff037819 */ /* 0x000fc80000011603 */
[----:B------:R-:W-:-:S04]  /*9490*/  LOP3.LUT R0, R0, 0x80, R3, 0xf8, !PT ;  /* 0x0000008000007812 */ /* 0x000fc800078ef803 */
[----:B------:R-:W-:-:S07]  /*94a0*/  PRMT R11, R0, 0x7610, R11 ;  /* 0x00007610000b7816 */ /* 0x000fce000000000b */
.L_x_8259:
[----:B------:R-:W-:Y:S05]  /*94b0*/  BSYNC.RECONVERGENT B0 ;  /* 0x0000000000007941 */ /* 0x000fea0003800200 */
.L_x_8258:
[----:B------:R0:W-:Y:S01]  /*94c0*/  STG.E.U8 desc[UR36][R22.64], R11 ;  /* 0x0000000b16007986 */ /* 0x0001e2000c101124 */
[----:B------:R-:W-:Y:S05]  /*94d0*/  BRA `(.L_x_8247) ;  /* 0x00000008004c7947 */ /* 0x000fea0003800000 */
.L_x_8256:
        /* <DEDUP_REMOVED lines=21> */
.L_x_8263:
[----:B------:R-:W-:-:S04]  /*9630*/  SHF.R.U32.HI R3, RZ, 0x18, R3 ;  /* 0x00000018ff037819 */ /* 0x000fc80000011603 */
[----:B------:R-:W-:-:S04]  /*9640*/  LOP3.LUT R0, R0, 0x80, R3, 0xf8, !PT ;  /* 0x0000008000007812 */ /* 0x000fc800078ef803 */
[----:B------:R-:W-:-:S07]  /*9650*/  PRMT R11, R0, 0x7610, R11 ;  /* 0x00007610000b7816 */ /* 0x000fce000000000b */
.L_x_8262:
[----:B------:R-:W-:Y:S05]  /*9660*/  BSYNC.RECONVERGENT B0 ;  /* 0x0000000000007941 */ /* 0x000fea0003800200 */
.L_x_8261:
[----:B------:R0:W-:Y:S01]  /*9670*/  STG.E.U8 desc[UR36][R22.64], R11 ;  /* 0x0000000b16007986 */ /* 0x0001e2000c101124 */
[----:B------:R-:W-:Y:S05]  /*9680*/  BRA `(.L_x_8247) ;  /* 0x0000000400e07947 */ /* 0x000fea0003800000 */
.L_x_8255:
        /* <DEDUP_REMOVED lines=24> */
[----:B------:R0:W-:Y:S01]  /*9810*/  STG.E.U8 desc[UR36][R22.64], R3 ;  /* 0x0000000316007986 */ /* 0x0001e2000c101124 */
[----:B------:R-:W-:Y:S05]  /*9820*/  BRA `(.L_x_8247) ;  /* 0x0000000400787947 */ /* 0x000fea0003800000 */
.L_x_8265:
[----:B------:R-:W0:Y:S02]  /*9830*/  F2I.U64.F64.TRUNC R2, R2 ;  /* 0x0000000200027311 */ /* 0x000e24000030d800 */
[----:B0-----:R0:W-:Y:S01]  /*9840*/  STG.E.64 desc[UR36][R22.64], R2 ;  /* 0x0000000216007986 */ /* 0x0011e2000c101b24 */
[----:B------:R-:W-:Y:S05]  /*9850*/  BRA `(.L_x_8247) ;  /* 0x00000004006c7947 */ /* 0x000fea0003800000 */
.L_x_8264:
[----:B------:R-:W0:Y:S02]  /*9860*/  F2I.U32.F64.TRUNC R3, R2 ;  /* 0x0000000200037311 */ /* 0x000e24000030d000 */
[----:B0-----:R0:W-:Y:S01]  /*9870*/  STG.E desc[UR36][R22.64], R3 ;  /* 0x0000000316007986 */ /* 0x0011e2000c101924 */
[----:B------:R-:W-:Y:S05]  /*9880*/  BRA `(.L_x_8247) ;  /* 0x0000000400607947 */ /* 0x000fea0003800000 */
.L_x_8254:
        /* <DEDUP_REMOVED lines=10> */
.L_x_8267:
[----:B------:R-:W-:-:S05]  /*9930*/  CS2R R6, SRZ ;  /* 0x0000000000067805 */ /* 0x000fca000001ff00 */
[----:B-1----:R0:W-:Y:S01]  /*9940*/  STG.E.128 desc[UR36][R22.64], R4 ;  /* 0x0000000416007986 */ /* 0x0021e2000c101d24 */
[----:B------:R-:W-:Y:S05]  /*9950*/  BRA `(.L_x_8247) ;  /* 0x00000004002c7947 */ /* 0x000fea0003800000 */
.L_x_8266:
[----:B------:R-:W-:-:S09]  /*9960*/  UISETP.NE.AND UP0, UPT, UR4, 0xf, UPT ;  /* 0x0000000f0400788c */ /* 0x000fd2000bf05270 */
[----:B------:R-:W-:Y:S05]  /*9970*/  BRA.U !UP0, `(.L_x_8268) ;  /* 0x0000000508087547 */ /* 0x000fea000b800000 */
[----:B------:R-:W-:-:S09]  /*9980*/  UISETP.NE.AND UP0, UPT, UR4, 0x17, UPT ;  /* 0x000000170400788c */ /* 0x000fd2000bf05270 */
[----:B------:R-:W-:Y:S05]  /*9990*/  BRA.U !UP0, `(.L_x_8269) ;  /* 0x0000000108a07547 */ /* 0x000fea000b800000 */
[----:B------:R-:W-:-:S09]  /*99a0*/  UISETP.NE.AND UP0, UPT, UR4, 0x18, UPT ;  /* 0x000000180400788c */ /* 0x000fd2000bf05270 */
[----:B------:R-:W-:Y:S05]  /*99b0*/  BRA.U !UP0, `(.L_x_8270) ;  /* 0x0000000108447547 */ /* 0x000fea000b800000 */
.L_x_8246:
        /* <DEDUP_REMOVED lines=16> */
.L_x_8271:
[----:B------:R-:W-:Y:S05]  /*9ac0*/  BRA `(.L_x_8247) ;  /* 0x0000000000d07947 */ /* 0x000fea0003800000 */
.L_x_8270:
        /* <DEDUP_REMOVED lines=17> */
.L_x_8273:
[----:B------:R-:W-:Y:S05]  /*9be0*/  BSYNC.RECONVERGENT B0 ;  /* 0x0000000000007941 */ /* 0x000fea0003800200 */
.L_x_8272:
[----:B------:R-:W-:-:S05]  /*9bf0*/  LOP3.LUT R3, R0, 0x80, R3, 0xf8, !PT ;  /* 0x0000008000037812 */ /* 0x000fca00078ef803 */
[----:B------:R0:W-:Y:S01]  /*9c00*/  STG.E.U8 desc[UR36][R22.64], R3 ;  /* 0x0000000316007986 */ /* 0x0001e2000c101124 */
[----:B------:R-:W-:Y:S05]  /*9c10*/  BRA `(.L_x_8247) ;  /* 0x00000000007c7947 */ /* 0x000fea0003800000 */
.L_x_8269:
        /* <DEDUP_REMOVED lines=16> */
.L_x_8275:
[----:B------:R-:W-:Y:S01]  /*9d20*/  IMAD.MOV.U32 R0, RZ, RZ, 0x7f ;  /* 0x0000007fff007424 */ /* 0x000fe200078e00ff */
[----:B------:R-:W-:-:S04]  /*9d30*/  ISETP.GT.U32.AND P0, PT, R2, 0x7f800000, PT ;  /* 0x7f8000000200780c */ /* 0x000fc80003f04070 */
[----:B------:R-:W-:-:S09]  /*9d40*/  SEL R0, R0, 0x7c, P0 ;  /* 0x0000007c00007807 */ /* 0x000fd20000000000 */
.L_x_8276:
[----:B------:R-:W-:Y:S05]  /*9d50*/  BSYNC.RECONVERGENT B0 ;  /* 0x0000000000007941 */ /* 0x000fea0003800200 */
.L_x_8274:
[----:B------:R-:W-:-:S04]  /*9d60*/  SHF.R.U32.HI R3, RZ, 0x18, R3 ;  /* 0x00000018ff037819 */ /* 0x000fc80000011603 */
[----:B------:R-:W-:-:S05]  /*9d70*/  LOP3.LUT R3, R0, 0x80, R3, 0xf8, !PT ;  /* 0x0000008000037812 */ /* 0x000fca00078ef803 */
[----:B------:R0:W-:Y:S01]  /*9d80*/  STG.E.U8 desc[UR36][R22.64], R3 ;  /* 0x0000000316007986 */ /* 0x0001e2000c101124 */
[----:B------:R-:W-:Y:S05]  /*9d90*/  BRA `(.L_x_8247) ;  /* 0x00000000001c7947 */ /* 0x000fea0003800000 */
.L_x_8268:
[----:B------:R-:W-:Y:S01]  /*9da0*/  UMOV UR4, 0xf0000000 ;  /* 0xf000000000047882 */ /* 0x000fe20000000000 */
[----:B------:R-:W-:Y:S01]  /*9db0*/  UMOV UR5, 0x380fffff ;  /* 0x380fffff00057882 */ /* 0x000fe20000000000 */
[----:B-1----:R-:W0:Y:S01]  /*9dc0*/  F2F.F32.F64 R0, R4 ;  /* 0x0000000400007310 */ /* 0x002e220000301000 */
[----:B------:R-:W-:-:S14]  /*9dd0*/  DSETP.GEU.AND P0, PT, |R4|, UR4, PT ;  /* 0x0000000404007e2a */ /* 0x000fdc000bf0e200 */
[----:B0-----:R-:W-:-:S05]  /*9de0*/  @!P0 FMUL R0, R0, 1.175494350822287508e-38 ;  /* 0x0080000000008820 */ /* 0x001fca0000400000 */
[----:B------:R-:W-:-:S05]  /*9df0*/  F2FP.BF16.F32.PACK_AB R0, RZ, R0 ;  /* 0x00000000ff00723e */ /* 0x000fca00000010ff */
[----:B------:R0:W-:Y:S02]  /*9e00*/  STG.E.U16 desc[UR36][R22.64], R0 ;  /* 0x0000000016007986 */ /* 0x0001e4000c101524 */
.L_x_8247:
[----:B------:R-:W-:-:S07]  /*9e10*/  IADD3 R17, PT, PT, R17, 0x80, RZ ;  /* 0x0000008011117810 */ /* 0x000fce0007ffe0ff */
.L_x_8210:
[----:B------:R-:W-:Y:S05]  /*9e20*/  BSYNC.RECONVERGENT B7 ;  /* 0x0000000000077941 */ /* 0x000fea0003800200 */
.L_x_8209:
[----:B------:R-:W5:Y:S02]  /*9e30*/  LDCU UR4, c[0x0][0x380] ;  /* 0x00007000ff0477ac */ /* 0x000f640008000800 */
[----:B-----5:R-:W-:-:S13]  /*9e40*/  ISETP.GE.AND P0, PT, R17, UR4, PT ;  /* 0x0000000411007c0c */ /* 0x020fda000bf06270 */
[----:B------:R-:W-:Y:S05]  /*9e50*/  @P0 EXIT ;  /* 0x000000000000094d */ /* 0x000fea0003800000 */
[----:B------:R-:W5:Y:S01]  /*9e60*/  LDCU UR4, c[0x0][0x388] ;  /* 0x00007100ff0477ac */ /* 0x000f620008000800 */
[----:B0-----:R-:W-:Y:S01]  /*9e70*/  IMAD.MOV.U32 R0, RZ, RZ, RZ ;  /* 0x000000ffff007224 */ /* 0x001fe200078e00ff */
[----:B------:R-:W-:Y:S01]  /*9e80*/  MOV R16, RZ ;  /* 0x000000ff00107202 */ /* 0x000fe20000000f00 */
[----:B-----5:R-:W-:-:S09]  /*9e90*/  UISETP.NE.AND UP0, UPT, UR4, URZ, UPT ;  /* 0x000000ff0400728c */ /* 0x020fd2000bf05270 */
[----:B------:R-:W-:Y:S05]  /*9ea0*/  BRA.U !UP0, `(.L_x_8277) ;  /* 0x0000001108a87547 */ /* 0x000fea000b800000 */
[----:B------:R-:W0:Y:S01]  /*9eb0*/  LDCU.64 UR4, c[0x0][0x390] ;  /* 0x00007200ff0477ac */ /* 0x000e220008000a00 */
[----:B------:R-:W-:Y:S01]  /*9ec0*/  IMAD.MOV.U32 R16, RZ, RZ, RZ ;  /* 0x000000ffff107224 */ /* 0x000fe200078e00ff */
[----:B------:R-:W5:Y:S01]  /*9ed0*/  LDCU UR6, c[0x0][0x38c] ;  /* 0x00007180ff0677ac */ /* 0x000f620008000800 */
[----:B------:R-:W5:Y:S01]  /*9ee0*/  LDCU.64 UR8, c[0x0][0x4b8] ;  /* 0x00009700ff0877ac */ /* 0x000f620008000a00 */
[----:B------:R-:W-:Y:S01]  /*9ef0*/  UISETP.NE.AND UP0, UPT, UR43, URZ, UPT ;  /* 0x000000ff2b00728c */ /* 0x000fe2000bf05270 */
[----:B0-----:R-:W-:-:S05]  /*9f00*/  IMAD.HI.U32 R2, R17, UR4, R16 ;  /* 0x0000000411027c27 */ /* 0x001fca000f8e0010 */
[----:B-1234-:R-:W-:-:S04]  /*9f10*/  SHF.R.U32.HI R3, RZ, UR5, R2 ;  /* 0x00000005ff037c19 */ /* 0x01efc80008011602 */
[----:B------:R-:W-:-:S05]  /*9f20*/  IADD3 R0, PT, PT, -R3, RZ, RZ ;  /* 0x000000ff03007210 */ /* 0x000fca0007ffe1ff */
[----:B-----5:R-:W-:-:S04]  /*9f30*/  IMAD R0, R0, UR6, R17 ;  /* 0x0000000600007c24 */ /* 0x020fc8000f8e0211 */
[C---:B------:R-:W-:Y:S02]  /*9f40*/  IMAD R16, R0.reuse, UR8, RZ ;  /* 0x0000000800107c24 */ /* 0x040fe4000f8e02ff */
        /* <DEDUP_REMOVED lines=288> */
.L_x_8277:
[----:B------:R-:W0:Y:S01]  /*b150*/  LDCU.128 UR8, c[0x0][0x580] ;  /* 0x0000b000ff0877ac */ /* 0x000e220008000c00 */
[----:B------:R-:W-:Y:S01]  /*b160*/  BSSY.RECONVERGENT B6, `(.L_x_8278) ;  /* 0x00000ee000067945 */ /* 0x000fe20003800200 */
[----:B------:R-:W-:-:S04]  /*b170*/  UPRMT UR4, UR44, 0x9910, URZ ;  /* 0x000099102c047896 */ /* 0x000fc800080000ff */
[----:B------:R-:W-:Y:S01]  /*b180*/  UISETP.GT.AND UP0, UPT, UR4, 0x9, UPT ;  /* 0x000000090400788c */ /* 0x000fe2000bf04270 */
[----:B0-----:R-:W-:Y:S02]  /*b190*/  IADD3 R16, P0, PT, R16, UR8, RZ ;  /* 0x0000000810107c10 */ /* 0x001fe4000ff1e0ff */
[----:B------:R-:W-:-:S03]  /*b1a0*/  IADD3 R2, P1, PT, R0, UR10, RZ ;  /* 0x0000000a00027c10 */ /* 0x000fc6000ff3e0ff */
[----:B------:R-:W-:Y:S01]  /*b1b0*/  IMAD.X R17, RZ, RZ, UR9, P0 ;  /* 0x00000009ff117e24 */ /* 0x000fe200080e06ff */
[----:B-1234-:R-:W-:Y:S02]  /*b1c0*/  IADD3.X R3, PT, PT, RZ, UR11, RZ, P1, !PT ;  /* 0x0000000bff037c10 */ /* 0x01efe40008ffe4ff */
        /* <DEDUP_REMOVED lines=12> */
.L_x_8282:
[----:B------:R-:W2:Y:S02]  /*b290*/  LDG.E.U8 R2, desc[UR36][R2.64] ;  /* 0x0000002402027981 */ /* 0x000ea4000c1e1100 */
[----:B--2---:R0:W1:Y:S01]  /*b2a0*/  I2F.F64.U16 R4, R2 ;  /* 0x0000000200047312 */ /* 0x0040620000101800 */
[----:B------:R-:W-:Y:S05]  /*b2b0*/  BRA `(.L_x_8284) ;  /* 0x0000000c00607947 */ /* 0x000fea0003800000 */
.L_x_8281:
        /* <DEDUP_REMOVED lines=9> */
.L_x_8286:
[----:B------:R-:W2:Y:S02]  /*b350*/  LDG.E R2, desc[UR36][R2.64] ;  /* 0x0000002402027981 */ /* 0x000ea4000c1e1900 */
[----:B--2---:R0:W1:Y:S01]  /*b360*/  I2F.F64 R4, R2 ;  /* 0x0000000200047312 */ /* 0x0040620000201c00 */
[----:B------:R-:W-:Y:S05]  /*b370*/  BRA `(.L_x_8284) ;  /* 0x0000000c00307947 */ /* 0x000fea0003800000 */
.L_x_8285:
[----:B------:R-:W2:Y:S02]  /*b380*/  LDG.E.U16 R2, desc[UR36][R2.64] ;  /* 0x0000002402027981 */ /* 0x000ea4000c1e1500 */
[----:B--2---:R0:W1:Y:S01]  /*b390*/  I2F.F64.S16 R4, R2 ;  /* 0x0000000200047312 */ /* 0x0040620000101c00 */
[----:B------:R-:W-:Y:S05]  /*b3a0*/  BRA `(.L_x_8284) ;  /* 0x0000000c00247947 */ /* 0x000fea0003800000 */
.L_x_8280:
        /* <DEDUP_REMOVED lines=10> */
.L_x_8288:
[----:B------:R-:W2:Y:S02]  /*b450*/  LDG.E.U16 R0, desc[UR36][R2.64] ;  /* 0x0000002402007981 */ /* 0x000ea4000c1e1500 */
[----:B--2---:R-:W-:-:S05]  /*b460*/  HADD2.F32 R0, -RZ, R0.H0_H0 ;  /* 0x20000000ff007230 */ /* 0x004fca0000004100 */
[----:B------:R-:W-:-:S04]  /*b470*/  FMUL.FTZ R0, R0, 1 ;  /* 0x3f80000000007820 */ /* 0x000fc80000410000 */
[----:B------:R1:W2:Y:S01]  /*b480*/  F2F.F64.F32 R4, R0 ;  /* 0x0000000000047310 */ /* 0x0002a20000201800 */
[----:B------:R-:W-:Y:S05]  /*b490*/  BRA `(.L_x_8284) ;  /* 0x0000000800e87947 */ /* 0x000fea0003800000 */
.L_x_8287:
        /* <DEDUP_REMOVED lines=10> */
.L_x_8290:
[----:B------:R-:W2:Y:S02]  /*b540*/  LDG.E.U16 R2, desc[UR36][R2.64] ;  /* 0x0000002402027981 */ /* 0x000ea4000c1e1500 */
[----:B--2---:R-:W-:-:S05]  /*b550*/  HADD2.F32 R0, -RZ, R2.H0_H0 ;  /* 0x20000002ff007230 */ /* 0x004fca0000004100 */
[----:B------:R-:W-:-:S04]  /*b560*/  FMUL.FTZ R0, R0, 1 ;  /* 0x3f80000000007820 */ /* 0x000fc80000410000 */
[----:B------:R0:W1:Y:S01]  /*b570*/  F2F.F64.F32 R4, R0 ;  /* 0x0000000000047310 */ /* 0x0000620000201800 */
[----:B------:R-:W-:Y:S05]  /*b580*/  BRA `(.L_x_8284) ;  /* 0x0000000800ac7947 */ /* 0x000fea0003800000 */
.L_x_8289:
[----:B------:R3:W5:Y:S01]  /*b590*/  LDG.E.64 R4, desc[UR36][R2.64] ;  /* 0x0000002402047981 */ /* 0x000762000c1e1b00 */
[----:B------:R-:W-:Y:S05]  /*b5a0*/  BRA `(.L_x_8284) ;  /* 0x0000000800a47947 */ /* 0x000fea0003800000 */
.L_x_8279:
        /* <DEDUP_REMOVED lines=13> */
.L_x_8293:
[----:B------:R0:W5:Y:S01]  /*b680*/  LDG.E.64 R4, desc[UR36][R2.64] ;  /* 0x0000002402047981 */ /* 0x000162000c1e1b00 */
[----:B------:R-:W-:Y:S05]  /*b690*/  BRA `(.L_x_8284) ;  /* 0x0000000800687947 */ /* 0x000fea0003800000 */
.L_x_8292:
        /* <DEDUP_REMOVED lines=27> */
.L_x_8295:
        /* <DEDUP_REMOVED lines=14> */
.L_x_8294:
[----:B------:R-:W2:Y:S02]  /*b930*/  LDG.E.U16 R0, desc[UR36][R2.64] ;  /* 0x0000002402007981 */ /* 0x000ea4000c1e1500 */
[----:B--2---:R-:W-:-:S04]  /*b940*/  IMAD.U32 R0, R0, 0x10000, RZ ;  /* 0x0001000000007824 */ /* 0x004fc800078e00ff */
[----:B------:R-:W-:-:S04]  /*b950*/  FMUL.FTZ R0, R0, 1 ;  /* 0x3f80000000007820 */ /* 0x000fc80000410000 */
[----:B------:R0:W1:Y:S01]  /*b960*/  F2F.F64.F32 R4, R0 ;  /* 0x0000000000047310 */ /* 0x0000620000201800 */
[----:B------:R-:W-:Y:S05]  /*b970*/  BRA `(.L_x_8284) ;  /* 0x0000000400b07947 */ /* 0x000fea0003800000 */
.L_x_8291:
        /* <DEDUP_REMOVED lines=11> */
.L_x_8298:
        /* <DEDUP_REMOVED lines=21> */
.L_x_8300:
[----:B------:R-:W-:Y:S05]  /*bb80*/  BSYNC.RECONVERGENT B0 ;  /* 0x0000000000007941 */ /* 0x000fea0003800200 */
.L_x_8299:
[----:B------:R-:W-:Y:S02]  /*bb90*/  SHF.L.U32 R0, R0, 0x14, RZ ;  /* 0x0000001400007819 */ /* 0x000fe400000006ff */
[----:B------:R-:W-:-:S04]  /*bba0*/  LEA R2, R2, 0x3b800000, 0x17 ;  /* 0x3b80000002027811 */ /* 0x000fc800078eb8ff */
[----:B------:R-:W-:-:S05]  /*bbb0*/  LOP3.LUT R0, R2, R0, R7, 0xfe, !PT ;  /* 0x0000000002007212 */ /* 0x000fca00078efe07 */
[----:B------:R-:W-:-:S04]  /*bbc0*/  FMUL.FTZ R0, R0, 1 ;  /* 0x3f80000000007820 */ /* 0x000fc80000410000 */
[----:B------:R0:W1:Y:S01]  /*bbd0*/  F2F.F64.F32 R4, R0 ;  /* 0x0000000000047310 */ /* 0x0000620000201800 */
[----:B------:R-:W-:Y:S05]  /*bbe0*/  BRA `(.L_x_8284) ;  /* 0x0000000400147947 */ /* 0x000fea0003800000 */
.L_x_8297:
        /* <DEDUP_REMOVED lines=21> */
.L_x_8302:
[----:B------:R-:W-:Y:S05]  /*bd40*/  BSYNC.RECONVERGENT B0 ;  /* 0x0000000000007941 */ /* 0x000fea0003800200 */
.L_x_8301:
[----:B------:R-:W-:Y:S01]  /*bd50*/  IMAD.SHL.U32 R0, R0, 0x200000, RZ ;  /* 0x0020000000007824 */ /* 0x000fe200078e00ff */
[----:B------:R-:W-:-:S04]  /*bd60*/  LEA R2, R2, 0x37800000, 0x17 ;  /* 0x3780000002027811 */ /* 0x000fc800078eb8ff */
[----:B------:R-:W-:-:S05]  /*bd70*/  LOP3.LUT R0, R2, R0, R7, 0xfe, !PT ;  /* 0x0000000002007212 */ /* 0x000fca00078efe07 */
[----:B------:R-:W-:-:S04]  /*bd80*/  FMUL.FTZ R0, R0, 1 ;  /* 0x3f80000000007820 */ /* 0x000fc80000410000 */
[----:B------:R0:W1:Y:S01]  /*bd90*/  F2F.F64.F32 R4, R0 ;  /* 0x0000000000047310 */ /* 0x0000620000201800 */
[----:B------:R-:W-:Y:S05]  /*bda0*/  BRA `(.L_x_8284) ;  /* 0x0000000000a47947 */ /* 0x000fea0003800000 */
.L_x_8296:
        /* <DEDUP_REMOVED lines=18> */
.L_x_8283:
        /* <DEDUP_REMOVED lines=16> */
.L_x_8305:
[----:B------:R-:W-:Y:S01]  /*bfd0*/  CS2R R4, SRZ ;  /* 0x0000000000047805 */ /* 0x000fe2000001ff00 */
[----:B------:R-:W-:Y:S06]  /*bfe0*/  BRA `(.L_x_8284) ;  /* 0x0000000000147947 */ /* 0x000fec0003800000 */
.L_x_8304:
[----:B------:R-:W2:Y:S02]  /*bff0*/  LDG.E.64 R4, desc[UR36][R2.64] ;  /* 0x0000002402047981 */ /* 0x000ea4000c1e1b00 */
[----:B--2---:R-:W0:Y:S01]  /*c000*/  I2F.F64.U64 R4, R4 ;  /* 0x0000000400047312 */ /* 0x004e220000301800 */
[----:B------:R-:W-:Y:S05]  /*c010*/  BRA `(.L_x_8284) ;  /* 0x0000000000087947 */ /* 0x000fea0003800000 */
.L_x_8303:
[----:B------:R-:W2:Y:S02]  /*c020*/  LDG.E R2, desc[UR36][R2.64] ;  /* 0x0000002402027981 */ /* 0x000ea4000c1e1900 */
[----:B--2---:R0:W1:Y:S02]  /*c030*/  I2F.F64.U32 R4, R2 ;  /* 0x0000000200047312 */ /* 0x0040640000201800 */
.L_x_8284:
[----:B------:R-:W-:Y:S05]  /*c040*/  BSYNC.RECONVERGENT B6 ;  /* 0x0000000000067941 */ /* 0x000fea0003800200 */
.L_x_8278:
[----:B012345:R-:W0:Y:S01]  /*c050*/  MUFU.RCP64H R3, R5 ;  /* 0x0000000500037308 */ /* 0x03fe220000001800 */
[----:B------:R-:W-:Y:S01]  /*c060*/  MOV R2, 0x1 ;  /* 0x0000000100027802 */ /* 0x000fe20000000f00 */
        /* <DEDUP_REMOVED lines=10> */
[----:B------:R-:W-:-:S08]  /*c110*/  DFMA R8, R6, -R4, UR4 ;  /* 0x0000000406087e2b */ /* 0x000fd00008000804 */
[----:B------:R-:W-:-:S10]  /*c120*/  DFMA R2, R2, R8, R6 ;  /* 0x000000080202722b */ /* 0x000fd40000000006 */
[----:B------:R-:W-:-:S05]  /*c130*/  FFMA R6, RZ, R5, R3 ;  /* 0x00000005ff067223 */ /* 0x000fca0000000003 */
[----:B------:R-:W-:-:S13]  /*c140*/  FSETP.GT.AND P0, PT, |R6|, 1.469367938527859385e-39, PT ;  /* 0x001000000600780b */ /* 0x000fda0003f04200 */
[----:B------:R-:W-:Y:S05]  /*c150*/  @P0 BRA P1, `(.L_x_8307) ;  /* 0x0000000000100947 */ /* 0x000fea0000800000 */
[----:B------:R-:W-:-:S07]  /*c160*/  MOV R0, 0xc180 ;  /* 0x0000c18000007802 */ /* 0x000fce0000000f00 */
[----:B------:R-:W-:Y:S05]  /*c170*/  CALL.REL.NOINC `($__internal_14_$__cuda_sm20_div_rn_f64_full) ;  /* 0x00000010003c7944 */ /* 0x000fea0003c00000 */
[----:B------:R-:W-:Y:S01]  /*c180*/  IMAD.MOV.U32 R2, RZ, RZ, R4 ;  /* 0x000000ffff027224 */ /* 0x000fe200078e0004 */
[----:B------:R-:W-:-:S07]  /*c190*/  MOV R3, R5 ;  /* 0x0000000500037202 */ /* 0x000fce0000000f00 */
.L_x_8307:
[----:B------:R-:W-:Y:S05]  /*c1a0*/  BSYNC.RECONVERGENT B0 ;  /* 0x0000000000007941 */ /* 0x000fea0003800200 */
.L_x_8306:
        /* <DEDUP_REMOVED lines=15> */
.L_x_8311:
[----:B------:R-:W1:Y:S02]  /*c2a0*/  F2I.S64.F64.TRUNC R2, R2 ;  /* 0x0000000200027311 */ /* 0x000e64000030d900 */
[----:B-1----:R-:W-:-:S05]  /*c2b0*/  IMAD.MOV.U32 R5, RZ, RZ, R2 ;  /* 0x000000ffff057224 */ /* 0x002fca00078e0002 */
[----:B------:R-:W-:Y:S01]  /*c2c0*/  STG.E.U8 desc[UR36][R16.64], R5 ;  /* 0x0000000510007986 */ /* 0x000fe2000c101124 */
[----:B------:R-:W-:Y:S05]  /*c2d0*/  EXIT ;  /* 0x000000000000794d */ /* 0x000fea0003800000 */
.L_x_8310:
        /* <DEDUP_REMOVED lines=9> */
.L_x_8314:
[----:B------:R-:W0:Y:S02]  /*c370*/  F2I.F64.TRUNC R3, R2 ;  /* 0x0000000200037311 */ /* 0x000e24000030d100 */
[----:B0-----:R-:W-:Y:S01]  /*c380*/  STG.E desc[UR36][R16.64], R3 ;  /* 0x0000000310007986 */ /* 0x001fe2000c101924 */
[----:B------:R-:W-:Y:S05]  /*c390*/  EXIT ;  /* 0x000000000000794d */ /* 0x000fea0003800000 */
.L_x_8313:
[----:B------:R-:W0:Y:S02]  /*c3a0*/  F2I.F64.TRUNC R3, R2 ;  /* 0x0000000200037311 */ /* 0x000e24000030d100 */
[----:B0-----:R-:W-:Y:S01]  /*c3b0*/  STG.E.U16 desc[UR36][R16.64], R3 ;  /* 0x0000000310007986 */ /* 0x001fe2000c101524 */
[----:B------:R-:W-:Y:S05]  /*c3c0*/  EXIT ;  /* 0x000000000000794d */ /* 0x000fea0003800000 */
.L_x_8309:
        /* <DEDUP_REMOVED lines=13> */
.L_x_8316:
        /* <DEDUP_REMOVED lines=8> */
.L_x_8315:
        /* <DEDUP_REMOVED lines=14> */
.L_x_8318:
        /* <DEDUP_REMOVED lines=9> */
.L_x_8317:
[----:B-1----:R-:W-:Y:S01]  /*c690*/  STG.E.64 desc[UR36][R16.64], R4 ;  /* 0x0000000410007986 */ /* 0x002fe2000c101b24 */
[----:B------:R-:W-:Y:S05]  /*c6a0*/  EXIT ;  /* 0x000000000000794d */ /* 0x000fea0003800000 */
.L_x_8308:
        /* <DEDUP_REMOVED lines=13> */
.L_x_8322:
        /* <DEDUP_REMOVED lines=21> */
.L_x_8325:
[----:B------:R-:W-:-:S04]  /*c8d0*/  SHF.R.U32.HI R3, RZ, 0x18, R3 ;  /* 0x00000018ff037819 */ /* 0x000fc80000011603 */
[----:B------:R-:W-:-:S04]  /*c8e0*/  LOP3.LUT R0, R0, 0x80, R3, 0xf8, !PT ;  /* 0x0000008000007812 */ /* 0x000fc800078ef803 */
[----:B------:R-:W-:-:S07]  /*c8f0*/  PRMT R8, R0, 0x7610, R8 ;  /* 0x0000761000087816 */ /* 0x000fce0000000008 */
.L_x_8324:
[----:B------:R-:W-:Y:S05]  /*c900*/  BSYNC.RECONVERGENT B0 ;  /* 0x0000000000007941 */ /* 0x000fea0003800200 */
.L_x_8323:
[----:B------:R-:W-:Y:S01]  /*c910*/  STG.E.U8 desc[UR36][R16.64], R8 ;  /* 0x0000000810007986 */ /* 0x000fe2000c101124 */
[----:B------:R-:W-:Y:S05]  /*c920*/  EXIT ;  /* 0x000000000000794d */ /* 0x000fea0003800000 */
.L_x_8321:
        /* <DEDUP_REMOVED lines=21> */
.L_x_8328:
[----:B------:R-:W-:-:S04]  /*ca80*/  SHF.R.U32.HI R3, RZ, 0x18, R3 ;  /* 0x00000018ff037819 */ /* 0x000fc80000011603 */
[----:B------:R-:W-:-:S04]  /*ca90*/  LOP3.LUT R0, R0, 0x80, R3, 0xf8, !PT ;  /* 0x0000008000007812 */ /* 0x000fc800078ef803 */
[----:B------:R-:W-:-:S07]  /*caa0*/  PRMT R8, R0, 0x7610, R8 ;  /* 0x0000761000087816 */ /* 0x000fce0000000008 */
.L_x_8327:
[----:B------:R-:W-:Y:S05]  /*cab0*/  BSYNC.RECONVERGENT B0 ;  /* 0x0000000000007941 */ /* 0x000fea0003800200 */
.L_x_8326:
[----:B------:R-:W-:Y:S01]  /*cac0*/  STG.E.U8 desc[UR36][R16.64], R8 ;  /* 0x0000000810007986 */ /* 0x000fe2000c101124 */
[----:B------:R-:W-:Y:S05]  /*cad0*/  EXIT ;  /* 0x000000000000794d */ /* 0x000fea0003800000 */
.L_x_8320:
        /* <DEDUP_REMOVED lines=26> */
.L_x_8330:
[----:B------:R-:W0:Y:S02]  /*cc80*/  F2I.U64.F64.TRUNC R2, R2 ;  /* 0x0000000200027311 */ /* 0x000e24000030d800 */
[----:B0-----:R-:W-:Y:S01]  /*cc90*/  STG.E.64 desc[UR36][R16.64], R2 ;  /* 0x0000000210007986 */ /* 0x001fe2000c101b24 */
[----:B------:R-:W-:Y:S05]  /*cca0*/  EXIT ;  /* 0x000000000000794d */ /* 0x000fea0003800000 */
.L_x_8329:
[----:B------:R-:W0:Y:S02]  /*ccb0*/  F2I.U32.F64.TRUNC R3, R2 ;  /* 0x0000000200037311 */ /* 0x000e24000030d000 */
[----:B0-----:R-:W-:Y:S01]  /*ccc0*/  STG.E desc[UR36][R16.64], R3 ;  /* 0x0000000310007986 */ /* 0x001fe2000c101924 */
[----:B------:R-:W-:Y:S05]  /*ccd0*/  EXIT ;  /* 0x000000000000794d */ /* 0x000fea0003800000 */
.L_x_8319:
        /* <DEDUP_REMOVED lines=10> */
.L_x_8332:
[----:B------:R-:W-:-:S05]  /*cd80*/  CS2R R6, SRZ ;  /* 0x0000000000067805 */ /* 0x000fca000001ff00 */
[----:B-1----:R-:W-:Y:S01]  /*cd90*/  STG.E.128 desc[UR36][R16.64], R4 ;  /* 0x0000000410007986 */ /* 0x002fe2000c101d24 */
[----:B------:R-:W-:Y:S05]  /*cda0*/  EXIT ;  /* 0x000000000000794d */ /* 0x000fea0003800000 */
.L_x_8331:
[----:B------:R-:W-:-:S09]  /*cdb0*/  UISETP.NE.AND UP0, UPT, UR4, 0xf, UPT ;  /* 0x0000000f0400788c */ /* 0x000fd2000bf05270 */
[----:B------:R-:W-:Y:S05]  /*cdc0*/  BRA.U !UP0, `(.L_x_8333) ;  /* 0x0000000508087547 */ /* 0x000fea000b800000 */
[----:B------:R-:W-:-:S09]  /*cdd0*/  UISETP.NE.AND UP0, UPT, UR4, 0x17, UPT ;  /* 0x000000170400788c */ /* 0x000fd2000bf05270 */
[----:B------:R-:W-:Y:S05]  /*cde0*/  BRA.U !UP0, `(.L_x_8334) ;  /* 0x0000000108a07547 */ /* 0x000fea000b800000 */
[----:B------:R-:W-:-:S09]  /*cdf0*/  UISETP.NE.AND UP0, UPT, UR4, 0x18, UPT ;  /* 0x000000180400788c */ /* 0x000fd2000bf05270 */
[----:B------:R-:W-:Y:S05]  /*ce00*/  BRA.U !UP0, `(.L_x_8335) ;  /* 0x0000000108447547 */ /* 0x000fea000b800000 */
.L_x_8312:
        /* <DEDUP_REMOVED lines=16> */
.L_x_8336:
[----:B------:R-:W-:Y:S05]  /*cf10*/  EXIT ;  /* 0x000000000000794d */ /* 0x000fea0003800000 */
.L_x_8335:
        /* <DEDUP_REMOVED lines=17> */
.L_x_8338:
[----:B------:R-:W-:Y:S05]  /*d030*/  BSYNC.RECONVERGENT B0 ;  /* 0x0000000000007941 */ /* 0x000fea0003800200 */
.L_x_8337:
[----:B------:R-:W-:-:S05]  /*d040*/  LOP3.LUT R3, R0, 0x80, R3, 0xf8, !PT ;  /* 0x0000008000037812 */ /* 0x000fca00078ef803 */
[----:B------:R-:W-:Y:S01]  /*d050*/  STG.E.U8 desc[UR36][R16.64], R3 ;  /* 0x0000000310007986 */ /* 0x000fe2000c101124 */
[----:B------:R-:W-:Y:S05]  /*d060*/  EXIT ;  /* 0x000000000000794d */ /* 0x000fea0003800000 */
.L_x_8334:
        /* <DEDUP_REMOVED lines=16> */
.L_x_8340:
[----:B------:R-:W-:Y:S01]  /*d170*/  IMAD.MOV.U32 R0, RZ, RZ, 0x7f ;  /* 0x0000007fff007424 */ /* 0x000fe200078e00ff */
[----:B------:R-:W-:-:S04]  /*d180*/  ISETP.GT.U32.AND P0, PT, R2, 0x7f800000, PT ;  /* 0x7f8000000200780c */ /* 0x000fc80003f04070 */
[----:B------:R-:W-:-:S09]  /*d190*/  SEL R0, R0, 0x7c, P0 ;  /* 0x0000007c00007807 */ /* 0x000fd20000000000 */
.L_x_8341:
[----:B------:R-:W-:Y:S05]  /*d1a0*/  BSYNC.RECONVERGENT B0 ;  /* 0x0000000000007941 */ /* 0x000fea0003800200 */
.L_x_8339:
[----:B------:R-:W-:-:S04]  /*d1b0*/  SHF.R.U32.HI R3, RZ, 0x18, R3 ;  /* 0x00000018ff037819 */ /* 0x000fc80000011603 */
[----:B------:R-:W-:-:S05]  /*d1c0*/  LOP3.LUT R3, R0, 0x80, R3, 0xf8, !PT ;  /* 0x0000008000037812 */ /* 0x000fca00078ef803 */
[----:B------:R-:W-:Y:S01]  /*d1d0*/  STG.E.U8 desc[UR36][R16.64], R3 ;  /* 0x0000000310007986 */ /* 0x000fe2000c101124 */
[----:B------:R-:W-:Y:S05]  /*d1e0*/  EXIT ;  /* 0x000000000000794d */ /* 0x000fea0003800000 */
.L_x_8333:
        /* <DEDUP_REMOVED lines=8> */
        .weak           $__internal_14_$__cuda_sm20_div_rn_f64_full
        .type           $__internal_14_$__cuda_sm20_div_rn_f64_full,@function
        .size           $__internal_14_$__cuda_sm20_div_rn_f64_full,(.L_x_23043 - $__internal_14_$__cuda_sm20_div_rn_f64_full)
$__internal_14_$__cuda_sm20_div_rn_f64_full:
[C---:B------:R-:W-:Y:S01]  /*d270*/  FSETP.GEU.AND P0, PT, |R5|.reuse, 1.469367938527859385e-39, PT ;  /* 0x001000000500780b */ /* 0x040fe20003f0e200 */
[----:B------:R-:W-:Y:S01]  /*d280*/  IMAD.MOV.U32 R9, RZ, RZ, R5 ;  /* 0x000000ffff097224 */ /* 0x000fe200078e0005 */
[C---:B------:R-:W-:Y:S01]  /*d290*/  LOP3.LUT R6, R5.reuse, 0x800fffff, RZ, 0xc0, !PT ;  /* 0x800fffff05067812 */ /* 0x040fe200078ec0ff */
[----:B------:R-:W-:Y:S01]  /*d2a0*/  IMAD.MOV.U32 R18, RZ, RZ, 0x1 ;  /* 0x00000001ff127424 */ /* 0x000fe200078e00ff */
[-C--:B------:R-:W-:Y:S01]  /*d2b0*/  MOV R8, R4.reuse ;  /* 0x0000000400087202 */ /* 0x080fe20000000f00 */
[----:B------:R-:W-:Y:S01]  /*d2c0*/  IMAD.U32 R11, RZ, RZ, UR41 ;  /* 0x00000029ff0b7e24 */ /* 0x000fe2000f8e00ff */
[----:B------:R-:W-:Y:S02]  /*d2d0*/  LOP3.LUT R7, R6, 0x3ff00000, RZ, 0xfc, !PT ;  /* 0x3ff0000006077812 */ /* 0x000fe400078efcff */
[----:B------:R-:W-:Y:S02]  /*d2e0*/  MOV R6, R4 ;  /* 0x0000000400067202 */ /* 0x000fe40000000f00 */
[----:B------:R-:W-:-:S02]  /*d2f0*/  LOP3.LUT R5, R5, 0x7ff00000, RZ, 0xc0, !PT ;  /* 0x7ff0000005057812 */ /* 0x000fc400078ec0ff */
[----:B------:R-:W-:Y:S01]  /*d300*/  MOV R10, UR40 ;  /* 0x00000028000a7c02 */ /* 0x000fe20008000f00 */
[----:B------:R-:W-:-:S03]  /*d310*/  @!P0 DMUL R6, R8, 8.98846567431157953865e+307 ;  /* 0x7fe0000008068828 */ /* 0x000fc60000000000 */
[----:B------:R-:W-:-:S03]  /*d320*/  MOV R12, R10 ;  /* 0x0000000a000c7202 */ /* 0x000fc60000000f00 */
[----:B------:R-:W0:Y:S02]  /*d330*/  MUFU.RCP64H R19, R7 ;  /* 0x0000000700137308 */ /* 0x000e240000001800 */
[----:B0-----:R-:W-:-:S08]  /*d340*/  DFMA R2, R18, -R6, 1 ;  /* 0x3ff000001202742b */ /* 0x001fd00000000806 */
[----:B------:R-:W-:-:S08]  /*d350*/  DFMA R2, R2, R2, R2 ;  /* 0x000000020202722b */ /* 0x000fd00000000002 */
[----:B------:R-:W-:Y:S01]  /*d360*/  DFMA R18, R18, R2, R18 ;  /* 0x000000021212722b */ /* 0x000fe20000000012 */
[----:B------:R-:W-:Y:S02]  /*d370*/  LOP3.LUT R2, R11, 0x7ff00000, RZ, 0xc0, !PT ;  /* 0x7ff000000b027812 */ /* 0x000fe400078ec0ff */
[----:B------:R-:W-:Y:S02]  /*d380*/  MOV R3, 0x1ca00000 ;  /* 0x1ca0000000037802 */ /* 0x000fe40000000f00 */
[----:B------:R-:W-:Y:S01]  /*d390*/  ISETP.GE.U32.AND P1, PT, R2, R5, PT ;  /* 0x000000050200720c */ /* 0x000fe20003f26070 */
[----:B------:R-:W-:Y:S02]  /*d3a0*/  IMAD.MOV.U32 R4, RZ, RZ, R2 ;  /* 0x000000ffff047224 */ /* 0x000fe400078e0002 */
[----:B------:R-:W-:Y:S01]  /*d3b0*/  DFMA R14, R18, -R6, 1 ;  /* 0x3ff00000120e742b */ /* 0x000fe20000000806 */
[----:B------:R-:W-:Y:S02]  /*d3c0*/  SEL R13, R3, 0x63400000, !P1 ;  /* 0x63400000030d7807 */ /* 0x000fe40004800000 */
[----:B------:R-:W-:-:S02]  /*d3d0*/  FSETP.GEU.AND P1, PT, |R11|, 1.469367938527859385e-39, PT ;  /* 0x001000000b00780b */ /* 0x000fc40003f2e200 */
[----:B------:R-:W-:-:S03]  /*d3e0*/  LOP3.LUT R13, R13, 0x800fffff, R11, 0xf8, !PT ;  /* 0x800fffff0d0d7812 */ /* 0x000fc600078ef80b */
[----:B------:R-:W-:-:S08]  /*d3f0*/  DFMA R14, R18, R14, R18 ;  /* 0x0000000e120e722b */ /* 0x000fd00000000012 */
[----:B------:R-:W-:Y:S05]  /*d400*/  @P1 BRA `(.L_x_8342) ;  /* 0x0000000000201947 */ /* 0x000fea0003800000 */
[----:B------:R-:W-:Y:S01]  /*d410*/  LOP3.LUT R19, R9, 0x7ff00000, RZ, 0xc0, !PT ;  /* 0x7ff0000009137812 */ /* 0x000fe200078ec0ff */
[----:B------:R-:W-:-:S03]  /*d420*/  IMAD.MOV.U32 R18, RZ, RZ, RZ ;  /* 0x000000ffff127224 */ /* 0x000fc600078e00ff */
[----:B------:R-:W-:-:S04]  /*d430*/  ISETP.GE.U32.AND P1, PT, R2, R19, PT ;  /* 0x000000130200720c */ /* 0x000fc80003f26070 */
[----:B------:R-:W-:-:S04]  /*d440*/  SEL R19, R3, 0x63400000, !P1 ;  /* 0x6340000003137807 */ /* 0x000fc80004800000 */
[----:B------:R-:W-:-:S04]  /*d450*/  LOP3.LUT R19, R19, 0x80000000, R11, 0xf8, !PT ;  /* 0x8000000013137812 */ /* 0x000fc800078ef80b */
[----:B------:R-:W-:-:S06]  /*d460*/  LOP3.LUT R19, R19, 0x100000, RZ, 0xfc, !PT ;  /* 0x0010000013137812 */ /* 0x000fcc00078efcff */
[----:B------:R-:W-:-:S10]  /*d470*/  DFMA R12, R12, 2, -R18 ;  /* 0x400000000c0c782b */ /* 0x000fd40000000812 */
[----:B------:R-:W-:-:S07]  /*d480*/  LOP3.LUT R4, R13, 0x7ff00000, RZ, 0xc0, !PT ;  /* 0x7ff000000d047812 */ /* 0x000fce00078ec0ff */
.L_x_8342:
[----:B------:R-:W-:Y:S01]  /*d490*/  @!P0 LOP3.LUT R5, R7, 0x7ff00000, RZ, 0xc0, !PT ;  /* 0x7ff0000007058812 */ /* 0x000fe200078ec0ff */
[----:B------:R-:W-:Y:S01]  /*d4a0*/  DMUL R18, R14, R12 ;  /* 0x0000000c0e127228 */ /* 0x000fe20000000000 */
[----:B------:R-:W-:Y:S01]  /*d4b0*/  IADD3 R24, PT, PT, R4, -0x1, RZ ;  /* 0xffffffff04187810 */ /* 0x000fe20007ffe0ff */
[----:B------:R-:W-:Y:S02]  /*d4c0*/  BSSY.RECONVERGENT B1, `(.L_x_8343) ;  /* 0x0000037000017945 */ /* 0x000fe40003800200 */
[----:B------:R-:W-:Y:S01]  /*d4d0*/  VIADD R25, R5, 0xffffffff ;  /* 0xffffffff05197836 */ /* 0x000fe20000000000 */
        /* <DEDUP_REMOVED lines=32> */
.L_x_8344:
        /* <DEDUP_REMOVED lines=16> */
.L_x_8347:
[----:B------:R-:W-:Y:S01]  /*d7e0*/  LOP3.LUT R3, R9, 0x80000, RZ, 0xfc, !PT ;  /* 0x0008000009037812 */ /* 0x000fe200078efcff */
[----:B------:R-:W-:Y:S01]  /*d7f0*/  IMAD.MOV.U32 R2, RZ, RZ, R8 ;  /* 0x000000ffff027224 */ /* 0x000fe200078e0008 */
[----:B------:R-:W-:Y:S06]  /*d800*/  BRA `(.L_x_8345) ;  /* 0x0000000000087947 */ /* 0x000fec0003800000 */
.L_x_8346:
[----:B------:R-:W-:Y:S02]  /*d810*/  LOP3.LUT R3, R11, 0x80000, RZ, 0xfc, !PT ;  /* 0x000800000b037812 */ /* 0x000fe400078efcff */
[----:B------:R-:W-:-:S07]  /*d820*/  MOV R2, R10 ;  /* 0x0000000a00027202 */ /* 0x000fce0000000f00 */
.L_x_8345:
[----:B------:R-:W-:Y:S05]  /*d830*/  BSYNC.RECONVERGENT B1 ;  /* 0x0000000000017941 */ /* 0x000fea0003800200 */
.L_x_8343:
[----:B------:R-:W-:Y:S01]  /*d840*/  MOV R5, R3 ;  /* 0x0000000300057202 */ /* 0x000fe20000000f00 */
[----:B------:R-:W-:Y:S02]  /*d850*/  HFMA2 R3, -RZ, RZ, 0, 0 ;  /* 0x00000000ff037431 */ /* 0x000fe400000001ff */
[----:B------:R-:W-:Y:S02]  /*d860*/  IMAD.MOV.U32 R4, RZ, RZ, R2 ;  /* 0x000000ffff047224 */ /* 0x000fe400078e0002 */
[----:B------:R-:W-:-:S04]  /*d870*/  IMAD.MOV.U32 R2, RZ, RZ, R0 ;  /* 0x000000ffff027224 */ /* 0x000fc800078e0000 */
[----:B------:R-:W-:Y:S05]  /*d880*/  RET.REL.NODEC R2 `(_ZN2at6native18elementwise_kernelILi128ELi4EZNS0_15gpu_kernel_implINS0_13AUnaryFunctorIdddZZZNS0_15binary_internal21div_trunc_kernel_cudaERNS_18TensorIteratorBaseEENKUlvE1_clEvENKUlvE_clEvEUlddE_EEEEvS6_RKT_EUliE_EEviT1_) ;  /* 0xffffff2402dc7950 */ /* 0x000fea0003c3ffff */
.L_x_8348:
        /* <DEDUP_REMOVED lines=15> */
.L_x_23043:


//--------------------- .text._ZN2at6native27unrolled_elementwise_kernelINS0_13AUnaryFunctorIdddZZZNS0_15binary_internal21div_trunc_kernel_cudaERNS_18TensorIteratorBaseEENKUlvE1_clEvENKUlvE_clEvEUlddE_EESt5arrayIPcLm2EELi4E23TrivialOffsetCalculatorILi1EjESE_NS0_6memory12LoadWithCastILi1EEENSF_13StoreWithCastILi1EEEEEviT_T0_T2_T3_T4_T5_ --------------------------
	.section	.text._ZN2at6native27unrolled_elementwise_kernelINS0_13AUnaryFunctorIdddZZZNS0_15binary_internal21div_trunc_kernel_cudaERNS_18TensorIteratorBaseEENKUlvE1_clEvENKUlvE_clEvEUlddE_EESt5arrayIPcLm2EELi4E23TrivialOffsetCalculatorILi1EjESE_NS0_6memory12LoadWithCastILi1EEENSF_13StoreWithCastILi1EEEEEviT_T0_T2_T3_T4_T5_,"ax",@progbits
	.align	128
        .global         _ZN2at6native27unrolled_elementwise_kernelINS0_13AUnaryFunctorIdddZZZNS0_15binary_internal21div_trunc_kernel_cudaERNS_18TensorIteratorBaseEENKUlvE1_clEvENKUlvE_clEvEUlddE_EESt5arrayIPcLm2EELi4E23TrivialOffsetCalculatorILi1EjESE_NS0_6memory12LoadWithCastILi1EEENSF_13StoreWithCastILi1EEEEEviT_T0_T2_T3_T4_T5_
        .type           _ZN2at6native27unrolled_elementwise_kernelINS0_13AUnaryFunctorIdddZZZNS0_15binary_internal21div_trunc_kernel_cudaERNS_18TensorIteratorBaseEENKUlvE1_clEvENKUlvE_clEvEUlddE_EESt5arrayIPcLm2EELi4E23TrivialOffsetCalculatorILi1EjESE_NS0_6memory12LoadWithCastILi1EEENSF_13StoreWithCastILi1EEEEEviT_T0_T2_T3_T4_T5_,@function
        .size           _ZN2at6native27unrolled_elementwise_kernelINS0_13AUnaryFunctorIdddZZZNS0_15binary_internal21div_trunc_kernel_cudaERNS_18TensorIteratorBaseEENKUlvE1_clEvENKUlvE_clEvEUlddE_EESt5arrayIPcLm2EELi4E23TrivialOffsetCalculatorILi1EjESE_NS0_6memory12LoadWithCastILi1EEENSF_13StoreWithCastILi1EEEEEviT_T0_T2_T3_T4_T5_,(.L_x_23044 - _ZN2at6native27unrolled_elementwise_kernelINS0_13AUnaryFunctorIdddZZZNS0_15binary_internal21div_trunc_kernel_cudaERNS_18TensorIteratorBaseEENKUlvE1_clEvENKUlvE_clEvEUlddE_EESt5arrayIPcLm2EELi4E23TrivialOffsetCalculatorILi1EjESE_NS0_6memory12LoadWithCastILi1EEENSF_13StoreWithCastILi1EEEEEviT_T0_T2_T3_T4_T5_)
        .other          _ZN2at6native27unrolled_elementwise_kernelINS0_13AUnaryFunctorIdddZZZNS0_15binary_internal21div_trunc_kernel_cudaERNS_18TensorIteratorBaseEENKUlvE1_clEvENKUlvE_clEvEUlddE_EESt5arrayIPcLm2EELi4E23TrivialOffsetCalculatorILi1EjESE_NS0_6memory12LoadWithCastILi1EEENSF_13StoreWithCastILi1EEEEEviT_T0_T2_T3_T4_T5_,@"STO_CUDA_ENTRY STV_DEFAULT"
_ZN2at6native27unrolled_elementwise_kernelINS0_13AUnaryFunctorIdddZZZNS0_15binary_internal21div_trunc_kernel_cudaERNS_18TensorIteratorBaseEENKUlvE1_clEvENKUlvE_clEvEUlddE_EESt5arrayIPcLm2EELi4E23TrivialOffsetCalculatorILi1EjESE_NS0_6memory12LoadWithCastILi1EEENSF_13StoreWithCastILi1EEEEEviT_T0_T2_T3_T4_T5_:
.text._ZN2at6native27unrolled_elementwise_kernelINS0_13AUnaryFunctorIdddZZZNS0_15binary_internal21div_trunc_kernel_cudaERNS_18TensorIteratorBaseEENKUlvE1_clEvENKUlvE_clEvEUlddE_EESt5arrayIPcLm2EELi4E23TrivialOffsetCalculatorILi1EjESE_NS0_6memory12LoadWithCastILi1EEENSF_13StoreWithCastILi1EEEEEviT_T0_T2_T3_T4_T5_:
        /* <DEDUP_REMOVED lines=33> */
.L_x_8355:
[----:B------:R-:W2:Y:S02]  /*0210*/  LDG.E.U8 R4, desc[UR36][R4.64] ;  /* 0x0000002404047981 */ /* 0x000ea4000c1e1100 */
[----:B--2---:R0:W1:Y:S01]  /*0220*/  I2F.F64.U16 R24, R4 ;  /* 0x0000000400187312 */ /* 0x0040620000101800 */
[----:B------:R-:W-:Y:S05]  /*0230*/  BRA `(.L_x_8357) ;  /* 0x0000000c00647947 */ /* 0x000fea0003800000 */
.L_x_8354:
        /* <DEDUP_REMOVED lines=9> */
.L_x_8359:
[----:B------:R-:W2:Y:S02]  /*02d0*/  LDG.E R4, desc[UR36][R4.64] ;  /* 0x0000002404047981 */ /* 0x000ea4000c1e1900 */
[----:B--2---:R1:W2:Y:S01]  /*02e0*/  I2F.F64 R24, R4 ;  /* 0x0000000400187312 */ /* 0x0042a20000201c00 */
[----:B------:R-:W-:Y:S05]  /*02f0*/  BRA `(.L_x_8357) ;  /* 0x0000000c00347947 */ /* 0x000fea0003800000 */
.L_x_8358:
[----:B------:R-:W2:Y:S02]  /*0300*/  LDG.E.U16 R4, desc[UR36][R4.64] ;  /* 0x0000002404047981 */ /* 0x000ea4000c1e1500 */
[----:B--2---:R3:W4:Y:S01]  /*0310*/  I2F.F64.S16 R24, R4 ;  /* 0x0000000400187312 */ /* 0x0047220000101c00 */
[----:B------:R-:W-:Y:S05]  /*0320*/  BRA `(.L_x_8357) ;  /* 0x0000000c00287947 */ /* 0x000fea0003800000 */
.L_x_8353:
        /* <DEDUP_REMOVED lines=10> */
.L_x_8361:
[----:B------:R-:W2:Y:S02]  /*03d0*/  LDG.E.U16 R0, desc[UR36][R4.64] ;  /* 0x0000002404007981 */ /* 0x000ea4000c1e1500 */
[----:B--2---:R-:W-:-:S05]  /*03e0*/  HADD2.F32 R0, -RZ, R0.H0_H0 ;  /* 0x20000000ff007230 */ /* 0x004fca0000004100 */
[----:B------:R-:W-:-:S04]  /*03f0*/  FMUL.FTZ R0, R0, 1 ;  /* 0x3f80000000007820 */ /* 0x000fc80000410000 */
[----:B------:R0:W1:Y:S01]  /*0400*/  F2F.F64.F32 R24, R0 ;  /* 0x0000000000187310 */ /* 0x0000620000201800 */
[----:B------:R-:W-:Y:S05]  /*0410*/  BRA `(.L_x_8357) ;  /* 0x0000000800ec7947 */ /* 0x000fea0003800000 */
.L_x_8360:
        /* <DEDUP_REMOVED lines=10> */
.L_x_8363:
[----:B------:R-:W2:Y:S02]  /*04c0*/  LDG.E.U16 R4, desc[UR36][R4.64] ;  /* 0x0000002404047981 */ /* 0x000ea4000c1e1500 */
[----:B--2---:R-:W-:-:S05]  /*04d0*/  HADD2.F32 R0, -RZ, R4.H0_H0 ;  /* 0x20000004ff007230 */ /* 0x004fca0000004100 */
[----:B------:R-:W-:-:S04]  /*04e0*/  FMUL.FTZ R0, R0, 1 ;  /* 0x3f80000000007820 */ /* 0x000fc80000410000 */
[----:B------:R0:W1:Y:S01]  /*04f0*/  F2F.F64.F32 R24, R0 ;  /* 0x0000000000187310 */ /* 0x0000620000201800 */
[----:B------:R-:W-:Y:S05]  /*0500*/  BRA `(.L_x_8357) ;  /* 0x0000000800b07947 */ /* 0x000fea0003800000 */
.L_x_8362:
[----:B------:R0:W5:Y:S01]  /*0510*/  LDG.E.64 R24, desc[UR36][R4.64] ;  /* 0x0000002404187981 */ /* 0x000162000c1e1b00 */
[----:B------:R-:W-:Y:S05]  /*0520*/  BRA `(.L_x_8357) ;  /* 0x0000000800a87947 */ /* 0x000fea0003800000 */
.L_x_8352:
        /* <DEDUP_REMOVED lines=13> */
.L_x_8366:
[----:B------:R0:W5:Y:S01]  /*0600*/  LDG.E.64 R24, desc[UR36][R4.64] ;  /* 0x0000002404187981 */ /* 0x000162000c1e1b00 */
[----:B------:R-:W-:Y:S05]  /*0610*/  BRA `(.L_x_8357) ;  /* 0x00000008006c7947 */ /* 0x000fea0003800000 */
.L_x_8365:
        /* <DEDUP_REMOVED lines=27> */
.L_x_8368:
        /* <DEDUP_REMOVED lines=15> */
.L_x_8367:
[----:B------:R-:W2:Y:S02]  /*08c0*/  LDG.E.U16 R0, desc[UR36][R4.64] ;  /* 0x0000002404007981 */ /* 0x000ea4000c1e1500 */
[----:B--2---:R-:W-:-:S04]  /*08d0*/  IMAD.U32 R0, R0, 0x10000, RZ ;  /* 0x0001000000007824 */ /* 0x004fc800078e00ff */
[----:B------:R-:W-:-:S04]  /*08e0*/  FMUL.FTZ R0, R0, 1 ;  /* 0x3f80000000007820 */ /* 0x000fc80000410000 */
[----:B------:R0:W1:Y:S01]  /*08f0*/  F2F.F64.F32 R24, R0 ;  /* 0x0000000000187310 */ /* 0x0000620000201800 */
[----:B------:R-:W-:Y:S05]  /*0900*/  BRA `(.L_x_8357) ;  /* 0x0000000400b07947 */ /* 0x000fea0003800000 */
.L_x_8364:
        /* <DEDUP_REMOVED lines=11> */
.L_x_8371:
        /* <DEDUP_REMOVED lines=21> */
.L_x_8373:
[----:B------:R-:W-:Y:S05]  /*0b10*/  BSYNC.RECONVERGENT B0 ;  /* 0x0000000000007941 */ /* 0x000fea0003800200 */
.L_x_8372:
[----:B------:R-:W-:Y:S01]  /*0b20*/  IMAD.SHL.U32 R0, R0, 0x100000, RZ ;  /* 0x0010000000007824 */ /* 0x000fe200078e00ff */
[----:B------:R-:W-:-:S04]  /*0b30*/  LEA R3, R3, 0x3b800000, 0x17 ;  /* 0x3b80000003037811 */ /* 0x000fc800078eb8ff */
[----:B------:R-:W-:-:S05]  /*0b40*/  LOP3.LUT R0, R3, R0, R7, 0xfe, !PT ;  /* 0x0000000003007212 */ /* 0x000fca00078efe07 */
[----:B------:R-:W-:-:S04]  /*0b50*/  FMUL.FTZ R0, R0, 1 ;  /* 0x3f80000000007820 */ /* 0x000fc80000410000 */
[----:B------:R0:W1:Y:S01]  /*0b60*/  F2F.F64.F32 R24, R0 ;  /* 0x0000000000187310 */ /* 0x0000620000201800 */
[----:B------:R-:W-:Y:S05]  /*0b70*/  BRA `(.L_x_8357) ;  /* 0x0000000400147947 */ /* 0x000fea0003800000 */
.L_x_8370:
        /* <DEDUP_REMOVED lines=21> */
.L_x_8375:
[----:B------:R-:W-:Y:S05]  /*0cd0*/  BSYNC.RECONVERGENT B0 ;  /* 0x0000000000007941 */ /* 0x000fea0003800200 */
.L_x_8374:
[----:B------:R-:W-:Y:S01]  /*0ce0*/  IMAD.SHL.U32 R0, R0, 0x200000, RZ ;  /* 0x0020000000007824 */ /* 0x000fe200078e00ff */
[----:B------:R-:W-:-:S04]  /*0cf0*/  LEA R3, R3, 0x37800000, 0x17 ;  /* 0x3780000003037811 */ /* 0x000fc800078eb8ff */
[----:B------:R-:W-:-:S05]  /*0d00*/  LOP3.LUT R0, R3, R0, R7, 0xfe, !PT ;  /* 0x0000000003007212 */ /* 0x000fca00078efe07 */
[----:B------:R-:W-:-:S04]  /*0d10*/  FMUL.FTZ R0, R0, 1 ;  /* 0x3f80000000007820 */ /* 0x000fc80000410000 */
[----:B------:R0:W1:Y:S01]  /*0d20*/  F2F.F64.F32 R24, R0 ;  /* 0x0000000000187310 */ /* 0x0000620000201800 */
[----:B------:R-:W-:Y:S05]  /*0d30*/  BRA `(.L_x_8357) ;  /* 0x0000000000a47947 */ /* 0x000fea0003800000 */
.L_x_8369:
[----:B------:R-:W-:-:S09]  /*0d40*/  UISETP.NE.AND UP0, UPT, UR4, 0x1c, UPT ;  /* 0x0000001c0400788c */ /* 0x000fd2000bf05270 */
[----:B------:R-:W-:Y:S05]  /*0d50*/  BRA.U !UP0, `(.L_x_8376) ;  /* 0x0000000108947547 */ /* 0x000fea000b800000 */
[----:B------:R-:W-:-:S09]  /*0d60*/  UISETP.NE.AND UP0, UPT, UR4, 0x1d, UPT ;  /* 0x0000001d0400788c */ /* 0x000fd2000bf05270 */
[----:B------:R-:W-:Y:S05]  /*0d70*/  BRA.U !UP0, `(.L_x_8377) ;  /* 0x0000000108807547 */ /* 0x000fea000b800000 */
[----:B------:R-:W-:-:S09]  /*0d80*/  UISETP.NE.AND UP0, UPT, UR4, 0x2c, UPT ;  /* 0x0000002c0400788c */ /* 0x000fd2000bf05270 */
[----:B------:R-:W-:Y:S05]  /*0d90*/  BRA.U !UP0, `(.L_x_8378) ;  /* 0x0000000108487547 */ /* 0x000fea000b800000 */
.L_x_8356:
        /* <DEDUP_REMOVED lines=16> */
.L_x_8379:
[----:B------:R-:W-:Y:S01]  /*0ea0*/  CS2R R24, SRZ ;  /* 0x0000000000187805 */ /* 0x000fe2000001ff00 */
[----:B------:R-:W-:Y:S06]  /*0eb0*/  BRA `(.L_x_8357) ;  /* 0x0000000000447947 */ /* 0x000fec0003800000 */
.L_x_8378:
        /* <DEDUP_REMOVED lines=12> */
.L_x_8377:
[----:B------:R-:W2:Y:S02]  /*0f80*/  LDG.E.64 R24, desc[UR36][R4.64] ;  /* 0x0000002404187981 */ /* 0x000ea4000c1e1b00 */
[----:B--2---:R-:W0:Y:S01]  /*0f90*/  I2F.F64.U64 R24, R24 ;  /* 0x0000001800187312 */ /* 0x004e220000301800 */
[----:B------:R-:W-:Y:S05]  /*0fa0*/  BRA `(.L_x_8357) ;  /* 0x0000000000087947 */ /* 0x000fea0003800000 */
.L_x_8376:
[----:B------:R-:W2:Y:S02]  /*0fb0*/  LDG.E R4, desc[UR36][R4.64] ;  /* 0x0000002404047981 */ /* 0x000ea4000c1e1900 */
[----:B--2---:R0:W1:Y:S02]  /*0fc0*/  I2F.F64.U32 R24, R4 ;  /* 0x0000000400187312 */ /* 0x0040640000201800 */
.L_x_8357:
[----:B------:R-:W-:Y:S05]  /*0fd0*/  BSYNC.RECONVERGENT B6 ;  /* 0x0000000000067941 */ /* 0x000fea0003800200 */
.L_x_8351:
[----:B------:R-:W-:-:S07]  /*0fe0*/  VIADD R27, R33, 0x80 ;  /* 0x00000080211b7836 */ /* 0x000fce0000000000 */
.L_x_8350:
[----:B------:R-:W-:Y:S05]  /*0ff0*/  BSYNC.RECONVERGENT B7 ;  /* 0x0000000000077941 */ /* 0x000fea0003800200 */
.L_x_8349:
        /* <DEDUP_REMOVED lines=25> */
.L_x_8386:
[----:B------:R-:W3:Y:S02]  /*1190*/  LDG.E.U8 R4, desc[UR36][R4.64] ;  /* 0x0000002404047981 */ /* 0x000ee4000c1e1100 */
[----:B---3--:R0:W1:Y:S01]  /*11a0*/  I2F.F64.U16 R22, R4 ;  /* 0x0000000400167312 */ /* 0x0080620000101800 */
[----:B------:R-:W-:Y:S05]  /*11b0*/  BRA `(.L_x_8388) ;  /* 0x0000000c00647947 */ /* 0x000fea0003800000 */
.L_x_8385:
        /* <DEDUP_REMOVED lines=9> */
.L_x_8390:
[----:B------:R-:W3:Y:S02]  /*1250*/  LDG.E R4, desc[UR36][R4.64] ;  /* 0x0000002404047981 */ /* 0x000ee4000c1e1900 */
[----:B---3--:R0:W1:Y:S01]  /*1260*/  I2F.F64 R22, R4 ;  /* 0x0000000400167312 */ /* 0x0080620000201c00 */
[----:B------:R-:W-:Y:S05]  /*1270*/  BRA `(.L_x_8388) ;  /* 0x0000000c00347947 */ /* 0x000fea0003800000 */
.L_x_8389:
[----:B------:R-:W3:Y:S02]  /*1280*/  LDG.E.U16 R4, desc[UR36][R4.64] ;  /* 0x0000002404047981 */ /* 0x000ee4000c1e1500 */
[----:B---3--:R0:W1:Y:S01]  /*1290*/  I2F.F64.S16 R22, R4 ;  /* 0x0000000400167312 */ /* 0x0080620000101c00 */
[----:B------:R-:W-:Y:S05]  /*12a0*/  BRA `(.L_x_8388) ;  /* 0x0000000c00287947 */ /* 0x000fea0003800000 */
.L_x_8384:
        /* <DEDUP_REMOVED lines=10> */
.L_x_8392:
[----:B------:R-:W3:Y:S02]  /*1350*/  LDG.E.U16 R0, desc[UR36][R4.64] ;  /* 0x0000002404007981 */ /* 0x000ee4000c1e1500 */
[----:B---3--:R-:W-:-:S05]  /*1360*/  HADD2.F32 R0, -RZ, R0.H0_H0 ;  /* 0x20000000ff007230 */ /* 0x008fca0000004100 */
[----:B------:R-:W-:-:S04]  /*1370*/  FMUL.FTZ R0, R0, 1 ;  /* 0x3f80000000007820 */ /* 0x000fc80000410000 */
[----:B------:R0:W1:Y:S01]  /*1380*/  F2F.F64.F32 R22, R0 ;  /* 0x0000000000167310 */ /* 0x0000620000201800 */
[----:B------:R-:W-:Y:S05]  /*1390*/  BRA `(.L_x_8388) ;  /* 0x0000000800ec7947 */ /* 0x000fea0003800000 */
.L_x_8391:
        /* <DEDUP_REMOVED lines=10> */
.L_x_8394:
[----:B------:R-:W3:Y:S02]  /*1440*/  LDG.E.U16 R4, desc[UR36][R4.64] ;  /* 0x0000002404047981 */ /* 0x000ee4000c1e1500 */
[----:B---3--:R-:W-:-:S05]  /*1450*/  HADD2.F32 R0, -RZ, R4.H0_H0 ;  /* 0x20000004ff007230 */ /* 0x008fca0000004100 */
[----:B------:R-:W-:-:S04]  /*1460*/  FMUL.FTZ R0, R0, 1 ;  /* 0x3f80000000007820 */ /* 0x000fc80000410000 */
[----:B------:R0:W1:Y:S01]  /*1470*/  F2F.F64.F32 R22, R0 ;  /* 0x0000000000167310 */ /* 0x0000620000201800 */
[----:B------:R-:W-:Y:S05]  /*1480*/  BRA `(.L_x_8388) ;  /* 0x0000000800b07947 */ /* 0x000fea0003800000 */
.L_x_8393:
[----:B------:R0:W5:Y:S01]  /*1490*/  LDG.E.64 R22, desc[UR36][R4.64] ;  /* 0x0000002404167981 */ /* 0x000162000c1e1b00 */
[----:B------:R-:W-:Y:S05]  /*14a0*/  BRA `(.L_x_8388) ;  /* 0x0000000800a87947 */ /* 0x000fea0003800000 */
.L_x_8383:
        /* <DEDUP_REMOVED lines=13> */
.L_x_8397:
[----:B------:R0:W5:Y:S01]  /*1580*/  LDG.E.64 R22, desc[UR36][R4.64] ;  /* 0x0000002404167981 */ /* 0x000162000c1e1b00 */
[----:B------:R-:W-:Y:S05]  /*1590*/  BRA `(.L_x_8388) ;  /* 0x00000008006c7947 */ /* 0x000fea0003800000 */
.L_x_8396:
        /* <DEDUP_REMOVED lines=27> */
.L_x_8399:
        /* <DEDUP_REMOVED lines=15> */
.L_x_8398:
[----:B------:R-:W3:Y:S02]  /*1840*/  LDG.E.U16 R0, desc[UR36][R4.64] ;  /* 0x0000002404007981 */ /* 0x000ee4000c1e1500 */
[----:B---3--:R-:W-:-:S04]  /*1850*/  IMAD.U32 R0, R0, 0x10000, RZ ;  /* 0x0001000000007824 */ /* 0x008fc800078e00ff */
[----:B------:R-:W-:-:S04]  /*1860*/  FMUL.FTZ R0, R0, 1 ;  /* 0x3f80000000007820 */ /* 0x000fc80000410000 */
[----:B------:R0:W1:Y:S01]  /*1870*/  F2F.F64.F32 R22, R0 ;  /* 0x0000000000167310 */ /* 0x0000620000201800 */
[----:B------:R-:W-:Y:S05]  /*1880*/  BRA `(.L_x_8388) ;  /* 0x0000000400b07947 */ /* 0x000fea0003800000 */
.L_x_8395:
        /* <DEDUP_REMOVED lines=11> */
.L_x_8402:
        /* <DEDUP_REMOVED lines=21> */
.L_x_8404:
[----:B------:R-:W-:Y:S05]  /*1a90*/  BSYNC.RECONVERGENT B0 ;  /* 0x0000000000007941 */ /* 0x000fea0003800200 */
.L_x_8403:
[----:B------:R-:W-:Y:S01]  /*1aa0*/  IMAD.SHL.U32 R0, R0, 0x100000, RZ ;  /* 0x0010000000007824 */ /* 0x000fe200078e00ff */
[----:B------:R-:W-:-:S04]  /*1ab0*/  LEA R3, R3, 0x3b800000, 0x17 ;  /* 0x3b80000003037811 */ /* 0x000fc800078eb8ff */
[----:B------:R-:W-:-:S05]  /*1ac0*/  LOP3.LUT R0, R3, R0, R7, 0xfe, !PT ;  /* 0x0000000003007212 */ /* 0x000fca00078efe07 */
[----:B------:R-:W-:-:S04]  /*1ad0*/  FMUL.FTZ R0, R0, 1 ;  /* 0x3f80000000007820 */ /* 0x000fc80000410000 */
[----:B------:R0:W1:Y:S01]  /*1ae0*/  F2F.F64.F32 R22, R0 ;  /* 0x0000000000167310 */ /* 0x0000620000201800 */
[----:B------:R-:W-:Y:S05]  /*1af0*/  BRA `(.L_x_8388) ;  /* 0x0000000400147947 */ /* 0x000fea0003800000 */
.L_x_8401:
        /* <DEDUP_REMOVED lines=21> */
.L_x_8406:
[----:B------:R-:W-:Y:S05]  /*1c50*/  BSYNC.RECONVERGENT B0 ;  /* 0x0000000000007941 */ /* 0x000fea0003800200 */
.L_x_8405:
[----:B------:R-:W-:Y:S01]  /*1c60*/  IMAD.SHL.U32 R0, R0, 0x200000, RZ ;  /* 0x0020000000007824 */ /* 0x000fe200078e00ff */
[----:B------:R-:W-:-:S04]  /*1c70*/  LEA R3, R3, 0x37800000, 0x17 ;  /* 0x3780000003037811 */ /* 0x000fc800078eb8ff */
[----:B------:R-:W-:-:S05]  /*1c80*/  LOP3.LUT R0, R3, R0, R7, 0xfe, !PT ;  /* 0x0000000003007212 */ /* 0x000fca00078efe07 */
[----:B------:R-:W-:-:S04]  /*1c90*/  FMUL.FTZ R0, R0, 1 ;  /* 0x3f80000000007820 */ /* 0x000fc80000410000 */
[----:B------:R0:W1:Y:S01]  /*1ca0*/  F2F.F64.F32 R22, R0 ;  /* 0x0000000000167310 */ /* 0x0000620000201800 */
[----:B------:R-:W-:Y:S05]  /*1cb0*/  BRA `(.L_x_8388) ;  /* 0x0000000000a47947 */ /* 0x000fea0003800000 */
.L_x_8400:
        /* <DEDUP_REMOVED lines=18> */
.L_x_8387:
        /* <DEDUP_REMOVED lines=16> */
.L_x_8409:
[----:B------:R-:W-:Y:S01]  /*1ee0*/  CS2R R22, SRZ ;  /* 0x0000000000167805 */ /* 0x000fe2000001ff00 */
[----:B------:R-:W-:Y:S06]  /*1ef0*/  BRA `(.L_x_8388) ;  /* 0x0000000000147947 */ /* 0x000fec0003800000 */
.L_x_8408:
[----:B------:R-:W3:Y:S02]  /*1f00*/  LDG.E.64 R22, desc[UR36][R4.64] ;  /* 0x0000002404167981 */ /* 0x000ee4000c1e1b00 */
[----:B---3--:R-:W0:Y:S01]  /*1f10*/  I2F.F64.U64 R22, R22 ;  /* 0x0000001600167312 */ /* 0x008e220000301800 */
[----:B------:R-:W-:Y:S05]  /*1f20*/  BRA `(.L_x_8388) ;  /* 0x0000000000087947 */ /* 0x000fea0003800000 */
.L_x_8407:
[----:B------:R-:W3:Y:S02]  /*1f30*/  LDG.E R4, desc[UR36][R4.64] ;  /* 0x0000002404047981 */ /* 0x000ee4000c1e1900 */
[----:B---3--:R0:W1:Y:S02]  /*1f40*/  I2F.F64.U32 R22, R4 ;  /* 0x0000000400167312 */ /* 0x0080640000201800 */
.L_x_8388:
[----:B------:R-:W-:Y:S05]  /*1f50*/  BSYNC.RECONVERGENT B6 ;  /* 0x0000000000067941 */ /* 0x000fea0003800200 */
.L_x_8382:
[----:B------:R-:W-:-:S07]  /*1f60*/  VIADD R27, R27, 0x80 ;  /* 0x000000801b1b7836 */ /* 0x000fce0000000000 */
.L_x_8381:
[----:B------:R-:W-:Y:S05]  /*1f70*/  BSYNC.RECONVERGENT B7 ;  /* 0x0000000000077941 */ /* 0x000fea0003800200 */
.L_x_8380:
        /* <DEDUP_REMOVED lines=25> */
.L_x_8416:
[----:B------:R-:W3:Y:S02]  /*2110*/  LDG.E.U8 R4, desc[UR36][R4.64] ;  /* 0x0000002404047981 */ /* 0x000ee4000c1e1100 */
[----:B---3--:R0:W1:Y:S01]  /*2120*/  I2F.F64.U16 R18, R4 ;  /* 0x0000000400127312 */ /* 0x0080620000101800 */
[----:B------:R-:W-:Y:S05]  /*2130*/  BRA `(.L_x_8418) ;  /* 0x0000000c00647947 */ /* 0x000fea0003800000 */
.L_x_8415:
        /* <DEDUP_REMOVED lines=9> */
.L_x_8420:
[----:B------:R-:W3:Y:S02]  /*21d0*/  LDG.E R4, desc[UR36][R4.64] ;  /* 0x0000002404047981 */ /* 0x000ee4000c1e1900 */
[----:B---3--:R1:W3:Y:S01]  /*21e0*/  I2F.F64 R18, R4 ;  /* 0x0000000400127312 */ /* 0x0082e20000201c00 */
[----:B------:R-:W-:Y:S05]  /*21f0*/  BRA `(.L_x_8418) ;  /* 0x0000000c00347947 */ /* 0x000fea0003800000 */
.L_x_8419:
[----:B------:R-:W3:Y:S02]  /*2200*/  LDG.E.U16 R4, desc[UR36][R4.64] ;  /* 0x0000002404047981 */ /* 0x000ee4000c1e1500 */
[----:B---3--:R0:W1:Y:S01]  /*2210*/  I2F.F64.S16 R18, R4 ;  /* 0x0000000400127312 */ /* 0x0080620000101c00 */
[----:B------:R-:W-:Y:S05]  /*2220*/  BRA `(.L_x_8418) ;  /* 0x0000000c00287947 */ /* 0x000fea0003800000 */
.L_x_8414:
        /* <DEDUP_REMOVED lines=10> */
.L_x_8422:
[----:B------:R-:W3:Y:S02]  /*22d0*/  LDG.E.U16 R0, desc[UR36][R4.64] ;  /* 0x0000002404007981 */ /* 0x000ee4000c1e1500 */
[----:B---3--:R-:W-:-:S05]  /*22e0*/  HADD2.F32 R0, -RZ, R0.H0_H0 ;  /* 0x20000000ff007230 */ /* 0x008fca0000004100 */
[----:B------:R-:W-:-:S04]  /*22f0*/  FMUL.FTZ R0, R0, 1 ;  /* 0x3f80000000007820 */ /* 0x000fc80000410000 */
[----:B------:R0:W1:Y:S01]  /*2300*/  F2F.F64.F32 R18, R0 ;  /* 0x0000000000127310 */ /* 0x0000620000201800 */
[----:B------:R-:W-:Y:S05]  /*2310*/  BRA `(.L_x_8418) ;  /* 0x0000000800ec7947 */ /* 0x000fea0003800000 */
.L_x_8421:
        /* <DEDUP_REMOVED lines=10> */
.L_x_8424:
[----:B------:R-:W3:Y:S02]  /*23c0*/  LDG.E.U16 R4, desc[UR36][R4.64] ;  /* 0x0000002404047981 */ /* 0x000ee4000c1e1500 */
[----:B---3--:R-:W-:-:S05]  /*23d0*/  HADD2.F32 R0, -RZ, R4.H0_H0 ;  /* 0x20000004ff007230 */ /* 0x008fca0000004100 */
[----:B------:R-:W-:-:S04]  /*23e0*/  FMUL.FTZ R0, R0, 1 ;  /* 0x3f80000000007820 */ /* 0x000fc80000410000 */
[----:B------:R0:W1:Y:S01]  /*23f0*/  F2F.F64.F32 R18, R0 ;  /* 0x0000000000127310 */ /* 0x0000620000201800 */
[----:B------:R-:W-:Y:S05]  /*2400*/  BRA `(.L_x_8418) ;  /* 0x0000000800b07947 */ /* 0x000fea0003800000 */
.L_x_8423:
[----:B------:R0:W5:Y:S01]  /*2410*/  LDG.E.64 R18, desc[UR36][R4.64] ;  /* 0x0000002404127981 */ /* 0x000162000c1e1b00 */
[----:B------:R-:W-:Y:S05]  /*2420*/  BRA `(.L_x_8418) ;  /* 0x0000000800a87947 */ /* 0x000fea0003800000 */
.L_x_8413:
        /* <DEDUP_REMOVED lines=13> */
.L_x_8427:
[----:B------:R0:W5:Y:S01]  /*2500*/  LDG.E.64 R18, desc[UR36][R4.64] ;  /* 0x0000002404127981 */ /* 0x000162000c1e1b00 */
[----:B------:R-:W-:Y:S05]  /*2510*/  BRA `(.L_x_8418) ;  /* 0x00000008006c7947 */ /* 0x000fea0003800000 */
.L_x_8426:
        /* <DEDUP_REMOVED lines=27> */
.L_x_8429:
        /* <DEDUP_REMOVED lines=15> */
.L_x_8428:
[----:B------:R-:W3:Y:S02]  /*27c0*/  LDG.E.U16 R0, desc[UR36][R4.64] ;  /* 0x0000002404007981 */ /* 0x000ee4000c1e1500 */
[----:B---3--:R-:W-:-:S04]  /*27d0*/  IMAD.U32 R0, R0, 0x10000, RZ ;  /* 0x0001000000007824 */ /* 0x008fc800078e00ff */
[----:B------:R-:W-:-:S04]  /*27e0*/  FMUL.FTZ R0, R0, 1 ;  /* 0x3f80000000007820 */ /* 0x000fc80000410000 */
[----:B------:R0:W1:Y:S01]  /*27f0*/  F2F.F64.F32 R18, R0 ;  /* 0x0000000000127310 */ /* 0x0000620000201800 */
[----:B------:R-:W-:Y:S05]  /*2800*/  BRA `(.L_x_8418) ;  /* 0x0000000400b07947 */ /* 0x000fea0003800000 */
.L_x_8425:
        /* <DEDUP_REMOVED lines=11> */
.L_x_8432:
        /* <DEDUP_REMOVED lines=21> */
.L_x_8434:
[----:B------:R-:W-:Y:S05]  /*2a10*/  BSYNC.RECONVERGENT B0 ;  /* 0x0000000000007941 */ /* 0x000fea0003800200 */
.L_x_8433:
[----:B------:R-:W-:Y:S01]  /*2a20*/  IMAD.SHL.U32 R0, R0, 0x100000, RZ ;  /* 0x0010000000007824 */ /* 0x000fe200078e00ff */
[----:B------:R-:W-:-:S04]  /*2a30*/  LEA R3, R3, 0x3b800000, 0x17 ;  /* 0x3b80000003037811 */ /* 0x000fc800078eb8ff */
[----:B------:R-:W-:-:S05]  /*2a40*/  LOP3.LUT R0, R3, R0, R7, 0xfe, !PT ;  /* 0x0000000003007212 */ /* 0x000fca00078efe07 */
[----:B------:R-:W-:-:S04]  /*2a50*/  FMUL.FTZ R0, R0, 1 ;  /* 0x3f80000000007820 */ /* 0x000fc80000410000 */
[----:B------:R0:W1:Y:S01]  /*2a60*/  F2F.F64.F32 R18, R0 ;  /* 0x0000000000127310 */ /* 0x0000620000201800 */
[----:B------:R-:W-:Y:S05]  /*2a70*/  BRA `(.L_x_8418) ;  /* 0x0000000400147947 */ /* 0x000fea0003800000 */
.L_x_8431:
        /* <DEDUP_REMOVED lines=21> */
.L_x_8436:
[----:B------:R-:W-:Y:S05]  /*2bd0*/  BSYNC.RECONVERGENT B0 ;  /* 0x0000000000007941 */ /* 0x000fea0003800200 */
.L_x_8435:
[----:B------:R-:W-:Y:S01]  /*2be0*/  IMAD.SHL.U32 R0, R0, 0x200000, RZ ;  /* 0x0020000000007824 */ /* 0x000fe200078e00ff */
[----:B------:R-:W-:-:S04]  /*2bf0*/  LEA R3, R3, 0x37800000, 0x17 ;  /* 0x3780000003037811 */ /* 0x000fc800078eb8ff */
[----:B------:R-:W-:-:S05]  /*2c00*/  LOP3.LUT R0, R3, R0, R7, 0xfe, !PT ;  /* 0x0000000003007212 */ /* 0x000fca00078efe07 */
[----:B------:R-:W-:-:S04]  /*2c10*/  FMUL.FTZ R0, R0, 1 ;  /* 0x3f80000000007820 */ /* 0x000fc80000410000 */
[----:B------:R0:W1:Y:S01]  /*2c20*/  F2F.F64.F32 R18, R0 ;  /* 0x0000000000127310 */ /* 0x0000620000201800 */
[----:B------:R-:W-:Y:S05]  /*2c30*/  BRA `(.L_x_8418) ;  /* 0x0000000000a47947 */ /* 0x000fea0003800000 */
.L_x_8430:
        /* <DEDUP_REMOVED lines=18> */
.L_x_8417:
        /* <DEDUP_REMOVED lines=16> */
.L_x_8439:
[----:B------:R-:W-:Y:S01]  /*2e60*/  CS2R R18, SRZ ;  /* 0x0000000000127805 */ /* 0x000fe2000001ff00 */
[----:B------:R-:W-:Y:S06]  /*2e70*/  BRA `(.L_x_8418) ;  /* 0x0000000000147947 */ /* 0x000fec0003800000 */
.L_x_8438:
[----:B------:R-:W3:Y:S02]  /*2e80*/  LDG.E.64 R18, desc[UR36][R4.64] ;  /* 0x0000002404127981 */ /* 0x000ee4000c1e1b00 */
[----:B---3--:R-:W0:Y:S01]  /*2e90*/  I2F.F64.U64 R18, R18 ;  /* 0x0000001200127312 */ /* 0x008e220000301800 */
[----:B------:R-:W-:Y:S05]  /*2ea0*/  BRA `(.L_x_8418) ;  /* 0x0000000000087947 */ /* 0x000fea0003800000 */
.L_x_8437:
[----:B------:R-:W3:Y:S02]  /*2eb0*/  LDG.E R4, desc[UR36][R4.64] ;  /* 0x0000002404047981 */ /* 0x000ee4000c1e1900 */
[----:B---3--:R0:W1:Y:S02]  /*2ec0*/  I2F.F64.U32 R18, R4 ;  /* 0x0000000400127312 */ /* 0x0080640000201800 */
.L_x_8418:
[----:B------:R-:W-:Y:S05]  /*2ed0*/  BSYNC.RECONVERGENT B6 ;  /* 0x0000000000067941 */ /* 0x000fea0003800200 */
.L_x_8412:
[----:B------:R-:W-:-:S07]  /*2ee0*/  VIADD R27, R27, 0x80 ;  /* 0x000000801b1b7836 */ /* 0x000fce0000000000 */
.L_x_8411:
[----:B------:R-:W-:Y:S05]  /*2ef0*/  BSYNC.RECONVERGENT B7 ;  /* 0x0000000000077941 */ /* 0x000fea0003800200 */
.L_x_8410:
        /* <DEDUP_REMOVED lines=24> */
.L_x_8445:
[----:B------:R-:W3:Y:S02]  /*3080*/  LDG.E.U8 R4, desc[UR36][R4.64] ;  /* 0x0000002404047981 */ /* 0x000ee4000c1e1100 */
[----:B---3--:R0:W1:Y:S01]  /*3090*/  I2F.F64.U16 R16, R4 ;  /* 0x0000000400107312 */ /* 0x0080620000101800 */
[----:B------:R-:W-:Y:S05]  /*30a0*/  BRA `(.L_x_8441) ;  /* 0x0000000c00587947 */ /* 0x000fea0003800000 */
.L_x_8444:
        /* <DEDUP_REMOVED lines=9> */
.L_x_8448:
[----:B------:R-:W3:Y:S02]  /*3140*/  LDG.E R4, desc[UR36][R4.64] ;  /* 0x0000002404047981 */ /* 0x000ee4000c1e1900 */
[----:B---3--:R0:W1:Y:S01]  /*3150*/  I2F.F64 R16, R4 ;  /* 0x0000000400107312 */ /* 0x0080620000201c00 */
[----:B------:R-:W-:Y:S05]  /*3160*/  BRA `(.L_x_8441) ;  /* 0x0000000c00287947 */ /* 0x000fea0003800000 */
.L_x_8447:
[----:B------:R-:W3:Y:S02]  /*3170*/  LDG.E.U16 R4, desc[UR36][R4.64] ;  /* 0x0000002404047981 */ /* 0x000ee4000c1e1500 */
[----:B---3--:R0:W1:Y:S01]  /*3180*/  I2F.F64.S16 R16, R4 ;  /* 0x0000000400107312 */ /* 0x0080620000101c00 */
[----:B------:R-:W-:Y:S05]  /*3190*/  BRA `(.L_x_8441) ;  /* 0x0000000c001c7947 */ /* 0x000fea0003800000 */
.L_x_8443:
        /* <DEDUP_REMOVED lines=10> */
.L_x_8450:
[----:B------:R-:W3:Y:S02]  /*3240*/  LDG.E.U16 R0, desc[UR36][R4.64] ;  /* 0x0000002404007981 */ /* 0x000ee4000c1e1500 */
[----:B---3--:R-:W-:-:S05]  /*3250*/  HADD2.F32 R0, -RZ, R0.H0_H0 ;  /* 0x20000000ff007230 */ /* 0x008fca0000004100 */
[----:B------:R-:W-:-:S04]  /*3260*/  FMUL.FTZ R0, R0, 1 ;  /* 0x3f80000000007820 */ /* 0x000fc80000410000 */
[----:B------:R0:W1:Y:S01]  /*3270*/  F2F.F64.F32 R16, R0 ;  /* 0x0000000000107310 */ /* 0x0000620000201800 */
[----:B------:R-:W-:Y:S05]  /*3280*/  BRA `(.L_x_8441) ;  /* 0x0000000800e07947 */ /* 0x000fea0003800000 */
.L_x_8449:
        /* <DEDUP_REMOVED lines=10> */
.L_x_8452:
[----:B------:R-:W3:Y:S02]  /*3330*/  LDG.E.U16 R4, desc[UR36][R4.64] ;  /* 0x0000002404047981 */ /* 0x000ee4000c1e1500 */
[----:B---3--:R-:W-:-:S05]  /*3340*/  HADD2.F32 R0, -RZ, R4.H0_H0 ;  /* 0x20000004ff007230 */ /* 0x008fca0000004100 */
[----:B------:R-:W-:-:S04]  /*3350*/  FMUL.FTZ R0, R0, 1 ;  /* 0x3f80000000007820 */ /* 0x000fc80000410000 */
[----:B------:R0:W1:Y:S01]  /*3360*/  F2F.F64.F32 R16, R0 ;  /* 0x0000000000107310 */ /* 0x0000620000201800 */
[----:B------:R-:W-:Y:S05]  /*3370*/  BRA `(.L_x_8441) ;  /* 0x0000000800a47947 */ /* 0x000fea0003800000 */
.L_x_8451:
[----:B------:R0:W5:Y:S01]  /*3380*/  LDG.E.64 R16, desc[UR36][R4.64] ;  /* 0x0000002404107981 */ /* 0x000162000c1e1b00 */
[----:B------:R-:W-:Y:S05]  /*3390*/  BRA `(.L_x_8441) ;  /* 0x00000008009c7947 */ /* 0x000fea0003800000 */
.L_x_8442:
        /* <DEDUP_REMOVED lines=13> */
.L_x_8455:
[----:B------:R0:W5:Y:S01]  /*3470*/  LDG.E.64 R16, desc[UR36][R4.64] ;  /* 0x0000002404107981 */ /* 0x000162000c1e1b00 */
[----:B------:R-:W-:Y:S05]  /*3480*/  BRA `(.L_x_8441) ;  /* 0x0000000800607947 */ /* 0x000fea0003800000 */
.L_x_8454:
        /* <DEDUP_REMOVED lines=27> */
.L_x_8457:
        /* <DEDUP_REMOVED lines=15> */
.L_x_8456:
[----:B------:R-:W3:Y:S02]  /*3730*/  LDG.E.U16 R0, desc[UR36][R4.64] ;  /* 0x0000002404007981 */ /* 0x000ee4000c1e1500 */
[----:B---3--:R-:W-:-:S04]  /*3740*/  IMAD.U32 R0, R0, 0x10000, RZ ;  /* 0x0001000000007824 */ /* 0x008fc800078e00ff */
[----:B------:R-:W-:-:S04]  /*3750*/  FMUL.FTZ R0, R0, 1 ;  /* 0x3f80000000007820 */ /* 0x000fc80000410000 */
[----:B------:R0:W1:Y:S01]  /*3760*/  F2F.F64.F32 R16, R0 ;  /* 0x0000000000107310 */ /* 0x0000620000201800 */
[----:B------:R-:W-:Y:S05]  /*3770*/  BRA `(.L_x_8441) ;  /* 0x0000000400a47947 */ /* 0x000fea0003800000 */
.L_x_8453:
        /* <DEDUP_REMOVED lines=11> */
.L_x_8460:
        /* <DEDUP_REMOVED lines=20> */
.L_x_8462:
[----:B------:R-:W-:Y:S05]  /*3970*/  BSYNC.RECONVERGENT B0 ;  /* 0x0000000000007941 */ /* 0x000fea0003800200 */
.L_x_8461:
[----:B------:R-:W-:Y:S01]  /*3980*/  IMAD.SHL.U32 R0, R0, 0x100000, RZ ;  /* 0x0010000000007824 */ /* 0x000fe200078e00ff */
[----:B------:R-:W-:-:S04]  /*3990*/  LEA R3, R3, 0x3b800000, 0x17 ;  /* 0x3b80000003037811 */ /* 0x000fc800078eb8ff */
[----:B------:R-:W-:-:S05]  /*39a0*/  LOP3.LUT R0, R3, R0, R7, 0xfe, !PT ;  /* 0x0000000003007212 */ /* 0x000fca00078efe07 */
[----:B------:R-:W-:-:S04]  /*39b0*/  FMUL.FTZ R0, R0, 1 ;  /* 0x3f80000000007820 */ /* 0x000fc80000410000 */
[----:B------:R0:W1:Y:S01]  /*39c0*/  F2F.F64.F32 R16, R0 ;  /* 0x0000000000107310 */ /* 0x0000620000201800 */
[----:B------:R-:W-:Y:S05]  /*39d0*/  BRA `(.L_x_8441) ;  /* 0x00000004000c7947 */ /* 0x000fea0003800000 */
.L_x_8459:
        /* <DEDUP_REMOVED lines=20> */
.L_x_8464:
[----:B------:R-:W-:Y:S05]  /*3b20*/  BSYNC.RECONVERGENT B0 ;  /* 0x0000000000007941 */ /* 0x000fea0003800200 */
.L_x_8463:
[----:B------:R-:W-:Y:S01]  /*3b30*/  IMAD.SHL.U32 R0, R0, 0x200000, RZ ;  /* 0x0020000000007824 */ /* 0x000fe200078e00ff */
[----:B------:R-:W-:-:S04]  /*3b40*/  LEA R3, R3, 0x37800000, 0x17 ;  /* 0x3780000003037811 */ /* 0x000fc800078eb8ff */
[----:B------:R-:W-:-:S05]  /*3b50*/  LOP3.LUT R0, R3, R0, R7, 0xfe, !PT ;  /* 0x0000000003007212 */ /* 0x000fca00078efe07 */
[----:B------:R-:W-:-:S04]  /*3b60*/  FMUL.FTZ R0, R0, 1 ;  /* 0x3f80000000007820 */ /* 0x000fc80000410000 */
[----:B------:R0:W1:Y:S01]  /*3b70*/  F2F.F64.F32 R16, R0 ;  /* 0x0000000000107310 */ /* 0x0000620000201800 */
[----:B------:R-:W-:Y:S05]  /*3b80*/  BRA `(.L_x_8441) ;  /* 0x0000000000a07947 */ /* 0x000fea0003800000 */
.L_x_8458:
        /* <DEDUP_REMOVED lines=18> */
.L_x_8446:
        /* <DEDUP_REMOVED lines=16> */
.L_x_8467:
[----:B------:R-:W-:Y:S05]  /*3db0*/  BRA `(.L_x_8441) ;  /* 0x0000000000147947 */ /* 0x000fea0003800000 */
.L_x_8466:
[----:B------:R-:W3:Y:S02]  /*3dc0*/  LDG.E.64 R16, desc[UR36][R4.64] ;  /* 0x0000002404107981 */ /* 0x000ee4000c1e1b00 */
[----:B---3--:R-:W0:Y:S01]  /*3dd0*/  I2F.F64.U64 R16, R16 ;  /* 0x0000001000107312 */ /* 0x008e220000301800 */
[----:B------:R-:W-:Y:S05]  /*3de0*/  BRA `(.L_x_8441) ;  /* 0x0000000000087947 */ /* 0x000fea0003800000 */
.L_x_8465:
[----:B------:R-:W3:Y:S02]  /*3df0*/  LDG.E R4, desc[UR36][R4.64] ;  /* 0x0000002404047981 */ /* 0x000ee4000c1e1900 */
[----:B---3--:R0:W1:Y:S02]  /*3e00*/  I2F.F64.U32 R16, R4 ;  /* 0x0000000400107312 */ /* 0x0080640000201800 */
.L_x_8441:
[----:B------:R-:W-:Y:S05]  /*3e10*/  BSYNC.RECONVERGENT B6 ;  /* 0x0000000000067941 */ /* 0x000fea0003800200 */
.L_x_8440:
[----:B------:R-:W1:Y:S01]  /*3e20*/  LDC R12, c[0x0][0x390] ;  /* 0x0000e400ff0c7b82 */ /* 0x000e620000000800 */
[----:B------:R-:W-:Y:S01]  /*3e30*/  ISETP.GE.AND P0, PT, R33, R2, PT ;  /* 0x000000022100720c */ /* 0x000fe20003f06270 */
[----:B------:R-:W-:Y:S06]  /*3e40*/  BSSY.RECONVERGENT B0, `(.L_x_8468) ;  /* 0x000001c000007945 */ /* 0x000fec0003800200 */
[----:B0-----:R-:W0:Y:S06]  /*3e50*/  LDC R3, c[0x0][0x394] ;  /* 0x0000e500ff037b82 */ /* 0x001e2c0000000800 */
[----:B------:R-:W-:Y:S05]  /*3e60*/  @P0 BRA `(.L_x_8469) ;  /* 0x0000000000640947 */ /* 0x000fea0003800000 */
[----:B-12-45:R-:W1:Y:S01]  /*3e70*/  MUFU.RCP64H R5, R25 ;  /* 0x0000001900057308 */ /* 0x036e620000001800 */
[----:B---3--:R-:W-:Y:S01]  /*3e80*/  IMAD.MOV.U32 R4, RZ, RZ, 0x1 ;  /* 0x00000001ff047424 */ /* 0x008fe200078e00ff */
[----:B------:R-:W2:Y:S01]  /*3e90*/  LDCU.64 UR4, c[0x0][0x390] ;  /* 0x00007200ff0477ac */ /* 0x000ea20008000a00 */
[----:B------:R-:W3:Y:S01]  /*3ea0*/  LDC R0, c[0x0][0x394] ;  /* 0x0000e500ff007b82 */ /* 0x000ee20000000800 */
[----:B------:R-:W-:Y:S03]  /*3eb0*/  BSSY.RECONVERGENT B1, `(.L_x_8470) ;  /* 0x0000013000017945 */ /* 0x000fe60003800200 */
[----:B-1----:R-:W-:-:S08]  /*3ec0*/  DFMA R6, R4, -R24, 1 ;  /* 0x3ff000000406742b */ /* 0x002fd00000000818 */
[----:B------:R-:W-:Y:S01]  /*3ed0*/  DFMA R6, R6, R6, R6 ;  /* 0x000000060606722b */ /* 0x000fe20000000006 */
[----:B---3--:R-:W-:-:S07]  /*3ee0*/  FSETP.GEU.AND P1, PT, |R0|, 6.5827683646048100446e-37, PT ;  /* 0x036000000000780b */ /* 0x008fce0003f2e200 */
[----:B------:R-:W-:-:S08]  /*3ef0*/  DFMA R6, R4, R6, R4 ;  /* 0x000000060406722b */ /* 0x000fd00000000004 */
[----:B------:R-:W-:-:S08]  /*3f00*/  DFMA R4, R6, -R24, 1 ;  /* 0x3ff000000604742b */ /* 0x000fd00000000818 */
[----:B------:R-:W-:-:S08]  /*3f10*/  DFMA R4, R6, R4, R6 ;  /* 0x000000040604722b */ /* 0x000fd00000000006 */
[----:B--2---:R-:W-:-:S08]  /*3f20*/  DMUL R6, R4, UR4 ;  /* 0x0000000404067c28 */ /* 0x004fd00008000000 */
[----:B------:R-:W-:-:S08]  /*3f30*/  DFMA R8, R6, -R24, UR4 ;  /* 0x0000000406087e2b */ /* 0x000fd00008000818 */
[----:B------:R-:W-:-:S10]  /*3f40*/  DFMA R6, R4, R8, R6 ;  /* 0x000000080406722b */ /* 0x000fd40000000006 */
[----:B------:R-:W-:-:S05]  /*3f50*/  FFMA R4, RZ, R25, R7 ;  /* 0x00000019ff047223 */ /* 0x000fca0000000007 */
[----:B------:R-:W-:-:S13]  /*3f60*/  FSETP.GT.AND P0, PT, |R4|, 1.469367938527859385e-39, PT ;  /* 0x001000000400780b */ /* 0x000fda0003f04200 */
[----:B------:R-:W-:Y:S05]  /*3f70*/  @P0 BRA P1, `(.L_x_8471) ;  /* 0x0000000000180947 */ /* 0x000fea0000800000 */
[----:B------:R-:W-:Y:S01]  /*3f80*/  IMAD.MOV.U32 R10, RZ, RZ, R24 ;  /* 0x000000ffff0a7224 */ /* 0x000fe200078e0018 */
[----:B------:R-:W-:Y:S01]  /*3f90*/  MOV R42, 0x3fc0 ;  /* 0x00003fc0002a7802 */ /* 0x000fe20000000f00 */
[----:B------:R-:W-:-:S07]  /*3fa0*/  IMAD.MOV.U32 R11, RZ, RZ, R25 ;  /* 0x000000ffff0b7224 */ /* 0x000fce00078e0019 */
[----:B0-----:R-:W-:Y:S05]  /*3fb0*/  CALL.REL.NOINC `($__internal_15_$__cuda_sm20_div_rn_f64_full) ;  /* 0x0000004c00247944 */ /* 0x001fea0003c00000 */
[----:B------:R-:W-:Y:S02]  /*3fc0*/  IMAD.MOV.U32 R6, RZ, RZ, R20 ;  /* 0x000000ffff067224 */ /* 0x000fe400078e0014 */
[----:B------:R-:W-:-:S07]  /*3fd0*/  IMAD.MOV.U32 R7, RZ, RZ, R21 ;  /* 0x000000ffff077224 */ /* 0x000fce00078e0015 */
.L_x_8471:
[----:B------:R-:W-:Y:S05]  /*3fe0*/  BSYNC.RECONVERGENT B1 ;  /* 0x0000000000017941 */ /* 0x000fea0003800200 */
.L_x_8470:
[----:B------:R1:W2:Y:S02]  /*3ff0*/  FRND.F64.TRUNC R4, R6 ;  /* 0x0000000600047313 */ /* 0x0002a4000030d800 */
.L_x_8469:
[----:B------:R-:W-:Y:S05]  /*4000*/  BSYNC.RECONVERGENT B0 ;  /* 0x0000000000007941 */ /* 0x000fea0003800200 */
.L_x_8468:
[----:B------:R-:W-:Y:S01]  /*4010*/  VIADD R31, R33, 0x80 ;  /* 0x00000080211f7836 */ /* 0x000fe20000000000 */
[----:B------:R-:W-:Y:S04]  /*4020*/  BSSY.RECONVERGENT B0, `(.L_x_8472) ;  /* 0x000001c000007945 */ /* 0x000fe80003800200 */
[----:B------:R-:W-:-:S13]  /*4030*/  ISETP.GE.AND P0, PT, R31, R2, PT ;  /* 0x000000021f00720c */ /* 0x000fda0003f06270 */
[----:B------:R-:W-:Y:S05]  /*4040*/  @P0 BRA `(.L_x_8473) ;  /* 0x0000000000640947 */ /* 0x000fea0003800000 */
[----:B-1-3-5:R-:W1:Y:S01]  /*4050*/  MUFU.RCP64H R9, R23 ;  /* 0x0000001700097308 */ /* 0x02ae620000001800 */
[----:B------:R-:W-:Y:S01]  /*4060*/  IMAD.MOV.U32 R8, RZ, RZ, 0x1 ;  /* 0x00000001ff087424 */ /* 0x000fe200078e00ff */
[----:B------:R-:W3:Y:S01]  /*4070*/  LDCU.64 UR4, c[0x0][0x390] ;  /* 0x00007200ff0477ac */ /* 0x000ee20008000a00 */
[----:B------:R-:W2:Y:S01]  /*4080*/  LDC R0, c[0x0][0x394] ;  /* 0x0000e500ff007b82 */ /* 0x000ea20000000800 */
[----:B------:R-:W-:Y:S03]  /*4090*/  BSSY.RECONVERGENT B1, `(.L_x_8474) ;  /* 0x0000013000017945 */ /* 0x000fe60003800200 */
[----:B-1----:R-:W-:-:S08]  /*40a0*/  DFMA R10, R8, -R22, 1 ;  /* 0x3ff00000080a742b */ /* 0x002fd00000000816 */
[----:B------:R-:W-:Y:S01]  /*40b0*/  DFMA R10, R10, R10, R10 ;  /* 0x0000000a0a0a722b */ /* 0x000fe2000000000a */
[----:B--2---:R-:W-:-:S07]  /*40c0*/  FSETP.GEU.AND P1, PT, |R0|, 6.5827683646048100446e-37, PT ;  /* 0x036000000000780b */ /* 0x004fce0003f2e200 */
[----:B------:R-:W-:-:S08]  /*40d0*/  DFMA R10, R8, R10, R8 ;  /* 0x0000000a080a722b */ /* 0x000fd00000000008 */
[----:B------:R-:W-:-:S08]  /*40e0*/  DFMA R8, R10, -R22, 1 ;  /* 0x3ff000000a08742b */ /* 0x000fd00000000816 */
[----:B------:R-:W-:-:S08]  /*40f0*/  DFMA R8, R10, R8, R10 ;  /* 0x000000080a08722b */ /* 0x000fd0000000000a */
[----:B---3--:R-:W-:-:S08]  /*4100*/  DMUL R26, R8, UR4 ;  /* 0x00000004081a7c28 */ /* 0x008fd00008000000 */
        /* <DEDUP_REMOVED lines=8> */
[----:B0---4-:R-:W-:Y:S05]  /*4190*/  CALL.REL.NOINC `($__internal_15_$__cuda_sm20_div_rn_f64_full) ;  /* 0x0000004800ac7944 */ /* 0x011fea0003c00000 */
[----:B------:R-:W-:Y:S02]  /*41a0*/  IMAD.MOV.U32 R26, RZ, RZ, R20 ;  /* 0x000000ffff1a7224 */ /* 0x000fe400078e0014 */
[----:B------:R-:W-:-:S07]  /*41b0*/  IMAD.MOV.U32 R27, RZ, RZ, R21 ;  /* 0x000000ffff1b7224 */ /* 0x000fce00078e0015 */
.L_x_8475:
[----:B------:R-:W-:Y:S05]  /*41c0*/  BSYNC.RECONVERGENT B1 ;  /* 0x0000000000017941 */ /* 0x000fea0003800200 */
.L_x_8474:
[----:B------:R1:W2:Y:S02]  /*41d0*/  FRND.F64.TRUNC R28, R26 ;  /* 0x0000001a001c7313 */ /* 0x0002a4000030d800 */
.L_x_8473:
[----:B------:R-:W-:Y:S05]  /*41e0*/  BSYNC.RECONVERGENT B0 ;  /* 0x0000000000007941 */ /* 0x000fea0003800200 */
.L_x_8472:
[----:B------:R-:W-:Y:S01]  /*41f0*/  VIADD R9, R33, 0x100 ;  /* 0x0000010021097836 */ /* 0x000fe20000000000 */
[----:B------:R-:W-:Y:S04]  /*4200*/  BSSY.RECONVERGENT B0, `(.L_x_8476) ;  /* 0x000001c000007945 */ /* 0x000fe80003800200 */
[----:B------:R-:W-:-:S13]  /*4210*/  ISETP.GE.AND P0, PT, R9, R2, PT ;  /* 0x000000020900720c */ /* 0x000fda0003f06270 */
[----:B------:R-:W-:Y:S05]  /*4220*/  @P0 BRA `(.L_x_8477) ;  /* 0x0000000000640947 */ /* 0x000fea0003800000 */
[----:B-1-3-5:R-:W1:Y:S01]  /*4230*/  MUFU.RCP64H R9, R19 ;  /* 0x0000001300097308 */ /* 0x02ae620000001800 */
[----:B------:R-:W-:Y:S01]  /*4240*/  IMAD.MOV.U32 R8, RZ, RZ, 0x1 ;  /* 0x00000001ff087424 */ /* 0x000fe200078e00ff */
[----:B------:R-:W3:Y:S01]  /*4250*/  LDCU.64 UR4, c[0x0][0x390] ;  /* 0x00007200ff0477ac */ /* 0x000ee20008000a00 */
[----:B------:R-:W0:Y:S01]  /*4260*/  LDC R0, c[0x0][0x394] ;  /* 0x0000e500ff007b82 */ /* 0x000e220000000800 */
[----:B------:R-:W-:Y:S03]  /*4270*/  BSSY.RECONVERGENT B1, `(.L_x_8478) ;  /* 0x0000013000017945 */ /* 0x000fe60003800200 */
[----:B-1----:R-:W-:-:S08]  /*4280*/  DFMA R10, R8, -R18, 1 ;  /* 0x3ff00000080a742b */ /* 0x002fd00000000812 */
[----:B------:R-:W-:Y:S01]  /*4290*/  DFMA R10, R10, R10, R10 ;  /* 0x0000000a0a0a722b */ /* 0x000fe2000000000a */
[----:B0-----:R-:W-:-:S07]  /*42a0*/  FSETP.GEU.AND P1, PT, |R0|, 6.5827683646048100446e-37, PT ;  /* 0x036000000000780b */ /* 0x001fce0003f2e200 */
        /* <DEDUP_REMOVED lines=12> */
[----:B--2-4-:R-:W-:Y:S05]  /*4370*/  CALL.REL.NOINC `($__internal_15_$__cuda_sm20_div_rn_f64_full) ;  /* 0x0000004800347944 */ /* 0x014fea0003c00000 */
[----:B------:R-:W-:Y:S02]  /*4380*/  IMAD.MOV.U32 R22, RZ, RZ, R20 ;  /* 0x000000ffff167224 */ /* 0x000fe400078e0014 */
[----:B------:R-:W-:-:S07]  /*4390*/  IMAD.MOV.U32 R23, RZ, RZ, R21 ;  /* 0x000000ffff177224 */ /* 0x000fce00078e0015 */
.L_x_8479:
[----:B------:R-:W-:Y:S05]  /*43a0*/  BSYNC.RECONVERGENT B1 ;  /* 0x0000000000017941 */ /* 0x000fea0003800200 */
.L_x_8478:
[----:B--2-4-:R0:W1:Y:S02]  /*43b0*/  FRND.F64.TRUNC R24, R22 ;  /* 0x0000001600187313 */ /* 0x014064000030d800 */
.L_x_8477:
[----:B------:R-:W-:Y:S05]  /*43c0*/  BSYNC.RECONVERGENT B0 ;  /* 0x0000000000007941 */ /* 0x000fea0003800200 */
.L_x_8476:
[----:B------:R-:W-:Y:S01]  /*43d0*/  VIADD R9, R33, 0x180 ;  /* 0x0000018021097836 */ /* 0x000fe20000000000 */
[----:B------:R-:W-:Y:S04]  /*43e0*/  BSSY.RECONVERGENT B0, `(.L_x_8480) ;  /* 0x000001c000007945 */ /* 0x000fe80003800200 */
[----:B------:R-:W-:-:S13]  /*43f0*/  ISETP.GE.AND P0, PT, R9, R2, PT ;  /* 0x000000020900720c */ /* 0x000fda0003f06270 */
[----:B------:R-:W-:Y:S05]  /*4400*/  @P0 BRA `(.L_x_8481) ;  /* 0x0000000000640947 */ /* 0x000fea0003800000 */
[----:B-1---5:R-:W1:Y:S01]  /*4410*/  MUFU.RCP64H R9, R17 ;  /* 0x0000001100097308 */ /* 0x022e620000001800 */
        /* <DEDUP_REMOVED lines=22> */
.L_x_8483:
[----:B------:R-:W-:Y:S05]  /*4580*/  BSYNC.RECONVERGENT B1 ;  /* 0x0000000000017941 */ /* 0x000fea0003800200 */
.L_x_8482:
[----:B------:R0:W1:Y:S02]  /*4590*/  FRND.F64.TRUNC R16, R18 ;  /* 0x0000001200107313 */ /* 0x000064000030d800 */
.L_x_8481:
[----:B------:R-:W-:Y:S05]  /*45a0*/  BSYNC.RECONVERGENT B0 ;  /* 0x0000000000007941 */ /* 0x000fea0003800200 */
.L_x_8480:
[----:B------:R-:W0:Y:S01]  /*45b0*/  LDC.U8 R34, c[0x0][0x3b4] ;  /* 0x0000ed00ff227b82 */ /* 0x000e220000000000 */
[----:B------:R-:W-:Y:S01]  /*45c0*/  ISETP.GE.AND P0, PT, R33, R2, PT ;  /* 0x000000022100720c */ /* 0x000fe20003f06270 */
[----:B------:R-:W-:Y:S04]  /*45d0*/  BSSY.RECONVERGENT B7, `(.L_x_8484) ;  /* 0x0000354000077945 */ /* 0x000fe80003800200 */
[----:B------:R-:W-:Y:S08]  /*45e0*/  BSSY.RELIABLE B6, `(.L_x_8485) ;  /* 0x0000240000067945 */ /* 0x000ff00003800100 */
[----:B------:R-:W-:Y:S05]  /*45f0*/  @P0 BRA `(.L_x_8486) ;  /* 0x0000002000ec0947 */ /* 0x000fea0003800000 */
[----:B------:R-:W1:Y:S01]  /*4600*/  LDCU UR4, c[0x0][0x3b8] ;  /* 0x00007700ff0477ac */ /* 0x000e620008000800 */
[----:B------:R-:W2:Y:S01]  /*4610*/  LDC.64 R8, c[0x0][0x398] ;  /* 0x0000e600ff087b82 */ /* 0x000ea20000000a00 */
[----:B------:R-:W-:Y:S01]  /*4620*/  IMAD R0, R32, 0x200, R33 ;  /* 0x0000020020007824 */ /* 0x000fe200078e0221 */
[----:B0-----:R-:W-:-:S03]  /*4630*/  PRMT R10, R34, 0x9910, RZ ;  /* 0x00009910220a7816 */ /* 0x001fc600000000ff */
        /* <DEDUP_REMOVED lines=18> */
.L_x_8490:
[----:B------:R-:W0:Y:S01]  /*4760*/  F2I.S64.F64.TRUNC R6, R6 ;  /* 0x0000000600067311 */ /* 0x000e22000030d900 */
[----:B------:R-:W-:Y:S02]  /*4770*/  IMAD.MOV.U32 R33, RZ, RZ, R31 ;  /* 0x000000ffff217224 */ /* 0x000fe400078e001f */
[----:B0-----:R-:W-:-:S05]  /*4780*/  IMAD.MOV.U32 R3, RZ, RZ, R6 ;  /* 0x000000ffff037224 */ /* 0x001fca00078e0006 */
[----:B------:R0:W-:Y:S01]  /*4790*/  STG.E.U8 desc[UR36][R8.64], R3 ;  /* 0x0000000308007986 */ /* 0x0001e2000c101124 */
[----:B------:R-:W-:Y:S05]  /*47a0*/  BRA `(.L_x_8492) ;  /* 0x00000010002c7947 */ /* 0x000fea0003800000 */
.L_x_8489:
        /* <DEDUP_REMOVED lines=10> */
.L_x_8494:
[----:B------:R-:W0:Y:S01]  /*4850*/  F2I.F64.TRUNC R7, R6 ;  /* 0x0000000600077311 */ /* 0x000e22000030d100 */
[----:B------:R-:W-:Y:S01]  /*4860*/  IMAD.MOV.U32 R33, RZ, RZ, R31 ;  /* 0x000000ffff217224 */ /* 0x000fe200078e001f */
[----:B0-----:R0:W-:Y:S01]  /*4870*/  STG.E desc[UR36][R8.64], R7 ;  /* 0x0000000708007986 */ /* 0x0011e2000c101924 */
[----:B------:R-:W-:Y:S05]  /*4880*/  BRA `(.L_x_8492) ;  /* 0x0000000c00f47947 */ /* 0x000fea0003800000 */
.L_x_8493:
[----:B------:R-:W0:Y:S01]  /*4890*/  F2I.F64.TRUNC R7, R6 ;  /* 0x0000000600077311 */ /* 0x000e22000030d100 */
[----:B------:R-:W-:Y:S01]  /*48a0*/  IMAD.MOV.U32 R33, RZ, RZ, R31 ;  /* 0x000000ffff217224 */ /* 0x000fe200078e001f */
[----:B0-----:R0:W-:Y:S01]  /*48b0*/  STG.E.U16 desc[UR36][R8.64], R7 ;  /* 0x0000000708007986 */ /* 0x0011e2000c101524 */
[----:B------:R-:W-:Y:S05]  /*48c0*/  BRA `(.L_x_8492) ;  /* 0x0000000c00e47947 */ /* 0x000fea0003800000 */
.L_x_8488:
        /* <DEDUP_REMOVED lines=14> */
.L_x_8496:
        /* <DEDUP_REMOVED lines=9> */
.L_x_8495:
        /* <DEDUP_REMOVED lines=15> */
.L_x_8498:
        /* <DEDUP_REMOVED lines=10> */
.L_x_8497:
[----:B------:R0:W-:Y:S01]  /*4bd0*/  STG.E.64 desc[UR36][R8.64], R4 ;  /* 0x0000000408007986 */ /* 0x0001e2000c101b24 */
[----:B------:R-:W-:Y:S01]  /*4be0*/  IMAD.MOV.U32 R33, RZ, RZ, R31 ;  /* 0x000000ffff217224 */ /* 0x000fe200078e001f */
[----:B------:R-:W-:Y:S06]  /*4bf0*/  BRA `(.L_x_8492) ;  /* 0x0000000c00187947 */ /* 0x000fec0003800000 */
.L_x_8487:
        /* <DEDUP_REMOVED lines=13> */
.L_x_8501:
[----:B------:R-:W-:Y:S01]  /*4cd0*/  CS2R R6, SRZ ;  /* 0x0000000000067805 */ /* 0x000fe2000001ff00 */
[----:B------:R-:W-:-:S04]  /*4ce0*/  IMAD.MOV.U32 R33, RZ, RZ, R31 ;  /* 0x000000ffff217224 */ /* 0x000fc800078e001f */
[----:B------:R0:W-:Y:S01]  /*4cf0*/  STG.E.128 desc[UR36][R8.64], R4 ;  /* 0x0000000408007986 */ /* 0x0001e2000c101d24 */
[----:B------:R-:W-:Y:S05]  /*4d00*/  BRA `(.L_x_8492) ;  /* 0x0000000800d47947 */ /* 0x000fea0003800000 */
.L_x_8500:
        /* <DEDUP_REMOVED lines=23> */
.L_x_8505:
[----:B------:R-:W-:Y:S05]  /*4e80*/  BSYNC.RECONVERGENT B0 ;  /* 0x0000000000007941 */ /* 0x000fea0003800200 */
.L_x_8504:
[----:B------:R-:W-:Y:S01]  /*4e90*/  LOP3.LUT R7, R0, 0x80, R7, 0xf8, !PT ;  /* 0x0000008000077812 */ /* 0x000fe200078ef807 */
[----:B------:R-:W-:-:S04]  /*4ea0*/  IMAD.MOV.U32 R33, RZ, RZ, R31 ;  /* 0x000000ffff217224 */ /* 0x000fc800078e001f */
[----:B------:R0:W-:Y:S01]  /*4eb0*/  STG.E.U8 desc[UR36][R8.64], R7 ;  /* 0x0000000708007986 */ /* 0x0001e2000c101124 */
[----:B------:R-:W-:Y:S05]  /*4ec0*/  BRA `(.L_x_8492) ;  /* 0x0000000800647947 */ /* 0x000fea0003800000 */
.L_x_8503:
        /* <DEDUP_REMOVED lines=19> */
.L_x_8507:
[----:B------:R-:W-:Y:S05]  /*5000*/  BSYNC.RECONVERGENT B0 ;  /* 0x0000000000007941 */ /* 0x000fea0003800200 */
.L_x_8506:
[----:B------:R-:W-:Y:S01]  /*5010*/  LOP3.LUT R7, R0, 0x80, R7, 0xf8, !PT ;  /* 0x0000008000077812 */ /* 0x000fe200078ef807 */
[----:B------:R-:W-:-:S04]  /*5020*/  IMAD.MOV.U32 R33, RZ, RZ, R31 ;  /* 0x000000ffff217224 */ /* 0x000fc800078e001f */
[----:B------:R0:W-:Y:S01]  /*5030*/  STG.E.U8 desc[UR36][R8.64], R7 ;  /* 0x0000000708007986 */ /* 0x0001e2000c101124 */
[----:B------:R-:W-:Y:S05]  /*5040*/  BRA `(.L_x_8492) ;  /* 0x0000000800047947 */ /* 0x000fea0003800000 */
.L_x_8502:
        /* <DEDUP_REMOVED lines=9> */
.L_x_8499:
        /* <DEDUP_REMOVED lines=12> */
.L_x_8510:
        /* <DEDUP_REMOVED lines=17> */
.L_x_8513:
[----:B------:R-:W-:-:S04]  /*52b0*/  SHF.R.U32.HI R0, RZ, 0x14, R7 ;  /* 0x00000014ff007819 */ /* 0x000fc80000011607 */
[----:B------:R-:W-:-:S04]  /*52c0*/  LOP3.LUT R0, R0, 0x1, RZ, 0xc0, !PT ;  /* 0x0000000100007812 */ /* 0x000fc800078ec0ff */
[----:B------:R-:W-:-:S04]  /*52d0*/  IADD3 R0, PT, PT, R7, 0x487ffff, R0 ;  /* 0x0487ffff07007810 */ /* 0x000fc80007ffe000 */
[----:B------:R-:W-:-:S04]  /*52e0*/  SHF.R.U32.HI R0, RZ, 0x14, R0 ;  /* 0x00000014ff007819 */ /* 0x000fc80000011600 */
[----:B------:R-:W-:-:S07]  /*52f0*/  LOP3.LUT R3, R0, 0xff, RZ, 0xc0, !PT ;  /* 0x000000ff00037812 */ /* 0x000fce00078ec0ff */
.L_x_8514:
[----:B------:R-:W-:-:S04]  /*5300*/  SHF.R.U32.HI R0, RZ, 0x18, R7 ;  /* 0x00000018ff007819 */ /* 0x000fc80000011607 */
[----:B------:R-:W-:-:S07]  /*5310*/  LOP3.LUT R0, R3, 0x80, R0, 0xf8, !PT ;  /* 0x0000008003007812 */ /* 0x000fce00078ef800 */
.L_x_8512:
[----:B------:R-:W-:Y:S05]  /*5320*/  BSYNC.RECONVERGENT B0 ;  /* 0x0000000000007941 */ /* 0x000fea0003800200 */
.L_x_8511:
[----:B------:R1:W-:Y:S01]  /*5330*/  STG.E.U8 desc[UR36][R8.64], R0 ;  /* 0x0000000008007986 */ /* 0x0003e2000c101124 */
[----:B------:R-:W-:Y:S01]  /*5340*/  IMAD.MOV.U32 R33, RZ, RZ, R31 ;  /* 0x000000ffff217224 */ /* 0x000fe200078e001f */
[----:B------:R-:W-:Y:S06]  /*5350*/  BRA `(.L_x_8492) ;  /* 0x0000000400407947 */ /* 0x000fec0003800000 */
.L_x_8509:
        /* <DEDUP_REMOVED lines=17> */
.L_x_8517:
[----:B------:R-:W-:-:S04]  /*5470*/  SHF.R.U32.HI R0, RZ, 0x15, R7 ;  /* 0x00000015ff007819 */ /* 0x000fc80000011607 */
[----:B------:R-:W-:-:S04]  /*5480*/  LOP3.LUT R0, R0, 0x1, RZ, 0xc0, !PT ;  /* 0x0000000100007812 */ /* 0x000fc800078ec0ff */
[----:B------:R-:W-:-:S04]  /*5490*/  IADD3 R0, PT, PT, R7, 0x88fffff, R0 ;  /* 0x088fffff07007810 */ /* 0x000fc80007ffe000 */
[----:B------:R-:W-:-:S04]  /*54a0*/  SHF.R.U32.HI R0, RZ, 0x15, R0 ;  /* 0x00000015ff007819 */ /* 0x000fc80000011600 */
[----:B------:R-:W-:-:S07]  /*54b0*/  LOP3.LUT R3, R0, 0xff, RZ, 0xc0, !PT ;  /* 0x000000ff00037812 */ /* 0x000fce00078ec0ff */
.L_x_8518:
[----:B------:R-:W-:-:S04]  /*54c0*/  SHF.R.U32.HI R0, RZ, 0x18, R7 ;  /* 0x00000018ff007819 */ /* 0x000fc80000011607 */
[----:B------:R-:W-:-:S07]  /*54d0*/  LOP3.LUT R0, R3, 0x80, R0, 0xf8, !PT ;  /* 0x0000008003007812 */ /* 0x000fce00078ef800 */
.L_x_8516:
[----:B------:R-:W-:Y:S05]  /*54e0*/  BSYNC.RECONVERGENT B0 ;  /* 0x0000000000007941 */ /* 0x000fea0003800200 */
.L_x_8515:
[----:B------:R2:W-:Y:S01]  /*54f0*/  STG.E.U8 desc[UR36][R8.64], R0 ;  /* 0x0000000008007986 */ /* 0x0005e2000c101124 */
[----:B------:R-:W-:Y:S01]  /*5500*/  IMAD.MOV.U32 R33, RZ, RZ, R31 ;  /* 0x000000ffff217224 */ /* 0x000fe200078e001f */
[----:B------:R-:W-:Y:S06]  /*5510*/  BRA `(.L_x_8492) ;  /* 0x0000000000d07947 */ /* 0x000fec0003800000 */
.L_x_8508:
[----:B------:R-:W-:-:S13]  /*5520*/  ISETP.NE.AND P0, PT, R0, 0x1c, PT ;  /* 0x0000001c0000780c */ /* 0x000fda0003f05270 */
[----:B------:R-:W-:Y:S05]  /*5530*/  @!P0 BRA `(.L_x_8519) ;  /* 0x0000000000bc8947 */ /* 0x000fea0003800000 */
[----:B------:R-:W-:-:S13]  /*5540*/  ISETP.NE.AND P0, PT, R0, 0x1d, PT ;  /* 0x0000001d0000780c */ /* 0x000fda0003f05270 */
[----:B------:R-:W-:Y:S05]  /*5550*/  @!P0 BRA `(.L_x_8520) ;  /* 0x0000000000a48947 */ /* 0x000fea0003800000 */
[----:B------:R-:W-:-:S13]  /*5560*/  ISETP.NE.AND P0, PT, R0, 0x2c, PT ;  /* 0x0000002c0000780c */ /* 0x000fda0003f05270 */
[----:B------:R-:W-:Y:S05]  /*5570*/  @!P0 BRA `(.L_x_8521) ;  /* 0x0000000000488947 */ /* 0x000fea0003800000 */
.L_x_8491:
        /* <DEDUP_REMOVED lines=16> */
.L_x_8522:
[----:B------:R-:W-:Y:S01]  /*5680*/  IMAD.MOV.U32 R33, RZ, RZ, R31 ;  /* 0x000000ffff217224 */ /* 0x000fe200078e001f */
[----:B------:R-:W-:Y:S06]  /*5690*/  BRA `(.L_x_8492) ;  /* 0x0000000000707947 */ /* 0x000fec0003800000 */
.L_x_8521:
        /* <DEDUP_REMOVED lines=21> */
.L_x_8520:
[----:B------:R-:W0:Y:S01]  /*57f0*/  F2I.U64.F64.TRUNC R6, R6 ;  /* 0x0000000600067311 */ /* 0x000e22000030d800 */
[----:B------:R-:W-:Y:S01]  /*5800*/  IMAD.MOV.U32 R33, RZ, RZ, R31 ;  /* 0x000000ffff217224 */ /* 0x000fe200078e001f */
[----:B0-----:R0:W-:Y:S01]  /*5810*/  STG.E.64 desc[UR36][R8.64], R6 ;  /* 0x0000000608007986 */ /* 0x0011e2000c101b24 */
[----:B------:R-:W-:Y:S05]  /*5820*/  BRA `(.L_x_8492) ;  /* 0x00000000000c7947 */ /* 0x000fea0003800000 */
.L_x_8519:
[----:B------:R-:W0:Y:S01]  /*5830*/  F2I.U32.F64.TRUNC R7, R6 ;  /* 0x0000000600077311 */ /* 0x000e22000030d000 */
[----:B------:R-:W-:Y:S01]  /*5840*/  IMAD.MOV.U32 R33, RZ, RZ, R31 ;  /* 0x000000ffff217224 */ /* 0x000fe200078e001f */
[----:B0-----:R0:W-:Y:S06]  /*5850*/  STG.E desc[UR36][R8.64], R7 ;  /* 0x0000000708007986 */ /* 0x0011ec000c101924 */
.L_x_8492:
        /* <DEDUP_REMOVED lines=24> */
.L_x_8527:
[----:B------:R-:W0:Y:S02]  /*59e0*/  F2I.S64.F64.TRUNC R26, R26 ;  /* 0x0000001a001a7311 */ /* 0x000e24000030d900 */
[----:B0-----:R-:W-:-:S05]  /*59f0*/  IMAD.MOV.U32 R3, RZ, RZ, R26 ;  /* 0x000000ffff037224 */ /* 0x001fca00078e001a */
[----:B------:R0:W-:Y:S01]  /*5a00*/  STG.E.U8 desc[UR36][R4.64], R3 ;  /* 0x0000000304007986 */ /* 0x0001e2000c101124 */
[----:B------:R-:W-:Y:S05]  /*5a10*/  BRA `(.L_x_8529) ;  /* 0x0000000c00e07947 */ /* 0x000fea0003800000 */
.L_x_8526:
        /* <DEDUP_REMOVED lines=9> */
.L_x_8531:
[----:B------:R-:W0:Y:S02]  /*5ab0*/  F2I.F64.TRUNC R27, R26 ;  /* 0x0000001a001b7311 */ /* 0x000e24000030d100 */
[----:B0-----:R0:W-:Y:S01]  /*5ac0*/  STG.E desc[UR36][R4.64], R27 ;  /* 0x0000001b04007986 */ /* 0x0011e2000c101924 */
[----:B------:R-:W-:Y:S05]  /*5ad0*/  BRA `(.L_x_8529) ;  /* 0x0000000c00b07947 */ /* 0x000fea0003800000 */
.L_x_8530:
[----:B------:R-:W0:Y:S02]  /*5ae0*/  F2I.F64.TRUNC R27, R26 ;  /* 0x0000001a001b7311 */ /* 0x000e24000030d100 */
[----:B0-----:R0:W-:Y:S01]  /*5af0*/  STG.E.U16 desc[UR36][R4.64], R27 ;  /* 0x0000001b04007986 */ /* 0x0011e2000c101524 */
[----:B------:R-:W-:Y:S05]  /*5b00*/  BRA `(.L_x_8529) ;  /* 0x0000000c00a47947 */ /* 0x000fea0003800000 */
.L_x_8525:
        /* <DEDUP_REMOVED lines=13> */
.L_x_8533:
        /* <DEDUP_REMOVED lines=8> */
.L_x_8532:
        /* <DEDUP_REMOVED lines=14> */
.L_x_8535:
        /* <DEDUP_REMOVED lines=9> */
.L_x_8534:
[----:B------:R0:W-:Y:S01]  /*5dd0*/  STG.E.64 desc[UR36][R4.64], R28 ;  /* 0x0000001c04007986 */ /* 0x0001e2000c101b24 */
[----:B------:R-:W-:Y:S05]  /*5de0*/  BRA `(.L_x_8529) ;  /* 0x0000000800ec7947 */ /* 0x000fea0003800000 */
.L_x_8524:
        /* <DEDUP_REMOVED lines=13> */
.L_x_8539:
        /* <DEDUP_REMOVED lines=22> */
.L_x_8542:
[----:B------:R-:W-:-:S04]  /*6020*/  SHF.R.U32.HI R3, RZ, 0x18, R7 ;  /* 0x00000018ff037819 */ /* 0x000fc80000011607 */
[----:B------:R-:W-:-:S07]  /*6030*/  LOP3.LUT R0, R0, 0x80, R3, 0xf8, !PT ;  /* 0x0000008000007812 */ /* 0x000fce00078ef803 */
.L_x_8541:
[----:B------:R-:W-:Y:S05]  /*6040*/  BSYNC.RECONVERGENT B0 ;  /* 0x0000000000007941 */ /* 0x000fea0003800200 */
.L_x_8540:
[----:B------:R3:W-:Y:S01]  /*6050*/  STG.E.U8 desc[UR36][R4.64], R0 ;  /* 0x0000000004007986 */ /* 0x0007e2000c101124 */
[----:B------:R-:W-:Y:S05]  /*6060*/  BRA `(.L_x_8529) ;  /* 0x00000008004c7947 */ /* 0x000fea0003800000 */
.L_x_8538:
        /* <DEDUP_REMOVED lines=22> */
.L_x_8545:
[----:B------:R-:W-:-:S04]  /*61d0*/  SHF.R.U32.HI R3, RZ, 0x18, R7 ;  /* 0x00000018ff037819 */ /* 0x000fc80000011607 */
[----:B------:R-:W-:-:S07]  /*61e0*/  LOP3.LUT R0, R0, 0x80, R3, 0xf8, !PT ;  /* 0x0000008000007812 */ /* 0x000fce00078ef803 */
.L_x_8544:
[----:B------:R-:W-:Y:S05]  /*61f0*/  BSYNC.RECONVERGENT B0 ;  /* 0x0000000000007941 */ /* 0x000fea0003800200 */
.L_x_8543:
[----:B------:R0:W-:Y:S01]  /*6200*/  STG.E.U8 desc[UR36][R4.64], R0 ;  /* 0x0000000004007986 */ /* 0x0001e2000c101124 */
[----:B------:R-:W-:Y:S05]  /*6210*/  BRA `(.L_x_8529) ;  /* 0x0000000400e07947 */ /* 0x000fea0003800000 */
.L_x_8537:
        /* <DEDUP_REMOVED lines=26> */
.L_x_8547:
[----:B------:R-:W0:Y:S02]  /*63c0*/  F2I.U64.F64.TRUNC R26, R26 ;  /* 0x0000001a001a7311 */ /* 0x000e24000030d800 */
[----:B0-----:R1:W-:Y:S01]  /*63d0*/  STG.E.64 desc[UR36][R4.64], R26 ;  /* 0x0000001a04007986 */ /* 0x0013e2000c101b24 */
[----:B------:R-:W-:Y:S05]  /*63e0*/  BRA `(.L_x_8529) ;  /* 0x00000004006c7947 */ /* 0x000fea0003800000 */
.L_x_8546:
[----:B------:R-:W0:Y:S02]  /*63f0*/  F2I.U32.F64.TRUNC R27, R26 ;  /* 0x0000001a001b7311 */ /* 0x000e24000030d000 */
[----:B0-----:R0:W-:Y:S01]  /*6400*/  STG.E desc[UR36][R4.64], R27 ;  /* 0x0000001b04007986 */ /* 0x0011e2000c101924 */
[----:B------:R-:W-:Y:S05]  /*6410*/  BRA `(.L_x_8529) ;  /* 0x0000000400607947 */ /* 0x000fea0003800000 */
.L_x_8536:
        /* <DEDUP_REMOVED lines=10> */
.L_x_8549:
[----:B------:R-:W-:-:S05]  /*64c0*/  CS2R R30, SRZ ;  /* 0x00000000001e7805 */ /* 0x000fca000001ff00 */
[----:B------:R0:W-:Y:S01]  /*64d0*/  STG.E.128 desc[UR36][R4.64], R28 ;  /* 0x0000001c04007986 */ /* 0x0001e2000c101d24 */
[----:B------:R-:W-:Y:S05]  /*64e0*/  BRA `(.L_x_8529) ;  /* 0x00000004002c7947 */ /* 0x000fea0003800000 */
.L_x_8548:
[----:B------:R-:W-:-:S13]  /*64f0*/  ISETP.NE.AND P0, PT, R0, 0xf, PT ;  /* 0x0000000f0000780c */ /* 0x000fda0003f05270 */
[----:B------:R-:W-:Y:S05]  /*6500*/  @!P0 BRA `(.L_x_8550) ;  /* 0x0000000400088947 */ /* 0x000fea0003800000 */
[----:B------:R-:W-:-:S13]  /*6510*/  ISETP.NE.AND P0, PT, R0, 0x17, PT ;  /* 0x000000170000780c */ /* 0x000fda0003f05270 */
[----:B------:R-:W-:Y:S05]  /*6520*/  @!P0 BRA `(.L_x_8551) ;  /* 0x0000000000a08947 */ /* 0x000fea0003800000 */
[----:B------:R-:W-:-:S13]  /*6530*/  ISETP.NE.AND P0, PT, R0, 0x18, PT ;  /* 0x000000180000780c */ /* 0x000fda0003f05270 */
[----:B------:R-:W-:Y:S05]  /*6540*/  @!P0 BRA `(.L_x_8552) ;  /* 0x0000000000448947 */ /* 0x000fea0003800000 */
.L_x_8528:
        /* <DEDUP_REMOVED lines=16> */
.L_x_8553:
[----:B------:R-:W-:Y:S05]  /*6650*/  BRA `(.L_x_8529) ;  /* 0x0000000000d07947 */ /* 0x000fea0003800000 */
.L_x_8552:
        /* <DEDUP_REMOVED lines=17> */
.L_x_8555:
[----:B------:R-:W-:Y:S05]  /*6770*/  BSYNC.RECONVERGENT B0 ;  /* 0x0000000000007941 */ /* 0x000fea0003800200 */
.L_x_8554:
[----:B------:R-:W-:-:S05]  /*6780*/  LOP3.LUT R3, R0, 0x80, R3, 0xf8, !PT ;  /* 0x0000008000037812 */ /* 0x000fca00078ef803 */
[----:B------:R0:W-:Y:S01]  /*6790*/  STG.E.U8 desc[UR36][R4.64], R3 ;  /* 0x0000000304007986 */ /* 0x0001e2000c101124 */
[----:B------:R-:W-:Y:S05]  /*67a0*/  BRA `(.L_x_8529) ;  /* 0x00000000007c7947 */ /* 0x000fea0003800000 */
.L_x_8551:
        /* <DEDUP_REMOVED lines=16> */
.L_x_8557:
[----:B------:R-:W-:Y:S01]  /*68b0*/  IMAD.MOV.U32 R0, RZ, RZ, 0x7f ;  /* 0x0000007fff007424 */ /* 0x000fe200078e00ff */
[----:B------:R-:W-:-:S04]  /*68c0*/  ISETP.GT.U32.AND P0, PT, R3, 0x7f800000, PT ;  /* 0x7f8000000300780c */ /* 0x000fc80003f04070 */
[----:B------:R-:W-:-:S09]  /*68d0*/  SEL R0, R0, 0x7c, P0 ;  /* 0x0000007c00007807 */ /* 0x000fd20000000000 */
.L_x_8558:
[----:B------:R-:W-:Y:S05]  /*68e0*/  BSYNC.RECONVERGENT B0 ;  /* 0x0000000000007941 */ /* 0x000fea0003800200 */
.L_x_8556:
[----:B------:R-:W-:-:S04]  /*68f0*/  SHF.R.U32.HI R3, RZ, 0x18, R7 ;  /* 0x00000018ff037819 */ /* 0x000fc80000011607 */
[----:B------:R-:W-:-:S05]  /*6900*/  LOP3.LUT R3, R0, 0x80, R3, 0xf8, !PT ;  /* 0x0000008000037812 */ /* 0x000fca00078ef803 */
[----:B------:R0:W-:Y:S01]  /*6910*/  STG.E.U8 desc[UR36][R4.64], R3 ;  /* 0x0000000304007986 */ /* 0x0001e2000c101124 */
[----:B------:R-:W-:Y:S05]  /*6920*/  BRA `(.L_x_8529) ;  /* 0x00000000001c7947 */ /* 0x000fea0003800000 */
.L_x_8550:
[----:B------:R-:W-:Y:S01]  /*6930*/  UMOV UR4, 0xf0000000 ;  /* 0xf000000000047882 */ /* 0x000fe20000000000 */
[----:B------:R-:W-:Y:S01]  /*6940*/  UMOV UR5, 0x380fffff ;  /* 0x380fffff00057882 */ /* 0x000fe20000000000 */
[----:B------:R-:W0:Y:S01]  /*6950*/  F2F.F32.F64 R0, R28 ;  /* 0x0000001c00007310 */ /* 0x000e220000301000 */
[----:B------:R-:W-:-:S14]  /*6960*/  DSETP.GEU.AND P0, PT, |R28|, UR4, PT ;  /* 0x000000041c007e2a */ /* 0x000fdc000bf0e200 */
[----:B0-----:R-:W-:-:S05]  /*6970*/  @!P0 FMUL R0, R0, 1.175494350822287508e-38 ;  /* 0x0080000000008820 */ /* 0x001fca0000400000 */
[----:B------:R-:W-:-:S05]  /*6980*/  F2FP.BF16.F32.PACK_AB R0, RZ, R0 ;  /* 0x00000000ff00723e */ /* 0x000fca00000010ff */
[----:B------:R0:W-:Y:S02]  /*6990*/  STG.E.U16 desc[UR36][R4.64], R0 ;  /* 0x0000000004007986 */ /* 0x0001e4000c101524 */
.L_x_8529:
[----:B------:R-:W-:-:S07]  /*69a0*/  VIADD R33, R33, 0x80 ;  /* 0x0000008021217836 */ /* 0x000fce0000000000 */
.L_x_8486:
[----:B------:R-:W-:-:S13]  /*69b0*/  ISETP.GE.AND P0, PT, R33, R2, PT ;  /* 0x000000022100720c */ /* 0x000fda0003f06270 */
[----:B------:R-:W-:Y:S05]  /*69c0*/  @P0 BREAK.RELIABLE B6 ;  /* 0x0000000000060942 */ /* 0x000fea0003800100 */
[----:B------:R-:W-:Y:S05]  /*69d0*/  @P0 BRA `(.L_x_8523) ;  /* 0x00000010004c0947 */ /* 0x000fea0003800000 */
[----:B------:R-:W-:Y:S05]  /*69e0*/  BSYNC.RELIABLE B6 ;  /* 0x0000000000067941 */ /* 0x000fea0003800100 */
.L_x_8485:
        /* <DEDUP_REMOVED lines=21> */
.L_x_8562:
[----:B-----5:R-:W0:Y:S02]  /*6b40*/  F2I.S64.F64.TRUNC R22, R22 ;  /* 0x0000001600167311 */ /* 0x020e24000030d900 */
[----:B0-----:R-:W-:-:S05]  /*6b50*/  IMAD.MOV.U32 R3, RZ, RZ, R22 ;  /* 0x000000ffff037224 */ /* 0x001fca00078e0016 */
[----:B------:R0:W-:Y:S01]  /*6b60*/  STG.E.U8 desc[UR36][R4.64], R3 ;  /* 0x0000000304007986 */ /* 0x0001e2000c101124 */
[----:B------:R-:W-:Y:S05]  /*6b70*/  BRA `(.L_x_8564) ;  /* 0x0000000c00e07947 */ /* 0x000fea0003800000 */
.L_x_8561:
        /* <DEDUP_REMOVED lines=9> */
.L_x_8566:
[----:B-----5:R-:W0:Y:S02]  /*6c10*/  F2I.F64.TRUNC R23, R22 ;  /* 0x0000001600177311 */ /* 0x020e24000030d100 */
[----:B0-----:R0:W-:Y:S01]  /*6c20*/  STG.E desc[UR36][R4.64], R23 ;  /* 0x0000001704007986 */ /* 0x0011e2000c101924 */
[----:B------:R-:W-:Y:S05]  /*6c30*/  BRA `(.L_x_8564) ;  /* 0x0000000c00b07947 */ /* 0x000fea0003800000 */
.L_x_8565:
[----:B-----5:R-:W0:Y:S02]  /*6c40*/  F2I.F64.TRUNC R23, R22 ;  /* 0x0000001600177311 */ /* 0x020e24000030d100 */
[----:B0-----:R0:W-:Y:S01]  /*6c50*/  STG.E.U16 desc[UR36][R4.64], R23 ;  /* 0x0000001704007986 */ /* 0x0011e2000c101524 */
[----:B------:R-:W-:Y:S05]  /*6c60*/  BRA `(.L_x_8564) ;  /* 0x0000000c00a47947 */ /* 0x000fea0003800000 */
.L_x_8560:
        /* <DEDUP_REMOVED lines=13> */
.L_x_8568:
        /* <DEDUP_REMOVED lines=8> */
.L_x_8567:
        /* <DEDUP_REMOVED lines=14> */
.L_x_8570:
        /* <DEDUP_REMOVED lines=9> */
.L_x_8569:
[----:B-----5:R0:W-:Y:S01]  /*6f30*/  STG.E.64 desc[UR36][R4.64], R24 ;  /* 0x0000001804007986 */ /* 0x0201e2000c101b24 */
[----:B------:R-:W-:Y:S05]  /*6f40*/  BRA `(.L_x_8564) ;  /* 0x0000000800ec7947 */ /* 0x000fea0003800000 */
.L_x_8559:
        /* <DEDUP_REMOVED lines=13> */
.L_x_8574:
        /* <DEDUP_REMOVED lines=22> */
.L_x_8577:
[----:B------:R-:W-:-:S04]  /*7180*/  SHF.R.U32.HI R3, RZ, 0x18, R7 ;  /* 0x00000018ff037819 */ /* 0x000fc80000011607 */
[----:B------:R-:W-:-:S07]  /*7190*/  LOP3.LUT R0, R0, 0x80, R3, 0xf8, !PT ;  /* 0x0000008000007812 */ /* 0x000fce00078ef803 */
.L_x_8576:
[----:B------:R-:W-:Y:S05]  /*71a0*/  BSYNC.RECONVERGENT B0 ;  /* 0x0000000000007941 */ /* 0x000fea0003800200 */
.L_x_8575:
[----:B------:R4:W-:Y:S01]  /*71b0*/  STG.E.U8 desc[UR36][R4.64], R0 ;  /* 0x0000000004007986 */ /* 0x0009e2000c101124 */
[----:B------:R-:W-:Y:S05]  /*71c0*/  BRA `(.L_x_8564) ;  /* 0x00000008004c7947 */ /* 0x000fea0003800000 */
.L_x_8573:
        /* <DEDUP_REMOVED lines=22> */
.L_x_8580:
[----:B------:R-:W-:-:S04]  /*7330*/  SHF.R.U32.HI R3, RZ, 0x18, R7 ;  /* 0x00000018ff037819 */ /* 0x000fc80000011607 */
[----:B------:R-:W-:-:S07]  /*7340*/  LOP3.LUT R0, R0, 0x80, R3, 0xf8, !PT ;  /* 0x0000008000007812 */ /* 0x000fce00078ef803 */
.L_x_8579:
[----:B------:R-:W-:Y:S05]  /*7350*/  BSYNC.RECONVERGENT B0 ;  /* 0x0000000000007941 */ /* 0x000fea0003800200 */
.L_x_8578:
[----:B------:R3:W-:Y:S01]  /*7360*/  STG.E.U8 desc[UR36][R4.64], R0 ;  /* 0x0000000004007986 */ /* 0x0007e2000c101124 */
[----:B------:R-:W-:Y:S05]  /*7370*/  BRA `(.L_x_8564) ;  /* 0x0000000400e07947 */ /* 0x000fea0003800000 */
.L_x_8572:
        /* <DEDUP_REMOVED lines=26> */
.L_x_8582:
[----:B-----5:R-:W0:Y:S02]  /*7520*/  F2I.U64.F64.TRUNC R22, R22 ;  /* 0x0000001600167311 */ /* 0x020e24000030d800 */
[----:B0-----:R0:W-:Y:S01]  /*7530*/  STG.E.64 desc[UR36][R4.64], R22 ;  /* 0x0000001604007986 */ /* 0x0011e2000c101b24 */
[----:B------:R-:W-:Y:S05]  /*7540*/  BRA `(.L_x_8564) ;  /* 0x00000004006c7947 */ /* 0x000fea0003800000 */
.L_x_8581:
[----:B-----5:R-:W0:Y:S02]  /*7550*/  F2I.U32.F64.TRUNC R23, R22 ;  /* 0x0000001600177311 */ /* 0x020e24000030d000 */
[----:B0-----:R2:W-:Y:S01]  /*7560*/  STG.E desc[UR36][R4.64], R23 ;  /* 0x0000001704007986 */ /* 0x0015e2000c101924 */
[----:B------:R-:W-:Y:S05]  /*7570*/  BRA `(.L_x_8564) ;  /* 0x0000000400607947 */ /* 0x000fea0003800000 */
.L_x_8571:
        /* <DEDUP_REMOVED lines=10> */
.L_x_8584:
[----:B------:R-:W-:-:S05]  /*7620*/  CS2R R26, SRZ ;  /* 0x00000000001a7805 */ /* 0x000fca000001ff00 */
[----:B-----5:R0:W-:Y:S01]  /*7630*/  STG.E.128 desc[UR36][R4.64], R24 ;  /* 0x0000001804007986 */ /* 0x0201e2000c101d24 */
[----:B------:R-:W-:Y:S05]  /*7640*/  BRA `(.L_x_8564) ;  /* 0x00000004002c7947 */ /* 0x000fea0003800000 */
.L_x_8583:
[----:B------:R-:W-:-:S13]  /*7650*/  ISETP.NE.AND P0, PT, R0, 0xf, PT ;  /* 0x0000000f0000780c */ /* 0x000fda0003f05270 */
[----:B------:R-:W-:Y:S05]  /*7660*/  @!P0 BRA `(.L_x_8585) ;  /* 0x0000000400088947 */ /* 0x000fea0003800000 */
[----:B------:R-:W-:-:S13]  /*7670*/  ISETP.NE.AND P0, PT, R0, 0x17, PT ;  /* 0x000000170000780c */ /* 0x000fda0003f05270 */
[----:B------:R-:W-:Y:S05]  /*7680*/  @!P0 BRA `(.L_x_8586) ;  /* 0x0000000000a08947 */ /* 0x000fea0003800000 */
[----:B------:R-:W-:-:S13]  /*7690*/  ISETP.NE.AND P0, PT, R0, 0x18, PT ;  /* 0x000000180000780c */ /* 0x000fda0003f05270 */
[----:B------:R-:W-:Y:S05]  /*76a0*/  @!P0 BRA `(.L_x_8587) ;  /* 0x0000000000448947 */ /* 0x000fea0003800000 */
.L_x_8563:
        /* <DEDUP_REMOVED lines=16> */
.L_x_8588:
[----:B------:R-:W-:Y:S05]  /*77b0*/  BRA `(.L_x_8564) ;  /* 0x0000000000d07947 */ /* 0x000fea0003800000 */
.L_x_8587:
        /* <DEDUP_REMOVED lines=17> */
.L_x_8590:
[----:B------:R-:W-:Y:S05]  /*78d0*/  BSYNC.RECONVERGENT B0 ;  /* 0x0000000000007941 */ /* 0x000fea0003800200 */
.L_x_8589:
[----:B------:R-:W-:-:S05]  /*78e0*/  LOP3.LUT R3, R0, 0x80, R3, 0xf8, !PT ;  /* 0x0000008000037812 */ /* 0x000fca00078ef803 */
[----:B------:R0:W-:Y:S01]  /*78f0*/  STG.E.U8 desc[UR36][R4.64], R3 ;  /* 0x0000000304007986 */ /* 0x0001e2000c101124 */
[----:B------:R-:W-:Y:S05]  /*7900*/  BRA `(.L_x_8564) ;  /* 0x00000000007c7947 */ /* 0x000fea0003800000 */
.L_x_8586:
        /* <DEDUP_REMOVED lines=16> */
.L_x_8592:
[----:B------:R-:W-:Y:S01]  /*7a10*/  IMAD.MOV.U32 R0, RZ, RZ, 0x7f ;  /* 0x0000007fff007424 */ /* 0x000fe200078e00ff */
[----:B------:R-:W-:-:S04]  /*7a20*/  ISETP.GT.U32.AND P0, PT, R3, 0x7f800000, PT ;  /* 0x7f8000000300780c */ /* 0x000fc80003f04070 */
[----:B------:R-:W-:-:S09]  /*7a30*/  SEL R0, R0, 0x7c, P0 ;  /* 0x0000007c00007807 */ /* 0x000fd20000000000 */
.L_x_8593:
[----:B------:R-:W-:Y:S05]  /*7a40*/  BSYNC.RECONVERGENT B0 ;  /* 0x0000000000007941 */ /* 0x000fea0003800200 */
.L_x_8591:
[----:B------:R-:W-:-:S04]  /*7a50*/  SHF.R.U32.HI R3, RZ, 0x18, R7 ;  /* 0x00000018ff037819 */ /* 0x000fc80000011607 */
[----:B------:R-:W-:-:S05]  /*7a60*/  LOP3.LUT R3, R0, 0x80, R3, 0xf8, !PT ;  /* 0x0000008000037812 */ /* 0x000fca00078ef803 */
[----:B------:R0:W-:Y:S01]  /*7a70*/  STG.E.U8 desc[UR36][R4.64], R3 ;  /* 0x0000000304007986 */ /* 0x0001e2000c101124 */
[----:B------:R-:W-:Y:S05]  /*7a80*/  BRA `(.L_x_8564) ;  /* 0x00000000001c7947 */ /* 0x000fea0003800000 */
.L_x_8585:
[----:B------:R-:W-:Y:S01]  /*7a90*/  UMOV UR4, 0xf0000000 ;  /* 0xf000000000047882 */ /* 0x000fe20000000000 */
[----:B------:R-:W-:Y:S01]  /*7aa0*/  UMOV UR5, 0x380fffff ;  /* 0x380fffff00057882 */ /* 0x000fe20000000000 */
[----:B-----5:R-:W0:Y:S01]  /*7ab0*/  F2F.F32.F64 R0, R24 ;  /* 0x0000001800007310 */ /* 0x020e220000301000 */
[----:B------:R-:W-:-:S14]  /*7ac0*/  DSETP.GEU.AND P0, PT, |R24|, UR4, PT ;  /* 0x0000000418007e2a */ /* 0x000fdc000bf0e200 */
[----:B0-----:R-:W-:-:S05]  /*7ad0*/  @!P0 FMUL R0, R0, 1.175494350822287508e-38 ;  /* 0x0080000000008820 */ /* 0x001fca0000400000 */
[----:B------:R-:W-:-:S05]  /*7ae0*/  F2FP.BF16.F32.PACK_AB R0, RZ, R0 ;  /* 0x00000000ff00723e */ /* 0x000fca00000010ff */
[----:B------:R0:W-:Y:S02]  /*7af0*/  STG.E.U16 desc[UR36][R4.64], R0 ;  /* 0x0000000004007986 */ /* 0x0001e4000c101524 */
.L_x_8564:
[----:B------:R-:W-:-:S07]  /*7b00*/  VIADD R33, R33, 0x80 ;  /* 0x0000008021217836 */ /* 0x000fce0000000000 */
.L_x_8523:
[----:B------:R-:W-:Y:S05]  /*7b10*/  BSYNC.RECONVERGENT B7 ;  /* 0x0000000000077941 */ /* 0x000fea0003800200 */
.L_x_8484:
        /* <DEDUP_REMOVED lines=22> */
.L_x_8597:
[----:B-----5:R-:W0:Y:S02]  /*7c80*/  F2I.S64.F64.TRUNC R18, R18 ;  /* 0x0000001200127311 */ /* 0x020e24000030d900 */
[----:B0-----:R-:W-:-:S05]  /*7c90*/  IMAD.MOV.U32 R5, RZ, RZ, R18 ;  /* 0x000000ffff057224 */ /* 0x001fca00078e0012 */
[----:B------:R-:W-:Y:S01]  /*7ca0*/  STG.E.U8 desc[UR36][R2.64], R5 ;  /* 0x0000000502007986 */ /* 0x000fe2000c101124 */
[----:B------:R-:W-:Y:S05]  /*7cb0*/  EXIT ;  /* 0x000000000000794d */ /* 0x000fea0003800000 */
.L_x_8596:
        /* <DEDUP_REMOVED lines=9> */
.L_x_8600:
[----:B-----5:R-:W0:Y:S02]  /*7d50*/  F2I.F64.TRUNC R19, R18 ;  /* 0x0000001200137311 */ /* 0x020e24000030d100 */
[----:B0-----:R-:W-:Y:S01]  /*7d60*/  STG.E desc[UR36][R2.64], R19 ;  /* 0x0000001302007986 */ /* 0x001fe2000c101924 */
[----:B------:R-:W-:Y:S05]  /*7d70*/  EXIT ;  /* 0x000000000000794d */ /* 0x000fea0003800000 */
.L_x_8599:
[----:B-----5:R-:W0:Y:S02]  /*7d80*/  F2I.F64.TRUNC R19, R18 ;  /* 0x0000001200137311 */ /* 0x020e24000030d100 */
[----:B0-----:R-:W-:Y:S01]  /*7d90*/  STG.E.U16 desc[UR36][R2.64], R19 ;  /* 0x0000001302007986 */ /* 0x001fe2000c101524 */
[----:B------:R-:W-:Y:S05]  /*7da0*/  EXIT ;  /* 0x000000000000794d */ /* 0x000fea0003800000 */
.L_x_8595:
        /* <DEDUP_REMOVED lines=13> */
.L_x_8602:
        /* <DEDUP_REMOVED lines=8> */
.L_x_8601:
        /* <DEDUP_REMOVED lines=14> */
.L_x_8604:
        /* <DEDUP_REMOVED lines=9> */
.L_x_8603:
[----:B-----5:R-:W-:Y:S01]  /*8070*/  STG.E.64 desc[UR36][R2.64], R16 ;  /* 0x0000001002007986 */ /* 0x020fe2000c101b24 */
[----:B------:R-:W-:Y:S05]  /*8080*/  EXIT ;  /* 0x000000000000794d */ /* 0x000fea0003800000 */
.L_x_8594:
        /* <DEDUP_REMOVED lines=13> */
.L_x_8608:
        /* <DEDUP_REMOVED lines=22> */
.L_x_8611:
[----:B------:R-:W-:-:S04]  /*82c0*/  SHF.R.U32.HI R5, RZ, 0x18, R5 ;  /* 0x00000018ff057819 */ /* 0x000fc80000011605 */
[----:B------:R-:W-:-:S07]  /*82d0*/  LOP3.LUT R0, R0, 0x80, R5, 0xf8, !PT ;  /* 0x0000008000007812 */ /* 0x000fce00078ef805 */
.L_x_8610:
[----:B------:R-:W-:Y:S05]  /*82e0*/  BSYNC.RECONVERGENT B0 ;  /* 0x0000000000007941 */ /* 0x000fea0003800200 */
.L_x_8609:
[----:B------:R-:W-:Y:S01]  /*82f0*/  STG.E.U8 desc[UR36][R2.64], R0 ;  /* 0x0000000002007986 */ /* 0x000fe2000c101124 */
[----:B------:R-:W-:Y:S05]  /*8300*/  EXIT ;  /* 0x000000000000794d */ /* 0x000fea0003800000 */
.L_x_8607:
        /* <DEDUP_REMOVED lines=22> */
.L_x_8614:
[----:B------:R-:W-:-:S04]  /*8470*/  SHF.R.U32.HI R5, RZ, 0x18, R5 ;  /* 0x00000018ff057819 */ /* 0x000fc80000011605 */
[----:B------:R-:W-:-:S07]  /*8480*/  LOP3.LUT R0, R0, 0x80, R5, 0xf8, !PT ;  /* 0x0000008000007812 */ /* 0x000fce00078ef805 */
.L_x_8613:
[----:B------:R-:W-:Y:S05]  /*8490*/  BSYNC.RECONVERGENT B0 ;  /* 0x0000000000007941 */ /* 0x000fea0003800200 */
.L_x_8612:
[----:B------:R-:W-:Y:S01]  /*84a0*/  STG.E.U8 desc[UR36][R2.64], R0 ;  /* 0x0000000002007986 */ /* 0x000fe2000c101124 */
[----:B------:R-:W-:Y:S05]  /*84b0*/  EXIT ;  /* 0x000000000000794d */ /* 0x000fea0003800000 */
.L_x_8606:
        /* <DEDUP_REMOVED lines=26> */
.L_x_8616:
[----:B-----5:R-:W0:Y:S02]  /*8660*/  F2I.U64.F64.TRUNC R18, R18 ;  /* 0x0000001200127311 */ /* 0x020e24000030d800 */
[----:B0-----:R-:W-:Y:S01]  /*8670*/  STG.E.64 desc[UR36][R2.64], R18 ;  /* 0x0000001202007986 */ /* 0x001fe2000c101b24 */
[----:B------:R-:W-:Y:S05]  /*8680*/  EXIT ;  /* 0x000000000000794d */ /* 0x000fea0003800000 */
.L_x_8615:
[----:B-----5:R-:W0:Y:S02]  /*8690*/  F2I.U32.F64.TRUNC R19, R18 ;  /* 0x0000001200137311 */ /* 0x020e24000030d000 */
[----:B0-----:R-:W-:Y:S01]  /*86a0*/  STG.E desc[UR36][R2.64], R19 ;  /* 0x0000001302007986 */ /* 0x001fe2000c101924 */
[----:B------:R-:W-:Y:S05]  /*86b0*/  EXIT ;  /* 0x000000000000794d */ /* 0x000fea0003800000 */
.L_x_8605:
        /* <DEDUP_REMOVED lines=10> */
.L_x_8618:
[----:B-----5:R-:W-:-:S05]  /*8760*/  CS2R R18, SRZ ;  /* 0x0000000000127805 */ /* 0x020fca000001ff00 */
[----:B------:R-:W-:Y:S01]  /*8770*/  STG.E.128 desc[UR36][R2.64], R16 ;  /* 0x0000001002007986 */ /* 0x000fe2000c101d24 */
[----:B------:R-:W-:Y:S05]  /*8780*/  EXIT ;  /* 0x000000000000794d */ /* 0x000fea0003800000 */
.L_x_8617:
[----:B------:R-:W-:-:S13]  /*8790*/  ISETP.NE.AND P0, PT, R0, 0xf, PT ;  /* 0x0000000f0000780c */ /* 0x000fda0003f05270 */
[----:B------:R-:W-:Y:S05]  /*87a0*/  @!P0 BRA `(.L_x_8619) ;  /* 0x0000000400088947 */ /* 0x000fea0003800000 */
[----:B------:R-:W-:-:S13]  /*87b0*/  ISETP.NE.AND P0, PT, R0, 0x17, PT ;  /* 0x000000170000780c */ /* 0x000fda0003f05270 */
[----:B------:R-:W-:Y:S05]  /*87c0*/  @!P0 BRA `(.L_x_8620) ;  /* 0x0000000000a08947 */ /* 0x000fea0003800000 */
[----:B------:R-:W-:-:S13]  /*87d0*/  ISETP.NE.AND P0, PT, R0, 0x18, PT ;  /* 0x000000180000780c */ /* 0x000fda0003f05270 */
[----:B------:R-:W-:Y:S05]  /*87e0*/  @!P0 BRA `(.L_x_8621) ;  /* 0x0000000000448947 */ /* 0x000fea0003800000 */
.L_x_8598:
        /* <DEDUP_REMOVED lines=16> */
.L_x_8622:
[----:B------:R-:W-:Y:S05]  /*88f0*/  EXIT ;  /* 0x000000000000794d */ /* 0x000fea0003800000 */
.L_x_8621:
        /* <DEDUP_REMOVED lines=17> */
.L_x_8624:
[----:B------:R-:W-:Y:S05]  /*8a10*/  BSYNC.RECONVERGENT B0 ;  /* 0x0000000000007941 */ /* 0x000fea0003800200 */
.L_x_8623:
[----:B------:R-:W-:-:S05]  /*8a20*/  LOP3.LUT R5, R0, 0x80, R5, 0xf8, !PT ;  /* 0x0000008000057812 */ /* 0x000fca00078ef805 */
[----:B------:R-:W-:Y:S01]  /*8a30*/  STG.E.U8 desc[UR36][R2.64], R5 ;  /* 0x0000000502007986 */ /* 0x000fe2000c101124 */
[----:B------:R-:W-:Y:S05]  /*8a40*/  EXIT ;  /* 0x000000000000794d */ /* 0x000fea0003800000 */
.L_x_8620:
        /* <DEDUP_REMOVED lines=16> */
.L_x_8626:
[----:B------:R-:W-:Y:S01]  /*8b50*/  IMAD.MOV.U32 R0, RZ, RZ, 0x7f ;  /* 0x0000007fff007424 */ /* 0x000fe200078e00ff */
[----:B------:R-:W-:-:S04]  /*8b60*/  ISETP.GT.U32.AND P0, PT, R4, 0x7f800000, PT ;  /* 0x7f8000000400780c */ /* 0x000fc80003f04070 */
[----:B------:R-:W-:-:S09]  /*8b70*/  SEL R0, R0, 0x7c, P0 ;  /* 0x0000007c00007807 */ /* 0x000fd20000000000 */
.L_x_8627:
[----:B------:R-:W-:Y:S05]  /*8b80*/  BSYNC.RECONVERGENT B0 ;  /* 0x0000000000007941 */ /* 0x000fea0003800200 */
.L_x_8625:
[----:B------:R-:W-:-:S04]  /*8b90*/  SHF.R.U32.HI R5, RZ, 0x18, R5 ;  /* 0x00000018ff057819 */ /* 0x000fc80000011605 */
[----:B------:R-:W-:-:S05]  /*8ba0*/  LOP3.LUT R5, R0, 0x80, R5, 0xf8, !PT ;  /* 0x0000008000057812 */ /* 0x000fca00078ef805 */
[----:B------:R-:W-:Y:S01]  /*8bb0*/  STG.E.U8 desc[UR36][R2.64], R5 ;  /* 0x0000000502007986 */ /* 0x000fe2000c101124 */
[----:B------:R-:W-:Y:S05]  /*8bc0*/  EXIT ;  /* 0x000000000000794d */ /* 0x000fea0003800000 */
.L_x_8619:
        /* <DEDUP_REMOVED lines=8> */
        .weak           $__internal_15_$__cuda_sm20_div_rn_f64_full
        .type           $__internal_15_$__cuda_sm20_div_rn_f64_full,@function
        .size           $__internal_15_$__cuda_sm20_div_rn_f64_full,(.L_x_23044 - $__internal_15_$__cuda_sm20_div_rn_f64_full)
$__internal_15_$__cuda_sm20_div_rn_f64_full:
[C---:B------:R-:W-:Y:S01]  /*8c50*/  FSETP.GEU.AND P0, PT, |R11|.reuse, 1.469367938527859385e-39, PT ;  /* 0x001000000b00780b */ /* 0x040fe20003f0e200 */
[----:B------:R-:W-:Y:S01]  /*8c60*/  IMAD.MOV.U32 R34, RZ, RZ, 0x1 ;  /* 0x00000001ff227424 */ /* 0x000fe200078e00ff */
[C---:B------:R-:W-:Y:S01]  /*8c70*/  LOP3.LUT R8, R11.reuse, 0x800fffff, RZ, 0xc0, !PT ;  /* 0x800fffff0b087812 */ /* 0x040fe200078ec0ff */
[----:B------:R-:W-:Y:S01]  /*8c80*/  IMAD.MOV.U32 R13, RZ, RZ, R3 ;  /* 0x000000ffff0d7224 */ /* 0x000fe200078e0003 */
[----:B------:R-:W-:Y:S01]  /*8c90*/  LOP3.LUT R39, R11, 0x7ff00000, RZ, 0xc0, !PT ;  /* 0x7ff000000b277812 */ /* 0x000fe200078ec0ff */
[----:B------:R-:W-:Y:S01]  /*8ca0*/  IMAD.MOV.U32 R30, RZ, RZ, 0x1ca00000 ;  /* 0x1ca00000ff1e7424 */ /* 0x000fe200078e00ff */
[----:B------:R-:W-:Y:S01]  /*8cb0*/  LOP3.LUT R9, R8, 0x3ff00000, RZ, 0xfc, !PT ;  /* 0x3ff0000008097812 */ /* 0x000fe200078efcff */
[----:B------:R-:W-:Y:S01]  /*8cc0*/  IMAD.MOV.U32 R8, RZ, RZ, R10 ;  /* 0x000000ffff087224 */ /* 0x000fe200078e000a */
[----:B------:R-:W-:-:S04]  /*8cd0*/  LOP3.LUT R0, R13, 0x7ff00000, RZ, 0xc0, !PT ;  /* 0x7ff000000d007812 */ /* 0x000fc800078ec0ff */
[----:B------:R-:W-:Y:S01]  /*8ce0*/  ISETP.GE.U32.AND P1, PT, R0, R39, PT ;  /* 0x000000270000720c */ /* 0x000fe20003f26070 */
[----:B------:R-:W-:Y:S01]  /*8cf0*/  @!P0 DMUL R8, R10, 8.98846567431157953865e+307 ;  /* 0x7fe000000a088828 */ /* 0x000fe20000000000 */
[----:B------:R-:W-:-:S05]  /*8d00*/  IMAD.MOV.U32 R38, RZ, RZ, R0 ;  /* 0x000000ffff267224 */ /* 0x000fca00078e0000 */
[----:B------:R-:W0:Y:S02]  /*8d10*/  MUFU.RCP64H R35, R9 ;  /* 0x0000000900237308 */ /* 0x000e240000001800 */
[----:B0-----:R-:W-:-:S08]  /*8d20*/  DFMA R14, R34, -R8, 1 ;  /* 0x3ff00000220e742b */ /* 0x001fd00000000808 */
[----:B------:R-:W-:-:S08]  /*8d30*/  DFMA R14, R14, R14, R14 ;  /* 0x0000000e0e0e722b */ /* 0x000fd0000000000e */
[----:B------:R-:W-:Y:S01]  /*8d40*/  DFMA R34, R34, R14, R34 ;  /* 0x0000000e2222722b */ /* 0x000fe20000000022 */
[----:B------:R-:W-:Y:S01]  /*8d50*/  SEL R15, R30, 0x63400000, !P1 ;  /* 0x634000001e0f7807 */ /* 0x000fe20004800000 */
[----:B------:R-:W-:Y:S01]  /*8d60*/  IMAD.MOV.U32 R14, RZ, RZ, R12 ;  /* 0x000000ffff0e7224 */ /* 0x000fe200078e000c */
[----:B------:R-:W-:Y:S02]  /*8d70*/  FSETP.GEU.AND P1, PT, |R13|, 1.469367938527859385e-39, PT ;  /* 0x001000000d00780b */ /* 0x000fe40003f2e200 */
[----:B------:R-:W-:-:S03]  /*8d80*/  LOP3.LUT R15, R15, 0x800fffff, R13, 0xf8, !PT ;  /* 0x800fffff0f0f7812 */ /* 0x000fc600078ef80d */
[----:B------:R-:W-:-:S08]  /*8d90*/  DFMA R20, R34, -R8, 1 ;  /* 0x3ff000002214742b */ /* 0x000fd00000000808 */
[----:B------:R-:W-:Y:S01]  /*8da0*/  DFMA R20, R34, R20, R34 ;  /* 0x000000142214722b */ /* 0x000fe20000000022 */
[----:B------:R-:W-:Y:S10]  /*8db0*/  @P1 BRA `(.L_x_8628) ;  /* 0x0000000000201947 */ /* 0x000ff40003800000 */
        /* <DEDUP_REMOVED lines=8> */
.L_x_8628:
[----:B------:R-:W-:Y:S01]  /*8e40*/  VIADD R40, R38, 0xffffffff ;  /* 0xffffffff26287836 */ /* 0x000fe20000000000 */
[----:B------:R-:W-:Y:S01]  /*8e50*/  @!P0 LOP3.LUT R39, R9, 0x7ff00000, RZ, 0xc0, !PT ;  /* 0x7ff0000009278812 */ /* 0x000fe200078ec0ff */
[----:B------:R-:W-:Y:S01]  /*8e60*/  DMUL R34, R20, R14 ;  /* 0x0000000e14227228 */ /* 0x000fe20000000000 */
[----:B------:R-:W-:Y:S02]  /*8e70*/  BSSY.RECONVERGENT B2, `(.L_x_8629) ;  /* 0x0000037000027945 */ /* 0x000fe40003800200 */
[----:B------:R-:W-:Y:S01]  /*8e80*/  ISETP.GT.U32.AND P0, PT, R40, 0x7feffffe, PT ;  /* 0x7feffffe2800780c */ /* 0x000fe20003f04070 */
[----:B------:R-:W-:-:S04]  /*8e90*/  VIADD R40, R39, 0xffffffff ;  /* 0xffffffff27287836 */ /* 0x000fc80000000000 */
[----:B------:R-:W-:Y:S01]  /*8ea0*/  DFMA R36, R34, -R8, R14 ;  /* 0x800000082224722b */ /* 0x000fe2000000000e */
[----:B------:R-:W-:-:S07]  /*8eb0*/  ISETP.GT.U32.OR P0, PT, R40, 0x7feffffe, P0 ;  /* 0x7feffffe2800780c */ /* 0x000fce0000704470 */
[----:B------:R-:W-:-:S06]  /*8ec0*/  DFMA R36, R20, R36, R34 ;  /* 0x000000241424722b */ /* 0x000fcc0000000022 */
[----:B------:R-:W-:Y:S05]  /*8ed0*/  @P0 BRA `(.L_x_8630) ;  /* 0x00000000006c0947 */ /* 0x000fea0003800000 */
[----:B------:R-:W-:Y:S01]  /*8ee0*/  LOP3.LUT R21, R11, 0x7ff00000, RZ, 0xc0, !PT ;  /* 0x7ff000000b157812 */ /* 0x000fe200078ec0ff */
[----:B------:R-:W-:-:S03]  /*8ef0*/  IMAD.MOV.U32 R34, RZ, RZ, RZ ;  /* 0x000000ffff227224 */ /* 0x000fc600078e00ff */
[CC--:B------:R-:W-:Y:S02]  /*8f00*/  VIADDMNMX R13, R0.reuse, -R21.reuse, 0xb9600000, !PT ;  /* 0xb9600000000d7446 */ /* 0x0c0fe40007800915 */
[----:B------:R-:W-:Y:S02]  /*8f10*/  ISETP.GE.U32.AND P0, PT, R0, R21, PT ;  /* 0x000000150000720c */ /* 0x000fe40003f06070 */
[----:B------:R-:W-:Y:S02]  /*8f20*/  VIMNMX R0, PT, PT, R13, 0x46a00000, PT ;  /* 0x46a000000d007848 */ /* 0x000fe40003fe0100 */
        /* <DEDUP_REMOVED lines=22> */
.L_x_8630:
        /* <DEDUP_REMOVED lines=16> */
.L_x_8633:
[----:B------:R-:W-:Y:S01]  /*9190*/  LOP3.LUT R21, R11, 0x80000, RZ, 0xfc, !PT ;  /* 0x000800000b157812 */ /* 0x000fe200078efcff */
[----:B------:R-:W-:Y:S01]  /*91a0*/  IMAD.MOV.U32 R20, RZ, RZ, R10 ;  /* 0x000000ffff147224 */ /* 0x000fe200078e000a */
[----:B------:R-:W-:Y:S06]  /*91b0*/  BRA `(.L_x_8631) ;  /* 0x0000000000087947 */ /* 0x000fec0003800000 */
.L_x_8632:
[----:B------:R-:W-:Y:S01]  /*91c0*/  LOP3.LUT R21, R13, 0x80000, RZ, 0xfc, !PT ;  /* 0x000800000d157812 */ /* 0x000fe200078efcff */
[----:B------:R-:W-:-:S07]  /*91d0*/  IMAD.MOV.U32 R20, RZ, RZ, R12 ;  /* 0x000000ffff147224 */ /* 0x000fce00078e000c */
.L_x_8631:
[----:B------:R-:W-:Y:S05]  /*91e0*/  BSYNC.RECONVERGENT B2 ;  /* 0x0000000000027941 */ /* 0x000fea0003800200 */
.L_x_8629:
[----:B------:R-:W-:-:S04]  /*91f0*/  IMAD.MOV.U32 R43, RZ, RZ, 0x0 ;  /* 0x00000000ff2b7424 */ /* 0x000fc800078e00ff */
[----:B------:R-:W-:Y:S05]  /*9200*/  RET.REL.NODEC R42 `(_ZN2at6native27unrolled_elementwise_kernelINS0_13AUnaryFunctorIdddZZZNS0_15binary_internal21div_trunc_kernel_cudaERNS_18TensorIteratorBaseEENKUlvE1_clEvENKUlvE_clEvEUlddE_EESt5arrayIPcLm2EELi4E23TrivialOffsetCalculatorILi1EjESE_NS0_6memory12LoadWithCastILi1EEENSF_13StoreWithCastILi1EEEEEviT_T0_T2_T3_T4_T5_) ;  /* 0xffffff6c2a7c7950 */ /* 0x000fea0003c3ffff */
.L_x_8634:
        /* <DEDUP_REMOVED lines=15> */
.L_x_23044:


//--------------------- .text._ZN2at6native18elementwise_kernelILi128ELi2EZNS0_22gpu_kernel_impl_nocastINS0_13AUnaryFunctorIdddZZZNS0_15binary_internal21div_trunc_kernel_cudaERNS_18TensorIteratorBaseEENKUlvE1_clEvENKUlvE_clEvEUlddE_EEEEvS6_RKT_EUliE_EEviT1_ --------------------------
	.section	.text._ZN2at6native18elementwise_kernelILi128ELi2EZNS0_22gpu_kernel_impl_nocastINS0_13AUnaryFunctorIdddZZZNS0_15binary_internal21div_trunc_kernel_cudaERNS_18TensorIteratorBaseEENKUlvE1_clEvENKUlvE_clEvEUlddE_EEEEvS6_RKT_EUliE_EEviT1_,"ax",@progbits
	.align	128
        .global         _ZN2at6native18elementwise_kernelILi128ELi2EZNS0_22gpu_kernel_impl_nocastINS0_13AUnaryFunctorIdddZZZNS0_15binary_internal21div_trunc_kernel_cudaERNS_18TensorIteratorBaseEENKUlvE1_clEvENKUlvE_clEvEUlddE_EEEEvS6_RKT_EUliE_EEviT1_
        .type           _ZN2at6native18elementwise_kernelILi128ELi2EZNS0_22gpu_kernel_impl_nocastINS0_13AUnaryFunctorIdddZZZNS0_15binary_internal21div_trunc_kernel_cudaERNS_18TensorIteratorBaseEENKUlvE1_clEvENKUlvE_clEvEUlddE_EEEEvS6_RKT_EUliE_EEviT1_,@function
        .size           _ZN2at6native18elementwise_kernelILi128ELi2EZNS0_22gpu_kernel_impl_nocastINS0_13AUnaryFunctorIdddZZZNS0_15binary_internal21div_trunc_kernel_cudaERNS_18TensorIteratorBaseEENKUlvE1_clEvENKUlvE_clEvEUlddE_EEEEvS6_RKT_EUliE_EEviT1_,(.L_x_23045 - _ZN2at6native18elementwise_kernelILi128ELi2EZNS0_22gpu_kernel_impl_nocastINS0_13AUnaryFunctorIdddZZZNS0_15binary_internal21div_trunc_kernel_cudaERNS_18TensorIteratorBaseEENKUlvE1_clEvENKUlvE_clEvEUlddE_EEEEvS6_RKT_EUliE_EEviT1_)
        .other          _ZN2at6native18elementwise_kernelILi128ELi2EZNS0_22gpu_kernel_impl_nocastINS0_13AUnaryFunctorIdddZZZNS0_15binary_internal21div_trunc_kernel_cudaERNS_18TensorIteratorBaseEENKUlvE1_clEvENKUlvE_clEvEUlddE_EEEEvS6_RKT_EUliE_EEviT1_,@"STO_CUDA_ENTRY STV_DEFAULT"
_ZN2at6native18elementwise_kernelILi128ELi2EZNS0_22gpu_kernel_impl_nocastINS0_13AUnaryFunctorIdddZZZNS0_15binary_internal21div_trunc_kernel_cudaERNS_18TensorIteratorBaseEENKUlvE1_clEvENKUlvE_clEvEUlddE_EEEEvS6_RKT_EUliE_EEviT1_:
.text._ZN2at6native18elementwise_kernelILi128ELi2EZNS0_22gpu_kernel_impl_nocastINS0_13AUnaryFunctorIdddZZZNS0_15binary_internal21div_trunc_kernel_cudaERNS_18TensorIteratorBaseEENKUlvE1_clEvENKUlvE_clEvEUlddE_EEEEvS6_RKT_EUliE_EEviT1_:
[----:B------:R-:W-:Y:S08]  /*0000*/  LDC R1, c[0x0][0x37c] ;  /* 0x0000df00ff017b82 */ /* 0x000ff00000000800 */
[----:B------:R-:W0:Y:S01]  /*0010*/  LDC R18, c[0x0][0x388] ;  /* 0x0000e200ff127b82 */ /* 0x000e220000000800 */
[----:B------:R-:W1:Y:S01]  /*0020*/  S2R R19, SR_TID.X ;  /* 0x0000000000137919 */ /* 0x000e620000002100 */
[----:B------:R-:W2:Y:S01]  /*0030*/  LDCU.64 UR6, c[0x0][0x358] ;  /* 0x00006b00ff0677ac */ /* 0x000ea20008000a00 */
[----:B------:R-:W3:Y:S05]  /*0040*/  LDCU.64 UR8, c[0x0][0x598] ;  /* 0x0000b300ff0877ac */ /* 0x000eea0008000a00 */
[----:B------:R-:W4:Y:S01]  /*0050*/  S2UR UR4, SR_CTAID.X ;  /* 0x00000000000479c3 */ /* 0x000f220000002500 */
[----:B0-----:R-:W-:Y:S01]  /*0060*/  ISETP.NE.AND P0, PT, R18, RZ, PT ;  /* 0x000000ff1200720c */ /* 0x001fe20003f05270 */
[----:B----4-:R-:W-:-:S06]  /*0070*/  USHF.L.U32 UR4, UR4, 0x8, URZ ;  /* 0x0000000804047899 */ /* 0x010fcc00080006ff */
[----:B-1----:R-:W-:-:S06]  /*0080*/  LOP3.LUT R19, R19, UR4, RZ, 0xfc, !PT ;  /* 0x0000000413137c12 */ /* 0x002fcc000f8efcff */
[----:B--23--:R-:W-:Y:S05]  /*0090*/  @P0 BRA `(.L_x_8635) ;  /* 0x0000000000f00947 */ /* 0x00cfea0003800000 */
[----:B------:R-:W0:Y:S01]  /*00a0*/  LDCU UR4, c[0x0][0x380] ;  /* 0x00007000ff0477ac */ /* 0x000e220008000800 */
[----:B------:R-:W-:Y:S01]  /*00b0*/  BSSY.RECONVERGENT B0, `(.L_x_8636) ;  /* 0x000001d000007945 */ /* 0x000fe20003800200 */
[----:B0-----:R-:W-:-:S13]  /*00c0*/  ISETP.GE.AND P0, PT, R19, UR4, PT ;  /* 0x0000000413007c0c */ /* 0x001fda000bf06270 */
[----:B------:R-:W-:Y:S05]  /*00d0*/  @P0 BRA `(.L_x_8637) ;  /* 0x0000000000680947 */ /* 0x000fea0003800000 */
[----:B------:R-:W0:Y:S01]  /*00e0*/  LDC.64 R2, c[0x0][0x588] ;  /* 0x00016200ff027b82 */ /* 0x000e220000000a00 */
[----:B------:R-:W-:Y:S01]  /*00f0*/  HFMA2 R6, -RZ, RZ, 0, 5.9604644775390625e-08 ;  /* 0x00000001ff067431 */ /* 0x000fe200000001ff */
[----:B------:R-:W1:Y:S06]  /*0100*/  LDCU.64 UR4, c[0x0][0x598] ;  /* 0x0000b300ff0477ac */ /* 0x000e6c0008000a00 */
[----:B------:R-:W2:Y:S01]  /*0110*/  LDC R0, c[0x0][0x59c] ;  /* 0x00016700ff007b82 */ /* 0x000ea20000000800 */
[----:B0-----:R-:W3:Y:S01]  /*0120*/  LDG.E.64 R4, desc[UR6][R2.64] ;  /* 0x0000000602047981 */ /* 0x001ee2000c1e1b00 */
[----:B--2---:R-:W-:Y:S01]  /*0130*/  FSETP.GEU.AND P1, PT, |R0|, 6.5827683646048100446e-37, PT ;  /* 0x036000000000780b */ /* 0x004fe20003f2e200 */
[----:B---3--:R-:W0:Y:S02]  /*0140*/  MUFU.RCP64H R7, R5 ;  /* 0x0000000500077308 */ /* 0x008e240000001800 */
[----:B0-----:R-:W-:-:S08]  /*0150*/  DFMA R8, -R4, R6, 1 ;  /* 0x3ff000000408742b */ /* 0x001fd00000000106 */
[----:B------:R-:W-:-:S08]  /*0160*/  DFMA R8, R8, R8, R8 ;  /* 0x000000080808722b */ /* 0x000fd00000000008 */
[----:B------:R-:W-:-:S08]  /*0170*/  DFMA R8, R6, R8, R6 ;  /* 0x000000080608722b */ /* 0x000fd00000000006 */
[----:B------:R-:W-:-:S08]  /*0180*/  DFMA R6, -R4, R8, 1 ;  /* 0x3ff000000406742b */ /* 0x000fd00000000108 */
[----:B------:R-:W-:-:S08]  /*0190*/  DFMA R6, R8, R6, R8 ;  /* 0x000000060806722b */ /* 0x000fd00000000008 */
[----:B-1----:R-:W-:-:S08]  /*01a0*/  DMUL R8, R6, UR4 ;  /* 0x0000000406087c28 */ /* 0x002fd00008000000 */
[----:B------:R-:W-:-:S08]  /*01b0*/  DFMA R2, -R4, R8, UR4 ;  /* 0x0000000404027e2b */ /* 0x000fd00008000108 */
[----:B------:R-:W-:-:S10]  /*01c0*/  DFMA R2, R6, R2, R8 ;  /* 0x000000020602722b */ /* 0x000fd40000000008 */
[----:B------:R-:W-:-:S05]  /*01d0*/  FFMA R6, RZ, R5, R3 ;  /* 0x00000005ff067223 */ /* 0x000fca0000000003 */
[----:B------:R-:W-:-:S13]  /*01e0*/  FSETP.GT.AND P0, PT, |R6|, 1.469367938527859385e-39, PT ;  /* 0x001000000600780b */ /* 0x000fda0003f04200 */
[----:B------:R-:W-:Y:S05]  /*01f0*/  @P0 BRA P1, `(.L_x_8638) ;  /* 0x0000000000100947 */ /* 0x000fea0000800000 */
[----:B------:R-:W-:-:S07]  /*0200*/  MOV R0, 0x220 ;  /* 0x0000022000007802 */ /* 0x000fce0000000f00 */
[----:B------:R-:W-:Y:S05]  /*0210*/  CALL.REL.NOINC `($__internal_16_$__cuda_sm20_div_rn_f64_full) ;  /* 0x0000002c00047944 */ /* 0x000fea0003c00000 */
[----:B------:R-:W-:Y:S01]  /*0220*/  IMAD.MOV.U32 R2, RZ, RZ, R12 ;  /* 0x000000ffff027224 */ /* 0x000fe200078e000c */
[----:B------:R-:W-:-:S07]  /*0230*/  MOV R3, R13 ;  /* 0x0000000d00037202 */ /* 0x000fce0000000f00 */
.L_x_8638:
[----:B------:R-:W0:Y:S01]  /*0240*/  LDC.64 R4, c[0x0][0x580] ;  /* 0x00016000ff047b82 */ /* 0x000e220000000a00 */
[----:B------:R-:W0:Y:S01]  /*0250*/  FRND.F64.TRUNC R2, R2 ;  /* 0x0000000200027313 */ /* 0x000e22000030d800 */
[----:B------:R-:W-:Y:S01]  /*0260*/  VIADD R19, R19, 0x80 ;  /* 0x0000008013137836 */ /* 0x000fe20000000000 */
[----:B0-----:R0:W-:Y:S06]  /*0270*/  STG.E.64 desc[UR6][R4.64], R2 ;  /* 0x0000000204007986 */ /* 0x0011ec000c101b06 */
.L_x_8637:
[----:B------:R-:W-:Y:S05]  /*0280*/  BSYNC.RECONVERGENT B0 ;  /* 0x0000000000007941 */ /* 0x000fea0003800200 */
.L_x_8636:
[----:B------:R-:W1:Y:S02]  /*0290*/  LDCU UR4, c[0x0][0x380] ;  /* 0x00007000ff0477ac */ /* 0x000e640008000800 */
[----:B-1----:R-:W-:-:S13]  /*02a0*/  ISETP.GE.AND P0, PT, R19, UR4, PT ;  /* 0x0000000413007c0c */ /* 0x002fda000bf06270 */
[----:B------:R-:W-:Y:S05]  /*02b0*/  @P0 EXIT ;  /* 0x000000000000094d */ /* 0x000fea0003800000 */
[----:B0-----:R-:W0:Y:S01]  /*02c0*/  LDC.64 R4, c[0x0][0x588] ;  /* 0x00016200ff047b82 */ /* 0x001e220000000a00 */
        /* <DEDUP_REMOVED lines=21> */
.L_x_8639:
[----:B------:R-:W0:Y:S01]  /*0420*/  LDC.64 R4, c[0x0][0x580] ;  /* 0x00016000ff047b82 */ /* 0x000e220000000a00 */
[----:B------:R-:W0:Y:S02]  /*0430*/  FRND.F64.TRUNC R2, R2 ;  /* 0x0000000200027313 */ /* 0x000e24000030d800 */
[----:B0-----:R-:W-:Y:S01]  /*0440*/  STG.E.64 desc[UR6][R4.64], R2 ;  /* 0x0000000204007986 */ /* 0x001fe2000c101b06 */
[----:B------:R-:W-:Y:S05]  /*0450*/  EXIT ;  /* 0x000000000000794d */ /* 0x000fea0003800000 */
.L_x_8635:
        /* <DEDUP_REMOVED lines=13> */
[----:B0-----:R-:W-:-:S05]  /*0530*/  IMAD.HI.U32 R2, R19, UR4, R2 ;  /* 0x0000000413027c27 */ /* 0x001fca000f8e0002 */
[----:B------:R-:W-:-:S05]  /*0540*/  SHF.R.U32.HI R3, RZ, UR5, R2 ;  /* 0x00000005ff037c19 */ /* 0x000fca0008011602 */
[----:B------:R-:W-:-:S04]  /*0550*/  IMAD.MOV R0, RZ, RZ, -R3 ;  /* 0x000000ffff007224 */ /* 0x000fc800078e0a03 */
[----:B-1----:R-:W-:-:S04]  /*0560*/  IMAD R0, R0, UR10, R19 ;  /* 0x0000000a00007c24 */ /* 0x002fc8000f8e0213 */
        /* <DEDUP_REMOVED lines=288> */
.L_x_8642:
[----:B------:R-:W0:Y:S01]  /*1770*/  LDCU.128 UR12, c[0x0][0x580] ;  /* 0x0000b000ff0c77ac */ /* 0x000e220008000c00 */
[----:B------:R-:W-:Y:S01]  /*1780*/  IMAD.MOV.U32 R2, RZ, RZ, 0x1 ;  /* 0x00000001ff027424 */ /* 0x000fe200078e00ff */
[----:B------:R-:W1:Y:S01]  /*1790*/  LDCU.64 UR4, c[0x0][0x598] ;  /* 0x0000b300ff0477ac */ /* 0x000e620008000a00 */
[----:B0-----:R-:W-:Y:S02]  /*17a0*/  IADD3 R4, P0, PT, R0, UR14, RZ ;  /* 0x0000000e00047c10 */ /* 0x001fe4000ff1e0ff */
[----:B------:R-:W0:Y:S02]  /*17b0*/  LDC R0, c[0x0][0x59c] ;  /* 0x00016700ff007b82 */ /* 0x000e240000000800 */
[----:B------:R-:W-:-:S06]  /*17c0*/  IADD3.X R5, PT, PT, RZ, UR15, RZ, P0, !PT ;  /* 0x0000000fff057c10 */ /* 0x000fcc00087fe4ff */
[----:B------:R-:W2:Y:S01]  /*17d0*/  LDG.E.64 R4, desc[UR6][R4.64] ;  /* 0x0000000604047981 */ /* 0x000ea2000c1e1b00 */
[----:B------:R-:W-:Y:S01]  /*17e0*/  IADD3 R8, P1, PT, R9, UR12, RZ ;  /* 0x0000000c09087c10 */ /* 0x000fe2000ff3e0ff */
[----:B------:R-:W-:Y:S03]  /*17f0*/  BSSY.RECONVERGENT B1, `(.L_x_8643) ;  /* 0x0000013000017945 */ /* 0x000fe60003800200 */
[----:B------:R-:W-:Y:S02]  /*1800*/  IADD3.X R9, PT, PT, RZ, UR13, RZ, P1, !PT ;  /* 0x0000000dff097c10 */ /* 0x000fe40008ffe4ff */
[----:B0-----:R-:W-:Y:S01]  /*1810*/  FSETP.GEU.AND P2, PT, |R0|, 6.5827683646048100446e-37, PT ;  /* 0x036000000000780b */ /* 0x001fe20003f4e200 */
[----:B--2---:R-:W0:Y:S02]  /*1820*/  MUFU.RCP64H R3, R5 ;  /* 0x0000000500037308 */ /* 0x004e240000001800 */
        /* <DEDUP_REMOVED lines=13> */
[----:B------:R-:W-:Y:S01]  /*1900*/  MOV R2, R12 ;  /* 0x0000000c00027202 */ /* 0x000fe20000000f00 */
[----:B------:R-:W-:-:S07]  /*1910*/  IMAD.MOV.U32 R3, RZ, RZ, R13 ;  /* 0x000000ffff037224 */ /* 0x000fce00078e000d */
.L_x_8644:
[----:B------:R-:W-:Y:S05]  /*1920*/  BSYNC.RECONVERGENT B1 ;  /* 0x0000000000017941 */ /* 0x000fea0003800200 */
.L_x_8643:
[----:B------:R-:W0:Y:S01]  /*1930*/  FRND.F64.TRUNC R2, R2 ;  /* 0x0000000200027313 */ /* 0x000e22000030d800 */
[----:B------:R-:W-:Y:S01]  /*1940*/  IADD3 R19, PT, PT, R19, 0x80, RZ ;  /* 0x0000008013137810 */ /* 0x000fe20007ffe0ff */
[----:B0-----:R0:W-:Y:S06]  /*1950*/  STG.E.64 desc[UR6][R8.64], R2 ;  /* 0x0000000208007986 */ /* 0x0011ec000c101b06 */
.L_x_8641:
[----:B------:R-:W-:Y:S05]  /*1960*/  BSYNC.RECONVERGENT B0 ;  /* 0x0000000000007941 */ /* 0x000fea0003800200 */
.L_x_8640:
[----:B------:R-:W1:Y:S02]  /*1970*/  LDCU UR4, c[0x0][0x380] ;  /* 0x00007000ff0477ac */ /* 0x000e640008000800 */
[----:B-1----:R-:W-:-:S13]  /*1980*/  ISETP.GE.AND P0, PT, R19, UR4, PT ;  /* 0x0000000413007c0c */ /* 0x002fda000bf06270 */
[----:B------:R-:W-:Y:S05]  /*1990*/  @P0 EXIT ;  /* 0x000000000000094d */ /* 0x000fea0003800000 */
[----:B------:R-:W1:Y:S01]  /*19a0*/  LDCU.64 UR4, c[0x0][0x390] ;  /* 0x00007200ff0477ac */ /* 0x000e620008000a00 */
[----:B0-----:R-:W-:Y:S02]  /*19b0*/  HFMA2 R2, -RZ, RZ, 0, 0 ;  /* 0x00000000ff027431 */ /* 0x001fe400000001ff */
[----:B------:R-:W-:Y:S01]  /*19c0*/  IMAD.MOV.U32 R3, RZ, RZ, R19 ;  /* 0x000000ffff037224 */ /* 0x000fe200078e0013 */
        /* <DEDUP_REMOVED lines=295> */
.L_x_8645:
        /* <DEDUP_REMOVED lines=27> */
.L_x_8647:
[----:B------:R-:W-:Y:S05]  /*2df0*/  BSYNC.RECONVERGENT B0 ;  /* 0x0000000000007941 */ /* 0x000fea0003800200 */
.L_x_8646:
[----:B------:R-:W0:Y:S02]  /*2e00*/  FRND.F64.TRUNC R2, R2 ;  /* 0x0000000200027313 */ /* 0x000e24000030d800 */
[----:B0-----:R-:W-:Y:S01]  /*2e10*/  STG.E.64 desc[UR6][R8.64], R2 ;  /* 0x0000000208007986 */ /* 0x001fe2000c101b06 */
[----:B------:R-:W-:Y:S05]  /*2e20*/  EXIT ;  /* 0x000000000000794d */ /* 0x000fea0003800000 */
        .weak           $__internal_16_$__cuda_sm20_div_rn_f64_full
        .type           $__internal_16_$__cuda_sm20_div_rn_f64_full,@function
        .size           $__internal_16_$__cuda_sm20_div_rn_f64_full,(.L_x_23045 - $__internal_16_$__cuda_sm20_div_rn_f64_full)
$__internal_16_$__cuda_sm20_div_rn_f64_full:
[C---:B------:R-:W-:Y:S02]  /*2e30*/  FSETP.GEU.AND P0, PT, |R5|.reuse, 1.469367938527859385e-39, PT ;  /* 0x001000000500780b */ /* 0x040fe40003f0e200 */
[C---:B------:R-:W-:Y:S02]  /*2e40*/  LOP3.LUT R6, R5.reuse, 0x800fffff, RZ, 0xc0, !PT ;  /* 0x800fffff05067812 */ /* 0x040fe400078ec0ff */
[----:B------:R-:W-:Y:S02]  /*2e50*/  MOV R12, 0x1 ;  /* 0x00000001000c7802 */ /* 0x000fe40000000f00 */
[----:B------:R-:W-:Y:S02]  /*2e60*/  LOP3.LUT R7, R6, 0x3ff00000, RZ, 0xfc, !PT ;  /* 0x3ff0000006077812 */ /* 0x000fe400078efcff */
[----:B------:R-:W-:Y:S02]  /*2e70*/  MOV R6, R4 ;  /* 0x0000000400067202 */ /* 0x000fe40000000f00 */
[----:B------:R-:W-:-:S02]  /*2e80*/  LOP3.LUT R16, R5, 0x7ff00000, RZ, 0xc0, !PT ;  /* 0x7ff0000005107812 */ /* 0x000fc400078ec0ff */
[----:B------:R-:W-:Y:S01]  /*2e90*/  MOV R22, 0x1ca00000 ;  /* 0x1ca0000000167802 */ /* 0x000fe20000000f00 */
[----:B------:R-:W-:-:S06]  /*2ea0*/  @!P0 DMUL R6, R4, 8.98846567431157953865e+307 ;  /* 0x7fe0000004068828 */ /* 0x000fcc0000000000 */
[----:B------:R-:W0:Y:S02]  /*2eb0*/  MUFU.RCP64H R13, R7 ;  /* 0x00000007000d7308 */ /* 0x000e240000001800 */
[----:B0-----:R-:W-:-:S08]  /*2ec0*/  DFMA R2, R12, -R6, 1 ;  /* 0x3ff000000c02742b */ /* 0x001fd00000000806 */
[----:B------:R-:W-:Y:S01]  /*2ed0*/  DFMA R10, R2, R2, R2 ;  /* 0x00000002020a722b */ /* 0x000fe20000000002 */
[----:B------:R-:W-:Y:S01]  /*2ee0*/  MOV R3, UR9 ;  /* 0x0000000900037c02 */ /* 0x000fe20008000f00 */
[----:B------:R-:W-:-:S03]  /*2ef0*/  IMAD.U32 R2, RZ, RZ, UR8 ;  /* 0x00000008ff027e24 */ /* 0x000fc6000f8e00ff */
[----:B------:R-:W-:-:S03]  /*2f00*/  LOP3.LUT R21, R3, 0x7ff00000, RZ, 0xc0, !PT ;  /* 0x7ff0000003157812 */ /* 0x000fc600078ec0ff */
[----:B------:R-:W-:Y:S01]  /*2f10*/  DFMA R12, R12, R10, R12 ;  /* 0x0000000a0c0c722b */ /* 0x000fe2000000000c */
[----:B------:R-:W-:Y:S01]  /*2f20*/  ISETP.GE.U32.AND P1, PT, R21, R16, PT ;  /* 0x000000101500720c */ /* 0x000fe20003f26070 */
[----:B------:R-:W-:Y:S01]  /*2f30*/  IMAD.MOV.U32 R24, RZ, RZ, R21 ;  /* 0x000000ffff187224 */ /* 0x000fe200078e0015 */
[----:B------:R-:W-:Y:S02]  /*2f40*/  MOV R10, R2 ;  /* 0x00000002000a7202 */ /* 0x000fe40000000f00 */
[----:B------:R-:W-:Y:S02]  /*2f50*/  SEL R11, R22, 0x63400000, !P1 ;  /* 0x63400000160b7807 */ /* 0x000fe40004800000 */
[----:B------:R-:W-:Y:S01]  /*2f60*/  FSETP.GEU.AND P1, PT, |R3|, 1.469367938527859385e-39, PT ;  /* 0x001000000300780b */ /* 0x000fe20003f2e200 */
[----:B------:R-:W-:Y:S01]  /*2f70*/  DFMA R14, R12, -R6, 1 ;  /* 0x3ff000000c0e742b */ /* 0x000fe20000000806 */
[----:B------:R-:W-:-:S07]  /*2f80*/  LOP3.LUT R11, R11, 0x800fffff, R3, 0xf8, !PT ;  /* 0x800fffff0b0b7812 */ /* 0x000fce00078ef803 */
[----:B------:R-:W-:-:S04]  /*2f90*/  DFMA R12, R12, R14, R12 ;  /* 0x0000000e0c0c722b */ /* 0x000fc8000000000c */
[----:B------:R-:W-:Y:S07]  /*2fa0*/  @P1 BRA `(.L_x_8648) ;  /* 0x0000000000201947 */ /* 0x000fee0003800000 */
[----:B------:R-:W-:-:S04]  /*2fb0*/  LOP3.LUT R14, R5, 0x7ff00000, RZ, 0xc0, !PT ;  /* 0x7ff00000050e7812 */ /* 0x000fc800078ec0ff */
[----:B------:R-:W-:Y:S02]  /*2fc0*/  ISETP.GE.U32.AND P1, PT, R21, R14, PT ;  /* 0x0000000e1500720c */ /* 0x000fe40003f26070 */
[----:B------:R-:W-:Y:S02]  /*2fd0*/  MOV R14, RZ ;  /* 0x000000ff000e7202 */ /* 0x000fe40000000f00 */
[----:B------:R-:W-:-:S04]  /*2fe0*/  SEL R15, R22, 0x63400000, !P1 ;  /* 0x63400000160f7807 */ /* 0x000fc80004800000 */
[----:B------:R-:W-:-:S04]  /*2ff0*/  LOP3.LUT R15, R15, 0x80000000, R3, 0xf8, !PT ;  /* 0x800000000f0f7812 */ /* 0x000fc800078ef803 */
[----:B------:R-:W-:-:S06]  /*3000*/  LOP3.LUT R15, R15, 0x100000, RZ, 0xfc, !PT ;  /* 0x001000000f0f7812 */ /* 0x000fcc00078efcff */
[----:B------:R-:W-:-:S10]  /*3010*/  DFMA R10, R10, 2, -R14 ;  /* 0x400000000a0a782b */ /* 0x000fd4000000080e */
[----:B------:R-:W-:-:S07]  /*3020*/  LOP3.LUT R24, R11, 0x7ff00000, RZ, 0xc0, !PT ;  /* 0x7ff000000b187812 */ /* 0x000fce00078ec0ff */
.L_x_8648:
[----:B------:R-:W-:Y:S01]  /*3030*/  IMAD.MOV.U32 R23, RZ, RZ, R16 ;  /* 0x000000ffff177224 */ /* 0x000fe200078e0010 */
[----:B------:R-:W-:Y:S01]  /*3040*/  @!P0 LOP3.LUT R23, R7, 0x7ff00000, RZ, 0xc0, !PT ;  /* 0x7ff0000007178812 */ /* 0x000fe200078ec0ff */
[----:B------:R-:W-:Y:S01]  /*3050*/  DMUL R14, R12, R10 ;  /* 0x0000000a0c0e7228 */ /* 0x000fe20000000000 */
[----:B------:R-:W-:Y:S01]  /*3060*/  IADD3 R25, PT, PT, R24, -0x1, RZ ;  /* 0xffffffff18197810 */ /* 0x000fe20007ffe0ff */
[----:B------:R-:W-:Y:S01]  /*3070*/  BSSY.RECONVERGENT B2, `(.L_x_8649) ;  /* 0x0000037000027945 */ /* 0x000fe20003800200 */
[----:B------:R-:W-:Y:S02]  /*3080*/  IADD3 R26, PT, PT, R23, -0x1, RZ ;  /* 0xffffffff171a7810 */ /* 0x000fe40007ffe0ff */
        /* <DEDUP_REMOVED lines=32> */
.L_x_8650:
        /* <DEDUP_REMOVED lines=16> */
.L_x_8653:
[----:B------:R-:W-:Y:S02]  /*3390*/  LOP3.LUT R13, R5, 0x80000, RZ, 0xfc, !PT ;  /* 0x00080000050d7812 */ /* 0x000fe400078efcff */
[----:B------:R-:W-:Y:S01]  /*33a0*/  MOV R12, R4 ;  /* 0x00000004000c7202 */ /* 0x000fe20000000f00 */
[----:B------:R-:W-:Y:S06]  /*33b0*/  BRA `(.L_x_8651) ;  /* 0x0000000000087947 */ /* 0x000fec0003800000 */
.L_x_8652:
[----:B------:R-:W-:Y:S01]  /*33c0*/  LOP3.LUT R13, R3, 0x80000, RZ, 0xfc, !PT ;  /* 0x00080000030d7812 */ /* 0x000fe200078efcff */
[----:B------:R-:W-:-:S07]  /*33d0*/  IMAD.MOV.U32 R12, RZ, RZ, R2 ;  /* 0x000000ffff0c7224 */ /* 0x000fce00078e0002 */
.L_x_8651:
[----:B------:R-:W-:Y:S05]  /*33e0*/  BSYNC.RECONVERGENT B2 ;  /* 0x0000000000027941 */ /* 0x000fea0003800200 */
.L_x_8649:
[----:B------:R-:W-:Y:S01]  /*33f0*/  HFMA2 R3, -RZ, RZ, 0, 0 ;  /* 0x00000000ff037431 */ /* 0x000fe200000001ff */
[----:B------:R-:W-:-:S04]  /*3400*/  MOV R2, R0 ;  /* 0x0000000000027202 */ /* 0x000fc80000000f00 */
[----:B------:R-:W-:Y:S05]  /*3410*/  RET.REL.NODEC R2 `(_ZN2at6native18elementwise_kernelILi128ELi2EZNS0_22gpu_kernel_impl_nocastINS0_13AUnaryFunctorIdddZZZNS0_15binary_internal21div_trunc_kernel_cudaERNS_18TensorIteratorBaseEENKUlvE1_clEvENKUlvE_clEvEUlddE_EEEEvS6_RKT_EUliE_EEviT1_) ;  /* 0xffffffc802f87950 */ /* 0x000fea0003c3ffff */
.L_x_8654:
        /* <DEDUP_REMOVED lines=14> */
.L_x_23045:


//--------------------- .text._ZN2at6native27unrolled_elementwise_kernelINS0_13AUnaryFunctorIdddZZZNS0_15binary_internal21div_trunc_kernel_cudaERNS_18TensorIteratorBaseEENKUlvE1_clEvENKUlvE_clEvEUlddE_EESt5arrayIPcLm2EELi4E23TrivialOffsetCalculatorILi1EjESE_NS0_6memory15LoadWithoutCastENSF_16StoreWithoutCastEEEviT_T0_T2_T3_T4_T5_ --------------------------
	.section	.text._ZN2at6native27unrolled_elementwise_kernelINS0_13AUnaryFunctorIdddZZZNS0_15binary_internal21div_trunc_kernel_cudaERNS_18TensorIteratorBaseEENKUlvE1_clEvENKUlvE_clEvEUlddE_EESt5arrayIPcLm2EELi4E23TrivialOffsetCalculatorILi1EjESE_NS0_6memory15LoadWithoutCastENSF_16StoreWithoutCastEEEviT_T0_T2_T3_T4_T5_,"ax",@progbits
	.align	128
        .global         _ZN2at6native27unrolled_elementwise_kernelINS0_13AUnaryFunctorIdddZZZNS0_15binary_internal21div_trunc_kernel_cudaERNS_18TensorIteratorBaseEENKUlvE1_clEvENKUlvE_clEvEUlddE_EESt5arrayIPcLm2EELi4E23TrivialOffsetCalculatorILi1EjESE_NS0_6memory15LoadWithoutCastENSF_16StoreWithoutCastEEEviT_T0_T2_T3_T4_T5_
        .type           _ZN2at6native27unrolled_elementwise_kernelINS0_13AUnaryFunctorIdddZZZNS0_15binary_internal21div_trunc_kernel_cudaERNS_18TensorIteratorBaseEENKUlvE1_clEvENKUlvE_clEvEUlddE_EESt5arrayIPcLm2EELi4E23TrivialOffsetCalculatorILi1EjESE_NS0_6memory15LoadWithoutCastENSF_16StoreWithoutCastEEEviT_T0_T2_T3_T4_T5_,@function
        .size           _ZN2at6native27unrolled_elementwise_kernelINS0_13AUnaryFunctorIdddZZZNS0_15binary_internal21div_trunc_kernel_cudaERNS_18TensorIteratorBaseEENKUlvE1_clEvENKUlvE_clEvEUlddE_EESt5arrayIPcLm2EELi4E23TrivialOffsetCalculatorILi1EjESE_NS0_6memory15LoadWithoutCastENSF_16StoreWithoutCastEEEviT_T0_T2_T3_T4_T5_,(.L_x_23046 - _ZN2at6native27unrolled_elementwise_kernelINS0_13AUnaryFunctorIdddZZZNS0_15binary_internal21div_trunc_kernel_cudaERNS_18TensorIteratorBaseEENKUlvE1_clEvENKUlvE_clEvEUlddE_EESt5arrayIPcLm2EELi4E23TrivialOffsetCalculatorILi1EjESE_NS0_6memory15LoadWithoutCastENSF_16StoreWithoutCastEEEviT_T0_T2_T3_T4_T5_)
        .other          _ZN2at6native27unrolled_elementwise_kernelINS0_13AUnaryFunctorIdddZZZNS0_15binary_internal21div_trunc_kernel_cudaERNS_18TensorIteratorBaseEENKUlvE1_clEvENKUlvE_clEvEUlddE_EESt5arrayIPcLm2EELi4E23TrivialOffsetCalculatorILi1EjESE_NS0_6memory15LoadWithoutCastENSF_16StoreWithoutCastEEEviT_T0_T2_T3_T4_T5_,@"STO_CUDA_ENTRY STV_DEFAULT"
_ZN2at6native27unrolled_elementwise_kernelINS0_13AUnaryFunctorIdddZZZNS0_15binary_internal21div_trunc_kernel_cudaERNS_18TensorIteratorBaseEENKUlvE1_clEvENKUlvE_clEvEUlddE_EESt5arrayIPcLm2EELi4E23TrivialOffsetCalculatorILi1EjESE_NS0_6memory15LoadWithoutCastENSF_16StoreWithoutCastEEEviT_T0_T2_T3_T4_T5_:
.text._ZN2at6native27unrolled_elementwise_kernelINS0_13AUnaryFunctorIdddZZZNS0_15binary_internal21div_trunc_kernel_cudaERNS_18TensorIteratorBaseEENKUlvE1_clEvENKUlvE_clEvEUlddE_EESt5arrayIPcLm2EELi4E23TrivialOffsetCalculatorILi1EjESE_NS0_6memory15LoadWithoutCastENSF_16StoreWithoutCastEEEviT_T0_T2_T3_T4_T5_:
[----:B------:R-:W-:Y:S01]  /*0000*/  LDC R1, c[0x0][0x37c] ;  /* 0x0000df00ff017b82 */ /* 0x000fe20000000800 */
[----:B------:R-:W0:Y:S07]  /*0010*/  S2R R5, SR_CTAID.X ;  /* 0x0000000000057919 */ /* 0x000e2e0000002500 */
[----:B------:R-:W0:Y:S01]  /*0020*/  LDC R2, c[0x0][0x380] ;  /* 0x0000e000ff027b82 */ /* 0x000e220000000800 */
[----:B------:R-:W1:Y:S01]  /*0030*/  LDCU.64 UR4, c[0x0][0x358] ;  /* 0x00006b00ff0477ac */ /* 0x000e620008000a00 */
[----:B------:R-:W-:Y:S01]  /*0040*/  CS2R R28, SRZ ;  /* 0x00000000001c7805 */ /* 0x000fe2000001ff00 */
[----:B------:R-:W2:Y:S01]  /*0050*/  S2R R0, SR_TID.X ;  /* 0x0000000000007919 */ /* 0x000ea20000002100 */
[----:B------:R-:W-:Y:S01]  /*0060*/  CS2R R26, SRZ ;  /* 0x00000000001a7805 */ /* 0x000fe2000001ff00 */
[----:B------:R-:W3:Y:S01]  /*0070*/  LDCU.64 UR6, c[0x0][0x390] ;  /* 0x00007200ff0677ac */ /* 0x000ee20008000a00 */
        /* <DEDUP_REMOVED lines=11> */
[----:B0-----:R-:W-:Y:S01]  /*0130*/  @!P0 IMAD.WIDE.U32 R8, R11, 0x8, R8 ;  /* 0x000000080b088825 */ /* 0x001fe200078e0008 */
[----:B------:R-:W-:-:S11]  /*0140*/  CS2R R10, SRZ ;  /* 0x00000000000a7805 */ /* 0x000fd6000001ff00 */
[----:B------:R-:W-:Y:S01]  /*0150*/  @!P3 IMAD R21, R5, 0x200, R0 ;  /* 0x000002000515b824 */ /* 0x000fe200078e0200 */
[----:B------:R-:W0:Y:S01]  /*0160*/  @!P3 LDC.64 R6, c[0x0][0x3a0] ;  /* 0x0000e800ff06bb82 */ /* 0x000e220000000a00 */
[----:B------:R-:W-:Y:S02]  /*0170*/  @!P3 VIADD R0, R0, 0x80 ;  /* 0x000000800000b836 */ /* 0x000fe40000000000 */
[----:B--2---:R-:W-:-:S03]  /*0180*/  @!P1 IMAD.WIDE.U32 R12, R17, 0x8, R12 ;  /* 0x00000008110c9825 */ /* 0x004fc600078e000c */
[----:B------:R-:W-:Y:S02]  /*0190*/  ISETP.GE.AND P2, PT, R0, R3, PT ;  /* 0x000000030000720c */ /* 0x000fe40003f46270 */
[----:B-1----:R1:W5:Y:S11]  /*01a0*/  @!P1 LDG.E.64 R28, desc[UR4][R12.64] ;  /* 0x000000040c1c9981 */ /* 0x002376000c1e1b00 */
[----:B------:R-:W2:Y:S01]  /*01b0*/  @!P2 LDC.64 R14, c[0x0][0x3a0] ;  /* 0x0000e800ff0eab82 */ /* 0x000ea20000000a00 */
[----:B------:R-:W-:-:S02]  /*01c0*/  @!P2 IMAD R19, R5, 0x200, R0 ;  /* 0x000002000513a824 */ /* 0x000fc400078e0200 */
[----:B0-----:R-:W-:Y:S01]  /*01d0*/  @!P3 IMAD.WIDE.U32 R16, R21, 0x8, R6 ;  /* 0x000000081510b825 */ /* 0x001fe200078e0006 */
[----:B------:R-:W-:-:S04]  /*01e0*/  CS2R R6, SRZ ;  /* 0x0000000000067805 */ /* 0x000fc8000001ff00 */
[----:B------:R1:W5:Y:S04]  /*01f0*/  @!P3 LDG.E.64 R26, desc[UR4][R16.64] ;  /* 0x00000004101ab981 */ /* 0x000368000c1e1b00 */
[----:B------:R1:W5:Y:S01]  /*0200*/  @!P0 LDG.E.64 R6, desc[UR4][R8.64] ;  /* 0x0000000408068981 */ /* 0x000362000c1e1b00 */
[----:B--2---:R-:W-:-:S05]  /*0210*/  @!P2 IMAD.WIDE.U32 R14, R19, 0x8, R14 ;  /* 0x00000008130ea825 */ /* 0x004fca00078e000e */
[----:B------:R1:W5:Y:S01]  /*0220*/  @!P2 LDG.E.64 R10, desc[UR4][R14.64] ;  /* 0x000000040e0aa981 */ /* 0x000362000c1e1b00 */
[----:B------:R-:W-:Y:S01]  /*0230*/  ISETP.GE.AND P0, PT, R2, R3, PT ;  /* 0x000000030200720c */ /* 0x000fe20003f06270 */
[----:B------:R-:W-:-:S12]  /*0240*/  BSSY.RECONVERGENT B0, `(.L_x_8655) ;  /* 0x000001a000007945 */ /* 0x000fd80003800200 */
[----:B-1-3--:R-:W-:Y:S05]  /*0250*/  @P0 BRA `(.L_x_8656) ;  /* 0x0000000000600947 */ /* 0x00afea0003800000 */
[----:B-----5:R-:W0:Y:S01]  /*0260*/  MUFU.RCP64H R9, R7 ;  /* 0x0000000700097308 */ /* 0x020e220000001800 */
[----:B------:R-:W-:Y:S01]  /*0270*/  IMAD.MOV.U32 R8, RZ, RZ, 0x1 ;  /* 0x00000001ff087424 */ /* 0x000fe200078e00ff */
        /* <DEDUP_REMOVED lines=15> */
[----:B------:R-:W-:Y:S02]  /*0370*/  MOV R15, R7 ;  /* 0x00000007000f7202 */ /* 0x000fe40000000f00 */
[----:B------:R-:W-:-:S07]  /*0380*/  MOV R4, 0x3a0 ;  /* 0x000003a000047802 */ /* 0x000fce0000000f00 */
[----:B------:R-:W-:Y:S05]  /*0390*/  CALL.REL.NOINC `($__internal_17_$__cuda_sm20_div_rn_f64_full) ;  /* 0x0000000800007944 */ /* 0x000fea0003c00000 */
[----:B------:R-:W-:Y:S02]  /*03a0*/  IMAD.MOV.U32 R8, RZ, RZ, R12 ;  /* 0x000000ffff087224 */ /* 0x000fe400078e000c */
[----:B------:R-:W-:-:S07]  /*03b0*/  IMAD.MOV.U32 R9, RZ, RZ, R13 ;  /* 0x000000ffff097224 */ /* 0x000fce00078e000d */
.L_x_8658:
[----:B------:R-:W-:Y:S05]  /*03c0*/  BSYNC.RECONVERGENT B1 ;  /* 0x0000000000017941 */ /* 0x000fea0003800200 */
.L_x_8657:
[----:B------:R-:W0:Y:S02]  /*03d0*/  FRND.F64.TRUNC R8, R8 ;  /* 0x0000000800087313 */ /* 0x000e24000030d800 */
.L_x_8656:
[----:B------:R-:W-:Y:S05]  /*03e0*/  BSYNC.RECONVERGENT B0 ;  /* 0x0000000000007941 */ /* 0x000fea0003800200 */
.L_x_8655:
[----:B------:R-:W-:Y:S01]  /*03f0*/  VIADD R0, R2, 0x80 ;  /* 0x0000008002007836 */ /* 0x000fe20000000000 */
[----:B------:R-:W-:Y:S04]  /*0400*/  BSSY.RECONVERGENT B0, `(.L_x_8659) ;  /* 0x000001c000007945 */ /* 0x000fe80003800200 */
[----:B------:R-:W-:-:S13]  /*0410*/  ISETP.GE.AND P0, PT, R0, R3, PT ;  /* 0x000000030000720c */ /* 0x000fda0003f06270 */
[----:B------:R-:W-:Y:S05]  /*0420*/  @P0 BRA `(.L_x_8660) ;  /* 0x0000000000640947 */ /* 0x000fea0003800000 */
[----:B-----5:R-:W1:Y:S01]  /*0430*/  MUFU.RCP64H R7, R29 ;  /* 0x0000001d00077308 */ /* 0x020e620000001800 */
[----:B------:R-:W-:Y:S01]  /*0440*/  IMAD.MOV.U32 R6, RZ, RZ, 0x1 ;  /* 0x00000001ff067424 */ /* 0x000fe200078e00ff */
        /* <DEDUP_REMOVED lines=18> */
[----:B0-----:R-:W-:Y:S05]  /*0570*/  CALL.REL.NOINC `($__internal_17_$__cuda_sm20_div_rn_f64_full) ;  /* 0x0000000400887944 */ /* 0x001fea0003c00000 */
[----:B------:R-:W-:Y:S02]  /*0580*/  IMAD.MOV.U32 R6, RZ, RZ, R12 ;  /* 0x000000ffff067224 */ /* 0x000fe400078e000c */
[----:B------:R-:W-:-:S07]  /*0590*/  IMAD.MOV.U32 R7, RZ, RZ, R13 ;  /* 0x000000ffff077224 */ /* 0x000fce00078e000d */
.L_x_8662:
[----:B------:R-:W-:Y:S05]  /*05a0*/  BSYNC.RECONVERGENT B1 ;  /* 0x0000000000017941 */ /* 0x000fea0003800200 */
.L_x_8661:
[----:B------:R1:W2:Y:S02]  /*05b0*/  FRND.F64.TRUNC R28, R6 ;  /* 0x00000006001c7313 */ /* 0x0002a4000030d800 */
.L_x_8660:
[----:B------:R-:W-:Y:S05]  /*05c0*/  BSYNC.RECONVERGENT B0 ;  /* 0x0000000000007941 */ /* 0x000fea0003800200 */
.L_x_8659:
[----:B------:R-:W-:Y:S01]  /*05d0*/  IADD3 R4, PT, PT, R2, 0x100, RZ ;  /* 0x0000010002047810 */ /* 0x000fe20007ffe0ff */
[----:B------:R-:W-:Y:S03]  /*05e0*/  BSSY.RECONVERGENT B0, `(.L_x_8663) ;  /* 0x000001c000007945 */ /* 0x000fe60003800200 */
[----:B------:R-:W-:-:S13]  /*05f0*/  ISETP.GE.AND P0, PT, R4, R3, PT ;  /* 0x000000030400720c */ /* 0x000fda0003f06270 */
[----:B------:R-:W-:Y:S05]  /*0600*/  @P0 BRA `(.L_x_8664) ;  /* 0x0000000000640947 */ /* 0x000fea0003800000 */
[----:B-1---5:R-:W1:Y:S01]  /*0610*/  MUFU.RCP64H R7, R27 ;  /* 0x0000001b00077308 */ /* 0x022e620000001800 */
[----:B------:R-:W-:Y:S01]  /*0620*/  IMAD.MOV.U32 R6, RZ, RZ, 0x1 ;  /* 0x00000001ff067424 */ /* 0x000fe200078e00ff */
[----:B------:R-:W3:Y:S01]  /*0630*/  LDCU.64 UR8, c[0x0][0x390] ;  /* 0x00007200ff0877ac */ /* 0x000ee20008000a00 */
[----:B------:R-:W4:Y:S01]  /*0640*/  LDC R4, c[0x0][0x394] ;  /* 0x0000e500ff047b82 */ /* 0x000f220000000800 */
[----:B------:R-:W-:Y:S03]  /*0650*/  BSSY.RECONVERGENT B1, `(.L_x_8665) ;  /* 0x0000013000017945 */ /* 0x000fe60003800200 */
[----:B-1----:R-:W-:-:S08]  /*0660*/  DFMA R12, R6, -R26, 1 ;  /* 0x3ff00000060c742b */ /* 0x002fd0000000081a */
[----:B------:R-:W-:Y:S01]  /*0670*/  DFMA R12, R12, R12, R12 ;  /* 0x0000000c0c0c722b */ /* 0x000fe2000000000c */
[----:B----4-:R-:W-:-:S07]  /*0680*/  FSETP.GEU.AND P1, PT, |R4|, 6.5827683646048100446e-37, PT ;  /* 0x036000000400780b */ /* 0x010fce0003f2e200 */
        /* <DEDUP_REMOVED lines=12> */
[----:B0-2---:R-:W-:Y:S05]  /*0750*/  CALL.REL.NOINC `($__internal_17_$__cuda_sm20_div_rn_f64_full) ;  /* 0x0000000400107944 */ /* 0x005fea0003c00000 */
[----:B------:R-:W-:Y:S02]  /*0760*/  IMAD.MOV.U32 R6, RZ, RZ, R12 ;  /* 0x000000ffff067224 */ /* 0x000fe400078e000c */
[----:B------:R-:W-:-:S07]  /*0770*/  IMAD.MOV.U32 R7, RZ, RZ, R13 ;  /* 0x000000ffff077224 */ /* 0x000fce00078e000d */
.L_x_8666:
[----:B------:R-:W-:Y:S05]  /*0780*/  BSYNC.RECONVERGENT B1 ;  /* 0x0000000000017941 */ /* 0x000fea0003800200 */
.L_x_8665:
[----:B------:R3:W4:Y:S02]  /*0790*/  FRND.F64.TRUNC R26, R6 ;  /* 0x00000006001a7313 */ /* 0x000724000030d800 */
.L_x_8664:
[----:B------:R-:W-:Y:S05]  /*07a0*/  BSYNC.RECONVERGENT B0 ;  /* 0x0000000000007941 */ /* 0x000fea0003800200 */
.L_x_8663:
        /* <DEDUP_REMOVED lines=22> */
[----:B------:R-:W-:Y:S02]  /*0910*/  MOV R15, R11 ;  /* 0x0000000b000f7202 */ /* 0x000fe40000000f00 */
[----:B------:R-:W-:-:S07]  /*0920*/  MOV R4, 0x940 ;  /* 0x0000094000047802 */ /* 0x000fce0000000f00 */
[----:B--2-4-:R-:W-:Y:S05]  /*0930*/  CALL.REL.NOINC `($__internal_17_$__cuda_sm20_div_rn_f64_full) ;  /* 0x0000000000987944 */ /* 0x014fea0003c00000 */
[----:B------:R-:W-:Y:S02]  /*0940*/  IMAD.MOV.U32 R6, RZ, RZ, R12 ;  /* 0x000000ffff067224 */ /* 0x000fe400078e000c */
[----:B------:R-:W-:-:S07]  /*0950*/  IMAD.MOV.U32 R7, RZ, RZ, R13 ;  /* 0x000000ffff077224 */ /* 0x000fce00078e000d */
.L_x_8670:
[----:B------:R-:W-:Y:S05]  /*0960*/  BSYNC.RECONVERGENT B1 ;  /* 0x0000000000017941 */ /* 0x000fea0003800200 */
.L_x_8669:
[----:B------:R-:W0:Y:S02]  /*0970*/  FRND.F64.TRUNC R6, R6 ;  /* 0x0000000600067313 */ /* 0x000e24000030d800 */
.L_x_8668:
[----:B------:R-:W-:Y:S05]  /*0980*/  BSYNC.RECONVERGENT B0 ;  /* 0x0000000000007941 */ /* 0x000fea0003800200 */
.L_x_8667:
        /* <DEDUP_REMOVED lines=17> */
.L_x_8673:
[----:B------:R-:W-:Y:S05]  /*0aa0*/  BSYNC.RELIABLE B1 ;  /* 0x0000000000017941 */ /* 0x000fea0003800100 */
.L_x_8672:
[----:B------:R-:W-:-:S13]  /*0ab0*/  ISETP.GE.AND P0, PT, R2, R3, PT ;  /* 0x000000030200720c */ /* 0x000fda0003f06270 */
[----:B0-----:R-:W0:Y:S01]  /*0ac0*/  @!P0 LDC.64 R8, c[0x0][0x398] ;  /* 0x0000e600ff088b82 */ /* 0x001e220000000a00 */
[----:B-----5:R-:W-:Y:S01]  /*0ad0*/  @!P0 IMAD R11, R5, 0x200, R2 ;  /* 0x00000200050b8824 */ /* 0x020fe200078e0202 */
[----:B------:R-:W-:-:S03]  /*0ae0*/  @!P0 IADD3 R2, PT, PT, R2, 0x80, RZ ;  /* 0x0000008002028810 */ /* 0x000fc60007ffe0ff */
[----:B0-----:R-:W-:-:S05]  /*0af0*/  @!P0 IMAD.WIDE.U32 R8, R11, 0x8, R8 ;  /* 0x000000080b088825 */ /* 0x001fca00078e0008 */
[----:B----4-:R0:W-:Y:S02]  /*0b00*/  @!P0 STG.E.64 desc[UR4][R8.64], R26 ;  /* 0x0000001a08008986 */ /* 0x0101e4000c101b04 */
.L_x_8674:
[----:B------:R-:W-:Y:S05]  /*0b10*/  BSYNC.RECONVERGENT B0 ;  /* 0x0000000000007941 */ /* 0x000fea0003800200 */
.L_x_8671:
[----:B------:R-:W-:Y:S05]  /*0b20*/  WARPSYNC.ALL ;  /* 0x0000000000007948 */ /* 0x000fea0003800000 */
[----:B------:R-:W-:-:S13]  /*0b30*/  ISETP.GE.AND P0, PT, R2, R3, PT ;  /* 0x000000030200720c */ /* 0x000fda0003f06270 */
[----:B------:R-:W-:Y:S05]  /*0b40*/  @P0 EXIT ;  /* 0x000000000000094d */ /* 0x000fea0003800000 */
[----:B0-----:R-:W0:Y:S01]  /*0b50*/  LDC.64 R8, c[0x0][0x398] ;  /* 0x0000e600ff087b82 */ /* 0x001e220000000a00 */
[----:B------:R-:W-:-:S04]  /*0b60*/  IMAD R3, R5, 0x200, R2 ;  /* 0x0000020005037824 */ /* 0x000fc800078e0202 */
[----:B0-----:R-:W-:-:S05]  /*0b70*/  IMAD.WIDE.U32 R2, R3, 0x8, R8 ;  /* 0x0000000803027825 */ /* 0x001fca00078e0008 */
[----:B------:R-:W-:Y:S01]  /*0b80*/  STG.E.64 desc[UR4][R2.64], R6 ;  /* 0x0000000602007986 */ /* 0x000fe2000c101b04 */
[----:B------:R-:W-:Y:S05]  /*0b90*/  EXIT ;  /* 0x000000000000794d */ /* 0x000fea0003800000 */
        .weak           $__internal_17_$__cuda_sm20_div_rn_f64_full
        .type           $__internal_17_$__cuda_sm20_div_rn_f64_full,@function
        .size           $__internal_17_$__cuda_sm20_div_rn_f64_full,(.L_x_23046 - $__internal_17_$__cuda_sm20_div_rn_f64_full)
$__internal_17_$__cuda_sm20_div_rn_f64_full:
[C---:B------:R-:W-:Y:S01]  /*0ba0*/  FSETP.GEU.AND P0, PT, |R15|.reuse, 1.469367938527859385e-39, PT ;  /* 0x001000000f00780b */ /* 0x040fe20003f0e200 */
[--C-:B------:R-:W-:Y:S01]  /*0bb0*/  IMAD.MOV.U32 R14, RZ, RZ, R6.reuse ;  /* 0x000000ffff0e7224 */ /* 0x100fe200078e0006 */
[C---:B------:R-:W-:Y:S01]  /*0bc0*/  LOP3.LUT R12, R15.reuse, 0x800fffff, RZ, 0xc0, !PT ;  /* 0x800fffff0f0c7812 */ /* 0x040fe200078ec0ff */
[----:B------:R-:W-:Y:S01]  /*0bd0*/  IMAD.MOV.U32 R20, RZ, RZ, 0x1 ;  /* 0x00000001ff147424 */ /* 0x000fe200078e00ff */
[----:B------:R-:W-:Y:S01]  /*0be0*/  LOP3.LUT R25, R15, 0x7ff00000, RZ, 0xc0, !PT ;  /* 0x7ff000000f197812 */ /* 0x000fe200078ec0ff */
[----:B------:R-:W-:Y:S01]  /*0bf0*/  IMAD.U32 R17, RZ, RZ, UR7 ;  /* 0x00000007ff117e24 */ /* 0x000fe2000f8e00ff */
[----:B------:R-:W-:Y:S01]  /*0c00*/  LOP3.LUT R13, R12, 0x3ff00000, RZ, 0xfc, !PT ;  /* 0x3ff000000c0d7812 */ /* 0x000fe200078efcff */
[----:B------:R-:W-:Y:S02]  /*0c10*/  IMAD.MOV.U32 R12, RZ, RZ, R6 ;  /* 0x000000ffff0c7224 */ /* 0x000fe400078e0006 */
[----:B------:R-:W-:-:S04]  /*0c20*/  IMAD.U32 R16, RZ, RZ, UR6 ;  /* 0x00000006ff107e24 */ /* 0x000fc8000f8e00ff */
[----:B------:R-:W-:Y:S01]  /*0c30*/  @!P0 DMUL R12, R14, 8.98846567431157953865e+307 ;  /* 0x7fe000000e0c8828 */ /* 0x000fe20000000000 */
[----:B------:R-:W-:-:S05]  /*0c40*/  IMAD.MOV.U32 R18, RZ, RZ, R16 ;  /* 0x000000ffff127224 */ /* 0x000fca00078e0010 */
[----:B------:R-:W0:Y:S02]  /*0c50*/  MUFU.RCP64H R21, R13 ;  /* 0x0000000d00157308 */ /* 0x000e240000001800 */
[----:B0-----:R-:W-:-:S08]  /*0c60*/  DFMA R6, R20, -R12, 1 ;  /* 0x3ff000001406742b */ /* 0x001fd0000000080c */
[----:B------:R-:W-:-:S08]  /*0c70*/  DFMA R6, R6, R6, R6 ;  /* 0x000000060606722b */ /* 0x000fd00000000006 */
[----:B------:R-:W-:Y:S01]  /*0c80*/  DFMA R20, R20, R6, R20 ;  /* 0x000000061414722b */ /* 0x000fe20000000014 */
[----:B------:R-:W-:Y:S01]  /*0c90*/  LOP3.LUT R6, R17, 0x7ff00000, RZ, 0xc0, !PT ;  /* 0x7ff0000011067812 */ /* 0x000fe200078ec0ff */
[----:B------:R-:W-:-:S03]  /*0ca0*/  IMAD.MOV.U32 R7, RZ, RZ, 0x1ca00000 ;  /* 0x1ca00000ff077424 */ /* 0x000fc600078e00ff */
[----:B------:R-:W-:-:S03]  /*0cb0*/  ISETP.GE.U32.AND P1, PT, R6, R25, PT ;  /* 0x000000190600720c */ /* 0x000fc60003f26070 */
[C---:B------:R-:W-:Y:S01]  /*0cc0*/  DFMA R22, R20.reuse, -R12, 1 ;  /* 0x3ff000001416742b */ /* 0x040fe2000000080c */
[----:B------:R-:W-:Y:S02]  /*0cd0*/  MOV R30, R6 ;  /* 0x00000006001e7202 */ /* 0x000fe40000000f00 */
[----:B------:R-:W-:Y:S02]  /*0ce0*/  SEL R19, R7, 0x63400000, !P1 ;  /* 0x6340000007137807 */ /* 0x000fe40004800000 */
[----:B------:R-:W-:Y:S02]  /*0cf0*/  FSETP.GEU.AND P1, PT, |R17|, 1.469367938527859385e-39, PT ;  /* 0x001000001100780b */ /* 0x000fe40003f2e200 */
[----:B------:R-:W-:Y:S01]  /*0d00*/  LOP3.LUT R19, R19, 0x800fffff, R17, 0xf8, !PT ;  /* 0x800fffff13137812 */ /* 0x000fe200078ef811 */
[----:B------:R-:W-:-:S10]  /*0d10*/  DFMA R20, R20, R22, R20 ;  /* 0x000000161414722b */ /* 0x000fd40000000014 */
        /* <DEDUP_REMOVED lines=9> */
.L_x_8675:
[----:B------:R-:W-:Y:S01]  /*0db0*/  IMAD.MOV.U32 R31, RZ, RZ, R25 ;  /* 0x000000ffff1f7224 */ /* 0x000fe200078e0019 */
[----:B------:R-:W-:Y:S01]  /*0dc0*/  @!P0 LOP3.LUT R31, R13, 0x7ff00000, RZ, 0xc0, !PT ;  /* 0x7ff000000d1f8812 */ /* 0x000fe200078ec0ff */
[----:B------:R-:W-:Y:S01]  /*0dd0*/  VIADD R32, R30, 0xffffffff ;  /* 0xffffffff1e207836 */ /* 0x000fe20000000000 */
[----:B------:R-:W-:Y:S01]  /*0de0*/  DMUL R22, R20, R18 ;  /* 0x0000001214167228 */ /* 0x000fe20000000000 */
[----:B------:R-:W-:Y:S03]  /*0df0*/  BSSY.RECONVERGENT B2, `(.L_x_8676) ;  /* 0x0000037000027945 */ /* 0x000fe60003800200 */
[----:B------:R-:W-:Y:S01]  /*0e00*/  ISETP.GT.U32.AND P0, PT, R32, 0x7feffffe, PT ;  /* 0x7feffffe2000780c */ /* 0x000fe20003f04070 */
[----:B------:R-:W-:-:S03]  /*0e10*/  VIADD R32, R31, 0xffffffff ;  /* 0xffffffff1f207836 */ /* 0x000fc60000000000 */
[----:B------:R-:W-:Y:S02]  /*0e20*/  DFMA R24, R22, -R12, R18 ;  /* 0x8000000c1618722b */ /* 0x000fe40000000012 */
[----:B------:R-:W-:-:S06]  /*0e30*/  ISETP.GT.U32.OR P0, PT, R32, 0x7feffffe, P0 ;  /* 0x7feffffe2000780c */ /* 0x000fcc0000704470 */
[----:B------:R-:W-:-:S07]  /*0e40*/  DFMA R24, R20, R24, R22 ;  /* 0x000000181418722b */ /* 0x000fce0000000016 */
[----:B------:R-:W-:Y:S05]  /*0e50*/  @P0 BRA `(.L_x_8677) ;  /* 0x00000000006c0947 */ /* 0x000fea0003800000 */
[----:B------:R-:W-:-:S04]  /*0e60*/  LOP3.LUT R17, R15, 0x7ff00000, RZ, 0xc0, !PT ;  /* 0x7ff000000f117812 */ /* 0x000fc800078ec0ff */
[CC--:B------:R-:W-:Y:S02]  /*0e70*/  VIADDMNMX R16, R6.reuse, -R17.reuse, 0xb9600000, !PT ;  /* 0xb960000006107446 */ /* 0x0c0fe40007800911 */
[----:B------:R-:W-:Y:S02]  /*0e80*/  ISETP.GE.U32.AND P0, PT, R6, R17, PT ;  /* 0x000000110600720c */ /* 0x000fe40003f06070 */
[----:B------:R-:W-:Y:S02]  /*0e90*/  VIMNMX R16, PT, PT, R16, 0x46a00000, PT ;  /* 0x46a0000010107848 */ /* 0x000fe40003fe0100 */
[----:B------:R-:W-:-:S05]  /*0ea0*/  SEL R7, R7, 0x63400000, !P0 ;  /* 0x6340000007077807 */ /* 0x000fca0004000000 */
[----:B------:R-:W-:Y:S01]  /*0eb0*/  IMAD.IADD R20, R16, 0x1, -R7 ;  /* 0x0000000110147824 */ /* 0x000fe200078e0a07 */
        /* <DEDUP_REMOVED lines=21> */
.L_x_8677:
        /* <DEDUP_REMOVED lines=13> */
[----:B------:R-:W-:Y:S01]  /*10e0*/  @P0 IMAD.MOV.U32 R6, RZ, RZ, RZ ;  /* 0x000000ffff060224 */ /* 0x000fe200078e00ff */
[----:B------:R-:W-:Y:S01]  /*10f0*/  @P0 MOV R7, R12 ;  /* 0x0000000c00070202 */ /* 0x000fe20000000f00 */
[----:B------:R-:W-:Y:S06]  /*1100*/  BRA `(.L_x_8678) ;  /* 0x0000000000147947 */ /* 0x000fec0003800000 */
.L_x_8680:
[----:B------:R-:W-:Y:S01]  /*1110*/  LOP3.LUT R7, R15, 0x80000, RZ, 0xfc, !PT ;  /* 0x000800000f077812 */ /* 0x000fe200078efcff */
[----:B------:R-:W-:Y:S01]  /*1120*/  IMAD.MOV.U32 R6, RZ, RZ, R14 ;  /* 0x000000ffff067224 */ /* 0x000fe200078e000e */
[----:B------:R-:W-:Y:S06]  /*1130*/  BRA `(.L_x_8678) ;  /* 0x0000000000087947 */ /* 0x000fec0003800000 */
.L_x_8679:
[----:B------:R-:W-:Y:S01]  /*1140*/  LOP3.LUT R7, R17, 0x80000, RZ, 0xfc, !PT ;  /* 0x0008000011077812 */ /* 0x000fe200078efcff */
[----:B------:R-:W-:-:S07]  /*1150*/  IMAD.MOV.U32 R6, RZ, RZ, R16 ;  /* 0x000000ffff067224 */ /* 0x000fce00078e0010 */
.L_x_8678:
[----:B------:R-:W-:Y:S05]  /*1160*/  BSYNC.RECONVERGENT B2 ;  /* 0x0000000000027941 */ /* 0x000fea0003800200 */
.L_x_8676:
[----:B------:R-:W-:Y:S02]  /*1170*/  IMAD.MOV.U32 R12, RZ, RZ, R6 ;  /* 0x000000ffff0c7224 */ /* 0x000fe400078e0006 */
[----:B------:R-:W-:Y:S02]  /*1180*/  IMAD.MOV.U32 R13, RZ, RZ, R7 ;  /* 0x000000ffff0d7224 */ /* 0x000fe400078e0007 */
[----:B------:R-:W-:Y:S02]  /*1190*/  IMAD.MOV.U32 R6, RZ, RZ, R4 ;  /* 0x000000ffff067224 */ /* 0x000fe400078e0004 */
[----:B------:R-:W-:-:S04]  /*11a0*/  IMAD.MOV.U32 R7, RZ, RZ, 0x0 ;  /* 0x00000000ff077424 */ /* 0x000fc800078e00ff */
[----:B------:R-:W-:Y:S05]  /*11b0*/  RET.REL.NODEC R6 `(_ZN2at6native27unrolled_elementwise_kernelINS0_13AUnaryFunctorIdddZZZNS0_15binary_internal21div_trunc_kernel_cudaERNS_18TensorIteratorBaseEENKUlvE1_clEvENKUlvE_clEvEUlddE_EESt5arrayIPcLm2EELi4E23TrivialOffsetCalculatorILi1EjESE_NS0_6memory15LoadWithoutCastENSF_16StoreWithoutCastEEEviT_T0_T2_T3_T4_T5_) ;  /* 0xffffffec06907950 */ /* 0x000fea0003c3ffff */
.L_x_8681:
        /* <DEDUP_REMOVED lines=12> */
.L_x_23046:


//--------------------- .text._ZN2at6native29vectorized_elementwise_kernelILi2ENS0_13AUnaryFunctorIdddZZZNS0_15binary_internal21div_trunc_kernel_cudaERNS_18TensorIteratorBaseEENKUlvE1_clEvENKUlvE_clEvEUlddE_EESt5arrayIPcLm2EEEEviT0_T1_ --------------------------
	.section	.text._ZN2at6native29vectorized_elementwise_kernelILi2ENS0_13AUnaryFunctorIdddZZZNS0_15binary_internal21div_trunc_kernel_cudaERNS_18TensorIteratorBaseEENKUlvE1_clEvENKUlvE_clEvEUlddE_EESt5arrayIPcLm2EEEEviT0_T1_,"ax",@progbits
	.align	128
        .global         _ZN2at6native29vectorized_elementwise_kernelILi2ENS0_13AUnaryFunctorIdddZZZNS0_15binary_internal21div_trunc_kernel_cudaERNS_18TensorIteratorBaseEENKUlvE1_clEvENKUlvE_clEvEUlddE_EESt5arrayIPcLm2EEEEviT0_T1_
        .type           _ZN2at6native29vectorized_elementwise_kernelILi2ENS0_13AUnaryFunctorIdddZZZNS0_15binary_internal21div_trunc_kernel_cudaERNS_18TensorIteratorBaseEENKUlvE1_clEvENKUlvE_clEvEUlddE_EESt5arrayIPcLm2EEEEviT0_T1_,@function
        .size           _ZN2at6native29vectorized_elementwise_kernelILi2ENS0_13AUnaryFunctorIdddZZZNS0_15binary_internal21div_trunc_kernel_cudaERNS_18TensorIteratorBaseEENKUlvE1_clEvENKUlvE_clEvEUlddE_EESt5arrayIPcLm2EEEEviT0_T1_,(.L_x_23047 - _ZN2at6native29vectorized_elementwise_kernelILi2ENS0_13AUnaryFunctorIdddZZZNS0_15binary_internal21div_trunc_kernel_cudaERNS_18TensorIteratorBaseEENKUlvE1_clEvENKUlvE_clEvEUlddE_EESt5arrayIPcLm2EEEEviT0_T1_)
        .other          _ZN2at6native29vectorized_elementwise_kernelILi2ENS0_13AUnaryFunctorIdddZZZNS0_15binary_internal21div_trunc_kernel_cudaERNS_18TensorIteratorBaseEENKUlvE1_clEvENKUlvE_clEvEUlddE_EESt5arrayIPcLm2EEEEviT0_T1_,@"STO_CUDA_ENTRY STV_DEFAULT"
_ZN2at6native29vectorized_elementwise_kernelILi2ENS0_13AUnaryFunctorIdddZZZNS0_15binary_internal21div_trunc_kernel_cudaERNS_18TensorIteratorBaseEENKUlvE1_clEvENKUlvE_clEvEUlddE_EESt5arrayIPcLm2EEEEviT0_T1_:
.text._ZN2at6native29vectorized_elementwise_kernelILi2ENS0_13AUnaryFunctorIdddZZZNS0_15binary_internal21div_trunc_kernel_cudaERNS_18TensorIteratorBaseEENKUlvE1_clEvENKUlvE_clEvEUlddE_EESt5arrayIPcLm2EEEEviT0_T1_:
[----:B------:R-:W-:Y:S01]  /*0000*/  LDC R1, c[0x0][0x37c] ;  /* 0x0000df00ff017b82 */ /* 0x000fe20000000800 */
[----:B------:R-:W0:Y:S01]  /*0010*/  S2R R34, SR_CTAID.X ;  /* 0x0000000000227919 */ /* 0x000e220000002500 */
[----:B------:R-:W1:Y:S01]  /*0020*/  LDCU UR8, c[0x0][0x380] ;  /* 0x00007000ff0877ac */ /* 0x000e620008000800 */
[----:B------:R-:W2:Y:S01]  /*0030*/  LDCU.64 UR4, c[0x0][0x358] ;  /* 0x00006b00ff0477ac */ /* 0x000ea20008000a00 */
[----:B------:R-:W3:Y:S01]  /*0040*/  LDCU.64 UR6, c[0x0][0x390] ;  /* 0x00007200ff0677ac */ /* 0x000ee20008000a00 */
[----:B0-----:R-:W-:-:S05]  /*0050*/  IMAD.SHL.U32 R34, R34, 0x400, RZ ;  /* 0x0000040022227824 */ /* 0x001fca00078e00ff */
[----:B-1----:R-:W-:-:S04]  /*0060*/  IADD3 R29, PT, PT, -R34, UR8, RZ ;  /* 0x00000008221d7c10 */ /* 0x002fc8000fffe1ff */
[----:B------:R-:W-:-:S13]  /*0070*/  ISETP.GT.U32.AND P0, PT, R29, 0x3ff, PT ;  /* 0x000003ff1d00780c */ /* 0x000fda0003f04070 */
[----:B--23--:R-:W-:Y:S05]  /*0080*/  @P0 BRA `(.L_x_8682) ;  /* 0x0000001400540947 */ /* 0x00cfea0003800000 */
        /* <DEDUP_REMOVED lines=16> */
[----:B------:R-:W2:Y:S04]  /*0190*/  @!P4 LDC.64 R16, c[0x0][0x3a0] ;  /* 0x0000e800ff10cb82 */ /* 0x000ea80000000a00 */
[----:B------:R-:W-:-:S13]  /*01a0*/  ISETP.GE.U32.AND P3, PT, R0, R29, PT ;  /* 0x0000001d0000720c */ /* 0x000fda0003f66070 */
[----:B------:R-:W-:Y:S01]  /*01b0*/  @!P3 IMAD.IADD R27, R34, 0x1, R0 ;  /* 0x00000001221bb824 */ /* 0x000fe200078e0200 */
[----:B------:R-:W3:Y:S01]  /*01c0*/  @!P3 LDC.64 R2, c[0x0][0x3a0] ;  /* 0x0000e800ff02bb82 */ /* 0x000ee20000000a00 */
[----:B------:R-:W-:-:S05]  /*01d0*/  @!P3 VIADD R0, R0, 0x80 ;  /* 0x000000800000b836 */ /* 0x000fca0000000000 */
[----:B------:R-:W-:-:S13]  /*01e0*/  ISETP.GE.U32.AND P2, PT, R0, R29, PT ;  /* 0x0000001d0000720c */ /* 0x000fda0003f46070 */
[----:B------:R-:W-:Y:S01]  /*01f0*/  @!P2 IMAD.IADD R25, R34, 0x1, R0 ;  /* 0x000000012219a824 */ /* 0x000fe200078e0200 */
[----:B------:R-:W4:Y:S01]  /*0200*/  @!P2 LDC.64 R20, c[0x0][0x3a0] ;  /* 0x0000e800ff14ab82 */ /* 0x000f220000000a00 */
[----:B------:R-:W-:-:S05]  /*0210*/  @!P2 VIADD R0, R0, 0x80 ;  /* 0x000000800000a836 */ /* 0x000fca0000000000 */
[----:B------:R-:W-:-:S13]  /*0220*/  ISETP.GE.U32.AND P1, PT, R0, R29, PT ;  /* 0x0000001d0000720c */ /* 0x000fda0003f26070 */
[----:B------:R-:W-:Y:S01]  /*0230*/  @!P1 IADD3 R13, PT, PT, R34, R0, RZ ;  /* 0x00000000220d9210 */ /* 0x000fe20007ffe0ff */
[----:B------:R-:W-:Y:S01]  /*0240*/  @!P1 VIADD R0, R0, 0x80 ;  /* 0x0000008000009836 */ /* 0x000fe20000000000 */
[----:B------:R-:W3:Y:S04]  /*0250*/  @!P1 LDC.64 R10, c[0x0][0x3a0] ;  /* 0x0000e800ff0a9b82 */ /* 0x000ee80000000a00 */
[----:B------:R-:W-:-:S13]  /*0260*/  ISETP.GE.U32.AND P0, PT, R0, R29, PT ;  /* 0x0000001d0000720c */ /* 0x000fda0003f06070 */
[----:B------:R-:W-:Y:S01]  /*0270*/  @!P0 IMAD.IADD R15, R34, 0x1, R0 ;  /* 0x00000001220f8824 */ /* 0x000fe200078e0200 */
[----:B------:R-:W3:Y:S01]  /*0280*/  @!P0 LDC.64 R6, c[0x0][0x3a0] ;  /* 0x0000e800ff068b82 */ /* 0x000ee20000000a00 */
[----:B------:R-:W-:-:S05]  /*0290*/  @!P0 VIADD R0, R0, 0x80 ;  /* 0x0000008000008836 */ /* 0x000fca0000000000 */
[----:B------:R-:W-:-:S13]  /*02a0*/  ISETP.GE.U32.AND P6, PT, R0, R29, PT ;  /* 0x0000001d0000720c */ /* 0x000fda0003fc6070 */
[----:B------:R-:W3:Y:S01]  /*02b0*/  @!P6 LDC.64 R8, c[0x0][0x3a0] ;  /* 0x0000e800ff08eb82 */ /* 0x000ee20000000a00 */
[----:B-1----:R-:W-:Y:S01]  /*02c0*/  @!P5 IMAD.WIDE.U32 R22, R31, 0x8, R22 ;  /* 0x000000081f16d825 */ /* 0x002fe200078e0016 */
[----:B0-----:R-:W-:-:S03]  /*02d0*/  CS2R R18, SRZ ;  /* 0x0000000000127805 */ /* 0x001fc6000001ff00 */
[----:B------:R-:W-:Y:S02]  /*02e0*/  @!P6 IMAD.IADD R35, R34, 0x1, R0 ;  /* 0x000000012223e824 */ /* 0x000fe400078e0200 */
[----:B--2---:R-:W-:Y:S01]  /*02f0*/  @!P4 IMAD.WIDE.U32 R30, R33, 0x8, R16 ;  /* 0x00000008211ec825 */ /* 0x004fe200078e0010 */
[----:B------:R-:W-:Y:S01]  /*0300*/  CS2R R16, SRZ ;  /* 0x0000000000107805 */ /* 0x000fe2000001ff00 */
[----:B------:R0:W5:Y:S02]  /*0310*/  @!P5 LDG.E.64 R18, desc[UR4][R22.64] ;  /* 0x000000041612d981 */ /* 0x000164000c1e1b00 */
[----:B----4-:R-:W-:-:S03]  /*0320*/  @!P2 IMAD.WIDE.U32 R20, R25, 0x8, R20 ;  /* 0x000000081914a825 */ /* 0x010fc600078e0014 */
[----:B------:R0:W5:Y:S01]  /*0330*/  @!P4 LDG.E.64 R16, desc[UR4][R30.64] ;  /* 0x000000041e10c981 */ /* 0x000162000c1e1b00 */
[----:B---3--:R-:W-:Y:S01]  /*0340*/  @!P1 IMAD.WIDE.U32 R24, R13, 0x8, R10 ;  /* 0x000000080d189825 */ /* 0x008fe200078e000a */
[----:B------:R-:W-:Y:S02]  /*0350*/  CS2R R12, SRZ ;  /* 0x00000000000c7805 */ /* 0x000fe4000001ff00 */
[----:B------:R-:W-:Y:S01]  /*0360*/  CS2R R10, SRZ ;  /* 0x00000000000a7805 */ /* 0x000fe2000001ff00 */
[----:B------:R-:W-:Y:S01]  /*0370*/  @!P0 IMAD.WIDE.U32 R32, R15, 0x8, R6 ;  /* 0x000000080f208825 */ /* 0x000fe200078e0006 */
[----:B------:R-:W-:Y:S02]  /*0380*/  CS2R R14, SRZ ;  /* 0x00000000000e7805 */ /* 0x000fe4000001ff00 */
[----:B------:R-:W-:Y:S01]  /*0390*/  CS2R R6, SRZ ;  /* 0x0000000000067805 */ /* 0x000fe2000001ff00 */
[----:B------:R0:W5:Y:S01]  /*03a0*/  @!P2 LDG.E.64 R12, desc[UR4][R20.64] ;  /* 0x00000004140ca981 */ /* 0x000162000c1e1b00 */
[----:B------:R-:W-:-:S03]  /*03b0*/  @!P3 IMAD.WIDE.U32 R2, R27, 0x8, R2 ;  /* 0x000000081b02b825 */ /* 0x000fc600078e0002 */
[----:B------:R0:W5:Y:S01]  /*03c0*/  @!P1 LDG.E.64 R10, desc[UR4][R24.64] ;  /* 0x00000004180a9981 */ /* 0x000162000c1e1b00 */
[----:B------:R-:W-:-:S03]  /*03d0*/  @!P6 IMAD.WIDE.U32 R26, R35, 0x8, R8 ;  /* 0x00000008231ae825 */ /* 0x000fc600078e0008 */
[----:B------:R0:W5:Y:S04]  /*03e0*/  @!P3 LDG.E.64 R14, desc[UR4][R2.64] ;  /* 0x00000004020eb981 */ /* 0x000168000c1e1b00 */
[----:B------:R0:W5:Y:S01]  /*03f0*/  @!P6 LDG.E.64 R6, desc[UR4][R26.64] ;  /* 0x000000041a06e981 */ /* 0x000162000c1e1b00 */
[----:B------:R-:W-:-:S06]  /*0400*/  CS2R R8, SRZ ;  /* 0x0000000000087805 */ /* 0x000fcc000001ff00 */
[----:B------:R0:W5:Y:S01]  /*0410*/  @!P0 LDG.E.64 R8, desc[UR4][R32.64] ;  /* 0x0000000420088981 */ /* 0x000162000c1e1b00 */
[----:B------:R-:W-:Y:S01]  /*0420*/  ISETP.GE.U32.AND P0, PT, R28, R29, PT ;  /* 0x0000001d1c00720c */ /* 0x000fe20003f06070 */
[----:B------:R-:W-:-:S12]  /*0430*/  BSSY.RECONVERGENT B1, `(.L_x_8683) ;  /* 0x0000019000017945 */ /* 0x000fd80003800200 */
[----:B0-----:R-:W-:Y:S05]  /*0440*/  @P0 BRA `(.L_x_8684) ;  /* 0x00000000005c0947 */ /* 0x001fea0003800000 */
[----:B-----5:R-:W0:Y:S01]  /*0450*/  MUFU.RCP64H R3, R5 ;  /* 0x0000000500037308 */ /* 0x020e220000001800 */
[----:B------:R-:W-:Y:S01]  /*0460*/  HFMA2 R2, -RZ, RZ, 0, 5.9604644775390625e-08 ;  /* 0x00000001ff027431 */ /* 0x000fe200000001ff */
        /* <DEDUP_REMOVED lines=18> */
[----:B------:R-:W-:Y:S05]  /*0590*/  CALL.REL.NOINC `($__internal_18_$__cuda_sm20_div_rn_f64_full) ;  /* 0x0000001c00507944 */ /* 0x000fea0003c00000 */
.L_x_8686:
[----:B------:R-:W-:Y:S05]  /*05a0*/  BSYNC.RECONVERGENT B2 ;  /* 0x0000000000027941 */ /* 0x000fea0003800200 */
.L_x_8685:
[----:B------:R0:W1:Y:S02]  /*05b0*/  FRND.F64.TRUNC R30, R2 ;  /* 0x00000002001e7313 */ /* 0x000064000030d800 */
.L_x_8684:
[----:B------:R-:W-:Y:S05]  /*05c0*/  BSYNC.RECONVERGENT B1 ;  /* 0x0000000000017941 */ /* 0x000fea0003800200 */
.L_x_8683:
[----:B------:R-:W-:Y:S01]  /*05d0*/  VIADD R36, R28, 0x80 ;  /* 0x000000801c247836 */ /* 0x000fe20000000000 */
[----:B------:R-:W-:Y:S04]  /*05e0*/  BSSY.RECONVERGENT B1, `(.L_x_8687) ;  /* 0x000001a000017945 */ /* 0x000fe80003800200 */
[----:B------:R-:W-:-:S13]  /*05f0*/  ISETP.GE.U32.AND P0, PT, R36, R29, PT ;  /* 0x0000001d2400720c */ /* 0x000fda0003f06070 */
[----:B------:R-:W-:Y:S05]  /*0600*/  @P0 BRA `(.L_x_8688) ;  /* 0x00000000005c0947 */ /* 0x000fea0003800000 */
[----:B0----5:R-:W0:Y:S01]  /*0610*/  MUFU.RCP64H R3, R19 ;  /* 0x0000001300037308 */ /* 0x021e220000001800 */
[----:B------:R-:W-:Y:S01]  /*0620*/  IMAD.MOV.U32 R2, RZ, RZ, 0x1 ;  /* 0x00000001ff027424 */ /* 0x000fe200078e00ff */
[----:B------:R-:W2:Y:S01]  /*0630*/  LDCU.64 UR8, c[0x0][0x390] ;  /* 0x00007200ff0877ac */ /* 0x000ea20008000a00 */
[----:B------:R-:W3:Y:S01]  /*0640*/  LDC R0, c[0x0][0x394] ;  /* 0x0000e500ff007b82 */ /* 0x000ee20000000800 */
[----:B------:R-:W-:Y:S03]  /*0650*/  BSSY.RECONVERGENT B2, `(.L_x_8689) ;  /* 0x0000011000027945 */ /* 0x000fe60003800200 */
[----:B0-----:R-:W-:-:S08]  /*0660*/  DFMA R4, R2, -R18, 1 ;  /* 0x3ff000000204742b */ /* 0x001fd00000000812 */
        /* <DEDUP_REMOVED lines=14> */
[----:B-1----:R-:W-:Y:S05]  /*0750*/  CALL.REL.NOINC `($__internal_18_$__cuda_sm20_div_rn_f64_full) ;  /* 0x0000001800e07944 */ /* 0x002fea0003c00000 */
.L_x_8690:
[----:B------:R-:W-:Y:S05]  /*0760*/  BSYNC.RECONVERGENT B2 ;  /* 0x0000000000027941 */ /* 0x000fea0003800200 */
.L_x_8689:
[----:B------:R2:W3:Y:S02]  /*0770*/  FRND.F64.TRUNC R18, R2 ;  /* 0x0000000200127313 */ /* 0x0004e4000030d800 */
.L_x_8688:
[----:B------:R-:W-:Y:S05]  /*0780*/  BSYNC.RECONVERGENT B1 ;  /* 0x0000000000017941 */ /* 0x000fea0003800200 */
.L_x_8687:
[----:B------:R-:W-:Y:S01]  /*0790*/  VIADD R0, R28, 0x100 ;  /* 0x000001001c007836 */ /* 0x000fe20000000000 */
[----:B------:R-:W-:Y:S04]  /*07a0*/  BSSY.RECONVERGENT B1, `(.L_x_8691) ;  /* 0x000001a000017945 */ /* 0x000fe80003800200 */
[----:B------:R-:W-:-:S13]  /*07b0*/  ISETP.GE.U32.AND P0, PT, R0, R29, PT ;  /* 0x0000001d0000720c */ /* 0x000fda0003f06070 */
[----:B------:R-:W-:Y:S05]  /*07c0*/  @P0 BRA `(.L_x_8692) ;  /* 0x00000000005c0947 */ /* 0x000fea0003800000 */
[----:B0-2--5:R-:W0:Y:S01]  /*07d0*/  MUFU.RCP64H R3, R17 ;  /* 0x0000001100037308 */ /* 0x025e220000001800 */
[----:B------:R-:W-:Y:S01]  /*07e0*/  IMAD.MOV.U32 R2, RZ, RZ, 0x1 ;  /* 0x00000001ff027424 */ /* 0x000fe200078e00ff */
[----:B------:R-:W2:Y:S01]  /*07f0*/  LDCU.64 UR8, c[0x0][0x390] ;  /* 0x00007200ff0877ac */ /* 0x000ea20008000a00 */
[----:B------:R-:W4:Y:S01]  /*0800*/  LDC R0, c[0x0][0x394] ;  /* 0x0000e500ff007b82 */ /* 0x000f220000000800 */
[----:B------:R-:W-:Y:S03]  /*0810*/  BSSY.RECONVERGENT B2, `(.L_x_8693) ;  /* 0x0000011000027945 */ /* 0x000fe60003800200 */
[----:B0-----:R-:W-:-:S08]  /*0820*/  DFMA R4, R2, -R16, 1 ;  /* 0x3ff000000204742b */ /* 0x001fd00000000810 */
[----:B------:R-:W-:Y:S01]  /*0830*/  DFMA R4, R4, R4, R4 ;  /* 0x000000040404722b */ /* 0x000fe20000000004 */
[----:B----4-:R-:W-:-:S07]  /*0840*/  FSETP.GEU.AND P1, PT, |R0|, 6.5827683646048100446e-37, PT ;  /* 0x036000000000780b */ /* 0x010fce0003f2e200 */
        /* <DEDUP_REMOVED lines=12> */
[----:B-1-3--:R-:W-:Y:S05]  /*0910*/  CALL.REL.NOINC `($__internal_18_$__cuda_sm20_div_rn_f64_full) ;  /* 0x0000001800707944 */ /* 0x00afea0003c00000 */
.L_x_8694:
[----:B------:R-:W-:Y:S05]  /*0920*/  BSYNC.RECONVERGENT B2 ;  /* 0x0000000000027941 */ /* 0x000fea0003800200 */
.L_x_8693:
[----:B------:R4:W0:Y:S02]  /*0930*/  FRND.F64.TRUNC R16, R2 ;  /* 0x0000000200107313 */ /* 0x000824000030d800 */
.L_x_8692:
[----:B------:R-:W-:Y:S05]  /*0940*/  BSYNC.RECONVERGENT B1 ;  /* 0x0000000000017941 */ /* 0x000fea0003800200 */
.L_x_8691:
[----:B------:R-:W-:Y:S01]  /*0950*/  VIADD R0, R28, 0x180 ;  /* 0x000001801c007836 */ /* 0x000fe20000000000 */
[----:B------:R-:W-:Y:S04]  /*0960*/  BSSY.RECONVERGENT B1, `(.L_x_8695) ;  /* 0x000001a000017945 */ /* 0x000fe80003800200 */
[----:B------:R-:W-:-:S13]  /*0970*/  ISETP.GE.U32.AND P0, PT, R0, R29, PT ;  /* 0x0000001d0000720c */ /* 0x000fda0003f06070 */
[----:B------:R-:W-:Y:S05]  /*0980*/  @P0 BRA `(.L_x_8696) ;  /* 0x00000000005c0947 */ /* 0x000fea0003800000 */
[----:B0-2-45:R-:W0:Y:S01]  /*0990*/  MUFU.RCP64H R3, R15 ;  /* 0x0000000f00037308 */ /* 0x035e220000001800 */
[----:B------:R-:W-:Y:S01]  /*09a0*/  MOV R2, 0x1 ;  /* 0x0000000100027802 */ /* 0x000fe20000000f00 */
        /* <DEDUP_REMOVED lines=19> */
.L_x_8698:
[----:B------:R-:W-:Y:S05]  /*0ae0*/  BSYNC.RECONVERGENT B2 ;  /* 0x0000000000027941 */ /* 0x000fea0003800200 */
.L_x_8697:
[----:B------:R0:W2:Y:S02]  /*0af0*/  FRND.F64.TRUNC R14, R2 ;  /* 0x00000002000e7313 */ /* 0x0000a4000030d800 */
.L_x_8696:
[----:B------:R-:W-:Y:S05]  /*0b00*/  BSYNC.RECONVERGENT B1 ;  /* 0x0000000000017941 */ /* 0x000fea0003800200 */
.L_x_8695:
[----:B------:R-:W-:Y:S01]  /*0b10*/  VIADD R0, R28, 0x200 ;  /* 0x000002001c007836 */ /* 0x000fe20000000000 */
[----:B------:R-:W-:Y:S04]  /*0b20*/  BSSY.RECONVERGENT B1, `(.L_x_8699) ;  /* 0x000001a000017945 */ /* 0x000fe80003800200 */
[----:B------:R-:W-:-:S13]  /*0b30*/  ISETP.GE.U32.AND P0, PT, R0, R29, PT ;  /* 0x0000001d0000720c */ /* 0x000fda0003f06070 */
[----:B------:R-:W-:Y:S05]  /*0b40*/  @P0 BRA `(.L_x_8700) ;  /* 0x00000000005c0947 */ /* 0x000fea0003800000 */
[----:B0-2-45:R-:W0:Y:S01]  /*0b50*/  MUFU.RCP64H R3, R13 ;  /* 0x0000000d00037308 */ /* 0x035e220000001800 */
        /* <DEDUP_REMOVED lines=19> */
[----:B-1-3--:R-:W-:Y:S05]  /*0c90*/  CALL.REL.NOINC `($__internal_18_$__cuda_sm20_div_rn_f64_full) ;  /* 0x0000001400907944 */ /* 0x00afea0003c00000 */
.L_x_8702:
[----:B------:R-:W-:Y:S05]  /*0ca0*/  BSYNC.RECONVERGENT B2 ;  /* 0x0000000000027941 */ /* 0x000fea0003800200 */
.L_x_8701:
[----:B------:R0:W2:Y:S02]  /*0cb0*/  FRND.F64.TRUNC R12, R2 ;  /* 0x00000002000c7313 */ /* 0x0000a4000030d800 */
.L_x_8700:
[----:B------:R-:W-:Y:S05]  /*0cc0*/  BSYNC.RECONVERGENT B1 ;  /* 0x0000000000017941 */ /* 0x000fea0003800200 */
.L_x_8699:
        /* <DEDUP_REMOVED lines=25> */
.L_x_8706:
[----:B------:R-:W-:Y:S05]  /*0e60*/  BSYNC.RECONVERGENT B2 ;  /* 0x0000000000027941 */ /* 0x000fea0003800200 */
.L_x_8705:
[----:B------:R0:W2:Y:S02]  /*0e70*/  FRND.F64.TRUNC R10, R2 ;  /* 0x00000002000a7313 */ /* 0x0000a4000030d800 */
.L_x_8704:
[----:B------:R-:W-:Y:S05]  /*0e80*/  BSYNC.RECONVERGENT B1 ;  /* 0x0000000000017941 */ /* 0x000fea0003800200 */
.L_x_8703:
        /* <DEDUP_REMOVED lines=25> */
.L_x_8710:
[----:B------:R-:W-:Y:S05]  /*1020*/  BSYNC.RECONVERGENT B2 ;  /* 0x0000000000027941 */ /* 0x000fea0003800200 */
.L_x_8709:
[----:B------:R0:W2:Y:S02]  /*1030*/  FRND.F64.TRUNC R8, R2 ;  /* 0x0000000200087313 */ /* 0x0000a4000030d800 */
.L_x_8708:
[----:B------:R-:W-:Y:S05]  /*1040*/  BSYNC.RECONVERGENT B1 ;  /* 0x0000000000017941 */ /* 0x000fea0003800200 */
.L_x_8707:
        /* <DEDUP_REMOVED lines=21> */
[----:B------:R-:W-:Y:S01]  /*11a0*/  MOV R2, R6 ;  /* 0x0000000600027202 */ /* 0x000fe20000000f00 */
[----:B------:R-:W-:Y:S01]  /*11b0*/  IMAD.MOV.U32 R3, RZ, RZ, R7 ;  /* 0x000000ffff037224 */ /* 0x000fe200078e0007 */
[----:B------:R-:W-:-:S07]  /*11c0*/  MOV R0, 0x11e0 ;  /* 0x000011e000007802 */ /* 0x000fce0000000f00 */
[----:B-1-3--:R-:W-:Y:S05]  /*11d0*/  CALL.REL.NOINC `($__internal_18_$__cuda_sm20_div_rn_f64_full) ;  /* 0x0000001000407944 */ /* 0x00afea0003c00000 */
.L_x_8714:
[----:B------:R-:W-:Y:S05]  /*11e0*/  BSYNC.RECONVERGENT B2 ;  /* 0x0000000000027941 */ /* 0x000fea0003800200 */
.L_x_8713:
[----:B------:R-:W0:Y:S02]  /*11f0*/  FRND.F64.TRUNC R2, R2 ;  /* 0x0000000200027313 */ /* 0x000e24000030d800 */
.L_x_8712:
[----:B------:R-:W-:Y:S05]  /*1200*/  BSYNC.RECONVERGENT B1 ;  /* 0x0000000000017941 */ /* 0x000fea0003800200 */
.L_x_8711:
        /* <DEDUP_REMOVED lines=12> */
[----:B------:R-:W-:Y:S01]  /*12d0*/  IMAD.IADD R7, R34, 0x1, R28 ;  /* 0x0000000122077824 */ /* 0x000fe200078e021c */
[----:B------:R-:W-:-:S03]  /*12e0*/  IADD3 R28, PT, PT, R28, 0x80, RZ ;  /* 0x000000801c1c7810 */ /* 0x000fc60007ffe0ff */
[----:B0-----:R-:W-:-:S05]  /*12f0*/  IMAD.WIDE.U32 R4, R7, 0x8, R4 ;  /* 0x0000000807047825 */ /* 0x001fca00078e0004 */
[----:B---3--:R0:W-:Y:S02]  /*1300*/  STG.E.64 desc[UR4][R4.64], R18 ;  /* 0x0000001204007986 */ /* 0x0081e4000c101b04 */
.L_x_8717:
[----:B------:R-:W-:-:S13]  /*1310*/  ISETP.GE.U32.AND P0, PT, R28, R29, PT ;  /* 0x0000001d1c00720c */ /* 0x000fda0003f06070 */
[----:B------:R-:W-:Y:S05]  /*1320*/  @P0 BRA `(.L_x_8719) ;  /* 0x0000000000300947 */ /* 0x000fea0003800000 */
[----:B0----5:R-:W0:Y:S01]  /*1330*/  LDC.64 R4, c[0x0][0x398] ;  /* 0x0000e600ff047b82 */ /* 0x021e220000000a00 */
[----:B------:R-:W-:Y:S02]  /*1340*/  IMAD.IADD R7, R34, 0x1, R28 ;  /* 0x0000000122077824 */ /* 0x000fe400078e021c */
[----:B------:R-:W-:Y:S02]  /*1350*/  VIADD R28, R28, 0x80 ;  /* 0x000000801c1c7836 */ /* 0x000fe40000000000 */
[----:B0-----:R-:W-:-:S05]  /*1360*/  IMAD.WIDE.U32 R4, R7, 0x8, R4 ;  /* 0x0000000807047825 */ /* 0x001fca00078e0004 */
[----:B------:R0:W-:Y:S02]  /*1370*/  STG.E.64 desc[UR4][R4.64], R16 ;  /* 0x0000001004007986 */ /* 0x0001e4000c101b04 */
.L_x_8718:
[----:B------:R-:W-:-:S13]  /*1380*/  ISETP.GE.U32.AND P0, PT, R28, R29, PT ;  /* 0x0000001d1c00720c */ /* 0x000fda0003f06070 */
[----:B------:R-:W-:Y:S05]  /*1390*/  @P0 BRA `(.L_x_8720) ;  /* 0x0000000000300947 */ /* 0x000fea0003800000 */
[----:B0-----:R-:W0:Y:S01]  /*13a0*/  LDC.64 R4, c[0x0][0x398] ;  /* 0x0000e600ff047b82 */ /* 0x001e220000000a00 */
[----:B------:R-:W-:Y:S02]  /*13b0*/  IMAD.IADD R7, R34, 0x1, R28 ;  /* 0x0000000122077824 */ /* 0x000fe400078e021c */
[----:B------:R-:W-:Y:S02]  /*13c0*/  VIADD R28, R28, 0x80 ;  /* 0x000000801c1c7836 */ /* 0x000fe40000000000 */
[----:B0-----:R-:W-:-:S05]  /*13d0*/  IMAD.WIDE.U32 R4, R7, 0x8, R4 ;  /* 0x0000000807047825 */ /* 0x001fca00078e0004 */
[----:B--2---:R0:W-:Y:S02]  /*13e0*/  STG.E.64 desc[UR4][R4.64], R14 ;  /* 0x0000000e04007986 */ /* 0x0041e4000c101b04 */
.L_x_8719:
[----:B------:R-:W-:-:S13]  /*13f0*/  ISETP.GE.U32.AND P0, PT, R28, R29, PT ;  /* 0x0000001d1c00720c */ /* 0x000fda0003f06070 */
[----:B------:R-:W-:Y:S05]  /*1400*/  @P0 BRA `(.L_x_8721) ;  /* 0x0000000000340947 */ /* 0x000fea0003800000 */
[----:B0----5:R-:W0:Y:S01]  /*1410*/  LDC.64 R4, c[0x0][0x398] ;  /* 0x0000e600ff047b82 */ /* 0x021e220000000a00 */
[----:B------:R-:W-:Y:S01]  /*1420*/  IADD3 R7, PT, PT, R34, R28, RZ ;  /* 0x0000001c22077210 */ /* 0x000fe20007ffe0ff */
[----:B------:R-:W-:-:S04]  /*1430*/  VIADD R28, R28, 0x80 ;  /* 0x000000801c1c7836 */ /* 0x000fc80000000000 */
[----:B0-----:R-:W-:-:S05]  /*1440*/  IMAD.WIDE.U32 R4, R7, 0x8, R4 ;  /* 0x0000000807047825 */ /* 0x001fca00078e0004 */
[----:B--2---:R0:W-:Y:S02]  /*1450*/  STG.E.64 desc[UR4][R4.64], R12 ;  /* 0x0000000c04007986 */ /* 0x0041e4000c101b04 */
.L_x_8720:
[----:B------:R-:W-:-:S13]  /*1460*/  ISETP.GE.U32.AND P0, PT, R28, R29, PT ;  /* 0x0000001d1c00720c */ /* 0x000fda0003f06070 */
[----:B------:R-:W-:Y:S05]  /*1470*/  @P0 BREAK.RELIABLE B1 ;  /* 0x0000000000010942 */ /* 0x000fea0003800100 */
[----:B------:R-:W-:Y:S05]  /*1480*/  @P0 BRA `(.L_x_8722) ;  /* 0x0000000000300947 */ /* 0x000fea0003800000 */
[----:B0-----:R-:W0:Y:S01]  /*1490*/  LDC.64 R4, c[0x0][0x398] ;  /* 0x0000e600ff047b82 */ /* 0x001e220000000a00 */
[----:B------:R-:W-:Y:S02]  /*14a0*/  IMAD.IADD R7, R34, 0x1, R28 ;  /* 0x0000000122077824 */ /* 0x000fe400078e021c */
[----:B------:R-:W-:Y:S02]  /*14b0*/  VIADD R28, R28, 0x80 ;  /* 0x000000801c1c7836 */ /* 0x000fe40000000000 */
[----:B0-----:R-:W-:-:S05]  /*14c0*/  IMAD.WIDE.U32 R4, R7, 0x8, R4 ;  /* 0x0000000807047825 */ /* 0x001fca00078e0004 */
[----:B--2---:R0:W-:Y:S02]  /*14d0*/  STG.E.64 desc[UR4][R4.64], R10 ;  /* 0x0000000a04007986 */ /* 0x0041e4000c101b04 */
.L_x_8721:
[----:B------:R-:W-:Y:S05]  /*14e0*/  BSYNC.RELIABLE B1 ;  /* 0x0000000000017941 */ /* 0x000fea0003800100 */
.L_x_8716:
[----:B------:R-:W-:-:S13]  /*14f0*/  ISETP.GE.U32.AND P0, PT, R28, R29, PT ;  /* 0x0000001d1c00720c */ /* 0x000fda0003f06070 */
[----:B0----5:R-:W0:Y:S01]  /*1500*/  @!P0 LDC.64 R4, c[0x0][0x398] ;  /* 0x0000e600ff048b82 */ /* 0x021e220000000a00 */
[----:B------:R-:W-:Y:S01]  /*1510*/  @!P0 IMAD.IADD R7, R34, 0x1, R28 ;  /* 0x0000000122078824 */ /* 0x000fe200078e021c */
[----:B------:R-:W-:-:S03]  /*1520*/  @!P0 IADD3 R28, PT, PT, R28, 0x80, RZ ;  /* 0x000000801c1c8810 */ /* 0x000fc60007ffe0ff */
[----:B0-----:R-:W-:-:S05]  /*1530*/  @!P0 IMAD.WIDE.U32 R4, R7, 0x8, R4 ;  /* 0x0000000807048825 */ /* 0x001fca00078e0004 */
[----:B--2---:R0:W-:Y:S02]  /*1540*/  @!P0 STG.E.64 desc[UR4][R4.64], R8 ;  /* 0x0000000804008986 */ /* 0x0041e4000c101b04 */
.L_x_8722:
[----:B------:R-:W-:Y:S05]  /*1550*/  BSYNC.RECONVERGENT B0 ;  /* 0x0000000000007941 */ /* 0x000fea0003800200 */
.L_x_8715:
        /* <DEDUP_REMOVED lines=8> */
.L_x_8682:
[----:B------:R-:W0:Y:S01]  /*15e0*/  S2R R36, SR_TID.X ;  /* 0x0000000000247919 */ /* 0x000e220000002100 */
[----:B------:R-:W1:Y:S01]  /*15f0*/  LDC.64 R2, c[0x0][0x3a0] ;  /* 0x0000e800ff027b82 */ /* 0x000e620000000a00 */
[----:B------:R-:W-:Y:S01]  /*1600*/  IMAD.MOV.U32 R20, RZ, RZ, 0x1 ;  /* 0x00000001ff147424 */ /* 0x000fe200078e00ff */
[----:B------:R-:W2:Y:S06]  /*1610*/  LDCU.64 UR8, c[0x0][0x390] ;  /* 0x00007200ff0877ac */ /* 0x000eac0008000a00 */
[----:B------:R-:W3:Y:S01]  /*1620*/  LDC R0, c[0x0][0x394] ;  /* 0x0000e500ff007b82 */ /* 0x000ee20000000800 */
[----:B-1----:R-:W-:-:S04]  /*1630*/  IMAD.WIDE.U32 R2, R34, 0x8, R2 ;  /* 0x0000000822027825 */ /* 0x002fc800078e0002 */
[----:B0-----:R-:W-:-:S05]  /*1640*/  IMAD.WIDE.U32 R2, R36, 0x10, R2 ;  /* 0x0000001024027825 */ /* 0x001fca00078e0002 */
[----:B------:R-:W4:Y:S04]  /*1650*/  LDG.E.128 R4, desc[UR4][R2.64] ;  /* 0x0000000402047981 */ /* 0x000f28000c1e1d00 */
[----:B------:R-:W5:Y:S04]  /*1660*/  LDG.E.128 R16, desc[UR4][R2.64+0x800] ;  /* 0x0008000402107981 */ /* 0x000f68000c1e1d00 */
[----:B------:R-:W5:Y:S04]  /*1670*/  LDG.E.128 R12, desc[UR4][R2.64+0x1000] ;  /* 0x00100004020c7981 */ /* 0x000f68000c1e1d00 */
[----:B------:R0:W5:Y:S01]  /*1680*/  LDG.E.128 R8, desc[UR4][R2.64+0x1800] ;  /* 0x0018000402087981 */ /* 0x000162000c1e1d00 */
[----:B---3--:R-:W-:Y:S01]  /*1690*/  FSETP.GEU.AND P1, PT, |R0|, 6.5827683646048100446e-37, PT ;  /* 0x036000000000780b */ /* 0x008fe20003f2e200 */
[----:B------:R-:W-:Y:S01]  /*16a0*/  BSSY.RECONVERGENT B1, `(.L_x_8723) ;  /* 0x0000011000017945 */ /* 0x000fe20003800200 */
[----:B----4-:R-:W1:Y:S02]  /*16b0*/  MUFU.RCP64H R21, R5 ;  /* 0x0000000500157308 */ /* 0x010e640000001800 */
[----:B-1----:R-:W-:-:S08]  /*16c0*/  DFMA R22, -R4, R20, 1 ;  /* 0x3ff000000416742b */ /* 0x002fd00000000114 */
[----:B------:R-:W-:-:S08]  /*16d0*/  DFMA R22, R22, R22, R22 ;  /* 0x000000161616722b */ /* 0x000fd00000000016 */
[----:B------:R-:W-:-:S08]  /*16e0*/  DFMA R22, R20, R22, R20 ;  /* 0x000000161416722b */ /* 0x000fd00000000014 */
[----:B------:R-:W-:-:S08]  /*16f0*/  DFMA R20, -R4, R22, 1 ;  /* 0x3ff000000414742b */ /* 0x000fd00000000116 */
[----:B------:R-:W-:-:S08]  /*1700*/  DFMA R20, R22, R20, R22 ;  /* 0x000000141614722b */ /* 0x000fd00000000016 */
[----:B--2---:R-:W-:-:S08]  /*1710*/  DMUL R22, R20, UR8 ;  /* 0x0000000814167c28 */ /* 0x004fd00008000000 */
[----:B0-----:R-:W-:-:S08]  /*1720*/  DFMA R2, -R4, R22, UR8 ;  /* 0x0000000804027e2b */ /* 0x001fd00008000116 */
[----:B------:R-:W-:-:S10]  /*1730*/  DFMA R2, R20, R2, R22 ;  /* 0x000000021402722b */ /* 0x000fd40000000016 */
[----:B------:R-:W-:-:S05]  /*1740*/  FFMA R20, RZ, R5, R3 ;  /* 0x00000005ff147223 */ /* 0x000fca0000000003 */
[----:B------:R-:W-:-:S13]  /*1750*/  FSETP.GT.AND P0, PT, |R20|, 1.469367938527859385e-39, PT ;  /* 0x001000001400780b */ /* 0x000fda0003f04200 */
[----:B------:R-:W-:Y:S05]  /*1760*/  @P0 BRA P1, `(.L_x_8724) ;  /* 0x0000000000100947 */ /* 0x000fea0000800000 */
[----:B------:R-:W-:Y:S01]  /*1770*/  IMAD.MOV.U32 R2, RZ, RZ, R4 ;  /* 0x000000ffff027224 */ /* 0x000fe200078e0004 */
[----:B------:R-:W-:Y:S01]  /*1780*/  MOV R0, 0x17b0 ;  /* 0x000017b000007802 */ /* 0x000fe20000000f00 */
[----:B------:R-:W-:-:S07]  /*1790*/  IMAD.MOV.U32 R3, RZ, RZ, R5 ;  /* 0x000000ffff037224 */ /* 0x000fce00078e0005 */
[----:B-----5:R-:W-:Y:S05]  /*17a0*/  CALL.REL.NOINC `($__internal_18_$__cuda_sm20_div_rn_f64_full) ;  /* 0x0000000800cc7944 */ /* 0x020fea0003c00000 */
.L_x_8724:
[----:B------:R-:W-:Y:S05]  /*17b0*/  BSYNC.RECONVERGENT B1 ;  /* 0x0000000000017941 */ /* 0x000fea0003800200 */
.L_x_8723:
[----:B------:R-:W0:Y:S01]  /*17c0*/  MUFU.RCP64H R5, R7 ;  /* 0x0000000700057308 */ /* 0x000e220000001800 */
[----:B------:R-:W-:Y:S01]  /*17d0*/  MOV R4, 0x1 ;  /* 0x0000000100047802 */ /* 0x000fe20000000f00 */
[----:B------:R-:W1:Y:S01]  /*17e0*/  LDCU.64 UR8, c[0x0][0x390] ;  /* 0x00007200ff0877ac */ /* 0x000e620008000a00 */
[----:B------:R-:W2:Y:S01]  /*17f0*/  LDC R0, c[0x0][0x394] ;  /* 0x0000e500ff007b82 */ /* 0x000ea20000000800 */
[----:B------:R-:W-:Y:S04]  /*1800*/  BSSY.RECONVERGENT B1, `(.L_x_8725) ;  /* 0x0000014000017945 */ /* 0x000fe80003800200 */
[----:B------:R3:W4:Y:S01]  /*1810*/  FRND.F64.TRUNC R28, R2 ;  /* 0x00000002001c7313 */ /* 0x000722000030d800 */
[----:B0-----:R-:W-:-:S08]  /*1820*/  DFMA R20, -R6, R4, 1 ;  /* 0x3ff000000614742b */ /* 0x001fd00000000104 */
[----:B------:R-:W-:Y:S01]  /*1830*/  DFMA R20, R20, R20, R20 ;  /* 0x000000141414722b */ /* 0x000fe20000000014 */
[----:B--2---:R-:W-:-:S07]  /*1840*/  FSETP.GEU.AND P1, PT, |R0|, 6.5827683646048100446e-37, PT ;  /* 0x036000000000780b */ /* 0x004fce0003f2e200 */
        /* <DEDUP_REMOVED lines=8> */
[----:B---34-:R-:W-:Y:S05]  /*18d0*/  @P0 BRA P1, `(.L_x_8726) ;  /* 0x0000000000180947 */ /* 0x018fea0000800000 */
[----:B------:R-:W-:Y:S01]  /*18e0*/  IMAD.MOV.U32 R2, RZ, RZ, R6 ;  /* 0x000000ffff027224 */ /* 0x000fe200078e0006 */
[----:B------:R-:W-:Y:S01]  /*18f0*/  MOV R0, 0x1920 ;  /* 0x0000192000007802 */ /* 0x000fe20000000f00 */
[----:B------:R-:W-:-:S07]  /*1900*/  IMAD.MOV.U32 R3, RZ, RZ, R7 ;  /* 0x000000ffff037224 */ /* 0x000fce00078e0007 */
[----:B-----5:R-:W-:Y:S05]  /*1910*/  CALL.REL.NOINC `($__internal_18_$__cuda_sm20_div_rn_f64_full) ;  /* 0x0000000800707944 */ /* 0x020fea0003c00000 */
[----:B------:R-:W-:Y:S02]  /*1920*/  IMAD.MOV.U32 R30, RZ, RZ, R2 ;  /* 0x000000ffff1e7224 */ /* 0x000fe400078e0002 */
[----:B------:R-:W-:-:S07]  /*1930*/  IMAD.MOV.U32 R31, RZ, RZ, R3 ;  /* 0x000000ffff1f7224 */ /* 0x000fce00078e0003 */
.L_x_8726:
[----:B------:R-:W-:Y:S05]  /*1940*/  BSYNC.RECONVERGENT B1 ;  /* 0x0000000000017941 */ /* 0x000fea0003800200 */
.L_x_8725:
[----:B-----5:R-:W0:Y:S01]  /*1950*/  MUFU.RCP64H R3, R17 ;  /* 0x0000001100037308 */ /* 0x020e220000001800 */
[----:B------:R-:W-:Y:S01]  /*1960*/  MOV R2, 0x1 ;  /* 0x0000000100027802 */ /* 0x000fe20000000f00 */
[----:B------:R-:W1:Y:S01]  /*1970*/  LDCU.64 UR8, c[0x0][0x390] ;  /* 0x00007200ff0877ac */ /* 0x000e620008000a00 */
[----:B------:R-:W2:Y:S01]  /*1980*/  LDC R0, c[0x0][0x394] ;  /* 0x0000e500ff007b82 */ /* 0x000ea20000000800 */
[----:B------:R-:W-:Y:S04]  /*1990*/  BSSY.RECONVERGENT B1, `(.L_x_8727) ;  /* 0x0000012000017945 */ /* 0x000fe80003800200 */
[----:B------:R-:W3:Y:S01]  /*19a0*/  FRND.F64.TRUNC R30, R30 ;  /* 0x0000001e001e7313 */ /* 0x000ee2000030d800 */
        /* <DEDUP_REMOVED lines=11> */
[----:B---3--:R-:W-:Y:S05]  /*1a60*/  @P0 BRA P1, `(.L_x_8728) ;  /* 0x0000000000100947 */ /* 0x008fea0000800000 */
[----:B------:R-:W-:Y:S01]  /*1a70*/  IMAD.MOV.U32 R2, RZ, RZ, R16 ;  /* 0x000000ffff027224 */ /* 0x000fe200078e0010 */
[----:B------:R-:W-:Y:S01]  /*1a80*/  MOV R0, 0x1ab0 ;  /* 0x00001ab000007802 */ /* 0x000fe20000000f00 */
[----:B------:R-:W-:-:S07]  /*1a90*/  IMAD.MOV.U32 R3, RZ, RZ, R17 ;  /* 0x000000ffff037224 */ /* 0x000fce00078e0011 */
[----:B------:R-:W-:Y:S05]  /*1aa0*/  CALL.REL.NOINC `($__internal_18_$__cuda_sm20_div_rn_f64_full) ;  /* 0x00000008000c7944 */ /* 0x000fea0003c00000 */
.L_x_8728:
[----:B------:R-:W-:Y:S05]  /*1ab0*/  BSYNC.RECONVERGENT B1 ;  /* 0x0000000000017941 */ /* 0x000fea0003800200 */
.L_x_8727:
[----:B------:R-:W0:Y:S01]  /*1ac0*/  MUFU.RCP64H R5, R19 ;  /* 0x0000001300057308 */ /* 0x000e220000001800 */
[----:B------:R-:W-:Y:S01]  /*1ad0*/  IMAD.MOV.U32 R4, RZ, RZ, 0x1 ;  /* 0x00000001ff047424 */ /* 0x000fe200078e00ff */
[----:B------:R-:W1:Y:S01]  /*1ae0*/  LDCU.64 UR8, c[0x0][0x390] ;  /* 0x00007200ff0877ac */ /* 0x000e620008000a00 */
[----:B------:R-:W2:Y:S01]  /*1af0*/  LDC R0, c[0x0][0x394] ;  /* 0x0000e500ff007b82 */ /* 0x000ea20000000800 */
[----:B------:R-:W-:Y:S03]  /*1b00*/  BSSY.RECONVERGENT B1, `(.L_x_8729) ;  /* 0x0000014000017945 */ /* 0x000fe60003800200 */
        /* <DEDUP_REMOVED lines=8> */
[----:B------:R-:W-:Y:S02]  /*1b90*/  DFMA R4, R4, R16, R6 ;  /* 0x000000100404722b */ /* 0x000fe40000000006 */
[----:B------:R0:W1:Y:S08]  /*1ba0*/  FRND.F64.TRUNC R16, R2 ;  /* 0x0000000200107313 */ /* 0x000070000030d800 */
[----:B------:R-:W-:-:S05]  /*1bb0*/  FFMA R6, RZ, R19, R5 ;  /* 0x00000013ff067223 */ /* 0x000fca0000000005 */
[----:B------:R-:W-:-:S13]  /*1bc0*/  FSETP.GT.AND P0, PT, |R6|, 1.469367938527859385e-39, PT ;  /* 0x001000000600780b */ /* 0x000fda0003f04200 */
[----:B01----:R-:W-:Y:S05]  /*1bd0*/  @P0 BRA P1, `(.L_x_8730) ;  /* 0x0000000000180947 */ /* 0x003fea0000800000 */
[----:B------:R-:W-:Y:S01]  /*1be0*/  IMAD.MOV.U32 R2, RZ, RZ, R18 ;  /* 0x000000ffff027224 */ /* 0x000fe200078e0012 */
[----:B------:R-:W-:Y:S02]  /*1bf0*/  MOV R3, R19 ;  /* 0x0000001300037202 */ /* 0x000fe40000000f00 */
[----:B------:R-:W-:-:S07]  /*1c00*/  MOV R0, 0x1c20 ;  /* 0x00001c2000007802 */ /* 0x000fce0000000f00 */
[----:B------:R-:W-:Y:S05]  /*1c10*/  CALL.REL.NOINC `($__internal_18_$__cuda_sm20_div_rn_f64_full) ;  /* 0x0000000400b07944 */ /* 0x000fea0003c00000 */
[----:B------:R-:W-:Y:S02]  /*1c20*/  IMAD.MOV.U32 R4, RZ, RZ, R2 ;  /* 0x000000ffff047224 */ /* 0x000fe400078e0002 */
[----:B------:R-:W-:-:S07]  /*1c30*/  IMAD.MOV.U32 R5, RZ, RZ, R3 ;  /* 0x000000ffff057224 */ /* 0x000fce00078e0003 */
.L_x_8730:
[----:B------:R-:W-:Y:S05]  /*1c40*/  BSYNC.RECONVERGENT B1 ;  /* 0x0000000000017941 */ /* 0x000fea0003800200 */
.L_x_8729:
        /* <DEDUP_REMOVED lines=22> */
.L_x_8732:
[----:B------:R-:W-:Y:S05]  /*1db0*/  BSYNC.RECONVERGENT B1 ;  /* 0x0000000000017941 */ /* 0x000fea0003800200 */
.L_x_8731:
        /* <DEDUP_REMOVED lines=19> */
[----:B------:R-:W-:Y:S01]  /*1ef0*/  MOV R0, 0x1f20 ;  /* 0x00001f2000007802 */ /* 0x000fe20000000f00 */
[----:B------:R-:W-:-:S07]  /*1f00*/  IMAD.MOV.U32 R3, RZ, RZ, R15 ;  /* 0x000000ffff037224 */ /* 0x000fce00078e000f */
[----:B------:R-:W-:Y:S05]  /*1f10*/  CALL.REL.NOINC `($__internal_18_$__cuda_sm20_div_rn_f64_full) ;  /* 0x0000000000f07944 */ /* 0x000fea0003c00000 */
[----:B------:R-:W-:Y:S01]  /*1f20*/  IMAD.MOV.U32 R4, RZ, RZ, R2 ;  /* 0x000000ffff047224 */ /* 0x000fe200078e0002 */
[----:B------:R-:W-:-:S07]  /*1f30*/  MOV R5, R3 ;  /* 0x0000000300057202 */ /* 0x000fce0000000f00 */
.L_x_8734:
[----:B------:R-:W-:Y:S05]  /*1f40*/  BSYNC.RECONVERGENT B1 ;  /* 0x0000000000017941 */ /* 0x000fea0003800200 */
.L_x_8733:
        /* <DEDUP_REMOVED lines=22> */
.L_x_8736:
[----:B------:R-:W-:Y:S05]  /*20b0*/  BSYNC.RECONVERGENT B1 ;  /* 0x0000000000017941 */ /* 0x000fea0003800200 */
.L_x_8735:
        /* <DEDUP_REMOVED lines=18> */
[----:B------:R-:W-:Y:S01]  /*21e0*/  MOV R2, R10 ;  /* 0x0000000a00027202 */ /* 0x000fe20000000f00 */
[----:B------:R-:W-:Y:S01]  /*21f0*/  IMAD.MOV.U32 R3, RZ, RZ, R11 ;  /* 0x000000ffff037224 */ /* 0x000fe200078e000b */
[----:B------:R-:W-:-:S07]  /*2200*/  MOV R0, 0x2220 ;  /* 0x0000222000007802 */ /* 0x000fce0000000f00 */
[----:B------:R-:W-:Y:S05]  /*2210*/  CALL.REL.NOINC `($__internal_18_$__cuda_sm20_div_rn_f64_full) ;  /* 0x0000000000307944 */ /* 0x000fea0003c00000 */
[----:B------:R-:W-:Y:S02]  /*2220*/  IMAD.MOV.U32 R4, RZ, RZ, R2 ;  /* 0x000000ffff047224 */ /* 0x000fe400078e0002 */
[----:B------:R-:W-:-:S07]  /*2230*/  IMAD.MOV.U32 R5, RZ, RZ, R3 ;  /* 0x000000ffff057224 */ /* 0x000fce00078e0003 */
.L_x_8738:
[----:B------:R-:W-:Y:S05]  /*2240*/  BSYNC.RECONVERGENT B1 ;  /* 0x0000000000017941 */ /* 0x000fea0003800200 */
.L_x_8737:
        /* <DEDUP_REMOVED lines=9> */
        .weak           $__internal_18_$__cuda_sm20_div_rn_f64_full
        .type           $__internal_18_$__cuda_sm20_div_rn_f64_full,@function
        .size           $__internal_18_$__cuda_sm20_div_rn_f64_full,(.L_x_23047 - $__internal_18_$__cuda_sm20_div_rn_f64_full)
$__internal_18_$__cuda_sm20_div_rn_f64_full:
[C---:B------:R-:W-:Y:S01]  /*22e0*/  FSETP.GEU.AND P0, PT, |R3|.reuse, 1.469367938527859385e-39, PT ;  /* 0x001000000300780b */ /* 0x040fe20003f0e200 */
[----:B------:R-:W-:Y:S01]  /*22f0*/  IMAD.MOV.U32 R24, RZ, RZ, 0x1ca00000 ;  /* 0x1ca00000ff187424 */ /* 0x000fe200078e00ff */
[----:B------:R-:W-:Y:S01]  /*2300*/  MOV R23, UR7 ;  /* 0x0000000700177c02 */ /* 0x000fe20008000f00 */
[----:B------:R-:W-:Y:S01]  /*2310*/  IMAD.U32 R22, RZ, RZ, UR6 ;  /* 0x00000006ff167e24 */ /* 0x000fe2000f8e00ff */
[C---:B------:R-:W-:Y:S02]  /*2320*/  LOP3.LUT R4, R3.reuse, 0x800fffff, RZ, 0xc0, !PT ;  /* 0x800fffff03047812 */ /* 0x040fe400078ec0ff */
[----:B------:R-:W-:Y:S02]  /*2330*/  LOP3.LUT R26, R3, 0x7ff00000, RZ, 0xc0, !PT ;  /* 0x7ff00000031a7812 */ /* 0x000fe400078ec0ff */
[----:B------:R-:W-:Y:S02]  /*2340*/  LOP3.LUT R35, R23, 0x7ff00000, RZ, 0xc0, !PT ;  /* 0x7ff0000017237812 */ /* 0x000fe400078ec0ff */
[----:B------:R-:W-:Y:S01]  /*2350*/  LOP3.LUT R5, R4, 0x3ff00000, RZ, 0xfc, !PT ;  /* 0x3ff0000004057812 */ /* 0x000fe200078efcff */
[----:B------:R-:W-:Y:S01]  /*2360*/  IMAD.MOV.U32 R4, RZ, RZ, R2 ;  /* 0x000000ffff047224 */ /* 0x000fe200078e0002 */
[----:B------:R-:W-:Y:S01]  /*2370*/  ISETP.GE.U32.AND P1, PT, R35, R26, PT ;  /* 0x0000001a2300720c */ /* 0x000fe20003f26070 */
[----:B------:R-:W-:Y:S01]  /*2380*/  @!P0 DMUL R4, R2, 8.98846567431157953865e+307 ;  /* 0x7fe0000002048828 */ /* 0x000fe20000000000 */
[----:B------:R-:W-:-:S02]  /*2390*/  IMAD.MOV.U32 R27, RZ, RZ, R35 ;  /* 0x000000ffff1b7224 */ /* 0x000fc400078e0023 */
[----:B------:R-:W-:Y:S02]  /*23a0*/  SEL R20, R24, 0x63400000, !P1 ;  /* 0x6340000018147807 */ /* 0x000fe40004800000 */
[----:B------:R-:W-:Y:S01]  /*23b0*/  FSETP.GEU.AND P1, PT, |R23|, 1.469367938527859385e-39, PT ;  /* 0x001000001700780b */ /* 0x000fe20003f2e200 */
[----:B------:R0:W1:Y:S01]  /*23c0*/  MUFU.RCP64H R25, R5 ;  /* 0x0000000500197308 */ /* 0x0000620000001800 */
[----:B------:R-:W-:Y:S01]  /*23d0*/  LOP3.LUT R21, R20, 0x800fffff, R23, 0xf8, !PT ;  /* 0x800fffff14157812 */ /* 0x000fe200078ef817 */
[----:B------:R-:W-:-:S10]  /*23e0*/  IMAD.MOV.U32 R20, RZ, RZ, R22 ;  /* 0x000000ffff147224 */ /* 0x000fd400078e0016 */
[----:B0-----:R-:W-:Y:S05]  /*23f0*/  @P1 BRA `(.L_x_8739) ;  /* 0x0000000000201947 */ /* 0x001fea0003800000 */
[----:B------:R-:W-:-:S04]  /*2400*/  LOP3.LUT R22, R3, 0x7ff00000, RZ, 0xc0, !PT ;  /* 0x7ff0000003167812 */ /* 0x000fc800078ec0ff */
[----:B------:R-:W-:-:S04]  /*2410*/  ISETP.GE.U32.AND P1, PT, R35, R22, PT ;  /* 0x000000162300720c */ /* 0x000fc80003f26070 */
[----:B------:R-:W-:-:S04]  /*2420*/  SEL R22, R24, 0x63400000, !P1 ;  /* 0x6340000018167807 */ /* 0x000fc80004800000 */
[----:B------:R-:W-:-:S04]  /*2430*/  LOP3.LUT R22, R22, 0x80000000, R23, 0xf8, !PT ;  /* 0x8000000016167812 */ /* 0x000fc800078ef817 */
[----:B------:R-:W-:Y:S02]  /*2440*/  LOP3.LUT R23, R22, 0x100000, RZ, 0xfc, !PT ;  /* 0x0010000016177812 */ /* 0x000fe400078efcff */
[----:B------:R-:W-:-:S06]  /*2450*/  MOV R22, RZ ;  /* 0x000000ff00167202 */ /* 0x000fcc0000000f00 */
[----:B------:R-:W-:-:S10]  /*2460*/  DFMA R20, R20, 2, -R22 ;  /* 0x400000001414782b */ /* 0x000fd40000000816 */
[----:B------:R-:W-:-:S07]  /*2470*/  LOP3.LUT R27, R21, 0x7ff00000, RZ, 0xc0, !PT ;  /* 0x7ff00000151b7812 */ /* 0x000fce00078ec0ff */
.L_x_8739:
[----:B------:R-:W-:Y:S01]  /*2480*/  IMAD.MOV.U32 R24, RZ, RZ, 0x1 ;  /* 0x00000001ff187424 */ /* 0x000fe200078e00ff */
[----:B------:R-:W-:Y:S01]  /*2490*/  @!P0 LOP3.LUT R26, R5, 0x7ff00000, RZ, 0xc0, !PT ;  /* 0x7ff00000051a8812 */ /* 0x000fe200078ec0ff */
        /* <DEDUP_REMOVED lines=14> */
[----:B------:R-:W-:Y:S01]  /*2580*/  LOP3.LUT R22, R3, 0x7ff00000, RZ, 0xc0, !PT ;  /* 0x7ff0000003167812 */ /* 0x000fe200078ec0ff */
[----:B------:R-:W-:Y:S02]  /*2590*/  IMAD.MOV.U32 R32, RZ, RZ, 0x1ca00000 ;  /* 0x1ca00000ff207424 */ /* 0x000fe400078e00ff */
[----:B------:R-:W-:Y:S01]  /*25a0*/  IMAD.MOV.U32 R26, RZ, RZ, RZ ;  /* 0x000000ffff1a7224 */ /* 0x000fe200078e00ff */
[CC--:B------:R-:W-:Y:S02]  /*25b0*/  ISETP.GE.U32.AND P0, PT, R35.reuse, R22.reuse, PT ;  /* 0x000000162300720c */ /* 0x0c0fe40003f06070 */
[----:B------:R-:W-:Y:S02]  /*25c0*/  VIADDMNMX R22, R35, -R22, 0xb9600000, !PT ;  /* 0xb960000023167446 */ /* 0x000fe40007800916 */
[----:B------:R-:W-:Y:S02]  /*25d0*/  SEL R32, R32, 0x63400000, !P0 ;  /* 0x6340000020207807 */ /* 0x000fe40004000000 */
[----:B------:R-:W-:-:S04]  /*25e0*/  VIMNMX R22, PT, PT, R22, 0x46a00000, PT ;  /* 0x46a0000016167848 */ /* 0x000fc80003fe0100 */
[----:B------:R-:W-:-:S05]  /*25f0*/  IADD3 R32, PT, PT, -R32, R22, RZ ;  /* 0x0000001620207210 */ /* 0x000fca0007ffe1ff */
[----:B------:R-:W-:-:S06]  /*2600*/  VIADD R27, R32, 0x7fe00000 ;  /* 0x7fe00000201b7836 */ /* 0x000fcc0000000000 */
        /* <DEDUP_REMOVED lines=10> */
[----:B------:R-:W-:Y:S02]  /*26b0*/  MOV R2, RZ ;  /* 0x000000ff00027202 */ /* 0x000fe40000000f00 */
[----:B------:R-:W-:-:S04]  /*26c0*/  IADD3 R32, PT, PT, -R32, -0x43300000, RZ ;  /* 0xbcd0000020207810 */ /* 0x000fc80007ffe1ff */
[----:B------:R-:W-:Y:S02]  /*26d0*/  DFMA R20, R22, -R2, R24 ;  /* 0x800000021614722b */ /* 0x000fe40000000018 */
[----:B------:R-:W-:-:S08]  /*26e0*/  DMUL.RP R2, R24, R4 ;  /* 0x0000000418027228 */ /* 0x000fd00000008000 */
[----:B------:R-:W-:Y:S02]  /*26f0*/  FSETP.NEU.AND P0, PT, |R21|, R32, PT ;  /* 0x000000201500720b */ /* 0x000fe40003f0d200 */
[----:B------:R-:W-:Y:S02]  /*2700*/  LOP3.LUT R26, R3, R26, RZ, 0x3c, !PT ;  /* 0x0000001a031a7212 */ /* 0x000fe400078e3cff */
[----:B------:R-:W-:Y:S02]  /*2710*/  FSEL R2, R2, R22, !P0 ;  /* 0x0000001602027208 */ /* 0x000fe40004000000 */
[----:B------:R-:W-:-:S05]  /*2720*/  FSEL R22, R26, R23, !P0 ;  /* 0x000000171a167208 */ /* 0x000fca0004000000 */
[----:B------:R-:W-:Y:S02]  /*2730*/  IMAD.MOV.U32 R23, RZ, RZ, R22 ;  /* 0x000000ffff177224 */ /* 0x000fe400078e0016 */
[----:B------:R-:W-:Y:S01]  /*2740*/  IMAD.MOV.U32 R22, RZ, RZ, R2 ;  /* 0x000000ffff167224 */ /* 0x000fe200078e0002 */
[----:B------:R-:W-:Y:S06]  /*2750*/  BRA `(.L_x_8742) ;  /* 0x0000000000687947 */ /* 0x000fec0003800000 */
.L_x_8741:
[----:B------:R-:W-:Y:S02]  /*2760*/  IMAD.U32 R4, RZ, RZ, UR6 ;  /* 0x00000006ff047e24 */ /* 0x000fe4000f8e00ff */
[----:B------:R-:W-:-:S06]  /*2770*/  IMAD.U32 R5, RZ, RZ, UR7 ;  /* 0x00000007ff057e24 */ /* 0x000fcc000f8e00ff */
        /* <DEDUP_REMOVED lines=13> */
[----:B------:R-:W-:Y:S01]  /*2850*/  @!P0 IMAD.MOV.U32 R23, RZ, RZ, R2 ;  /* 0x000000ffff178224 */ /* 0x000fe200078e0002 */
[----:B------:R-:W-:Y:S01]  /*2860*/  @P0 MOV R23, R3 ;  /* 0x0000000300170202 */ /* 0x000fe20000000f00 */
[----:B------:R-:W-:Y:S01]  /*2870*/  @P0 IMAD.MOV.U32 R22, RZ, RZ, RZ ;  /* 0x000000ffff160224 */ /* 0x000fe200078e00ff */
[----:B------:R-:W-:Y:S06]  /*2880*/  BRA `(.L_x_8742) ;  /* 0x00000000001c7947 */ /* 0x000fec0003800000 */
.L_x_8744:
[----:B------:R-:W-:-:S05]  /*2890*/  LOP3.LUT R22, R3, 0x80000, RZ, 0xfc, !PT ;  /* 0x0008000003167812 */ /* 0x000fca00078efcff */
[----:B------:R-:W-:Y:S02]  /*28a0*/  IMAD.MOV.U32 R23, RZ, RZ, R22 ;  /* 0x000000ffff177224 */ /* 0x000fe400078e0016 */
[----:B------:R-:W-:Y:S01]  /*28b0*/  IMAD.MOV.U32 R22, RZ, RZ, R2 ;  /* 0x000000ffff167224 */ /* 0x000fe200078e0002 */
[----:B------:R-:W-:Y:S06]  /*28c0*/  BRA `(.L_x_8742) ;  /* 0x00000000000c7947 */ /* 0x000fec0003800000 */
.L_x_8743:
[----:B------:R-:W-:-:S05]  /*28d0*/  LOP3.LUT R22, R5, 0x80000, RZ, 0xfc, !PT ;  /* 0x0008000005167812 */ /* 0x000fca00078efcff */
[----:B------:R-:W-:Y:S02]  /*28e0*/  IMAD.MOV.U32 R23, RZ, RZ, R22 ;  /* 0x000000ffff177224 */ /* 0x000fe400078e0016 */
[----:B------:R-:W-:-:S07]  /*28f0*/  IMAD.MOV.U32 R22, RZ, RZ, R4 ;  /* 0x000000ffff167224 */ /* 0x000fce00078e0004 */
.L_x_8742:
[----:B------:R-:W-:Y:S05]  /*2900*/  BSYNC.RECONVERGENT B0 ;  /* 0x0000000000007941 */ /* 0x000fea0003800200 */
.L_x_8740:
[----:B------:R-:W-:Y:S01]  /*2910*/  IMAD.MOV.U32 R4, RZ, RZ, R0 ;  /* 0x000000ffff047224 */ /* 0x000fe200078e0000 */
[----:B------:R-:W-:Y:S01]  /*2920*/  MOV R2, R22 ;  /* 0x0000001600027202 */ /* 0x000fe20000000f00 */
[----:B------:R-:W-:Y:S02]  /*2930*/  IMAD.MOV.U32 R5, RZ, RZ, 0x0 ;  /* 0x00000000ff057424 */ /* 0x000fe400078e00ff */
[----:B------:R-:W-:Y:S02]  /*2940*/  IMAD.MOV.U32 R3, RZ, RZ, R23 ;  /* 0x000000ffff037224 */ /* 0x000fe400078e0017 */
[----:B------:R-:W-:Y:S05]  /*2950*/  RET.REL.NODEC R4 `(_ZN2at6native29vectorized_elementwise_kernelILi2ENS0_13AUnaryFunctorIdddZZZNS0_15binary_internal21div_trunc_kernel_cudaERNS_18TensorIteratorBaseEENKUlvE1_clEvENKUlvE_clEvEUlddE_EESt5arrayIPcLm2EEEEviT0_T1_) ;  /* 0xffffffd404a87950 */ /* 0x000fea0003c3ffff */
.L_x_8745:
        /* <DEDUP_REMOVED lines=10> */
.L_x_23047:


//--------------------- .text._ZN2at6native29vectorized_elementwise_kernelILi4ENS0_13AUnaryFunctorIdddZZZNS0_15binary_internal21div_trunc_kernel_cudaERNS_18TensorIteratorBaseEENKUlvE1_clEvENKUlvE_clEvEUlddE_EESt5arrayIPcLm2EEEEviT0_T1_ --------------------------
	.section	.text._ZN2at6native29vectorized_elementwise_kernelILi4ENS0_13AUnaryFunctorIdddZZZNS0_15binary_internal21div_trunc_kernel_cudaERNS_18TensorIteratorBaseEENKUlvE1_clEvENKUlvE_clEvEUlddE_EESt5arrayIPcLm2EEEEviT0_T1_,"ax",@progbits
	.align	128
        .global         _ZN2at6native29vectorized_elementwise_kernelILi4ENS0_13AUnaryFunctorIdddZZZNS0_15binary_internal21div_trunc_kernel_cudaERNS_18TensorIteratorBaseEENKUlvE1_clEvENKUlvE_clEvEUlddE_EESt5arrayIPcLm2EEEEviT0_T1_
        .type           _ZN2at6native29vectorized_elementwise_kernelILi4ENS0_13AUnaryFunctorIdddZZZNS0_15binary_internal21div_trunc_kernel_cudaERNS_18TensorIteratorBaseEENKUlvE1_clEvENKUlvE_clEvEUlddE_EESt5arrayIPcLm2EEEEviT0_T1_,@function
        .size           _ZN2at6native29vectorized_elementwise_kernelILi4ENS0_13AUnaryFunctorIdddZZZNS0_15binary_internal21div_trunc_kernel_cudaERNS_18TensorIteratorBaseEENKUlvE1_clEvENKUlvE_clEvEUlddE_EESt5arrayIPcLm2EEEEviT0_T1_,(.L_x_23048 - _ZN2at6native29vectorized_elementwise_kernelILi4ENS0_13AUnaryFunctorIdddZZZNS0_15binary_internal21div_trunc_kernel_cudaERNS_18TensorIteratorBaseEENKUlvE1_clEvENKUlvE_clEvEUlddE_EESt5arrayIPcLm2EEEEviT0_T1_)
        .other          _ZN2at6native29vectorized_elementwise_kernelILi4ENS0_13AUnaryFunctorIdddZZZNS0_15binary_internal21div_trunc_kernel_cudaERNS_18TensorIteratorBaseEENKUlvE1_clEvENKUlvE_clEvEUlddE_EESt5arrayIPcLm2EEEEviT0_T1_,@"STO_CUDA_ENTRY STV_DEFAULT"
_ZN2at6native29vectorized_elementwise_kernelILi4ENS0_13AUnaryFunctorIdddZZZNS0_15binary_internal21div_trunc_kernel_cudaERNS_18TensorIteratorBaseEENKUlvE1_clEvENKUlvE_clEvEUlddE_EESt5arrayIPcLm2EEEEviT0_T1_:
.text._ZN2at6native29vectorized_elementwise_kernelILi4ENS0_13AUnaryFunctorIdddZZZNS0_15binary_internal21div_trunc_kernel_cudaERNS_18TensorIteratorBaseEENKUlvE1_clEvENKUlvE_clEvEUlddE_EESt5arrayIPcLm2EEEEviT0_T1_:
        /* <DEDUP_REMOVED lines=89> */
[----:B------:R-:W-:Y:S05]  /*0590*/  CALL.REL.NOINC `($__internal_19_$__cuda_sm20_div_rn_f64_full) ;  /* 0x0000001c00407944 */ /* 0x000fea0003c00000 */
.L_x_8750:
[----:B------:R-:W-:Y:S05]  /*05a0*/  BSYNC.RECONVERGENT B2 ;  /* 0x0000000000027941 */ /* 0x000fea0003800200 */
.L_x_8749:
[----:B------:R0:W1:Y:S02]  /*05b0*/  FRND.F64.TRUNC R30, R2 ;  /* 0x00000002001e7313 */ /* 0x000064000030d800 */
.L_x_8748:
[----:B------:R-:W-:Y:S05]  /*05c0*/  BSYNC.RECONVERGENT B1 ;  /* 0x0000000000017941 */ /* 0x000fea0003800200 */
.L_x_8747:
        /* <DEDUP_REMOVED lines=24> */
[----:B-1----:R-:W-:Y:S05]  /*0750*/  CALL.REL.NOINC `($__internal_19_$__cuda_sm20_div_rn_f64_full) ;  /* 0x0000001800d07944 */ /* 0x002fea0003c00000 */
.L_x_8754:
[----:B------:R-:W-:Y:S05]  /*0760*/  BSYNC.RECONVERGENT B2 ;  /* 0x0000000000027941 */ /* 0x000fea0003800200 */
.L_x_8753:
[----:B------:R2:W3:Y:S02]  /*0770*/  FRND.F64.TRUNC R18, R2 ;  /* 0x0000000200127313 */ /* 0x0004e4000030d800 */
.L_x_8752:
[----:B------:R-:W-:Y:S05]  /*0780*/  BSYNC.RECONVERGENT B1 ;  /* 0x0000000000017941 */ /* 0x000fea0003800200 */
.L_x_8751:
        /* <DEDUP_REMOVED lines=24> */
[----:B-1-3--:R-:W-:Y:S05]  /*0910*/  CALL.REL.NOINC `($__internal_19_$__cuda_sm20_div_rn_f64_full) ;  /* 0x0000001800607944 */ /* 0x00afea0003c00000 */
.L_x_8758:
[----:B------:R-:W-:Y:S05]  /*0920*/  BSYNC.RECONVERGENT B2 ;  /* 0x0000000000027941 */ /* 0x000fea0003800200 */
.L_x_8757:
[----:B------:R4:W0:Y:S02]  /*0930*/  FRND.F64.TRUNC R16, R2 ;  /* 0x0000000200107313 */ /* 0x000824000030d800 */
.L_x_8756:
[----:B------:R-:W-:Y:S05]  /*0940*/  BSYNC.RECONVERGENT B1 ;  /* 0x0000000000017941 */ /* 0x000fea0003800200 */
.L_x_8755:
        /* <DEDUP_REMOVED lines=25> */
.L_x_8762:
[----:B------:R-:W-:Y:S05]  /*0ae0*/  BSYNC.RECONVERGENT B2 ;  /* 0x0000000000027941 */ /* 0x000fea0003800200 */
.L_x_8761:
[----:B------:R0:W2:Y:S02]  /*0af0*/  FRND.F64.TRUNC R14, R2 ;  /* 0x00000002000e7313 */ /* 0x0000a4000030d800 */
.L_x_8760:
[----:B------:R-:W-:Y:S05]  /*0b00*/  BSYNC.RECONVERGENT B1 ;  /* 0x0000000000017941 */ /* 0x000fea0003800200 */
.L_x_8759:
        /* <DEDUP_REMOVED lines=24> */
[----:B-1-3--:R-:W-:Y:S05]  /*0c90*/  CALL.REL.NOINC `($__internal_19_$__cuda_sm20_div_rn_f64_full) ;  /* 0x0000001400807944 */ /* 0x00afea0003c00000 */
.L_x_8766:
[----:B------:R-:W-:Y:S05]  /*0ca0*/  BSYNC.RECONVERGENT B2 ;  /* 0x0000000000027941 */ /* 0x000fea0003800200 */
.L_x_8765:
[----:B------:R0:W2:Y:S02]  /*0cb0*/  FRND.F64.TRUNC R12, R2 ;  /* 0x00000002000c7313 */ /* 0x0000a4000030d800 */
.L_x_8764:
[----:B------:R-:W-:Y:S05]  /*0cc0*/  BSYNC.RECONVERGENT B1 ;  /* 0x0000000000017941 */ /* 0x000fea0003800200 */
.L_x_8763:
        /* <DEDUP_REMOVED lines=25> */
.L_x_8770:
[----:B------:R-:W-:Y:S05]  /*0e60*/  BSYNC.RECONVERGENT B2 ;  /* 0x0000000000027941 */ /* 0x000fea0003800200 */
.L_x_8769:
[----:B------:R0:W2:Y:S02]  /*0e70*/  FRND.F64.TRUNC R10, R2 ;  /* 0x00000002000a7313 */ /* 0x0000a4000030d800 */
.L_x_8768:
[----:B------:R-:W-:Y:S05]  /*0e80*/  BSYNC.RECONVERGENT B1 ;  /* 0x0000000000017941 */ /* 0x000fea0003800200 */
.L_x_8767:
        /* <DEDUP_REMOVED lines=25> */
.L_x_8774:
[----:B------:R-:W-:Y:S05]  /*1020*/  BSYNC.RECONVERGENT B2 ;  /* 0x0000000000027941 */ /* 0x000fea0003800200 */
.L_x_8773:
[----:B------:R0:W2:Y:S02]  /*1030*/  FRND.F64.TRUNC R8, R2 ;  /* 0x0000000200087313 */ /* 0x0000a4000030d800 */
.L_x_8772:
[----:B------:R-:W-:Y:S05]  /*1040*/  BSYNC.RECONVERGENT B1 ;  /* 0x0000000000017941 */ /* 0x000fea0003800200 */
.L_x_8771:
        /* <DEDUP_REMOVED lines=24> */
[----:B-1-3--:R-:W-:Y:S05]  /*11d0*/  CALL.REL.NOINC `($__internal_19_$__cuda_sm20_div_rn_f64_full) ;  /* 0x0000001000307944 */ /* 0x00afea0003c00000 */
.L_x_8778:
[----:B------:R-:W-:Y:S05]  /*11e0*/  BSYNC.RECONVERGENT B2 ;  /* 0x0000000000027941 */ /* 0x000fea0003800200 */
.L_x_8777:
[----:B------:R-:W0:Y:S02]  /*11f0*/  FRND.F64.TRUNC R2, R2 ;  /* 0x0000000200027313 */ /* 0x000e24000030d800 */
.L_x_8776:
[----:B------:R-:W-:Y:S05]  /*1200*/  BSYNC.RECONVERGENT B1 ;  /* 0x0000000000017941 */ /* 0x000fea0003800200 */
.L_x_8775:
        /* <DEDUP_REMOVED lines=16> */
.L_x_8781:
[----:B------:R-:W-:-:S13]  /*1310*/  ISETP.GE.U32.AND P0, PT, R28, R29, PT ;  /* 0x0000001d1c00720c */ /* 0x000fda0003f06070 */
[----:B------:R-:W-:Y:S05]  /*1320*/  @P0 BRA `(.L_x_8783) ;  /* 0x0000000000300947 */ /* 0x000fea0003800000 */
[----:B0----5:R-:W0:Y:S01]  /*1330*/  LDC.64 R4, c[0x0][0x398] ;  /* 0x0000e600ff047b82 */ /* 0x021e220000000a00 */
[----:B------:R-:W-:Y:S02]  /*1340*/  IMAD.IADD R7, R34, 0x1, R28 ;  /* 0x0000000122077824 */ /* 0x000fe400078e021c */
[----:B------:R-:W-:Y:S02]  /*1350*/  VIADD R28, R28, 0x80 ;  /* 0x000000801c1c7836 */ /* 0x000fe40000000000 */
[----:B0-----:R-:W-:-:S05]  /*1360*/  IMAD.WIDE.U32 R4, R7, 0x8, R4 ;  /* 0x0000000807047825 */ /* 0x001fca00078e0004 */
[----:B------:R0:W-:Y:S02]  /*1370*/  STG.E.64 desc[UR4][R4.64], R16 ;  /* 0x0000001004007986 */ /* 0x0001e4000c101b04 */
.L_x_8782:
[----:B------:R-:W-:-:S13]  /*1380*/  ISETP.GE.U32.AND P0, PT, R28, R29, PT ;  /* 0x0000001d1c00720c */ /* 0x000fda0003f06070 */
[----:B------:R-:W-:Y:S05]  /*1390*/  @P0 BRA `(.L_x_8784) ;  /* 0x0000000000300947 */ /* 0x000fea0003800000 */
[----:B0-----:R-:W0:Y:S01]  /*13a0*/  LDC.64 R4, c[0x0][0x398] ;  /* 0x0000e600ff047b82 */ /* 0x001e220000000a00 */
[----:B------:R-:W-:Y:S02]  /*13b0*/  IMAD.IADD R7, R34, 0x1, R28 ;  /* 0x0000000122077824 */ /* 0x000fe400078e021c */
[----:B------:R-:W-:Y:S02]  /*13c0*/  VIADD R28, R28, 0x80 ;  /* 0x000000801c1c7836 */ /* 0x000fe40000000000 */
[----:B0-----:R-:W-:-:S05]  /*13d0*/  IMAD.WIDE.U32 R4, R7, 0x8, R4 ;  /* 0x0000000807047825 */ /* 0x001fca00078e0004 */
[----:B--2---:R0:W-:Y:S02]  /*13e0*/  STG.E.64 desc[UR4][R4.64], R14 ;  /* 0x0000000e04007986 */ /* 0x0041e4000c101b04 */
.L_x_8783:
[----:B------:R-:W-:-:S13]  /*13f0*/  ISETP.GE.U32.AND P0, PT, R28, R29, PT ;  /* 0x0000001d1c00720c */ /* 0x000fda0003f06070 */
[----:B------:R-:W-:Y:S05]  /*1400*/  @P0 BRA `(.L_x_8785) ;  /* 0x0000000000340947 */ /* 0x000fea0003800000 */
[----:B0----5:R-:W0:Y:S01]  /*1410*/  LDC.64 R4, c[0x0][0x398] ;  /* 0x0000e600ff047b82 */ /* 0x021e220000000a00 */
[----:B------:R-:W-:Y:S01]  /*1420*/  IADD3 R7, PT, PT, R34, R28, RZ ;  /* 0x0000001c22077210 */ /* 0x000fe20007ffe0ff */
[----:B------:R-:W-:-:S04]  /*1430*/  VIADD R28, R28, 0x80 ;  /* 0x000000801c1c7836 */ /* 0x000fc80000000000 */
[----:B0-----:R-:W-:-:S05]  /*1440*/  IMAD.WIDE.U32 R4, R7, 0x8, R4 ;  /* 0x0000000807047825 */ /* 0x001fca00078e0004 */
[----:B--2---:R0:W-:Y:S02]  /*1450*/  STG.E.64 desc[UR4][R4.64], R12 ;  /* 0x0000000c04007986 */ /* 0x0041e4000c101b04 */
.L_x_8784:
        /* <DEDUP_REMOVED lines=8> */
.L_x_8785:
[----:B------:R-:W-:Y:S05]  /*14e0*/  BSYNC.RELIABLE B1 ;  /* 0x0000000000017941 */ /* 0x000fea0003800100 */
.L_x_8780:
[----:B------:R-:W-:-:S13]  /*14f0*/  ISETP.GE.U32.AND P0, PT, R28, R29, PT ;  /* 0x0000001d1c00720c */ /* 0x000fda0003f06070 */
[----:B0----5:R-:W0:Y:S01]  /*1500*/  @!P0 LDC.64 R4, c[0x0][0x398] ;  /* 0x0000e600ff048b82 */ /* 0x021e220000000a00 */
[----:B------:R-:W-:Y:S01]  /*1510*/  @!P0 IMAD.IADD R7, R34, 0x1, R28 ;  /* 0x0000000122078824 */ /* 0x000fe200078e021c */
[----:B------:R-:W-:-:S03]  /*1520*/  @!P0 IADD3 R28, PT, PT, R28, 0x80, RZ ;  /* 0x000000801c1c8810 */ /* 0x000fc60007ffe0ff */
[----:B0-----:R-:W-:-:S05]  /*1530*/  @!P0 IMAD.WIDE.U32 R4, R7, 0x8, R4 ;  /* 0x0000000807048825 */ /* 0x001fca00078e0004 */
[----:B--2---:R0:W-:Y:S02]  /*1540*/  @!P0 STG.E.64 desc[UR4][R4.64], R8 ;  /* 0x0000000804008986 */ /* 0x0041e4000c101b04 */
.L_x_8786:
[----:B------:R-:W-:Y:S05]  /*1550*/  BSYNC.RECONVERGENT B0 ;  /* 0x0000000000007941 */ /* 0x000fea0003800200 */
.L_x_8779:
        /* <DEDUP_REMOVED lines=8> */
.L_x_8746:
[----:B------:R-:W0:Y:S01]  /*15e0*/  S2R R36, SR_TID.X ;  /* 0x0000000000247919 */ /* 0x000e220000002100 */
[----:B------:R-:W1:Y:S01]  /*15f0*/  LDC.64 R2, c[0x0][0x3a0] ;  /* 0x0000e800ff027b82 */ /* 0x000e620000000a00 */
[----:B------:R-:W-:Y:S01]  /*1600*/  IMAD.MOV.U32 R20, RZ, RZ, 0x1 ;  /* 0x00000001ff147424 */ /* 0x000fe200078e00ff */
[----:B------:R-:W2:Y:S06]  /*1610*/  LDCU.64 UR8, c[0x0][0x390] ;  /* 0x00007200ff0877ac */ /* 0x000eac0008000a00 */
[----:B------:R-:W3:Y:S01]  /*1620*/  LDC R0, c[0x0][0x394] ;  /* 0x0000e500ff007b82 */ /* 0x000ee20000000800 */
[----:B-1----:R-:W-:-:S04]  /*1630*/  IMAD.WIDE.U32 R2, R34, 0x8, R2 ;  /* 0x0000000822027825 */ /* 0x002fc800078e0002 */
[----:B0-----:R-:W-:-:S05]  /*1640*/  IMAD.WIDE.U32 R2, R36, 0x20, R2 ;  /* 0x0000002024027825 */ /* 0x001fca00078e0002 */
[----:B------:R-:W4:Y:S04]  /*1650*/  LDG.E.ENL2.256 R16, R4, desc[UR4][R2.64] ;  /* 0xfe0000040204797e */ /* 0x000f280008121910 */
[----:B------:R0:W5:Y:S01]  /*1660*/  LDG.E.ENL2.256 R8, R12, desc[UR4][R2.64+0x1000] ;  /* 0xfe008004020c797e */ /* 0x0001620008121908 */
        /* <DEDUP_REMOVED lines=17> */
[----:B-----5:R-:W-:Y:S05]  /*1780*/  CALL.REL.NOINC `($__internal_19_$__cuda_sm20_div_rn_f64_full) ;  /* 0x0000000800c47944 */ /* 0x020fea0003c00000 */
.L_x_8788:
[----:B------:R-:W-:Y:S05]  /*1790*/  BSYNC.RECONVERGENT B1 ;  /* 0x0000000000017941 */ /* 0x000fea0003800200 */
.L_x_8787:
        /* <DEDUP_REMOVED lines=21> */
[----:B-----5:R-:W-:Y:S05]  /*18f0*/  CALL.REL.NOINC `($__internal_19_$__cuda_sm20_div_rn_f64_full) ;  /* 0x0000000800687944 */ /* 0x020fea0003c00000 */
[----:B------:R-:W-:Y:S02]  /*1900*/  IMAD.MOV.U32 R30, RZ, RZ, R2 ;  /* 0x000000ffff1e7224 */ /* 0x000fe400078e0002 */
[----:B------:R-:W-:-:S07]  /*1910*/  IMAD.MOV.U32 R31, RZ, RZ, R3 ;  /* 0x000000ffff1f7224 */ /* 0x000fce00078e0003 */
.L_x_8790:
[----:B------:R-:W-:Y:S05]  /*1920*/  BSYNC.RECONVERGENT B1 ;  /* 0x0000000000017941 */ /* 0x000fea0003800200 */
.L_x_8789:
[----:B------:R-:W0:Y:S01]  /*1930*/  MUFU.RCP64H R3, R17 ;  /* 0x0000001100037308 */ /* 0x000e220000001800 */
        /* <DEDUP_REMOVED lines=20> */
[----:B-----5:R-:W-:Y:S05]  /*1a80*/  CALL.REL.NOINC `($__internal_19_$__cuda_sm20_div_rn_f64_full) ;  /* 0x0000000800047944 */ /* 0x020fea0003c00000 */
.L_x_8792:
[----:B------:R-:W-:Y:S05]  /*1a90*/  BSYNC.RECONVERGENT B1 ;  /* 0x0000000000017941 */ /* 0x000fea0003800200 */
.L_x_8791:
        /* <DEDUP_REMOVED lines=21> */
[----:B-----5:R-:W-:Y:S05]  /*1bf0*/  CALL.REL.NOINC `($__internal_19_$__cuda_sm20_div_rn_f64_full) ;  /* 0x0000000400a87944 */ /* 0x020fea0003c00000 */
[----:B------:R-:W-:Y:S02]  /*1c00*/  IMAD.MOV.U32 R4, RZ, RZ, R2 ;  /* 0x000000ffff047224 */ /* 0x000fe400078e0002 */
[----:B------:R-:W-:-:S07]  /*1c10*/  IMAD.MOV.U32 R5, RZ, RZ, R3 ;  /* 0x000000ffff057224 */ /* 0x000fce00078e0003 */
.L_x_8794:
[----:B------:R-:W-:Y:S05]  /*1c20*/  BSYNC.RECONVERGENT B1 ;  /* 0x0000000000017941 */ /* 0x000fea0003800200 */
.L_x_8793:
[----:B-----5:R-:W0:Y:S01]  /*1c30*/  MUFU.RCP64H R3, R13 ;  /* 0x0000000d00037308 */ /* 0x020e220000001800 */
        /* <DEDUP_REMOVED lines=20> */
[----:B------:R-:W-:Y:S05]  /*1d80*/  CALL.REL.NOINC `($__internal_19_$__cuda_sm20_div_rn_f64_full) ;  /* 0x0000000400447944 */ /* 0x000fea0003c00000 */
.L_x_8796:
[----:B------:R-:W-:Y:S05]  /*1d90*/  BSYNC.RECONVERGENT B1 ;  /* 0x0000000000017941 */ /* 0x000fea0003800200 */
.L_x_8795:
        /* <DEDUP_REMOVED lines=21> */
[----:B------:R-:W-:Y:S05]  /*1ef0*/  CALL.REL.NOINC `($__internal_19_$__cuda_sm20_div_rn_f64_full) ;  /* 0x0000000000e87944 */ /* 0x000fea0003c00000 */
[----:B------:R-:W-:Y:S01]  /*1f00*/  IMAD.MOV.U32 R4, RZ, RZ, R2 ;  /* 0x000000ffff047224 */ /* 0x000fe200078e0002 */
[----:B------:R-:W-:-:S07]  /*1f10*/  MOV R5, R3 ;  /* 0x0000000300057202 */ /* 0x000fce0000000f00 */
.L_x_8798:
[----:B------:R-:W-:Y:S05]  /*1f20*/  BSYNC.RECONVERGENT B1 ;  /* 0x0000000000017941 */ /* 0x000fea0003800200 */
.L_x_8797:
        /* <DEDUP_REMOVED lines=22> */
.L_x_8800:
[----:B------:R-:W-:Y:S05]  /*2090*/  BSYNC.RECONVERGENT B1 ;  /* 0x0000000000017941 */ /* 0x000fea0003800200 */
.L_x_8799:
        /* <DEDUP_REMOVED lines=21> */
[----:B------:R-:W-:Y:S05]  /*21f0*/  CALL.REL.NOINC `($__internal_19_$__cuda_sm20_div_rn_f64_full) ;  /* 0x0000000000287944 */ /* 0x000fea0003c00000 */
[----:B------:R-:W-:Y:S02]  /*2200*/  IMAD.MOV.U32 R4, RZ, RZ, R2 ;  /* 0x000000ffff047224 */ /* 0x000fe400078e0002 */
[----:B------:R-:W-:-:S07]  /*2210*/  IMAD.MOV.U32 R5, RZ, RZ, R3 ;  /* 0x000000ffff057224 */ /* 0x000fce00078e0003 */
.L_x_8802:
[----:B------:R-:W-:Y:S05]  /*2220*/  BSYNC.RECONVERGENT B1 ;  /* 0x0000000000017941 */ /* 0x000fea0003800200 */
.L_x_8801:
[----:B------:R-:W0:Y:S01]  /*2230*/  LDC.64 R2, c[0x0][0x398] ;  /* 0x0000e600ff027b82 */ /* 0x000e220000000a00 */
[----:B------:R-:W1:Y:S01]  /*2240*/  FRND.F64.TRUNC R10, R4 ;  /* 0x00000004000a7313 */ /* 0x000e62000030d800 */
[----:B0-----:R-:W-:-:S04]  /*2250*/  IMAD.WIDE.U32 R34, R34, 0x8, R2 ;  /* 0x0000000822227825 */ /* 0x001fc800078e0002 */
[----:B------:R-:W-:-:S05]  /*2260*/  IMAD.WIDE.U32 R34, R36, 0x20, R34 ;  /* 0x0000002024227825 */ /* 0x000fca00078e0022 */
[----:B------:R-:W-:Y:S04]  /*2270*/  STG.E.ENL2.256 desc[UR4][R34.64], R28, R16 ;  /* 0xf800001c2210797f */ /* 0x000fe8000f121804 */
[----:B-1----:R-:W-:Y:S01]  /*2280*/  STG.E.ENL2.256 desc[UR4][R34.64+0x1000], R12, R8 ;  /* 0xf800800c2208797f */ /* 0x002fe2000f121804 */
[----:B------:R-:W-:Y:S05]  /*2290*/  EXIT ;  /* 0x000000000000794d */ /* 0x000fea0003800000 */
        .weak           $__internal_19_$__cuda_sm20_div_rn_f64_full
        .type           $__internal_19_$__cuda_sm20_div_rn_f64_full,@function
        .size           $__internal_19_$__cuda_sm20_div_rn_f64_full,(.L_x_23048 - $__internal_19_$__cuda_sm20_div_rn_f64_full)
$__internal_19_$__cuda_sm20_div_rn_f64_full:
        /* <DEDUP_REMOVED lines=26> */
.L_x_8803:
        /* <DEDUP_REMOVED lines=46> */
.L_x_8805:
        /* <DEDUP_REMOVED lines=19> */
.L_x_8808:
[----:B------:R-:W-:-:S05]  /*2850*/  LOP3.LUT R22, R3, 0x80000, RZ, 0xfc, !PT ;  /* 0x0008000003167812 */ /* 0x000fca00078efcff */
[----:B------:R-:W-:Y:S02]  /*2860*/  IMAD.MOV.U32 R23, RZ, RZ, R22 ;  /* 0x000000ffff177224 */ /* 0x000fe400078e0016 */
[----:B------:R-:W-:Y:S01]  /*2870*/  IMAD.MOV.U32 R22, RZ, RZ, R2 ;  /* 0x000000ffff167224 */ /* 0x000fe200078e0002 */
[----:B------:R-:W-:Y:S06]  /*2880*/  BRA `(.L_x_8806) ;  /* 0x00000000000c7947 */ /* 0x000fec0003800000 */
.L_x_8807:
[----:B------:R-:W-:-:S05]  /*2890*/  LOP3.LUT R22, R5, 0x80000, RZ, 0xfc, !PT ;  /* 0x0008000005167812 */ /* 0x000fca00078efcff */
[----:B------:R-:W-:Y:S02]  /*28a0*/  IMAD.MOV.U32 R23, RZ, RZ, R22 ;  /* 0x000000ffff177224 */ /* 0x000fe400078e0016 */
[----:B------:R-:W-:-:S07]  /*28b0*/  IMAD.MOV.U32 R22, RZ, RZ, R4 ;  /* 0x000000ffff167224 */ /* 0x000fce00078e0004 */
.L_x_8806:
[----:B------:R-:W-:Y:S05]  /*28c0*/  BSYNC.RECONVERGENT B0 ;  /* 0x0000000000007941 */ /* 0x000fea0003800200 */
.L_x_8804:
[----:B------:R-:W-:Y:S01]  /*28d0*/  IMAD.MOV.U32 R4, RZ, RZ, R0 ;  /* 0x000000ffff047224 */ /* 0x000fe200078e0000 */
[----:B------:R-:W-:Y:S01]  /*28e0*/  MOV R2, R22 ;  /* 0x0000001600027202 */ /* 0x000fe20000000f00 */
[----:B------:R-:W-:Y:S02]  /*28f0*/  IMAD.MOV.U32 R5, RZ, RZ, 0x0 ;  /* 0x00000000ff057424 */ /* 0x000fe400078e00ff */
[----:B------:R-:W-:Y:S02]  /*2900*/  IMAD.MOV.U32 R3, RZ, RZ, R23 ;  /* 0x000000ffff037224 */ /* 0x000fe400078e0017 */
[----:B------:R-:W-:Y:S05]  /*2910*/  RET.REL.NODEC R4 `(_ZN2at6native29vectorized_elementwise_kernelILi4ENS0_13AUnaryFunctorIdddZZZNS0_15binary_internal21div_trunc_kernel_cudaERNS_18TensorIteratorBaseEENKUlvE1_clEvENKUlvE_clEvEUlddE_EESt5arrayIPcLm2EEEEviT0_T1_) ;  /* 0xffffffd404b87950 */ /* 0x000fea0003c3ffff */
.L_x_8809:
        /* <DEDUP_REMOVED lines=14> */
.L_x_23048:


//--------------------- .text._ZN2at6native29vectorized_elementwise_kernelILi8ENS0_13AUnaryFunctorIdddZZZNS0_15binary_internal21div_trunc_kernel_cudaERNS_18TensorIteratorBaseEENKUlvE1_clEvENKUlvE_clEvEUlddE_EESt5arrayIPcLm2EEEEviT0_T1_ --------------------------
	.section	.text._ZN2at6native29vectorized_elementwise_kernelILi8ENS0_13AUnaryFunctorIdddZZZNS0_15binary_internal21div_trunc_kernel_cudaERNS_18TensorIteratorBaseEENKUlvE1_clEvENKUlvE_clEvEUlddE_EESt5arrayIPcLm2EEEEviT0_T1_,"ax",@progbits
	.align	128
        .global         _ZN2at6native29vectorized_elementwise_kernelILi8ENS0_13AUnaryFunctorIdddZZZNS0_15binary_internal21div_trunc_kernel_cudaERNS_18TensorIteratorBaseEENKUlvE1_clEvENKUlvE_clEvEUlddE_EESt5arrayIPcLm2EEEEviT0_T1_
        .type           _ZN2at6native29vectorized_elementwise_kernelILi8ENS0_13AUnaryFunctorIdddZZZNS0_15binary_internal21div_trunc_kernel_cudaERNS_18TensorIteratorBaseEENKUlvE1_clEvENKUlvE_clEvEUlddE_EESt5arrayIPcLm2EEEEviT0_T1_,@function
        .size           _ZN2at6native29vectorized_elementwise_kernelILi8ENS0_13AUnaryFunctorIdddZZZNS0_15binary_internal21div_trunc_kernel_cudaERNS_18TensorIteratorBaseEENKUlvE1_clEvENKUlvE_clEvEUlddE_EESt5arrayIPcLm2EEEEviT0_T1_,(.L_x_23049 - _ZN2at6native29vectorized_elementwise_kernelILi8ENS0_13AUnaryFunctorIdddZZZNS0_15binary_internal21div_trunc_kernel_cudaERNS_18TensorIteratorBaseEENKUlvE1_clEvENKUlvE_clEvEUlddE_EESt5arrayIPcLm2EEEEviT0_T1_)
        .other          _ZN2at6native29vectorized_elementwise_kernelILi8ENS0_13AUnaryFunctorIdddZZZNS0_15binary_internal21div_trunc_kernel_cudaERNS_18TensorIteratorBaseEENKUlvE1_clEvENKUlvE_clEvEUlddE_EESt5arrayIPcLm2EEEEviT0_T1_,@"STO_CUDA_ENTRY STV_DEFAULT"
_ZN2at6native29vectorized_elementwise_kernelILi8ENS0_13AUnaryFunctorIdddZZZNS0_15binary_internal21div_trunc_kernel_cudaERNS_18TensorIteratorBaseEENKUlvE1_clEvENKUlvE_clEvEUlddE_EESt5arrayIPcLm2EEEEviT0_T1_:
.text._ZN2at6native29vectorized_elementwise_kernelILi8ENS0_13AUnaryFunctorIdddZZZNS0_15binary_internal21div_trunc_kernel_cudaERNS_18TensorIteratorBaseEENKUlvE1_clEvENKUlvE_clEvEUlddE_EESt5arrayIPcLm2EEEEviT0_T1_:
        /* <DEDUP_REMOVED lines=89> */
[----:B------:R-:W-:Y:S05]  /*0590*/  CALL.REL.NOINC `($__internal_20_$__cuda_sm20_div_rn_f64_full) ;  /* 0x0000001c00407944 */ /* 0x000fea0003c00000 */
.L_x_8814:
[----:B------:R-:W-:Y:S05]  /*05a0*/  BSYNC.RECONVERGENT B2 ;  /* 0x0000000000027941 */ /* 0x000fea0003800200 */
.L_x_8813:
[----:B------:R0:W1:Y:S02]  /*05b0*/  FRND.F64.TRUNC R30, R2 ;  /* 0x00000002001e7313 */ /* 0x000064000030d800 */
.L_x_8812:
[----:B------:R-:W-:Y:S05]  /*05c0*/  BSYNC.RECONVERGENT B1 ;  /* 0x0000000000017941 */ /* 0x000fea0003800200 */
.L_x_8811:
        /* <DEDUP_REMOVED lines=24> */
[----:B-1----:R-:W-:Y:S05]  /*0750*/  CALL.REL.NOINC `($__internal_20_$__cuda_sm20_div_rn_f64_full) ;  /* 0x0000001800d07944 */ /* 0x002fea0003c00000 */
.L_x_8818:
[----:B------:R-:W-:Y:S05]  /*0760*/  BSYNC.RECONVERGENT B2 ;  /* 0x0000000000027941 */ /* 0x000fea0003800200 */
.L_x_8817:
[----:B------:R2:W3:Y:S02]  /*0770*/  FRND.F64.TRUNC R18, R2 ;  /* 0x0000000200127313 */ /* 0x0004e4000030d800 */
.L_x_8816:
[----:B------:R-:W-:Y:S05]  /*0780*/  BSYNC.RECONVERGENT B1 ;  /* 0x0000000000017941 */ /* 0x000fea0003800200 */
.L_x_8815:
        /* <DEDUP_REMOVED lines=24> */
[----:B-1-3--:R-:W-:Y:S05]  /*0910*/  CALL.REL.NOINC `($__internal_20_$__cuda_sm20_div_rn_f64_full) ;  /* 0x0000001800607944 */ /* 0x00afea0003c00000 */
.L_x_8822:
[----:B------:R-:W-:Y:S05]  /*0920*/  BSYNC.RECONVERGENT B2 ;  /* 0x0000000000027941 */ /* 0x000fea0003800200 */
.L_x_8821:
[----:B------:R4:W0:Y:S02]  /*0930*/  FRND.F64.TRUNC R16, R2 ;  /* 0x0000000200107313 */ /* 0x000824000030d800 */
.L_x_8820:
[----:B------:R-:W-:Y:S05]  /*0940*/  BSYNC.RECONVERGENT B1 ;  /* 0x0000000000017941 */ /* 0x000fea0003800200 */
.L_x_8819:
        /* <DEDUP_REMOVED lines=25> */
.L_x_8826:
[----:B------:R-:W-:Y:S05]  /*0ae0*/  BSYNC.RECONVERGENT B2 ;  /* 0x0000000000027941 */ /* 0x000fea0003800200 */
.L_x_8825:
[----:B------:R0:W2:Y:S02]  /*0af0*/  FRND.F64.TRUNC R14, R2 ;  /* 0x00000002000e7313 */ /* 0x0000a4000030d800 */
.L_x_8824:
[----:B------:R-:W-:Y:S05]  /*0b00*/  BSYNC.RECONVERGENT B1 ;  /* 0x0000000000017941 */ /* 0x000fea0003800200 */
.L_x_8823:
        /* <DEDUP_REMOVED lines=24> */
[----:B-1-3--:R-:W-:Y:S05]  /*0c90*/  CALL.REL.NOINC `($__internal_20_$__cuda_sm20_div_rn_f64_full) ;  /* 0x0000001400807944 */ /* 0x00afea0003c00000 */
.L_x_8830:
[----:B------:R-:W-:Y:S05]  /*0ca0*/  BSYNC.RECONVERGENT B2 ;  /* 0x0000000000027941 */ /* 0x000fea0003800200 */
.L_x_8829:
[----:B------:R0:W2:Y:S02]  /*0cb0*/  FRND.F64.TRUNC R12, R2 ;  /* 0x00000002000c7313 */ /* 0x0000a4000030d800 */
.L_x_8828:
[----:B------:R-:W-:Y:S05]  /*0cc0*/  BSYNC.RECONVERGENT B1 ;  /* 0x0000000000017941 */ /* 0x000fea0003800200 */
.L_x_8827:
        /* <DEDUP_REMOVED lines=25> */
.L_x_8834:
[----:B------:R-:W-:Y:S05]  /*0e60*/  BSYNC.RECONVERGENT B2 ;  /* 0x0000000000027941 */ /* 0x000fea0003800200 */
.L_x_8833:
[----:B------:R0:W2:Y:S02]  /*0e70*/  FRND.F64.TRUNC R10, R2 ;  /* 0x00000002000a7313 */ /* 0x0000a4000030d800 */
.L_x_8832:
[----:B------:R-:W-:Y:S05]  /*0e80*/  BSYNC.RECONVERGENT B1 ;  /* 0x0000000000017941 */ /* 0x000fea0003800200 */
.L_x_8831:
        /* <DEDUP_REMOVED lines=25> */
.L_x_8838:
[----:B------:R-:W-:Y:S05]  /*1020*/  BSYNC.RECONVERGENT B2 ;  /* 0x0000000000027941 */ /* 0x000fea0003800200 */
.L_x_8837:
[----:B------:R0:W2:Y:S02]  /*1030*/  FRND.F64.TRUNC R8, R2 ;  /* 0x0000000200087313 */ /* 0x0000a4000030d800 */
.L_x_8836:
[----:B------:R-:W-:Y:S05]  /*1040*/  BSYNC.RECONVERGENT B1 ;  /* 0x0000000000017941 */ /* 0x000fea0003800200 */
.L_x_8835:
        /* <DEDUP_REMOVED lines=24> */
[----:B-1-3--:R-:W-:Y:S05]  /*11d0*/  CALL.REL.NOINC `($__internal_20_$__cuda_sm20_div_rn_f64_full) ;  /* 0x0000001000307944 */ /* 0x00afea0003c00000 */
.L_x_8842:
[----:B------:R-:W-:Y:S05]  /*11e0*/  BSYNC.RECONVERGENT B2 ;  /* 0x0000000000027941 */ /* 0x000fea0003800200 */
.L_x_8841:
[----:B------:R-:W0:Y:S02]  /*11f0*/  FRND.F64.TRUNC R2, R2 ;  /* 0x0000000200027313 */ /* 0x000e24000030d800 */
.L_x_8840:
[----:B------:R-:W-:Y:S05]  /*1200*/  BSYNC.RECONVERGENT B1 ;  /* 0x0000000000017941 */ /* 0x000fea0003800200 */
.L_x_8839:
        /* <DEDUP_REMOVED lines=16> */
.L_x_8845:
[----:B------:R-:W-:-:S13]  /*1310*/  ISETP.GE.U32.AND P0, PT, R28, R29, PT ;  /* 0x0000001d1c00720c */ /* 0x000fda0003f06070 */
[----:B------:R-:W-:Y:S05]  /*1320*/  @P0 BRA `(.L_x_8847) ;  /* 0x0000000000300947 */ /* 0x000fea0003800000 */
[----:B0----5:R-:W0:Y:S01]  /*1330*/  LDC.64 R4, c[0x0][0x398] ;  /* 0x0000e600ff047b82 */ /* 0x021e220000000a00 */
[----:B------:R-:W-:Y:S02]  /*1340*/  IMAD.IADD R7, R34, 0x1, R28 ;  /* 0x0000000122077824 */ /* 0x000fe400078e021c */
[----:B------:R-:W-:Y:S02]  /*1350*/  VIADD R28, R28, 0x80 ;  /* 0x000000801c1c7836 */ /* 0x000fe40000000000 */
[----:B0-----:R-:W-:-:S05]  /*1360*/  IMAD.WIDE.U32 R4, R7, 0x8, R4 ;  /* 0x0000000807047825 */ /* 0x001fca00078e0004 */
[----:B------:R0:W-:Y:S02]  /*1370*/  STG.E.64 desc[UR4][R4.64], R16 ;  /* 0x0000001004007986 */ /* 0x0001e4000c101b04 */
.L_x_8846:
[----:B------:R-:W-:-:S13]  /*1380*/  ISETP.GE.U32.AND P0, PT, R28, R29, PT ;  /* 0x0000001d1c00720c */ /* 0x000fda0003f06070 */
[----:B------:R-:W-:Y:S05]  /*1390*/  @P0 BRA `(.L_x_8848) ;  /* 0x0000000000300947 */ /* 0x000fea0003800000 */
[----:B0-----:R-:W0:Y:S01]  /*13a0*/  LDC.64 R4, c[0x0][0x398] ;  /* 0x0000e600ff047b82 */ /* 0x001e220000000a00 */
[----:B------:R-:W-:Y:S02]  /*13b0*/  IMAD.IADD R7, R34, 0x1, R28 ;  /* 0x0000000122077824 */ /* 0x000fe400078e021c */
[----:B------:R-:W-:Y:S02]  /*13c0*/  VIADD R28, R28, 0x80 ;  /* 0x000000801c1c7836 */ /* 0x000fe40000000000 */
[----:B0-----:R-:W-:-:S05]  /*13d0*/  IMAD.WIDE.U32 R4, R7, 0x8, R4 ;  /* 0x0000000807047825 */ /* 0x001fca00078e0004 */
[----:B--2---:R0:W-:Y:S02]  /*13e0*/  STG.E.64 desc[UR4][R4.64], R14 ;  /* 0x0000000e04007986 */ /* 0x0041e4000c101b04 */
.L_x_8847:
[----:B------:R-:W-:-:S13]  /*13f0*/  ISETP.GE.U32.AND P0, PT, R28, R29, PT ;  /* 0x0000001d1c00720c */ /* 0x000fda0003f06070 */
[----:B------:R-:W-:Y:S05]  /*1400*/  @P0 BRA `(.L_x_8849) ;  /* 0x0000000000340947 */ /* 0x000fea0003800000 */
[----:B0----5:R-:W0:Y:S01]  /*1410*/  LDC.64 R4, c[0x0][0x398] ;  /* 0x0000e600ff047b82 */ /* 0x021e220000000a00 */
[----:B------:R-:W-:Y:S01]  /*1420*/  IADD3 R7, PT, PT, R34, R28, RZ ;  /* 0x0000001c22077210 */ /* 0x000fe20007ffe0ff */
[----:B------:R-:W-:-:S04]  /*1430*/  VIADD R28, R28, 0x80 ;  /* 0x000000801c1c7836 */ /* 0x000fc80000000000 */
[----:B0-----:R-:W-:-:S05]  /*1440*/  IMAD.WIDE.U32 R4, R7, 0x8, R4 ;  /* 0x0000000807047825 */ /* 0x001fca00078e0004 */
[----:B--2---:R0:W-:Y:S02]  /*1450*/  STG.E.64 desc[UR4][R4.64], R12 ;  /* 0x0000000c04007986 */ /* 0x0041e4000c101b04 */
.L_x_8848:
        /* <DEDUP_REMOVED lines=8> */
.L_x_8849:
[----:B------:R-:W-:Y:S05]  /*14e0*/  BSYNC.RELIABLE B1 ;  /* 0x0000000000017941 */ /* 0x000fea0003800100 */
.L_x_8844:
[----:B------:R-:W-:-:S13]  /*14f0*/  ISETP.GE.U32.AND P0, PT, R28, R29, PT ;  /* 0x0000001d1c00720c */ /* 0x000fda0003f06070 */
[----:B0----5:R-:W0:Y:S01]  /*1500*/  @!P0 LDC.64 R4, c[0x0][0x398] ;  /* 0x0000e600ff048b82 */ /* 0x021e220000000a00 */
[----:B------:R-:W-:Y:S01]  /*1510*/  @!P0 IMAD.IADD R7, R34, 0x1, R28 ;  /* 0x0000000122078824 */ /* 0x000fe200078e021c */
[----:B------:R-:W-:-:S03]  /*1520*/  @!P0 IADD3 R28, PT, PT, R28, 0x80, RZ ;  /* 0x000000801c1c8810 */ /* 0x000fc60007ffe0ff */
[----:B0-----:R-:W-:-:S05]  /*1530*/  @!P0 IMAD.WIDE.U32 R4, R7, 0x8, R4 ;  /* 0x0000000807048825 */ /* 0x001fca00078e0004 */
[----:B--2---:R0:W-:Y:S02]  /*1540*/  @!P0 STG.E.64 desc[UR4][R4.64], R8 ;  /* 0x0000000804008986 */ /* 0x0041e4000c101b04 */
.L_x_8850:
[----:B------:R-:W-:Y:S05]  /*1550*/  BSYNC.RECONVERGENT B0 ;  /* 0x0000000000007941 */ /* 0x000fea0003800200 */
.L_x_8843:
        /* <DEDUP_REMOVED lines=8> */
.L_x_8810:
        /* <DEDUP_REMOVED lines=26> */
[----:B-----5:R-:W-:Y:S05]  /*1780*/  CALL.REL.NOINC `($__internal_20_$__cuda_sm20_div_rn_f64_full) ;  /* 0x0000000800c47944 */ /* 0x020fea0003c00000 */
.L_x_8852:
[----:B------:R-:W-:Y:S05]  /*1790*/  BSYNC.RECONVERGENT B1 ;  /* 0x0000000000017941 */ /* 0x000fea0003800200 */
.L_x_8851:
        /* <DEDUP_REMOVED lines=21> */
[----:B-----5:R-:W-:Y:S05]  /*18f0*/  CALL.REL.NOINC `($__internal_20_$__cuda_sm20_div_rn_f64_full) ;  /* 0x0000000800687944 */ /* 0x020fea0003c00000 */
[----:B------:R-:W-:Y:S02]  /*1900*/  IMAD.MOV.U32 R30, RZ, RZ, R2 ;  /* 0x000000ffff1e7224 */ /* 0x000fe400078e0002 */
[----:B------:R-:W-:-:S07]  /*1910*/  IMAD.MOV.U32 R31, RZ, RZ, R3 ;  /* 0x000000ffff1f7224 */ /* 0x000fce00078e0003 */
.L_x_8854:
[----:B------:R-:W-:Y:S05]  /*1920*/  BSYNC.RECONVERGENT B1 ;  /* 0x0000000000017941 */ /* 0x000fea0003800200 */
.L_x_8853:
        /* <DEDUP_REMOVED lines=21> */
[----:B-----5:R-:W-:Y:S05]  /*1a80*/  CALL.REL.NOINC `($__internal_20_$__cuda_sm20_div_rn_f64_full) ;  /* 0x0000000800047944 */ /* 0x020fea0003c00000 */
.L_x_8856:
[----:B------:R-:W-:Y:S05]  /*1a90*/  BSYNC.RECONVERGENT B1 ;  /* 0x0000000000017941 */ /* 0x000fea0003800200 */
.L_x_8855:
        /* <DEDUP_REMOVED lines=21> */
[----:B-----5:R-:W-:Y:S05]  /*1bf0*/  CALL.REL.NOINC `($__internal_20_$__cuda_sm20_div_rn_f64_full) ;  /* 0x0000000400a87944 */ /* 0x020fea0003c00000 */
[----:B------:R-:W-:Y:S02]  /*1c00*/  IMAD.MOV.U32 R4, RZ, RZ, R2 ;  /* 0x000000ffff047224 */ /* 0x000fe400078e0002 */
[----:B------:R-:W-:-:S07]  /*1c10*/  IMAD.MOV.U32 R5, RZ, RZ, R3 ;  /* 0x000000ffff057224 */ /* 0x000fce00078e0003 */
.L_x_8858:
[----:B------:R-:W-:Y:S05]  /*1c20*/  BSYNC.RECONVERGENT B1 ;  /* 0x0000000000017941 */ /* 0x000fea0003800200 */
.L_x_8857:
        /* <DEDUP_REMOVED lines=21> */
[----:B------:R-:W-:Y:S05]  /*1d80*/  CALL.REL.NOINC `($__internal_20_$__cuda_sm20_div_rn_f64_full) ;  /* 0x0000000400447944 */ /* 0x000fea0003c00000 */
.L_x_8860:
[----:B------:R-:W-:Y:S05]  /*1d90*/  BSYNC.RECONVERGENT B1 ;  /* 0x0000000000017941 */ /* 0x000fea0003800200 */
.L_x_8859:
        /* <DEDUP_REMOVED lines=21> */
[----:B------:R-:W-:Y:S05]  /*1ef0*/  CALL.REL.NOINC `($__internal_20_$__cuda_sm20_div_rn_f64_full) ;  /* 0x0000000000e87944 */ /* 0x000fea0003c00000 */
[----:B------:R-:W-:Y:S01]  /*1f00*/  IMAD.MOV.U32 R4, RZ, RZ, R2 ;  /* 0x000000ffff047224 */ /* 0x000fe200078e0002 */
[----:B------:R-:W-:-:S07]  /*1f10*/  MOV R5, R3 ;  /* 0x0000000300057202 */ /* 0x000fce0000000f00 */
.L_x_8862:
[----:B------:R-:W-:Y:S05]  /*1f20*/  BSYNC.RECONVERGENT B1 ;  /* 0x0000000000017941 */ /* 0x000fea0003800200 */
.L_x_8861:
        /* <DEDUP_REMOVED lines=22> */
.L_x_8864:
[----:B------:R-:W-:Y:S05]  /*2090*/  BSYNC.RECONVERGENT B1 ;  /* 0x0000000000017941 */ /* 0x000fea0003800200 */
.L_x_8863:
        /* <DEDUP_REMOVED lines=21> */
[----:B------:R-:W-:Y:S05]  /*21f0*/  CALL.REL.NOINC `($__internal_20_$__cuda_sm20_div_rn_f64_full) ;  /* 0x0000000000287944 */ /* 0x000fea0003c00000 */
[----:B------:R-:W-:Y:S02]  /*2200*/  IMAD.MOV.U32 R4, RZ, RZ, R2 ;  /* 0x000000ffff047224 */ /* 0x000fe400078e0002 */
[----:B------:R-:W-:-:S07]  /*2210*/  IMAD.MOV.U32 R5, RZ, RZ, R3 ;  /* 0x000000ffff057224 */ /* 0x000fce00078e0003 */
.L_x_8866:
[----:B------:R-:W-:Y:S05]  /*2220*/  BSYNC.RECONVERGENT B1 ;  /* 0x0000000000017941 */ /* 0x000fea0003800200 */
.L_x_8865:
[----:B------:R-:W0:Y:S01]  /*2230*/  LDC.64 R2, c[0x0][0x398] ;  /* 0x0000e600ff027b82 */ /* 0x000e220000000a00 */
[----:B------:R-:W1:Y:S01]  /*2240*/  FRND.F64.TRUNC R10, R4 ;  /* 0x00000004000a7313 */ /* 0x000e62000030d800 */
[----:B0-----:R-:W-:-:S04]  /*2250*/  IMAD.WIDE.U32 R34, R34, 0x8, R2 ;  /* 0x0000000822227825 */ /* 0x001fc800078e0002 */
[----:B------:R-:W-:-:S05]  /*2260*/  IMAD.WIDE.U32 R34, R36, 0x40, R34 ;  /* 0x0000004024227825 */ /* 0x000fca00078e0022 */
[----:B------:R-:W-:Y:S04]  /*2270*/  STG.E.ENL2.256 desc[UR4][R34.64], R28, R16 ;  /* 0xf800001c2210797f */ /* 0x000fe8000f121804 */
[----:B-1----:R-:W-:Y:S01]  /*2280*/  STG.E.ENL2.256 desc[UR4][R34.64+0x20], R12, R8 ;  /* 0xf800010c2208797f */ /* 0x002fe2000f121804 */
[----:B------:R-:W-:Y:S05]  /*2290*/  EXIT ;  /* 0x000000000000794d */ /* 0x000fea0003800000 */
        .weak           $__internal_20_$__cuda_sm20_div_rn_f64_full
        .type           $__internal_20_$__cuda_sm20_div_rn_f64_full,@function
        .size           $__internal_20_$__cuda_sm20_div_rn_f64_full,(.L_x_23049 - $__internal_20_$__cuda_sm20_div_rn_f64_full)
$__internal_20_$__cuda_sm20_div_rn_f64_full:
        /* <DEDUP_REMOVED lines=26> */
.L_x_8867:
        /* <DEDUP_REMOVED lines=46> */
.L_x_8869:
        /* <DEDUP_REMOVED lines=19> */
.L_x_8872:
[----:B------:R-:W-:-:S05]  /*2850*/  LOP3.LUT R22, R3, 0x80000, RZ, 0xfc, !PT ;  /* 0x0008000003167812 */ /* 0x000fca00078efcff */
[----:B------:R-:W-:Y:S02]  /*2860*/  IMAD.MOV.U32 R23, RZ, RZ, R22 ;  /* 0x000000ffff177224 */ /* 0x000fe400078e0016 */
[----:B------:R-:W-:Y:S01]  /*2870*/  IMAD.MOV.U32 R22, RZ, RZ, R2 ;  /* 0x000000ffff167224 */ /* 0x000fe200078e0002 */
[----:B------:R-:W-:Y:S06]  /*2880*/  BRA `(.L_x_8870) ;  /* 0x00000000000c7947 */ /* 0x000fec0003800000 */
.L_x_8871:
[----:B------:R-:W-:-:S05]  /*2890*/  LOP3.LUT R22, R5, 0x80000, RZ, 0xfc, !PT ;  /* 0x0008000005167812 */ /* 0x000fca00078efcff */
[----:B------:R-:W-:Y:S02]  /*28a0*/  IMAD.MOV.U32 R23, RZ, RZ, R22 ;  /* 0x000000ffff177224 */ /* 0x000fe400078e0016 */
[----:B------:R-:W-:-:S07]  /*28b0*/  IMAD.MOV.U32 R22, RZ, RZ, R4 ;  /* 0x000000ffff167224 */ /* 0x000fce00078e0004 */
.L_x_8870:
[----:B------:R-:W-:Y:S05]  /*28c0*/  BSYNC.RECONVERGENT B0 ;  /* 0x0000000000007941 */ /* 0x000fea0003800200 */
.L_x_8868:
[----:B------:R-:W-:Y:S01]  /*28d0*/  IMAD.MOV.U32 R4, RZ, RZ, R0 ;  /* 0x000000ffff047224 */ /* 0x000fe200078e0000 */
[----:B------:R-:W-:Y:S01]  /*28e0*/  MOV R2, R22 ;  /* 0x0000001600027202 */ /* 0x000fe20000000f00 */
[----:B------:R-:W-:Y:S02]  /*28f0*/  IMAD.MOV.U32 R5, RZ, RZ, 0x0 ;  /* 0x00000000ff057424 */ /* 0x000fe400078e00ff */
[----:B------:R-:W-:Y:S02]  /*2900*/  IMAD.MOV.U32 R3, RZ, RZ, R23 ;  /* 0x000000ffff037224 */ /* 0x000fe400078e0017 */
[----:B------:R-:W-:Y:S05]  /*2910*/  RET.REL.NODEC R4 `(_ZN2at6native29vectorized_elementwise_kernelILi8ENS0_13AUnaryFunctorIdddZZZNS0_15binary_internal21div_trunc_kernel_cudaERNS_18TensorIteratorBaseEENKUlvE1_clEvENKUlvE_clEvEUlddE_EESt5arrayIPcLm2EEEEviT0_T1_) ;  /* 0xffffffd404b87950 */ /* 0x000fea0003c3ffff */
.L_x_8873:
        /* <DEDUP_REMOVED lines=14> */
.L_x_23049:


//--------------------- .text._ZN2at6native18elementwise_kernelILi128ELi4EZNS0_15gpu_kernel_implIZZZNS0_15binary_internal21div_trunc_kernel_cudaERNS_18TensorIteratorBaseEENKUlvE0_clEvENKUlvE2_clEvEUlN3c108BFloat16EE_EEvS5_RKT_EUliE_EEviT1_ --------------------------
	.section	.text._ZN2at6native18elementwise_kernelILi128ELi4EZNS0_15gpu_kernel_implIZZZNS0_15binary_internal21div_trunc_kernel_cudaERNS_18TensorIteratorBaseEENKUlvE0_clEvENKUlvE2_clEvEUlN3c108BFloat16EE_EEvS5_RKT_EUliE_EEviT1_,"ax",@progbits
	.align	128
        .global         _ZN2at6native18elementwise_kernelILi128ELi4EZNS0_15gpu_kernel_implIZZZNS0_15binary_internal21div_trunc_kernel_cudaERNS_18TensorIteratorBaseEENKUlvE0_clEvENKUlvE2_clEvEUlN3c108BFloat16EE_EEvS5_RKT_EUliE_EEviT1_
        .type           _ZN2at6native18elementwise_kernelILi128ELi4EZNS0_15gpu_kernel_implIZZZNS0_15binary_internal21div_trunc_kernel_cudaERNS_18TensorIteratorBaseEENKUlvE0_clEvENKUlvE2_clEvEUlN3c108BFloat16EE_EEvS5_RKT_EUliE_EEviT1_,@function
        .size           _ZN2at6native18elementwise_kernelILi128ELi4EZNS0_15gpu_kernel_implIZZZNS0_15binary_internal21div_trunc_kernel_cudaERNS_18TensorIteratorBaseEENKUlvE0_clEvENKUlvE2_clEvEUlN3c108BFloat16EE_EEvS5_RKT_EUliE_EEviT1_,(.L_x_23197 - _ZN2at6native18elementwise_kernelILi128ELi4EZNS0_15gpu_kernel_implIZZZNS0_15binary_internal21div_trunc_kernel_cudaERNS_18TensorIteratorBaseEENKUlvE0_clEvENKUlvE2_clEvEUlN3c108BFloat16EE_EEvS5_RKT_EUliE_EEviT1_)
        .other          _ZN2at6native18elementwise_kernelILi128ELi4EZNS0_15gpu_kernel_implIZZZNS0_15binary_internal21div_trunc_kernel_cudaERNS_18TensorIteratorBaseEENKUlvE0_clEvENKUlvE2_clEvEUlN3c108BFloat16EE_EEvS5_RKT_EUliE_EEviT1_,@"STO_CUDA_ENTRY STV_DEFAULT"
_ZN2at6native18elementwise_kernelILi128ELi4EZNS0_15gpu_kernel_implIZZZNS0_15binary_internal21div_trunc_kernel_cudaERNS_18TensorIteratorBaseEENKUlvE0_clEvENKUlvE2_clEvEUlN3c108BFloat16EE_EEvS5_RKT_EUliE_EEviT1_:
.text._ZN2at6native18elementwise_kernelILi128ELi4EZNS0_15gpu_kernel_implIZZZNS0_15binary_internal21div_trunc_kernel_cudaERNS_18TensorIteratorBaseEENKUlvE0_clEvENKUlvE2_clEvEUlN3c108BFloat16EE_EEvS5_RKT_EUliE_EEviT1_:
        /* <DEDUP_REMOVED lines=319> */
.L_x_8876:
        /* <DEDUP_REMOVED lines=18> */
.L_x_8880:
[----:B------:R-:W2:Y:S02]  /*1510*/  LDG.E.U8 R2, desc[UR36][R2.64] ;  /* 0x0000002402027981 */ /* 0x000ea4000c1e1100 */
[----:B--2---:R-:W-:-:S04]  /*1520*/  I2FP.F32.U32 R0, R2 ;  /* 0x0000000200007245 */ /* 0x004fc80000201000 */
[----:B------:R-:W-:Y:S01]  /*1530*/  F2FP.BF16.F32.PACK_AB R0, RZ, R0 ;  /* 0x00000000ff00723e */ /* 0x000fe200000010ff */
[----:B------:R-:W-:Y:S06]  /*1540*/  BRA `(.L_x_8882) ;  /* 0x0000000c00847947 */ /* 0x000fec0003800000 */
.L_x_8879:
        /* <DEDUP_REMOVED lines=10> */
.L_x_8884:
[----:B------:R-:W2:Y:S02]  /*15f0*/  LDG.E R2, desc[UR36][R2.64] ;  /* 0x0000002402027981 */ /* 0x000ea4000c1e1900 */
[----:B--2---:R-:W-:-:S04]  /*1600*/  I2FP.F32.S32 R0, R2 ;  /* 0x0000000200007245 */ /* 0x004fc80000201400 */
[----:B------:R-:W-:Y:S01]  /*1610*/  F2FP.BF16.F32.PACK_AB R0, RZ, R0 ;  /* 0x00000000ff00723e */ /* 0x000fe200000010ff */
[----:B------:R-:W-:Y:S06]  /*1620*/  BRA `(.L_x_8882) ;  /* 0x0000000c004c7947 */ /* 0x000fec0003800000 */
.L_x_8883:
[----:B------:R-:W2:Y:S02]  /*1630*/  LDG.E.U16 R2, desc[UR36][R2.64] ;  /* 0x0000002402027981 */ /* 0x000ea4000c1e1500 */
[----:B--2---:R-:W0:Y:S02]  /*1640*/  I2F.S16 R0, R2 ;  /* 0x0000000200007306 */ /* 0x004e240000101400 */
[----:B0-----:R-:W-:Y:S01]  /*1650*/  F2FP.BF16.F32.PACK_AB R0, RZ, R0 ;  /* 0x00000000ff00723e */ /* 0x001fe200000010ff */
[----:B------:R-:W-:Y:S06]  /*1660*/  BRA `(.L_x_8882) ;  /* 0x0000000c003c7947 */ /* 0x000fec0003800000 */
.L_x_8878:
        /* <DEDUP_REMOVED lines=9> */
.L_x_8886:
[----:B------:R-:W2:Y:S02]  /*1700*/  LDG.E.U16 R0, desc[UR36][R2.64] ;  /* 0x0000002402007981 */ /* 0x000ea4000c1e1500 */
[----:B--2---:R-:W-:-:S05]  /*1710*/  HADD2.F32 R0, -RZ, R0.H0_H0 ;  /* 0x20000000ff007230 */ /* 0x004fca0000004100 */
[----:B------:R-:W-:Y:S01]  /*1720*/  F2FP.BF16.F32.PACK_AB R0, RZ, R0 ;  /* 0x00000000ff00723e */ /* 0x000fe200000010ff */
[----:B------:R-:W-:Y:S06]  /*1730*/  BRA `(.L_x_8882) ;  /* 0x0000000c00087947 */ /* 0x000fec0003800000 */
.L_x_8885:
        /* <DEDUP_REMOVED lines=9> */
.L_x_8888:
[----:B------:R-:W2:Y:S02]  /*17d0*/  LDG.E.U16 R2, desc[UR36][R2.64] ;  /* 0x0000002402027981 */ /* 0x000ea4000c1e1500 */
[----:B--2---:R-:W-:-:S05]  /*17e0*/  HADD2.F32 R0, -RZ, R2.H0_H0 ;  /* 0x20000002ff007230 */ /* 0x004fca0000004100 */
[----:B------:R-:W-:Y:S01]  /*17f0*/  F2FP.BF16.F32.PACK_AB R0, RZ, R0 ;  /* 0x00000000ff00723e */ /* 0x000fe200000010ff */
[----:B------:R-:W-:Y:S06]  /*1800*/  BRA `(.L_x_8882) ;  /* 0x0000000800d47947 */ /* 0x000fec0003800000 */
.L_x_8887:
        /* <DEDUP_REMOVED lines=8> */
.L_x_8877:
        /* <DEDUP_REMOVED lines=13> */
.L_x_8891:
        /* <DEDUP_REMOVED lines=8> */
.L_x_8890:
        /* <DEDUP_REMOVED lines=27> */
.L_x_8893:
        /* <DEDUP_REMOVED lines=13> */
.L_x_8892:
[----:B------:R0:W5:Y:S01]  /*1c60*/  LDG.E.U16 R0, desc[UR36][R2.64] ;  /* 0x0000002402007981 */ /* 0x000162000c1e1500 */
[----:B------:R-:W-:Y:S05]  /*1c70*/  BRA `(.L_x_8882) ;  /* 0x0000000400b87947 */ /* 0x000fea0003800000 */
.L_x_8889:
        /* <DEDUP_REMOVED lines=12> */
.L_x_8896:
        /* <DEDUP_REMOVED lines=21> */
.L_x_8900:
[----:B------:R-:W-:Y:S05]  /*1e90*/  BSYNC.RECONVERGENT B1 ;  /* 0x0000000000017941 */ /* 0x000fea0003800200 */
.L_x_8899:
[----:B------:R-:W-:Y:S01]  /*1ea0*/  IMAD.SHL.U32 R0, R0, 0x100000, RZ ;  /* 0x0010000000007824 */ /* 0x000fe200078e00ff */
[----:B------:R-:W-:-:S04]  /*1eb0*/  LEA R2, R2, 0x3b800000, 0x17 ;  /* 0x3b80000002027811 */ /* 0x000fc800078eb8ff */
[----:B------:R-:W-:-:S07]  /*1ec0*/  LOP3.LUT R0, R2, R0, R7, 0xfe, !PT ;  /* 0x0000000002007212 */ /* 0x000fce00078efe07 */
.L_x_8898:
[----:B------:R-:W-:Y:S05]  /*1ed0*/  BSYNC.RECONVERGENT B0 ;  /* 0x0000000000007941 */ /* 0x000fea0003800200 */
.L_x_8897:
[----:B------:R-:W-:Y:S01]  /*1ee0*/  F2FP.BF16.F32.PACK_AB R0, RZ, R0 ;  /* 0x00000000ff00723e */ /* 0x000fe200000010ff */
[----:B------:R-:W-:Y:S06]  /*1ef0*/  BRA `(.L_x_8882) ;  /* 0x0000000400187947 */ /* 0x000fec0003800000 */
.L_x_8895:
        /* <DEDUP_REMOVED lines=21> */
.L_x_8904:
[----:B------:R-:W-:Y:S05]  /*2050*/  BSYNC.RECONVERGENT B1 ;  /* 0x0000000000017941 */ /* 0x000fea0003800200 */
.L_x_8903:
[----:B------:R-:W-:Y:S02]  /*2060*/  SHF.L.U32 R0, R0, 0x15, RZ ;  /* 0x0000001500007819 */ /* 0x000fe400000006ff */
[----:B------:R-:W-:-:S04]  /*2070*/  LEA R2, R2, 0x37800000, 0x17 ;  /* 0x3780000002027811 */ /* 0x000fc800078eb8ff */
[----:B------:R-:W-:-:S07]  /*2080*/  LOP3.LUT R0, R2, R0, R7, 0xfe, !PT ;  /* 0x0000000002007212 */ /* 0x000fce00078efe07 */
.L_x_8902:
[----:B------:R-:W-:Y:S05]  /*2090*/  BSYNC.RECONVERGENT B0 ;  /* 0x0000000000007941 */ /* 0x000fea0003800200 */
.L_x_8901:
[----:B------:R-:W-:Y:S01]  /*20a0*/  F2FP.BF16.F32.PACK_AB R0, RZ, R0 ;  /* 0x00000000ff00723e */ /* 0x000fe200000010ff */
[----:B------:R-:W-:Y:S06]  /*20b0*/  BRA `(.L_x_8882) ;  /* 0x0000000000a87947 */ /* 0x000fec0003800000 */
.L_x_8894:
[----:B------:R-:W-:-:S09]  /*20c0*/  UISETP.NE.AND UP0, UPT, UR4, 0x1c, UPT ;  /* 0x0000001c0400788c */ /* 0x000fd2000bf05270 */
[----:B------:R-:W-:Y:S05]  /*20d0*/  BRA.U !UP0, `(.L_x_8905) ;  /* 0x0000000108947547 */ /* 0x000fea000b800000 */
[----:B------:R-:W-:-:S09]  /*20e0*/  UISETP.NE.AND UP0, UPT, UR4, 0x1d, UPT ;  /* 0x0000001d0400788c */ /* 0x000fd2000bf05270 */
[----:B------:R-:W-:Y:S05]  /*20f0*/  BRA.U !UP0, `(.L_x_8906) ;  /* 0x00000001087c7547 */ /* 0x000fea000b800000 */
[----:B------:R-:W-:-:S09]  /*2100*/  UISETP.NE.AND UP0, UPT, UR4, 0x2c, UPT ;  /* 0x0000002c0400788c */ /* 0x000fd2000bf05270 */
[----:B------:R-:W-:Y:S05]  /*2110*/  BRA.U !UP0, `(.L_x_8907) ;  /* 0x0000000108487547 */ /* 0x000fea000b800000 */
.L_x_8881:
        /* <DEDUP_REMOVED lines=16> */
.L_x_8908:
[----:B------:R-:W-:Y:S01]  /*2220*/  PRMT R0, RZ, 0x7610, R0 ;  /* 0x00007610ff007816 */ /* 0x000fe20000000000 */
[----:B------:R-:W-:Y:S06]  /*2230*/  BRA `(.L_x_8882) ;  /* 0x0000000000487947 */ /* 0x000fec0003800000 */
.L_x_8907:
        /* <DEDUP_REMOVED lines=8> */
.L_x_8910:
[----:B------:R-:W-:Y:S05]  /*22c0*/  BSYNC.RECONVERGENT B0 ;  /* 0x0000000000007941 */ /* 0x000fea0003800200 */
.L_x_8909:
[----:B------:R-:W-:Y:S01]  /*22d0*/  F2FP.BF16.F32.PACK_AB R0, RZ, R0 ;  /* 0x00000000ff00723e */ /* 0x000fe200000010ff */
[----:B------:R-:W-:Y:S06]  /*22e0*/  BRA `(.L_x_8882) ;  /* 0x00000000001c7947 */ /* 0x000fec0003800000 */
.L_x_8906:
[----:B------:R-:W2:Y:S02]  /*22f0*/  LDG.E.64 R2, desc[UR36][R2.64] ;  /* 0x0000002402027981 */ /* 0x000ea4000c1e1b00 */
[----:B--2---:R-:W0:Y:S02]  /*2300*/  I2F.U64 R0, R2 ;  /* 0x0000000200007312 */ /* 0x004e240000301000 */
[----:B0-----:R-:W-:Y:S01]  /*2310*/  F2FP.BF16.F32.PACK_AB R0, RZ, R0 ;  /* 0x00000000ff00723e */ /* 0x001fe200000010ff */
[----:B------:R-:W-:Y:S06]  /*2320*/  BRA `(.L_x_8882) ;  /* 0x00000000000c7947 */ /* 0x000fec0003800000 */
.L_x_8905:
[----:B------:R-:W2:Y:S02]  /*2330*/  LDG.E R2, desc[UR36][R2.64] ;  /* 0x0000002402027981 */ /* 0x000ea4000c1e1900 */
[----:B--2---:R-:W-:-:S04]  /*2340*/  I2FP.F32.U32 R0, R2 ;  /* 0x0000000200007245 */ /* 0x004fc80000201000 */
[----:B------:R-:W-:-:S07]  /*2350*/  F2FP.BF16.F32.PACK_AB R0, RZ, R0 ;  /* 0x00000000ff00723e */ /* 0x000fce00000010ff */
.L_x_8882:
[----:B------:R-:W1:Y:S01]  /*2360*/  LDCU UR4, c[0x0][0x590] ;  /* 0x0000b200ff0477ac */ /* 0x000e620008000800 */
[----:B-----5:R-:W-:Y:S01]  /*2370*/  IMAD.U32 R0, R0, 0x10000, RZ ;  /* 0x0001000000007824 */ /* 0x020fe200078e00ff */
[----:B------:R-:W0:Y:S03]  /*2380*/  LDCU.64 UR6, c[0x0][0x580] ;  /* 0x0000b000ff0677ac */ /* 0x000e260008000a00 */
[----:B-1----:R-:W-:Y:S01]  /*2390*/  FMUL.FTZ R0, R0, UR4 ;  /* 0x0000000400007c20 */ /* 0x002fe20008410000 */
[----:B------:R-:W-:Y:S01]  /*23a0*/  UPRMT UR4, UR41, 0x9910, URZ ;  /* 0x0000991029047896 */ /* 0x000fe200080000ff */
[----:B0-----:R-:W-:-:S03]  /*23b0*/  IADD3 R2, P0, PT, R16, UR6, RZ ;  /* 0x0000000610027c10 */ /* 0x001fc6000ff1e0ff */
[----:B------:R-:W-:Y:S01]  /*23c0*/  UISETP.GT.AND UP0, UPT, UR4, 0x9, UPT ;  /* 0x000000090400788c */ /* 0x000fe2000bf04270 */
[----:B------:R-:W0:Y:S01]  /*23d0*/  FRND.TRUNC R0, R0 ;  /* 0x0000000000007307 */ /* 0x000e22000020d000 */
[----:B------:R-:W-:-:S07]  /*23e0*/  IMAD.X R3, RZ, RZ, UR7, P0 ;  /* 0x00000007ff037e24 */ /* 0x000fce00080e06ff */
        /* <DEDUP_REMOVED lines=10> */
[----:B01----:R-:W-:-:S04]  /*2490*/  IMAD.U32 R0, R5, 0x10000, RZ ;  /* 0x0001000005007824 */ /* 0x003fc800078e00ff */
[----:B------:R-:W0:Y:S02]  /*24a0*/  F2I.FTZ.TRUNC.NTZ R5, R0 ;  /* 0x0000000000057305 */ /* 0x000e24000021f100 */
[----:B0-----:R0:W-:Y:S01]  /*24b0*/  STG.E.U8 desc[UR36][R2.64], R5 ;  /* 0x0000000502007986 */ /* 0x0011e2000c101124 */
[----:B------:R-:W-:Y:S05]  /*24c0*/  BRA `(.L_x_8916) ;  /* 0x0000000c00807947 */ /* 0x000fea0003800000 */
.L_x_8914:
[----:B-1----:R-:W-:-:S06]  /*24d0*/  SHF.L.U32 R5, R5, 0x10, RZ ;  /* 0x0000001005057819 */ /* 0x002fcc00000006ff */
[----:B------:R-:W1:Y:S02]  /*24e0*/  F2I.S64.TRUNC R4, R5 ;  /* 0x0000000500047311 */ /* 0x000e64000020d900 */
[----:B-1----:R4:W-:Y:S01]  /*24f0*/  STG.E.U8 desc[UR36][R2.64], R4 ;  /* 0x0000000402007986 */ /* 0x0029e2000c101124 */
[----:B------:R-:W-:Y:S05]  /*2500*/  BRA `(.L_x_8916) ;  /* 0x0000000c00707947 */ /* 0x000fea0003800000 */
.L_x_8913:
[----:B------:R-:W-:-:S09]  /*2510*/  UISETP.NE.AND UP0, UPT, UR4, 0x2, UPT ;  /* 0x000000020400788c */ /* 0x000fd2000bf05270 */
[----:B------:R-:W-:Y:S05]  /*2520*/  BRA.U !UP0, `(.L_x_8917) ;  /* 0x0000000108307547 */ /* 0x000fea000b800000 */
[----:B------:R-:W-:-:S09]  /*2530*/  UISETP.NE.AND UP0, UPT, UR4, 0x3, UPT ;  /* 0x000000030400788c */ /* 0x000fd2000bf05270 */
[----:B------:R-:W-:Y:S05]  /*2540*/  BRA.U !UP0, `(.L_x_8918) ;  /* 0x0000000108187547 */ /* 0x000fea000b800000 */
[----:B------:R-:W-:-:S09]  /*2550*/  UISETP.NE.AND UP0, UPT, UR4, 0x4, UPT ;  /* 0x000000040400788c */ /* 0x000fd2000bf05270 */
[----:B------:R-:W-:Y:S05]  /*2560*/  BRA.U UP0, `(.L_x_8915) ;  /* 0x0000000900b87547 */ /* 0x000fea000b800000 */
[----:B-1----:R-:W-:-:S06]  /*2570*/  IMAD.U32 R5, R5, 0x10000, RZ ;  /* 0x0001000005057824 */ /* 0x002fcc00078e00ff */
[----:B------:R-:W1:Y:S02]  /*2580*/  F2I.S64.TRUNC R4, R5 ;  /* 0x0000000500047311 */ /* 0x000e64000020d900 */
[----:B-1----:R1:W-:Y:S01]  /*2590*/  STG.E.64 desc[UR36][R2.64], R4 ;  /* 0x0000000402007986 */ /* 0x0023e2000c101b24 */
[----:B------:R-:W-:Y:S05]  /*25a0*/  BRA `(.L_x_8916) ;  /* 0x0000000c00487947 */ /* 0x000fea0003800000 */
.L_x_8918:
[----:B-1----:R-:W-:-:S06]  /*25b0*/  IMAD.U32 R5, R5, 0x10000, RZ ;  /* 0x0001000005057824 */ /* 0x002fcc00078e00ff */
[----:B------:R-:W1:Y:S02]  /*25c0*/  F2I.FTZ.TRUNC.NTZ R5, R5 ;  /* 0x0000000500057305 */ /* 0x000e64000021f100 */
[----:B-1----:R2:W-:Y:S01]  /*25d0*/  STG.E desc[UR36][R2.64], R5 ;  /* 0x0000000502007986 */ /* 0x0025e2000c101924 */
[----:B------:R-:W-:Y:S05]  /*25e0*/  BRA `(.L_x_8916) ;  /* 0x0000000c00387947 */ /* 0x000fea0003800000 */
.L_x_8917:
[----:B-1----:R-:W-:-:S06]  /*25f0*/  IMAD.U32 R5, R5, 0x10000, RZ ;  /* 0x0001000005057824 */ /* 0x002fcc00078e00ff */
[----:B------:R-:W1:Y:S02]  /*2600*/  F2I.FTZ.TRUNC.NTZ R5, R5 ;  /* 0x0000000500057305 */ /* 0x000e64000021f100 */
[----:B-1----:R3:W-:Y:S01]  /*2610*/  STG.E.U16 desc[UR36][R2.64], R5 ;  /* 0x0000000502007986 */ /* 0x0027e2000c101524 */
[----:B------:R-:W-:Y:S05]  /*2620*/  BRA `(.L_x_8916) ;  /* 0x0000000c00287947 */ /* 0x000fea0003800000 */
.L_x_8912:
        /* <DEDUP_REMOVED lines=9> */
.L_x_8920:
[----:B01----:R-:W-:-:S05]  /*26c0*/  IMAD.U32 R0, R5, 0x10000, RZ ;  /* 0x0001000005007824 */ /* 0x003fca00078e00ff */
[----:B------:R-:W-:-:S05]  /*26d0*/  F2FP.F16.F32.PACK_AB R0, RZ, R0 ;  /* 0x00000000ff00723e */ /* 0x000fca00000000ff */
[----:B------:R0:W-:Y:S01]  /*26e0*/  STG.E.U16 desc[UR36][R2.64], R0 ;  /* 0x0000000002007986 */ /* 0x0001e2000c101524 */
[----:B------:R-:W-:Y:S05]  /*26f0*/  BRA `(.L_x_8916) ;  /* 0x0000000800f47947 */ /* 0x000fea0003800000 */
.L_x_8919:
[----:B------:R-:W-:-:S09]  /*2700*/  UISETP.NE.AND UP0, UPT, UR4, 0x7, UPT ;  /* 0x000000070400788c */ /* 0x000fd2000bf05270 */
[----:B------:R-:W-:Y:S05]  /*2710*/  BRA.U !UP0, `(.L_x_8921) ;  /* 0x0000000108347547 */ /* 0x000fea000b800000 */
[----:B------:R-:W-:-:S09]  /*2720*/  UISETP.NE.AND UP0, UPT, UR4, 0x8, UPT ;  /* 0x000000080400788c */ /* 0x000fd2000bf05270 */
[----:B------:R-:W-:Y:S05]  /*2730*/  BRA.U !UP0, `(.L_x_8922) ;  /* 0x0000000108187547 */ /* 0x000fea000b800000 */
[----:B------:R-:W-:-:S09]  /*2740*/  UISETP.NE.AND UP0, UPT, UR4, 0x9, UPT ;  /* 0x000000090400788c */ /* 0x000fd2000bf05270 */
[----:B------:R-:W-:Y:S05]  /*2750*/  BRA.U UP0, `(.L_x_8915) ;  /* 0x00000009003c7547 */ /* 0x000fea000b800000 */
[----:B-1----:R-:W-:Y:S02]  /*2760*/  IMAD.U32 R4, R5, 0x10000, RZ ;  /* 0x0001000005047824 */ /* 0x002fe400078e00ff */
[----:B------:R-:W-:-:S05]  /*2770*/  IMAD.MOV.U32 R5, RZ, RZ, RZ ;  /* 0x000000ffff057224 */ /* 0x000fca00078e00ff */
[----:B------:R1:W-:Y:S01]  /*2780*/  STG.E.64 desc[UR36][R2.64], R4 ;  /* 0x0000000402007986 */ /* 0x0003e2000c101b24 */
[----:B------:R-:W-:Y:S05]  /*2790*/  BRA `(.L_x_8916) ;  /* 0x0000000800cc7947 */ /* 0x000fea0003800000 */
.L_x_8922:
[----:B-1----:R-:W-:-:S04]  /*27a0*/  SHF.L.U32 R5, R5, 0x10, RZ ;  /* 0x0000001005057819 */ /* 0x002fc800000006ff */
[----:B------:R-:W-:-:S04]  /*27b0*/  F2FP.F16.F32.PACK_AB R5, RZ, R5 ;  /* 0x00000005ff05723e */ /* 0x000fc800000000ff */
[----:B------:R-:W-:-:S05]  /*27c0*/  PRMT R5, R5, 0x5410, RZ ;  /* 0x0000541005057816 */ /* 0x000fca00000000ff */
[----:B------:R1:W-:Y:S01]  /*27d0*/  STG.E desc[UR36][R2.64], R5 ;  /* 0x0000000502007986 */ /* 0x0003e2000c101924 */
[----:B------:R-:W-:Y:S05]  /*27e0*/  BRA `(.L_x_8916) ;  /* 0x0000000800b87947 */ /* 0x000fea0003800000 */
.L_x_8921:
[----:B-1----:R-:W-:-:S04]  /*27f0*/  IMAD.U32 R4, R5, 0x10000, RZ ;  /* 0x0001000005047824 */ /* 0x002fc800078e00ff */
[----:B------:R-:W-:-:S06]  /*2800*/  FMUL.FTZ R4, R4, 1 ;  /* 0x3f80000004047820 */ /* 0x000fcc0000410000 */
[----:B------:R-:W1:Y:S02]  /*2810*/  F2F.F64.F32 R4, R4 ;  /* 0x0000000400047310 */ /* 0x000e640000201800 */
[----:B-1----:R1:W-:Y:S01]  /*2820*/  STG.E.64 desc[UR36][R2.64], R4 ;  /* 0x0000000402007986 */ /* 0x0023e2000c101b24 */
[----:B------:R-:W-:Y:S05]  /*2830*/  BRA `(.L_x_8916) ;  /* 0x0000000800a47947 */ /* 0x000fea0003800000 */
.L_x_8911:
        /* <DEDUP_REMOVED lines=13> */
.L_x_8925:
[----:B-1----:R-:W-:Y:S01]  /*2910*/  IMAD.U32 R5, R5, 0x10000, RZ ;  /* 0x0001000005057824 */ /* 0x002fe200078e00ff */
[----:B------:R-:W-:-:S03]  /*2920*/  CS2R R6, SRZ ;  /* 0x0000000000067805 */ /* 0x000fc6000001ff00 */
[----:B------:R-:W-:-:S06]  /*2930*/  FMUL.FTZ R5, R5, 1 ;  /* 0x3f80000005057820 */ /* 0x000fcc0000410000 */
[----:B------:R-:W1:Y:S02]  /*2940*/  F2F.F64.F32 R4, R5 ;  /* 0x0000000500047310 */ /* 0x000e640000201800 */
[----:B-1----:R1:W-:Y:S01]  /*2950*/  STG.E.128 desc[UR36][R2.64], R4 ;  /* 0x0000000402007986 */ /* 0x0023e2000c101d24 */
[----:B------:R-:W-:Y:S05]  /*2960*/  BRA `(.L_x_8916) ;  /* 0x0000000800587947 */ /* 0x000fea0003800000 */
.L_x_8924:
[----:B------:R-:W-:-:S09]  /*2970*/  UISETP.NE.AND UP0, UPT, UR4, 0xf, UPT ;  /* 0x0000000f0400788c */ /* 0x000fd2000bf05270 */
[----:B------:R-:W-:Y:S05]  /*2980*/  BRA.U !UP0, `(.L_x_8926) ;  /* 0x0000000108a07547 */ /* 0x000fea000b800000 */
[----:B------:R-:W-:-:S09]  /*2990*/  UISETP.NE.AND UP0, UPT, UR4, 0x17, UPT ;  /* 0x000000170400788c */ /* 0x000fd2000bf05270 */
[----:B------:R-:W-:Y:S05]  /*29a0*/  BRA.U !UP0, `(.L_x_8927) ;  /* 0x00000001084c7547 */ /* 0x000fea000b800000 */
[----:B------:R-:W-:-:S09]  /*29b0*/  UISETP.NE.AND UP0, UPT, UR4, 0x18, UPT ;  /* 0x000000180400788c */ /* 0x000fd2000bf05270 */
[----:B------:R-:W-:Y:S05]  /*29c0*/  BRA.U UP0, `(.L_x_8915) ;  /* 0x0000000500a07547 */ /* 0x000fea000b800000 */
[----:B-1----:R-:W-:Y:S01]  /*29d0*/  SHF.L.U32 R7, R5, 0x10, RZ ;  /* 0x0000001005077819 */ /* 0x002fe200000006ff */
[----:B------:R-:W-:Y:S01]  /*29e0*/  BSSY.RECONVERGENT B0, `(.L_x_8928) ;  /* 0x000000c000007945 */ /* 0x000fe20003800200 */
[----:B0-----:R-:W-:Y:S02]  /*29f0*/  IMAD.MOV.U32 R0, RZ, RZ, 0x7f ;  /* 0x0000007fff007424 */ /* 0x001fe400078e00ff */
        /* <DEDUP_REMOVED lines=10> */
.L_x_8929:
[----:B------:R-:W-:Y:S05]  /*2aa0*/  BSYNC.RECONVERGENT B0 ;  /* 0x0000000000007941 */ /* 0x000fea0003800200 */
.L_x_8928:
[----:B------:R-:W-:-:S05]  /*2ab0*/  LOP3.LUT R5, R0, 0x80, R5, 0xf8, !PT ;  /* 0x0000008000057812 */ /* 0x000fca00078ef805 */
[----:B------:R0:W-:Y:S01]  /*2ac0*/  STG.E.U8 desc[UR36][R2.64], R5 ;  /* 0x0000000502007986 */ /* 0x0001e2000c101124 */
[----:B------:R-:W-:Y:S05]  /*2ad0*/  BRA `(.L_x_8916) ;  /* 0x0000000400fc7947 */ /* 0x000fea0003800000 */
.L_x_8927:
[----:B-1----:R-:W-:Y:S01]  /*2ae0*/  IMAD.U32 R7, R5, 0x10000, RZ ;  /* 0x0001000005077824 */ /* 0x002fe200078e00ff */
[----:B------:R-:W-:Y:S04]  /*2af0*/  BSSY.RECONVERGENT B0, `(.L_x_8930) ;  /* 0x000000e000007945 */ /* 0x000fe80003800200 */
[----:B------:R-:W-:Y:S02]  /*2b00*/  LOP3.LUT R6, R7, 0x7fffffff, RZ, 0xc0, !PT ;  /* 0x7fffffff07067812 */ /* 0x000fe400078ec0ff */
        /* <DEDUP_REMOVED lines=12> */
.L_x_8931:
[----:B------:R-:W-:Y:S05]  /*2bd0*/  BSYNC.RECONVERGENT B0 ;  /* 0x0000000000007941 */ /* 0x000fea0003800200 */
.L_x_8930:
[----:B------:R-:W-:-:S05]  /*2be0*/  LOP3.LUT R5, R0, 0x80, R5, 0xf8, !PT ;  /* 0x0000008000057812 */ /* 0x000fca00078ef805 */
[----:B------:R0:W-:Y:S01]  /*2bf0*/  STG.E.U8 desc[UR36][R2.64], R5 ;  /* 0x0000000502007986 */ /* 0x0001e2000c101124 */
[----:B------:R-:W-:Y:S05]  /*2c00*/  BRA `(.L_x_8916) ;  /* 0x0000000400b07947 */ /* 0x000fea0003800000 */
.L_x_8926:
[----:B-1----:R1:W-:Y:S01]  /*2c10*/  STG.E.U16 desc[UR36][R2.64], R5 ;  /* 0x0000000502007986 */ /* 0x0023e2000c101524 */
[----:B------:R-:W-:Y:S05]  /*2c20*/  BRA `(.L_x_8916) ;  /* 0x0000000400a87947 */ /* 0x000fea0003800000 */
.L_x_8923:
        /* <DEDUP_REMOVED lines=12> */
.L_x_8934:
[----:B-1----:R-:W-:Y:S01]  /*2cf0*/  IMAD.U32 R5, R5, 0x10000, RZ ;  /* 0x0001000005057824 */ /* 0x002fe200078e00ff */
[----:B------:R-:W-:Y:S01]  /*2d00*/  BSSY.RECONVERGENT B0, `(.L_x_8935) ;  /* 0x0000014000007945 */ /* 0x000fe20003800200 */
[----:B0-----:R-:W-:-:S03]  /*2d10*/  IMAD.MOV.U32 R0, RZ, RZ, 0x80 ;  /* 0x00000080ff007424 */ /* 0x001fc600078e00ff */
        /* <DEDUP_REMOVED lines=10> */
.L_x_8937:
[----:B------:R-:W-:-:S04]  /*2dc0*/  SHF.R.U32.HI R0, RZ, 0x14, R5 ;  /* 0x00000014ff007819 */ /* 0x000fc80000011605 */
[----:B------:R-:W-:-:S04]  /*2dd0*/  LOP3.LUT R0, R0, 0x1, RZ, 0xc0, !PT ;  /* 0x0000000100007812 */ /* 0x000fc800078ec0ff */
[----:B------:R-:W-:-:S04]  /*2de0*/  IADD3 R0, PT, PT, R5, 0x487ffff, R0 ;  /* 0x0487ffff05007810 */ /* 0x000fc80007ffe000 */
[----:B------:R-:W-:-:S04]  /*2df0*/  SHF.R.U32.HI R0, RZ, 0x14, R0 ;  /* 0x00000014ff007819 */ /* 0x000fc80000011600 */
[----:B------:R-:W-:-:S07]  /*2e00*/  LOP3.LUT R4, R0, 0xff, RZ, 0xc0, !PT ;  /* 0x000000ff00047812 */ /* 0x000fce00078ec0ff */
.L_x_8938:
[----:B------:R-:W-:-:S04]  /*2e10*/  SHF.R.U32.HI R5, RZ, 0x18, R5 ;  /* 0x00000018ff057819 */ /* 0x000fc80000011605 */
[----:B------:R-:W-:-:S04]  /*2e20*/  LOP3.LUT R4, R4, 0x80, R5, 0xf8, !PT ;  /* 0x0000008004047812 */ /* 0x000fc800078ef805 */
[----:B------:R-:W-:-:S07]  /*2e30*/  PRMT R0, R4, 0x7610, R0 ;  /* 0x0000761004007816 */ /* 0x000fce0000000000 */
.L_x_8936:
[----:B------:R-:W-:Y:S05]  /*2e40*/  BSYNC.RECONVERGENT B0 ;  /* 0x0000000000007941 */ /* 0x000fea0003800200 */
.L_x_8935:
[----:B------:R0:W-:Y:S01]  /*2e50*/  STG.E.U8 desc[UR36][R2.64], R0 ;  /* 0x0000000002007986 */ /* 0x0001e2000c101124 */
[----:B------:R-:W-:Y:S05]  /*2e60*/  BRA `(.L_x_8916) ;  /* 0x0000000400187947 */ /* 0x000fea0003800000 */
.L_x_8933:
[----:B-1----:R-:W-:Y:S01]  /*2e70*/  IMAD.U32 R5, R5, 0x10000, RZ ;  /* 0x0001000005057824 */ /* 0x002fe200078e00ff */
[----:B------:R-:W-:Y:S01]  /*2e80*/  BSSY.RECONVERGENT B0, `(.L_x_8939) ;  /* 0x0000014000007945 */ /* 0x000fe20003800200 */
[----:B0-----:R-:W-:-:S03]  /*2e90*/  MOV R0, 0x80 ;  /* 0x0000008000007802 */ /* 0x001fc60000000f00 */
        /* <DEDUP_REMOVED lines=10> */
.L_x_8941:
[----:B------:R-:W-:-:S04]  /*2f40*/  SHF.R.U32.HI R0, RZ, 0x15, R5 ;  /* 0x00000015ff007819 */ /* 0x000fc80000011605 */
[----:B------:R-:W-:-:S04]  /*2f50*/  LOP3.LUT R0, R0, 0x1, RZ, 0xc0, !PT ;  /* 0x0000000100007812 */ /* 0x000fc800078ec0ff */
[----:B------:R-:W-:-:S04]  /*2f60*/  IADD3 R0, PT, PT, R5, 0x88fffff, R0 ;  /* 0x088fffff05007810 */ /* 0x000fc80007ffe000 */
[----:B------:R-:W-:-:S04]  /*2f70*/  SHF.R.U32.HI R0, RZ, 0x15, R0 ;  /* 0x00000015ff007819 */ /* 0x000fc80000011600 */
[----:B------:R-:W-:-:S07]  /*2f80*/  LOP3.LUT R4, R0, 0xff, RZ, 0xc0, !PT ;  /* 0x000000ff00047812 */ /* 0x000fce00078ec0ff */
.L_x_8942:
[----:B------:R-:W-:-:S04]  /*2f90*/  SHF.R.U32.HI R5, RZ, 0x18, R5 ;  /* 0x00000018ff057819 */ /* 0x000fc80000011605 */
[----:B------:R-:W-:-:S04]  /*2fa0*/  LOP3.LUT R4, R4, 0x80, R5, 0xf8, !PT ;  /* 0x0000008004047812 */ /* 0x000fc800078ef805 */
[----:B------:R-:W-:-:S07]  /*2fb0*/  PRMT R0, R4, 0x7610, R0 ;  /* 0x0000761004007816 */ /* 0x000fce0000000000 */
.L_x_8940:
[----:B------:R-:W-:Y:S05]  /*2fc0*/  BSYNC.RECONVERGENT B0 ;  /* 0x0000000000007941 */ /* 0x000fea0003800200 */
.L_x_8939:
[----:B------:R0:W-:Y:S01]  /*2fd0*/  STG.E.U8 desc[UR36][R2.64], R0 ;  /* 0x0000000002007986 */ /* 0x0001e2000c101124 */
[----:B------:R-:W-:Y:S05]  /*2fe0*/  BRA `(.L_x_8916) ;  /* 0x0000000000b87947 */ /* 0x000fea0003800000 */
.L_x_8932:
[----:B------:R-:W-:-:S09]  /*2ff0*/  UISETP.NE.AND UP0, UPT, UR4, 0x1c, UPT ;  /* 0x0000001c0400788c */ /* 0x000fd2000bf05270 */
[----:B------:R-:W-:Y:S05]  /*3000*/  BRA.U !UP0, `(.L_x_8943) ;  /* 0x0000000108a47547 */ /* 0x000fea000b800000 */
[----:B------:R-:W-:-:S09]  /*3010*/  UISETP.NE.AND UP0, UPT, UR4, 0x1d, UPT ;  /* 0x0000001d0400788c */ /* 0x000fd2000bf05270 */
[----:B------:R-:W-:Y:S05]  /*3020*/  BRA.U !UP0, `(.L_x_8944) ;  /* 0x00000001088c7547 */ /* 0x000fea000b800000 */
[----:B------:R-:W-:-:S09]  /*3030*/  UISETP.NE.AND UP0, UPT, UR4, 0x2c, UPT ;  /* 0x0000002c0400788c */ /* 0x000fd2000bf05270 */
[----:B------:R-:W-:Y:S05]  /*3040*/  BRA.U !UP0, `(.L_x_8945) ;  /* 0x0000000108447547 */ /* 0x000fea000b800000 */
.L_x_8915:
[----:B0-----:R-:W-:Y:S01]  /*3050*/  MOV R0, 0x0 ;  /* 0x0000000000007802 */ /* 0x001fe20000000f00 */
[----:B------:R-:W0:Y:S01]  /*3060*/  LDCU.64 UR6, c[0x4][0x178] ;  /* 0x01002f00ff0677ac */ /* 0x000e220008000a00 */
[----:B------:R-:W-:Y:S02]  /*3070*/  HFMA2 R12, -RZ, RZ, 0, 5.9604644775390625e-08 ;  /* 0x00000001ff0c7431 */ /* 0x000fe400000001ff */
[----:B------:R-:W-:Y:S01]  /*3080*/  IMAD.MOV.U32 R8, RZ, RZ, 0x65 ;  /* 0x00000065ff087424 */ /* 0x000fe200078e00ff */
[----:B------:R2:W3:Y:S01]  /*3090*/  LDC.64 R2, c[0x4][R0] ;  /* 0x0100000000027b82 */ /* 0x0004e20000000a00 */
[----:B------:R-:W4:Y:S01]  /*30a0*/  LDCU.64 UR8, c[0x4][0x180] ;  /* 0x01003000ff0877ac */ /* 0x000f220008000a00 */
[----:B------:R-:W-:Y:S01]  /*30b0*/  IMAD.MOV.U32 R13, RZ, RZ, RZ ;  /* 0x000000ffff0d7224 */ /* 0x000fe200078e00ff */
[----:B------:R-:W5:Y:S01]  /*30c0*/  LDCU.64 UR4, c[0x4][0x90] ;  /* 0x01001200ff0477ac */ /* 0x000f620008000a00 */
[----:B0-----:R-:W-:Y:S02]  /*30d0*/  IMAD.U32 R4, RZ, RZ, UR6 ;  /* 0x00000006ff047e24 */ /* 0x001fe4000f8e00ff */
[----:B-1----:R-:W-:-:S02]  /*30e0*/  IMAD.U32 R5, RZ, RZ, UR7 ;  /* 0x00000007ff057e24 */ /* 0x002fc4000f8e00ff */
[----:B----4-:R-:W-:Y:S01]  /*30f0*/  IMAD.U32 R6, RZ, RZ, UR8 ;  /* 0x00000008ff067e24 */ /* 0x010fe2000f8e00ff */
[----:B------:R-:W-:Y:S01]  /*3100*/  MOV R7, UR9 ;  /* 0x0000000900077c02 */ /* 0x000fe20008000f00 */
[----:B-----5:R-:W-:Y:S02]  /*3110*/  IMAD.U32 R10, RZ, RZ, UR4 ;  /* 0x00000004ff0a7e24 */ /* 0x020fe4000f8e00ff */
[----:B--2---:R-:W-:-:S07]  /*3120*/  IMAD.U32 R11, RZ, RZ, UR5 ;  /* 0x00000005ff0b7e24 */ /* 0x004fce000f8e00ff */
[----:B------:R-:W-:-:S07]  /*3130*/  LEPC R20, `(.L_x_8946) ;  /* 0x000000001014794e */ /* 0x000fce0000000000 */
[----:B---3--:R-:W-:Y:S05]  /*3140*/  CALL.ABS.NOINC R2 ;  /* 0x0000000002007343 */ /* 0x008fea0003c00000 */
.L_x_8946:
[----:B------:R-:W-:Y:S05]  /*3150*/  BRA `(.L_x_8916) ;  /* 0x00000000005c7947 */ /* 0x000fea0003800000 */
.L_x_8945:
[----:B-1----:R-:W-:-:S05]  /*3160*/  IMAD.U32 R5, R5, 0x10000, RZ ;  /* 0x0001000005057824 */ /* 0x002fca00078e00ff */
[----:B------:R-:W-:-:S04]  /*3170*/  SHF.R.U32.HI R6, RZ, 0x17, R5 ;  /* 0x00000017ff067819 */ /* 0x000fc80000011605 */
[----:B------:R-:W-:-:S04]  /*3180*/  LOP3.LUT R4, R6, 0xff, RZ, 0xc0, !PT ;  /* 0x000000ff06047812 */ /* 0x000fc800078ec0ff */
[----:B------:R-:W-:-:S13]  /*3190*/  ISETP.NE.AND P1, PT, R4, 0xff, PT ;  /* 0x000000ff0400780c */ /* 0x000fda0003f25270 */
[--C-:B0-----:R-:W-:Y:S02]  /*31a0*/  @P1 SHF.R.U32.HI R0, RZ, 0x16, R5.reuse ;  /* 0x00000016ff001819 */ /* 0x101fe40000011605 */
        /* <DEDUP_REMOVED lines=11> */
.L_x_8944:
[----:B-1----:R-:W-:-:S06]  /*3260*/  IMAD.U32 R5, R5, 0x10000, RZ ;  /* 0x0001000005057824 */ /* 0x002fcc00078e00ff */
[----:B------:R-:W1:Y:S02]  /*3270*/  F2I.U64.TRUNC R4, R5 ;  /* 0x0000000500047311 */ /* 0x000e64000020d800 */
[----:B-1----:R1:W-:Y:S01]  /*3280*/  STG.E.64 desc[UR36][R2.64], R4 ;  /* 0x0000000402007986 */ /* 0x0023e2000c101b24 */
[----:B------:R-:W-:Y:S05]  /*3290*/  BRA `(.L_x_8916) ;  /* 0x00000000000c7947 */ /* 0x000fea0003800000 */
.L_x_8943:
[----:B-1----:R-:W-:-:S06]  /*32a0*/  SHF.L.U32 R5, R5, 0x10, RZ ;  /* 0x0000001005057819 */ /* 0x002fcc00000006ff */
[----:B------:R-:W1:Y:S02]  /*32b0*/  F2I.FTZ.U32.TRUNC.NTZ R5, R5 ;  /* 0x0000000500057305 */ /* 0x000e64000021f000 */
[----:B-1----:R1:W-:Y:S02]  /*32c0*/  STG.E desc[UR36][R2.64], R5 ;  /* 0x0000000502007986 */ /* 0x0023e4000c101924 */
.L_x_8916:
[----:B------:R-:W-:-:S07]  /*32d0*/  VIADD R17, R17, 0x80 ;  /* 0x0000008011117836 */ /* 0x000fce0000000000 */
.L_x_8875:
[----:B------:R-:W-:Y:S05]  /*32e0*/  BSYNC.RECONVERGENT B6 ;  /* 0x0000000000067941 */ /* 0x000fea0003800200 */
.L_x_8874:
        /* <DEDUP_REMOVED lines=307> */
.L_x_8949:
[----:B------:R-:W1:Y:S01]  /*4620*/  LDCU.64 UR6, c[0x0][0x588] ;  /* 0x0000b100ff0677ac */ /* 0x000e620008000a00 */
        /* <DEDUP_REMOVED lines=17> */
.L_x_8953:
[----:B------:R-:W2:Y:S02]  /*4740*/  LDG.E.U8 R2, desc[UR36][R2.64] ;  /* 0x0000002402027981 */ /* 0x000ea4000c1e1100 */
[----:B--2---:R-:W-:-:S04]  /*4750*/  I2FP.F32.U32 R0, R2 ;  /* 0x0000000200007245 */ /* 0x004fc80000201000 */
[----:B------:R-:W-:Y:S01]  /*4760*/  F2FP.BF16.F32.PACK_AB R0, RZ, R0 ;  /* 0x00000000ff00723e */ /* 0x000fe200000010ff */
[----:B------:R-:W-:Y:S06]  /*4770*/  BRA `(.L_x_8955) ;  /* 0x0000000c00847947 */ /* 0x000fec0003800000 */
.L_x_8952:
        /* <DEDUP_REMOVED lines=10> */
.L_x_8957:
[----:B------:R-:W2:Y:S02]  /*4820*/  LDG.E R2, desc[UR36][R2.64] ;  /* 0x0000002402027981 */ /* 0x000ea4000c1e1900 */
[----:B--2---:R-:W-:-:S04]  /*4830*/  I2FP.F32.S32 R0, R2 ;  /* 0x0000000200007245 */ /* 0x004fc80000201400 */
[----:B------:R-:W-:Y:S01]  /*4840*/  F2FP.BF16.F32.PACK_AB R0, RZ, R0 ;  /* 0x00000000ff00723e */ /* 0x000fe200000010ff */
[----:B------:R-:W-:Y:S06]  /*4850*/  BRA `(.L_x_8955) ;  /* 0x0000000c004c7947 */ /* 0x000fec0003800000 */
.L_x_8956:
[----:B------:R-:W2:Y:S02]  /*4860*/  LDG.E.U16 R2, desc[UR36][R2.64] ;  /* 0x0000002402027981 */ /* 0x000ea4000c1e1500 */
[----:B--2---:R-:W0:Y:S02]  /*4870*/  I2F.S16 R0, R2 ;  /* 0x0000000200007306 */ /* 0x004e240000101400 */
[----:B0-----:R-:W-:Y:S01]  /*4880*/  F2FP.BF16.F32.PACK_AB R0, RZ, R0 ;  /* 0x00000000ff00723e */ /* 0x001fe200000010ff */
[----:B------:R-:W-:Y:S06]  /*4890*/  BRA `(.L_x_8955) ;  /* 0x0000000c003c7947 */ /* 0x000fec0003800000 */
.L_x_8951:
        /* <DEDUP_REMOVED lines=9> */
.L_x_8959:
[----:B------:R-:W2:Y:S02]  /*4930*/  LDG.E.U16 R0, desc[UR36][R2.64] ;  /* 0x0000002402007981 */ /* 0x000ea4000c1e1500 */
[----:B--2---:R-:W-:-:S05]  /*4940*/  HADD2.F32 R0, -RZ, R0.H0_H0 ;  /* 0x20000000ff007230 */ /* 0x004fca0000004100 */
[----:B------:R-:W-:Y:S01]  /*4950*/  F2FP.BF16.F32.PACK_AB R0, RZ, R0 ;  /* 0x00000000ff00723e */ /* 0x000fe200000010ff */
[----:B------:R-:W-:Y:S06]  /*4960*/  BRA `(.L_x_8955) ;  /* 0x0000000c00087947 */ /* 0x000fec0003800000 */
.L_x_8958:
        /* <DEDUP_REMOVED lines=9> */
.L_x_8961:
[----:B------:R-:W2:Y:S02]  /*4a00*/  LDG.E.U16 R2, desc[UR36][R2.64] ;  /* 0x0000002402027981 */ /* 0x000ea4000c1e1500 */
[----:B--2---:R-:W-:-:S05]  /*4a10*/  HADD2.F32 R0, -RZ, R2.H0_H0 ;  /* 0x20000002ff007230 */ /* 0x004fca0000004100 */
[----:B------:R-:W-:Y:S01]  /*4a20*/  F2FP.BF16.F32.PACK_AB R0, RZ, R0 ;  /* 0x00000000ff00723e */ /* 0x000fe200000010ff */
[----:B------:R-:W-:Y:S06]  /*4a30*/  BRA `(.L_x_8955) ;  /* 0x0000000800d47947 */ /* 0x000fec0003800000 */
.L_x_8960:
        /* <DEDUP_REMOVED lines=8> */
.L_x_8950:
        /* <DEDUP_REMOVED lines=13> */
.L_x_8964:
        /* <DEDUP_REMOVED lines=8> */
.L_x_8963:
        /* <DEDUP_REMOVED lines=27> */
.L_x_8966:
        /* <DEDUP_REMOVED lines=13> */
.L_x_8965:
[----:B------:R0:W5:Y:S01]  /*4e90*/  LDG.E.U16 R0, desc[UR36][R2.64] ;  /* 0x0000002402007981 */ /* 0x000162000c1e1500 */
[----:B------:R-:W-:Y:S05]  /*4ea0*/  BRA `(.L_x_8955) ;  /* 0x0000000400b87947 */ /* 0x000fea0003800000 */
.L_x_8962:
        /* <DEDUP_REMOVED lines=12> */
.L_x_8969:
        /* <DEDUP_REMOVED lines=21> */
.L_x_8973:
[----:B------:R-:W-:Y:S05]  /*50c0*/  BSYNC.RECONVERGENT B1 ;  /* 0x0000000000017941 */ /* 0x000fea0003800200 */
.L_x_8972:
[----:B------:R-:W-:Y:S01]  /*50d0*/  IMAD.SHL.U32 R0, R0, 0x100000, RZ ;  /* 0x0010000000007824 */ /* 0x000fe200078e00ff */
[----:B------:R-:W-:-:S04]  /*50e0*/  LEA R2, R2, 0x3b800000, 0x17 ;  /* 0x3b80000002027811 */ /* 0x000fc800078eb8ff */
[----:B------:R-:W-:-:S07]  /*50f0*/  LOP3.LUT R0, R2, R0, R7, 0xfe, !PT ;  /* 0x0000000002007212 */ /* 0x000fce00078efe07 */
.L_x_8971:
[----:B------:R-:W-:Y:S05]  /*5100*/  BSYNC.RECONVERGENT B0 ;  /* 0x0000000000007941 */ /* 0x000fea0003800200 */
.L_x_8970:
[----:B------:R-:W-:Y:S01]  /*5110*/  F2FP.BF16.F32.PACK_AB R0, RZ, R0 ;  /* 0x00000000ff00723e */ /* 0x000fe200000010ff */
[----:B------:R-:W-:Y:S06]  /*5120*/  BRA `(.L_x_8955) ;  /* 0x0000000400187947 */ /* 0x000fec0003800000 */
.L_x_8968:
        /* <DEDUP_REMOVED lines=21> */
.L_x_8977:
[----:B------:R-:W-:Y:S05]  /*5280*/  BSYNC.RECONVERGENT B1 ;  /* 0x0000000000017941 */ /* 0x000fea0003800200 */
.L_x_8976:
[----:B------:R-:W-:Y:S01]  /*5290*/  IMAD.SHL.U32 R0, R0, 0x200000, RZ ;  /* 0x0020000000007824 */ /* 0x000fe200078e00ff */
[----:B------:R-:W-:-:S04]  /*52a0*/  LEA R2, R2, 0x37800000, 0x17 ;  /* 0x3780000002027811 */ /* 0x000fc800078eb8ff */
[----:B------:R-:W-:-:S07]  /*52b0*/  LOP3.LUT R0, R2, R0, R7, 0xfe, !PT ;  /* 0x0000000002007212 */ /* 0x000fce00078efe07 */
.L_x_8975:
[----:B------:R-:W-:Y:S05]  /*52c0*/  BSYNC.RECONVERGENT B0 ;  /* 0x0000000000007941 */ /* 0x000fea0003800200 */
.L_x_8974:
[----:B------:R-:W-:Y:S01]  /*52d0*/  F2FP.BF16.F32.PACK_AB R0, RZ, R0 ;  /* 0x00000000ff00723e */ /* 0x000fe200000010ff */
[----:B------:R-:W-:Y:S06]  /*52e0*/  BRA `(.L_x_8955) ;  /* 0x0000000000a87947 */ /* 0x000fec0003800000 */
.L_x_8967:
        /* <DEDUP_REMOVED lines=14> */
.L_x_8981:
[----:B------:R-:W-:Y:S05]  /*53d0*/  BSYNC.RECONVERGENT B0 ;  /* 0x0000000000007941 */ /* 0x000fea0003800200 */
.L_x_8980:
[----:B------:R-:W-:Y:S01]  /*53e0*/  F2FP.BF16.F32.PACK_AB R0, RZ, R0 ;  /* 0x00000000ff00723e */ /* 0x000fe200000010ff */
[----:B------:R-:W-:Y:S06]  /*53f0*/  BRA `(.L_x_8955) ;  /* 0x0000000000647947 */ /* 0x000fec0003800000 */
.L_x_8954:
        /* <DEDUP_REMOVED lines=16> */
.L_x_8982:
[----:B------:R-:W-:Y:S01]  /*5500*/  PRMT R0, RZ, 0x7610, R0 ;  /* 0x00007610ff007816 */ /* 0x000fe20000000000 */
[----:B------:R-:W-:Y:S06]  /*5510*/  BRA `(.L_x_8955) ;  /* 0x00000000001c7947 */ /* 0x000fec0003800000 */
.L_x_8979:
[----:B------:R-:W2:Y:S02]  /*5520*/  LDG.E.64 R2, desc[UR36][R2.64] ;  /* 0x0000002402027981 */ /* 0x000ea4000c1e1b00 */
[----:B--2---:R-:W0:Y:S02]  /*5530*/  I2F.U64 R0, R2 ;  /* 0x0000000200007312 */ /* 0x004e240000301000 */
[----:B0-----:R-:W-:Y:S01]  /*5540*/  F2FP.BF16.F32.PACK_AB R0, RZ, R0 ;  /* 0x00000000ff00723e */ /* 0x001fe200000010ff */
[----:B------:R-:W-:Y:S06]  /*5550*/  BRA `(.L_x_8955) ;  /* 0x00000000000c7947 */ /* 0x000fec0003800000 */
.L_x_8978:
[----:B------:R-:W2:Y:S02]  /*5560*/  LDG.E R2, desc[UR36][R2.64] ;  /* 0x0000002402027981 */ /* 0x000ea4000c1e1900 */
[----:B--2---:R-:W-:-:S04]  /*5570*/  I2FP.F32.U32 R0, R2 ;  /* 0x0000000200007245 */ /* 0x004fc80000201000 */
[----:B------:R-:W-:-:S07]  /*5580*/  F2FP.BF16.F32.PACK_AB R0, RZ, R0 ;  /* 0x00000000ff00723e */ /* 0x000fce00000010ff */
.L_x_8955:
        /* <DEDUP_REMOVED lines=8> */
[----:B------:R-:W-:-:S07]  /*5610*/  IADD3.X R3, PT, PT, RZ, UR7, RZ, P0, !PT ;  /* 0x00000007ff037c10 */ /* 0x000fce00087fe4ff */
        /* <DEDUP_REMOVED lines=14> */
.L_x_8986:
[----:B-1----:R-:W-:-:S06]  /*5700*/  IMAD.U32 R5, R5, 0x10000, RZ ;  /* 0x0001000005057824 */ /* 0x002fcc00078e00ff */
[----:B------:R-:W1:Y:S02]  /*5710*/  F2I.S64.TRUNC R4, R5 ;  /* 0x0000000500047311 */ /* 0x000e64000020d900 */
[----:B-1----:R1:W-:Y:S01]  /*5720*/  STG.E.U8 desc[UR36][R2.64], R4 ;  /* 0x0000000402007986 */ /* 0x0023e2000c101124 */
[----:B------:R-:W-:Y:S05]  /*5730*/  BRA `(.L_x_8988) ;  /* 0x0000000c006c7947 */ /* 0x000fea0003800000 */
.L_x_8985:
[----:B------:R-:W-:-:S09]  /*5740*/  UISETP.NE.AND UP0, UPT, UR4, 0x2, UPT ;  /* 0x000000020400788c */ /* 0x000fd2000bf05270 */
[----:B------:R-:W-:Y:S05]  /*5750*/  BRA.U !UP0, `(.L_x_8989) ;  /* 0x0000000108307547 */ /* 0x000fea000b800000 */
[----:B------:R-:W-:-:S09]  /*5760*/  UISETP.NE.AND UP0, UPT, UR4, 0x3, UPT ;  /* 0x000000030400788c */ /* 0x000fd2000bf05270 */
[----:B------:R-:W-:Y:S05]  /*5770*/  BRA.U !UP0, `(.L_x_8990) ;  /* 0x0000000108187547 */ /* 0x000fea000b800000 */
[----:B------:R-:W-:-:S09]  /*5780*/  UISETP.NE.AND UP0, UPT, UR4, 0x4, UPT ;  /* 0x000000040400788c */ /* 0x000fd2000bf05270 */
[----:B------:R-:W-:Y:S05]  /*5790*/  BRA.U UP0, `(.L_x_8987) ;  /* 0x0000000900787547 */ /* 0x000fea000b800000 */
[----:B-1----:R-:W-:-:S06]  /*57a0*/  SHF.L.U32 R5, R5, 0x10, RZ ;  /* 0x0000001005057819 */ /* 0x002fcc00000006ff */
[----:B------:R-:W1:Y:S02]  /*57b0*/  F2I.S64.TRUNC R4, R5 ;  /* 0x0000000500047311 */ /* 0x000e64000020d900 */
[----:B-1----:R1:W-:Y:S01]  /*57c0*/  STG.E.64 desc[UR36][R2.64], R4 ;  /* 0x0000000402007986 */ /* 0x0023e2000c101b24 */
[----:B------:R-:W-:Y:S05]  /*57d0*/  BRA `(.L_x_8988) ;  /* 0x0000000c00447947 */ /* 0x000fea0003800000 */
.L_x_8990:
[----:B-1----:R-:W-:-:S06]  /*57e0*/  IMAD.U32 R5, R5, 0x10000, RZ ;  /* 0x0001000005057824 */ /* 0x002fcc00078e00ff */
[----:B------:R-:W1:Y:S02]  /*57f0*/  F2I.FTZ.TRUNC.NTZ R5, R5 ;  /* 0x0000000500057305 */ /* 0x000e64000021f100 */
[----:B-1----:R1:W-:Y:S01]  /*5800*/  STG.E desc[UR36][R2.64], R5 ;  /* 0x0000000502007986 */ /* 0x0023e2000c101924 */
[----:B------:R-:W-:Y:S05]  /*5810*/  BRA `(.L_x_8988) ;  /* 0x0000000c00347947 */ /* 0x000fea0003800000 */
.L_x_8989:
[----:B-1----:R-:W-:-:S06]  /*5820*/  IMAD.U32 R5, R5, 0x10000, RZ ;  /* 0x0001000005057824 */ /* 0x002fcc00078e00ff */
[----:B------:R-:W1:Y:S02]  /*5830*/  F2I.FTZ.TRUNC.NTZ R5, R5 ;  /* 0x0000000500057305 */ /* 0x000e64000021f100 */
[----:B-1----:R1:W-:Y:S01]  /*5840*/  STG.E.U16 desc[UR36][R2.64], R5 ;  /* 0x0000000502007986 */ /* 0x0023e2000c101524 */
[----:B------:R-:W-:Y:S05]  /*5850*/  BRA `(.L_x_8988) ;  /* 0x0000000c00247947 */ /* 0x000fea0003800000 */
.L_x_8984:
        /* <DEDUP_REMOVED lines=9> */
.L_x_8992:
[----:B01----:R-:W-:-:S05]  /*58f0*/  IMAD.U32 R0, R5, 0x10000, RZ ;  /* 0x0001000005007824 */ /* 0x003fca00078e00ff */
[----:B------:R-:W-:-:S05]  /*5900*/  F2FP.F16.F32.PACK_AB R0, RZ, R0 ;  /* 0x00000000ff00723e */ /* 0x000fca00000000ff */
[----:B------:R0:W-:Y:S01]  /*5910*/  STG.E.U16 desc[UR36][R2.64], R0 ;  /* 0x0000000002007986 */ /* 0x0001e2000c101524 */
[----:B------:R-:W-:Y:S05]  /*5920*/  BRA `(.L_x_8988) ;  /* 0x0000000800f07947 */ /* 0x000fea0003800000 */
.L_x_8991:
[----:B------:R-:W-:-:S09]  /*5930*/  UISETP.NE.AND UP0, UPT, UR4, 0x7, UPT ;  /* 0x000000070400788c */ /* 0x000fd2000bf05270 */
[----:B------:R-:W-:Y:S05]  /*5940*/  BRA.U !UP0, `(.L_x_8993) ;  /* 0x0000000108347547 */ /* 0x000fea000b800000 */
[----:B------:R-:W-:-:S09]  /*5950*/  UISETP.NE.AND UP0, UPT, UR4, 0x8, UPT ;  /* 0x000000080400788c */ /* 0x000fd2000bf05270 */
[----:B------:R-:W-:Y:S05]  /*5960*/  BRA.U !UP0, `(.L_x_8994) ;  /* 0x0000000108187547 */ /* 0x000fea000b800000 */
[----:B------:R-:W-:-:S09]  /*5970*/  UISETP.NE.AND UP0, UPT, UR4, 0x9, UPT ;  /* 0x000000090400788c */ /* 0x000fd2000bf05270 */
[----:B------:R-:W-:Y:S05]  /*5980*/  BRA.U UP0, `(.L_x_8987) ;  /* 0x0000000500fc7547 */ /* 0x000fea000b800000 */
[----:B-1----:R-:W-:Y:S01]  /*5990*/  IMAD.U32 R4, R5, 0x10000, RZ ;  /* 0x0001000005047824 */ /* 0x002fe200078e00ff */
[----:B------:R-:W-:-:S05]  /*59a0*/  MOV R5, RZ ;  /* 0x000000ff00057202 */ /* 0x000fca0000000f00 */
[----:B------:R1:W-:Y:S01]  /*59b0*/  STG.E.64 desc[UR36][R2.64], R4 ;  /* 0x0000000402007986 */ /* 0x0003e2000c101b24 */
[----:B------:R-:W-:Y:S05]  /*59c0*/  BRA `(.L_x_8988) ;  /* 0x0000000800c87947 */ /* 0x000fea0003800000 */
.L_x_8994:
[----:B-1----:R-:W-:-:S05]  /*59d0*/  IMAD.U32 R5, R5, 0x10000, RZ ;  /* 0x0001000005057824 */ /* 0x002fca00078e00ff */
[----:B------:R-:W-:-:S04]  /*59e0*/  F2FP.F16.F32.PACK_AB R5, RZ, R5 ;  /* 0x00000005ff05723e */ /* 0x000fc800000000ff */
[----:B------:R-:W-:-:S05]  /*59f0*/  PRMT R5, R5, 0x5410, RZ ;  /* 0x0000541005057816 */ /* 0x000fca00000000ff */
[----:B------:R1:W-:Y:S01]  /*5a00*/  STG.E desc[UR36][R2.64], R5 ;  /* 0x0000000502007986 */ /* 0x0003e2000c101924 */
[----:B------:R-:W-:Y:S05]  /*5a10*/  BRA `(.L_x_8988) ;  /* 0x0000000800b47947 */ /* 0x000fea0003800000 */
.L_x_8993:
[----:B-1----:R-:W-:-:S04]  /*5a20*/  IMAD.U32 R4, R5, 0x10000, RZ ;  /* 0x0001000005047824 */ /* 0x002fc800078e00ff */
[----:B------:R-:W-:-:S06]  /*5a30*/  FMUL.FTZ R4, R4, 1 ;  /* 0x3f80000004047820 */ /* 0x000fcc0000410000 */
[----:B------:R-:W1:Y:S02]  /*5a40*/  F2F.F64.F32 R4, R4 ;  /* 0x0000000400047310 */ /* 0x000e640000201800 */
[----:B-1----:R1:W-:Y:S01]  /*5a50*/  STG.E.64 desc[UR36][R2.64], R4 ;  /* 0x0000000402007986 */ /* 0x0023e2000c101b24 */
[----:B------:R-:W-:Y:S05]  /*5a60*/  BRA `(.L_x_8988) ;  /* 0x0000000800a07947 */ /* 0x000fea0003800000 */
.L_x_8983:
        /* <DEDUP_REMOVED lines=14> */
.L_x_8998:
[----:B-1----:R-:W-:Y:S01]  /*5b50*/  IMAD.U32 R5, R5, 0x10000, RZ ;  /* 0x0001000005057824 */ /* 0x002fe200078e00ff */
[----:B------:R-:W-:Y:S01]  /*5b60*/  BSSY.RECONVERGENT B0, `(.L_x_8999) ;  /* 0x0000013000007945 */ /* 0x000fe20003800200 */
[----:B0-----:R-:W-:-:S03]  /*5b70*/  IMAD.MOV.U32 R0, RZ, RZ, 0x80 ;  /* 0x00000080ff007424 */ /* 0x001fc600078e00ff */
        /* <DEDUP_REMOVED lines=15> */
.L_x_9001:
[----:B------:R-:W-:-:S04]  /*5c70*/  SHF.R.U32.HI R5, RZ, 0x18, R5 ;  /* 0x00000018ff057819 */ /* 0x000fc80000011605 */
[----:B------:R-:W-:-:S07]  /*5c80*/  LOP3.LUT R0, R0, 0x80, R5, 0xf8, !PT ;  /* 0x0000008000007812 */ /* 0x000fce00078ef805 */
.L_x_9000:
[----:B------:R-:W-:Y:S05]  /*5c90*/  BSYNC.RECONVERGENT B0 ;  /* 0x0000000000007941 */ /* 0x000fea0003800200 */
.L_x_8999:
[----:B------:R0:W-:Y:S01]  /*5ca0*/  STG.E.U8 desc[UR36][R2.64], R0 ;  /* 0x0000000002007986 */ /* 0x0001e2000c101124 */
[----:B------:R-:W-:Y:S05]  /*5cb0*/  BRA `(.L_x_8988) ;  /* 0x00000008000c7947 */ /* 0x000fea0003800000 */
.L_x_8997:
        /* <DEDUP_REMOVED lines=18> */
.L_x_9004:
[----:B------:R-:W-:-:S04]  /*5de0*/  SHF.R.U32.HI R5, RZ, 0x18, R5 ;  /* 0x00000018ff057819 */ /* 0x000fc80000011605 */
[----:B------:R-:W-:-:S07]  /*5df0*/  LOP3.LUT R0, R0, 0x80, R5, 0xf8, !PT ;  /* 0x0000008000007812 */ /* 0x000fce00078ef805 */
.L_x_9003:
[----:B------:R-:W-:Y:S05]  /*5e00*/  BSYNC.RECONVERGENT B0 ;  /* 0x0000000000007941 */ /* 0x000fea0003800200 */
.L_x_9002:
[----:B------:R0:W-:Y:S01]  /*5e10*/  STG.E.U8 desc[UR36][R2.64], R0 ;  /* 0x0000000002007986 */ /* 0x0001e2000c101124 */
[----:B------:R-:W-:Y:S05]  /*5e20*/  BRA `(.L_x_8988) ;  /* 0x0000000400b07947 */ /* 0x000fea0003800000 */
.L_x_8996:
        /* <DEDUP_REMOVED lines=22> */
.L_x_9006:
[----:B-1----:R-:W-:-:S06]  /*5f90*/  SHF.L.U32 R5, R5, 0x10, RZ ;  /* 0x0000001005057819 */ /* 0x002fcc00000006ff */
[----:B------:R-:W1:Y:S02]  /*5fa0*/  F2I.U64.TRUNC R4, R5 ;  /* 0x0000000500047311 */ /* 0x000e64000020d800 */
[----:B-1----:R1:W-:Y:S01]  /*5fb0*/  STG.E.64 desc[UR36][R2.64], R4 ;  /* 0x0000000402007986 */ /* 0x0023e2000c101b24 */
[----:B------:R-:W-:Y:S05]  /*5fc0*/  BRA `(.L_x_8988) ;  /* 0x0000000400487947 */ /* 0x000fea0003800000 */
.L_x_9005:
[----:B-1----:R-:W-:-:S06]  /*5fd0*/  IMAD.U32 R5, R5, 0x10000, RZ ;  /* 0x0001000005057824 */ /* 0x002fcc00078e00ff */
[----:B------:R-:W1:Y:S02]  /*5fe0*/  F2I.FTZ.U32.TRUNC.NTZ R5, R5 ;  /* 0x0000000500057305 */ /* 0x000e64000021f000 */
[----:B-1----:R1:W-:Y:S01]  /*5ff0*/  STG.E desc[UR36][R2.64], R5 ;  /* 0x0000000502007986 */ /* 0x0023e2000c101924 */
[----:B------:R-:W-:Y:S05]  /*6000*/  BRA `(.L_x_8988) ;  /* 0x0000000400387947 */ /* 0x000fea0003800000 */
.L_x_8995:
        /* <DEDUP_REMOVED lines=11> */
.L_x_9008:
[----:B-1----:R-:W-:Y:S02]  /*60c0*/  SHF.L.U32 R5, R5, 0x10, RZ ;  /* 0x0000001005057819 */ /* 0x002fe400000006ff */
[----:B------:R-:W-:-:S03]  /*60d0*/  CS2R R6, SRZ ;  /* 0x0000000000067805 */ /* 0x000fc6000001ff00 */
[----:B------:R-:W-:-:S06]  /*60e0*/  FMUL.FTZ R5, R5, 1 ;  /* 0x3f80000005057820 */ /* 0x000fcc0000410000 */
[----:B------:R-:W1:Y:S02]  /*60f0*/  F2F.F64.F32 R4, R5 ;  /* 0x0000000500047310 */ /* 0x000e640000201800 */
[----:B-1----:R1:W-:Y:S01]  /*6100*/  STG.E.128 desc[UR36][R2.64], R4 ;  /* 0x0000000402007986 */ /* 0x0023e2000c101d24 */
[----:B------:R-:W-:Y:S05]  /*6110*/  BRA `(.L_x_8988) ;  /* 0x0000000000f47947 */ /* 0x000fea0003800000 */
.L_x_9007:
[----:B------:R-:W-:-:S09]  /*6120*/  UISETP.NE.AND UP0, UPT, UR4, 0xf, UPT ;  /* 0x0000000f0400788c */ /* 0x000fd2000bf05270 */
[----:B------:R-:W-:Y:S05]  /*6130*/  BRA.U !UP0, `(.L_x_9009) ;  /* 0x0000000108e87547 */ /* 0x000fea000b800000 */
[----:B------:R-:W-:-:S09]  /*6140*/  UISETP.NE.AND UP0, UPT, UR4, 0x17, UPT ;  /* 0x000000170400788c */ /* 0x000fd2000bf05270 */
[----:B------:R-:W-:Y:S05]  /*6150*/  BRA.U !UP0, `(.L_x_9010) ;  /* 0x0000000108907547 */ /* 0x000fea000b800000 */
[----:B------:R-:W-:-:S09]  /*6160*/  UISETP.NE.AND UP0, UPT, UR4, 0x18, UPT ;  /* 0x000000180400788c */ /* 0x000fd2000bf05270 */
[----:B------:R-:W-:Y:S05]  /*6170*/  BRA.U !UP0, `(.L_x_9011) ;  /* 0x0000000108447547 */ /* 0x000fea000b800000 */
.L_x_8987:
[----:B0-----:R-:W-:Y:S01]  /*6180*/  MOV R0, 0x0 ;  /* 0x0000000000007802 */ /* 0x001fe20000000f00 */
        /* <DEDUP_REMOVED lines=15> */
.L_x_9012:
[----:B------:R-:W-:Y:S05]  /*6280*/  BRA `(.L_x_8988) ;  /* 0x0000000000987947 */ /* 0x000fea0003800000 */
.L_x_9011:
[----:B-1----:R-:W-:Y:S01]  /*6290*/  IMAD.U32 R7, R5, 0x10000, RZ ;  /* 0x0001000005077824 */ /* 0x002fe200078e00ff */
[----:B------:R-:W-:Y:S01]  /*62a0*/  BSSY.RECONVERGENT B0, `(.L_x_9013) ;  /* 0x000000c000007945 */ /* 0x000fe20003800200 */
[----:B0-----:R-:W-:-:S03]  /*62b0*/  IMAD.MOV.U32 R0, RZ, RZ, 0x7f ;  /* 0x0000007fff007424 */ /* 0x001fc600078e00ff */
        /* <DEDUP_REMOVED lines=10> */
.L_x_9014:
[----:B------:R-:W-:Y:S05]  /*6360*/  BSYNC.RECONVERGENT B0 ;  /* 0x0000000000007941 */ /* 0x000fea0003800200 */
.L_x_9013:
[----:B------:R-:W-:-:S05]  /*6370*/  LOP3.LUT R5, R0, 0x80, R5, 0xf8, !PT ;  /* 0x0000008000057812 */ /* 0x000fca00078ef805 */
[----:B------:R3:W-:Y:S01]  /*6380*/  STG.E.U8 desc[UR36][R2.64], R5 ;  /* 0x0000000502007986 */ /* 0x0007e2000c101124 */
[----:B------:R-:W-:Y:S05]  /*6390*/  BRA `(.L_x_8988) ;  /* 0x0000000000547947 */ /* 0x000fea0003800000 */
.L_x_9010:
[----:B-1----:R-:W-:Y:S01]  /*63a0*/  SHF.L.U32 R5, R5, 0x10, RZ ;  /* 0x0000001005057819 */ /* 0x002fe200000006ff */
[----:B------:R-:W-:Y:S03]  /*63b0*/  BSSY.RECONVERGENT B0, `(.L_x_9015) ;  /* 0x000000e000007945 */ /* 0x000fe60003800200 */
[----:B------:R-:W-:-:S04]  /*63c0*/  LOP3.LUT R4, R5, 0x7fffffff, RZ, 0xc0, !PT ;  /* 0x7fffffff05047812 */ /* 0x000fc800078ec0ff */
[----:B------:R-:W-:-:S13]  /*63d0*/  ISETP.GT.U32.AND P0, PT, R4, 0x477fffff, PT ;  /* 0x477fffff0400780c */ /* 0x000fda0003f04070 */
[----:B------:R-:W-:Y:S05]  /*63e0*/  @P0 BRA `(.L_x_9016) ;  /* 0x00000000001c0947 */ /* 0x000fea0003800000 */
[----:B------:R-:W-:-:S13]  /*63f0*/  ISETP.GE.U32.AND P0, PT, R4, 0x38800000, PT ;  /* 0x388000000400780c */ /* 0x000fda0003f06070 */
[----:B0-----:R-:W-:-:S04]  /*6400*/  @P0 SHF.R.U32.HI R0, RZ, 0x15, R5 ;  /* 0x00000015ff000819 */ /* 0x001fc80000011605 */
[----:B------:R-:W-:-:S04]  /*6410*/  @P0 LOP3.LUT R0, R0, 0x1, RZ, 0xc0, !PT ;  /* 0x0000000100000812 */ /* 0x000fc800078ec0ff */
[----:B------:R-:W-:-:S04]  /*6420*/  @P0 IADD3 R0, PT, PT, R5, 0x80fffff, R0 ;  /* 0x080fffff05000810 */ /* 0x000fc80007ffe000 */
[----:B------:R-:W-:Y:S01]  /*6430*/  @P0 SHF.R.U32.HI R0, RZ, 0x15, R0 ;  /* 0x00000015ff000819 */ /* 0x000fe20000011600 */
[----:B------:R-:W-:Y:S01]  /*6440*/  @!P0 FADD.FTZ R0, R4, 128 ;  /* 0x4300000004008421 */ /* 0x000fe20000010000 */
[----:B------:R-:W-:Y:S06]  /*6450*/  BRA `(.L_x_9017) ;  /* 0x00000000000c7947 */ /* 0x000fec0003800000 */
.L_x_9016:
[----:B0-----:R-:W-:Y:S01]  /*6460*/  IMAD.MOV.U32 R0, RZ, RZ, 0x7f ;  /* 0x0000007fff007424 */ /* 0x001fe200078e00ff */
[----:B------:R-:W-:-:S04]  /*6470*/  ISETP.GT.U32.AND P0, PT, R4, 0x7f800000, PT ;  /* 0x7f8000000400780c */ /* 0x000fc80003f04070 */
[----:B------:R-:W-:-:S09]  /*6480*/  SEL R0, R0, 0x7c, P0 ;  /* 0x0000007c00007807 */ /* 0x000fd20000000000 */
.L_x_9017:
[----:B------:R-:W-:Y:S05]  /*6490*/  BSYNC.RECONVERGENT B0 ;  /* 0x0000000000007941 */ /* 0x000fea0003800200 */
.L_x_9015:
[----:B------:R-:W-:-:S04]  /*64a0*/  SHF.R.U32.HI R5, RZ, 0x18, R5 ;  /* 0x00000018ff057819 */ /* 0x000fc80000011605 */
[----:B------:R-:W-:-:S05]  /*64b0*/  LOP3.LUT R5, R0, 0x80, R5, 0xf8, !PT ;  /* 0x0000008000057812 */ /* 0x000fca00078ef805 */
[----:B------:R2:W-:Y:S01]  /*64c0*/  STG.E.U8 desc[UR36][R2.64], R5 ;  /* 0x0000000502007986 */ /* 0x0005e2000c101124 */
[----:B------:R-:W-:Y:S05]  /*64d0*/  BRA `(.L_x_8988) ;  /* 0x0000000000047947 */ /* 0x000fea0003800000 */
.L_x_9009:
[----:B-1----:R1:W-:Y:S02]  /*64e0*/  STG.E.U16 desc[UR36][R2.64], R5 ;  /* 0x0000000502007986 */ /* 0x0023e4000c101524 */
.L_x_8988:
[----:B------:R-:W-:-:S07]  /*64f0*/  VIADD R17, R17, 0x80 ;  /* 0x0000008011117836 */ /* 0x000fce0000000000 */
.L_x_8948:
[----:B------:R-:W-:Y:S05]  /*6500*/  BSYNC.RECONVERGENT B6 ;  /* 0x0000000000067941 */ /* 0x000fea0003800200 */
.L_x_8947:
[----:B------:R-:W5:Y:S01]  /*6510*/  LDCU UR4, c[0x0][0x380] ;  /* 0x00007000ff0477ac */ /* 0x000f620008000800 */
[----:B------:R-:W-:Y:S01]  /*6520*/  BSSY.RECONVERGENT B6, `(.L_x_9018) ;  /* 0x0000320000067945 */ /* 0x000fe20003800200 */
[----:B-----5:R-:W-:-:S13]  /*6530*/  ISETP.GE.AND P0, PT, R17, UR4, PT ;  /* 0x0000000411007c0c */ /* 0x020fda000bf06270 */
[----:B------:R-:W-:Y:S05]  /*6540*/  @P0 BRA `(.L_x_9019) ;  /* 0x0000003000740947 */ /* 0x000fea0003800000 */
[----:B------:R-:W5:Y:S01]  /*6550*/  LDCU UR4, c[0x0][0x388] ;  /* 0x00007100ff0477ac */ /* 0x000f620008000800 */
[----:B0-----:R-:W-:Y:S01]  /*6560*/  MOV R0, RZ ;  /* 0x000000ff00007202 */ /* 0x001fe20000000f00 */
        /* <DEDUP_REMOVED lines=301> */
.L_x_9020:
        /* <DEDUP_REMOVED lines=18> */
.L_x_9024:
[----:B------:R-:W2:Y:S02]  /*7960*/  LDG.E.U8 R2, desc[UR36][R2.64] ;  /* 0x0000002402027981 */ /* 0x000ea4000c1e1100 */
[----:B--2---:R-:W-:-:S04]  /*7970*/  I2FP.F32.U32 R0, R2 ;  /* 0x0000000200007245 */ /* 0x004fc80000201000 */
[----:B------:R-:W-:Y:S01]  /*7980*/  F2FP.BF16.F32.PACK_AB R0, RZ, R0 ;  /* 0x00000000ff00723e */ /* 0x000fe200000010ff */
[----:B------:R-:W-:Y:S06]  /*7990*/  BRA `(.L_x_9026) ;  /* 0x0000000c00847947 */ /* 0x000fec0003800000 */
.L_x_9023:
        /* <DEDUP_REMOVED lines=10> */
.L_x_9028:
[----:B------:R-:W2:Y:S02]  /*7a40*/  LDG.E R2, desc[UR36][R2.64] ;  /* 0x0000002402027981 */ /* 0x000ea4000c1e1900 */
[----:B--2---:R-:W-:-:S04]  /*7a50*/  I2FP.F32.S32 R0, R2 ;  /* 0x0000000200007245 */ /* 0x004fc80000201400 */
[----:B------:R-:W-:Y:S01]  /*7a60*/  F2FP.BF16.F32.PACK_AB R0, RZ, R0 ;  /* 0x00000000ff00723e */ /* 0x000fe200000010ff */
[----:B------:R-:W-:Y:S06]  /*7a70*/  BRA `(.L_x_9026) ;  /* 0x0000000c004c7947 */ /* 0x000fec0003800000 */
.L_x_9027:
[----:B------:R-:W2:Y:S02]  /*7a80*/  LDG.E.U16 R2, desc[UR36][R2.64] ;  /* 0x0000002402027981 */ /* 0x000ea4000c1e1500 */
[----:B--2---:R-:W0:Y:S02]  /*7a90*/  I2F.S16 R0, R2 ;  /* 0x0000000200007306 */ /* 0x004e240000101400 */
[----:B0-----:R-:W-:Y:S01]  /*7aa0*/  F2FP.BF16.F32.PACK_AB R0, RZ, R0 ;  /* 0x00000000ff00723e */ /* 0x001fe200000010ff */
[----:B------:R-:W-:Y:S06]  /*7ab0*/  BRA `(.L_x_9026) ;  /* 0x0000000c003c7947 */ /* 0x000fec0003800000 */
.L_x_9022:
        /* <DEDUP_REMOVED lines=9> */
.L_x_9030:
[----:B------:R-:W2:Y:S02]  /*7b50*/  LDG.E.U16 R0, desc[UR36][R2.64] ;  /* 0x0000002402007981 */ /* 0x000ea4000c1e1500 */
[----:B--2---:R-:W-:-:S05]  /*7b60*/  HADD2.F32 R0, -RZ, R0.H0_H0 ;  /* 0x20000000ff007230 */ /* 0x004fca0000004100 */
[----:B------:R-:W-:Y:S01]  /*7b70*/  F2FP.BF16.F32.PACK_AB R0, RZ, R0 ;  /* 0x00000000ff00723e */ /* 0x000fe200000010ff */
[----:B------:R-:W-:Y:S06]  /*7b80*/  BRA `(.L_x_9026) ;  /* 0x0000000c00087947 */ /* 0x000fec0003800000 */
.L_x_9029:
        /* <DEDUP_REMOVED lines=9> */
.L_x_9032:
[----:B------:R-:W2:Y:S02]  /*7c20*/  LDG.E.U16 R2, desc[UR36][R2.64] ;  /* 0x0000002402027981 */ /* 0x000ea4000c1e1500 */
[----:B--2---:R-:W-:-:S05]  /*7c30*/  HADD2.F32 R0, -RZ, R2.H0_H0 ;  /* 0x20000002ff007230 */ /* 0x004fca0000004100 */
[----:B------:R-:W-:Y:S01]  /*7c40*/  F2FP.BF16.F32.PACK_AB R0, RZ, R0 ;  /* 0x00000000ff00723e */ /* 0x000fe200000010ff */
[----:B------:R-:W-:Y:S06]  /*7c50*/  BRA `(.L_x_9026) ;  /* 0x0000000800d47947 */ /* 0x000fec0003800000 */
.L_x_9031:
        /* <DEDUP_REMOVED lines=8> */
.L_x_9021:
        /* <DEDUP_REMOVED lines=13> */
.L_x_9035:
        /* <DEDUP_REMOVED lines=8> */
.L_x_9034:
        /* <DEDUP_REMOVED lines=27> */
.L_x_9037:
        /* <DEDUP_REMOVED lines=13> */
.L_x_9036:
[----:B------:R0:W5:Y:S01]  /*80b0*/  LDG.E.U16 R0, desc[UR36][R2.64] ;  /* 0x0000002402007981 */ /* 0x000162000c1e1500 */
[----:B------:R-:W-:Y:S05]  /*80c0*/  BRA `(.L_x_9026) ;  /* 0x0000000400b87947 */ /* 0x000fea0003800000 */
.L_x_9033:
        /* <DEDUP_REMOVED lines=12> */
.L_x_9040:
        /* <DEDUP_REMOVED lines=21> */
.L_x_9044:
[----:B------:R-:W-:Y:S05]  /*82e0*/  BSYNC.RECONVERGENT B1 ;  /* 0x0000000000017941 */ /* 0x000fea0003800200 */
.L_x_9043:
[----:B------:R-:W-:Y:S02]  /*82f0*/  SHF.L.U32 R0, R0, 0x14, RZ ;  /* 0x0000001400007819 */ /* 0x000fe400000006ff */
[----:B------:R-:W-:-:S04]  /*8300*/  LEA R2, R2, 0x3b800000, 0x17 ;  /* 0x3b80000002027811 */ /* 0x000fc800078eb8ff */
[----:B------:R-:W-:-:S07]  /*8310*/  LOP3.LUT R0, R2, R0, R7, 0xfe, !PT ;  /* 0x0000000002007212 */ /* 0x000fce00078efe07 */
.L_x_9042:
[----:B------:R-:W-:Y:S05]  /*8320*/  BSYNC.RECONVERGENT B0 ;  /* 0x0000000000007941 */ /* 0x000fea0003800200 */
.L_x_9041:
[----:B------:R-:W-:Y:S01]  /*8330*/  F2FP.BF16.F32.PACK_AB R0, RZ, R0 ;  /* 0x00000000ff00723e */ /* 0x000fe200000010ff */
[----:B------:R-:W-:Y:S06]  /*8340*/  BRA `(.L_x_9026) ;  /* 0x0000000400187947 */ /* 0x000fec0003800000 */
.L_x_9039:
        /* <DEDUP_REMOVED lines=21> */
.L_x_9048:
[----:B------:R-:W-:Y:S05]  /*84a0*/  BSYNC.RECONVERGENT B1 ;  /* 0x0000000000017941 */ /* 0x000fea0003800200 */
.L_x_9047:
[----:B------:R-:W-:Y:S01]  /*84b0*/  IMAD.SHL.U32 R0, R0, 0x200000, RZ ;  /* 0x0020000000007824 */ /* 0x000fe200078e00ff */
[----:B------:R-:W-:-:S04]  /*84c0*/  LEA R2, R2, 0x37800000, 0x17 ;  /* 0x3780000002027811 */ /* 0x000fc800078eb8ff */
[----:B------:R-:W-:-:S07]  /*84d0*/  LOP3.LUT R0, R2, R0, R7, 0xfe, !PT ;  /* 0x0000000002007212 */ /* 0x000fce00078efe07 */
.L_x_9046:
[----:B------:R-:W-:Y:S05]  /*84e0*/  BSYNC.RECONVERGENT B0 ;  /* 0x0000000000007941 */ /* 0x000fea0003800200 */
.L_x_9045:
[----:B------:R-:W-:Y:S01]  /*84f0*/  F2FP.BF16.F32.PACK_AB R0, RZ, R0 ;  /* 0x00000000ff00723e */ /* 0x000fe200000010ff */
[----:B------:R-:W-:Y:S06]  /*8500*/  BRA `(.L_x_9026) ;  /* 0x0000000000a87947 */ /* 0x000fec0003800000 */
.L_x_9038:
        /* <DEDUP_REMOVED lines=14> */
.L_x_9052:
[----:B------:R-:W-:Y:S05]  /*85f0*/  BSYNC.RECONVERGENT B0 ;  /* 0x0000000000007941 */ /* 0x000fea0003800200 */
.L_x_9051:
[----:B------:R-:W-:Y:S01]  /*8600*/  F2FP.BF16.F32.PACK_AB R0, RZ, R0 ;  /* 0x00000000ff00723e */ /* 0x000fe200000010ff */
[----:B------:R-:W-:Y:S06]  /*8610*/  BRA `(.L_x_9026) ;  /* 0x0000000000647947 */ /* 0x000fec0003800000 */
.L_x_9025:
        /* <DEDUP_REMOVED lines=16> */
.L_x_9053:
[----:B------:R-:W-:Y:S01]  /*8720*/  PRMT R0, RZ, 0x7610, R0 ;  /* 0x00007610ff007816 */ /* 0x000fe20000000000 */
[----:B------:R-:W-:Y:S06]  /*8730*/  BRA `(.L_x_9026) ;  /* 0x00000000001c7947 */ /* 0x000fec0003800000 */
.L_x_9050:
[----:B------:R-:W2:Y:S02]  /*8740*/  LDG.E.64 R2, desc[UR36][R2.64] ;  /* 0x0000002402027981 */ /* 0x000ea4000c1e1b00 */
[----:B--2---:R-:W0:Y:S02]  /*8750*/  I2F.U64 R0, R2 ;  /* 0x0000000200007312 */ /* 0x004e240000301000 */
[----:B0-----:R-:W-:Y:S01]  /*8760*/  F2FP.BF16.F32.PACK_AB R0, RZ, R0 ;  /* 0x00000000ff00723e */ /* 0x001fe200000010ff */
[----:B------:R-:W-:Y:S06]  /*8770*/  BRA `(.L_x_9026) ;  /* 0x00000000000c7947 */ /* 0x000fec0003800000 */
.L_x_9049:
[----:B------:R-:W2:Y:S02]  /*8780*/  LDG.E R2, desc[UR36][R2.64] ;  /* 0x0000002402027981 */ /* 0x000ea4000c1e1900 */
[----:B--2---:R-:W-:-:S04]  /*8790*/  I2FP.F32.U32 R0, R2 ;  /* 0x0000000200007245 */ /* 0x004fc80000201000 */
[----:B------:R-:W-:-:S07]  /*87a0*/  F2FP.BF16.F32.PACK_AB R0, RZ, R0 ;  /* 0x00000000ff00723e */ /* 0x000fce00000010ff */
.L_x_9026:
[----:B------:R-:W1:Y:S01]  /*87b0*/  LDCU UR4, c[0x0][0x590] ;  /* 0x0000b200ff0477ac */ /* 0x000e620008000800 */
[----:B-----5:R-:W-:Y:S01]  /*87c0*/  SHF.L.U32 R0, R0, 0x10, RZ ;  /* 0x0000001000007819 */ /* 0x020fe200000006ff */
[----:B------:R-:W0:Y:S04]  /*87d0*/  LDCU.64 UR6, c[0x0][0x580] ;  /* 0x0000b000ff0677ac */ /* 0x000e280008000a00 */
        /* <DEDUP_REMOVED lines=20> */
.L_x_9057:
[----:B-1----:R-:W-:-:S06]  /*8920*/  SHF.L.U32 R5, R5, 0x10, RZ ;  /* 0x0000001005057819 */ /* 0x002fcc00000006ff */
[----:B------:R-:W1:Y:S02]  /*8930*/  F2I.S64.TRUNC R4, R5 ;  /* 0x0000000500047311 */ /* 0x000e64000020d900 */
[----:B-1----:R1:W-:Y:S01]  /*8940*/  STG.E.U8 desc[UR36][R2.64], R4 ;  /* 0x0000000402007986 */ /* 0x0023e2000c101124 */
[----:B------:R-:W-:Y:S05]  /*8950*/  BRA `(.L_x_9059) ;  /* 0x0000000c006c7947 */ /* 0x000fea0003800000 */
.L_x_9056:
        /* <DEDUP_REMOVED lines=10> */
.L_x_9061:
[----:B-1----:R-:W-:-:S06]  /*8a00*/  IMAD.U32 R5, R5, 0x10000, RZ ;  /* 0x0001000005057824 */ /* 0x002fcc00078e00ff */
[----:B------:R-:W1:Y:S02]  /*8a10*/  F2I.FTZ.TRUNC.NTZ R5, R5 ;  /* 0x0000000500057305 */ /* 0x000e64000021f100 */
[----:B-1----:R3:W-:Y:S01]  /*8a20*/  STG.E desc[UR36][R2.64], R5 ;  /* 0x0000000502007986 */ /* 0x0027e2000c101924 */
[----:B------:R-:W-:Y:S05]  /*8a30*/  BRA `(.L_x_9059) ;  /* 0x0000000c00347947 */ /* 0x000fea0003800000 */
.L_x_9060:
[----:B-1----:R-:W-:-:S06]  /*8a40*/  SHF.L.U32 R5, R5, 0x10, RZ ;  /* 0x0000001005057819 */ /* 0x002fcc00000006ff */
[----:B------:R-:W1:Y:S02]  /*8a50*/  F2I.FTZ.TRUNC.NTZ R5, R5 ;  /* 0x0000000500057305 */ /* 0x000e64000021f100 */
[----:B-1----:R1:W-:Y:S01]  /*8a60*/  STG.E.U16 desc[UR36][R2.64], R5 ;  /* 0x0000000502007986 */ /* 0x0023e2000c101524 */
[----:B------:R-:W-:Y:S05]  /*8a70*/  BRA `(.L_x_9059) ;  /* 0x0000000c00247947 */ /* 0x000fea0003800000 */
.L_x_9055:
        /* <DEDUP_REMOVED lines=9> */
.L_x_9063:
[----:B01----:R-:W-:-:S05]  /*8b10*/  IMAD.U32 R0, R5, 0x10000, RZ ;  /* 0x0001000005007824 */ /* 0x003fca00078e00ff */
[----:B------:R-:W-:-:S05]  /*8b20*/  F2FP.F16.F32.PACK_AB R0, RZ, R0 ;  /* 0x00000000ff00723e */ /* 0x000fca00000000ff */
[----:B------:R0:W-:Y:S01]  /*8b30*/  STG.E.U16 desc[UR36][R2.64], R0 ;  /* 0x0000000002007986 */ /* 0x0001e2000c101524 */
[----:B------:R-:W-:Y:S05]  /*8b40*/  BRA `(.L_x_9059) ;  /* 0x0000000800f07947 */ /* 0x000fea0003800000 */
.L_x_9062:
[----:B------:R-:W-:-:S09]  /*8b50*/  UISETP.NE.AND UP0, UPT, UR4, 0x7, UPT ;  /* 0x000000070400788c */ /* 0x000fd2000bf05270 */
[----:B------:R-:W-:Y:S05]  /*8b60*/  BRA.U !UP0, `(.L_x_9064) ;  /* 0x0000000108347547 */ /* 0x000fea000b800000 */
[----:B------:R-:W-:-:S09]  /*8b70*/  UISETP.NE.AND UP0, UPT, UR4, 0x8, UPT ;  /* 0x000000080400788c */ /* 0x000fd2000bf05270 */
[----:B------:R-:W-:Y:S05]  /*8b80*/  BRA.U !UP0, `(.L_x_9065) ;  /* 0x0000000108187547 */ /* 0x000fea000b800000 */
[----:B------:R-:W-:-:S09]  /*8b90*/  UISETP.NE.AND UP0, UPT, UR4, 0x9, UPT ;  /* 0x000000090400788c */ /* 0x000fd2000bf05270 */
[----:B------:R-:W-:Y:S05]  /*8ba0*/  BRA.U UP0, `(.L_x_9058) ;  /* 0x0000000500fc7547 */ /* 0x000fea000b800000 */
[----:B-1----:R-:W-:Y:S01]  /*8bb0*/  SHF.L.U32 R4, R5, 0x10, RZ ;  /* 0x0000001005047819 */ /* 0x002fe200000006ff */
[----:B------:R-:W-:-:S05]  /*8bc0*/  IMAD.MOV.U32 R5, RZ, RZ, RZ ;  /* 0x000000ffff057224 */ /* 0x000fca00078e00ff */
[----:B------:R1:W-:Y:S01]  /*8bd0*/  STG.E.64 desc[UR36][R2.64], R4 ;  /* 0x0000000402007986 */ /* 0x0003e2000c101b24 */
[----:B------:R-:W-:Y:S05]  /*8be0*/  BRA `(.L_x_9059) ;  /* 0x0000000800c87947 */ /* 0x000fea0003800000 */
.L_x_9065:
[----:B-1----:R-:W-:-:S05]  /*8bf0*/  IMAD.U32 R5, R5, 0x10000, RZ ;  /* 0x0001000005057824 */ /* 0x002fca00078e00ff */
[----:B------:R-:W-:-:S04]  /*8c00*/  F2FP.F16.F32.PACK_AB R5, RZ, R5 ;  /* 0x00000005ff05723e */ /* 0x000fc800000000ff */
[----:B------:R-:W-:-:S05]  /*8c10*/  PRMT R5, R5, 0x5410, RZ ;  /* 0x0000541005057816 */ /* 0x000fca00000000ff */
[----:B------:R1:W-:Y:S01]  /*8c20*/  STG.E desc[UR36][R2.64], R5 ;  /* 0x0000000502007986 */ /* 0x0003e2000c101924 */
[----:B------:R-:W-:Y:S05]  /*8c30*/  BRA `(.L_x_9059) ;  /* 0x0000000800b47947 */ /* 0x000fea0003800000 */
.L_x_9064:
[----:B-1----:R-:W-:-:S05]  /*8c40*/  SHF.L.U32 R4, R5, 0x10, RZ ;  /* 0x0000001005047819 */ /* 0x002fca00000006ff */
[----:B------:R-:W-:-:S06]  /*8c50*/  FMUL.FTZ R4, R4, 1 ;  /* 0x3f80000004047820 */ /* 0x000fcc0000410000 */
[----:B------:R-:W1:Y:S02]  /*8c60*/  F2F.F64.F32 R4, R4 ;  /* 0x0000000400047310 */ /* 0x000e640000201800 */
[----:B-1----:R1:W-:Y:S01]  /*8c70*/  STG.E.64 desc[UR36][R2.64], R4 ;  /* 0x0000000402007986 */ /* 0x0023e2000c101b24 */
[----:B------:R-:W-:Y:S05]  /*8c80*/  BRA `(.L_x_9059) ;  /* 0x0000000800a07947 */ /* 0x000fea0003800000 */
.L_x_9054:
        /* <DEDUP_REMOVED lines=14> */
.L_x_9069:
[----:B-1----:R-:W-:Y:S01]  /*8d70*/  IMAD.U32 R5, R5, 0x10000, RZ ;  /* 0x0001000005057824 */ /* 0x002fe200078e00ff */
[----:B------:R-:W-:Y:S01]  /*8d80*/  BSSY.RECONVERGENT B0, `(.L_x_9070) ;  /* 0x0000013000007945 */ /* 0x000fe20003800200 */
[----:B0-----:R-:W-:-:S03]  /*8d90*/  MOV R0, 0x80 ;  /* 0x0000008000007802 */ /* 0x001fc60000000f00 */
        /* <DEDUP_REMOVED lines=15> */
.L_x_9072:
[----:B------:R-:W-:-:S04]  /*8e90*/  SHF.R.U32.HI R5, RZ, 0x18, R5 ;  /* 0x00000018ff057819 */ /* 0x000fc80000011605 */
[----:B------:R-:W-:-:S07]  /*8ea0*/  LOP3.LUT R0, R0, 0x80, R5, 0xf8, !PT ;  /* 0x0000008000007812 */ /* 0x000fce00078ef805 */
.L_x_9071:
[----:B------:R-:W-:Y:S05]  /*8eb0*/  BSYNC.RECONVERGENT B0 ;  /* 0x0000000000007941 */ /* 0x000fea0003800200 */
.L_x_9070:
[----:B------:R0:W-:Y:S01]  /*8ec0*/  STG.E.U8 desc[UR36][R2.64], R0 ;  /* 0x0000000002007986 */ /* 0x0001e2000c101124 */
[----:B------:R-:W-:Y:S05]  /*8ed0*/  BRA `(.L_x_9059) ;  /* 0x00000008000c7947 */ /* 0x000fea0003800000 */
.L_x_9068:
[----:B-1----:R-:W-:Y:S01]  /*8ee0*/  IMAD.U32 R5, R5, 0x10000, RZ ;  /* 0x0001000005057824 */ /* 0x002fe200078e00ff */
[----:B------:R-:W-:Y:S01]  /*8ef0*/  BSSY.RECONVERGENT B0, `(.L_x_9073) ;  /* 0x0000013000007945 */ /* 0x000fe20003800200 */
[----:B0-----:R-:W-:-:S03]  /*8f00*/  HFMA2 R0, -RZ, RZ, 0, 7.62939453125e-06 ;  /* 0x00000080ff007431 */ /* 0x001fc600000001ff */
        /* <DEDUP_REMOVED lines=15> */
.L_x_9075:
[----:B------:R-:W-:-:S04]  /*9000*/  SHF.R.U32.HI R5, RZ, 0x18, R5 ;  /* 0x00000018ff057819 */ /* 0x000fc80000011605 */
[----:B------:R-:W-:-:S07]  /*9010*/  LOP3.LUT R0, R0, 0x80, R5, 0xf8, !PT ;  /* 0x0000008000007812 */ /* 0x000fce00078ef805 */
.L_x_9074:
[----:B------:R-:W-:Y:S05]  /*9020*/  BSYNC.RECONVERGENT B0 ;  /* 0x0000000000007941 */ /* 0x000fea0003800200 */
.L_x_9073:
[----:B------:R0:W-:Y:S01]  /*9030*/  STG.E.U8 desc[UR36][R2.64], R0 ;  /* 0x0000000002007986 */ /* 0x0001e2000c101124 */
[----:B------:R-:W-:Y:S05]  /*9040*/  BRA `(.L_x_9059) ;  /* 0x0000000400b07947 */ /* 0x000fea0003800000 */
.L_x_9067:
        /* <DEDUP_REMOVED lines=22> */
.L_x_9077:
[----:B-1----:R-:W-:-:S06]  /*91b0*/  IMAD.U32 R5, R5, 0x10000, RZ ;  /* 0x0001000005057824 */ /* 0x002fcc00078e00ff */
[----:B------:R-:W1:Y:S02]  /*91c0*/  F2I.U64.TRUNC R4, R5 ;  /* 0x0000000500047311 */ /* 0x000e64000020d800 */
[----:B-1----:R1:W-:Y:S01]  /*91d0*/  STG.E.64 desc[UR36][R2.64], R4 ;  /* 0x0000000402007986 */ /* 0x0023e2000c101b24 */
[----:B------:R-:W-:Y:S05]  /*91e0*/  BRA `(.L_x_9059) ;  /* 0x0000000400487947 */ /* 0x000fea0003800000 */
.L_x_9076:
[----:B-1----:R-:W-:-:S06]  /*91f0*/  IMAD.U32 R5, R5, 0x10000, RZ ;  /* 0x0001000005057824 */ /* 0x002fcc00078e00ff */
[----:B------:R-:W1:Y:S02]  /*9200*/  F2I.FTZ.U32.TRUNC.NTZ R5, R5 ;  /* 0x0000000500057305 */ /* 0x000e64000021f000 */
[----:B-1----:R1:W-:Y:S01]  /*9210*/  STG.E desc[UR36][R2.64], R5 ;  /* 0x0000000502007986 */ /* 0x0023e2000c101924 */
[----:B------:R-:W-:Y:S05]  /*9220*/  BRA `(.L_x_9059) ;  /* 0x0000000400387947 */ /* 0x000fea0003800000 */
.L_x_9066:
        /* <DEDUP_REMOVED lines=11> */
.L_x_9079:
[----:B-1----:R-:W-:Y:S01]  /*92e0*/  IMAD.U32 R5, R5, 0x10000, RZ ;  /* 0x0001000005057824 */ /* 0x002fe200078e00ff */
[----:B------:R-:W-:-:S03]  /*92f0*/  CS2R R6, SRZ ;  /* 0x0000000000067805 */ /* 0x000fc6000001ff00 */
[----:B------:R-:W-:-:S06]  /*9300*/  FMUL.FTZ R5, R5, 1 ;  /* 0x3f80000005057820 */ /* 0x000fcc0000410000 */
[----:B------:R-:W1:Y:S02]  /*9310*/  F2F.F64.F32 R4, R5 ;  /* 0x0000000500047310 */ /* 0x000e640000201800 */
[----:B-1----:R1:W-:Y:S01]  /*9320*/  STG.E.128 desc[UR36][R2.64], R4 ;  /* 0x0000000402007986 */ /* 0x0023e2000c101d24 */
[----:B------:R-:W-:Y:S05]  /*9330*/  BRA `(.L_x_9059) ;  /* 0x0000000000f47947 */ /* 0x000fea0003800000 */
.L_x_9078:
[----:B------:R-:W-:-:S09]  /*9340*/  UISETP.NE.AND UP0, UPT, UR4, 0xf, UPT ;  /* 0x0000000f0400788c */ /* 0x000fd2000bf05270 */
[----:B------:R-:W-:Y:S05]  /*9350*/  BRA.U !UP0, `(.L_x_9080) ;  /* 0x0000000108e87547 */ /* 0x000fea000b800000 */
[----:B------:R-:W-:-:S09]  /*9360*/  UISETP.NE.AND UP0, UPT, UR4, 0x17, UPT ;  /* 0x000000170400788c */ /* 0x000fd2000bf05270 */
[----:B------:R-:W-:Y:S05]  /*9370*/  BRA.U !UP0, `(.L_x_9081) ;  /* 0x0000000108907547 */ /* 0x000fea000b800000 */
[----:B------:R-:W-:-:S09]  /*9380*/  UISETP.NE.AND UP0, UPT, UR4, 0x18, UPT ;  /* 0x000000180400788c */ /* 0x000fd2000bf05270 */
[----:B------:R-:W-:Y:S05]  /*9390*/  BRA.U !UP0, `(.L_x_9082) ;  /* 0x0000000108447547 */ /* 0x000fea000b800000 */
.L_x_9058:
        /* <DEDUP_REMOVED lines=16> */
.L_x_9083:
[----:B------:R-:W-:Y:S05]  /*94a0*/  BRA `(.L_x_9059) ;  /* 0x0000000000987947 */ /* 0x000fea0003800000 */
.L_x_9082:
[----:B-1----:R-:W-:Y:S01]  /*94b0*/  IMAD.U32 R7, R5, 0x10000, RZ ;  /* 0x0001000005077824 */ /* 0x002fe200078e00ff */
[----:B------:R-:W-:Y:S01]  /*94c0*/  BSSY.RECONVERGENT B0, `(.L_x_9084) ;  /* 0x000000c000007945 */ /* 0x000fe20003800200 */
[----:B0-----:R-:W-:-:S03]  /*94d0*/  MOV R0, 0x7f ;  /* 0x0000007f00007802 */ /* 0x001fc60000000f00 */
        /* <DEDUP_REMOVED lines=10> */
.L_x_9085:
[----:B------:R-:W-:Y:S05]  /*9580*/  BSYNC.RECONVERGENT B0 ;  /* 0x0000000000007941 */ /* 0x000fea0003800200 */
.L_x_9084:
[----:B------:R-:W-:-:S05]  /*9590*/  LOP3.LUT R5, R0, 0x80, R5, 0xf8, !PT ;  /* 0x0000008000057812 */ /* 0x000fca00078ef805 */
[----:B------:R0:W-:Y:S01]  /*95a0*/  STG.E.U8 desc[UR36][R2.64], R5 ;  /* 0x0000000502007986 */ /* 0x0001e2000c101124 */
[----:B------:R-:W-:Y:S05]  /*95b0*/  BRA `(.L_x_9059) ;  /* 0x0000000000547947 */ /* 0x000fea0003800000 */
.L_x_9081:
[----:B-1----:R-:W-:Y:S01]  /*95c0*/  IMAD.U32 R5, R5, 0x10000, RZ ;  /* 0x0001000005057824 */ /* 0x002fe200078e00ff */
[----:B------:R-:W-:Y:S04]  /*95d0*/  BSSY.RECONVERGENT B0, `(.L_x_9086) ;  /* 0x000000e000007945 */ /* 0x000fe80003800200 */
        /* <DEDUP_REMOVED lines=10> */
.L_x_9087:
[----:B0-----:R-:W-:Y:S01]  /*9680*/  IMAD.MOV.U32 R0, RZ, RZ, 0x7f ;  /* 0x0000007fff007424 */ /* 0x001fe200078e00ff */
[----:B------:R-:W-:-:S04]  /*9690*/  ISETP.GT.U32.AND P0, PT, R4, 0x7f800000, PT ;  /* 0x7f8000000400780c */ /* 0x000fc80003f04070 */
[----:B------:R-:W-:-:S09]  /*96a0*/  SEL R0, R0, 0x7c, P0 ;  /* 0x0000007c00007807 */ /* 0x000fd20000000000 */
.L_x_9088:
[----:B------:R-:W-:Y:S05]  /*96b0*/  BSYNC.RECONVERGENT B0 ;  /* 0x0000000000007941 */ /* 0x000fea0003800200 */
.L_x_9086:
[----:B------:R-:W-:-:S04]  /*96c0*/  SHF.R.U32.HI R5, RZ, 0x18, R5 ;  /* 0x00000018ff057819 */ /* 0x000fc80000011605 */
[----:B------:R-:W-:-:S05]  /*96d0*/  LOP3.LUT R5, R0, 0x80, R5, 0xf8, !PT ;  /* 0x0000008000057812 */ /* 0x000fca00078ef805 */
[----:B------:R0:W-:Y:S01]  /*96e0*/  STG.E.U8 desc[UR36][R2.64], R5 ;  /* 0x0000000502007986 */ /* 0x0001e2000c101124 */
[----:B------:R-:W-:Y:S05]  /*96f0*/  BRA `(.L_x_9059) ;  /* 0x0000000000047947 */ /* 0x000fea0003800000 */
.L_x_9080:
[----:B-1----:R1:W-:Y:S02]  /*9700*/  STG.E.U16 desc[UR36][R2.64], R5 ;  /* 0x0000000502007986 */ /* 0x0023e4000c101524 */
.L_x_9059:
[----:B------:R-:W-:-:S07]  /*9710*/  IADD3 R17, PT, PT, R17, 0x80, RZ ;  /* 0x0000008011117810 */ /* 0x000fce0007ffe0ff */
.L_x_9019:
[----:B------:R-:W-:Y:S05]  /*9720*/  BSYNC.RECONVERGENT B6 ;  /* 0x0000000000067941 */ /* 0x000fea0003800200 */
.L_x_9018:
[----:B------:R-:W5:Y:S02]  /*9730*/  LDCU UR4, c[0x0][0x380] ;  /* 0x00007000ff0477ac */ /* 0x000f640008000800 */
[----:B-----5:R-:W-:-:S13]  /*9740*/  ISETP.GE.AND P0, PT, R17, UR4, PT ;  /* 0x0000000411007c0c */ /* 0x020fda000bf06270 */
[----:B------:R-:W-:Y:S05]  /*9750*/  @P0 EXIT ;  /* 0x000000000000094d */ /* 0x000fea0003800000 */
        /* <DEDUP_REMOVED lines=303> */
.L_x_9089:
        /* <DEDUP_REMOVED lines=20> */
.L_x_9093:
[----:B------:R-:W2:Y:S02]  /*ab90*/  LDG.E.U8 R2, desc[UR36][R2.64] ;  /* 0x0000002402027981 */ /* 0x000ea4000c1e1100 */
[----:B--2---:R-:W-:-:S04]  /*aba0*/  I2FP.F32.U32 R0, R2 ;  /* 0x0000000200007245 */ /* 0x004fc80000201000 */
[----:B------:R-:W-:Y:S01]  /*abb0*/  F2FP.BF16.F32.PACK_AB R0, RZ, R0 ;  /* 0x00000000ff00723e */ /* 0x000fe200000010ff */
[----:B------:R-:W-:Y:S06]  /*abc0*/  BRA `(.L_x_9095) ;  /* 0x0000000c00847947 */ /* 0x000fec0003800000 */
.L_x_9092:
        /* <DEDUP_REMOVED lines=10> */
.L_x_9097:
[----:B------:R-:W2:Y:S02]  /*ac70*/  LDG.E R2, desc[UR36][R2.64] ;  /* 0x0000002402027981 */ /* 0x000ea4000c1e1900 */
[----:B--2---:R-:W-:-:S04]  /*ac80*/  I2FP.F32.S32 R0, R2 ;  /* 0x0000000200007245 */ /* 0x004fc80000201400 */
[----:B------:R-:W-:Y:S01]  /*ac90*/  F2FP.BF16.F32.PACK_AB R0, RZ, R0 ;  /* 0x00000000ff00723e */ /* 0x000fe200000010ff */
[----:B------:R-:W-:Y:S06]  /*aca0*/  BRA `(.L_x_9095) ;  /* 0x0000000c004c7947 */ /* 0x000fec0003800000 */
.L_x_9096:
[----:B------:R-:W2:Y:S02]  /*acb0*/  LDG.E.U16 R2, desc[UR36][R2.64] ;  /* 0x0000002402027981 */ /* 0x000ea4000c1e1500 */
[----:B--2---:R-:W0:Y:S02]  /*acc0*/  I2F.S16 R0, R2 ;  /* 0x0000000200007306 */ /* 0x004e240000101400 */
[----:B0-----:R-:W-:Y:S01]  /*acd0*/  F2FP.BF16.F32.PACK_AB R0, RZ, R0 ;  /* 0x00000000ff00723e */ /* 0x001fe200000010ff */
[----:B------:R-:W-:Y:S06]  /*ace0*/  BRA `(.L_x_9095) ;  /* 0x0000000c003c7947 */ /* 0x000fec0003800000 */
.L_x_9091:
        /* <DEDUP_REMOVED lines=9> */
.L_x_9099:
[----:B------:R-:W2:Y:S02]  /*ad80*/  LDG.E.U16 R0, desc[UR36][R2.64] ;  /* 0x0000002402007981 */ /* 0x000ea4000c1e1500 */
[----:B--2---:R-:W-:-:S05]  /*ad90*/  HADD2.F32 R0, -RZ, R0.H0_H0 ;  /* 0x20000000ff007230 */ /* 0x004fca0000004100 */
[----:B------:R-:W-:Y:S01]  /*ada0*/  F2FP.BF16.F32.PACK_AB R0, RZ, R0 ;  /* 0x00000000ff00723e */ /* 0x000fe200000010ff */
[----:B------:R-:W-:Y:S06]  /*adb0*/  BRA `(.L_x_9095) ;  /* 0x0000000c00087947 */ /* 0x000fec0003800000 */
.L_x_9098:
        /* <DEDUP_REMOVED lines=9> */
.L_x_9101:
[----:B------:R-:W2:Y:S02]  /*ae50*/  LDG.E.U16 R2, desc[UR36][R2.64] ;  /* 0x0000002402027981 */ /* 0x000ea4000c1e1500 */
[----:B--2---:R-:W-:-:S05]  /*ae60*/  HADD2.F32 R0, -RZ, R2.H0_H0 ;  /* 0x20000002ff007230 */ /* 0x004fca0000004100 */
[----:B------:R-:W-:Y:S01]  /*ae70*/  F2FP.BF16.F32.PACK_AB R0, RZ, R0 ;  /* 0x00000000ff00723e */ /* 0x000fe200000010ff */
[----:B------:R-:W-:Y:S06]  /*ae80*/  BRA `(.L_x_9095) ;  /* 0x0000000800d47947 */ /* 0x000fec0003800000 */
.L_x_9100:
        /* <DEDUP_REMOVED lines=8> */
.L_x_9090:
        /* <DEDUP_REMOVED lines=13> */
.L_x_9104:
        /* <DEDUP_REMOVED lines=8> */
.L_x_9103:
        /* <DEDUP_REMOVED lines=27> */
.L_x_9106:
        /* <DEDUP_REMOVED lines=13> */
.L_x_9105:
[----:B------:R0:W5:Y:S01]  /*b2e0*/  LDG.E.U16 R0, desc[UR36][R2.64] ;  /* 0x0000002402007981 */ /* 0x000162000c1e1500 */
[----:B------:R-:W-:Y:S05]  /*b2f0*/  BRA `(.L_x_9095) ;  /* 0x0000000400b87947 */ /* 0x000fea0003800000 */
.L_x_9102:
        /* <DEDUP_REMOVED lines=12> */
.L_x_9109:
        /* <DEDUP_REMOVED lines=21> */
.L_x_9113:
[----:B------:R-:W-:Y:S05]  /*b510*/  BSYNC.RECONVERGENT B1 ;  /* 0x0000000000017941 */ /* 0x000fea0003800200 */
.L_x_9112:
[----:B------:R-:W-:Y:S01]  /*b520*/  IMAD.SHL.U32 R0, R0, 0x100000, RZ ;  /* 0x0010000000007824 */ /* 0x000fe200078e00ff */
[----:B------:R-:W-:-:S04]  /*b530*/  LEA R2, R2, 0x3b800000, 0x17 ;  /* 0x3b80000002027811 */ /* 0x000fc800078eb8ff */
[----:B------:R-:W-:-:S07]  /*b540*/  LOP3.LUT R0, R2, R0, R7, 0xfe, !PT ;  /* 0x0000000002007212 */ /* 0x000fce00078efe07 */
.L_x_9111:
[----:B------:R-:W-:Y:S05]  /*b550*/  BSYNC.RECONVERGENT B0 ;  /* 0x0000000000007941 */ /* 0x000fea0003800200 */
.L_x_9110:
[----:B------:R-:W-:Y:S01]  /*b560*/  F2FP.BF16.F32.PACK_AB R0, RZ, R0 ;  /* 0x00000000ff00723e */ /* 0x000fe200000010ff */
[----:B------:R-:W-:Y:S06]  /*b570*/  BRA `(.L_x_9095) ;  /* 0x0000000400187947 */ /* 0x000fec0003800000 */
.L_x_9108:
        /* <DEDUP_REMOVED lines=21> */
.L_x_9117:
[----:B------:R-:W-:Y:S05]  /*b6d0*/  BSYNC.RECONVERGENT B1 ;  /* 0x0000000000017941 */ /* 0x000fea0003800200 */
.L_x_9116:
[----:B------:R-:W-:Y:S01]  /*b6e0*/  IMAD.SHL.U32 R0, R0, 0x200000, RZ ;  /* 0x0020000000007824 */ /* 0x000fe200078e00ff */
[----:B------:R-:W-:-:S04]  /*b6f0*/  LEA R2, R2, 0x37800000, 0x17 ;  /* 0x3780000002027811 */ /* 0x000fc800078eb8ff */
[----:B------:R-:W-:-:S07]  /*b700*/  LOP3.LUT R0, R2, R0, R7, 0xfe, !PT ;  /* 0x0000000002007212 */ /* 0x000fce00078efe07 */
.L_x_9115:
[----:B------:R-:W-:Y:S05]  /*b710*/  BSYNC.RECONVERGENT B0 ;  /* 0x0000000000007941 */ /* 0x000fea0003800200 */
.L_x_9114:
[----:B------:R-:W-:Y:S01]  /*b720*/  F2FP.BF16.F32.PACK_AB R0, RZ, R0 ;  /* 0x00000000ff00723e */ /* 0x000fe200000010ff */
[----:B------:R-:W-:Y:S06]  /*b730*/  BRA `(.L_x_9095) ;  /* 0x0000000000a87947 */ /* 0x000fec0003800000 */
.L_x_9107:
        /* <DEDUP_REMOVED lines=14> */
.L_x_9121:
[----:B------:R-:W-:Y:S05]  /*b820*/  BSYNC.RECONVERGENT B0 ;  /* 0x0000000000007941 */ /* 0x000fea0003800200 */
.L_x_9120:
[----:B------:R-:W-:Y:S01]  /*b830*/  F2FP.BF16.F32.PACK_AB R0, RZ, R0 ;  /* 0x00000000ff00723e */ /* 0x000fe200000010ff */
[----:B------:R-:W-:Y:S06]  /*b840*/  BRA `(.L_x_9095) ;  /* 0x0000000000647947 */ /* 0x000fec0003800000 */
.L_x_9094:
        /* <DEDUP_REMOVED lines=16> */
.L_x_9122:
[----:B------:R-:W-:Y:S01]  /*b950*/  PRMT R0, RZ, 0x7610, R0 ;  /* 0x00007610ff007816 */ /* 0x000fe20000000000 */
[----:B------:R-:W-:Y:S06]  /*b960*/  BRA `(.L_x_9095) ;  /* 0x00000000001c7947 */ /* 0x000fec0003800000 */
.L_x_9119:
[----:B------:R-:W2:Y:S02]  /*b970*/  LDG.E.64 R2, desc[UR36][R2.64] ;  /* 0x0000002402027981 */ /* 0x000ea4000c1e1b00 */
[----:B--2---:R-:W0:Y:S02]  /*b980*/  I2F.U64 R0, R2 ;  /* 0x0000000200007312 */ /* 0x004e240000301000 */
[----:B0-----:R-:W-:Y:S01]  /*b990*/  F2FP.BF16.F32.PACK_AB R0, RZ, R0 ;  /* 0x00000000ff00723e */ /* 0x001fe200000010ff */
[----:B------:R-:W-:Y:S06]  /*b9a0*/  BRA `(.L_x_9095) ;  /* 0x00000000000c7947 */ /* 0x000fec0003800000 */
.L_x_9118:
[----:B------:R-:W2:Y:S02]  /*b9b0*/  LDG.E R2, desc[UR36][R2.64] ;  /* 0x0000002402027981 */ /* 0x000ea4000c1e1900 */
[----:B--2---:R-:W-:-:S04]  /*b9c0*/  I2FP.F32.U32 R0, R2 ;  /* 0x0000000200007245 */ /* 0x004fc80000201000 */
[----:B------:R-:W-:-:S07]  /*b9d0*/  F2FP.BF16.F32.PACK_AB R0, RZ, R0 ;  /* 0x00000000ff00723e */ /* 0x000fce00000010ff */
.L_x_9095:
[----:B------:R-:W1:Y:S01]  /*b9e0*/  LDCU UR4, c[0x0][0x590] ;  /* 0x0000b200ff0477ac */ /* 0x000e620008000800 */
[----:B-----5:R-:W-:-:S04]  /*b9f0*/  IMAD.U32 R0, R0, 0x10000, RZ ;  /* 0x0001000000007824 */ /* 0x020fc800078e00ff */
[----:B-1----:R-:W-:Y:S01]  /*ba00*/  FMUL.FTZ R0, R0, UR4 ;  /* 0x0000000400007c20 */ /* 0x002fe20008410000 */
[----:B------:R-:W-:-:S04]  /*ba10*/  UPRMT UR4, UR41, 0x9910, URZ ;  /* 0x0000991029047896 */ /* 0x000fc800080000ff */
[----:B------:R-:W-:Y:S01]  /*ba20*/  UISETP.GT.AND UP0, UPT, UR4, 0x9, UPT ;  /* 0x000000090400788c */ /* 0x000fe2000bf04270 */
        /* <DEDUP_REMOVED lines=11> */
[----:B01----:R-:W-:-:S04]  /*bae0*/  SHF.L.U32 R0, R3, 0x10, RZ ;  /* 0x0000001003007819 */ /* 0x003fc800000006ff */
[----:B------:R-:W0:Y:S02]  /*baf0*/  F2I.FTZ.TRUNC.NTZ R3, R0 ;  /* 0x0000000000037305 */ /* 0x000e24000021f100 */
[----:B0-----:R-:W-:Y:S01]  /*bb00*/  STG.E.U8 desc[UR36][R16.64], R3 ;  /* 0x0000000310007986 */ /* 0x001fe2000c101124 */
[----:B------:R-:W-:Y:S05]  /*bb10*/  EXIT ;  /* 0x000000000000794d */ /* 0x000fea0003800000 */
.L_x_9126:
[----:B-1----:R-:W-:-:S06]  /*bb20*/  IMAD.U32 R3, R3, 0x10000, RZ ;  /* 0x0001000003037824 */ /* 0x002fcc00078e00ff */
[----:B------:R-:W1:Y:S02]  /*bb30*/  F2I.S64.TRUNC R2, R3 ;  /* 0x0000000300027311 */ /* 0x000e64000020d900 */
[----:B-1----:R-:W-:Y:S01]  /*bb40*/  STG.E.U8 desc[UR36][R16.64], R2 ;  /* 0x0000000210007986 */ /* 0x002fe2000c101124 */
[----:B------:R-:W-:Y:S05]  /*bb50*/  EXIT ;  /* 0x000000000000794d */ /* 0x000fea0003800000 */
.L_x_9125:
        /* <DEDUP_REMOVED lines=8> */
[----:B-1----:R-:W-:Y:S01]  /*bbe0*/  STG.E.64 desc[UR36][R16.64], R2 ;  /* 0x0000000210007986 */ /* 0x002fe2000c101b24 */
[----:B------:R-:W-:Y:S05]  /*bbf0*/  EXIT ;  /* 0x000000000000794d */ /* 0x000fea0003800000 */
.L_x_9129:
[----:B-1----:R-:W-:-:S06]  /*bc00*/  SHF.L.U32 R3, R3, 0x10, RZ ;  /* 0x0000001003037819 */ /* 0x002fcc00000006ff */
[----:B------:R-:W1:Y:S02]  /*bc10*/  F2I.FTZ.TRUNC.NTZ R3, R3 ;  /* 0x0000000300037305 */ /* 0x000e64000021f100 */
[----:B-1----:R-:W-:Y:S01]  /*bc20*/  STG.E desc[UR36][R16.64], R3 ;  /* 0x0000000310007986 */ /* 0x002fe2000c101924 */
[----:B------:R-:W-:Y:S05]  /*bc30*/  EXIT ;  /* 0x000000000000794d */ /* 0x000fea0003800000 */
.L_x_9128:
[----:B-1----:R-:W-:-:S06]  /*bc40*/  IMAD.U32 R3, R3, 0x10000, RZ ;  /* 0x0001000003037824 */ /* 0x002fcc00078e00ff */
[----:B------:R-:W1:Y:S02]  /*bc50*/  F2I.FTZ.TRUNC.NTZ R3, R3 ;  /* 0x0000000300037305 */ /* 0x000e64000021f100 */
[----:B-1----:R-:W-:Y:S01]  /*bc60*/  STG.E.U16 desc[UR36][R16.64], R3 ;  /* 0x0000000310007986 */ /* 0x002fe2000c101524 */
[----:B------:R-:W-:Y:S05]  /*bc70*/  EXIT ;  /* 0x000000000000794d */ /* 0x000fea0003800000 */
.L_x_9124:
        /* <DEDUP_REMOVED lines=9> */
.L_x_9131:
[----:B01----:R-:W-:-:S04]  /*bd10*/  SHF.L.U32 R0, R3, 0x10, RZ ;  /* 0x0000001003007819 */ /* 0x003fc800000006ff */
[----:B------:R-:W-:-:S05]  /*bd20*/  F2FP.F16.F32.PACK_AB R0, RZ, R0 ;  /* 0x00000000ff00723e */ /* 0x000fca00000000ff */
[----:B------:R-:W-:Y:S01]  /*bd30*/  STG.E.U16 desc[UR36][R16.64], R0 ;  /* 0x0000000010007986 */ /* 0x000fe2000c101524 */
[----:B------:R-:W-:Y:S05]  /*bd40*/  EXIT ;  /* 0x000000000000794d */ /* 0x000fea0003800000 */
.L_x_9130:
        /* <DEDUP_REMOVED lines=8> */
[----:B------:R-:W-:Y:S01]  /*bdd0*/  STG.E.64 desc[UR36][R16.64], R2 ;  /* 0x0000000210007986 */ /* 0x000fe2000c101b24 */
[----:B------:R-:W-:Y:S05]  /*bde0*/  EXIT ;  /* 0x000000000000794d */ /* 0x000fea0003800000 */
.L_x_9133:
[----:B-1----:R-:W-:-:S04]  /*bdf0*/  SHF.L.U32 R3, R3, 0x10, RZ ;  /* 0x0000001003037819 */ /* 0x002fc800000006ff */
[----:B------:R-:W-:-:S04]  /*be00*/  F2FP.F16.F32.PACK_AB R3, RZ, R3 ;  /* 0x00000003ff03723e */ /* 0x000fc800000000ff */
[----:B------:R-:W-:-:S05]  /*be10*/  PRMT R3, R3, 0x5410, RZ ;  /* 0x0000541003037816 */ /* 0x000fca00000000ff */
[----:B------:R-:W-:Y:S01]  /*be20*/  STG.E desc[UR36][R16.64], R3 ;  /* 0x0000000310007986 */ /* 0x000fe2000c101924 */
[----:B------:R-:W-:Y:S05]  /*be30*/  EXIT ;  /* 0x000000000000794d */ /* 0x000fea0003800000 */
.L_x_9132:
[----:B-1----:R-:W-:-:S04]  /*be40*/  IMAD.U32 R2, R3, 0x10000, RZ ;  /* 0x0001000003027824 */ /* 0x002fc800078e00ff */
[----:B------:R-:W-:-:S06]  /*be50*/  FMUL.FTZ R2, R2, 1 ;  /* 0x3f80000002027820 */ /* 0x000fcc0000410000 */
[----:B------:R-:W1:Y:S02]  /*be60*/  F2F.F64.F32 R2, R2 ;  /* 0x0000000200027310 */ /* 0x000e640000201800 */
[----:B-1----:R-:W-:Y:S01]  /*be70*/  STG.E.64 desc[UR36][R16.64], R2 ;  /* 0x0000000210007986 */ /* 0x002fe2000c101b24 */
[----:B------:R-:W-:Y:S05]  /*be80*/  EXIT ;  /* 0x000000000000794d */ /* 0x000fea0003800000 */
.L_x_9123:
        /* <DEDUP_REMOVED lines=14> */
.L_x_9137:
[----:B-1----:R-:W-:Y:S01]  /*bf70*/  SHF.L.U32 R3, R3, 0x10, RZ ;  /* 0x0000001003037819 */ /* 0x002fe200000006ff */
[----:B------:R-:W-:Y:S01]  /*bf80*/  BSSY.RECONVERGENT B0, `(.L_x_9138) ;  /* 0x0000013000007945 */ /* 0x000fe20003800200 */
[----:B------:R-:W-:Y:S02]  /*bf90*/  IMAD.MOV.U32 R8, RZ, RZ, 0x80 ;  /* 0x00000080ff087424 */ /* 0x000fe400078e00ff */
[----:B------:R-:W-:-:S04]  /*bfa0*/  LOP3.LUT R2, R3, 0x7fffffff, RZ, 0xc0, !PT ;  /* 0x7fffffff03027812 */ /* 0x000fc800078ec0ff */
[----:B------:R-:W-:-:S13]  /*bfb0*/  ISETP.GT.U32.AND P0, PT, R2, 0x437fffff, PT ;  /* 0x437fffff0200780c */ /* 0x000fda0003f04070 */
[----:B------:R-:W-:Y:S05]  /*bfc0*/  @P0 BRA `(.L_x_9139) ;  /* 0x0000000000380947 */ /* 0x000fea0003800000 */
[----:B------:R-:W-:-:S13]  /*bfd0*/  ISETP.GE.U32.AND P0, PT, R2, 0x3c000000, PT ;  /* 0x3c0000000200780c */ /* 0x000fda0003f06070 */
[----:B0-----:R-:W-:-:S04]  /*bfe0*/  @P0 SHF.R.U32.HI R0, RZ, 0x14, R3 ;  /* 0x00000014ff000819 */ /* 0x001fc80000011603 */
        /* <DEDUP_REMOVED lines=9> */
.L_x_9140:
[----:B------:R-:W-:-:S04]  /*c080*/  SHF.R.U32.HI R3, RZ, 0x18, R3 ;  /* 0x00000018ff037819 */ /* 0x000fc80000011603 */
[----:B------:R-:W-:-:S04]  /*c090*/  LOP3.LUT R0, R0, 0x80, R3, 0xf8, !PT ;  /* 0x0000008000007812 */ /* 0x000fc800078ef803 */
[----:B------:R-:W-:-:S07]  /*c0a0*/  PRMT R8, R0, 0x7610, R8 ;  /* 0x0000761000087816 */ /* 0x000fce0000000008 */
.L_x_9139:
[----:B------:R-:W-:Y:S05]  /*c0b0*/  BSYNC.RECONVERGENT B0 ;  /* 0x0000000000007941 */ /* 0x000fea0003800200 */
.L_x_9138:
[----:B------:R-:W-:Y:S01]  /*c0c0*/  STG.E.U8 desc[UR36][R16.64], R8 ;  /* 0x0000000810007986 */ /* 0x000fe2000c101124 */
[----:B------:R-:W-:Y:S05]  /*c0d0*/  EXIT ;  /* 0x000000000000794d */ /* 0x000fea0003800000 */
.L_x_9136:
[----:B-1----:R-:W-:Y:S01]  /*c0e0*/  IMAD.U32 R3, R3, 0x10000, RZ ;  /* 0x0001000003037824 */ /* 0x002fe200078e00ff */
[----:B------:R-:W-:Y:S01]  /*c0f0*/  BSSY.RECONVERGENT B0, `(.L_x_9141) ;  /* 0x0000013000007945 */ /* 0x000fe20003800200 */
[----:B------:R-:W-:-:S03]  /*c100*/  MOV R8, 0x80 ;  /* 0x0000008000087802 */ /* 0x000fc60000000f00 */
        /* <DEDUP_REMOVED lines=14> */
.L_x_9143:
[----:B------:R-:W-:-:S04]  /*c1f0*/  SHF.R.U32.HI R3, RZ, 0x18, R3 ;  /* 0x00000018ff037819 */ /* 0x000fc80000011603 */
[----:B------:R-:W-:-:S04]  /*c200*/  LOP3.LUT R0, R0, 0x80, R3, 0xf8, !PT ;  /* 0x0000008000007812 */ /* 0x000fc800078ef803 */
[----:B------:R-:W-:-:S07]  /*c210*/  PRMT R8, R0, 0x7610, R8 ;  /* 0x0000761000087816 */ /* 0x000fce0000000008 */
.L_x_9142:
[----:B------:R-:W-:Y:S05]  /*c220*/  BSYNC.RECONVERGENT B0 ;  /* 0x0000000000007941 */ /* 0x000fea0003800200 */
.L_x_9141:
[----:B------:R-:W-:Y:S01]  /*c230*/  STG.E.U8 desc[UR36][R16.64], R8 ;  /* 0x0000000810007986 */ /* 0x000fe2000c101124 */
[----:B------:R-:W-:Y:S05]  /*c240*/  EXIT ;  /* 0x000000000000794d */ /* 0x000fea0003800000 */
.L_x_9135:
        /* <DEDUP_REMOVED lines=22> */
.L_x_9145:
[----:B-1----:R-:W-:-:S06]  /*c3b0*/  SHF.L.U32 R3, R3, 0x10, RZ ;  /* 0x0000001003037819 */ /* 0x002fcc00000006ff */
[----:B------:R-:W1:Y:S02]  /*c3c0*/  F2I.U64.TRUNC R2, R3 ;  /* 0x0000000300027311 */ /* 0x000e64000020d800 */
[----:B-1----:R-:W-:Y:S01]  /*c3d0*/  STG.E.64 desc[UR36][R16.64], R2 ;  /* 0x0000000210007986 */ /* 0x002fe2000c101b24 */
[----:B------:R-:W-:Y:S05]  /*c3e0*/  EXIT ;  /* 0x000000000000794d */ /* 0x000fea0003800000 */
.L_x_9144:
[----:B-1----:R-:W-:-:S06]  /*c3f0*/  IMAD.U32 R3, R3, 0x10000, RZ ;  /* 0x0001000003037824 */ /* 0x002fcc00078e00ff */
[----:B------:R-:W1:Y:S02]  /*c400*/  F2I.FTZ.U32.TRUNC.NTZ R3, R3 ;  /* 0x0000000300037305 */ /* 0x000e64000021f000 */
[----:B-1----:R-:W-:Y:S01]  /*c410*/  STG.E desc[UR36][R16.64], R3 ;  /* 0x0000000310007986 */ /* 0x002fe2000c101924 */
[----:B------:R-:W-:Y:S05]  /*c420*/  EXIT ;  /* 0x000000000000794d */ /* 0x000fea0003800000 */
.L_x_9134:
        /* <DEDUP_REMOVED lines=11> */
.L_x_9147:
[----:B-1----:R-:W-:Y:S02]  /*c4e0*/  SHF.L.U32 R3, R3, 0x10, RZ ;  /* 0x0000001003037819 */ /* 0x002fe400000006ff */
[----:B------:R-:W-:-:S03]  /*c4f0*/  CS2R R6, SRZ ;  /* 0x0000000000067805 */ /* 0x000fc6000001ff00 */
[----:B------:R-:W-:-:S04]  /*c500*/  FMUL.FTZ R3, R3, 1 ;  /* 0x3f80000003037820 */ /* 0x000fc80000410000 */
[----:B------:R-:W1:Y:S02]  /*c510*/  F2F.F64.F32 R4, R3 ;  /* 0x0000000300047310 */ /* 0x000e640000201800 */
[----:B-1----:R-:W-:Y:S01]  /*c520*/  STG.E.128 desc[UR36][R16.64], R4 ;  /* 0x0000000410007986 */ /* 0x002fe2000c101d24 */
[----:B------:R-:W-:Y:S05]  /*c530*/  EXIT ;  /* 0x000000000000794d */ /* 0x000fea0003800000 */
.L_x_9146:
[----:B------:R-:W-:-:S09]  /*c540*/  UISETP.NE.AND UP0, UPT, UR4, 0xf, UPT ;  /* 0x0000000f0400788c */ /* 0x000fd2000bf05270 */
[----:B------:R-:W-:Y:S05]  /*c550*/  BRA.U !UP0, `(.L_x_9148) ;  /* 0x0000000108e87547 */ /* 0x000fea000b800000 */
[----:B------:R-:W-:-:S09]  /*c560*/  UISETP.NE.AND UP0, UPT, UR4, 0x17, UPT ;  /* 0x000000170400788c */ /* 0x000fd2000bf05270 */
[----:B------:R-:W-:Y:S05]  /*c570*/  BRA.U !UP0, `(.L_x_9149) ;  /* 0x0000000108907547 */ /* 0x000fea000b800000 */
[----:B------:R-:W-:-:S09]  /*c580*/  UISETP.NE.AND UP0, UPT, UR4, 0x18, UPT ;  /* 0x000000180400788c */ /* 0x000fd2000bf05270 */
[----:B------:R-:W-:Y:S05]  /*c590*/  BRA.U !UP0, `(.L_x_9150) ;  /* 0x0000000108447547 */ /* 0x000fea000b800000 */
.L_x_9127:
[----:B0-----:R-:W-:Y:S01]  /*c5a0*/  MOV R0, 0x0 ;  /* 0x0000000000007802 */ /* 0x001fe20000000f00 */
[----:B------:R-:W0:Y:S01]  /*c5b0*/  LDCU.64 UR4, c[0x4][0x178] ;  /* 0x01002f00ff0477ac */ /* 0x000e220008000a00 */
[----:B------:R-:W-:Y:S02]  /*c5c0*/  HFMA2 R13, -RZ, RZ, 0, 0 ;  /* 0x00000000ff0d7431 */ /* 0x000fe400000001ff */
[----:B------:R-:W-:Y:S01]  /*c5d0*/  IMAD.MOV.U32 R8, RZ, RZ, 0x65 ;  /* 0x00000065ff087424 */ /* 0x000fe200078e00ff */
[----:B-1----:R1:W2:Y:S01]  /*c5e0*/  LDC.64 R2, c[0x4][R0] ;  /* 0x0100000000027b82 */ /* 0x0022a20000000a00 */
        /* <DEDUP_REMOVED lines=11> */
.L_x_9151:
[----:B------:R-:W-:Y:S05]  /*c6a0*/  EXIT ;  /* 0x000000000000794d */ /* 0x000fea0003800000 */
.L_x_9150:
        /* <DEDUP_REMOVED lines=13> */
.L_x_9153:
[----:B------:R-:W-:Y:S05]  /*c780*/  BSYNC.RECONVERGENT B0 ;  /* 0x0000000000007941 */ /* 0x000fea0003800200 */
.L_x_9152:
[----:B------:R-:W-:-:S05]  /*c790*/  LOP3.LUT R3, R0, 0x80, R3, 0xf8, !PT ;  /* 0x0000008000037812 */ /* 0x000fca00078ef803 */
[----:B------:R-:W-:Y:S01]  /*c7a0*/  STG.E.U8 desc[UR36][R16.64], R3 ;  /* 0x0000000310007986 */ /* 0x000fe2000c101124 */
[----:B------:R-:W-:Y:S05]  /*c7b0*/  EXIT ;  /* 0x000000000000794d */ /* 0x000fea0003800000 */
.L_x_9149:
        /* <DEDUP_REMOVED lines=12> */
.L_x_9155:
[----:B0-----:R-:W-:Y:S01]  /*c880*/  IMAD.MOV.U32 R0, RZ, RZ, 0x7f ;  /* 0x0000007fff007424 */ /* 0x001fe200078e00ff */
[----:B------:R-:W-:-:S04]  /*c890*/  ISETP.GT.U32.AND P0, PT, R2, 0x7f800000, PT ;  /* 0x7f8000000200780c */ /* 0x000fc80003f04070 */
[----:B------:R-:W-:-:S09]  /*c8a0*/  SEL R0, R0, 0x7c, P0 ;  /* 0x0000007c00007807 */ /* 0x000fd20000000000 */
.L_x_9156:
[----:B------:R-:W-:Y:S05]  /*c8b0*/  BSYNC.RECONVERGENT B0 ;  /* 0x0000000000007941 */ /* 0x000fea0003800200 */
.L_x_9154:
[----:B------:R-:W-:-:S04]  /*c8c0*/  SHF.R.U32.HI R3, RZ, 0x18, R3 ;  /* 0x00000018ff037819 */ /* 0x000fc80000011603 */
[----:B------:R-:W-:-:S05]  /*c8d0*/  LOP3.LUT R3, R0, 0x80, R3, 0xf8, !PT ;  /* 0x0000008000037812 */ /* 0x000fca00078ef803 */
[----:B------:R-:W-:Y:S01]  /*c8e0*/  STG.E.U8 desc[UR36][R16.64], R3 ;  /* 0x0000000310007986 */ /* 0x000fe2000c101124 */
[----:B------:R-:W-:Y:S05]  /*c8f0*/  EXIT ;  /* 0x000000000000794d */ /* 0x000fea0003800000 */
.L_x_9148:
[----:B-1----:R-:W-:Y:S01]  /*c900*/  STG.E.U16 desc[UR36][R16.64], R3 ;  /* 0x0000000310007986 */ /* 0x002fe2000c101524 */
[----:B------:R-:W-:Y:S05]  /*c910*/  EXIT ;  /* 0x000000000000794d */ /* 0x000fea0003800000 */
.L_x_9157:
        /* <DEDUP_REMOVED lines=14> */
.L_x_23197:


//--------------------- .text._ZN2at6native27unrolled_elementwise_kernelIZZZNS0_15binary_internal21div_trunc_kernel_cudaERNS_18TensorIteratorBaseEENKUlvE0_clEvENKUlvE2_clEvEUlN3c108BFloat16EE_St5arrayIPcLm2EELi4E23TrivialOffsetCalculatorILi1EjESE_NS0_6memory12LoadWithCastILi1EEENSF_13StoreWithCastILi1EEEEEviT_T0_T2_T3_T4_T5_ --------------------------
	.section	.text._ZN2at6native27unrolled_elementwise_kernelIZZZNS0_15binary_internal21div_trunc_kernel_cudaERNS_18TensorIteratorBaseEENKUlvE0_clEvENKUlvE2_clEvEUlN3c108BFloat16EE_St5arrayIPcLm2EELi4E23TrivialOffsetCalculatorILi1EjESE_NS0_6memory12LoadWithCastILi1EEENSF_13StoreWithCastILi1EEEEEviT_T0_T2_T3_T4_T5_,"ax",@progbits
	.align	128
        .global         _ZN2at6native27unrolled_elementwise_kernelIZZZNS0_15binary_internal21div_trunc_kernel_cudaERNS_18TensorIteratorBaseEENKUlvE0_clEvENKUlvE2_clEvEUlN3c108BFloat16EE_St5arrayIPcLm2EELi4E23TrivialOffsetCalculatorILi1EjESE_NS0_6memory12LoadWithCastILi1EEENSF_13StoreWithCastILi1EEEEEviT_T0_T2_T3_T4_T5_
        .type           _ZN2at6native27unrolled_elementwise_kernelIZZZNS0_15binary_internal21div_trunc_kernel_cudaERNS_18TensorIteratorBaseEENKUlvE0_clEvENKUlvE2_clEvEUlN3c108BFloat16EE_St5arrayIPcLm2EELi4E23TrivialOffsetCalculatorILi1EjESE_NS0_6memory12LoadWithCastILi1EEENSF_13StoreWithCastILi1EEEEEviT_T0_T2_T3_T4_T5_,@function
        .size           _ZN2at6native27unrolled_elementwise_kernelIZZZNS0_15binary_internal21div_trunc_kernel_cudaERNS_18TensorIteratorBaseEENKUlvE0_clEvENKUlvE2_clEvEUlN3c108BFloat16EE_St5arrayIPcLm2EELi4E23TrivialOffsetCalculatorILi1EjESE_NS0_6memory12LoadWithCastILi1EEENSF_13StoreWithCastILi1EEEEEviT_T0_T2_T3_T4_T5_,(.L_x_23198 - _ZN2at6native27unrolled_elementwise_kernelIZZZNS0_15binary_internal21div_trunc_kernel_cudaERNS_18TensorIteratorBaseEENKUlvE0_clEvENKUlvE2_clEvEUlN3c108BFloat16EE_St5arrayIPcLm2EELi4E23TrivialOffsetCalculatorILi1EjESE_NS0_6memory12LoadWithCastILi1EEENSF_13StoreWithCastILi1EEEEEviT_T0_T2_T3_T4_T5_)
        .other          _ZN2at6native27unrolled_elementwise_kernelIZZZNS0_15binary_internal21div_trunc_kernel_cudaERNS_18TensorIteratorBaseEENKUlvE0_clEvENKUlvE2_clEvEUlN3c108BFloat16EE_St5arrayIPcLm2EELi4E23TrivialOffsetCalculatorILi1EjESE_NS0_6memory12LoadWithCastILi1EEENSF_13StoreWithCastILi1EEEEEviT_T0_T2_T3_T4_T5_,@"STO_CUDA_ENTRY STV_DEFAULT"
_ZN2at6native27unrolled_elementwise_kernelIZZZNS0_15binary_internal21div_trunc_kernel_cudaERNS_18TensorIteratorBaseEENKUlvE0_clEvENKUlvE2_clEvEUlN3c108BFloat16EE_St5arrayIPcLm2EELi4E23TrivialOffsetCalculatorILi1EjESE_NS0_6memory12LoadWithCastILi1EEENSF_13StoreWithCastILi1EEEEEviT_T0_T2_T3_T4_T5_:
.text._ZN2at6native27unrolled_elementwise_kernelIZZZNS0_15binary_internal21div_trunc_kernel_cudaERNS_18TensorIteratorBaseEENKUlvE0_clEvENKUlvE2_clEvEUlN3c108BFloat16EE_St5arrayIPcLm2EELi4E23TrivialOffsetCalculatorILi1EjESE_NS0_6memory12LoadWithCastILi1EEENSF_13StoreWithCastILi1EEEEEviT_T0_T2_T3_T4_T5_:
        /* <DEDUP_REMOVED lines=34> */
.L_x_9163:
[----:B------:R-:W2:Y:S02]  /*0220*/  LDG.E.U8 R4, desc[UR36][R4.64] ;  /* 0x0000002404047981 */ /* 0x000ea4000c1e1100 */
[----:B--2---:R-:W-:-:S04]  /*0230*/  I2FP.F32.U32 R0, R4 ;  /* 0x0000000400007245 */ /* 0x004fc80000201000 */
[----:B------:R-:W-:-:S04]  /*0240*/  F2FP.BF16.F32.PACK_AB R0, RZ, R0 ;  /* 0x00000000ff00723e */ /* 0x000fc800000010ff */
[----:B------:R-:W-:Y:S01]  /*0250*/  PRMT R17, R0, 0x7610, R17 ;  /* 0x0000761000117816 */ /* 0x000fe20000000011 */
[----:B------:R-:W-:Y:S06]  /*0260*/  BRA `(.L_x_9165) ;  /* 0x0000000c00c47947 */ /* 0x000fec0003800000 */
.L_x_9162:
        /* <DEDUP_REMOVED lines=11> */
.L_x_9167:
[----:B------:R-:W2:Y:S02]  /*0320*/  LDG.E R4, desc[UR36][R4.64] ;  /* 0x0000002404047981 */ /* 0x000ea4000c1e1900 */
[----:B--2---:R-:W-:-:S04]  /*0330*/  I2FP.F32.S32 R0, R4 ;  /* 0x0000000400007245 */ /* 0x004fc80000201400 */
[----:B------:R-:W-:-:S04]  /*0340*/  F2FP.BF16.F32.PACK_AB R0, RZ, R0 ;  /* 0x00000000ff00723e */ /* 0x000fc800000010ff */
[----:B------:R-:W-:Y:S01]  /*0350*/  PRMT R17, R0, 0x7610, R17 ;  /* 0x0000761000117816 */ /* 0x000fe20000000011 */
[----:B------:R-:W-:Y:S06]  /*0360*/  BRA `(.L_x_9165) ;  /* 0x0000000c00847947 */ /* 0x000fec0003800000 */
.L_x_9166:
[----:B------:R-:W2:Y:S02]  /*0370*/  LDG.E.U16 R4, desc[UR36][R4.64] ;  /* 0x0000002404047981 */ /* 0x000ea4000c1e1500 */
[----:B--2---:R-:W0:Y:S02]  /*0380*/  I2F.S16 R0, R4 ;  /* 0x0000000400007306 */ /* 0x004e240000101400 */
[----:B0-----:R-:W-:-:S04]  /*0390*/  F2FP.BF16.F32.PACK_AB R0, RZ, R0 ;  /* 0x00000000ff00723e */ /* 0x001fc800000010ff */
[----:B------:R-:W-:Y:S01]  /*03a0*/  PRMT R17, R0, 0x7610, R17 ;  /* 0x0000761000117816 */ /* 0x000fe20000000011 */
[----:B------:R-:W-:Y:S06]  /*03b0*/  BRA `(.L_x_9165) ;  /* 0x0000000c00707947 */ /* 0x000fec0003800000 */
.L_x_9161:
        /* <DEDUP_REMOVED lines=9> */
.L_x_9169:
[----:B------:R-:W2:Y:S02]  /*0450*/  LDG.E.U16 R0, desc[UR36][R4.64] ;  /* 0x0000002404007981 */ /* 0x000ea4000c1e1500 */
[----:B--2---:R-:W-:-:S05]  /*0460*/  HADD2.F32 R0, -RZ, R0.H0_H0 ;  /* 0x20000000ff007230 */ /* 0x004fca0000004100 */
[----:B------:R-:W-:-:S04]  /*0470*/  F2FP.BF16.F32.PACK_AB R0, RZ, R0 ;  /* 0x00000000ff00723e */ /* 0x000fc800000010ff */
[----:B------:R-:W-:Y:S01]  /*0480*/  PRMT R17, R0, 0x7610, R17 ;  /* 0x0000761000117816 */ /* 0x000fe20000000011 */
[----:B------:R-:W-:Y:S06]  /*0490*/  BRA `(.L_x_9165) ;  /* 0x0000000c00387947 */ /* 0x000fec0003800000 */
.L_x_9168:
        /* <DEDUP_REMOVED lines=9> */
.L_x_9171:
[----:B------:R-:W2:Y:S02]  /*0530*/  LDG.E.U16 R4, desc[UR36][R4.64] ;  /* 0x0000002404047981 */ /* 0x000ea4000c1e1500 */
[----:B--2---:R-:W-:-:S05]  /*0540*/  HADD2.F32 R0, -RZ, R4.H0_H0 ;  /* 0x20000004ff007230 */ /* 0x004fca0000004100 */
[----:B------:R-:W-:-:S04]  /*0550*/  F2FP.BF16.F32.PACK_AB R0, RZ, R0 ;  /* 0x00000000ff00723e */ /* 0x000fc800000010ff */
[----:B------:R-:W-:Y:S01]  /*0560*/  PRMT R17, R0, 0x7610, R17 ;  /* 0x0000761000117816 */ /* 0x000fe20000000011 */
[----:B------:R-:W-:Y:S06]  /*0570*/  BRA `(.L_x_9165) ;  /* 0x0000000c00007947 */ /* 0x000fec0003800000 */
.L_x_9170:
        /* <DEDUP_REMOVED lines=9> */
.L_x_9160:
        /* <DEDUP_REMOVED lines=14> */
.L_x_9174:
        /* <DEDUP_REMOVED lines=9> */
.L_x_9173:
        /* <DEDUP_REMOVED lines=27> */
.L_x_9176:
        /* <DEDUP_REMOVED lines=15> */
.L_x_9175:
[----:B------:R0:W5:Y:S01]  /*0a20*/  LDG.E.U16 R17, desc[UR36][R4.64] ;  /* 0x0000002404117981 */ /* 0x000162000c1e1500 */
[----:B------:R-:W-:Y:S05]  /*0a30*/  BRA `(.L_x_9165) ;  /* 0x0000000400d07947 */ /* 0x000fea0003800000 */
.L_x_9172:
        /* <DEDUP_REMOVED lines=13> */
.L_x_9179:
        /* <DEDUP_REMOVED lines=21> */
.L_x_9183:
[----:B------:R-:W-:Y:S05]  /*0c60*/  BSYNC.RECONVERGENT B1 ;  /* 0x0000000000017941 */ /* 0x000fea0003800200 */
.L_x_9182:
[----:B------:R-:W-:Y:S01]  /*0c70*/  IMAD.SHL.U32 R0, R0, 0x100000, RZ ;  /* 0x0010000000007824 */ /* 0x000fe200078e00ff */
[----:B------:R-:W-:-:S04]  /*0c80*/  LEA R3, R3, 0x3b800000, 0x17 ;  /* 0x3b80000003037811 */ /* 0x000fc800078eb8ff */
[----:B------:R-:W-:-:S07]  /*0c90*/  LOP3.LUT R0, R3, R0, R7, 0xfe, !PT ;  /* 0x0000000003007212 */ /* 0x000fce00078efe07 */
.L_x_9181:
[----:B------:R-:W-:Y:S05]  /*0ca0*/  BSYNC.RECONVERGENT B0 ;  /* 0x0000000000007941 */ /* 0x000fea0003800200 */
.L_x_9180:
[----:B------:R-:W-:-:S04]  /*0cb0*/  F2FP.BF16.F32.PACK_AB R0, RZ, R0 ;  /* 0x00000000ff00723e */ /* 0x000fc800000010ff */
[----:B------:R-:W-:Y:S01]  /*0cc0*/  PRMT R17, R0, 0x7610, R17 ;  /* 0x0000761000117816 */ /* 0x000fe20000000011 */
[----:B------:R-:W-:Y:S06]  /*0cd0*/  BRA `(.L_x_9165) ;  /* 0x0000000400287947 */ /* 0x000fec0003800000 */
.L_x_9178:
        /* <DEDUP_REMOVED lines=21> */
.L_x_9187:
[----:B------:R-:W-:Y:S05]  /*0e30*/  BSYNC.RECONVERGENT B1 ;  /* 0x0000000000017941 */ /* 0x000fea0003800200 */
.L_x_9186:
[----:B------:R-:W-:Y:S01]  /*0e40*/  IMAD.SHL.U32 R0, R0, 0x200000, RZ ;  /* 0x0020000000007824 */ /* 0x000fe200078e00ff */
[----:B------:R-:W-:-:S04]  /*0e50*/  LEA R3, R3, 0x37800000, 0x17 ;  /* 0x3780000003037811 */ /* 0x000fc800078eb8ff */
[----:B------:R-:W-:-:S07]  /*0e60*/  LOP3.LUT R0, R3, R0, R7, 0xfe, !PT ;  /* 0x0000000003007212 */ /* 0x000fce00078efe07 */
.L_x_9185:
[----:B------:R-:W-:Y:S05]  /*0e70*/  BSYNC.RECONVERGENT B0 ;  /* 0x0000000000007941 */ /* 0x000fea0003800200 */
.L_x_9184:
[----:B------:R-:W-:-:S04]  /*0e80*/  F2FP.BF16.F32.PACK_AB R0, RZ, R0 ;  /* 0x00000000ff00723e */ /* 0x000fc800000010ff */
[----:B------:R-:W-:Y:S01]  /*0e90*/  PRMT R17, R0, 0x7610, R17 ;  /* 0x0000761000117816 */ /* 0x000fe20000000011 */
[----:B------:R-:W-:Y:S06]  /*0ea0*/  BRA `(.L_x_9165) ;  /* 0x0000000000b47947 */ /* 0x000fec0003800000 */
.L_x_9177:
[----:B------:R-:W-:-:S09]  /*0eb0*/  UISETP.NE.AND UP0, UPT, UR4, 0x1c, UPT ;  /* 0x0000001c0400788c */ /* 0x000fd2000bf05270 */
[----:B------:R-:W-:Y:S05]  /*0ec0*/  BRA.U !UP0, `(.L_x_9188) ;  /* 0x00000001089c7547 */ /* 0x000fea000b800000 */
[----:B------:R-:W-:-:S09]  /*0ed0*/  UISETP.NE.AND UP0, UPT, UR4, 0x1d, UPT ;  /* 0x0000001d0400788c */ /* 0x000fd2000bf05270 */
[----:B------:R-:W-:Y:S05]  /*0ee0*/  BRA.U !UP0, `(.L_x_9189) ;  /* 0x0000000108807547 */ /* 0x000fea000b800000 */
[----:B------:R-:W-:-:S09]  /*0ef0*/  UISETP.NE.AND UP0, UPT, UR4, 0x2c, UPT ;  /* 0x0000002c0400788c */ /* 0x000fd2000bf05270 */
[----:B------:R-:W-:Y:S05]  /*0f00*/  BRA.U !UP0, `(.L_x_9190) ;  /* 0x0000000108487547 */ /* 0x000fea000b800000 */
.L_x_9164:
        /* <DEDUP_REMOVED lines=16> */
.L_x_9191:
[----:B------:R-:W-:Y:S01]  /*1010*/  PRMT R17, RZ, 0x7610, R17 ;  /* 0x00007610ff117816 */ /* 0x000fe20000000011 */
[----:B------:R-:W-:Y:S06]  /*1020*/  BRA `(.L_x_9165) ;  /* 0x0000000000547947 */ /* 0x000fec0003800000 */
.L_x_9190:
        /* <DEDUP_REMOVED lines=8> */
.L_x_9193:
[----:B------:R-:W-:Y:S05]  /*10b0*/  BSYNC.RECONVERGENT B0 ;  /* 0x0000000000007941 */ /* 0x000fea0003800200 */
.L_x_9192:
[----:B------:R-:W-:-:S04]  /*10c0*/  F2FP.BF16.F32.PACK_AB R0, RZ, R0 ;  /* 0x00000000ff00723e */ /* 0x000fc800000010ff */
[----:B------:R-:W-:Y:S01]  /*10d0*/  PRMT R17, R0, 0x7610, R17 ;  /* 0x0000761000117816 */ /* 0x000fe20000000011 */
[----:B------:R-:W-:Y:S06]  /*10e0*/  BRA `(.L_x_9165) ;  /* 0x0000000000247947 */ /* 0x000fec0003800000 */
.L_x_9189:
[----:B------:R-:W2:Y:S02]  /*10f0*/  LDG.E.64 R4, desc[UR36][R4.64] ;  /* 0x0000002404047981 */ /* 0x000ea4000c1e1b00 */
[----:B--2---:R-:W0:Y:S02]  /*1100*/  I2F.U64 R0, R4 ;  /* 0x0000000400007312 */ /* 0x004e240000301000 */
[----:B0-----:R-:W-:-:S04]  /*1110*/  F2FP.BF16.F32.PACK_AB R0, RZ, R0 ;  /* 0x00000000ff00723e */ /* 0x001fc800000010ff */
[----:B------:R-:W-:Y:S01]  /*1120*/  PRMT R17, R0, 0x7610, R17 ;  /* 0x0000761000117816 */ /* 0x000fe20000000011 */
[----:B------:R-:W-:Y:S06]  /*1130*/  BRA `(.L_x_9165) ;  /* 0x0000000000107947 */ /* 0x000fec0003800000 */
.L_x_9188:
[----:B------:R-:W2:Y:S02]  /*1140*/  LDG.E R4, desc[UR36][R4.64] ;  /* 0x0000002404047981 */ /* 0x000ea4000c1e1900 */
[----:B--2---:R-:W-:-:S04]  /*1150*/  I2FP.F32.U32 R0, R4 ;  /* 0x0000000400007245 */ /* 0x004fc80000201000 */
[----:B------:R-:W-:-:S04]  /*1160*/  F2FP.BF16.F32.PACK_AB R0, RZ, R0 ;  /* 0x00000000ff00723e */ /* 0x000fc800000010ff */
[----:B------:R-:W-:-:S07]  /*1170*/  PRMT R17, R0, 0x7610, R17 ;  /* 0x0000761000117816 */ /* 0x000fce0000000011 */
.L_x_9165:
[----:B------:R-:W-:-:S07]  /*1180*/  VIADD R23, R25, 0x80 ;  /* 0x0000008019177836 */ /* 0x000fce0000000000 */
.L_x_9159:
[----:B------:R-:W-:Y:S05]  /*1190*/  BSYNC.RECONVERGENT B6 ;  /* 0x0000000000067941 */ /* 0x000fea0003800200 */
.L_x_9158:
        /* <DEDUP_REMOVED lines=26> */
.L_x_9199:
[----:B------:R-:W2:Y:S02]  /*1340*/  LDG.E.U8 R4, desc[UR36][R4.64] ;  /* 0x0000002404047981 */ /* 0x000ea4000c1e1100 */
[----:B--2---:R-:W-:-:S04]  /*1350*/  I2FP.F32.U32 R0, R4 ;  /* 0x0000000400007245 */ /* 0x004fc80000201000 */
[----:B------:R-:W-:-:S04]  /*1360*/  F2FP.BF16.F32.PACK_AB R0, RZ, R0 ;  /* 0x00000000ff00723e */ /* 0x000fc800000010ff */
[----:B------:R-:W-:Y:S01]  /*1370*/  PRMT R18, R0, 0x7610, R18 ;  /* 0x0000761000127816 */ /* 0x000fe20000000012 */
[----:B------:R-:W-:Y:S06]  /*1380*/  BRA `(.L_x_9201) ;  /* 0x0000000c00c47947 */ /* 0x000fec0003800000 */
.L_x_9198:
        /* <DEDUP_REMOVED lines=11> */
.L_x_9203:
[----:B------:R-:W2:Y:S02]  /*1440*/  LDG.E R4, desc[UR36][R4.64] ;  /* 0x0000002404047981 */ /* 0x000ea4000c1e1900 */
[----:B--2---:R-:W-:-:S04]  /*1450*/  I2FP.F32.S32 R0, R4 ;  /* 0x0000000400007245 */ /* 0x004fc80000201400 */
[----:B------:R-:W-:-:S04]  /*1460*/  F2FP.BF16.F32.PACK_AB R0, RZ, R0 ;  /* 0x00000000ff00723e */ /* 0x000fc800000010ff */
[----:B------:R-:W-:Y:S01]  /*1470*/  PRMT R18, R0, 0x7610, R18 ;  /* 0x0000761000127816 */ /* 0x000fe20000000012 */
[----:B------:R-:W-:Y:S06]  /*1480*/  BRA `(.L_x_9201) ;  /* 0x0000000c00847947 */ /* 0x000fec0003800000 */
.L_x_9202:
[----:B------:R-:W2:Y:S02]  /*1490*/  LDG.E.U16 R4, desc[UR36][R4.64] ;  /* 0x0000002404047981 */ /* 0x000ea4000c1e1500 */
[----:B--2---:R-:W0:Y:S02]  /*14a0*/  I2F.S16 R0, R4 ;  /* 0x0000000400007306 */ /* 0x004e240000101400 */
[----:B0-----:R-:W-:-:S04]  /*14b0*/  F2FP.BF16.F32.PACK_AB R0, RZ, R0 ;  /* 0x00000000ff00723e */ /* 0x001fc800000010ff */
[----:B------:R-:W-:Y:S01]  /*14c0*/  PRMT R18, R0, 0x7610, R18 ;  /* 0x0000761000127816 */ /* 0x000fe20000000012 */
[----:B------:R-:W-:Y:S06]  /*14d0*/  BRA `(.L_x_9201) ;  /* 0x0000000c00707947 */ /* 0x000fec0003800000 */
.L_x_9197:
        /* <DEDUP_REMOVED lines=9> */
.L_x_9205:
[----:B------:R-:W2:Y:S02]  /*1570*/  LDG.E.U16 R0, desc[UR36][R4.64] ;  /* 0x0000002404007981 */ /* 0x000ea4000c1e1500 */
[----:B--2---:R-:W-:-:S05]  /*1580*/  HADD2.F32 R0, -RZ, R0.H0_H0 ;  /* 0x20000000ff007230 */ /* 0x004fca0000004100 */
[----:B------:R-:W-:-:S04]  /*1590*/  F2FP.BF16.F32.PACK_AB R0, RZ, R0 ;  /* 0x00000000ff00723e */ /* 0x000fc800000010ff */
[----:B------:R-:W-:Y:S01]  /*15a0*/  PRMT R18, R0, 0x7610, R18 ;  /* 0x0000761000127816 */ /* 0x000fe20000000012 */
[----:B------:R-:W-:Y:S06]  /*15b0*/  BRA `(.L_x_9201) ;  /* 0x0000000c00387947 */ /* 0x000fec0003800000 */
.L_x_9204:
        /* <DEDUP_REMOVED lines=9> */
.L_x_9207:
[----:B------:R-:W2:Y:S02]  /*1650*/  LDG.E.U16 R4, desc[UR36][R4.64] ;  /* 0x0000002404047981 */ /* 0x000ea4000c1e1500 */
[----:B--2---:R-:W-:-:S05]  /*1660*/  HADD2.F32 R0, -RZ, R4.H0_H0 ;  /* 0x20000004ff007230 */ /* 0x004fca0000004100 */
[----:B------:R-:W-:-:S04]  /*1670*/  F2FP.BF16.F32.PACK_AB R0, RZ, R0 ;  /* 0x00000000ff00723e */ /* 0x000fc800000010ff */
[----:B------:R-:W-:Y:S01]  /*1680*/  PRMT R18, R0, 0x7610, R18 ;  /* 0x0000761000127816 */ /* 0x000fe20000000012 */
[----:B------:R-:W-:Y:S06]  /*1690*/  BRA `(.L_x_9201) ;  /* 0x0000000c00007947 */ /* 0x000fec0003800000 */
.L_x_9206:
        /* <DEDUP_REMOVED lines=9> */
.L_x_9196:
        /* <DEDUP_REMOVED lines=14> */
.L_x_9210:
        /* <DEDUP_REMOVED lines=9> */
.L_x_9209:
        /* <DEDUP_REMOVED lines=27> */
.L_x_9212:
        /* <DEDUP_REMOVED lines=15> */
.L_x_9211:
[----:B------:R0:W5:Y:S01]  /*1b40*/  LDG.E.U16 R18, desc[UR36][R4.64] ;  /* 0x0000002404127981 */ /* 0x000162000c1e1500 */
[----:B------:R-:W-:Y:S05]  /*1b50*/  BRA `(.L_x_9201) ;  /* 0x0000000400d07947 */ /* 0x000fea0003800000 */
.L_x_9208:
        /* <DEDUP_REMOVED lines=13> */
.L_x_9215:
        /* <DEDUP_REMOVED lines=21> */
.L_x_9219:
[----:B------:R-:W-:Y:S05]  /*1d80*/  BSYNC.RECONVERGENT B1 ;  /* 0x0000000000017941 */ /* 0x000fea0003800200 */
.L_x_9218:
[----:B------:R-:W-:Y:S01]  /*1d90*/  IMAD.SHL.U32 R0, R0, 0x100000, RZ ;  /* 0x0010000000007824 */ /* 0x000fe200078e00ff */
[----:B------:R-:W-:-:S04]  /*1da0*/  LEA R3, R3, 0x3b800000, 0x17 ;  /* 0x3b80000003037811 */ /* 0x000fc800078eb8ff */
[----:B------:R-:W-:-:S07]  /*1db0*/  LOP3.LUT R0, R3, R0, R7, 0xfe, !PT ;  /* 0x0000000003007212 */ /* 0x000fce00078efe07 */
.L_x_9217:
[----:B------:R-:W-:Y:S05]  /*1dc0*/  BSYNC.RECONVERGENT B0 ;  /* 0x0000000000007941 */ /* 0x000fea0003800200 */
.L_x_9216:
[----:B------:R-:W-:-:S04]  /*1dd0*/  F2FP.BF16.F32.PACK_AB R0, RZ, R0 ;  /* 0x00000000ff00723e */ /* 0x000fc800000010ff */
[----:B------:R-:W-:Y:S01]  /*1de0*/  PRMT R18, R0, 0x7610, R18 ;  /* 0x0000761000127816 */ /* 0x000fe20000000012 */
[----:B------:R-:W-:Y:S06]  /*1df0*/  BRA `(.L_x_9201) ;  /* 0x0000000400287947 */ /* 0x000fec0003800000 */
.L_x_9214:
        /* <DEDUP_REMOVED lines=21> */
.L_x_9223:
[----:B------:R-:W-:Y:S05]  /*1f50*/  BSYNC.RECONVERGENT B1 ;  /* 0x0000000000017941 */ /* 0x000fea0003800200 */
.L_x_9222:
[----:B------:R-:W-:Y:S01]  /*1f60*/  IMAD.SHL.U32 R0, R0, 0x200000, RZ ;  /* 0x0020000000007824 */ /* 0x000fe200078e00ff */
[----:B------:R-:W-:-:S04]  /*1f70*/  LEA R3, R3, 0x37800000, 0x17 ;  /* 0x3780000003037811 */ /* 0x000fc800078eb8ff */
[----:B------:R-:W-:-:S07]  /*1f80*/  LOP3.LUT R0, R3, R0, R7, 0xfe, !PT ;  /* 0x0000000003007212 */ /* 0x000fce00078efe07 */
.L_x_9221:
[----:B------:R-:W-:Y:S05]  /*1f90*/  BSYNC.RECONVERGENT B0 ;  /* 0x0000000000007941 */ /* 0x000fea0003800200 */
.L_x_9220:
[----:B------:R-:W-:-:S04]  /*1fa0*/  F2FP.BF16.F32.PACK_AB R0, RZ, R0 ;  /* 0x00000000ff00723e */ /* 0x000fc800000010ff */
[----:B------:R-:W-:Y:S01]  /*1fb0*/  PRMT R18, R0, 0x7610, R18 ;  /* 0x0000761000127816 */ /* 0x000fe20000000012 */
[----:B------:R-:W-:Y:S06]  /*1fc0*/  BRA `(.L_x_9201) ;  /* 0x0000000000b47947 */ /* 0x000fec0003800000 */
.L_x_9213:
        /* <DEDUP_REMOVED lines=14> */
.L_x_9227:
[----:B------:R-:W-:Y:S05]  /*20b0*/  BSYNC.RECONVERGENT B0 ;  /* 0x0000000000007941 */ /* 0x000fea0003800200 */
.L_x_9226:
[----:B------:R-:W-:-:S04]  /*20c0*/  F2FP.BF16.F32.PACK_AB R0, RZ, R0 ;  /* 0x00000000ff00723e */ /* 0x000fc800000010ff */
[----:B------:R-:W-:Y:S01]  /*20d0*/  PRMT R18, R0, 0x7610, R18 ;  /* 0x0000761000127816 */ /* 0x000fe20000000012 */
[----:B------:R-:W-:Y:S06]  /*20e0*/  BRA `(.L_x_9201) ;  /* 0x00000000006c7947 */ /* 0x000fec0003800000 */
.L_x_9200:
        /* <DEDUP_REMOVED lines=16> */
.L_x_9228:
[----:B------:R-:W-:Y:S01]  /*21f0*/  PRMT R18, RZ, 0x7610, R18 ;  /* 0x00007610ff127816 */ /* 0x000fe20000000012 */
[----:B------:R-:W-:Y:S06]  /*2200*/  BRA `(.L_x_9201) ;  /* 0x0000000000247947 */ /* 0x000fec0003800000 */
.L_x_9225:
[----:B------:R-:W2:Y:S02]  /*2210*/  LDG.E.64 R4, desc[UR36][R4.64] ;  /* 0x0000002404047981 */ /* 0x000ea4000c1e1b00 */
[----:B--2---:R-:W0:Y:S02]  /*2220*/  I2F.U64 R0, R4 ;  /* 0x0000000400007312 */ /* 0x004e240000301000 */
[----:B0-----:R-:W-:-:S04]  /*2230*/  F2FP.BF16.F32.PACK_AB R0, RZ, R0 ;  /* 0x00000000ff00723e */ /* 0x001fc800000010ff */
[----:B------:R-:W-:Y:S01]  /*2240*/  PRMT R18, R0, 0x7610, R18 ;  /* 0x0000761000127816 */ /* 0x000fe20000000012 */
[----:B------:R-:W-:Y:S06]  /*2250*/  BRA `(.L_x_9201) ;  /* 0x0000000000107947 */ /* 0x000fec0003800000 */
.L_x_9224:
[----:B------:R-:W2:Y:S02]  /*2260*/  LDG.E R4, desc[UR36][R4.64] ;  /* 0x0000002404047981 */ /* 0x000ea4000c1e1900 */
[----:B--2---:R-:W-:-:S04]  /*2270*/  I2FP.F32.U32 R0, R4 ;  /* 0x0000000400007245 */ /* 0x004fc80000201000 */
[----:B------:R-:W-:-:S04]  /*2280*/  F2FP.BF16.F32.PACK_AB R0, RZ, R0 ;  /* 0x00000000ff00723e */ /* 0x000fc800000010ff */
[----:B------:R-:W-:-:S07]  /*2290*/  PRMT R18, R0, 0x7610, R18 ;  /* 0x0000761000127816 */ /* 0x000fce0000000012 */
.L_x_9201:
[----:B------:R-:W-:-:S07]  /*22a0*/  VIADD R23, R23, 0x80 ;  /* 0x0000008017177836 */ /* 0x000fce0000000000 */
.L_x_9195:
[----:B------:R-:W-:Y:S05]  /*22b0*/  BSYNC.RECONVERGENT B6 ;  /* 0x0000000000067941 */ /* 0x000fea0003800200 */
.L_x_9194:
        /* <DEDUP_REMOVED lines=26> */
.L_x_9234:
[----:B------:R-:W2:Y:S02]  /*2460*/  LDG.E.U8 R4, desc[UR36][R4.64] ;  /* 0x0000002404047981 */ /* 0x000ea4000c1e1100 */
[----:B--2---:R-:W-:-:S04]  /*2470*/  I2FP.F32.U32 R0, R4 ;  /* 0x0000000400007245 */ /* 0x004fc80000201000 */
[----:B------:R-:W-:-:S04]  /*2480*/  F2FP.BF16.F32.PACK_AB R0, RZ, R0 ;  /* 0x00000000ff00723e */ /* 0x000fc800000010ff */
[----:B------:R-:W-:Y:S01]  /*2490*/  PRMT R19, R0, 0x7610, R19 ;  /* 0x0000761000137816 */ /* 0x000fe20000000013 */
[----:B------:R-:W-:Y:S06]  /*24a0*/  BRA `(.L_x_9236) ;  /* 0x0000000c00c47947 */ /* 0x000fec0003800000 */
.L_x_9233:
        /* <DEDUP_REMOVED lines=11> */
.L_x_9238:
[----:B------:R-:W2:Y:S02]  /*2560*/  LDG.E R4, desc[UR36][R4.64] ;  /* 0x0000002404047981 */ /* 0x000ea4000c1e1900 */
[----:B--2---:R-:W-:-:S04]  /*2570*/  I2FP.F32.S32 R0, R4 ;  /* 0x0000000400007245 */ /* 0x004fc80000201400 */
[----:B------:R-:W-:-:S04]  /*2580*/  F2FP.BF16.F32.PACK_AB R0, RZ, R0 ;  /* 0x00000000ff00723e */ /* 0x000fc800000010ff */
[----:B------:R-:W-:Y:S01]  /*2590*/  PRMT R19, R0, 0x7610, R19 ;  /* 0x0000761000137816 */ /* 0x000fe20000000013 */
[----:B------:R-:W-:Y:S06]  /*25a0*/  BRA `(.L_x_9236) ;  /* 0x0000000c00847947 */ /* 0x000fec0003800000 */
.L_x_9237:
[----:B------:R-:W2:Y:S02]  /*25b0*/  LDG.E.U16 R4, desc[UR36][R4.64] ;  /* 0x0000002404047981 */ /* 0x000ea4000c1e1500 */
[----:B--2---:R-:W0:Y:S02]  /*25c0*/  I2F.S16 R0, R4 ;  /* 0x0000000400007306 */ /* 0x004e240000101400 */
[----:B0-----:R-:W-:-:S04]  /*25d0*/  F2FP.BF16.F32.PACK_AB R0, RZ, R0 ;  /* 0x00000000ff00723e */ /* 0x001fc800000010ff */
[----:B------:R-:W-:Y:S01]  /*25e0*/  PRMT R19, R0, 0x7610, R19 ;  /* 0x0000761000137816 */ /* 0x000fe20000000013 */
[----:B------:R-:W-:Y:S06]  /*25f0*/  BRA `(.L_x_9236) ;  /* 0x0000000c00707947 */ /* 0x000fec0003800000 */
.L_x_9232:
        /* <DEDUP_REMOVED lines=9> */
.L_x_9240:
[----:B------:R-:W2:Y:S02]  /*2690*/  LDG.E.U16 R0, desc[UR36][R4.64] ;  /* 0x0000002404007981 */ /* 0x000ea4000c1e1500 */
[----:B--2---:R-:W-:-:S05]  /*26a0*/  HADD2.F32 R0, -RZ, R0.H0_H0 ;  /* 0x20000000ff007230 */ /* 0x004fca0000004100 */
[----:B------:R-:W-:-:S04]  /*26b0*/  F2FP.BF16.F32.PACK_AB R0, RZ, R0 ;  /* 0x00000000ff00723e */ /* 0x000fc800000010ff */
[----:B------:R-:W-:Y:S01]  /*26c0*/  PRMT R19, R0, 0x7610, R19 ;  /* 0x0000761000137816 */ /* 0x000fe20000000013 */
[----:B------:R-:W-:Y:S06]  /*26d0*/  BRA `(.L_x_9236) ;  /* 0x0000000c00387947 */ /* 0x000fec0003800000 */
.L_x_9239:
        /* <DEDUP_REMOVED lines=9> */
.L_x_9242:
[----:B------:R-:W2:Y:S02]  /*2770*/  LDG.E.U16 R4, desc[UR36][R4.64] ;  /* 0x0000002404047981 */ /* 0x000ea4000c1e1500 */
[----:B--2---:R-:W-:-:S05]  /*2780*/  HADD2.F32 R0, -RZ, R4.H0_H0 ;  /* 0x20000004ff007230 */ /* 0x004fca0000004100 */
[----:B------:R-:W-:-:S04]  /*2790*/  F2FP.BF16.F32.PACK_AB R0, RZ, R0 ;  /* 0x00000000ff00723e */ /* 0x000fc800000010ff */
[----:B------:R-:W-:Y:S01]  /*27a0*/  PRMT R19, R0, 0x7610, R19 ;  /* 0x0000761000137816 */ /* 0x000fe20000000013 */
[----:B------:R-:W-:Y:S06]  /*27b0*/  BRA `(.L_x_9236) ;  /* 0x0000000c00007947 */ /* 0x000fec0003800000 */
.L_x_9241:
        /* <DEDUP_REMOVED lines=9> */
.L_x_9231:
        /* <DEDUP_REMOVED lines=14> */
.L_x_9245:
        /* <DEDUP_REMOVED lines=9> */
.L_x_9244:
        /* <DEDUP_REMOVED lines=27> */
.L_x_9247:
        /* <DEDUP_REMOVED lines=15> */
.L_x_9246:
[----:B------:R0:W5:Y:S01]  /*2c60*/  LDG.E.U16 R19, desc[UR36][R4.64] ;  /* 0x0000002404137981 */ /* 0x000162000c1e1500 */
[----:B------:R-:W-:Y:S05]  /*2c70*/  BRA `(.L_x_9236) ;  /* 0x0000000400d07947 */ /* 0x000fea0003800000 */
.L_x_9243:
        /* <DEDUP_REMOVED lines=13> */
.L_x_9250:
        /* <DEDUP_REMOVED lines=21> */
.L_x_9254:
[----:B------:R-:W-:Y:S05]  /*2ea0*/  BSYNC.RECONVERGENT B1 ;  /* 0x0000000000017941 */ /* 0x000fea0003800200 */
.L_x_9253:
[----:B------:R-:W-:Y:S01]  /*2eb0*/  IMAD.SHL.U32 R0, R0, 0x100000, RZ ;  /* 0x0010000000007824 */ /* 0x000fe200078e00ff */
[----:B------:R-:W-:-:S04]  /*2ec0*/  LEA R3, R3, 0x3b800000, 0x17 ;  /* 0x3b80000003037811 */ /* 0x000fc800078eb8ff */
[----:B------:R-:W-:-:S07]  /*2ed0*/  LOP3.LUT R0, R3, R0, R7, 0xfe, !PT ;  /* 0x0000000003007212 */ /* 0x000fce00078efe07 */
.L_x_9252:
[----:B------:R-:W-:Y:S05]  /*2ee0*/  BSYNC.RECONVERGENT B0 ;  /* 0x0000000000007941 */ /* 0x000fea0003800200 */
.L_x_9251:
[----:B------:R-:W-:-:S04]  /*2ef0*/  F2FP.BF16.F32.PACK_AB R0, RZ, R0 ;  /* 0x00000000ff00723e */ /* 0x000fc800000010ff */
[----:B------:R-:W-:Y:S01]  /*2f00*/  PRMT R19, R0, 0x7610, R19 ;  /* 0x0000761000137816 */ /* 0x000fe20000000013 */
[----:B------:R-:W-:Y:S06]  /*2f10*/  BRA `(.L_x_9236) ;  /* 0x0000000400287947 */ /* 0x000fec0003800000 */
.L_x_9249:
        /* <DEDUP_REMOVED lines=21> */
.L_x_9258:
[----:B------:R-:W-:Y:S05]  /*3070*/  BSYNC.RECONVERGENT B1 ;  /* 0x0000000000017941 */ /* 0x000fea0003800200 */
.L_x_9257:
[----:B------:R-:W-:Y:S01]  /*3080*/  IMAD.SHL.U32 R0, R0, 0x200000, RZ ;  /* 0x0020000000007824 */ /* 0x000fe200078e00ff */
[----:B------:R-:W-:-:S04]  /*3090*/  LEA R3, R3, 0x37800000, 0x17 ;  /* 0x3780000003037811 */ /* 0x000fc800078eb8ff */
[----:B------:R-:W-:-:S07]  /*30a0*/  LOP3.LUT R0, R3, R0, R7, 0xfe, !PT ;  /* 0x0000000003007212 */ /* 0x000fce00078efe07 */
.L_x_9256:
[----:B------:R-:W-:Y:S05]  /*30b0*/  BSYNC.RECONVERGENT B0 ;  /* 0x0000000000007941 */ /* 0x000fea0003800200 */
.L_x_9255:
[----:B------:R-:W-:-:S04]  /*30c0*/  F2FP.BF16.F32.PACK_AB R0, RZ, R0 ;  /* 0x00000000ff00723e */ /* 0x000fc800000010ff */
[----:B------:R-:W-:Y:S01]  /*30d0*/  PRMT R19, R0, 0x7610, R19 ;  /* 0x0000761000137816 */ /* 0x000fe20000000013 */
[----:B------:R-:W-:Y:S06]  /*30e0*/  BRA `(.L_x_9236) ;  /* 0x0000000000b47947 */ /* 0x000fec0003800000 */
.L_x_9248:
        /* <DEDUP_REMOVED lines=14> */
.L_x_9262:
[----:B------:R-:W-:Y:S05]  /*31d0*/  BSYNC.RECONVERGENT B0 ;  /* 0x0000000000007941 */ /* 0x000fea0003800200 */
.L_x_9261:
[----:B------:R-:W-:-:S04]  /*31e0*/  F2FP.BF16.F32.PACK_AB R0, RZ, R0 ;  /* 0x00000000ff00723e */ /* 0x000fc800000010ff */
[----:B------:R-:W-:Y:S01]  /*31f0*/  PRMT R19, R0, 0x7610, R19 ;  /* 0x0000761000137816 */ /* 0x000fe20000000013 */
[----:B------:R-:W-:Y:S06]  /*3200*/  BRA `(.L_x_9236) ;  /* 0x00000000006c7947 */ /* 0x000fec0003800000 */
.L_x_9235:
        /* <DEDUP_REMOVED lines=16> */
.L_x_9263:
[----:B------:R-:W-:Y:S01]  /*3310*/  PRMT R19, RZ, 0x7610, R19 ;  /* 0x00007610ff137816 */ /* 0x000fe20000000013 */
[----:B------:R-:W-:Y:S06]  /*3320*/  BRA `(.L_x_9236) ;  /* 0x0000000000247947 */ /* 0x000fec0003800000 */
.L_x_9260:
[----:B------:R-:W2:Y:S02]  /*3330*/  LDG.E.64 R4, desc[UR36][R4.64] ;  /* 0x0000002404047981 */ /* 0x000ea4000c1e1b00 */
[----:B--2---:R-:W0:Y:S02]  /*3340*/  I2F.U64 R0, R4 ;  /* 0x0000000400007312 */ /* 0x004e240000301000 */
[----:B0-----:R-:W-:-:S04]  /*3350*/  F2FP.BF16.F32.PACK_AB R0, RZ, R0 ;  /* 0x00000000ff00723e */ /* 0x001fc800000010ff */
[----:B------:R-:W-:Y:S01]  /*3360*/  PRMT R19, R0, 0x7610, R19 ;  /* 0x0000761000137816 */ /* 0x000fe20000000013 */
[----:B------:R-:W-:Y:S06]  /*3370*/  BRA `(.L_x_9236) ;  /* 0x0000000000107947 */ /* 0x000fec0003800000 */
.L_x_9259:
[----:B------:R-:W2:Y:S02]  /*3380*/  LDG.E R4, desc[UR36][R4.64] ;  /* 0x0000002404047981 */ /* 0x000ea4000c1e1900 */
[----:B--2---:R-:W-:-:S04]  /*3390*/  I2FP.F32.U32 R0, R4 ;  /* 0x0000000400007245 */ /* 0x004fc80000201000 */
[----:B------:R-:W-:-:S04]  /*33a0*/  F2FP.BF16.F32.PACK_AB R0, RZ, R0 ;  /* 0x00000000ff00723e */ /* 0x000fc800000010ff */
[----:B------:R-:W-:-:S07]  /*33b0*/  PRMT R19, R0, 0x7610, R19 ;  /* 0x0000761000137816 */ /* 0x000fce0000000013 */
.L_x_9236:
[----:B------:R-:W-:-:S07]  /*33c0*/  VIADD R23, R23, 0x80 ;  /* 0x0000008017177836 */ /* 0x000fce0000000000 */
.L_x_9230:
[----:B------:R-:W-:Y:S05]  /*33d0*/  BSYNC.RECONVERGENT B6 ;  /* 0x0000000000067941 */ /* 0x000fea0003800200 */
.L_x_9229:
        /* <DEDUP_REMOVED lines=25> */
.L_x_9269:
[----:B------:R-:W2:Y:S02]  /*3570*/  LDG.E.U8 R4, desc[UR36][R4.64] ;  /* 0x0000002404047981 */ /* 0x000ea4000c1e1100 */
[----:B--2---:R-:W-:-:S04]  /*3580*/  I2FP.F32.U32 R0, R4 ;  /* 0x0000000400007245 */ /* 0x004fc80000201000 */
[----:B------:R-:W-:Y:S01]  /*3590*/  F2FP.BF16.F32.PACK_AB R0, RZ, R0 ;  /* 0x00000000ff00723e */ /* 0x000fe200000010ff */
[----:B------:R-:W-:Y:S06]  /*35a0*/  BRA `(.L_x_9265) ;  /* 0x0000000c00887947 */ /* 0x000fec0003800000 */
.L_x_9268:
        /* <DEDUP_REMOVED lines=10> */
.L_x_9272:
[----:B------:R-:W2:Y:S02]  /*3650*/  LDG.E R4, desc[UR36][R4.64] ;  /* 0x0000002404047981 */ /* 0x000ea4000c1e1900 */
[----:B--2---:R-:W-:-:S04]  /*3660*/  I2FP.F32.S32 R0, R4 ;  /* 0x0000000400007245 */ /* 0x004fc80000201400 */
[----:B------:R-:W-:Y:S01]  /*3670*/  F2FP.BF16.F32.PACK_AB R0, RZ, R0 ;  /* 0x00000000ff00723e */ /* 0x000fe200000010ff */
[----:B------:R-:W-:Y:S06]  /*3680*/  BRA `(.L_x_9265) ;  /* 0x0000000c00507947 */ /* 0x000fec0003800000 */
.L_x_9271:
[----:B------:R-:W2:Y:S02]  /*3690*/  LDG.E.U16 R4, desc[UR36][R4.64] ;  /* 0x0000002404047981 */ /* 0x000ea4000c1e1500 */
[----:B--2---:R-:W0:Y:S02]  /*36a0*/  I2F.S16 R0, R4 ;  /* 0x0000000400007306 */ /* 0x004e240000101400 */
[----:B0-----:R-:W-:Y:S01]  /*36b0*/  F2FP.BF16.F32.PACK_AB R0, RZ, R0 ;  /* 0x00000000ff00723e */ /* 0x001fe200000010ff */
[----:B------:R-:W-:Y:S06]  /*36c0*/  BRA `(.L_x_9265) ;  /* 0x0000000c00407947 */ /* 0x000fec0003800000 */
.L_x_9267:
        /* <DEDUP_REMOVED lines=9> */
.L_x_9274:
[----:B------:R-:W2:Y:S02]  /*3760*/  LDG.E.U16 R0, desc[UR36][R4.64] ;  /* 0x0000002404007981 */ /* 0x000ea4000c1e1500 */
[----:B--2---:R-:W-:-:S05]  /*3770*/  HADD2.F32 R0, -RZ, R0.H0_H0 ;  /* 0x20000000ff007230 */ /* 0x004fca0000004100 */
[----:B------:R-:W-:Y:S01]  /*3780*/  F2FP.BF16.F32.PACK_AB R0, RZ, R0 ;  /* 0x00000000ff00723e */ /* 0x000fe200000010ff */
[----:B------:R-:W-:Y:S06]  /*3790*/  BRA `(.L_x_9265) ;  /* 0x0000000c000c7947 */ /* 0x000fec0003800000 */
.L_x_9273:
        /* <DEDUP_REMOVED lines=9> */
.L_x_9276:
[----:B------:R-:W2:Y:S02]  /*3830*/  LDG.E.U16 R4, desc[UR36][R4.64] ;  /* 0x0000002404047981 */ /* 0x000ea4000c1e1500 */
[----:B--2---:R-:W-:-:S05]  /*3840*/  HADD2.F32 R0, -RZ, R4.H0_H0 ;  /* 0x20000004ff007230 */ /* 0x004fca0000004100 */
[----:B------:R-:W-:Y:S01]  /*3850*/  F2FP.BF16.F32.PACK_AB R0, RZ, R0 ;  /* 0x00000000ff00723e */ /* 0x000fe200000010ff */
[----:B------:R-:W-:Y:S06]  /*3860*/  BRA `(.L_x_9265) ;  /* 0x0000000800d87947 */ /* 0x000fec0003800000 */
.L_x_9275:
        /* <DEDUP_REMOVED lines=8> */
.L_x_9266:
        /* <DEDUP_REMOVED lines=13> */
.L_x_9279:
        /* <DEDUP_REMOVED lines=8> */
.L_x_9278:
        /* <DEDUP_REMOVED lines=27> */
.L_x_9281:
        /* <DEDUP_REMOVED lines=14> */
.L_x_9280:
[----:B------:R1:W5:Y:S01]  /*3cd0*/  LDG.E.U16 R0, desc[UR36][R4.64] ;  /* 0x0000002404007981 */ /* 0x000362000c1e1500 */
[----:B------:R-:W-:Y:S05]  /*3ce0*/  BRA `(.L_x_9265) ;  /* 0x0000000400b87947 */ /* 0x000fea0003800000 */
.L_x_9277:
        /* <DEDUP_REMOVED lines=12> */
.L_x_9284:
        /* <DEDUP_REMOVED lines=21> */
.L_x_9288:
[----:B------:R-:W-:Y:S05]  /*3f00*/  BSYNC.RECONVERGENT B1 ;  /* 0x0000000000017941 */ /* 0x000fea0003800200 */
.L_x_9287:
[----:B------:R-:W-:Y:S01]  /*3f10*/  IMAD.SHL.U32 R0, R0, 0x100000, RZ ;  /* 0x0010000000007824 */ /* 0x000fe200078e00ff */
[----:B------:R-:W-:-:S04]  /*3f20*/  LEA R3, R3, 0x3b800000, 0x17 ;  /* 0x3b80000003037811 */ /* 0x000fc800078eb8ff */
[----:B------:R-:W-:-:S07]  /*3f30*/  LOP3.LUT R0, R3, R0, R7, 0xfe, !PT ;  /* 0x0000000003007212 */ /* 0x000fce00078efe07 */
.L_x_9286:
[----:B------:R-:W-:Y:S05]  /*3f40*/  BSYNC.RECONVERGENT B0 ;  /* 0x0000000000007941 */ /* 0x000fea0003800200 */
.L_x_9285:
[----:B------:R-:W-:Y:S01]  /*3f50*/  F2FP.BF16.F32.PACK_AB R0, RZ, R0 ;  /* 0x00000000ff00723e */ /* 0x000fe200000010ff */
[----:B------:R-:W-:Y:S06]  /*3f60*/  BRA `(.L_x_9265) ;  /* 0x0000000400187947 */ /* 0x000fec0003800000 */
.L_x_9283:
        /* <DEDUP_REMOVED lines=21> */
.L_x_9292:
[----:B------:R-:W-:Y:S05]  /*40c0*/  BSYNC.RECONVERGENT B1 ;  /* 0x0000000000017941 */ /* 0x000fea0003800200 */
.L_x_9291:
[----:B------:R-:W-:Y:S01]  /*40d0*/  IMAD.SHL.U32 R0, R0, 0x200000, RZ ;  /* 0x0020000000007824 */ /* 0x000fe200078e00ff */
[----:B------:R-:W-:-:S04]  /*40e0*/  LEA R3, R3, 0x37800000, 0x17 ;  /* 0x3780000003037811 */ /* 0x000fc800078eb8ff */
[----:B------:R-:W-:-:S07]  /*40f0*/  LOP3.LUT R0, R3, R0, R7, 0xfe, !PT ;  /* 0x0000000003007212 */ /* 0x000fce00078efe07 */
.L_x_9290:
[----:B------:R-:W-:Y:S05]  /*4100*/  BSYNC.RECONVERGENT B0 ;  /* 0x0000000000007941 */ /* 0x000fea0003800200 */
.L_x_9289:
[----:B------:R-:W-:Y:S01]  /*4110*/  F2FP.BF16.F32.PACK_AB R0, RZ, R0 ;  /* 0x00000000ff00723e */ /* 0x000fe200000010ff */
[----:B------:R-:W-:Y:S06]  /*4120*/  BRA `(.L_x_9265) ;  /* 0x0000000000a87947 */ /* 0x000fec0003800000 */
.L_x_9282:
        /* <DEDUP_REMOVED lines=14> */
.L_x_9296:
[----:B------:R-:W-:Y:S05]  /*4210*/  BSYNC.RECONVERGENT B0 ;  /* 0x0000000000007941 */ /* 0x000fea0003800200 */
.L_x_9295:
[----:B------:R-:W-:Y:S01]  /*4220*/  F2FP.BF16.F32.PACK_AB R0, RZ, R0 ;  /* 0x00000000ff00723e */ /* 0x000fe200000010ff */
[----:B------:R-:W-:Y:S06]  /*4230*/  BRA `(.L_x_9265) ;  /* 0x0000000000647947 */ /* 0x000fec0003800000 */
.L_x_9270:
        /* <DEDUP_REMOVED lines=16> */
.L_x_9297:
[----:B------:R-:W-:Y:S01]  /*4340*/  PRMT R0, RZ, 0x7610, R0 ;  /* 0x00007610ff007816 */ /* 0x000fe20000000000 */
[----:B------:R-:W-:Y:S06]  /*4350*/  BRA `(.L_x_9265) ;  /* 0x00000000001c7947 */ /* 0x000fec0003800000 */
.L_x_9294:
[----:B------:R-:W2:Y:S02]  /*4360*/  LDG.E.64 R4, desc[UR36][R4.64] ;  /* 0x0000002404047981 */ /* 0x000ea4000c1e1b00 */
[----:B--2---:R-:W0:Y:S02]  /*4370*/  I2F.U64 R0, R4 ;  /* 0x0000000400007312 */ /* 0x004e240000301000 */
[----:B0-----:R-:W-:Y:S01]  /*4380*/  F2FP.BF16.F32.PACK_AB R0, RZ, R0 ;  /* 0x00000000ff00723e */ /* 0x001fe200000010ff */
[----:B------:R-:W-:Y:S06]  /*4390*/  BRA `(.L_x_9265) ;  /* 0x00000000000c7947 */ /* 0x000fec0003800000 */
.L_x_9293:
[----:B------:R-:W2:Y:S02]  /*43a0*/  LDG.E R4, desc[UR36][R4.64] ;  /* 0x0000002404047981 */ /* 0x000ea4000c1e1900 */
[----:B--2---:R-:W-:-:S04]  /*43b0*/  I2FP.F32.U32 R0, R4 ;  /* 0x0000000400007245 */ /* 0x004fc80000201000 */
[----:B------:R-:W-:-:S07]  /*43c0*/  F2FP.BF16.F32.PACK_AB R0, RZ, R0 ;  /* 0x00000000ff00723e */ /* 0x000fce00000010ff */
.L_x_9265:
[----:B------:R-:W-:Y:S05]  /*43d0*/  BSYNC.RECONVERGENT B6 ;  /* 0x0000000000067941 */ /* 0x000fea0003800200 */
.L_x_9264:
[C---:B------:R-:W-:Y:S01]  /*43e0*/  ISETP.GE.AND P0, PT, R25.reuse, R16, PT ;  /* 0x000000101900720c */ /* 0x040fe20003f06270 */
[C---:B01----:R-:W-:Y:S01]  /*43f0*/  VIADD R5, R25.reuse, 0x100 ;  /* 0x0000010019057836 */ /* 0x043fe20000000000 */
[----:B------:R-:W-:Y:S01]  /*4400*/  BSSY.RECONVERGENT B6, `(.L_x_9298) ;  /* 0x0000128000067945 */ /* 0x000fe20003800200 */
[----:B------:R-:W-:-:S03]  /*4410*/  VIADD R23, R25, 0x80 ;  /* 0x0000008019177836 */ /* 0x000fc60000000000 */
[-C--:B------:R-:W-:Y:S01]  /*4420*/  ISETP.GE.AND P2, PT, R5, R16.reuse, PT ;  /* 0x000000100500720c */ /* 0x080fe20003f46270 */
[----:B------:R-:W-:Y:S01]  /*4430*/  VIADD R5, R25, 0x180 ;  /* 0x0000018019057836 */ /* 0x000fe20000000000 */
[----:B------:R-:W-:-:S04]  /*4440*/  ISETP.GE.AND P1, PT, R23, R16, PT ;  /* 0x000000101700720c */ /* 0x000fc80003f26270 */
[----:B------:R-:W-:Y:S01]  /*4450*/  ISETP.GE.AND P3, PT, R5, R16, PT ;  /* 0x000000100500720c */ /* 0x000fe20003f66270 */
[----:B------:R-:W0:Y:S01]  /*4460*/  @!P0 LDC R7, c[0x0][0x388] ;  /* 0x0000e200ff078b82 */ /* 0x000e220000000800 */
[----:B-----5:R-:W-:-:S05]  /*4470*/  @!P0 IMAD.U32 R4, R17, 0x10000, RZ ;  /* 0x0001000011048824 */ /* 0x020fca00078e00ff */
[----:B------:R-:W-:Y:S02]  /*4480*/  @!P2 IMAD.U32 R5, R19, 0x10000, RZ ;  /* 0x000100001305a824 */ /* 0x000fe400078e00ff */
[----:B------:R-:W1:Y:S01]  /*4490*/  @!P2 LDC R6, c[0x0][0x388] ;  /* 0x0000e200ff06ab82 */ /* 0x000e620000000800 */
[----:B------:R-:W-:-:S03]  /*44a0*/  @!P1 IMAD.U32 R18, R18, 0x10000, RZ ;  /* 0x0001000012129824 */ /* 0x000fc600078e00ff */
[----:B------:R-:W-:-:S04]  /*44b0*/  @!P3 IMAD.U32 R0, R0, 0x10000, RZ ;  /* 0x000100000000b824 */ /* 0x000fc800078e00ff */
[----:B------:R-:W2:Y:S01]  /*44c0*/  @!P3 LDC R9, c[0x0][0x388] ;  /* 0x0000e200ff09bb82 */ /* 0x000ea20000000800 */
[----:B0-----:R-:W-:-:S07]  /*44d0*/  @!P0 FMUL.FTZ R4, R4, R7 ;  /* 0x0000000704048220 */ /* 0x001fce0000410000 */
[----:B------:R-:W0:Y:S01]  /*44e0*/  @!P1 LDC R7, c[0x0][0x388] ;  /* 0x0000e200ff079b82 */ /* 0x000e220000000800 */
[----:B------:R-:W3:Y:S01]  /*44f0*/  @!P0 FRND.TRUNC R4, R4 ;  /* 0x0000000400048307 */ /* 0x000ee2000020d000 */
[----:B-1----:R-:W-:-:S07]  /*4500*/  @!P2 FMUL.FTZ R5, R5, R6 ;  /* 0x000000060505a220 */ /* 0x002fce0000410000 */
[----:B------:R-:W1:Y:S01]  /*4510*/  @!P2 FRND.TRUNC R5, R5 ;  /* 0x000000050005a307 */ /* 0x000e62000020d000 */
[----:B--2---:R-:W-:-:S07]  /*4520*/  @!P3 FMUL.FTZ R6, R0, R9 ;  /* 0x000000090006b220 */ /* 0x004fce0000410000 */
[----:B------:R-:W2:Y:S01]  /*4530*/  @!P3 FRND.TRUNC R6, R6 ;  /* 0x000000060006b307 */ /* 0x000ea2000020d000 */
[----:B0-----:R-:W-:Y:S02]  /*4540*/  @!P1 FMUL.FTZ R0, R18, R7 ;  /* 0x0000000712009220 */ /* 0x001fe40000410000 */
[----:B------:R-:W0:Y:S05]  /*4550*/  LDC.U8 R18, c[0x0][0x3b4] ;  /* 0x0000ed00ff127b82 */ /* 0x000e2a0000000000 */
[----:B---3--:R-:W-:Y:S08]  /*4560*/  @!P0 F2F.BF16.F32 R3, R4 ;  /* 0x0000000400038304 */ /* 0x008ff00000202000 */
[----:B------:R-:W3:Y:S08]  /*4570*/  @!P1 FRND.TRUNC R0, R0 ;  /* 0x0000000000009307 */ /* 0x000ef0000020d000 */
[----:B-1----:R1:W4:Y:S08]  /*4580*/  @!P2 F2F.BF16.F32 R17, R5 ;  /* 0x000000050011a304 */ /* 0x0023300000202000 */
[----:B--2---:R1:W2:Y:S08]  /*4590*/  @!P3 F2F.BF16.F32 R19, R6 ;  /* 0x000000060013b304 */ /* 0x0042b00000202000 */
[----:B---3--:R1:W3:Y:S01]  /*45a0*/  @!P1 F2F.BF16.F32 R22, R0 ;  /* 0x0000000000169304 */ /* 0x0082e20000202000 */
[----:B----4-:R-:W-:Y:S05]  /*45b0*/  @P0 BRA `(.L_x_9299) ;  /* 0x0000001000300947 */ /* 0x010fea0003800000 */
[----:B------:R-:W4:Y:S01]  /*45c0*/  LDCU UR4, c[0x0][0x3b8] ;  /* 0x00007700ff0477ac */ /* 0x000f220008000800 */
[----:B------:R-:W5:Y:S01]  /*45d0*/  LDC.64 R8, c[0x0][0x398] ;  /* 0x0000e600ff087b82 */ /* 0x000f620000000a00 */
[----:B-1----:R-:W-:Y:S01]  /*45e0*/  IMAD R0, R2, 0x200, R25 ;  /* 0x0000020002007824 */ /* 0x002fe200078e0219 */
[----:B0-----:R-:W-:-:S03]  /*45f0*/  PRMT R4, R18, 0x9910, RZ ;  /* 0x0000991012047816 */ /* 0x001fc600000000ff */
[----:B----4-:R-:W-:Y:S02]  /*4600*/  IMAD R5, R0, UR4, RZ ;  /* 0x0000000400057c24 */ /* 0x010fe4000f8e02ff */
[----:B------:R-:W-:-:S05]  /*4610*/  IMAD.MOV.U32 R0, RZ, RZ, R4 ;  /* 0x000000ffff007224 */ /* 0x000fca00078e0004 */
[----:B------:R-:W-:Y:S02]  /*4620*/  ISETP.GT.AND P0, PT, R0, 0x9, PT ;  /* 0x000000090000780c */ /* 0x000fe40003f04270 */
[----:B-----5:R-:W-:-:S05]  /*4630*/  IADD3 R8, P1, PT, R5, R8, RZ ;  /* 0x0000000805087210 */ /* 0x020fca0007f3e0ff */
        /* <DEDUP_REMOVED lines=15> */
.L_x_9303:
[----:B------:R-:W-:Y:S02]  /*4730*/  IMAD.U32 R5, R3, 0x10000, RZ ;  /* 0x0001000003057824 */ /* 0x000fe400078e00ff */
[----:B------:R-:W-:-:S04]  /*4740*/  IMAD.MOV.U32 R25, RZ, RZ, R23 ;  /* 0x000000ffff197224 */ /* 0x000fc800078e0017 */
[----:B------:R-:W0:Y:S02]  /*4750*/  F2I.S64.TRUNC R4, R5 ;  /* 0x0000000500047311 */ /* 0x000e24000020d900 */
[----:B0-----:R0:W-:Y:S01]  /*4760*/  STG.E.U8 desc[UR36][R8.64], R4 ;  /* 0x0000000408007986 */ /* 0x0011e2000c101124 */
[----:B------:R-:W-:Y:S05]  /*4770*/  BRA `(.L_x_9299) ;  /* 0x0000000c00c07947 */ /* 0x000fea0003800000 */
.L_x_9302:
        /* <DEDUP_REMOVED lines=11> */
.L_x_9306:
[----:B------:R-:W-:Y:S02]  /*4830*/  IMAD.U32 R3, R3, 0x10000, RZ ;  /* 0x0001000003037824 */ /* 0x000fe400078e00ff */
[----:B------:R-:W-:-:S04]  /*4840*/  IMAD.MOV.U32 R25, RZ, RZ, R23 ;  /* 0x000000ffff197224 */ /* 0x000fc800078e0017 */
[----:B------:R-:W0:Y:S02]  /*4850*/  F2I.FTZ.TRUNC.NTZ R3, R3 ;  /* 0x0000000300037305 */ /* 0x000e24000021f100 */
[----:B0-----:R0:W-:Y:S01]  /*4860*/  STG.E desc[UR36][R8.64], R3 ;  /* 0x0000000308007986 */ /* 0x0011e2000c101924 */
[----:B------:R-:W-:Y:S05]  /*4870*/  BRA `(.L_x_9299) ;  /* 0x0000000c00807947 */ /* 0x000fea0003800000 */
.L_x_9305:
[----:B------:R-:W-:Y:S02]  /*4880*/  IMAD.U32 R3, R3, 0x10000, RZ ;  /* 0x0001000003037824 */ /* 0x000fe400078e00ff */
[----:B------:R-:W-:-:S04]  /*4890*/  IMAD.MOV.U32 R25, RZ, RZ, R23 ;  /* 0x000000ffff197224 */ /* 0x000fc800078e0017 */
[----:B------:R-:W0:Y:S02]  /*48a0*/  F2I.FTZ.TRUNC.NTZ R3, R3 ;  /* 0x0000000300037305 */ /* 0x000e24000021f100 */
[----:B0-----:R0:W-:Y:S01]  /*48b0*/  STG.E.U16 desc[UR36][R8.64], R3 ;  /* 0x0000000308007986 */ /* 0x0011e2000c101524 */
[----:B------:R-:W-:Y:S05]  /*48c0*/  BRA `(.L_x_9299) ;  /* 0x0000000c006c7947 */ /* 0x000fea0003800000 */
.L_x_9301:
        /* <DEDUP_REMOVED lines=10> */
.L_x_9308:
[----:B------:R-:W-:Y:S02]  /*4970*/  IMAD.U32 R0, R3, 0x10000, RZ ;  /* 0x0001000003007824 */ /* 0x000fe400078e00ff */
[----:B------:R-:W-:-:S03]  /*4980*/  IMAD.MOV.U32 R25, RZ, RZ, R23 ;  /* 0x000000ffff197224 */ /* 0x000fc600078e0017 */
[----:B------:R-:W-:-:S05]  /*4990*/  F2FP.F16.F32.PACK_AB R0, RZ, R0 ;  /* 0x00000000ff00723e */ /* 0x000fca00000000ff */
[----:B------:R0:W-:Y:S01]  /*49a0*/  STG.E.U16 desc[UR36][R8.64], R0 ;  /* 0x0000000008007986 */ /* 0x0001e2000c101524 */
[----:B------:R-:W-:Y:S05]  /*49b0*/  BRA `(.L_x_9299) ;  /* 0x0000000c00307947 */ /* 0x000fea0003800000 */
.L_x_9307:
        /* <DEDUP_REMOVED lines=11> */
.L_x_9310:
[----:B------:R-:W-:Y:S02]  /*4a70*/  IMAD.U32 R3, R3, 0x10000, RZ ;  /* 0x0001000003037824 */ /* 0x000fe400078e00ff */
[----:B------:R-:W-:-:S03]  /*4a80*/  IMAD.MOV.U32 R25, RZ, RZ, R23 ;  /* 0x000000ffff197224 */ /* 0x000fc600078e0017 */
[----:B------:R-:W-:-:S04]  /*4a90*/  F2FP.F16.F32.PACK_AB R3, RZ, R3 ;  /* 0x00000003ff03723e */ /* 0x000fc800000000ff */
[----:B------:R-:W-:-:S05]  /*4aa0*/  PRMT R3, R3, 0x5410, RZ ;  /* 0x0000541003037816 */ /* 0x000fca00000000ff */
[----:B------:R0:W-:Y:S01]  /*4ab0*/  STG.E desc[UR36][R8.64], R3 ;  /* 0x0000000308007986 */ /* 0x0001e2000c101924 */
[----:B------:R-:W-:Y:S05]  /*4ac0*/  BRA `(.L_x_9299) ;  /* 0x0000000800ec7947 */ /* 0x000fea0003800000 */
.L_x_9309:
[----:B------:R-:W-:Y:S02]  /*4ad0*/  IMAD.U32 R4, R3, 0x10000, RZ ;  /* 0x0001000003047824 */ /* 0x000fe400078e00ff */
[----:B------:R-:W-:Y:S02]  /*4ae0*/  IMAD.MOV.U32 R25, RZ, RZ, R23 ;  /* 0x000000ffff197224 */ /* 0x000fe400078e0017 */
[----:B------:R-:W-:-:S06]  /*4af0*/  FMUL.FTZ R4, R4, 1 ;  /* 0x3f80000004047820 */ /* 0x000fcc0000410000 */
[----:B------:R-:W0:Y:S02]  /*4b00*/  F2F.F64.F32 R4, R4 ;  /* 0x0000000400047310 */ /* 0x000e240000201800 */
[----:B0-----:R0:W-:Y:S01]  /*4b10*/  STG.E.64 desc[UR36][R8.64], R4 ;  /* 0x0000000408007986 */ /* 0x0011e2000c101b24 */
[----:B------:R-:W-:Y:S05]  /*4b20*/  BRA `(.L_x_9299) ;  /* 0x0000000800d47947 */ /* 0x000fea0003800000 */
.L_x_9300:
        /* <DEDUP_REMOVED lines=14> */
.L_x_9313:
[----:B------:R-:W-:Y:S01]  /*4c10*/  IMAD.U32 R3, R3, 0x10000, RZ ;  /* 0x0001000003037824 */ /* 0x000fe200078e00ff */
[----:B------:R-:W-:Y:S01]  /*4c20*/  CS2R R6, SRZ ;  /* 0x0000000000067805 */ /* 0x000fe2000001ff00 */
[----:B------:R-:W-:Y:S02]  /*4c30*/  IMAD.MOV.U32 R25, RZ, RZ, R23 ;  /* 0x000000ffff197224 */ /* 0x000fe400078e0017 */
[----:B------:R-:W-:-:S04]  /*4c40*/  FMUL.FTZ R3, R3, 1 ;  /* 0x3f80000003037820 */ /* 0x000fc80000410000 */
[----:B------:R-:W0:Y:S02]  /*4c50*/  F2F.F64.F32 R4, R3 ;  /* 0x0000000300047310 */ /* 0x000e240000201800 */
[----:B0-----:R0:W-:Y:S01]  /*4c60*/  STG.E.128 desc[UR36][R8.64], R4 ;  /* 0x0000000408007986 */ /* 0x0011e2000c101d24 */
[----:B------:R-:W-:Y:S05]  /*4c70*/  BRA `(.L_x_9299) ;  /* 0x0000000800807947 */ /* 0x000fea0003800000 */
.L_x_9312:
        /* <DEDUP_REMOVED lines=19> */
.L_x_9317:
[----:B------:R-:W-:Y:S05]  /*4db0*/  BSYNC.RECONVERGENT B0 ;  /* 0x0000000000007941 */ /* 0x000fea0003800200 */
.L_x_9316:
[----:B------:R-:W-:Y:S01]  /*4dc0*/  LOP3.LUT R5, R0, 0x80, R5, 0xf8, !PT ;  /* 0x0000008000057812 */ /* 0x000fe200078ef805 */
[----:B------:R-:W-:-:S04]  /*4dd0*/  IMAD.MOV.U32 R25, RZ, RZ, R23 ;  /* 0x000000ffff197224 */ /* 0x000fc800078e0017 */
[----:B------:R0:W-:Y:S01]  /*4de0*/  STG.E.U8 desc[UR36][R8.64], R5 ;  /* 0x0000000508007986 */ /* 0x0001e2000c101124 */
[----:B------:R-:W-:Y:S05]  /*4df0*/  BRA `(.L_x_9299) ;  /* 0x0000000800207947 */ /* 0x000fea0003800000 */
.L_x_9315:
        /* <DEDUP_REMOVED lines=15> */
.L_x_9319:
[----:B------:R-:W-:Y:S05]  /*4ef0*/  BSYNC.RECONVERGENT B0 ;  /* 0x0000000000007941 */ /* 0x000fea0003800200 */
.L_x_9318:
[----:B------:R-:W-:Y:S01]  /*4f00*/  LOP3.LUT R5, R0, 0x80, R5, 0xf8, !PT ;  /* 0x0000008000057812 */ /* 0x000fe200078ef805 */
[----:B------:R-:W-:-:S04]  /*4f10*/  IMAD.MOV.U32 R25, RZ, RZ, R23 ;  /* 0x000000ffff197224 */ /* 0x000fc800078e0017 */
[----:B------:R0:W-:Y:S01]  /*4f20*/  STG.E.U8 desc[UR36][R8.64], R5 ;  /* 0x0000000508007986 */ /* 0x0001e2000c101124 */
[----:B------:R-:W-:Y:S05]  /*4f30*/  BRA `(.L_x_9299) ;  /* 0x0000000400d07947 */ /* 0x000fea0003800000 */
.L_x_9314:
[----:B------:R4:W-:Y:S01]  /*4f40*/  STG.E.U16 desc[UR36][R8.64], R3 ;  /* 0x0000000308007986 */ /* 0x0009e2000c101524 */
[----:B------:R-:W-:Y:S01]  /*4f50*/  IMAD.MOV.U32 R25, RZ, RZ, R23 ;  /* 0x000000ffff197224 */ /* 0x000fe200078e0017 */
[----:B------:R-:W-:Y:S06]  /*4f60*/  BRA `(.L_x_9299) ;  /* 0x0000000400c47947 */ /* 0x000fec0003800000 */
.L_x_9311:
        /* <DEDUP_REMOVED lines=13> */
.L_x_9322:
        /* <DEDUP_REMOVED lines=13> */
.L_x_9325:
[----:B------:R-:W-:-:S04]  /*5110*/  SHF.R.U32.HI R0, RZ, 0x14, R3 ;  /* 0x00000014ff007819 */ /* 0x000fc80000011603 */
[----:B------:R-:W-:-:S04]  /*5120*/  LOP3.LUT R0, R0, 0x1, RZ, 0xc0, !PT ;  /* 0x0000000100007812 */ /* 0x000fc800078ec0ff */
[----:B------:R-:W-:-:S04]  /*5130*/  IADD3 R0, PT, PT, R3, 0x487ffff, R0 ;  /* 0x0487ffff03007810 */ /* 0x000fc80007ffe000 */
[----:B------:R-:W-:-:S04]  /*5140*/  SHF.R.U32.HI R0, RZ, 0x14, R0 ;  /* 0x00000014ff007819 */ /* 0x000fc80000011600 */
[----:B------:R-:W-:-:S07]  /*5150*/  LOP3.LUT R0, R0, 0xff, RZ, 0xc0, !PT ;  /* 0x000000ff00007812 */ /* 0x000fce00078ec0ff */
.L_x_9326:
[----:B------:R-:W-:-:S04]  /*5160*/  SHF.R.U32.HI R3, RZ, 0x18, R3 ;  /* 0x00000018ff037819 */ /* 0x000fc80000011603 */
[----:B------:R-:W-:-:S04]  /*5170*/  LOP3.LUT R0, R0, 0x80, R3, 0xf8, !PT ;  /* 0x0000008000007812 */ /* 0x000fc800078ef803 */
[----:B------:R-:W-:-:S07]  /*5180*/  PRMT R4, R0, 0x7610, R4 ;  /* 0x0000761000047816 */ /* 0x000fce0000000004 */
.L_x_9324:
[----:B------:R-:W-:Y:S05]  /*5190*/  BSYNC.RECONVERGENT B0 ;  /* 0x0000000000007941 */ /* 0x000fea0003800200 */
.L_x_9323:
[----:B------:R0:W-:Y:S01]  /*51a0*/  STG.E.U8 desc[UR36][R8.64], R4 ;  /* 0x0000000408007986 */ /* 0x0001e2000c101124 */
[----:B------:R-:W-:Y:S01]  /*51b0*/  IMAD.MOV.U32 R25, RZ, RZ, R23 ;  /* 0x000000ffff197224 */ /* 0x000fe200078e0017 */
[----:B------:R-:W-:Y:S06]  /*51c0*/  BRA `(.L_x_9299) ;  /* 0x00000004002c7947 */ /* 0x000fec0003800000 */
.L_x_9321:
        /* <DEDUP_REMOVED lines=13> */
.L_x_9329:
[----:B------:R-:W-:-:S04]  /*52a0*/  SHF.R.U32.HI R0, RZ, 0x15, R3 ;  /* 0x00000015ff007819 */ /* 0x000fc80000011603 */
[----:B------:R-:W-:-:S04]  /*52b0*/  LOP3.LUT R0, R0, 0x1, RZ, 0xc0, !PT ;  /* 0x0000000100007812 */ /* 0x000fc800078ec0ff */
[----:B------:R-:W-:-:S04]  /*52c0*/  IADD3 R0, PT, PT, R3, 0x88fffff, R0 ;  /* 0x088fffff03007810 */ /* 0x000fc80007ffe000 */
[----:B------:R-:W-:-:S04]  /*52d0*/  SHF.R.U32.HI R0, RZ, 0x15, R0 ;  /* 0x00000015ff007819 */ /* 0x000fc80000011600 */
[----:B------:R-:W-:-:S07]  /*52e0*/  LOP3.LUT R0, R0, 0xff, RZ, 0xc0, !PT ;  /* 0x000000ff00007812 */ /* 0x000fce00078ec0ff */
.L_x_9330:
[----:B------:R-:W-:-:S04]  /*52f0*/  SHF.R.U32.HI R3, RZ, 0x18, R3 ;  /* 0x00000018ff037819 */ /* 0x000fc80000011603 */
[----:B------:R-:W-:-:S04]  /*5300*/  LOP3.LUT R0, R0, 0x80, R3, 0xf8, !PT ;  /* 0x0000008000007812 */ /* 0x000fc800078ef803 */
[----:B------:R-:W-:-:S07]  /*5310*/  PRMT R4, R0, 0x7610, R4 ;  /* 0x0000761000047816 */ /* 0x000fce0000000004 */
.L_x_9328:
[----:B------:R-:W-:Y:S05]  /*5320*/  BSYNC.RECONVERGENT B0 ;  /* 0x0000000000007941 */ /* 0x000fea0003800200 */
.L_x_9327:
[----:B------:R0:W-:Y:S01]  /*5330*/  STG.E.U8 desc[UR36][R8.64], R4 ;  /* 0x0000000408007986 */ /* 0x0001e2000c101124 */
[----:B------:R-:W-:Y:S01]  /*5340*/  IMAD.MOV.U32 R25, RZ, RZ, R23 ;  /* 0x000000ffff197224 */ /* 0x000fe200078e0017 */
[----:B------:R-:W-:Y:S06]  /*5350*/  BRA `(.L_x_9299) ;  /* 0x0000000000c87947 */ /* 0x000fec0003800000 */
.L_x_9320:
[----:B------:R-:W-:-:S13]  /*5360*/  ISETP.NE.AND P0, PT, R0, 0x1c, PT ;  /* 0x0000001c0000780c */ /* 0x000fda0003f05270 */
[----:B------:R-:W-:Y:S05]  /*5370*/  @!P0 BRA `(.L_x_9331) ;  /* 0x0000000000b08947 */ /* 0x000fea0003800000 */
[----:B------:R-:W-:-:S13]  /*5380*/  ISETP.NE.AND P0, PT, R0, 0x1d, PT ;  /* 0x0000001d0000780c */ /* 0x000fda0003f05270 */
[----:B------:R-:W-:Y:S05]  /*5390*/  @!P0 BRA `(.L_x_9332) ;  /* 0x0000000000948947 */ /* 0x000fea0003800000 */
[----:B------:R-:W-:-:S13]  /*53a0*/  ISETP.NE.AND P0, PT, R0, 0x2c, PT ;  /* 0x0000002c0000780c */ /* 0x000fda0003f05270 */
[----:B------:R-:W-:Y:S05]  /*53b0*/  @!P0 BRA `(.L_x_9333) ;  /* 0x0000000000488947 */ /* 0x000fea0003800000 */
.L_x_9304:
[----:B------:R-:W-:Y:S01]  /*53c0*/  MOV R14, 0x0 ;  /* 0x00000000000e7802 */ /* 0x000fe20000000f00 */
[----:B------:R-:W0:Y:S01]  /*53d0*/  LDCU.64 UR6, c[0x4][0x178] ;  /* 0x01002f00ff0677ac */ /* 0x000e220008000a00 */
[----:B------:R-:W-:Y:S02]  /*53e0*/  IMAD.MOV.U32 R8, RZ, RZ, 0x65 ;  /* 0x00000065ff087424 */ /* 0x000fe400078e00ff */
[----:B------:R-:W-:Y:S01]  /*53f0*/  IMAD.MOV.U32 R12, RZ, RZ, 0x1 ;  /* 0x00000001ff0c7424 */ /* 0x000fe200078e00ff */
[----:B------:R-:W1:Y:S01]  /*5400*/  LDCU.64 UR8, c[0x4][0x180] ;  /* 0x01003000ff0877ac */ /* 0x000e620008000a00 */
[----:B------:R-:W4:Y:S01]  /*5410*/  LDC.64 R14, c[0x4][R14] ;  /* 0x010000000e0e7b82 */ /* 0x000f220000000a00 */
        /* <DEDUP_REMOVED lines=10> */
.L_x_9334:
[----:B------:R-:W-:Y:S01]  /*54c0*/  IMAD.MOV.U32 R25, RZ, RZ, R23 ;  /* 0x000000ffff197224 */ /* 0x000fe200078e0017 */
[----:B------:R-:W-:Y:S06]  /*54d0*/  BRA `(.L_x_9299) ;  /* 0x0000000000687947 */ /* 0x000fec0003800000 */
.L_x_9333:
        /* <DEDUP_REMOVED lines=17> */
.L_x_9332:
[----:B------:R-:W-:Y:S02]  /*55f0*/  IMAD.U32 R4, R3, 0x10000, RZ ;  /* 0x0001000003047824 */ /* 0x000fe400078e00ff */
[----:B------:R-:W-:-:S04]  /*5600*/  IMAD.MOV.U32 R25, RZ, RZ, R23 ;  /* 0x000000ffff197224 */ /* 0x000fc800078e0017 */
[----:B------:R-:W0:Y:S02]  /*5610*/  F2I.U64.TRUNC R4, R4 ;  /* 0x0000000400047311 */ /* 0x000e24000020d800 */
[----:B0-----:R0:W-:Y:S01]  /*5620*/  STG.E.64 desc[UR36][R8.64], R4 ;  /* 0x0000000408007986 */ /* 0x0011e2000c101b24 */
[----:B------:R-:W-:Y:S05]  /*5630*/  BRA `(.L_x_9299) ;  /* 0x0000000000107947 */ /* 0x000fea0003800000 */
.L_x_9331:
[----:B------:R-:W-:Y:S02]  /*5640*/  IMAD.U32 R3, R3, 0x10000, RZ ;  /* 0x0001000003037824 */ /* 0x000fe400078e00ff */
[----:B------:R-:W-:-:S04]  /*5650*/  IMAD.MOV.U32 R25, RZ, RZ, R23 ;  /* 0x000000ffff197224 */ /* 0x000fc800078e0017 */
[----:B------:R-:W0:Y:S02]  /*5660*/  F2I.FTZ.U32.TRUNC.NTZ R3, R3 ;  /* 0x0000000300037305 */ /* 0x000e24000021f000 */
[----:B0-----:R0:W-:Y:S02]  /*5670*/  STG.E desc[UR36][R8.64], R3 ;  /* 0x0000000308007986 */ /* 0x0011e4000c101924 */
.L_x_9299:
[----:B------:R-:W-:Y:S05]  /*5680*/  BSYNC.RECONVERGENT B6 ;  /* 0x0000000000067941 */ /* 0x000fea0003800200 */
.L_x_9298:
[----:B------:R-:W-:Y:S01]  /*5690*/  ISETP.GE.AND P0, PT, R25, R16, PT ;  /* 0x000000101900720c */ /* 0x000fe20003f06270 */
[----:B------:R-:W-:-:S12]  /*56a0*/  BSSY.RECONVERGENT B6, `(.L_x_9335) ;  /* 0x00001f0000067945 */ /* 0x000fd80003800200 */
[----:B------:R-:W-:Y:S05]  /*56b0*/  @P0 BRA `(.L_x_9336) ;  /* 0x0000001c00b80947 */ /* 0x000fea0003800000 */
[----:B------:R-:W5:Y:S01]  /*56c0*/  LDCU UR4, c[0x0][0x3b8] ;  /* 0x00007700ff0477ac */ /* 0x000f620008000800 */
[----:B0---4-:R-:W0:Y:S01]  /*56d0*/  LDC.64 R8, c[0x0][0x398] ;  /* 0x0000e600ff087b82 */ /* 0x011e220000000a00 */
        /* <DEDUP_REMOVED lines=20> */
.L_x_9340:
[----:B---3--:R-:W-:-:S06]  /*5820*/  IMAD.U32 R5, R22, 0x10000, RZ ;  /* 0x0001000016057824 */ /* 0x008fcc00078e00ff */
[----:B------:R-:W0:Y:S02]  /*5830*/  F2I.S64.TRUNC R4, R5 ;  /* 0x0000000500047311 */ /* 0x000e24000020d900 */
[----:B0-----:R0:W-:Y:S01]  /*5840*/  STG.E.U8 desc[UR36][R8.64], R4 ;  /* 0x0000000408007986 */ /* 0x0011e2000c101124 */
[----:B------:R-:W-:Y:S05]  /*5850*/  BRA `(.L_x_9342) ;  /* 0x0000000c006c7947 */ /* 0x000fea0003800000 */
.L_x_9339:
        /* <DEDUP_REMOVED lines=10> */
.L_x_9344:
[----:B---3--:R-:W-:-:S04]  /*5900*/  IMAD.U32 R22, R22, 0x10000, RZ ;  /* 0x0001000016167824 */ /* 0x008fc800078e00ff */
[----:B------:R-:W0:Y:S02]  /*5910*/  F2I.FTZ.TRUNC.NTZ R3, R22 ;  /* 0x0000001600037305 */ /* 0x000e24000021f100 */
[----:B0-----:R0:W-:Y:S01]  /*5920*/  STG.E desc[UR36][R8.64], R3 ;  /* 0x0000000308007986 */ /* 0x0011e2000c101924 */
[----:B------:R-:W-:Y:S05]  /*5930*/  BRA `(.L_x_9342) ;  /* 0x0000000c00347947 */ /* 0x000fea0003800000 */
.L_x_9343:
[----:B---3--:R-:W-:-:S04]  /*5940*/  IMAD.U32 R22, R22, 0x10000, RZ ;  /* 0x0001000016167824 */ /* 0x008fc800078e00ff */
[----:B------:R-:W0:Y:S02]  /*5950*/  F2I.FTZ.TRUNC.NTZ R3, R22 ;  /* 0x0000001600037305 */ /* 0x000e24000021f100 */
[----:B0-----:R0:W-:Y:S01]  /*5960*/  STG.E.U16 desc[UR36][R8.64], R3 ;  /* 0x0000000308007986 */ /* 0x0011e2000c101524 */
[----:B------:R-:W-:Y:S05]  /*5970*/  BRA `(.L_x_9342) ;  /* 0x0000000c00247947 */ /* 0x000fea0003800000 */
.L_x_9338:
        /* <DEDUP_REMOVED lines=9> */
.L_x_9346:
[----:B---3--:R-:W-:-:S05]  /*5a10*/  IMAD.U32 R0, R22, 0x10000, RZ ;  /* 0x0001000016007824 */ /* 0x008fca00078e00ff */
[----:B------:R-:W-:-:S05]  /*5a20*/  F2FP.F16.F32.PACK_AB R0, RZ, R0 ;  /* 0x00000000ff00723e */ /* 0x000fca00000000ff */
[----:B------:R0:W-:Y:S01]  /*5a30*/  STG.E.U16 desc[UR36][R8.64], R0 ;  /* 0x0000000008007986 */ /* 0x0001e2000c101524 */
[----:B------:R-:W-:Y:S05]  /*5a40*/  BRA `(.L_x_9342) ;  /* 0x0000000800f07947 */ /* 0x000fea0003800000 */
.L_x_9345:
        /* <DEDUP_REMOVED lines=10> */
.L_x_9348:
[----:B---3--:R-:W-:-:S05]  /*5af0*/  IMAD.U32 R22, R22, 0x10000, RZ ;  /* 0x0001000016167824 */ /* 0x008fca00078e00ff */
[----:B------:R-:W-:-:S04]  /*5b00*/  F2FP.F16.F32.PACK_AB R3, RZ, R22 ;  /* 0x00000016ff03723e */ /* 0x000fc800000000ff */
[----:B------:R-:W-:-:S05]  /*5b10*/  PRMT R3, R3, 0x5410, RZ ;  /* 0x0000541003037816 */ /* 0x000fca00000000ff */
[----:B------:R0:W-:Y:S01]  /*5b20*/  STG.E desc[UR36][R8.64], R3 ;  /* 0x0000000308007986 */ /* 0x0001e2000c101924 */
[----:B------:R-:W-:Y:S05]  /*5b30*/  BRA `(.L_x_9342) ;  /* 0x0000000800b47947 */ /* 0x000fea0003800000 */
.L_x_9347:
[----:B---3--:R-:W-:-:S04]  /*5b40*/  IMAD.U32 R4, R22, 0x10000, RZ ;  /* 0x0001000016047824 */ /* 0x008fc800078e00ff */
[----:B------:R-:W-:-:S06]  /*5b50*/  FMUL.FTZ R4, R4, 1 ;  /* 0x3f80000004047820 */ /* 0x000fcc0000410000 */
[----:B------:R-:W0:Y:S02]  /*5b60*/  F2F.F64.F32 R4, R4 ;  /* 0x0000000400047310 */ /* 0x000e240000201800 */
[----:B0-----:R0:W-:Y:S01]  /*5b70*/  STG.E.64 desc[UR36][R8.64], R4 ;  /* 0x0000000408007986 */ /* 0x0011e2000c101b24 */
[----:B------:R-:W-:Y:S05]  /*5b80*/  BRA `(.L_x_9342) ;  /* 0x0000000800a07947 */ /* 0x000fea0003800000 */
.L_x_9337:
        /* <DEDUP_REMOVED lines=14> */
.L_x_9352:
        /* <DEDUP_REMOVED lines=17> */
.L_x_9355:
[----:B------:R-:W-:-:S04]  /*5d80*/  SHF.R.U32.HI R3, RZ, 0x18, R5 ;  /* 0x00000018ff037819 */ /* 0x000fc80000011605 */
[----:B------:R-:W-:-:S04]  /*5d90*/  LOP3.LUT R0, R0, 0x80, R3, 0xf8, !PT ;  /* 0x0000008000007812 */ /* 0x000fc800078ef803 */
[----:B------:R-:W-:-:S07]  /*5da0*/  PRMT R4, R0, 0x7610, R4 ;  /* 0x0000761000047816 */ /* 0x000fce0000000004 */
.L_x_9354:
[----:B------:R-:W-:Y:S05]  /*5db0*/  BSYNC.RECONVERGENT B0 ;  /* 0x0000000000007941 */ /* 0x000fea0003800200 */
.L_x_9353:
[----:B------:R0:W-:Y:S01]  /*5dc0*/  STG.E.U8 desc[UR36][R8.64], R4 ;  /* 0x0000000408007986 */ /* 0x0001e2000c101124 */
[----:B------:R-:W-:Y:S05]  /*5dd0*/  BRA `(.L_x_9342) ;  /* 0x00000008000c7947 */ /* 0x000fea0003800000 */
.L_x_9351:
        /* <DEDUP_REMOVED lines=17> */
.L_x_9358:
[----:B------:R-:W-:-:S04]  /*5ef0*/  SHF.R.U32.HI R3, RZ, 0x18, R5 ;  /* 0x00000018ff037819 */ /* 0x000fc80000011605 */
[----:B------:R-:W-:-:S04]  /*5f00*/  LOP3.LUT R0, R0, 0x80, R3, 0xf8, !PT ;  /* 0x0000008000007812 */ /* 0x000fc800078ef803 */
[----:B------:R-:W-:-:S07]  /*5f10*/  PRMT R4, R0, 0x7610, R4 ;  /* 0x0000761000047816 */ /* 0x000fce0000000004 */
.L_x_9357:
[----:B------:R-:W-:Y:S05]  /*5f20*/  BSYNC.RECONVERGENT B0 ;  /* 0x0000000000007941 */ /* 0x000fea0003800200 */
.L_x_9356:
[----:B------:R0:W-:Y:S01]  /*5f30*/  STG.E.U8 desc[UR36][R8.64], R4 ;  /* 0x0000000408007986 */ /* 0x0001e2000c101124 */
[----:B------:R-:W-:Y:S05]  /*5f40*/  BRA `(.L_x_9342) ;  /* 0x0000000400b07947 */ /* 0x000fea0003800000 */
.L_x_9350:
        /* <DEDUP_REMOVED lines=22> */
.L_x_9360:
[----:B---3--:R-:W-:-:S06]  /*60b0*/  IMAD.U32 R4, R22, 0x10000, RZ ;  /* 0x0001000016047824 */ /* 0x008fcc00078e00ff */
[----:B------:R-:W0:Y:S02]  /*60c0*/  F2I.U64.TRUNC R4, R4 ;  /* 0x0000000400047311 */ /* 0x000e24000020d800 */
[----:B0-----:R0:W-:Y:S01]  /*60d0*/  STG.E.64 desc[UR36][R8.64], R4 ;  /* 0x0000000408007986 */ /* 0x0011e2000c101b24 */
[----:B------:R-:W-:Y:S05]  /*60e0*/  BRA `(.L_x_9342) ;  /* 0x0000000400487947 */ /* 0x000fea0003800000 */
.L_x_9359:
[----:B---3--:R-:W-:-:S04]  /*60f0*/  IMAD.U32 R22, R22, 0x10000, RZ ;  /* 0x0001000016167824 */ /* 0x008fc800078e00ff */
[----:B------:R-:W0:Y:S02]  /*6100*/  F2I.FTZ.U32.TRUNC.NTZ R3, R22 ;  /* 0x0000001600037305 */ /* 0x000e24000021f000 */
[----:B0-----:R0:W-:Y:S01]  /*6110*/  STG.E desc[UR36][R8.64], R3 ;  /* 0x0000000308007986 */ /* 0x0011e2000c101924 */
[----:B------:R-:W-:Y:S05]  /*6120*/  BRA `(.L_x_9342) ;  /* 0x0000000400387947 */ /* 0x000fea0003800000 */
.L_x_9349:
        /* <DEDUP_REMOVED lines=11> */
.L_x_9362:
[----:B---3--:R-:W-:Y:S01]  /*61e0*/  IMAD.U32 R22, R22, 0x10000, RZ ;  /* 0x0001000016167824 */ /* 0x008fe200078e00ff */
[----:B------:R-:W-:-:S03]  /*61f0*/  CS2R R6, SRZ ;  /* 0x0000000000067805 */ /* 0x000fc6000001ff00 */
[----:B------:R-:W-:-:S06]  /*6200*/  FMUL.FTZ R4, R22, 1 ;  /* 0x3f80000016047820 */ /* 0x000fcc0000410000 */
[----:B------:R-:W0:Y:S02]  /*6210*/  F2F.F64.F32 R4, R4 ;  /* 0x0000000400047310 */ /* 0x000e240000201800 */
[----:B0-----:R0:W-:Y:S01]  /*6220*/  STG.E.128 desc[UR36][R8.64], R4 ;  /* 0x0000000408007986 */ /* 0x0011e2000c101d24 */
[----:B------:R-:W-:Y:S05]  /*6230*/  BRA `(.L_x_9342) ;  /* 0x0000000000f47947 */ /* 0x000fea0003800000 */
.L_x_9361:
[----:B------:R-:W-:-:S13]  /*6240*/  ISETP.NE.AND P0, PT, R0, 0xf, PT ;  /* 0x0000000f0000780c */ /* 0x000fda0003f05270 */
[----:B------:R-:W-:Y:S05]  /*6250*/  @!P0 BRA `(.L_x_9363) ;  /* 0x0000000000e88947 */ /* 0x000fea0003800000 */
[----:B------:R-:W-:-:S13]  /*6260*/  ISETP.NE.AND P0, PT, R0, 0x17, PT ;  /* 0x000000170000780c */ /* 0x000fda0003f05270 */
[----:B------:R-:W-:Y:S05]  /*6270*/  @!P0 BRA `(.L_x_9364) ;  /* 0x0000000000908947 */ /* 0x000fea0003800000 */
[----:B------:R-:W-:-:S13]  /*6280*/  ISETP.NE.AND P0, PT, R0, 0x18, PT ;  /* 0x000000180000780c */ /* 0x000fda0003f05270 */
[----:B------:R-:W-:Y:S05]  /*6290*/  @!P0 BRA `(.L_x_9365) ;  /* 0x0000000000448947 */ /* 0x000fea0003800000 */
.L_x_9341:
        /* <DEDUP_REMOVED lines=16> */
.L_x_9366:
[----:B------:R-:W-:Y:S05]  /*63a0*/  BRA `(.L_x_9342) ;  /* 0x0000000000987947 */ /* 0x000fea0003800000 */
.L_x_9365:
        /* <DEDUP_REMOVED lines=13> */
.L_x_9368:
[----:B------:R-:W-:Y:S05]  /*6480*/  BSYNC.RECONVERGENT B0 ;  /* 0x0000000000007941 */ /* 0x000fea0003800200 */
.L_x_9367:
[----:B------:R-:W-:-:S05]  /*6490*/  LOP3.LUT R3, R0, 0x80, R3, 0xf8, !PT ;  /* 0x0000008000037812 */ /* 0x000fca00078ef803 */
[----:B------:R3:W-:Y:S01]  /*64a0*/  STG.E.U8 desc[UR36][R8.64], R3 ;  /* 0x0000000308007986 */ /* 0x0007e2000c101124 */
[----:B------:R-:W-:Y:S05]  /*64b0*/  BRA `(.L_x_9342) ;  /* 0x0000000000547947 */ /* 0x000fea0003800000 */
.L_x_9364:
        /* <DEDUP_REMOVED lines=12> */
.L_x_9370:
[----:B------:R-:W-:Y:S01]  /*6580*/  IMAD.MOV.U32 R0, RZ, RZ, 0x7f ;  /* 0x0000007fff007424 */ /* 0x000fe200078e00ff */
[----:B------:R-:W-:-:S04]  /*6590*/  ISETP.GT.U32.AND P0, PT, R4, 0x7f800000, PT ;  /* 0x7f8000000400780c */ /* 0x000fc80003f04070 */
[----:B------:R-:W-:-:S09]  /*65a0*/  SEL R0, R0, 0x7c, P0 ;  /* 0x0000007c00007807 */ /* 0x000fd20000000000 */
.L_x_9371:
[----:B------:R-:W-:Y:S05]  /*65b0*/  BSYNC.RECONVERGENT B0 ;  /* 0x0000000000007941 */ /* 0x000fea0003800200 */
.L_x_9369:
[----:B------:R-:W-:-:S04]  /*65c0*/  SHF.R.U32.HI R3, RZ, 0x18, R3 ;  /* 0x00000018ff037819 */ /* 0x000fc80000011603 */
[----:B------:R-:W-:-:S05]  /*65d0*/  LOP3.LUT R3, R0, 0x80, R3, 0xf8, !PT ;  /* 0x0000008000037812 */ /* 0x000fca00078ef803 */
[----:B------:R1:W-:Y:S01]  /*65e0*/  STG.E.U8 desc[UR36][R8.64], R3 ;  /* 0x0000000308007986 */ /* 0x0003e2000c101124 */
[----:B------:R-:W-:Y:S05]  /*65f0*/  BRA `(.L_x_9342) ;  /* 0x0000000000047947 */ /* 0x000fea0003800000 */
.L_x_9363:
[----:B---3--:R0:W-:Y:S02]  /*6600*/  STG.E.U16 desc[UR36][R8.64], R22 ;  /* 0x0000001608007986 */ /* 0x0081e4000c101524 */
.L_x_9342:
        /* <DEDUP_REMOVED lines=25> */
.L_x_9375:
[----:B------:R-:W-:-:S06]  /*67a0*/  IMAD.U32 R5, R17, 0x10000, RZ ;  /* 0x0001000011057824 */ /* 0x000fcc00078e00ff */
[----:B------:R-:W0:Y:S02]  /*67b0*/  F2I.S64.TRUNC R4, R5 ;  /* 0x0000000500047311 */ /* 0x000e24000020d900 */
[----:B0-----:R0:W-:Y:S01]  /*67c0*/  STG.E.U8 desc[UR36][R8.64], R4 ;  /* 0x0000000408007986 */ /* 0x0011e2000c101124 */
[----:B------:R-:W-:Y:S05]  /*67d0*/  BRA `(.L_x_9377) ;  /* 0x0000000c006c7947 */ /* 0x000fea0003800000 */
.L_x_9374:
        /* <DEDUP_REMOVED lines=10> */
.L_x_9379:
[----:B------:R-:W-:-:S06]  /*6880*/  IMAD.U32 R17, R17, 0x10000, RZ ;  /* 0x0001000011117824 */ /* 0x000fcc00078e00ff */
[----:B------:R-:W0:Y:S02]  /*6890*/  F2I.FTZ.TRUNC.NTZ R17, R17 ;  /* 0x0000001100117305 */ /* 0x000e24000021f100 */
[----:B0-----:R4:W-:Y:S01]  /*68a0*/  STG.E desc[UR36][R8.64], R17 ;  /* 0x0000001108007986 */ /* 0x0019e2000c101924 */
[----:B------:R-:W-:Y:S05]  /*68b0*/  BRA `(.L_x_9377) ;  /* 0x0000000c00347947 */ /* 0x000fea0003800000 */
.L_x_9378:
[----:B------:R-:W-:-:S06]  /*68c0*/  IMAD.U32 R17, R17, 0x10000, RZ ;  /* 0x0001000011117824 */ /* 0x000fcc00078e00ff */
[----:B------:R-:W0:Y:S02]  /*68d0*/  F2I.FTZ.TRUNC.NTZ R17, R17 ;  /* 0x0000001100117305 */ /* 0x000e24000021f100 */
[----:B0-----:R3:W-:Y:S01]  /*68e0*/  STG.E.U16 desc[UR36][R8.64], R17 ;  /* 0x0000001108007986 */ /* 0x0017e2000c101524 */
[----:B------:R-:W-:Y:S05]  /*68f0*/  BRA `(.L_x_9377) ;  /* 0x0000000c00247947 */ /* 0x000fea0003800000 */
.L_x_9373:
        /* <DEDUP_REMOVED lines=9> */
.L_x_9381:
[----:B------:R-:W-:-:S05]  /*6990*/  IMAD.U32 R0, R17, 0x10000, RZ ;  /* 0x0001000011007824 */ /* 0x000fca00078e00ff */
[----:B------:R-:W-:-:S05]  /*69a0*/  F2FP.F16.F32.PACK_AB R0, RZ, R0 ;  /* 0x00000000ff00723e */ /* 0x000fca00000000ff */
[----:B------:R0:W-:Y:S01]  /*69b0*/  STG.E.U16 desc[UR36][R8.64], R0 ;  /* 0x0000000008007986 */ /* 0x0001e2000c101524 */
[----:B------:R-:W-:Y:S05]  /*69c0*/  BRA `(.L_x_9377) ;  /* 0x0000000800f07947 */ /* 0x000fea0003800000 */
.L_x_9380:
        /* <DEDUP_REMOVED lines=10> */
.L_x_9383:
[----:B------:R-:W-:-:S05]  /*6a70*/  IMAD.U32 R17, R17, 0x10000, RZ ;  /* 0x0001000011117824 */ /* 0x000fca00078e00ff */
[----:B------:R-:W-:-:S04]  /*6a80*/  F2FP.F16.F32.PACK_AB R3, RZ, R17 ;  /* 0x00000011ff03723e */ /* 0x000fc800000000ff */
[----:B------:R-:W-:-:S05]  /*6a90*/  PRMT R3, R3, 0x5410, RZ ;  /* 0x0000541003037816 */ /* 0x000fca00000000ff */
[----:B------:R0:W-:Y:S01]  /*6aa0*/  STG.E desc[UR36][R8.64], R3 ;  /* 0x0000000308007986 */ /* 0x0001e2000c101924 */
[----:B------:R-:W-:Y:S05]  /*6ab0*/  BRA `(.L_x_9377) ;  /* 0x0000000800b47947 */ /* 0x000fea0003800000 */
.L_x_9382:
[----:B------:R-:W-:-:S04]  /*6ac0*/  IMAD.U32 R4, R17, 0x10000, RZ ;  /* 0x0001000011047824 */ /* 0x000fc800078e00ff */
[----:B------:R-:W-:-:S06]  /*6ad0*/  FMUL.FTZ R4, R4, 1 ;  /* 0x3f80000004047820 */ /* 0x000fcc0000410000 */
[----:B------:R-:W0:Y:S02]  /*6ae0*/  F2F.F64.F32 R4, R4 ;  /* 0x0000000400047310 */ /* 0x000e240000201800 */
[----:B0-----:R0:W-:Y:S01]  /*6af0*/  STG.E.64 desc[UR36][R8.64], R4 ;  /* 0x0000000408007986 */ /* 0x0011e2000c101b24 */
[----:B------:R-:W-:Y:S05]  /*6b00*/  BRA `(.L_x_9377) ;  /* 0x0000000800a07947 */ /* 0x000fea0003800000 */
.L_x_9372:
        /* <DEDUP_REMOVED lines=14> */
.L_x_9387:
        /* <DEDUP_REMOVED lines=17> */
.L_x_9390:
[----:B------:R-:W-:-:S04]  /*6d00*/  SHF.R.U32.HI R3, RZ, 0x18, R17 ;  /* 0x00000018ff037819 */ /* 0x000fc80000011611 */
[----:B------:R-:W-:-:S04]  /*6d10*/  LOP3.LUT R0, R0, 0x80, R3, 0xf8, !PT ;  /* 0x0000008000007812 */ /* 0x000fc800078ef803 */
[----:B------:R-:W-:-:S07]  /*6d20*/  PRMT R4, R0, 0x7610, R4 ;  /* 0x0000761000047816 */ /* 0x000fce0000000004 */
.L_x_9389:
[----:B------:R-:W-:Y:S05]  /*6d30*/  BSYNC.RECONVERGENT B0 ;  /* 0x0000000000007941 */ /* 0x000fea0003800200 */
.L_x_9388:
[----:B------:R0:W-:Y:S01]  /*6d40*/  STG.E.U8 desc[UR36][R8.64], R4 ;  /* 0x0000000408007986 */ /* 0x0001e2000c101124 */
[----:B------:R-:W-:Y:S05]  /*6d50*/  BRA `(.L_x_9377) ;  /* 0x00000008000c7947 */ /* 0x000fea0003800000 */
.L_x_9386:
        /* <DEDUP_REMOVED lines=17> */
.L_x_9393:
[----:B------:R-:W-:-:S04]  /*6e70*/  SHF.R.U32.HI R3, RZ, 0x18, R17 ;  /* 0x00000018ff037819 */ /* 0x000fc80000011611 */
[----:B------:R-:W-:-:S04]  /*6e80*/  LOP3.LUT R0, R0, 0x80, R3, 0xf8, !PT ;  /* 0x0000008000007812 */ /* 0x000fc800078ef803 */
[----:B------:R-:W-:-:S07]  /*6e90*/  PRMT R4, R0, 0x7610, R4 ;  /* 0x0000761000047816 */ /* 0x000fce0000000004 */
.L_x_9392:
[----:B------:R-:W-:Y:S05]  /*6ea0*/  BSYNC.RECONVERGENT B0 ;  /* 0x0000000000007941 */ /* 0x000fea0003800200 */
.L_x_9391:
[----:B------:R0:W-:Y:S01]  /*6eb0*/  STG.E.U8 desc[UR36][R8.64], R4 ;  /* 0x0000000408007986 */ /* 0x0001e2000c101124 */
[----:B------:R-:W-:Y:S05]  /*6ec0*/  BRA `(.L_x_9377) ;  /* 0x0000000400b07947 */ /* 0x000fea0003800000 */
.L_x_9385:
        /* <DEDUP_REMOVED lines=22> */
.L_x_9395:
[----:B------:R-:W-:-:S06]  /*7030*/  IMAD.U32 R4, R17, 0x10000, RZ ;  /* 0x0001000011047824 */ /* 0x000fcc00078e00ff */
[----:B------:R-:W0:Y:S02]  /*7040*/  F2I.U64.TRUNC R4, R4 ;  /* 0x0000000400047311 */ /* 0x000e24000020d800 */
[----:B0-----:R0:W-:Y:S01]  /*7050*/  STG.E.64 desc[UR36][R8.64], R4 ;  /* 0x0000000408007986 */ /* 0x0011e2000c101b24 */
[----:B------:R-:W-:Y:S05]  /*7060*/  BRA `(.L_x_9377) ;  /* 0x0000000400487947 */ /* 0x000fea0003800000 */
.L_x_9394:
[----:B------:R-:W-:-:S06]  /*7070*/  IMAD.U32 R17, R17, 0x10000, RZ ;  /* 0x0001000011117824 */ /* 0x000fcc00078e00ff */
[----:B------:R-:W0:Y:S02]  /*7080*/  F2I.FTZ.U32.TRUNC.NTZ R17, R17 ;  /* 0x0000001100117305 */ /* 0x000e24000021f000 */
[----:B0-----:R0:W-:Y:S01]  /*7090*/  STG.E desc[UR36][R8.64], R17 ;  /* 0x0000001108007986 */ /* 0x0011e2000c101924 */
[----:B------:R-:W-:Y:S05]  /*70a0*/  BRA `(.L_x_9377) ;  /* 0x0000000400387947 */ /* 0x000fea0003800000 */
.L_x_9384:
        /* <DEDUP_REMOVED lines=11> */
.L_x_9397:
[----:B------:R-:W-:Y:S01]  /*7160*/  IMAD.U32 R17, R17, 0x10000, RZ ;  /* 0x0001000011117824 */ /* 0x000fe200078e00ff */
[----:B------:R-:W-:-:S03]  /*7170*/  CS2R R6, SRZ ;  /* 0x0000000000067805 */ /* 0x000fc6000001ff00 */
[----:B------:R-:W-:-:S06]  /*7180*/  FMUL.FTZ R4, R17, 1 ;  /* 0x3f80000011047820 */ /* 0x000fcc0000410000 */
[----:B------:R-:W0:Y:S02]  /*7190*/  F2F.F64.F32 R4, R4 ;  /* 0x0000000400047310 */ /* 0x000e240000201800 */
[----:B0-----:R0:W-:Y:S01]  /*71a0*/  STG.E.128 desc[UR36][R8.64], R4 ;  /* 0x0000000408007986 */ /* 0x0011e2000c101d24 */
[----:B------:R-:W-:Y:S05]  /*71b0*/  BRA `(.L_x_9377) ;  /* 0x0000000000f47947 */ /* 0x000fea0003800000 */
.L_x_9396:
[----:B------:R-:W-:-:S13]  /*71c0*/  ISETP.NE.AND P0, PT, R0, 0xf, PT ;  /* 0x0000000f0000780c */ /* 0x000fda0003f05270 */
[----:B------:R-:W-:Y:S05]  /*71d0*/  @!P0 BRA `(.L_x_9398) ;  /* 0x0000000000e88947 */ /* 0x000fea0003800000 */
[----:B------:R-:W-:-:S13]  /*71e0*/  ISETP.NE.AND P0, PT, R0, 0x17, PT ;  /* 0x000000170000780c */ /* 0x000fda0003f05270 */
[----:B------:R-:W-:Y:S05]  /*71f0*/  @!P0 BRA `(.L_x_9399) ;  /* 0x0000000000908947 */ /* 0x000fea0003800000 */
[----:B------:R-:W-:-:S13]  /*7200*/  ISETP.NE.AND P0, PT, R0, 0x18, PT ;  /* 0x000000180000780c */ /* 0x000fda0003f05270 */
[----:B------:R-:W-:Y:S05]  /*7210*/  @!P0 BRA `(.L_x_9400) ;  /* 0x0000000000448947 */ /* 0x000fea0003800000 */
.L_x_9376:
        /* <DEDUP_REMOVED lines=16> */
.L_x_9401:
[----:B------:R-:W-:Y:S05]  /*7320*/  BRA `(.L_x_9377) ;  /* 0x0000000000987947 */ /* 0x000fea0003800000 */
.L_x_9400:
        /* <DEDUP_REMOVED lines=13> */
.L_x_9403:
[----:B------:R-:W-:Y:S05]  /*7400*/  BSYNC.RECONVERGENT B0 ;  /* 0x0000000000007941 */ /* 0x000fea0003800200 */
.L_x_9402:
[----:B------:R-:W-:-:S05]  /*7410*/  LOP3.LUT R3, R0, 0x80, R3, 0xf8, !PT ;  /* 0x0000008000037812 */ /* 0x000fca00078ef803 */
[----:B------:R0:W-:Y:S01]  /*7420*/  STG.E.U8 desc[UR36][R8.64], R3 ;  /* 0x0000000308007986 */ /* 0x0001e2000c101124 */
[----:B------:R-:W-:Y:S05]  /*7430*/  BRA `(.L_x_9377) ;  /* 0x0000000000547947 */ /* 0x000fea0003800000 */
.L_x_9399:
        /* <DEDUP_REMOVED lines=12> */
.L_x_9405:
[----:B------:R-:W-:Y:S01]  /*7500*/  IMAD.MOV.U32 R0, RZ, RZ, 0x7f ;  /* 0x0000007fff007424 */ /* 0x000fe200078e00ff */
[----:B------:R-:W-:-:S04]  /*7510*/  ISETP.GT.U32.AND P0, PT, R4, 0x7f800000, PT ;  /* 0x7f8000000400780c */ /* 0x000fc80003f04070 */
[----:B------:R-:W-:-:S09]  /*7520*/  SEL R0, R0, 0x7c, P0 ;  /* 0x0000007c00007807 */ /* 0x000fd20000000000 */
.L_x_9406:
[----:B------:R-:W-:Y:S05]  /*7530*/  BSYNC.RECONVERGENT B0 ;  /* 0x0000000000007941 */ /* 0x000fea0003800200 */
.L_x_9404:
[----:B------:R-:W-:-:S04]  /*7540*/  SHF.R.U32.HI R3, RZ, 0x18, R3 ;  /* 0x00000018ff037819 */ /* 0x000fc80000011603 */
[----:B------:R-:W-:-:S05]  /*7550*/  LOP3.LUT R3, R0, 0x80, R3, 0xf8, !PT ;  /* 0x0000008000037812 */ /* 0x000fca00078ef803 */
[----:B------:R0:W-:Y:S01]  /*7560*/  STG.E.U8 desc[UR36][R8.64], R3 ;  /* 0x0000000308007986 */ /* 0x0001e2000c101124 */
[----:B------:R-:W-:Y:S05]  /*7570*/  BRA `(.L_x_9377) ;  /* 0x0000000000047947 */ /* 0x000fea0003800000 */
.L_x_9398:
[----:B------:R0:W-:Y:S02]  /*7580*/  STG.E.U16 desc[UR36][R8.64], R17 ;  /* 0x0000001108007986 */ /* 0x0001e4000c101524 */
.L_x_9377:
[----:B------:R-:W-:-:S07]  /*7590*/  VIADD R25, R25, 0x80 ;  /* 0x0000008019197836 */ /* 0x000fce0000000000 */
.L_x_9336:
[----:B------:R-:W-:Y:S05]  /*75a0*/  BSYNC.RECONVERGENT B6 ;  /* 0x0000000000067941 */ /* 0x000fea0003800200 */
.L_x_9335:
[----:B------:R-:W-:-:S13]  /*75b0*/  ISETP.GE.AND P0, PT, R25, R16, PT ;  /* 0x000000101900720c */ /* 0x000fda0003f06270 */
[----:B------:R-:W-:Y:S05]  /*75c0*/  @P0 EXIT ;  /* 0x000000000000094d */ /* 0x000fea0003800000 */
[----:B01----:R-:W0:Y:S01]  /*75d0*/  LDC.64 R4, c[0x0][0x398] ;  /* 0x0000e600ff047b82 */ /* 0x003e220000000a00 */
[----:B------:R-:W3:Y:S01]  /*75e0*/  LDCU UR4, c[0x0][0x3b8] ;  /* 0x00007700ff0477ac */ /* 0x000ee20008000800 */
[----:B------:R-:W-:Y:S01]  /*75f0*/  PRMT R0, R18, 0x9910, RZ ;  /* 0x0000991012007816 */ /* 0x000fe200000000ff */
[----:B------:R-:W-:-:S03]  /*7600*/  IMAD R2, R2, 0x200, R25 ;  /* 0x0000020002027824 */ /* 0x000fc600078e0219 */
[----:B------:R-:W-:Y:S01]  /*7610*/  ISETP.GT.AND P1, PT, R0, 0x9, PT ;  /* 0x000000090000780c */ /* 0x000fe20003f24270 */
[----:B---34-:R-:W-:-:S05]  /*7620*/  IMAD R3, R2, UR4, RZ ;  /* 0x0000000402037c24 */ /* 0x018fca000f8e02ff */
        /* <DEDUP_REMOVED lines=11> */
[----:B--2---:R-:W-:-:S06]  /*76e0*/  IMAD.U32 R19, R19, 0x10000, RZ ;  /* 0x0001000013137824 */ /* 0x004fcc00078e00ff */
[----:B------:R-:W0:Y:S02]  /*76f0*/  F2I.FTZ.TRUNC.NTZ R19, R19 ;  /* 0x0000001300137305 */ /* 0x000e24000021f100 */
[----:B0-----:R-:W-:Y:S01]  /*7700*/  STG.E.U8 desc[UR36][R2.64], R19 ;  /* 0x0000001302007986 */ /* 0x001fe2000c101124 */
[----:B------:R-:W-:Y:S05]  /*7710*/  EXIT ;  /* 0x000000000000794d */ /* 0x000fea0003800000 */
.L_x_9410:
[----:B--2---:R-:W-:-:S06]  /*7720*/  IMAD.U32 R5, R19, 0x10000, RZ ;  /* 0x0001000013057824 */ /* 0x004fcc00078e00ff */
[----:B------:R-:W0:Y:S02]  /*7730*/  F2I.S64.TRUNC R4, R5 ;  /* 0x0000000500047311 */ /* 0x000e24000020d900 */
[----:B0-----:R-:W-:Y:S01]  /*7740*/  STG.E.U8 desc[UR36][R2.64], R4 ;  /* 0x0000000402007986 */ /* 0x001fe2000c101124 */
[----:B------:R-:W-:Y:S05]  /*7750*/  EXIT ;  /* 0x000000000000794d */ /* 0x000fea0003800000 */
.L_x_9409:
[----:B------:R-:W-:-:S13]  /*7760*/  ISETP.NE.AND P0, PT, R0, 0x2, PT ;  /* 0x000000020000780c */ /* 0x000fda0003f05270 */
[----:B------:R-:W-:Y:S05]  /*7770*/  @!P0 BRA `(.L_x_9412) ;  /* 0x0000000000308947 */ /* 0x000fea0003800000 */
[----:B------:R-:W-:-:S13]  /*7780*/  ISETP.NE.AND P0, PT, R0, 0x3, PT ;  /* 0x000000030000780c */ /* 0x000fda0003f05270 */
[----:B------:R-:W-:Y:S05]  /*7790*/  @!P0 BRA `(.L_x_9413) ;  /* 0x0000000000188947 */ /* 0x000fea0003800000 */
[----:B------:R-:W-:-:S13]  /*77a0*/  ISETP.NE.AND P0, PT, R0, 0x4, PT ;  /* 0x000000040000780c */ /* 0x000fda0003f05270 */
[----:B------:R-:W-:Y:S05]  /*77b0*/  @P0 BRA `(.L_x_9411) ;  /* 0x0000000800780947 */ /* 0x000fea0003800000 */
[----:B--2---:R-:W-:-:S06]  /*77c0*/  IMAD.U32 R4, R19, 0x10000, RZ ;  /* 0x0001000013047824 */ /* 0x004fcc00078e00ff */
[----:B------:R-:W0:Y:S02]  /*77d0*/  F2I.S64.TRUNC R4, R4 ;  /* 0x0000000400047311 */ /* 0x000e24000020d900 */
[----:B0-----:R-:W-:Y:S01]  /*77e0*/  STG.E.64 desc[UR36][R2.64], R4 ;  /* 0x0000000402007986 */ /* 0x001fe2000c101b24 */
[----:B------:R-:W-:Y:S05]  /*77f0*/  EXIT ;  /* 0x000000000000794d */ /* 0x000fea0003800000 */
.L_x_9413:
[----:B--2---:R-:W-:-:S06]  /*7800*/  IMAD.U32 R19, R19, 0x10000, RZ ;  /* 0x0001000013137824 */ /* 0x004fcc00078e00ff */
[----:B------:R-:W0:Y:S02]  /*7810*/  F2I.FTZ.TRUNC.NTZ R19, R19 ;  /* 0x0000001300137305 */ /* 0x000e24000021f100 */
[----:B0-----:R-:W-:Y:S01]  /*7820*/  STG.E desc[UR36][R2.64], R19 ;  /* 0x0000001302007986 */ /* 0x001fe2000c101924 */
[----:B------:R-:W-:Y:S05]  /*7830*/  EXIT ;  /* 0x000000000000794d */ /* 0x000fea0003800000 */
.L_x_9412:
[----:B--2---:R-:W-:-:S06]  /*7840*/  IMAD.U32 R19, R19, 0x10000, RZ ;  /* 0x0001000013137824 */ /* 0x004fcc00078e00ff */
[----:B------:R-:W0:Y:S02]  /*7850*/  F2I.FTZ.TRUNC.NTZ R19, R19 ;  /* 0x0000001300137305 */ /* 0x000e24000021f100 */
[----:B0-----:R-:W-:Y:S01]  /*7860*/  STG.E.U16 desc[UR36][R2.64], R19 ;  /* 0x0000001302007986 */ /* 0x001fe2000c101524 */
[----:B------:R-:W-:Y:S05]  /*7870*/  EXIT ;  /* 0x000000000000794d */ /* 0x000fea0003800000 */
.L_x_9408:
[----:B------:R-:W-:-:S13]  /*7880*/  ISETP.GT.AND P0, PT, R0, 0x6, PT ;  /* 0x000000060000780c */ /* 0x000fda0003f04270 */
[----:B------:R-:W-:Y:S05]  /*7890*/  @P0 BRA `(.L_x_9414) ;  /* 0x00000000002c0947 */ /* 0x000fea0003800000 */
[----:B------:R-:W-:-:S13]  /*78a0*/  ISETP.NE.AND P0, PT, R0, 0x5, PT ;  /* 0x000000050000780c */ /* 0x000fda0003f05270 */
[----:B------:R-:W-:Y:S05]  /*78b0*/  @!P0 BRA `(.L_x_9415) ;  /* 0x0000000000148947 */ /* 0x000fea0003800000 */
[----:B------:R-:W-:-:S13]  /*78c0*/  ISETP.NE.AND P0, PT, R0, 0x6, PT ;  /* 0x000000060000780c */ /* 0x000fda0003f05270 */
[----:B------:R-:W-:Y:S05]  /*78d0*/  @P0 BRA `(.L_x_9411) ;  /* 0x0000000800300947 */ /* 0x000fea0003800000 */
[----:B--2---:R-:W-:-:S05]  /*78e0*/  IMAD.U32 R19, R19, 0x10000, RZ ;  /* 0x0001000013137824 */ /* 0x004fca00078e00ff */
[----:B------:R-:W-:Y:S01]  /*78f0*/  STG.E desc[UR36][R2.64], R19 ;  /* 0x0000001302007986 */ /* 0x000fe2000c101924 */
[----:B------:R-:W-:Y:S05]  /*7900*/  EXIT ;  /* 0x000000000000794d */ /* 0x000fea0003800000 */
.L_x_9415:
[----:B--2---:R-:W-:-:S05]  /*7910*/  IMAD.U32 R0, R19, 0x10000, RZ ;  /* 0x0001000013007824 */ /* 0x004fca00078e00ff */
[----:B------:R-:W-:-:S05]  /*7920*/  F2FP.F16.F32.PACK_AB R0, RZ, R0 ;  /* 0x00000000ff00723e */ /* 0x000fca00000000ff */
[----:B------:R-:W-:Y:S01]  /*7930*/  STG.E.U16 desc[UR36][R2.64], R0 ;  /* 0x0000000002007986 */ /* 0x000fe2000c101524 */
[----:B------:R-:W-:Y:S05]  /*7940*/  EXIT ;  /* 0x000000000000794d */ /* 0x000fea0003800000 */
.L_x_9414:
[----:B------:R-:W-:-:S13]  /*7950*/  ISETP.NE.AND P0, PT, R0, 0x7, PT ;  /* 0x000000070000780c */ /* 0x000fda0003f05270 */
[----:B------:R-:W-:Y:S05]  /*7960*/  @!P0 BRA `(.L_x_9416) ;  /* 0x0000000000348947 */ /* 0x000fea0003800000 */
[----:B------:R-:W-:-:S13]  /*7970*/  ISETP.NE.AND P0, PT, R0, 0x8, PT ;  /* 0x000000080000780c */ /* 0x000fda0003f05270 */
[----:B------:R-:W-:Y:S05]  /*7980*/  @!P0 BRA `(.L_x_9417) ;  /* 0x0000000000188947 */ /* 0x000fea0003800000 */
[----:B------:R-:W-:-:S13]  /*7990*/  ISETP.NE.AND P0, PT, R0, 0x9, PT ;  /* 0x000000090000780c */ /* 0x000fda0003f05270 */
[----:B------:R-:W-:Y:S05]  /*79a0*/  @P0 BRA `(.L_x_9411) ;  /* 0x0000000400fc0947 */ /* 0x000fea0003800000 */
[----:B--2---:R-:W-:Y:S02]  /*79b0*/  IMAD.U32 R4, R19, 0x10000, RZ ;  /* 0x0001000013047824 */ /* 0x004fe400078e00ff */
[----:B------:R-:W-:-:S05]  /*79c0*/  IMAD.MOV.U32 R5, RZ, RZ, RZ ;  /* 0x000000ffff057224 */ /* 0x000fca00078e00ff */
[----:B------:R-:W-:Y:S01]  /*79d0*/  STG.E.64 desc[UR36][R2.64], R4 ;  /* 0x0000000402007986 */ /* 0x000fe2000c101b24 */
[----:B------:R-:W-:Y:S05]  /*79e0*/  EXIT ;  /* 0x000000000000794d */ /* 0x000fea0003800000 */
.L_x_9417:
[----:B--2---:R-:W-:-:S05]  /*79f0*/  IMAD.U32 R19, R19, 0x10000, RZ ;  /* 0x0001000013137824 */ /* 0x004fca00078e00ff */
[----:B------:R-:W-:-:S04]  /*7a00*/  F2FP.F16.F32.PACK_AB R5, RZ, R19 ;  /* 0x00000013ff05723e */ /* 0x000fc800000000ff */
[----:B------:R-:W-:-:S05]  /*7a10*/  PRMT R5, R5, 0x5410, RZ ;  /* 0x0000541005057816 */ /* 0x000fca00000000ff */
[----:B------:R-:W-:Y:S01]  /*7a20*/  STG.E desc[UR36][R2.64], R5 ;  /* 0x0000000502007986 */ /* 0x000fe2000c101924 */
[----:B------:R-:W-:Y:S05]  /*7a30*/  EXIT ;  /* 0x000000000000794d */ /* 0x000fea0003800000 */
.L_x_9416:
[----:B--2---:R-:W-:-:S04]  /*7a40*/  IMAD.U32 R4, R19, 0x10000, RZ ;  /* 0x0001000013047824 */ /* 0x004fc800078e00ff */
[----:B------:R-:W-:-:S06]  /*7a50*/  FMUL.FTZ R4, R4, 1 ;  /* 0x3f80000004047820 */ /* 0x000fcc0000410000 */
[----:B------:R-:W0:Y:S02]  /*7a60*/  F2F.F64.F32 R4, R4 ;  /* 0x0000000400047310 */ /* 0x000e240000201800 */
[----:B0-----:R-:W-:Y:S01]  /*7a70*/  STG.E.64 desc[UR36][R2.64], R4 ;  /* 0x0000000402007986 */ /* 0x001fe2000c101b24 */
[----:B------:R-:W-:Y:S05]  /*7a80*/  EXIT ;  /* 0x000000000000794d */ /* 0x000fea0003800000 */
.L_x_9407:
        /* <DEDUP_REMOVED lines=10> */
[----:B--2---:R-:W-:-:S06]  /*7b30*/  IMAD.U32 R5, R19, 0x10000, RZ ;  /* 0x0001000013057824 */ /* 0x004fcc00078e00ff */
[----:B------:R-:W0:Y:S02]  /*7b40*/  F2I.FTZ.U32.TRUNC.NTZ R5, R5 ;  /* 0x0000000500057305 */ /* 0x000e24000021f000 */
[----:B0-----:R-:W-:Y:S01]  /*7b50*/  STG.E.U16 desc[UR36][R2.64], R5 ;  /* 0x0000000502007986 */ /* 0x001fe2000c101524 */
[----:B------:R-:W-:Y:S05]  /*7b60*/  EXIT ;  /* 0x000000000000794d */ /* 0x000fea0003800000 */
.L_x_9421:
[----:B--2---:R-:W-:Y:S01]  /*7b70*/  IMAD.U32 R5, R19, 0x10000, RZ ;  /* 0x0001000013057824 */ /* 0x004fe200078e00ff */
        /* <DEDUP_REMOVED lines=17> */
.L_x_9424:
[----:B------:R-:W-:-:S04]  /*7c90*/  SHF.R.U32.HI R5, RZ, 0x18, R5 ;  /* 0x00000018ff057819 */ /* 0x000fc80000011605 */
[----:B------:R-:W-:-:S07]  /*7ca0*/  LOP3.LUT R0, R0, 0x80, R5, 0xf8, !PT ;  /* 0x0000008000007812 */ /* 0x000fce00078ef805 */
.L_x_9423:
[----:B------:R-:W-:Y:S05]  /*7cb0*/  BSYNC.RECONVERGENT B0 ;  /* 0x0000000000007941 */ /* 0x000fea0003800200 */
.L_x_9422:
[----:B------:R-:W-:Y:S01]  /*7cc0*/  STG.E.U8 desc[UR36][R2.64], R0 ;  /* 0x0000000002007986 */ /* 0x000fe2000c101124 */
[----:B------:R-:W-:Y:S05]  /*7cd0*/  EXIT ;  /* 0x000000000000794d */ /* 0x000fea0003800000 */
.L_x_9420:
        /* <DEDUP_REMOVED lines=18> */
.L_x_9427:
[----:B------:R-:W-:-:S04]  /*7e00*/  SHF.R.U32.HI R5, RZ, 0x18, R5 ;  /* 0x00000018ff057819 */ /* 0x000fc80000011605 */
[----:B------:R-:W-:-:S07]  /*7e10*/  LOP3.LUT R0, R0, 0x80, R5, 0xf8, !PT ;  /* 0x0000008000007812 */ /* 0x000fce00078ef805 */
.L_x_9426:
[----:B------:R-:W-:Y:S05]  /*7e20*/  BSYNC.RECONVERGENT B0 ;  /* 0x0000000000007941 */ /* 0x000fea0003800200 */
.L_x_9425:
[----:B------:R-:W-:Y:S01]  /*7e30*/  STG.E.U8 desc[UR36][R2.64], R0 ;  /* 0x0000000002007986 */ /* 0x000fe2000c101124 */
[----:B------:R-:W-:Y:S05]  /*7e40*/  EXIT ;  /* 0x000000000000794d */ /* 0x000fea0003800000 */
.L_x_9419:
[----:B------:R-:W-:-:S13]  /*7e50*/  ISETP.NE.AND P0, PT, R0, 0x1c, PT ;  /* 0x0000001c0000780c */ /* 0x000fda0003f05270 */
[----:B------:R-:W-:Y:S05]  /*7e60*/  @!P0 BRA `(.L_x_9428) ;  /* 0x0000000000608947 */ /* 0x000fea0003800000 */
[----:B------:R-:W-:-:S13]  /*7e70*/  ISETP.NE.AND P0, PT, R0, 0x1d, PT ;  /* 0x0000001d0000780c */ /* 0x000fda0003f05270 */
[----:B------:R-:W-:Y:S05]  /*7e80*/  @!P0 BRA `(.L_x_9429) ;  /* 0x0000000000488947 */ /* 0x000fea0003800000 */
[----:B------:R-:W-:-:S13]  /*7e90*/  ISETP.NE.AND P0, PT, R0, 0x2c, PT ;  /* 0x0000002c0000780c */ /* 0x000fda0003f05270 */
[----:B------:R-:W-:Y:S05]  /*7ea0*/  @P0 BRA `(.L_x_9411) ;  /* 0x0000000000bc0947 */ /* 0x000fea0003800000 */
[----:B--2---:R-:W-:Y:S02]  /*7eb0*/  IMAD.U32 R19, R19, 0x10000, RZ ;  /* 0x0001000013137824 */ /* 0x004fe400078e00ff */
        /* <DEDUP_REMOVED lines=15> */
.L_x_9429:
[----:B--2---:R-:W-:-:S06]  /*7fb0*/  IMAD.U32 R4, R19, 0x10000, RZ ;  /* 0x0001000013047824 */ /* 0x004fcc00078e00ff */
[----:B------:R-:W0:Y:S02]  /*7fc0*/  F2I.U64.TRUNC R4, R4 ;  /* 0x0000000400047311 */ /* 0x000e24000020d800 */
[----:B0-----:R-:W-:Y:S01]  /*7fd0*/  STG.E.64 desc[UR36][R2.64], R4 ;  /* 0x0000000402007986 */ /* 0x001fe2000c101b24 */
[----:B------:R-:W-:Y:S05]  /*7fe0*/  EXIT ;  /* 0x000000000000794d */ /* 0x000fea0003800000 */
.L_x_9428:
[----:B--2---:R-:W-:-:S06]  /*7ff0*/  IMAD.U32 R19, R19, 0x10000, RZ ;  /* 0x0001000013137824 */ /* 0x004fcc00078e00ff */
[----:B------:R-:W0:Y:S02]  /*8000*/  F2I.FTZ.U32.TRUNC.NTZ R19, R19 ;  /* 0x0000001300137305 */ /* 0x000e24000021f000 */
[----:B0-----:R-:W-:Y:S01]  /*8010*/  STG.E desc[UR36][R2.64], R19 ;  /* 0x0000001302007986 */ /* 0x001fe2000c101924 */
[----:B------:R-:W-:Y:S05]  /*8020*/  EXIT ;  /* 0x000000000000794d */ /* 0x000fea0003800000 */
.L_x_9418:
[----:B------:R-:W-:-:S13]  /*8030*/  ISETP.GT.AND P0, PT, R0, 0xe, PT ;  /* 0x0000000e0000780c */ /* 0x000fda0003f04270 */
[----:B------:R-:W-:Y:S05]  /*8040*/  @P0 BRA `(.L_x_9430) ;  /* 0x00000000003c0947 */ /* 0x000fea0003800000 */
[----:B------:R-:W-:-:S13]  /*8050*/  ISETP.NE.AND P0, PT, R0, 0xa, PT ;  /* 0x0000000a0000780c */ /* 0x000fda0003f05270 */
[----:B------:R-:W-:Y:S05]  /*8060*/  @!P0 BRA `(.L_x_9431) ;  /* 0x00000000001c8947 */ /* 0x000fea0003800000 */
[----:B------:R-:W-:-:S13]  /*8070*/  ISETP.NE.AND P0, PT, R0, 0xb, PT ;  /* 0x0000000b0000780c */ /* 0x000fda0003f05270 */
[----:B------:R-:W-:Y:S05]  /*8080*/  @P0 BRA `(.L_x_9411) ;  /* 0x0000000000440947 */ /* 0x000fea0003800000 */
[----:B--2---:R-:W-:-:S05]  /*8090*/  IMAD.U32 R19, R19, 0x10000, RZ ;  /* 0x0001000013137824 */ /* 0x004fca00078e00ff */
[----:B------:R-:W-:-:S04]  /*80a0*/  FSETP.NEU.FTZ.AND P0, PT, R19, RZ, PT ;  /* 0x000000ff1300720b */ /* 0x000fc80003f1d000 */
[----:B------:R-:W-:-:S05]  /*80b0*/  SEL R5, RZ, 0x1, !P0 ;  /* 0x00000001ff057807 */ /* 0x000fca0004000000 */
[----:B------:R-:W-:Y:S01]  /*80c0*/  STG.E.U8 desc[UR36][R2.64], R5 ;  /* 0x0000000502007986 */ /* 0x000fe2000c101124 */
[----:B------:R-:W-:Y:S05]  /*80d0*/  EXIT ;  /* 0x000000000000794d */ /* 0x000fea0003800000 */
.L_x_9431:
[----:B--2---:R-:W-:Y:S01]  /*80e0*/  IMAD.U32 R19, R19, 0x10000, RZ ;  /* 0x0001000013137824 */ /* 0x004fe200078e00ff */
[----:B------:R-:W-:-:S03]  /*80f0*/  CS2R R6, SRZ ;  /* 0x0000000000067805 */ /* 0x000fc6000001ff00 */
[----:B------:R-:W-:-:S06]  /*8100*/  FMUL.FTZ R4, R19, 1 ;  /* 0x3f80000013047820 */ /* 0x000fcc0000410000 */
[----:B------:R-:W0:Y:S02]  /*8110*/  F2F.F64.F32 R4, R4 ;  /* 0x0000000400047310 */ /* 0x000e240000201800 */
[----:B0-----:R-:W-:Y:S01]  /*8120*/  STG.E.128 desc[UR36][R2.64], R4 ;  /* 0x0000000402007986 */ /* 0x001fe2000c101d24 */
[----:B------:R-:W-:Y:S05]  /*8130*/  EXIT ;  /* 0x000000000000794d */ /* 0x000fea0003800000 */
.L_x_9430:
[----:B------:R-:W-:-:S13]  /*8140*/  ISETP.NE.AND P0, PT, R0, 0xf, PT ;  /* 0x0000000f0000780c */ /* 0x000fda0003f05270 */
[----:B------:R-:W-:Y:S05]  /*8150*/  @!P0 BRA `(.L_x_9432) ;  /* 0x0000000000e88947 */ /* 0x000fea0003800000 */
[----:B------:R-:W-:-:S13]  /*8160*/  ISETP.NE.AND P0, PT, R0, 0x17, PT ;  /* 0x000000170000780c */ /* 0x000fda0003f05270 */
[----:B------:R-:W-:Y:S05]  /*8170*/  @!P0 BRA `(.L_x_9433) ;  /* 0x0000000000908947 */ /* 0x000fea0003800000 */
[----:B------:R-:W-:-:S13]  /*8180*/  ISETP.NE.AND P0, PT, R0, 0x18, PT ;  /* 0x000000180000780c */ /* 0x000fda0003f05270 */
[----:B------:R-:W-:Y:S05]  /*8190*/  @!P0 BRA `(.L_x_9434) ;  /* 0x0000000000448947 */ /* 0x000fea0003800000 */
.L_x_9411:
        /* <DEDUP_REMOVED lines=16> */
.L_x_9435:
[----:B------:R-:W-:Y:S05]  /*82a0*/  EXIT ;  /* 0x000000000000794d */ /* 0x000fea0003800000 */
.L_x_9434:
[----:B--2---:R-:W-:Y:S01]  /*82b0*/  IMAD.U32 R19, R19, 0x10000, RZ ;  /* 0x0001000013137824 */ /* 0x004fe200078e00ff */
        /* <DEDUP_REMOVED lines=12> */
.L_x_9437:
[----:B------:R-:W-:Y:S05]  /*8380*/  BSYNC.RECONVERGENT B0 ;  /* 0x0000000000007941 */ /* 0x000fea0003800200 */
.L_x_9436:
[----:B------:R-:W-:-:S05]  /*8390*/  LOP3.LUT R5, R0, 0x80, R5, 0xf8, !PT ;  /* 0x0000008000057812 */ /* 0x000fca00078ef805 */
[----:B------:R-:W-:Y:S01]  /*83a0*/  STG.E.U8 desc[UR36][R2.64], R5 ;  /* 0x0000000502007986 */ /* 0x000fe2000c101124 */
[----:B------:R-:W-:Y:S05]  /*83b0*/  EXIT ;  /* 0x000000000000794d */ /* 0x000fea0003800000 */
.L_x_9433:
[----:B--2---:R-:W-:Y:S01]  /*83c0*/  IMAD.U32 R5, R19, 0x10000, RZ ;  /* 0x0001000013057824 */ /* 0x004fe200078e00ff */
        /* <DEDUP_REMOVED lines=11> */
.L_x_9439:
[----:B------:R-:W-:Y:S01]  /*8480*/  IMAD.MOV.U32 R0, RZ, RZ, 0x7f ;  /* 0x0000007fff007424 */ /* 0x000fe200078e00ff */
[----:B------:R-:W-:-:S04]  /*8490*/  ISETP.GT.U32.AND P0, PT, R4, 0x7f800000, PT ;  /* 0x7f8000000400780c */ /* 0x000fc80003f04070 */
[----:B------:R-:W-:-:S09]  /*84a0*/  SEL R0, R0, 0x7c, P0 ;  /* 0x0000007c00007807 */ /* 0x000fd20000000000 */
.L_x_9440:
[----:B------:R-:W-:Y:S05]  /*84b0*/  BSYNC.RECONVERGENT B0 ;  /* 0x0000000000007941 */ /* 0x000fea0003800200 */
.L_x_9438:
[----:B------:R-:W-:-:S04]  /*84c0*/  SHF.R.U32.HI R5, RZ, 0x18, R5 ;  /* 0x00000018ff057819 */ /* 0x000fc80000011605 */
[----:B------:R-:W-:-:S05]  /*84d0*/  LOP3.LUT R5, R0, 0x80, R5, 0xf8, !PT ;  /* 0x0000008000057812 */ /* 0x000fca00078ef805 */
[----:B------:R-:W-:Y:S01]  /*84e0*/  STG.E.U8 desc[UR36][R2.64], R5 ;  /* 0x0000000502007986 */ /* 0x000fe2000c101124 */
[----:B------:R-:W-:Y:S05]  /*84f0*/  EXIT ;  /* 0x000000000000794d */ /* 0x000fea0003800000 */
.L_x_9432:
[----:B--2---:R-:W-:Y:S01]  /*8500*/  STG.E.U16 desc[UR36][R2.64], R19 ;  /* 0x0000001302007986 */ /* 0x004fe2000c101524 */
[----:B------:R-:W-:Y:S05]  /*8510*/  EXIT ;  /* 0x000000000000794d */ /* 0x000fea0003800000 */
.L_x_9441:
        /* <DEDUP_REMOVED lines=14> */
.L_x_23198:


//--------------------- .text._ZN2at6native18elementwise_kernelILi128ELi4EZNS0_22gpu_kernel_impl_nocastIZZZNS0_15binary_internal21div_trunc_kernel_cudaERNS_18TensorIteratorBaseEENKUlvE0_clEvENKUlvE2_clEvEUlN3c108BFloat16EE_EEvS5_RKT_EUliE_EEviT1_ --------------------------
	.section	.text._ZN2at6native18elementwise_kernelILi128ELi4EZNS0_22gpu_kernel_impl_nocastIZZZNS0_15binary_internal21div_trunc_kernel_cudaERNS_18TensorIteratorBaseEENKUlvE0_clEvENKUlvE2_clEvEUlN3c108BFloat16EE_EEvS5_RKT_EUliE_EEviT1_,"ax",@progbits
	.align	128
        .global         _ZN2at6native18elementwise_kernelILi128ELi4EZNS0_22gpu_kernel_impl_nocastIZZZNS0_15binary_internal21div_trunc_kernel_cudaERNS_18TensorIteratorBaseEENKUlvE0_clEvENKUlvE2_clEvEUlN3c108BFloat16EE_EEvS5_RKT_EUliE_EEviT1_
        .type           _ZN2at6native18elementwise_kernelILi128ELi4EZNS0_22gpu_kernel_impl_nocastIZZZNS0_15binary_internal21div_trunc_kernel_cudaERNS_18TensorIteratorBaseEENKUlvE0_clEvENKUlvE2_clEvEUlN3c108BFloat16EE_EEvS5_RKT_EUliE_EEviT1_,@function
        .size           _ZN2at6native18elementwise_kernelILi128ELi4EZNS0_22gpu_kernel_impl_nocastIZZZNS0_15binary_internal21div_trunc_kernel_cudaERNS_18TensorIteratorBaseEENKUlvE0_clEvENKUlvE2_clEvEUlN3c108BFloat16EE_EEvS5_RKT_EUliE_EEviT1_,(.L_x_23199 - _ZN2at6native18elementwise_kernelILi128ELi4EZNS0_22gpu_kernel_impl_nocastIZZZNS0_15binary_internal21div_trunc_kernel_cudaERNS_18TensorIteratorBaseEENKUlvE0_clEvENKUlvE2_clEvEUlN3c108BFloat16EE_EEvS5_RKT_EUliE_EEviT1_)
        .other          _ZN2at6native18elementwise_kernelILi128ELi4EZNS0_22gpu_kernel_impl_nocastIZZZNS0_15binary_internal21div_trunc_kernel_cudaERNS_18TensorIteratorBaseEENKUlvE0_clEvENKUlvE2_clEvEUlN3c108BFloat16EE_EEvS5_RKT_EUliE_EEviT1_,@"STO_CUDA_ENTRY STV_DEFAULT"
_ZN2at6native18elementwise_kernelILi128ELi4EZNS0_22gpu_kernel_impl_nocastIZZZNS0_15binary_internal21div_trunc_kernel_cudaERNS_18TensorIteratorBaseEENKUlvE0_clEvENKUlvE2_clEvEUlN3c108BFloat16EE_EEvS5_RKT_EUliE_EEviT1_:
.text._ZN2at6native18elementwise_kernelILi128ELi4EZNS0_22gpu_kernel_impl_nocastIZZZNS0_15binary_internal21div_trunc_kernel_cudaERNS_18TensorIteratorBaseEENKUlvE0_clEvENKUlvE2_clEvEUlN3c108BFloat16EE_EEvS5_RKT_EUliE_EEviT1_:
        /* <DEDUP_REMOVED lines=14> */
[----:B------:R-:W0:Y:S01]  /*00e0*/  LDC.64 R4, c[0x0][0x588] ;  /* 0x00016200ff047b82 */ /* 0x000e220000000a00 */
[----:B------:R-:W1:Y:S01]  /*00f0*/  LDCU UR5, c[0x0][0x590] ;  /* 0x0000b200ff0577ac */ /* 0x000e620008000800 */
[----:B0-----:R-:W2:Y:S06]  /*0100*/  LDG.E.U16 R4, desc[UR6][R4.64] ;  /* 0x0000000604047981 */ /* 0x001eac000c1e1500 */
[----:B------:R-:W0:Y:S01]  /*0110*/  LDC.64 R6, c[0x0][0x580] ;  /* 0x00016000ff067b82 */ /* 0x000e220000000a00 */
[----:B------:R-:W-:-:S04]  /*0120*/  IADD3 R3, PT, PT, R3, 0x80, RZ ;  /* 0x0000008003037810 */ /* 0x000fc80007ffe0ff */
[----:B------:R-:W-:Y:S02]  /*0130*/  ISETP.GE.AND P0, PT, R3, UR4, PT ;  /* 0x0000000403007c0c */ /* 0x000fe4000bf06270 */
[----:B--2---:R-:W-:-:S05]  /*0140*/  SHF.L.U32 R0, R4, 0x10, RZ ;  /* 0x0000001004007819 */ /* 0x004fca00000006ff */
[----:B-1----:R-:W-:-:S06]  /*0150*/  FMUL.FTZ R0, R0, UR5 ;  /* 0x0000000500007c20 */ /* 0x002fcc0008410000 */
[----:B------:R-:W-:Y:S05]  /*0160*/  @P0 BREAK.RELIABLE B1 ;  /* 0x0000000000010942 */ /* 0x000fea0003800100 */
[----:B------:R-:W1:Y:S02]  /*0170*/  FRND.TRUNC R0, R0 ;  /* 0x0000000000007307 */ /* 0x000e64000020d000 */
[----:B-1----:R-:W-:-:S05]  /*0180*/  F2FP.BF16.F32.PACK_AB R2, RZ, R0 ;  /* 0x00000000ff02723e */ /* 0x002fca00000010ff */
[----:B0-----:R0:W-:Y:S01]  /*0190*/  STG.E.U16 desc[UR6][R6.64], R2 ;  /* 0x0000000206007986 */ /* 0x0011e2000c101506 */
[----:B------:R-:W-:Y:S05]  /*01a0*/  @P0 BRA `(.L_x_9446) ;  /* 0x0000000000600947 */ /* 0x000fea0003800000 */
[----:B------:R-:W1:Y:S01]  /*01b0*/  LDC.64 R4, c[0x0][0x588] ;  /* 0x00016200ff047b82 */ /* 0x000e620000000a00 */
[----:B------:R-:W2:Y:S01]  /*01c0*/  LDCU UR5, c[0x0][0x590] ;  /* 0x0000b200ff0577ac */ /* 0x000ea20008000800 */
[----:B-1----:R-:W3:Y:S06]  /*01d0*/  LDG.E.U16 R4, desc[UR6][R4.64] ;  /* 0x0000000604047981 */ /* 0x002eec000c1e1500 */
[----:B0-----:R-:W0:Y:S01]  /*01e0*/  LDC.64 R6, c[0x0][0x580] ;  /* 0x00016000ff067b82 */ /* 0x001e220000000a00 */
[----:B------:R-:W-:Y:S02]  /*01f0*/  IADD3 R3, PT, PT, R3, 0x80, RZ ;  /* 0x0000008003037810 */ /* 0x000fe40007ffe0ff */
[----:B---3--:R-:W-:-:S05]  /*0200*/  SHF.L.U32 R0, R4, 0x10, RZ ;  /* 0x0000001004007819 */ /* 0x008fca00000006ff */
[----:B--2---:R-:W-:-:S06]  /*0210*/  FMUL.FTZ R0, R0, UR5 ;  /* 0x0000000500007c20 */ /* 0x004fcc0008410000 */
[----:B------:R-:W1:Y:S02]  /*0220*/  FRND.TRUNC R0, R0 ;  /* 0x0000000000007307 */ /* 0x000e64000020d000 */
[----:B-1----:R-:W-:-:S05]  /*0230*/  F2FP.BF16.F32.PACK_AB R2, RZ, R0 ;  /* 0x00000000ff02723e */ /* 0x002fca00000010ff */
[----:B0-----:R0:W-:Y:S02]  /*0240*/  STG.E.U16 desc[UR6][R6.64], R2 ;  /* 0x0000000206007986 */ /* 0x0011e4000c101506 */
.L_x_9445:
[----:B------:R-:W-:-:S13]  /*0250*/  ISETP.GE.AND P0, PT, R3, UR4, PT ;  /* 0x0000000403007c0c */ /* 0x000fda000bf06270 */
[----:B------:R-:W-:Y:S05]  /*0260*/  @P0 BREAK.RELIABLE B1 ;  /* 0x0000000000010942 */ /* 0x000fea0003800100 */
[----:B------:R-:W-:Y:S05]  /*0270*/  @P0 BRA `(.L_x_9446) ;  /* 0x00000000002c0947 */ /* 0x000fea0003800000 */
[----:B------:R-:W-:Y:S05]  /*0280*/  BSYNC.RELIABLE B1 ;  /* 0x0000000000017941 */ /* 0x000fea0003800100 */
.L_x_9444:
        /* <DEDUP_REMOVED lines=10> */
.L_x_9446:
[----:B------:R-:W-:Y:S05]  /*0330*/  BSYNC.RECONVERGENT B0 ;  /* 0x0000000000007941 */ /* 0x000fea0003800200 */
.L_x_9443:
[----:B------:R-:W-:Y:S05]  /*0340*/  WARPSYNC.ALL ;  /* 0x0000000000007948 */ /* 0x000fea0003800000 */
[----:B------:R-:W-:-:S13]  /*0350*/  ISETP.GE.AND P0, PT, R3, UR4, PT ;  /* 0x0000000403007c0c */ /* 0x000fda000bf06270 */
[----:B------:R-:W-:Y:S05]  /*0360*/  @P0 EXIT ;  /* 0x000000000000094d */ /* 0x000fea0003800000 */
[----:B01----:R-:W0:Y:S01]  /*0370*/  LDC.64 R2, c[0x0][0x588] ;  /* 0x00016200ff027b82 */ /* 0x003e220000000a00 */
[----:B------:R-:W1:Y:S01]  /*0380*/  LDCU UR4, c[0x0][0x590] ;  /* 0x0000b200ff0477ac */ /* 0x000e620008000800 */
[----:B0-----:R-:W2:Y:S06]  /*0390*/  LDG.E.U16 R2, desc[UR6][R2.64] ;  /* 0x0000000602027981 */ /* 0x001eac000c1e1500 */
[----:B------:R-:W0:Y:S01]  /*03a0*/  LDC.64 R4, c[0x0][0x580] ;  /* 0x00016000ff047b82 */ /* 0x000e220000000a00 */
[----:B--2---:R-:W-:-:S05]  /*03b0*/  SHF.L.U32 R0, R2, 0x10, RZ ;  /* 0x0000001002007819 */ /* 0x004fca00000006ff */
[----:B-1----:R-:W-:-:S06]  /*03c0*/  FMUL.FTZ R0, R0, UR4 ;  /* 0x0000000400007c20 */ /* 0x002fcc0008410000 */
[----:B------:R-:W1:Y:S02]  /*03d0*/  FRND.TRUNC R0, R0 ;  /* 0x0000000000007307 */ /* 0x000e64000020d000 */
[----:B-1----:R-:W-:-:S05]  /*03e0*/  F2FP.BF16.F32.PACK_AB R3, RZ, R0 ;  /* 0x00000000ff03723e */ /* 0x002fca00000010ff */
[----:B0-----:R-:W-:Y:S01]  /*03f0*/  STG.E.U16 desc[UR6][R4.64], R3 ;  /* 0x0000000304007986 */ /* 0x001fe2000c101506 */
[----:B------:R-:W-:Y:S05]  /*0400*/  EXIT ;  /* 0x000000000000794d */ /* 0x000fea0003800000 */
.L_x_9442:
        /* <DEDUP_REMOVED lines=299> */
[----:B------:R-:W-:-:S04]  /*16c0*/  IMAD R6, R13, UR8, R7 ;  /* 0x000000080d067c24 */ /* 0x000fc8000f8e0207 */
[----:B------:R-:W-:Y:S02]  /*16d0*/  @P0 IMAD.MOV R10, RZ, RZ, -R10 ;  /* 0x000000ffff0a0224 */ /* 0x000fe400078e0a0a */
[----:B--2---:R-:W-:Y:S02]  /*16e0*/  IMAD R5, R6, UR10, R5 ;  /* 0x0000000a06057c24 */ /* 0x004fe4000f8e0205 */
[----:B0-----:R-:W-:Y:S02]  /*16f0*/  @P0 IMAD R10, R10, R17, R11 ;  /* 0x000000110a0a0224 */ /* 0x001fe400078e020b */
[----:B------:R-:W-:Y:S02]  /*1700*/  IMAD R4, R6, UR11, R4 ;  /* 0x0000000b06047c24 */ /* 0x000fe4000f8e0204 */
[C---:B-1----:R-:W-:Y:S02]  /*1710*/  @P0 IMAD R5, R10.reuse, R8, R5 ;  /* 0x000000080a050224 */ /* 0x042fe400078e0205 */
[----:B------:R-:W-:-:S07]  /*1720*/  @P0 IMAD R4, R10, R9, R4 ;  /* 0x000000090a040224 */ /* 0x000fce00078e0204 */
.L_x_9450:
[----:B------:R-:W0:Y:S01]  /*1730*/  LDCU.128 UR8, c[0x0][0x580] ;  /* 0x0000b000ff0877ac */ /* 0x000e220008000c00 */
[----:B------:R-:W1:Y:S01]  /*1740*/  LDCU UR5, c[0x0][0x590] ;  /* 0x0000b200ff0577ac */ /* 0x000e620008000800 */
[----:B0-----:R-:W-:-:S04]  /*1750*/  IADD3 R6, P0, PT, R4, UR10, RZ ;  /* 0x0000000a04067c10 */ /* 0x001fc8000ff1e0ff */
[----:B------:R-:W-:-:S05]  /*1760*/  IADD3.X R7, PT, PT, RZ, UR11, RZ, P0, !PT ;  /* 0x0000000bff077c10 */ /* 0x000fca00087fe4ff */
[----:B------:R-:W2:Y:S01]  /*1770*/  LDG.E.U16 R6, desc[UR6][R6.64] ;  /* 0x0000000606067981 */ /* 0x000ea2000c1e1500 */
[----:B------:R-:W-:Y:S02]  /*1780*/  IADD3 R3, PT, PT, R3, 0x80, RZ ;  /* 0x0000008003037810 */ /* 0x000fe40007ffe0ff */
[----:B--2---:R-:W-:-:S05]  /*1790*/  SHF.L.U32 R4, R6, 0x10, RZ ;  /* 0x0000001006047819 */ /* 0x004fca00000006ff */
[----:B-1----:R-:W-:Y:S01]  /*17a0*/  FMUL.FTZ R8, R4, UR5 ;  /* 0x0000000504087c20 */ /* 0x002fe20008410000 */
[----:B------:R-:W-:-:S04]  /*17b0*/  IADD3 R4, P0, PT, R5, UR8, RZ ;  /* 0x0000000805047c10 */ /* 0x000fc8000ff1e0ff */
[----:B------:R-:W-:Y:S01]  /*17c0*/  IADD3.X R5, PT, PT, RZ, UR9, RZ, P0, !PT ;  /* 0x00000009ff057c10 */ /* 0x000fe200087fe4ff */
[----:B------:R-:W0:Y:S01]  /*17d0*/  FRND.TRUNC R8, R8 ;  /* 0x0000000800087307 */ /* 0x000e22000020d000 */
[----:B------:R-:W-:-:S13]  /*17e0*/  ISETP.GE.AND P0, PT, R3, UR4, PT ;  /* 0x0000000403007c0c */ /* 0x000fda000bf06270 */
[----:B------:R-:W-:Y:S05]  /*17f0*/  @P0 BREAK.RELIABLE B1 ;  /* 0x0000000000010942 */ /* 0x000fea0003800100 */
[----:B0-----:R-:W-:-:S05]  /*1800*/  F2FP.BF16.F32.PACK_AB R7, RZ, R8 ;  /* 0x00000008ff07723e */ /* 0x001fca00000010ff */
[----:B------:R0:W-:Y:S01]  /*1810*/  STG.E.U16 desc[UR6][R4.64], R7 ;  /* 0x0000000704007986 */ /* 0x0001e2000c101506 */
[----:B------:R-:W-:Y:S05]  /*1820*/  @P0 BRA `(.L_x_9451) ;  /* 0x0000002400c80947 */ /* 0x000fea0003800000 */
        /* <DEDUP_REMOVED lines=298> */
.L_x_9452:
        /* <DEDUP_REMOVED lines=10> */
[----:B------:R-:W0:Y:S02]  /*2b70*/  FRND.TRUNC R8, R8 ;  /* 0x0000000800087307 */ /* 0x000e24000020d000 */
[----:B0-----:R-:W-:-:S05]  /*2b80*/  F2FP.BF16.F32.PACK_AB R7, RZ, R8 ;  /* 0x00000008ff07723e */ /* 0x001fca00000010ff */
[----:B------:R0:W-:Y:S02]  /*2b90*/  STG.E.U16 desc[UR6][R4.64], R7 ;  /* 0x0000000704007986 */ /* 0x0001e4000c101506 */
.L_x_9449:
[----:B------:R-:W-:-:S13]  /*2ba0*/  ISETP.GE.AND P0, PT, R3, UR4, PT ;  /* 0x0000000403007c0c */ /* 0x000fda000bf06270 */
[----:B------:R-:W-:Y:S05]  /*2bb0*/  @P0 BREAK.RELIABLE B1 ;  /* 0x0000000000010942 */ /* 0x000fea0003800100 */
[----:B------:R-:W-:Y:S05]  /*2bc0*/  @P0 BRA `(.L_x_9451) ;  /* 0x0000001000e00947 */ /* 0x000fea0003800000 */
[----:B------:R-:W-:Y:S05]  /*2bd0*/  BSYNC.RELIABLE B1 ;  /* 0x0000000000017941 */ /* 0x000fea0003800100 */
.L_x_9448:
        /* <DEDUP_REMOVED lines=298> */
.L_x_9453:
[----:B------:R-:W0:Y:S01]  /*3e80*/  LDCU.128 UR8, c[0x0][0x580] ;  /* 0x0000b000ff0877ac */ /* 0x000e220008000c00 */
[----:B------:R-:W1:Y:S01]  /*3e90*/  LDCU UR5, c[0x0][0x590] ;  /* 0x0000b200ff0577ac */ /* 0x000e620008000800 */
[----:B0-----:R-:W-:-:S04]  /*3ea0*/  IADD3 R6, P0, PT, R4, UR10, RZ ;  /* 0x0000000a04067c10 */ /* 0x001fc8000ff1e0ff */
[----:B------:R-:W-:-:S05]  /*3eb0*/  IADD3.X R7, PT, PT, RZ, UR11, RZ, P0, !PT ;  /* 0x0000000bff077c10 */ /* 0x000fca00087fe4ff */
[----:B------:R-:W2:Y:S01]  /*3ec0*/  LDG.E.U16 R6, desc[UR6][R6.64] ;  /* 0x0000000606067981 */ /* 0x000ea2000c1e1500 */
[----:B------:R-:W-:Y:S01]  /*3ed0*/  VIADD R3, R3, 0x80 ;  /* 0x0000008003037836 */ /* 0x000fe20000000000 */
[----:B--2---:R-:W-:-:S05]  /*3ee0*/  SHF.L.U32 R4, R6, 0x10, RZ ;  /* 0x0000001006047819 */ /* 0x004fca00000006ff */
[----:B-1----:R-:W-:Y:S01]  /*3ef0*/  FMUL.FTZ R8, R4, UR5 ;  /* 0x0000000504087c20 */ /* 0x002fe20008410000 */
[----:B------:R-:W-:-:S04]  /*3f00*/  IADD3 R4, P0, PT, R5, UR8, RZ ;  /* 0x0000000805047c10 */ /* 0x000fc8000ff1e0ff */
[----:B------:R-:W-:Y:S01]  /*3f10*/  IADD3.X R5, PT, PT, RZ, UR9, RZ, P0, !PT ;  /* 0x00000009ff057c10 */ /* 0x000fe200087fe4ff */
[----:B------:R-:W0:Y:S02]  /*3f20*/  FRND.TRUNC R8, R8 ;  /* 0x0000000800087307 */ /* 0x000e24000020d000 */
[----:B0-----:R-:W-:-:S05]  /*3f30*/  F2FP.BF16.F32.PACK_AB R7, RZ, R8 ;  /* 0x00000008ff07723e */ /* 0x001fca00000010ff */
[----:B------:R1:W-:Y:S02]  /*3f40*/  STG.E.U16 desc[UR6][R4.64], R7 ;  /* 0x0000000704007986 */ /* 0x0003e4000c101506 */
.L_x_9451:
[----:B------:R-:W-:Y:S05]  /*3f50*/  BSYNC.RECONVERGENT B0 ;  /* 0x0000000000007941 */ /* 0x000fea0003800200 */
.L_x_9447:
        /* <DEDUP_REMOVED lines=301> */
.L_x_9454:
[----:B------:R-:W0:Y:S01]  /*5230*/  LDCU.128 UR8, c[0x0][0x580] ;  /* 0x0000b000ff0877ac */ /* 0x000e220008000c00 */
[----:B------:R-:W1:Y:S01]  /*5240*/  LDCU UR4, c[0x0][0x590] ;  /* 0x0000b200ff0477ac */ /* 0x000e620008000800 */
[----:B0-----:R-:W-:-:S04]  /*5250*/  IADD3 R4, P0, PT, R2, UR10, RZ ;  /* 0x0000000a02047c10 */ /* 0x001fc8000ff1e0ff */
[----:B------:R-:W-:-:S05]  /*5260*/  IADD3.X R5, PT, PT, RZ, UR11, RZ, P0, !PT ;  /* 0x0000000bff057c10 */ /* 0x000fca00087fe4ff */
[----:B------:R-:W2:Y:S01]  /*5270*/  LDG.E.U16 R4, desc[UR6][R4.64] ;  /* 0x0000000604047981 */ /* 0x000ea2000c1e1500 */
[----:B------:R-:W-:-:S04]  /*5280*/  IADD3 R2, P0, PT, R3, UR8, RZ ;  /* 0x0000000803027c10 */ /* 0x000fc8000ff1e0ff */
[----:B------:R-:W-:Y:S02]  /*5290*/  IADD3.X R3, PT, PT, RZ, UR9, RZ, P0, !PT ;  /* 0x00000009ff037c10 */ /* 0x000fe400087fe4ff */
[----:B--2---:R-:W-:-:S05]  /*52a0*/  SHF.L.U32 R0, R4, 0x10, RZ ;  /* 0x0000001004007819 */ /* 0x004fca00000006ff */
[----:B-1----:R-:W-:-:S06]  /*52b0*/  FMUL.FTZ R0, R0, UR4 ;  /* 0x0000000400007c20 */ /* 0x002fcc0008410000 */
[----:B------:R-:W0:Y:S02]  /*52c0*/  FRND.TRUNC R0, R0 ;  /* 0x0000000000007307 */ /* 0x000e24000020d000 */
[----:B0-----:R-:W-:-:S05]  /*52d0*/  F2FP.BF16.F32.PACK_AB R5, RZ, R0 ;  /* 0x00000000ff05723e */ /* 0x001fca00000010ff */
[----:B------:R-:W-:Y:S01]  /*52e0*/  STG.E.U16 desc[UR6][R2.64], R5 ;  /* 0x0000000502007986 */ /* 0x000fe2000c101506 */
[----:B------:R-:W-:Y:S05]  /*52f0*/  EXIT ;  /* 0x000000000000794d */ /* 0x000fea0003800000 */
.L_x_9455:
        /* <DEDUP_REMOVED lines=16> */
.L_x_23199:


//--------------------- .text._ZN2at6native27unrolled_elementwise_kernelIZZZNS0_15binary_internal21div_trunc_kernel_cudaERNS_18TensorIteratorBaseEENKUlvE0_clEvENKUlvE2_clEvEUlN3c108BFloat16EE_St5arrayIPcLm2EELi4E23TrivialOffsetCalculatorILi1EjESE_NS0_6memory15LoadWithoutCastENSF_16StoreWithoutCastEEEviT_T0_T2_T3_T4_T5_ --------------------------
	.section	.text._ZN2at6native27unrolled_elementwise_kernelIZZZNS0_15binary_internal21div_trunc_kernel_cudaERNS_18TensorIteratorBaseEENKUlvE0_clEvENKUlvE2_clEvEUlN3c108BFloat16EE_St5arrayIPcLm2EELi4E23TrivialOffsetCalculatorILi1EjESE_NS0_6memory15LoadWithoutCastENSF_16StoreWithoutCastEEEviT_T0_T2_T3_T4_T5_,"ax",@progbits
	.align	128
        .global         _ZN2at6native27unrolled_elementwise_kernelIZZZNS0_15binary_internal21div_trunc_kernel_cudaERNS_18TensorIteratorBaseEENKUlvE0_clEvENKUlvE2_clEvEUlN3c108BFloat16EE_St5arrayIPcLm2EELi4E23TrivialOffsetCalculatorILi1EjESE_NS0_6memory15LoadWithoutCastENSF_16StoreWithoutCastEEEviT_T0_T2_T3_T4_T5_
        .type           _ZN2at6native27unrolled_elementwise_kernelIZZZNS0_15binary_internal21div_trunc_kernel_cudaERNS_18TensorIteratorBaseEENKUlvE0_clEvENKUlvE2_clEvEUlN3c108BFloat16EE_St5arrayIPcLm2EELi4E23TrivialOffsetCalculatorILi1EjESE_NS0_6memory15LoadWithoutCastENSF_16StoreWithoutCastEEEviT_T0_T2_T3_T4_T5_,@function
        .size           _ZN2at6native27unrolled_elementwise_kernelIZZZNS0_15binary_internal21div_trunc_kernel_cudaERNS_18TensorIteratorBaseEENKUlvE0_clEvENKUlvE2_clEvEUlN3c108BFloat16EE_St5arrayIPcLm2EELi4E23TrivialOffsetCalculatorILi1EjESE_NS0_6memory15LoadWithoutCastENSF_16StoreWithoutCastEEEviT_T0_T2_T3_T4_T5_,(.L_x_23200 - _ZN2at6native27unrolled_elementwise_kernelIZZZNS0_15binary_internal21div_trunc_kernel_cudaERNS_18TensorIteratorBaseEENKUlvE0_clEvENKUlvE2_clEvEUlN3c108BFloat16EE_St5arrayIPcLm2EELi4E23TrivialOffsetCalculatorILi1EjESE_NS0_6memory15LoadWithoutCastENSF_16StoreWithoutCastEEEviT_T0_T2_T3_T4_T5_)
        .other          _ZN2at6native27unrolled_elementwise_kernelIZZZNS0_15binary_internal21div_trunc_kernel_cudaERNS_18TensorIteratorBaseEENKUlvE0_clEvENKUlvE2_clEvEUlN3c108BFloat16EE_St5arrayIPcLm2EELi4E23TrivialOffsetCalculatorILi1EjESE_NS0_6memory15LoadWithoutCastENSF_16StoreWithoutCastEEEviT_T0_T2_T3_T4_T5_,@"STO_CUDA_ENTRY STV_DEFAULT"
_ZN2at6native27unrolled_elementwise_kernelIZZZNS0_15binary_internal21div_trunc_kernel_cudaERNS_18TensorIteratorBaseEENKUlvE0_clEvENKUlvE2_clEvEUlN3c108BFloat16EE_St5arrayIPcLm2EELi4E23TrivialOffsetCalculatorILi1EjESE_NS0_6memory15LoadWithoutCastENSF_16StoreWithoutCastEEEviT_T0_T2_T3_T4_T5_:
.text._ZN2at6native27unrolled_elementwise_kernelIZZZNS0_15binary_internal21div_trunc_kernel_cudaERNS_18TensorIteratorBaseEENKUlvE0_clEvENKUlvE2_clEvEUlN3c108BFloat16EE_St5arrayIPcLm2EELi4E23TrivialOffsetCalculatorILi1EjESE_NS0_6memory15LoadWithoutCastENSF_16StoreWithoutCastEEEviT_T0_T2_T3_T4_T5_:
[----:B------:R-:W-:Y:S01]  /*0000*/  LDC R1, c[0x0][0x37c] ;  /* 0x0000df00ff017b82 */ /* 0x000fe20000000800 */
[----:B------:R-:W0:Y:S07]  /*0010*/  S2R R0, SR_CTAID.X ;  /* 0x0000000000007919 */ /* 0x000e2e0000002500 */
[----:B------:R-:W0:Y:S01]  /*0020*/  LDC R3, c[0x0][0x380] ;  /* 0x0000e000ff037b82 */ /* 0x000e220000000800 */
[----:B------:R-:W1:Y:S01]  /*0030*/  LDCU.64 UR4, c[0x0][0x358] ;  /* 0x00006b00ff0477ac */ /* 0x000e620008000a00 */
[----:B------:R-:W-:Y:S01]  /*0040*/  PRMT R10, RZ, 0x7610, R10 ;  /* 0x00007610ff0a7816 */ /* 0x000fe2000000000a */
        /* <DEDUP_REMOVED lines=12> */
[----:B0-----:R-:W-:-:S05]  /*0110*/  @!P0 IMAD.WIDE.U32 R14, R11, 0x2, R14 ;  /* 0x000000020b0e8825 */ /* 0x001fca00078e000e */
[----:B-1----:R-:W3:Y:S07]  /*0120*/  @!P0 LDG.E.U16 R10, desc[UR4][R14.64] ;  /* 0x000000040e0a8981 */ /* 0x002eee000c1e1500 */
[----:B------:R-:W0:Y:S01]  /*0130*/  @!P2 LDC.64 R12, c[0x0][0x3a0] ;  /* 0x0000e800ff0cab82 */ /* 0x000e220000000a00 */
[----:B------:R-:W-:Y:S01]  /*0140*/  @!P2 LEA R19, R0, R7, 0x9 ;  /* 0x000000070013a211 */ /* 0x000fe200078e48ff */
[----:B------:R-:W-:Y:S01]  /*0150*/  @!P2 VIADD R7, R7, 0x80 ;  /* 0x000000800707a836 */ /* 0x000fe20000000000 */
[----:B------:R-:W-:Y:S01]  /*0160*/  PRMT R11, RZ, 0x7610, R11 ;  /* 0x00007610ff0b7816 */ /* 0x000fe2000000000b */
[----:B--2---:R-:W-:-:S04]  /*0170*/  @!P1 IMAD.WIDE.U32 R8, R17, 0x2, R8 ;  /* 0x0000000211089825 */ /* 0x004fc800078e0008 */
[----:B0-----:R-:W-:Y:S01]  /*0180*/  @!P2 IMAD.WIDE.U32 R18, R19, 0x2, R12 ;  /* 0x000000021312a825 */ /* 0x001fe200078e000c */
[----:B------:R-:W-:-:S04]  /*0190*/  PRMT R12, RZ, 0x7610, R12 ;  /* 0x00007610ff0c7816 */ /* 0x000fc8000000000c */
[----:B------:R0:W2:Y:S04]  /*01a0*/  @!P2 LDG.E.U16 R11, desc[UR4][R18.64] ;  /* 0x00000004120ba981 */ /* 0x0000a8000c1e1500 */
[----:B------:R1:W4:Y:S01]  /*01b0*/  @!P1 LDG.E.U16 R12, desc[UR4][R8.64] ;  /* 0x00000004080c9981 */ /* 0x000322000c1e1500 */
[-C--:B------:R-:W-:Y:S02]  /*01c0*/  ISETP.GE.AND P0, PT, R7, R2.reuse, PT ;  /* 0x000000020700720c */ /* 0x080fe40003f06270 */
[----:B------:R-:W-:-:S11]  /*01d0*/  ISETP.GE.AND P1, PT, R3, R2, PT ;  /* 0x000000020300720c */ /* 0x000fd60003f26270 */
[----:B------:R-:W1:Y:S01]  /*01e0*/  @!P0 LDC.64 R16, c[0x0][0x3a0] ;  /* 0x0000e800ff108b82 */ /* 0x000e620000000a00 */
[----:B0-----:R-:W-:-:S07]  /*01f0*/  VIADD R19, R3, 0x80 ;  /* 0x0000008003137836 */ /* 0x001fce0000000000 */
[----:B------:R-:W0:Y:S01]  /*0200*/  @!P1 LDC R15, c[0x0][0x388] ;  /* 0x0000e200ff0f9b82 */ /* 0x000e220000000800 */
[----:B------:R-:W-:Y:S01]  /*0210*/  IADD3 R13, PT, PT, R3, 0x100, RZ ;  /* 0x00000100030d7810 */ /* 0x000fe20007ffe0ff */
[----:B------:R-:W-:Y:S01]  /*0220*/  @!P0 IMAD R7, R0, 0x200, R7 ;  /* 0x0000020000078824 */ /* 0x000fe200078e0207 */
[-C--:B------:R-:W-:Y:S02]  /*0230*/  ISETP.GE.AND P2, PT, R19, R2.reuse, PT ;  /* 0x000000021300720c */ /* 0x080fe40003f46270 */
[----:B------:R-:W-:Y:S01]  /*0240*/  ISETP.GE.AND P3, PT, R13, R2, PT ;  /* 0x000000020d00720c */ /* 0x000fe20003f66270 */
[----:B------:R-:W-:Y:S02]  /*0250*/  VIADD R13, R3, 0x180 ;  /* 0x00000180030d7836 */ /* 0x000fe40000000000 */
[----:B-1----:R-:W1:Y:S01]  /*0260*/  @!P1 LDC.64 R8, c[0x0][0x398] ;  /* 0x0000e600ff089b82 */ /* 0x002e620000000a00 */
[----:B------:R-:W-:Y:S01]  /*0270*/  @!P0 IMAD.WIDE.U32 R16, R7, 0x2, R16 ;  /* 0x0000000207108825 */ /* 0x000fe200078e0010 */
[----:B------:R-:W-:-:S08]  /*0280*/  PRMT R7, RZ, 0x7610, R7 ;  /* 0x00007610ff077816 */ /* 0x000fd00000000007 */
[----:B------:R-:W4:Y:S01]  /*0290*/  @!P3 LDC R14, c[0x0][0x388] ;  /* 0x0000e200ff0ebb82 */ /* 0x000f220000000800 */
[----:B------:R0:W5:Y:S01]  /*02a0*/  @!P0 LDG.E.U16 R7, desc[UR4][R16.64] ;  /* 0x0000000410078981 */ /* 0x000162000c1e1500 */
[----:B------:R-:W-:-:S06]  /*02b0*/  ISETP.GE.AND P0, PT, R13, R2, PT ;  /* 0x000000020d00720c */ /* 0x000fcc0003f06270 */
[----:B------:R-:W4:Y:S01]  /*02c0*/  @!P2 LDC R21, c[0x0][0x388] ;  /* 0x0000e200ff15ab82 */ /* 0x000f220000000800 */
[----:B------:R-:W-:Y:S01]  /*02d0*/  BSSY.RECONVERGENT B0, `(.L_x_9456) ;  /* 0x000001e000007945 */ /* 0x000fe20003800200 */
[----:B---3--:R-:W-:-:S05]  /*02e0*/  @!P1 SHF.L.U32 R10, R10, 0x10, RZ ;  /* 0x000000100a0a9819 */ /* 0x008fca00000006ff */
[----:B0-----:R-:W-:Y:S02]  /*02f0*/  @!P1 FMUL.FTZ R13, R10, R15 ;  /* 0x0000000f0a0d9220 */ /* 0x001fe40000410000 */
[----:B------:R-:W0:Y:S04]  /*0300*/  @!P0 LDC R10, c[0x0][0x388] ;  /* 0x0000e200ff0a8b82 */ /* 0x000e280000000800 */
[----:B------:R-:W3:Y:S01]  /*0310*/  @!P1 FRND.TRUNC R13, R13 ;  /* 0x0000000d000d9307 */ /* 0x000ee2000020d000 */
[----:B------:R-:W-:-:S04]  /*0320*/  @!P1 IMAD R15, R0, 0x200, R3 ;  /* 0x00000200000f9824 */ /* 0x000fc800078e0203 */
[----:B-1----:R-:W-:Y:S01]  /*0330*/  @!P1 IMAD.WIDE.U32 R8, R15, 0x2, R8 ;  /* 0x000000020f089825 */ /* 0x002fe200078e0008 */
[----:B------:R-:W-:Y:S02]  /*0340*/  @!P1 MOV R3, R19 ;  /* 0x0000001300039202 */ /* 0x000fe40000000f00 */
[----:B---3--:R-:W-:-:S05]  /*0350*/  @!P1 F2FP.BF16.F32.PACK_AB R4, RZ, R13 ;  /* 0x0000000dff04923e */ /* 0x008fca00000010ff */
[----:B------:R1:W-:Y:S01]  /*0360*/  @!P1 STG.E.U16 desc[UR4][R8.64], R4 ;  /* 0x0000000408009986 */ /* 0x0003e2000c101504 */
[----:B--2---:R-:W-:Y:S01]  /*0370*/  @!P3 IMAD.U32 R11, R11, 0x10000, RZ ;  /* 0x000100000b0bb824 */ /* 0x004fe200078e00ff */
[----:B----4-:R-:W-:-:S03]  /*0380*/  @!P2 SHF.L.U32 R12, R12, 0x10, RZ ;  /* 0x000000100c0ca819 */ /* 0x010fc600000006ff */
[----:B------:R-:W-:Y:S02]  /*0390*/  @!P3 FMUL.FTZ R11, R11, R14 ;  /* 0x0000000e0b0bb220 */ /* 0x000fe40000410000 */
[----:B------:R-:W-:Y:S01]  /*03a0*/  @!P2 FMUL.FTZ R12, R12, R21 ;  /* 0x000000150c0ca220 */ /* 0x000fe20000410000 */
[----:B------:R-:W-:-:S03]  /*03b0*/  ISETP.GE.AND P4, PT, R3, R2, PT ;  /* 0x000000020300720c */ /* 0x000fc60003f86270 */
[----:B------:R-:W2:Y:S08]  /*03c0*/  @!P3 FRND.TRUNC R11, R11 ;  /* 0x0000000b000bb307 */ /* 0x000eb0000020d000 */
[----:B------:R-:W3:Y:S01]  /*03d0*/  @!P2 FRND.TRUNC R12, R12 ;  /* 0x0000000c000ca307 */ /* 0x000ee2000020d000 */
[----:B--2---:R-:W-:Y:S02]  /*03e0*/  @!P3 F2FP.BF16.F32.PACK_AB R5, RZ, R11 ;  /* 0x0000000bff05b23e */ /* 0x004fe400000010ff */
[----:B---3--:R-:W-:Y:S01]  /*03f0*/  @!P2 F2FP.BF16.F32.PACK_AB R6, RZ, R12 ;  /* 0x0000000cff06a23e */ /* 0x008fe200000010ff */
[----:B01----:R-:W-:Y:S06]  /*0400*/  @P4 BRA `(.L_x_9457) ;  /* 0x0000000000284947 */ /* 0x003fec0003800000 */
        /* <DEDUP_REMOVED lines=10> */
.L_x_9457:
[----:B------:R-:W-:Y:S05]  /*04b0*/  BSYNC.RECONVERGENT B0 ;  /* 0x0000000000007941 */ /* 0x000fea0003800200 */
.L_x_9456:
[----:B------:R-:W-:Y:S01]  /*04c0*/  ISETP.GE.AND P1, PT, R3, R2, PT ;  /* 0x000000020300720c */ /* 0x000fe20003f26270 */
[----:B-----5:R-:W-:-:S04]  /*04d0*/  @!P0 IMAD.U32 R7, R7, 0x10000, RZ ;  /* 0x0001000007078824 */ /* 0x020fc800078e00ff */
[----:B------:R-:W-:-:S08]  /*04e0*/  @!P0 FMUL.FTZ R7, R7, R10 ;  /* 0x0000000a07078220 */ /* 0x000fd00000410000 */
        /* <DEDUP_REMOVED lines=9> */
.L_x_9458:
        /* <DEDUP_REMOVED lines=16> */
.L_x_23200:


//--------------------- .text._ZN2at6native29vectorized_elementwise_kernelILi2EZZZNS0_15binary_internal21div_trunc_kernel_cudaERNS_18TensorIteratorBaseEENKUlvE0_clEvENKUlvE2_clEvEUlN3c108BFloat16EE_St5arrayIPcLm2EEEEviT0_T1_ --------------------------
	.section	.text._ZN2at6native29vectorized_elementwise_kernelILi2EZZZNS0_15binary_internal21div_trunc_kernel_cudaERNS_18TensorIteratorBaseEENKUlvE0_clEvENKUlvE2_clEvEUlN3c108BFloat16EE_St5arrayIPcLm2EEEEviT0_T1_,"ax",@progbits
	.align	128
        .global         _ZN2at6native29vectorized_elementwise_kernelILi2EZZZNS0_15binary_internal21div_trunc_kernel_cudaERNS_18TensorIteratorBaseEENKUlvE0_clEvENKUlvE2_clEvEUlN3c108BFloat16EE_St5arrayIPcLm2EEEEviT0_T1_
        .type           _ZN2at6native29vectorized_elementwise_kernelILi2EZZZNS0_15binary_internal21div_trunc_kernel_cudaERNS_18TensorIteratorBaseEENKUlvE0_clEvENKUlvE2_clEvEUlN3c108BFloat16EE_St5arrayIPcLm2EEEEviT0_T1_,@function
        .size           _ZN2at6native29vectorized_elementwise_kernelILi2EZZZNS0_15binary_internal21div_trunc_kernel_cudaERNS_18TensorIteratorBaseEENKUlvE0_clEvENKUlvE2_clEvEUlN3c108BFloat16EE_St5arrayIPcLm2EEEEviT0_T1_,(.L_x_23201 - _ZN2at6native29vectorized_elementwise_kernelILi2EZZZNS0_15binary_internal21div_trunc_kernel_cudaERNS_18TensorIteratorBaseEENKUlvE0_clEvENKUlvE2_clEvEUlN3c108BFloat16EE_St5arrayIPcLm2EEEEviT0_T1_)
        .other          _ZN2at6native29vectorized_elementwise_kernelILi2EZZZNS0_15binary_internal21div_trunc_kernel_cudaERNS_18TensorIteratorBaseEENKUlvE0_clEvENKUlvE2_clEvEUlN3c108BFloat16EE_St5arrayIPcLm2EEEEviT0_T1_,@"STO_CUDA_ENTRY STV_DEFAULT"
_ZN2at6native29vectorized_elementwise_kernelILi2EZZZNS0_15binary_internal21div_trunc_kernel_cudaERNS_18TensorIteratorBaseEENKUlvE0_clEvENKUlvE2_clEvEUlN3c108BFloat16EE_St5arrayIPcLm2EEEEviT0_T1_:
.text._ZN2at6native29vectorized_elementwise_kernelILi2EZZZNS0_15binary_internal21div_trunc_kernel_cudaERNS_18TensorIteratorBaseEENKUlvE0_clEvENKUlvE2_clEvEUlN3c108BFloat16EE_St5arrayIPcLm2EEEEviT0_T1_:
        /* <DEDUP_REMOVED lines=9> */
[----:B------:R-:W-:Y:S02]  /*0090*/  PRMT R23, RZ, 0x7610, R23 ;  /* 0x00007610ff177816 */ /* 0x000fe40000000017 */
[----:B0-----:R-:W-:Y:S01]  /*00a0*/  ISETP.GE.U32.AND P5, PT, R21, R2, PT ;  /* 0x000000021500720c */ /* 0x001fe20003fa6070 */
[----:B------:R-:W-:-:S12]  /*00b0*/  IMAD.MOV.U32 R3, RZ, RZ, R21 ;  /* 0x000000ffff037224 */ /* 0x000fd800078e0015 */
[----:B------:R-:W-:Y:S01]  /*00c0*/  @!P5 IADD3 R21, PT, PT, R3, 0x80, RZ ;  /* 0x000000800315d810 */ /* 0x000fe20007ffe0ff */
[----:B------:R-:W0:Y:S03]  /*00d0*/  @!P5 LDC.64 R14, c[0x0][0x3a0] ;  /* 0x0000e800ff0edb82 */ /* 0x000e260000000a00 */
[----:B------:R-:W-:-:S13]  /*00e0*/  ISETP.GE.U32.AND P0, PT, R21, R2, PT ;  /* 0x000000021500720c */ /* 0x000fda0003f06070 */
[----:B------:R-:W-:Y:S02]  /*00f0*/  @!P0 IMAD.IADD R25, R0, 0x1, R21 ;  /* 0x0000000100198824 */ /* 0x000fe400078e0215 */
[----:B------:R-:W-:-:S05]  /*0100*/  @!P0 VIADD R21, R21, 0x80 ;  /* 0x0000008015158836 */ /* 0x000fca0000000000 */
[----:B------:R-:W-:-:S13]  /*0110*/  ISETP.GE.U32.AND P6, PT, R21, R2, PT ;  /* 0x000000021500720c */ /* 0x000fda0003fc6070 */
[----:B------:R-:W-:Y:S01]  /*0120*/  @!P6 IADD3 R13, PT, PT, R0, R21, RZ ;  /* 0x00000015000de210 */ /* 0x000fe20007ffe0ff */
[----:B------:R-:W-:Y:S01]  /*0130*/  @!P6 VIADD R21, R21, 0x80 ;  /* 0x000000801515e836 */ /* 0x000fe20000000000 */
[----:B------:R-:W1:Y:S04]  /*0140*/  @!P6 LDC.64 R16, c[0x0][0x3a0] ;  /* 0x0000e800ff10eb82 */ /* 0x000e680000000a00 */
[----:B------:R-:W-:-:S13]  /*0150*/  ISETP.GE.U32.AND P1, PT, R21, R2, PT ;  /* 0x000000021500720c */ /* 0x000fda0003f26070 */
[----:B------:R-:W-:Y:S01]  /*0160*/  @!P1 IMAD.IADD R11, R0, 0x1, R21 ;  /* 0x00000001000b9824 */ /* 0x000fe200078e0215 */
[----:B------:R-:W-:-:S04]  /*0170*/  @!P1 IADD3 R21, PT, PT, R21, 0x80, RZ ;  /* 0x0000008015159810 */ /* 0x000fc80007ffe0ff */
[-C--:B------:R-:W-:Y:S01]  /*0180*/  ISETP.GE.U32.AND P2, PT, R21, R2.reuse, PT ;  /* 0x000000021500720c */ /* 0x080fe20003f46070 */
[----:B-1----:R-:W-:Y:S02]  /*0190*/  @!P6 IMAD.WIDE.U32 R16, R13, 0x2, R16 ;  /* 0x000000020d10e825 */ /* 0x002fe400078e0010 */
[----:B------:R-:W1:Y:S03]  /*01a0*/  @!P1 LDC.64 R12, c[0x0][0x3a0] ;  /* 0x0000e800ff0c9b82 */ /* 0x000e660000000a00 */
[----:B------:R2:W3:Y:S07]  /*01b0*/  @!P6 LDG.E.U16 R23, desc[UR4][R16.64] ;  /* 0x000000041017e981 */ /* 0x0004ee000c1e1500 */
[----:B------:R-:W-:Y:S01]  /*01c0*/  @!P2 IMAD.IADD R24, R0, 0x1, R21 ;  /* 0x000000010018a824 */ /* 0x000fe200078e0215 */
[----:B------:R-:W-:Y:S01]  /*01d0*/  PRMT R22, RZ, 0x7610, R22 ;  /* 0x00007610ff167816 */ /* 0x000fe20000000016 */
[----:B------:R-:W-:Y:S01]  /*01e0*/  @!P2 VIADD R21, R21, 0x80 ;  /* 0x000000801515a836 */ /* 0x000fe20000000000 */
[----:B------:R-:W4:Y:S04]  /*01f0*/  @!P2 LDC.64 R28, c[0x0][0x3a0] ;  /* 0x0000e800ff1cab82 */ /* 0x000f280000000a00 */
[----:B------:R-:W-:-:S13]  /*0200*/  ISETP.GE.U32.AND P3, PT, R21, R2, PT ;  /* 0x000000021500720c */ /* 0x000fda0003f66070 */
[----:B------:R-:W-:Y:S01]  /*0210*/  @!P3 IADD3 R26, PT, PT, R0, R21, RZ ;  /* 0x00000015001ab210 */ /* 0x000fe20007ffe0ff */
[----:B------:R-:W-:-:S05]  /*0220*/  @!P3 VIADD R21, R21, 0x80 ;  /* 0x000000801515b836 */ /* 0x000fca0000000000 */
[----:B------:R-:W-:Y:S01]  /*0230*/  ISETP.GE.U32.AND P4, PT, R21, R2, PT ;  /* 0x000000021500720c */ /* 0x000fe20003f86070 */
[----:B------:R-:W-:-:S04]  /*0240*/  @!P5 IMAD.IADD R19, R0, 0x1, R3 ;  /* 0x000000010013d824 */ /* 0x000fc800078e0203 */
[----:B0-----:R-:W-:Y:S02]  /*0250*/  @!P5 IMAD.WIDE.U32 R14, R19, 0x2, R14 ;  /* 0x00000002130ed825 */ /* 0x001fe400078e000e */
[----:B------:R-:W0:Y:S02]  /*0260*/  @!P3 LDC.64 R18, c[0x0][0x3a0] ;  /* 0x0000e800ff12bb82 */ /* 0x000e240000000a00 */
[----:B-1----:R-:W-:Y:S01]  /*0270*/  @!P1 IMAD.WIDE.U32 R12, R11, 0x2, R12 ;  /* 0x000000020b0c9825 */ /* 0x002fe200078e000c */
[----:B------:R-:W5:Y:S03]  /*0280*/  @!P5 LDG.E.U16 R22, desc[UR4][R14.64] ;  /* 0x000000040e16d981 */ /* 0x000f66000c1e1500 */
[----:B------:R-:W-:Y:S01]  /*0290*/  @!P4 IADD3 R27, PT, PT, R0, R21, RZ ;  /* 0x00000015001bc210 */ /* 0x000fe20007ffe0ff */
[----:B------:R-:W-:Y:S01]  /*02a0*/  @!P4 VIADD R21, R21, 0x80 ;  /* 0x000000801515c836 */ /* 0x000fe20000000000 */
[----:B------:R-:W-:Y:S01]  /*02b0*/  PRMT R11, RZ, 0x7610, R11 ;  /* 0x00007610ff0b7816 */ /* 0x000fe2000000000b */
[----:B--2---:R-:W1:Y:S03]  /*02c0*/  @!P4 LDC.64 R16, c[0x0][0x3a0] ;  /* 0x0000e800ff10cb82 */ /* 0x004e660000000a00 */
[----:B------:R-:W-:-:S02]  /*02d0*/  ISETP.GE.U32.AND P5, PT, R21, R2, PT ;  /* 0x000000021500720c */ /* 0x000fc40003fa6070 */
[----:B------:R2:W5:Y:S03]  /*02e0*/  @!P1 LDG.E.U16 R11, desc[UR4][R12.64] ;  /* 0x000000040c0b9981 */ /* 0x000566000c1e1500 */
[----:B--2---:R-:W2:Y:S08]  /*02f0*/  @!P0 LDC.64 R12, c[0x0][0x3a0] ;  /* 0x0000e800ff0c8b82 */ /* 0x004eb00000000a00 */
[----:B------:R-:W2:Y:S01]  /*0300*/  @!P5 LDC.64 R14, c[0x0][0x3a0] ;  /* 0x0000e800ff0edb82 */ /* 0x000ea20000000a00 */
[----:B----4-:R-:W-:Y:S01]  /*0310*/  @!P2 IMAD.WIDE.U32 R28, R24, 0x2, R28 ;  /* 0x00000002181ca825 */ /* 0x010fe200078e001c */
[----:B------:R-:W-:-:S03]  /*0320*/  PRMT R24, RZ, 0x7610, R24 ;  /* 0x00007610ff187816 */ /* 0x000fc60000000018 */
[----:B------:R-:W-:Y:S02]  /*0330*/  @!P5 IMAD.IADD R21, R0, 0x1, R21 ;  /* 0x000000010015d824 */ /* 0x000fe400078e0215 */
[----:B-1----:R-:W-:Y:S01]  /*0340*/  @!P4 IMAD.WIDE.U32 R16, R27, 0x2, R16 ;  /* 0x000000021b10c825 */ /* 0x002fe200078e0010 */
[----:B------:R-:W-:Y:S01]  /*0350*/  PRMT R27, RZ, 0x7610, R27 ;  /* 0x00007610ff1b7816 */ /* 0x000fe2000000001b */
[----:B------:R-:W4:Y:S02]  /*0360*/  @!P2 LDG.E.U16 R24, desc[UR4][R28.64] ;  /* 0x000000041c18a981 */ /* 0x000f24000c1e1500 */
[----:B0-----:R-:W-:Y:S01]  /*0370*/  @!P3 IMAD.WIDE.U32 R18, R26, 0x2, R18 ;  /* 0x000000021a12b825 */ /* 0x001fe200078e0012 */
[----:B------:R-:W-:Y:S02]  /*0380*/  PRMT R26, RZ, 0x7610, R26 ;  /* 0x00007610ff1a7816 */ /* 0x000fe4000000001a */
[----:B------:R-:W4:Y:S01]  /*0390*/  @!P4 LDG.E.U16 R27, desc[UR4][R16.64] ;  /* 0x00000004101bc981 */ /* 0x000f22000c1e1500 */
[----:B--2---:R-:W-:Y:S01]  /*03a0*/  @!P0 IMAD.WIDE.U32 R12, R25, 0x2, R12 ;  /* 0x00000002190c8825 */ /* 0x004fe200078e000c */
[----:B------:R-:W-:-:S02]  /*03b0*/  PRMT R25, RZ, 0x7610, R25 ;  /* 0x00007610ff197816 */ /* 0x000fc40000000019 */
[----:B------:R0:W2:Y:S04]  /*03c0*/  @!P3 LDG.E.U16 R26, desc[UR4][R18.64] ;  /* 0x00000004121ab981 */ /* 0x0000a8000c1e1500 */
[----:B------:R1:W2:Y:S01]  /*03d0*/  @!P0 LDG.E.U16 R25, desc[UR4][R12.64] ;  /* 0x000000040c198981 */ /* 0x0002a2000c1e1500 */
[----:B------:R-:W-:Y:S01]  /*03e0*/  @!P5 IMAD.WIDE.U32 R14, R21, 0x2, R14 ;  /* 0x00000002150ed825 */ /* 0x000fe200078e000e */
[----:B------:R-:W-:-:S06]  /*03f0*/  PRMT R21, RZ, 0x7610, R21 ;  /* 0x00007610ff157816 */ /* 0x000fcc0000000015 */
[----:B------:R1:W2:Y:S01]  /*0400*/  @!P5 LDG.E.U16 R21, desc[UR4][R14.64] ;  /* 0x000000040e15d981 */ /* 0x0002a2000c1e1500 */
[----:B0-----:R-:W-:-:S04]  /*0410*/  IADD3 R19, PT, PT, R3, 0x100, RZ ;  /* 0x0000010003137810 */ /* 0x001fc80007ffe0ff */
[----:B------:R-:W-:-:S13]  /*0420*/  ISETP.GE.U32.AND P5, PT, R19, R2, PT ;  /* 0x000000021300720c */ /* 0x000fda0003fa6070 */
[----:B------:R-:W0:Y:S01]  /*0430*/  @!P5 LDC R18, c[0x0][0x388] ;  /* 0x0000e200ff12db82 */ /* 0x000e220000000800 */
[C---:B------:R-:W-:Y:S01]  /*0440*/  VIADD R17, R3.reuse, 0x180 ;  /* 0x0000018003117836 */ /* 0x040fe20000000000 */
[C---:B------:R-:W-:Y:S01]  /*0450*/  ISETP.GE.U32.AND P0, PT, R3.reuse, R2, PT ;  /* 0x000000020300720c */ /* 0x040fe20003f06070 */
[----:B-1----:R-:W-:-:S03]  /*0460*/  VIADD R13, R3, 0x280 ;  /* 0x00000280030d7836 */ /* 0x002fc60000000000 */
[-C--:B------:R-:W-:Y:S02]  /*0470*/  ISETP.GE.U32.AND P1, PT, R17, R2.reuse, PT ;  /* 0x000000021100720c */ /* 0x080fe40003f26070 */
[----:B------:R-:W-:Y:S01]  /*0480*/  ISETP.GE.U32.AND P3, PT, R13, R2, PT ;  /* 0x000000020d00720c */ /* 0x000fe20003f66070 */
[C---:B------:R-:W-:Y:S01]  /*0490*/  VIADD R13, R3.reuse, 0x300 ;  /* 0x00000300030d7836 */ /* 0x040fe20000000000 */
[----:B------:R-:W-:-:S05]  /*04a0*/  IADD3 R17, PT, PT, R3, 0x200, RZ ;  /* 0x0000020003117810 */ /* 0x000fca0007ffe0ff */
[----:B------:R-:W1:Y:S01]  /*04b0*/  @!P0 LDC R15, c[0x0][0x388] ;  /* 0x0000e200ff0f8b82 */ /* 0x000e620000000800 */
[----:B------:R-:W-:Y:S02]  /*04c0*/  ISETP.GE.U32.AND P4, PT, R13, R2, PT ;  /* 0x000000020d00720c */ /* 0x000fe40003f86070 */
[----:B------:R-:W-:-:S05]  /*04d0*/  IADD3 R13, PT, PT, R3, 0x380, RZ ;  /* 0x00000380030d7810 */ /* 0x000fca0007ffe0ff */
[----:B------:R-:W1:Y:S01]  /*04e0*/  @!P1 LDC R12, c[0x0][0x388] ;  /* 0x0000e200ff0c9b82 */ /* 0x000e620000000800 */
[-C--:B------:R-:W-:Y:S02]  /*04f0*/  ISETP.GE.U32.AND P2, PT, R17, R2.reuse, PT ;  /* 0x000000021100720c */ /* 0x080fe40003f46070 */
[----:B------:R-:W-:-:S05]  /*0500*/  ISETP.GE.U32.AND P6, PT, R13, R2, PT ;  /* 0x000000020d00720c */ /* 0x000fca0003fc6070 */
[----:B------:R-:W2:Y:S08]  /*0510*/  @!P3 LDC R14, c[0x0][0x388] ;  /* 0x0000e200ff0ebb82 */ /* 0x000eb00000000800 */
[----:B------:R-:W4:Y:S08]  /*0520*/  @!P2 LDC R17, c[0x0][0x388] ;  /* 0x0000e200ff11ab82 */ /* 0x000f300000000800 */
[----:B------:R-:W2:Y:S01]  /*0530*/  @!P6 LDC R19, c[0x0][0x388] ;  /* 0x0000e200ff13eb82 */ /* 0x000ea20000000800 */
[----:B------:R-:W-:Y:S04]  /*0540*/  BSSY.RECONVERGENT B0, `(.L_x_9460) ;  /* 0x0000056000007945 */ /* 0x000fe80003800200 */
[----:B------:R-:W-:Y:S01]  /*0550*/  BSSY.RELIABLE B1, `(.L_x_9461) ;  /* 0x000004e000017945 */ /* 0x000fe20003800100 */
[----:B---3--:R-:W-:-:S04]  /*0560*/  @!P5 IMAD.U32 R23, R23, 0x10000, RZ ;  /* 0x000100001717d824 */ /* 0x008fc800078e00ff */
[----:B0-----:R-:W-:Y:S02]  /*0570*/  @!P5 FMUL.FTZ R23, R23, R18 ;  /* 0x000000121717d220 */ /* 0x001fe40000410000 */
[----:B------:R-:W0:Y:S04]  /*0580*/  @!P4 LDC R18, c[0x0][0x388] ;  /* 0x0000e200ff12cb82 */ /* 0x000e280000000800 */
[----:B------:R-:W3:Y:S02]  /*0590*/  @!P5 FRND.TRUNC R23, R23 ;  /* 0x000000170017d307 */ /* 0x000ee4000020d000 */
[----:B---3--:R-:W-:Y:S01]  /*05a0*/  @!P5 F2FP.BF16.F32.PACK_AB R4, RZ, R23 ;  /* 0x00000017ff04d23e */ /* 0x008fe200000010ff */
[----:B-----5:R-:W-:Y:S01]  /*05b0*/  @!P1 IMAD.U32 R13, R11, 0x10000, RZ ;  /* 0x000100000b0d9824 */ /* 0x020fe200078e00ff */
[----:B------:R-:W-:-:S04]  /*05c0*/  IADD3 R11, PT, PT, R3, 0x80, RZ ;  /* 0x00000080030b7810 */ /* 0x000fc80007ffe0ff */
[----:B------:R-:W-:Y:S01]  /*05d0*/  ISETP.GE.U32.AND P5, PT, R11, R2, PT ;  /* 0x000000020b00720c */ /* 0x000fe20003fa6070 */
[----:B------:R-:W-:-:S04]  /*05e0*/  @!P0 IMAD.U32 R22, R22, 0x10000, RZ ;  /* 0x0001000016168824 */ /* 0x000fc800078e00ff */
[----:B-1----:R-:W-:Y:S01]  /*05f0*/  @!P0 FMUL.FTZ R16, R22, R15 ;  /* 0x0000000f16108220 */ /* 0x002fe20000410000 */
[----:B------:R-:W-:Y:S02]  /*0600*/  @!P1 FMUL.FTZ R15, R13, R12 ;  /* 0x0000000c0d0f9220 */ /* 0x000fe40000410000 */
[----:B------:R-:W1:Y:S08]  /*0610*/  @!P0 LDC.64 R12, c[0x0][0x398] ;  /* 0x0000e600ff0c8b82 */ /* 0x000e700000000a00 */
[----:B------:R-:W3:Y:S01]  /*0620*/  @!P5 LDC R22, c[0x0][0x388] ;  /* 0x0000e200ff16db82 */ /* 0x000ee20000000800 */
[----:B------:R-:W5:Y:S01]  /*0630*/  @!P0 FRND.TRUNC R16, R16 ;  /* 0x0000001000108307 */ /* 0x000f62000020d000 */
[----:B----4-:R-:W-:-:S04]  /*0640*/  @!P2 IMAD.U32 R24, R24, 0x10000, RZ ;  /* 0x000100001818a824 */ /* 0x010fc800078e00ff */
[----:B------:R-:W-:Y:S01]  /*0650*/  @!P2 FMUL.FTZ R17, R24, R17 ;  /* 0x000000111811a220 */ /* 0x000fe20000410000 */
[----:B------:R-:W-:Y:S01]  /*0660*/  @!P4 SHF.L.U32 R27, R27, 0x10, RZ ;  /* 0x000000101b1bc819 */ /* 0x000fe200000006ff */
[----:B--2---:R-:W-:Y:S01]  /*0670*/  @!P3 IMAD.U32 R23, R26, 0x10000, RZ ;  /* 0x000100001a17b824 */ /* 0x004fe200078e00ff */
[----:B------:R-:W-:-:S03]  /*0680*/  @!P5 SHF.L.U32 R25, R25, 0x10, RZ ;  /* 0x000000101919d819 */ /* 0x000fc600000006ff */
[----:B------:R-:W-:Y:S01]  /*0690*/  @!P3 FMUL.FTZ R14, R23, R14 ;  /* 0x0000000e170eb220 */ /* 0x000fe20000410000 */
[----:B0-----:R-:W-:Y:S01]  /*06a0*/  @!P4 FMUL.FTZ R18, R27, R18 ;  /* 0x000000121b12c220 */ /* 0x001fe20000410000 */
[----:B-----5:R-:W-:Y:S01]  /*06b0*/  @!P0 F2FP.BF16.F32.PACK_AB R20, RZ, R16 ;  /* 0x00000010ff14823e */ /* 0x020fe200000010ff */
[----:B------:R-:W-:Y:S02]  /*06c0*/  @!P6 IMAD.U32 R24, R21, 0x10000, RZ ;  /* 0x000100001518e824 */ /* 0x000fe400078e00ff */
[----:B------:R-:W-:Y:S02]  /*06d0*/  @!P0 IMAD.IADD R21, R0, 0x1, R3 ;  /* 0x0000000100158824 */ /* 0x000fe400078e0203 */
[----:B---3--:R-:W-:Y:S01]  /*06e0*/  @!P5 FMUL.FTZ R22, R25, R22 ;  /* 0x000000161916d220 */ /* 0x008fe20000410000 */
[----:B------:R-:W-:Y:S01]  /*06f0*/  @!P6 FMUL.FTZ R19, R24, R19 ;  /* 0x000000131813e220 */ /* 0x000fe20000410000 */
[----:B------:R-:W-:Y:S02]  /*0700*/  @!P0 IMAD.MOV.U32 R3, RZ, RZ, R11 ;  /* 0x000000ffff038224 */ /* 0x000fe400078e000b */
[----:B-1----:R-:W-:Y:S01]  /*0710*/  @!P0 IMAD.WIDE.U32 R12, R21, 0x2, R12 ;  /* 0x00000002150c8825 */ /* 0x002fe200078e000c */
[----:B------:R-:W0:Y:S04]  /*0720*/  @!P1 FRND.TRUNC R15, R15 ;  /* 0x0000000f000f9307 */ /* 0x000e28000020d000 */
[----:B------:R1:W-:Y:S01]  /*0730*/  @!P0 STG.E.U16 desc[UR4][R12.64], R20 ;  /* 0x000000140c008986 */ /* 0x0003e2000c101504 */
[----:B------:R-:W-:-:S03]  /*0740*/  ISETP.GE.U32.AND P0, PT, R3, R2, PT ;  /* 0x000000020300720c */ /* 0x000fc60003f06070 */
[----:B------:R-:W2:Y:S08]  /*0750*/  @!P2 FRND.TRUNC R17, R17 ;  /* 0x000000110011a307 */ /* 0x000eb0000020d000 */
[----:B------:R-:W3:Y:S08]  /*0760*/  @!P3 FRND.TRUNC R14, R14 ;  /* 0x0000000e000eb307 */ /* 0x000ef0000020d000 */
[----:B------:R-:W4:Y:S08]  /*0770*/  @!P4 FRND.TRUNC R18, R18 ;  /* 0x000000120012c307 */ /* 0x000f30000020d000 */
[----:B------:R-:W5:Y:S08]  /*0780*/  @!P6 FRND.TRUNC R19, R19 ;  /* 0x000000130013e307 */ /* 0x000f70000020d000 */
[----:B------:R-:W1:Y:S01]  /*0790*/  @!P5 FRND.TRUNC R22, R22 ;  /* 0x000000160016d307 */ /* 0x000e62000020d000 */
[----:B0-----:R-:W-:-:S02]  /*07a0*/  @!P1 F2FP.BF16.F32.PACK_AB R5, RZ, R15 ;  /* 0x0000000fff05923e */ /* 0x001fc400000010ff */
[----:B--2---:R-:W-:Y:S02]  /*07b0*/  @!P2 F2FP.BF16.F32.PACK_AB R6, RZ, R17 ;  /* 0x00000011ff06a23e */ /* 0x004fe400000010ff */
[----:B---3--:R-:W-:Y:S02]  /*07c0*/  @!P3 F2FP.BF16.F32.PACK_AB R7, RZ, R14 ;  /* 0x0000000eff07b23e */ /* 0x008fe400000010ff */
[----:B----4-:R-:W-:Y:S02]  /*07d0*/  @!P4 F2FP.BF16.F32.PACK_AB R8, RZ, R18 ;  /* 0x00000012ff08c23e */ /* 0x010fe400000010ff */
[----:B-----5:R-:W-:Y:S02]  /*07e0*/  @!P6 F2FP.BF16.F32.PACK_AB R9, RZ, R19 ;  /* 0x00000013ff09e23e */ /* 0x020fe400000010ff */
[----:B-1----:R-:W-:Y:S01]  /*07f0*/  @!P5 F2FP.BF16.F32.PACK_AB R10, RZ, R22 ;  /* 0x00000016ff0ad23e */ /* 0x002fe200000010ff */
[----:B------:R-:W-:Y:S06]  /*0800*/  @P0 BRA `(.L_x_9462) ;  /* 0x0000000000300947 */ /* 0x000fec0003800000 */
        /* <DEDUP_REMOVED lines=12> */
.L_x_9462:
[----:B------:R-:W-:-:S13]  /*08d0*/  ISETP.GE.U32.AND P0, PT, R3, R2, PT ;  /* 0x000000020300720c */ /* 0x000fda0003f06070 */
[----:B------:R-:W-:Y:S05]  /*08e0*/  @P0 BRA `(.L_x_9464) ;  /* 0x0000000000300947 */ /* 0x000fea0003800000 */
[----:B0-----:R-:W0:Y:S01]  /*08f0*/  LDC.64 R10, c[0x0][0x398] ;  /* 0x0000e600ff0a7b82 */ /* 0x001e220000000a00 */
[----:B------:R-:W-:Y:S01]  /*0900*/  IADD3 R13, PT, PT, R0, R3, RZ ;  /* 0x00000003000d7210 */ /* 0x000fe20007ffe0ff */
[----:B------:R-:W-:-:S04]  /*0910*/  VIADD R3, R3, 0x80 ;  /* 0x0000008003037836 */ /* 0x000fc80000000000 */
[----:B0-----:R-:W-:-:S05]  /*0920*/  IMAD.WIDE.U32 R10, R13, 0x2, R10 ;  /* 0x000000020d0a7825 */ /* 0x001fca00078e000a */
[----:B------:R1:W-:Y:S02]  /*0930*/  STG.E.U16 desc[UR4][R10.64], R5 ;  /* 0x000000050a007986 */ /* 0x0003e4000c101504 */
.L_x_9463:
[----:B------:R-:W-:-:S13]  /*0940*/  ISETP.GE.U32.AND P0, PT, R3, R2, PT ;  /* 0x000000020300720c */ /* 0x000fda0003f06070 */
[----:B------:R-:W-:Y:S05]  /*0950*/  @P0 BRA `(.L_x_9465) ;  /* 0x0000000000340947 */ /* 0x000fea0003800000 */
[----:B-1----:R-:W1:Y:S01]  /*0960*/  LDC.64 R4, c[0x0][0x398] ;  /* 0x0000e600ff047b82 */ /* 0x002e620000000a00 */
[----:B------:R-:W-:Y:S01]  /*0970*/  IADD3 R11, PT, PT, R0, R3, RZ ;  /* 0x00000003000b7210 */ /* 0x000fe20007ffe0ff */
[----:B------:R-:W-:-:S04]  /*0980*/  VIADD R3, R3, 0x80 ;  /* 0x0000008003037836 */ /* 0x000fc80000000000 */
[----:B-1----:R-:W-:-:S05]  /*0990*/  IMAD.WIDE.U32 R4, R11, 0x2, R4 ;  /* 0x000000020b047825 */ /* 0x002fca00078e0004 */
[----:B------:R1:W-:Y:S02]  /*09a0*/  STG.E.U16 desc[UR4][R4.64], R6 ;  /* 0x0000000604007986 */ /* 0x0003e4000c101504 */
.L_x_9464:
        /* <DEDUP_REMOVED lines=8> */
.L_x_9465:
[----:B------:R-:W-:Y:S05]  /*0a30*/  BSYNC.RELIABLE B1 ;  /* 0x0000000000017941 */ /* 0x000fea0003800100 */
.L_x_9461:
[----:B------:R-:W-:-:S13]  /*0a40*/  ISETP.GE.U32.AND P0, PT, R3, R2, PT ;  /* 0x000000020300720c */ /* 0x000fda0003f06070 */
[----:B-12---:R-:W1:Y:S01]  /*0a50*/  @!P0 LDC.64 R4, c[0x0][0x398] ;  /* 0x0000e600ff048b82 */ /* 0x006e620000000a00 */
[----:B------:R-:W-:Y:S01]  /*0a60*/  @!P0 IADD3 R7, PT, PT, R0, R3, RZ ;  /* 0x0000000300078210 */ /* 0x000fe20007ffe0ff */
[----:B------:R-:W-:-:S04]  /*0a70*/  @!P0 VIADD R3, R3, 0x80 ;  /* 0x0000008003038836 */ /* 0x000fc80000000000 */
[----:B-1----:R-:W-:-:S05]  /*0a80*/  @!P0 IMAD.WIDE.U32 R4, R7, 0x2, R4 ;  /* 0x0000000207048825 */ /* 0x002fca00078e0004 */
[----:B------:R2:W-:Y:S02]  /*0a90*/  @!P0 STG.E.U16 desc[UR4][R4.64], R8 ;  /* 0x0000000804008986 */ /* 0x0005e4000c101504 */
.L_x_9466:
[----:B------:R-:W-:Y:S05]  /*0aa0*/  BSYNC.RECONVERGENT B0 ;  /* 0x0000000000007941 */ /* 0x000fea0003800200 */
.L_x_9460:
        /* <DEDUP_REMOVED lines=8> */
.L_x_9459:
[----:B------:R-:W0:Y:S01]  /*0b30*/  S2R R2, SR_TID.X ;  /* 0x0000000000027919 */ /* 0x000e220000002100 */
[----:B------:R-:W1:Y:S01]  /*0b40*/  LDC.64 R4, c[0x0][0x3a0] ;  /* 0x0000e800ff047b82 */ /* 0x000e620000000a00 */
[----:B------:R-:W2:Y:S01]  /*0b50*/  LDCU UR6, c[0x0][0x388] ;  /* 0x00007100ff0677ac */ /* 0x000ea20008000800 */
[----:B-1----:R-:W-:-:S04]  /*0b60*/  IMAD.WIDE.U32 R4, R0, 0x2, R4 ;  /* 0x0000000200047825 */ /* 0x002fc800078e0004 */
[----:B0-----:R-:W-:-:S05]  /*0b70*/  IMAD.WIDE.U32 R4, R2, 0x4, R4 ;  /* 0x0000000402047825 */ /* 0x001fca00078e0004 */
[----:B------:R-:W3:Y:S04]  /*0b80*/  LDG.E R8, desc[UR4][R4.64] ;  /* 0x0000000404087981 */ /* 0x000ee8000c1e1900 */
[----:B------:R-:W4:Y:S04]  /*0b90*/  LDG.E R11, desc[UR4][R4.64+0x600] ;  /* 0x00060004040b7981 */ /* 0x000f28000c1e1900 */
[----:B------:R-:W5:Y:S04]  /*0ba0*/  LDG.E R9, desc[UR4][R4.64+0x200] ;  /* 0x0002000404097981 */ /* 0x000f68000c1e1900 */
[----:B------:R0:W2:Y:S01]  /*0bb0*/  LDG.E R10, desc[UR4][R4.64+0x400] ;  /* 0x00040004040a7981 */ /* 0x0000a2000c1e1900 */
[C---:B---3--:R-:W-:Y:S01]  /*0bc0*/  IMAD.U32 R3, R8.reuse, 0x10000, RZ ;  /* 0x0001000008037824 */ /* 0x048fe200078e00ff */
[----:B------:R-:W-:-:S02]  /*0bd0*/  PRMT R8, R8, 0x7632, R8 ;  /* 0x0000763208087816 */ /* 0x000fc40000000008 */
[----:B----4-:R-:W-:-:S03]  /*0be0*/  SHF.L.U32 R12, R11, 0x10, RZ ;  /* 0x000000100b0c7819 */ /* 0x010fc600000006ff */
[----:B0-----:R-:W-:Y:S01]  /*0bf0*/  IMAD.U32 R4, R8, 0x10000, RZ ;  /* 0x0001000008047824 */ /* 0x001fe200078e00ff */
[C---:B-----5:R-:W-:Y:S01]  /*0c00*/  SHF.L.U32 R6, R9.reuse, 0x10, RZ ;  /* 0x0000001009067819 */ /* 0x060fe200000006ff */
[----:B--2---:R-:W-:Y:S01]  /*0c10*/  FMUL.FTZ R13, R12, UR6 ;  /* 0x000000060c0d7c20 */ /* 0x004fe20008410000 */
[----:B------:R-:W-:Y:S01]  /*0c20*/  PRMT R9, R9, 0x7632, R9 ;  /* 0x0000763209097816 */ /* 0x000fe20000000009 */
[----:B------:R-:W-:Y:S01]  /*0c30*/  FMUL.FTZ R12, R4, UR6 ;  /* 0x00000006040c7c20 */ /* 0x000fe20008410000 */
[C---:B------:R-:W-:Y:S01]  /*0c40*/  IMAD.U32 R7, R10.reuse, 0x10000, RZ ;  /* 0x000100000a077824 */ /* 0x040fe200078e00ff */
[----:B------:R-:W0:Y:S01]  /*0c50*/  LDC.64 R4, c[0x0][0x398] ;  /* 0x0000e600ff047b82 */ /* 0x000e220000000a00 */
[----:B------:R-:W-:Y:S02]  /*0c60*/  PRMT R10, R10, 0x7632, R10 ;  /* 0x000076320a0a7816 */ /* 0x000fe4000000000a */
[----:B------:R-:W-:Y:S02]  /*0c70*/  PRMT R11, R11, 0x7632, R11 ;  /* 0x000076320b0b7816 */ /* 0x000fe4000000000b */
[----:B------:R-:W-:Y:S01]  /*0c80*/  SHF.L.U32 R9, R9, 0x10, RZ ;  /* 0x0000001009097819 */ /* 0x000fe200000006ff */
[----:B------:R-:W-:Y:S01]  /*0c90*/  IMAD.U32 R10, R10, 0x10000, RZ ;  /* 0x000100000a0a7824 */ /* 0x000fe200078e00ff */
[----:B------:R-:W-:Y:S01]  /*0ca0*/  SHF.L.U32 R11, R11, 0x10, RZ ;  /* 0x000000100b0b7819 */ /* 0x000fe200000006ff */
[----:B------:R-:W-:Y:S01]  /*0cb0*/  FMUL.FTZ R6, R6, UR6 ;  /* 0x0000000606067c20 */ /* 0x000fe20008410000 */
[----:B------:R-:W-:Y:S01]  /*0cc0*/  FMUL.FTZ R3, R3, UR6 ;  /* 0x0000000603037c20 */ /* 0x000fe20008410000 */
[----:B------:R-:W-:Y:S01]  /*0cd0*/  FMUL.FTZ R9, R9, UR6 ;  /* 0x0000000609097c20 */ /* 0x000fe20008410000 */
[----:B------:R-:W-:Y:S01]  /*0ce0*/  FMUL.FTZ R7, R7, UR6 ;  /* 0x0000000607077c20 */ /* 0x000fe20008410000 */
[----:B------:R-:W-:Y:S01]  /*0cf0*/  FMUL.FTZ R10, R10, UR6 ;  /* 0x000000060a0a7c20 */ /* 0x000fe20008410000 */
[----:B------:R-:W-:Y:S01]  /*0d00*/  FMUL.FTZ R11, R11, UR6 ;  /* 0x000000060b0b7c20 */ /* 0x000fe20008410000 */
[----:B------:R-:W-:Y:S08]  /*0d10*/  FRND.TRUNC R6, R6 ;  /* 0x0000000600067307 */ /* 0x000ff0000020d000 */
[----:B------:R-:W1:Y:S08]  /*0d20*/  FRND.TRUNC R9, R9 ;  /* 0x0000000900097307 */ /* 0x000e70000020d000 */
[----:B------:R-:W-:Y:S08]  /*0d30*/  FRND.TRUNC R3, R3 ;  /* 0x0000000300037307 */ /* 0x000ff0000020d000 */
[----:B------:R-:W-:Y:S08]  /*0d40*/  FRND.TRUNC R7, R7 ;  /* 0x0000000700077307 */ /* 0x000ff0000020d000 */
[----:B------:R1:W-:Y:S08]  /*0d50*/  FRND.TRUNC R8, R13 ;  /* 0x0000000d00087307 */ /* 0x0003f0000020d000 */
        /* <DEDUP_REMOVED lines=14> */
.L_x_9467:
        /* <DEDUP_REMOVED lines=12> */
.L_x_23201:


//--------------------- .text._ZN2at6native29vectorized_elementwise_kernelILi4EZZZNS0_15binary_internal21div_trunc_kernel_cudaERNS_18TensorIteratorBaseEENKUlvE0_clEvENKUlvE2_clEvEUlN3c108BFloat16EE_St5arrayIPcLm2EEEEviT0_T1_ --------------------------
	.section	.text._ZN2at6native29vectorized_elementwise_kernelILi4EZZZNS0_15binary_internal21div_trunc_kernel_cudaERNS_18TensorIteratorBaseEENKUlvE0_clEvENKUlvE2_clEvEUlN3c108BFloat16EE_St5arrayIPcLm2EEEEviT0_T1_,"ax",@progbits
	.align	128
        .global         _ZN2at6native29vectorized_elementwise_kernelILi4EZZZNS0_15binary_internal21div_trunc_kernel_cudaERNS_18TensorIteratorBaseEENKUlvE0_clEvENKUlvE2_clEvEUlN3c108BFloat16EE_St5arrayIPcLm2EEEEviT0_T1_
        .type           _ZN2at6native29vectorized_elementwise_kernelILi4EZZZNS0_15binary_internal21div_trunc_kernel_cudaERNS_18TensorIteratorBaseEENKUlvE0_clEvENKUlvE2_clEvEUlN3c108BFloat16EE_St5arrayIPcLm2EEEEviT0_T1_,@function
        .size           _ZN2at6native29vectorized_elementwise_kernelILi4EZZZNS0_15binary_internal21div_trunc_kernel_cudaERNS_18TensorIteratorBaseEENKUlvE0_clEvENKUlvE2_clEvEUlN3c108BFloat16EE_St5arrayIPcLm2EEEEviT0_T1_,(.L_x_23202 - _ZN2at6native29vectorized_elementwise_kernelILi4EZZZNS0_15binary_internal21div_trunc_kernel_cudaERNS_18TensorIteratorBaseEENKUlvE0_clEvENKUlvE2_clEvEUlN3c108BFloat16EE_St5arrayIPcLm2EEEEviT0_T1_)
        .other          _ZN2at6native29vectorized_elementwise_kernelILi4EZZZNS0_15binary_internal21div_trunc_kernel_cudaERNS_18TensorIteratorBaseEENKUlvE0_clEvENKUlvE2_clEvEUlN3c108BFloat16EE_St5arrayIPcLm2EEEEviT0_T1_,@"STO_CUDA_ENTRY STV_DEFAULT"
_ZN2at6native29vectorized_elementwise_kernelILi4EZZZNS0_15binary_internal21div_trunc_kernel_cudaERNS_18TensorIteratorBaseEENKUlvE0_clEvENKUlvE2_clEvEUlN3c108BFloat16EE_St5arrayIPcLm2EEEEviT0_T1_:
.text._ZN2at6native29vectorized_elementwise_kernelILi4EZZZNS0_15binary_internal21div_trunc_kernel_cudaERNS_18TensorIteratorBaseEENKUlvE0_clEvENKUlvE2_clEvEUlN3c108BFloat16EE_St5arrayIPcLm2EEEEviT0_T1_:
        /* <DEDUP_REMOVED lines=141> */
.L_x_9471:
[----:B------:R-:W-:-:S13]  /*08d0*/  ISETP.GE.U32.AND P0, PT, R3, R2, PT ;  /* 0x000000020300720c */ /* 0x000fda0003f06070 */
[----:B------:R-:W-:Y:S05]  /*08e0*/  @P0 BRA `(.L_x_9473) ;  /* 0x0000000000300947 */ /* 0x000fea0003800000 */
[----:B0-----:R-:W0:Y:S01]  /*08f0*/  LDC.64 R10, c[0x0][0x398] ;  /* 0x0000e600ff0a7b82 */ /* 0x001e220000000a00 */
[----:B------:R-:W-:Y:S01]  /*0900*/  IADD3 R13, PT, PT, R0, R3, RZ ;  /* 0x00000003000d7210 */ /* 0x000fe20007ffe0ff */
[----:B------:R-:W-:-:S04]  /*0910*/  VIADD R3, R3, 0x80 ;  /* 0x0000008003037836 */ /* 0x000fc80000000000 */
[----:B0-----:R-:W-:-:S05]  /*0920*/  IMAD.WIDE.U32 R10, R13, 0x2, R10 ;  /* 0x000000020d0a7825 */ /* 0x001fca00078e000a */
[----:B------:R1:W-:Y:S02]  /*0930*/  STG.E.U16 desc[UR4][R10.64], R5 ;  /* 0x000000050a007986 */ /* 0x0003e4000c101504 */
.L_x_9472:
[----:B------:R-:W-:-:S13]  /*0940*/  ISETP.GE.U32.AND P0, PT, R3, R2, PT ;  /* 0x000000020300720c */ /* 0x000fda0003f06070 */
[----:B------:R-:W-:Y:S05]  /*0950*/  @P0 BRA `(.L_x_9474) ;  /* 0x0000000000340947 */ /* 0x000fea0003800000 */
[----:B-1----:R-:W1:Y:S01]  /*0960*/  LDC.64 R4, c[0x0][0x398] ;  /* 0x0000e600ff047b82 */ /* 0x002e620000000a00 */
[----:B------:R-:W-:Y:S01]  /*0970*/  IADD3 R11, PT, PT, R0, R3, RZ ;  /* 0x00000003000b7210 */ /* 0x000fe20007ffe0ff */
[----:B------:R-:W-:-:S04]  /*0980*/  VIADD R3, R3, 0x80 ;  /* 0x0000008003037836 */ /* 0x000fc80000000000 */
[----:B-1----:R-:W-:-:S05]  /*0990*/  IMAD.WIDE.U32 R4, R11, 0x2, R4 ;  /* 0x000000020b047825 */ /* 0x002fca00078e0004 */
[----:B------:R1:W-:Y:S02]  /*09a0*/  STG.E.U16 desc[UR4][R4.64], R6 ;  /* 0x0000000604007986 */ /* 0x0003e4000c101504 */
.L_x_9473:
        /* <DEDUP_REMOVED lines=8> */
.L_x_9474:
[----:B------:R-:W-:Y:S05]  /*0a30*/  BSYNC.RELIABLE B1 ;  /* 0x0000000000017941 */ /* 0x000fea0003800100 */
.L_x_9470:
[----:B------:R-:W-:-:S13]  /*0a40*/  ISETP.GE.U32.AND P0, PT, R3, R2, PT ;  /* 0x000000020300720c */ /* 0x000fda0003f06070 */
[----:B-12---:R-:W1:Y:S01]  /*0a50*/  @!P0 LDC.64 R4, c[0x0][0x398] ;  /* 0x0000e600ff048b82 */ /* 0x006e620000000a00 */
[----:B------:R-:W-:Y:S01]  /*0a60*/  @!P0 IADD3 R7, PT, PT, R0, R3, RZ ;  /* 0x0000000300078210 */ /* 0x000fe20007ffe0ff */
[----:B------:R-:W-:-:S04]  /*0a70*/  @!P0 VIADD R3, R3, 0x80 ;  /* 0x0000008003038836 */ /* 0x000fc80000000000 */
[----:B-1----:R-:W-:-:S05]  /*0a80*/  @!P0 IMAD.WIDE.U32 R4, R7, 0x2, R4 ;  /* 0x0000000207048825 */ /* 0x002fca00078e0004 */
[----:B------:R2:W-:Y:S02]  /*0a90*/  @!P0 STG.E.U16 desc[UR4][R4.64], R8 ;  /* 0x0000000804008986 */ /* 0x0005e4000c101504 */
.L_x_9475:
[----:B------:R-:W-:Y:S05]  /*0aa0*/  BSYNC.RECONVERGENT B0 ;  /* 0x0000000000007941 */ /* 0x000fea0003800200 */
.L_x_9469:
        /* <DEDUP_REMOVED lines=8> */
.L_x_9468:
[----:B------:R-:W0:Y:S01]  /*0b30*/  S2R R2, SR_TID.X ;  /* 0x0000000000027919 */ /* 0x000e220000002100 */
[----:B------:R-:W1:Y:S01]  /*0b40*/  LDC.64 R4, c[0x0][0x3a0] ;  /* 0x0000e800ff047b82 */ /* 0x000e620000000a00 */
[----:B------:R-:W2:Y:S01]  /*0b50*/  LDCU UR6, c[0x0][0x388] ;  /* 0x00007100ff0677ac */ /* 0x000ea20008000800 */
[----:B-1----:R-:W-:-:S04]  /*0b60*/  IMAD.WIDE.U32 R4, R0, 0x2, R4 ;  /* 0x0000000200047825 */ /* 0x002fc800078e0004 */
[----:B0-----:R-:W-:-:S05]  /*0b70*/  IMAD.WIDE.U32 R10, R2, 0x8, R4 ;  /* 0x00000008020a7825 */ /* 0x001fca00078e0004 */
[----:B------:R-:W3:Y:S04]  /*0b80*/  LDG.E.64 R6, desc[UR4][R10.64] ;  /* 0x000000040a067981 */ /* 0x000ee8000c1e1b00 */
[----:B------:R-:W4:Y:S01]  /*0b90*/  LDG.E.64 R4, desc[UR4][R10.64+0x400] ;  /* 0x000400040a047981 */ /* 0x000f22000c1e1b00 */
[C---:B---3--:R-:W-:Y:S01]  /*0ba0*/  IMAD.U32 R3, R6.reuse, 0x10000, RZ ;  /* 0x0001000006037824 */ /* 0x048fe200078e00ff */
[----:B------:R-:W-:Y:S02]  /*0bb0*/  PRMT R6, R6, 0x7632, R6 ;  /* 0x0000763206067816 */ /* 0x000fe40000000006 */
[C---:B------:R-:W-:Y:S01]  /*0bc0*/  SHF.L.U32 R8, R7.reuse, 0x10, RZ ;  /* 0x0000001007087819 */ /* 0x040fe200000006ff */
[----:B----4-:R-:W-:Y:S01]  /*0bd0*/  IMAD.U32 R9, R4, 0x10000, RZ ;  /* 0x0001000004097824 */ /* 0x010fe200078e00ff */
[----:B------:R-:W-:Y:S01]  /*0be0*/  PRMT R4, R7, 0x7632, R4 ;  /* 0x0000763207047816 */ /* 0x000fe20000000004 */
[----:B------:R-:W-:Y:S01]  /*0bf0*/  IMAD.U32 R6, R6, 0x10000, RZ ;  /* 0x0001000006067824 */ /* 0x000fe200078e00ff */
[----:B------:R-:W-:Y:S01]  /*0c00*/  SHF.L.U32 R12, R5, 0x10, RZ ;  /* 0x00000010050c7819 */ /* 0x000fe200000006ff */
[----:B--2---:R-:W-:Y:S01]  /*0c10*/  FMUL.FTZ R3, R3, UR6 ;  /* 0x0000000603037c20 */ /* 0x004fe20008410000 */
[----:B------:R-:W-:Y:S01]  /*0c20*/  SHF.L.U32 R13, R4, 0x10, RZ ;  /* 0x00000010040d7819 */ /* 0x000fe200000006ff */
[----:B------:R-:W-:Y:S01]  /*0c30*/  FMUL.FTZ R11, R6, UR6 ;  /* 0x00000006060b7c20 */ /* 0x000fe20008410000 */
[----:B------:R-:W-:Y:S01]  /*0c40*/  PRMT R4, R4, 0x7632, R4 ;  /* 0x0000763204047816 */ /* 0x000fe20000000004 */
[----:B------:R-:W0:Y:S01]  /*0c50*/  LDC.64 R6, c[0x0][0x398] ;  /* 0x0000e600ff067b82 */ /* 0x000e220000000a00 */
[----:B------:R-:W-:Y:S01]  /*0c60*/  PRMT R5, R5, 0x7632, R5 ;  /* 0x0000763205057816 */ /* 0x000fe20000000005 */
[----:B------:R-:W-:Y:S01]  /*0c70*/  FMUL.FTZ R8, R8, UR6 ;  /* 0x0000000608087c20 */ /* 0x000fe20008410000 */
[----:B------:R-:W-:Y:S01]  /*0c80*/  FMUL.FTZ R13, R13, UR6 ;  /* 0x000000060d0d7c20 */ /* 0x000fe20008410000 */
[----:B------:R-:W-:Y:S01]  /*0c90*/  IMAD.U32 R4, R4, 0x10000, RZ ;  /* 0x0001000004047824 */ /* 0x000fe200078e00ff */
[----:B------:R-:W-:Y:S01]  /*0ca0*/  SHF.L.U32 R5, R5, 0x10, RZ ;  /* 0x0000001005057819 */ /* 0x000fe200000006ff */
[----:B------:R-:W-:Y:S01]  /*0cb0*/  FMUL.FTZ R9, R9, UR6 ;  /* 0x0000000609097c20 */ /* 0x000fe20008410000 */
[----:B------:R-:W-:Y:S01]  /*0cc0*/  FMUL.FTZ R10, R12, UR6 ;  /* 0x000000060c0a7c20 */ /* 0x000fe20008410000 */
[----:B------:R-:W-:Y:S01]  /*0cd0*/  FMUL.FTZ R4, R4, UR6 ;  /* 0x0000000604047c20 */ /* 0x000fe20008410000 */
[----:B------:R-:W-:Y:S01]  /*0ce0*/  FRND.TRUNC R3, R3 ;  /* 0x0000000300037307 */ /* 0x000fe2000020d000 */
[----:B------:R-:W-:-:S07]  /*0cf0*/  FMUL.FTZ R5, R5, UR6 ;  /* 0x0000000605057c20 */ /* 0x000fce0008410000 */
[----:B------:R-:W1:Y:S01]  /*0d00*/  FRND.TRUNC R12, R11 ;  /* 0x0000000b000c7307 */ /* 0x000e62000020d000 */
[----:B0-----:R-:W-:-:S07]  /*0d10*/  IMAD.WIDE.U32 R6, R0, 0x2, R6 ;  /* 0x0000000200067825 */ /* 0x001fce00078e0006 */
[----:B------:R-:W-:Y:S01]  /*0d20*/  FRND.TRUNC R8, R8 ;  /* 0x0000000800087307 */ /* 0x000fe2000020d000 */
[----:B------:R-:W-:Y:S01]  /*0d30*/  IMAD.WIDE.U32 R6, R2, 0x8, R6 ;  /* 0x0000000802067825 */ /* 0x000fe200078e0006 */
[----:B-1----:R-:W-:-:S06]  /*0d40*/  F2FP.BF16.F32.PACK_AB R2, R12, R3 ;  /* 0x000000030c02723e */ /* 0x002fcc00000010ff */
[----:B------:R-:W0:Y:S08]  /*0d50*/  FRND.TRUNC R13, R13 ;  /* 0x0000000d000d7307 */ /* 0x000e30000020d000 */
[----:B------:R-:W-:Y:S01]  /*0d60*/  FRND.TRUNC R9, R9 ;  /* 0x0000000900097307 */ /* 0x000fe2000020d000 */
[----:B0-----:R-:W-:-:S07]  /*0d70*/  F2FP.BF16.F32.PACK_AB R3, R13, R8 ;  /* 0x000000080d03723e */ /* 0x001fce00000010ff */
[----:B------:R-:W0:Y:S01]  /*0d80*/  FRND.TRUNC R4, R4 ;  /* 0x0000000400047307 */ /* 0x000e22000020d000 */
[----:B------:R-:W-:Y:S07]  /*0d90*/  STG.E.64 desc[UR4][R6.64], R2 ;  /* 0x0000000206007986 */ /* 0x000fee000c101b04 */
[----:B------:R-:W-:Y:S01]  /*0da0*/  FRND.TRUNC R10, R10 ;  /* 0x0000000a000a7307 */ /* 0x000fe2000020d000 */
[----:B0-----:R-:W-:-:S07]  /*0db0*/  F2FP.BF16.F32.PACK_AB R8, R4, R9 ;  /* 0x000000090408723e */ /* 0x001fce00000010ff */
[----:B------:R-:W0:Y:S02]  /*0dc0*/  FRND.TRUNC R5, R5 ;  /* 0x0000000500057307 */ /* 0x000e24000020d000 */
[----:B0-----:R-:W-:-:S05]  /*0dd0*/  F2FP.BF16.F32.PACK_AB R9, R5, R10 ;  /* 0x0000000a0509723e */ /* 0x001fca00000010ff */
[----:B------:R-:W-:Y:S01]  /*0de0*/  STG.E.64 desc[UR4][R6.64+0x400], R8 ;  /* 0x0004000806007986 */ /* 0x000fe2000c101b04 */
[----:B------:R-:W-:Y:S05]  /*0df0*/  EXIT ;  /* 0x000000000000794d */ /* 0x000fea0003800000 */
.L_x_9476:
        /* <DEDUP_REMOVED lines=16> */
.L_x_23202:


//--------------------- .text._ZN2at6native29vectorized_elementwise_kernelILi8EZZZNS0_15binary_internal21div_trunc_kernel_cudaERNS_18TensorIteratorBaseEENKUlvE0_clEvENKUlvE2_clEvEUlN3c108BFloat16EE_St5arrayIPcLm2EEEEviT0_T1_ --------------------------
	.section	.text._ZN2at6native29vectorized_elementwise_kernelILi8EZZZNS0_15binary_internal21div_trunc_kernel_cudaERNS_18TensorIteratorBaseEENKUlvE0_clEvENKUlvE2_clEvEUlN3c108BFloat16EE_St5arrayIPcLm2EEEEviT0_T1_,"ax",@progbits
	.align	128
        .global         _ZN2at6native29vectorized_elementwise_kernelILi8EZZZNS0_15binary_internal21div_trunc_kernel_cudaERNS_18TensorIteratorBaseEENKUlvE0_clEvENKUlvE2_clEvEUlN3c108BFloat16EE_St5arrayIPcLm2EEEEviT0_T1_
        .type           _ZN2at6native29vectorized_elementwise_kernelILi8EZZZNS0_15binary_internal21div_trunc_kernel_cudaERNS_18TensorIteratorBaseEENKUlvE0_clEvENKUlvE2_clEvEUlN3c108BFloat16EE_St5arrayIPcLm2EEEEviT0_T1_,@function
        .size           _ZN2at6native29vectorized_elementwise_kernelILi8EZZZNS0_15binary_internal21div_trunc_kernel_cudaERNS_18TensorIteratorBaseEENKUlvE0_clEvENKUlvE2_clEvEUlN3c108BFloat16EE_St5arrayIPcLm2EEEEviT0_T1_,(.L_x_23203 - _ZN2at6native29vectorized_elementwise_kernelILi8EZZZNS0_15binary_internal21div_trunc_kernel_cudaERNS_18TensorIteratorBaseEENKUlvE0_clEvENKUlvE2_clEvEUlN3c108BFloat16EE_St5arrayIPcLm2EEEEviT0_T1_)
        .other          _ZN2at6native29vectorized_elementwise_kernelILi8EZZZNS0_15binary_internal21div_trunc_kernel_cudaERNS_18TensorIteratorBaseEENKUlvE0_clEvENKUlvE2_clEvEUlN3c108BFloat16EE_St5arrayIPcLm2EEEEviT0_T1_,@"STO_CUDA_ENTRY STV_DEFAULT"
_ZN2at6native29vectorized_elementwise_kernelILi8EZZZNS0_15binary_internal21div_trunc_kernel_cudaERNS_18TensorIteratorBaseEENKUlvE0_clEvENKUlvE2_clEvEUlN3c108BFloat16EE_St5arrayIPcLm2EEEEviT0_T1_:
.text._ZN2at6native29vectorized_elementwise_kernelILi8EZZZNS0_15binary_internal21div_trunc_kernel_cudaERNS_18TensorIteratorBaseEENKUlvE0_clEvENKUlvE2_clEvEUlN3c108BFloat16EE_St5arrayIPcLm2EEEEviT0_T1_:
        /* <DEDUP_REMOVED lines=141> */
.L_x_9480:
[----:B------:R-:W-:-:S13]  /*08d0*/  ISETP.GE.U32.AND P0, PT, R3, R2, PT ;  /* 0x000000020300720c */ /* 0x000fda0003f06070 */
[----:B------:R-:W-:Y:S05]  /*08e0*/  @P0 BRA `(.L_x_9482) ;  /* 0x0000000000300947 */ /* 0x000fea0003800000 */
[----:B0-----:R-:W0:Y:S01]  /*08f0*/  LDC.64 R10, c[0x0][0x398] ;  /* 0x0000e600ff0a7b82 */ /* 0x001e220000000a00 */
[----:B------:R-:W-:Y:S01]  /*0900*/  IADD3 R13, PT, PT, R0, R3, RZ ;  /* 0x00000003000d7210 */ /* 0x000fe20007ffe0ff */
[----:B------:R-:W-:-:S04]  /*0910*/  VIADD R3, R3, 0x80 ;  /* 0x0000008003037836 */ /* 0x000fc80000000000 */
[----:B0-----:R-:W-:-:S05]  /*0920*/  IMAD.WIDE.U32 R10, R13, 0x2, R10 ;  /* 0x000000020d0a7825 */ /* 0x001fca00078e000a */
[----:B------:R1:W-:Y:S02]  /*0930*/  STG.E.U16 desc[UR4][R10.64], R5 ;  /* 0x000000050a007986 */ /* 0x0003e4000c101504 */
.L_x_9481:
[----:B------:R-:W-:-:S13]  /*0940*/  ISETP.GE.U32.AND P0, PT, R3, R2, PT ;  /* 0x000000020300720c */ /* 0x000fda0003f06070 */
[----:B------:R-:W-:Y:S05]  /*0950*/  @P0 BRA `(.L_x_9483) ;  /* 0x0000000000340947 */ /* 0x000fea0003800000 */
[----:B-1----:R-:W1:Y:S01]  /*0960*/  LDC.64 R4, c[0x0][0x398] ;  /* 0x0000e600ff047b82 */ /* 0x002e620000000a00 */
[----:B------:R-:W-:Y:S01]  /*0970*/  IADD3 R11, PT, PT, R0, R3, RZ ;  /* 0x00000003000b7210 */ /* 0x000fe20007ffe0ff */
[----:B------:R-:W-:-:S04]  /*0980*/  VIADD R3, R3, 0x80 ;  /* 0x0000008003037836 */ /* 0x000fc80000000000 */
[----:B-1----:R-:W-:-:S05]  /*0990*/  IMAD.WIDE.U32 R4, R11, 0x2, R4 ;  /* 0x000000020b047825 */ /* 0x002fca00078e0004 */
[----:B------:R1:W-:Y:S02]  /*09a0*/  STG.E.U16 desc[UR4][R4.64], R6 ;  /* 0x0000000604007986 */ /* 0x0003e4000c101504 */
.L_x_9482:
        /* <DEDUP_REMOVED lines=8> */
.L_x_9483:
[----:B------:R-:W-:Y:S05]  /*0a30*/  BSYNC.RELIABLE B1 ;  /* 0x0000000000017941 */ /* 0x000fea0003800100 */
.L_x_9479:
[----:B------:R-:W-:-:S13]  /*0a40*/  ISETP.GE.U32.AND P0, PT, R3, R2, PT ;  /* 0x000000020300720c */ /* 0x000fda0003f06070 */
[----:B-12---:R-:W1:Y:S01]  /*0a50*/  @!P0 LDC.64 R4, c[0x0][0x398] ;  /* 0x0000e600ff048b82 */ /* 0x006e620000000a00 */
[----:B------:R-:W-:Y:S01]  /*0a60*/  @!P0 IADD3 R7, PT, PT, R0, R3, RZ ;  /* 0x0000000300078210 */ /* 0x000fe20007ffe0ff */
[----:B------:R-:W-:-:S04]  /*0a70*/  @!P0 VIADD R3, R3, 0x80 ;  /* 0x0000008003038836 */ /* 0x000fc80000000000 */
[----:B-1----:R-:W-:-:S05]  /*0a80*/  @!P0 IMAD.WIDE.U32 R4, R7, 0x2, R4 ;  /* 0x0000000207048825 */ /* 0x002fca00078e0004 */
[----:B------:R2:W-:Y:S02]  /*0a90*/  @!P0 STG.E.U16 desc[UR4][R4.64], R8 ;  /* 0x0000000804008986 */ /* 0x0005e4000c101504 */
.L_x_9484:
[----:B------:R-:W-:Y:S05]  /*0aa0*/  BSYNC.RECONVERGENT B0 ;  /* 0x0000000000007941 */ /* 0x000fea0003800200 */
.L_x_9478:
        /* <DEDUP_REMOVED lines=8> */
.L_x_9477:
[----:B------:R-:W0:Y:S01]  /*0b30*/  S2R R8, SR_TID.X ;  /* 0x0000000000087919 */ /* 0x000e220000002100 */
[----:B------:R-:W1:Y:S01]  /*0b40*/  LDC.64 R2, c[0x0][0x3a0] ;  /* 0x0000e800ff027b82 */ /* 0x000e620000000a00 */
[----:B------:R-:W2:Y:S01]  /*0b50*/  LDCU UR6, c[0x0][0x388] ;  /* 0x00007100ff0677ac */ /* 0x000ea20008000800 */
[----:B-1----:R-:W-:-:S04]  /*0b60*/  IMAD.WIDE.U32 R2, R0, 0x2, R2 ;  /* 0x0000000200027825 */ /* 0x002fc800078e0002 */
[----:B0-----:R-:W-:-:S05]  /*0b70*/  IMAD.WIDE.U32 R2, R8, 0x10, R2 ;  /* 0x0000001008027825 */ /* 0x001fca00078e0002 */
[----:B------:R0:W3:Y:S02]  /*0b80*/  LDG.E.128 R4, desc[UR4][R2.64] ;  /* 0x0000000402047981 */ /* 0x0000e4000c1e1d00 */
[----:B0-----:R-:W0:Y:S02]  /*0b90*/  LDC.64 R2, c[0x0][0x398] ;  /* 0x0000e600ff027b82 */ /* 0x001e240000000a00 */
[----:B0-----:R-:W-:-:S04]  /*0ba0*/  IMAD.WIDE.U32 R2, R0, 0x2, R2 ;  /* 0x0000000200027825 */ /* 0x001fc800078e0002 */
[----:B------:R-:W-:-:S04]  /*0bb0*/  IMAD.WIDE.U32 R2, R8, 0x10, R2 ;  /* 0x0000001008027825 */ /* 0x000fc800078e0002 */
[C---:B---3--:R-:W-:Y:S01]  /*0bc0*/  IMAD.U32 R9, R6.reuse, 0x10000, RZ ;  /* 0x0001000006097824 */ /* 0x048fe200078e00ff */
[----:B------:R-:W-:Y:S01]  /*0bd0*/  PRMT R6, R6, 0x7632, R6 ;  /* 0x0000763206067816 */ /* 0x000fe20000000006 */
[----:B------:R-:W-:Y:S01]  /*0be0*/  IMAD.U32 R11, R4, 0x10000, RZ ;  /* 0x00010000040b7824 */ /* 0x000fe200078e00ff */
[----:B------:R-:W-:Y:S01]  /*0bf0*/  SHF.L.U32 R10, R5, 0x10, RZ ;  /* 0x00000010050a7819 */ /* 0x000fe200000006ff */
[----:B--2---:R-:W-:Y:S01]  /*0c00*/  FMUL.FTZ R9, R9, UR6 ;  /* 0x0000000609097c20 */ /* 0x004fe20008410000 */
[----:B------:R-:W-:Y:S01]  /*0c10*/  SHF.L.U32 R12, R7, 0x10, RZ ;  /* 0x00000010070c7819 */ /* 0x000fe200000006ff */
[----:B------:R-:W-:Y:S01]  /*0c20*/  IMAD.U32 R6, R6, 0x10000, RZ ;  /* 0x0001000006067824 */ /* 0x000fe200078e00ff */
[----:B------:R-:W-:Y:S01]  /*0c30*/  PRMT R5, R5, 0x7632, R5 ;  /* 0x0000763205057816 */ /* 0x000fe20000000005 */
[----:B------:R-:W-:Y:S01]  /*0c40*/  FMUL.FTZ R10, R10, UR6 ;  /* 0x000000060a0a7c20 */ /* 0x000fe20008410000 */
[----:B------:R-:W-:Y:S01]  /*0c50*/  PRMT R4, R4, 0x7632, R4 ;  /* 0x0000763204047816 */ /* 0x000fe20000000004 */
[----:B------:R-:W-:Y:S01]  /*0c60*/  FMUL.FTZ R11, R11, UR6 ;  /* 0x000000060b0b7c20 */ /* 0x000fe20008410000 */
[----:B------:R-:W-:Y:S01]  /*0c70*/  PRMT R7, R7, 0x7632, R7 ;  /* 0x0000763207077816 */ /* 0x000fe20000000007 */
[----:B------:R-:W-:Y:S01]  /*0c80*/  FMUL.FTZ R12, R12, UR6 ;  /* 0x000000060c0c7c20 */ /* 0x000fe20008410000 */
[----:B------:R-:W-:Y:S01]  /*0c90*/  SHF.L.U32 R5, R5, 0x10, RZ ;  /* 0x0000001005057819 */ /* 0x000fe200000006ff */
[----:B------:R-:W-:Y:S01]  /*0ca0*/  IMAD.U32 R4, R4, 0x10000, RZ ;  /* 0x0001000004047824 */ /* 0x000fe200078e00ff */
[----:B------:R-:W-:Y:S01]  /*0cb0*/  SHF.L.U32 R7, R7, 0x10, RZ ;  /* 0x0000001007077819 */ /* 0x000fe200000006ff */
[----:B------:R-:W-:Y:S01]  /*0cc0*/  FMUL.FTZ R6, R6, UR6 ;  /* 0x0000000606067c20 */ /* 0x000fe20008410000 */
[----:B------:R-:W-:Y:S01]  /*0cd0*/  FRND.TRUNC R9, R9 ;  /* 0x0000000900097307 */ /* 0x000fe2000020d000 */
[----:B------:R-:W-:Y:S01]  /*0ce0*/  FMUL.FTZ R14, R5, UR6 ;  /* 0x00000006050e7c20 */ /* 0x000fe20008410000 */
[----:B------:R-:W-:Y:S01]  /*0cf0*/  FMUL.FTZ R13, R4, UR6 ;  /* 0x00000006040d7c20 */ /* 0x000fe20008410000 */
[----:B------:R-:W-:-:S05]  /*0d00*/  FMUL.FTZ R15, R7, UR6 ;  /* 0x00000006070f7c20 */ /* 0x000fca0008410000 */
        /* <DEDUP_REMOVED lines=13> */
.L_x_9485:
        /* <DEDUP_REMOVED lines=10> */
.L_x_23203:


//--------------------- .text._ZN2at6native18elementwise_kernelILi128ELi4EZNS0_15gpu_kernel_implIZZZNS0_15binary_internal21div_trunc_kernel_cudaERNS_18TensorIteratorBaseEENKUlvE0_clEvENKUlvE1_clEvEUlN3c104HalfEE_EEvS5_RKT_EUliE_EEviT1_ --------------------------
	.section	.text._ZN2at6native18elementwise_kernelILi128ELi4EZNS0_15gpu_kernel_implIZZZNS0_15binary_internal21div_trunc_kernel_cudaERNS_18TensorIteratorBaseEENKUlvE0_clEvENKUlvE1_clEvEUlN3c104HalfEE_EEvS5_RKT_EUliE_EEviT1_,"ax",@progbits
	.align	128
        .global         _ZN2at6native18elementwise_kernelILi128ELi4EZNS0_15gpu_kernel_implIZZZNS0_15binary_internal21div_trunc_kernel_cudaERNS_18TensorIteratorBaseEENKUlvE0_clEvENKUlvE1_clEvEUlN3c104HalfEE_EEvS5_RKT_EUliE_EEviT1_
        .type           _ZN2at6native18elementwise_kernelILi128ELi4EZNS0_15gpu_kernel_implIZZZNS0_15binary_internal21div_trunc_kernel_cudaERNS_18TensorIteratorBaseEENKUlvE0_clEvENKUlvE1_clEvEUlN3c104HalfEE_EEvS5_RKT_EUliE_EEviT1_,@function
        .size           _ZN2at6native18elementwise_kernelILi128ELi4EZNS0_15gpu_kernel_implIZZZNS0_15binary_internal21div_trunc_kernel_cudaERNS_18TensorIteratorBaseEENKUlvE0_clEvENKUlvE1_clEvEUlN3c104HalfEE_EEvS5_RKT_EUliE_EEviT1_,(.L_x_23204 - _ZN2at6native18elementwise_kernelILi128ELi4EZNS0_15gpu_kernel_implIZZZNS0_15binary_internal21div_trunc_kernel_cudaERNS_18TensorIteratorBaseEENKUlvE0_clEvENKUlvE1_clEvEUlN3c104HalfEE_EEvS5_RKT_EUliE_EEviT1_)
        .other          _ZN2at6native18elementwise_kernelILi128ELi4EZNS0_15gpu_kernel_implIZZZNS0_15binary_internal21div_trunc_kernel_cudaERNS_18TensorIteratorBaseEENKUlvE0_clEvENKUlvE1_clEvEUlN3c104HalfEE_EEvS5_RKT_EUliE_EEviT1_,@"STO_CUDA_ENTRY STV_DEFAULT"
_ZN2at6native18elementwise_kernelILi128ELi4EZNS0_15gpu_kernel_implIZZZNS0_15binary_internal21div_trunc_kernel_cudaERNS_18TensorIteratorBaseEENKUlvE0_clEvENKUlvE1_clEvEUlN3c104HalfEE_EEvS5_RKT_EUliE_EEviT1_:
.text._ZN2at6native18elementwise_kernelILi128ELi4EZNS0_15gpu_kernel_implIZZZNS0_15binary_internal21div_trunc_kernel_cudaERNS_18TensorIteratorBaseEENKUlvE0_clEvENKUlvE1_clEvEUlN3c104HalfEE_EEvS5_RKT_EUliE_EEviT1_:
        /* <DEDUP_REMOVED lines=319> */
.L_x_9488:
        /* <DEDUP_REMOVED lines=18> */
.L_x_9492:
[----:B------:R-:W2:Y:S02]  /*1510*/  LDG.E.U8 R2, desc[UR36][R2.64] ;  /* 0x0000002402027981 */ /* 0x000ea4000c1e1100 */
[----:B--2---:R-:W-:-:S04]  /*1520*/  I2FP.F32.U32 R0, R2 ;  /* 0x0000000200007245 */ /* 0x004fc80000201000 */
[----:B------:R-:W-:Y:S01]  /*1530*/  F2FP.F16.F32.PACK_AB R0, RZ, R0 ;  /* 0x00000000ff00723e */ /* 0x000fe200000000ff */
[----:B------:R-:W-:Y:S06]  /*1540*/  BRA `(.L_x_9494) ;  /* 0x0000000c007c7947 */ /* 0x000fec0003800000 */
.L_x_9491:
        /* <DEDUP_REMOVED lines=10> */
.L_x_9496:
[----:B------:R-:W2:Y:S02]  /*15f0*/  LDG.E R2, desc[UR36][R2.64] ;  /* 0x0000002402027981 */ /* 0x000ea4000c1e1900 */
[----:B--2---:R-:W-:-:S04]  /*1600*/  I2FP.F32.S32 R0, R2 ;  /* 0x0000000200007245 */ /* 0x004fc80000201400 */
[----:B------:R-:W-:Y:S01]  /*1610*/  F2FP.F16.F32.PACK_AB R0, RZ, R0 ;  /* 0x00000000ff00723e */ /* 0x000fe200000000ff */
[----:B------:R-:W-:Y:S06]  /*1620*/  BRA `(.L_x_9494) ;  /* 0x0000000c00447947 */ /* 0x000fec0003800000 */
.L_x_9495:
[----:B------:R-:W2:Y:S02]  /*1630*/  LDG.E.U16 R2, desc[UR36][R2.64] ;  /* 0x0000002402027981 */ /* 0x000ea4000c1e1500 */
[----:B--2---:R-:W0:Y:S02]  /*1640*/  I2F.S16 R0, R2 ;  /* 0x0000000200007306 */ /* 0x004e240000101400 */
[----:B0-----:R-:W-:Y:S01]  /*1650*/  F2FP.F16.F32.PACK_AB R0, RZ, R0 ;  /* 0x00000000ff00723e */ /* 0x001fe200000000ff */
[----:B------:R-:W-:Y:S06]  /*1660*/  BRA `(.L_x_9494) ;  /* 0x0000000c00347947 */ /* 0x000fec0003800000 */
.L_x_9490:
        /* <DEDUP_REMOVED lines=9> */
.L_x_9498:
[----:B------:R0:W5:Y:S01]  /*1700*/  LDG.E.U16 R0, desc[UR36][R2.64] ;  /* 0x0000002402007981 */ /* 0x000162000c1e1500 */
[----:B------:R-:W-:Y:S05]  /*1710*/  BRA `(.L_x_9494) ;  /* 0x0000000c00087947 */ /* 0x000fea0003800000 */
.L_x_9497:
        /* <DEDUP_REMOVED lines=9> */
.L_x_9500:
[----:B------:R1:W5:Y:S01]  /*17b0*/  LDG.E.U16 R0, desc[UR36][R2.64] ;  /* 0x0000002402007981 */ /* 0x000362000c1e1500 */
[----:B------:R-:W-:Y:S05]  /*17c0*/  BRA `(.L_x_9494) ;  /* 0x0000000800dc7947 */ /* 0x000fea0003800000 */
.L_x_9499:
        /* <DEDUP_REMOVED lines=8> */
.L_x_9489:
        /* <DEDUP_REMOVED lines=13> */
.L_x_9503:
        /* <DEDUP_REMOVED lines=8> */
.L_x_9502:
        /* <DEDUP_REMOVED lines=27> */
.L_x_9505:
        /* <DEDUP_REMOVED lines=13> */
.L_x_9504:
[----:B------:R-:W2:Y:S02]  /*1c20*/  LDG.E.U16 R0, desc[UR36][R2.64] ;  /* 0x0000002402007981 */ /* 0x000ea4000c1e1500 */
[----:B--2---:R-:W-:-:S04]  /*1c30*/  SHF.L.U32 R0, R0, 0x10, RZ ;  /* 0x0000001000007819 */ /* 0x004fc800000006ff */
[----:B------:R-:W-:Y:S01]  /*1c40*/  F2FP.F16.F32.PACK_AB R0, RZ, R0 ;  /* 0x00000000ff00723e */ /* 0x000fe200000000ff */
[----:B------:R-:W-:Y:S06]  /*1c50*/  BRA `(.L_x_9494) ;  /* 0x0000000400b87947 */ /* 0x000fec0003800000 */
.L_x_9501:
        /* <DEDUP_REMOVED lines=12> */
.L_x_9508:
        /* <DEDUP_REMOVED lines=21> */
.L_x_9512:
[----:B------:R-:W-:Y:S05]  /*1e70*/  BSYNC.RECONVERGENT B1 ;  /* 0x0000000000017941 */ /* 0x000fea0003800200 */
.L_x_9511:
[----:B------:R-:W-:Y:S01]  /*1e80*/  IMAD.SHL.U32 R0, R0, 0x100000, RZ ;  /* 0x0010000000007824 */ /* 0x000fe200078e00ff */
[----:B------:R-:W-:-:S04]  /*1e90*/  LEA R2, R2, 0x3b800000, 0x17 ;  /* 0x3b80000002027811 */ /* 0x000fc800078eb8ff */
[----:B------:R-:W-:-:S07]  /*1ea0*/  LOP3.LUT R0, R2, R0, R7, 0xfe, !PT ;  /* 0x0000000002007212 */ /* 0x000fce00078efe07 */
.L_x_9510:
[----:B------:R-:W-:Y:S05]  /*1eb0*/  BSYNC.RECONVERGENT B0 ;  /* 0x0000000000007941 */ /* 0x000fea0003800200 */
.L_x_9509:
[----:B------:R-:W-:Y:S01]  /*1ec0*/  F2FP.F16.F32.PACK_AB R0, RZ, R0 ;  /* 0x00000000ff00723e */ /* 0x000fe200000000ff */
[----:B------:R-:W-:Y:S06]  /*1ed0*/  BRA `(.L_x_9494) ;  /* 0x0000000400187947 */ /* 0x000fec0003800000 */
.L_x_9507:
        /* <DEDUP_REMOVED lines=21> */
.L_x_9516:
[----:B------:R-:W-:Y:S05]  /*2030*/  BSYNC.RECONVERGENT B1 ;  /* 0x0000000000017941 */ /* 0x000fea0003800200 */
.L_x_9515:
[----:B------:R-:W-:Y:S01]  /*2040*/  IMAD.SHL.U32 R0, R0, 0x200000, RZ ;  /* 0x0020000000007824 */ /* 0x000fe200078e00ff */
[----:B------:R-:W-:-:S04]  /*2050*/  LEA R2, R2, 0x37800000, 0x17 ;  /* 0x3780000002027811 */ /* 0x000fc800078eb8ff */
[----:B------:R-:W-:-:S07]  /*2060*/  LOP3.LUT R0, R2, R0, R7, 0xfe, !PT ;  /* 0x0000000002007212 */ /* 0x000fce00078efe07 */
.L_x_9514:
[----:B------:R-:W-:Y:S05]  /*2070*/  BSYNC.RECONVERGENT B0 ;  /* 0x0000000000007941 */ /* 0x000fea0003800200 */
.L_x_9513:
[----:B------:R-:W-:Y:S01]  /*2080*/  F2FP.F16.F32.PACK_AB R0, RZ, R0 ;  /* 0x00000000ff00723e */ /* 0x000fe200000000ff */
[----:B------:R-:W-:Y:S06]  /*2090*/  BRA `(.L_x_9494) ;  /* 0x0000000000a87947 */ /* 0x000fec0003800000 */
.L_x_9506:
[----:B------:R-:W-:-:S09]  /*20a0*/  UISETP.NE.AND UP0, UPT, UR4, 0x1c, UPT ;  /* 0x0000001c0400788c */ /* 0x000fd2000bf05270 */
[----:B------:R-:W-:Y:S05]  /*20b0*/  BRA.U !UP0, `(.L_x_9517) ;  /* 0x0000000108947547 */ /* 0x000fea000b800000 */
[----:B------:R-:W-:-:S09]  /*20c0*/  UISETP.NE.AND UP0, UPT, UR4, 0x1d, UPT ;  /* 0x0000001d0400788c */ /* 0x000fd2000bf05270 */
[----:B------:R-:W-:Y:S05]  /*20d0*/  BRA.U !UP0, `(.L_x_9518) ;  /* 0x00000001087c7547 */ /* 0x000fea000b800000 */
[----:B------:R-:W-:-:S09]  /*20e0*/  UISETP.NE.AND UP0, UPT, UR4, 0x2c, UPT ;  /* 0x0000002c0400788c */ /* 0x000fd2000bf05270 */
[----:B------:R-:W-:Y:S05]  /*20f0*/  BRA.U !UP0, `(.L_x_9519) ;  /* 0x0000000108487547 */ /* 0x000fea000b800000 */
.L_x_9493:
        /* <DEDUP_REMOVED lines=16> */
.L_x_9520:
[----:B------:R-:W-:Y:S01]  /*2200*/  PRMT R0, RZ, 0x7610, R0 ;  /* 0x00007610ff007816 */ /* 0x000fe20000000000 */
[----:B------:R-:W-:Y:S06]  /*2210*/  BRA `(.L_x_9494) ;  /* 0x0000000000487947 */ /* 0x000fec0003800000 */
.L_x_9519:
        /* <DEDUP_REMOVED lines=8> */
.L_x_9522:
[----:B------:R-:W-:Y:S05]  /*22a0*/  BSYNC.RECONVERGENT B0 ;  /* 0x0000000000007941 */ /* 0x000fea0003800200 */
.L_x_9521:
[----:B------:R-:W-:Y:S01]  /*22b0*/  F2FP.F16.F32.PACK_AB R0, RZ, R0 ;  /* 0x00000000ff00723e */ /* 0x000fe200000000ff */
[----:B------:R-:W-:Y:S06]  /*22c0*/  BRA `(.L_x_9494) ;  /* 0x00000000001c7947 */ /* 0x000fec0003800000 */
.L_x_9518:
[----:B------:R-:W2:Y:S02]  /*22d0*/  LDG.E.64 R2, desc[UR36][R2.64] ;  /* 0x0000002402027981 */ /* 0x000ea4000c1e1b00 */
[----:B--2---:R-:W0:Y:S02]  /*22e0*/  I2F.U64 R0, R2 ;  /* 0x0000000200007312 */ /* 0x004e240000301000 */
[----:B0-----:R-:W-:Y:S01]  /*22f0*/  F2FP.F16.F32.PACK_AB R0, RZ, R0 ;  /* 0x00000000ff00723e */ /* 0x001fe200000000ff */
[----:B------:R-:W-:Y:S06]  /*2300*/  BRA `(.L_x_9494) ;  /* 0x00000000000c7947 */ /* 0x000fec0003800000 */
.L_x_9517:
[----:B------:R-:W2:Y:S02]  /*2310*/  LDG.E R2, desc[UR36][R2.64] ;  /* 0x0000002402027981 */ /* 0x000ea4000c1e1900 */
[----:B--2---:R-:W-:-:S04]  /*2320*/  I2FP.F32.U32 R0, R2 ;  /* 0x0000000200007245 */ /* 0x004fc80000201000 */
[----:B------:R-:W-:-:S07]  /*2330*/  F2FP.F16.F32.PACK_AB R0, RZ, R0 ;  /* 0x00000000ff00723e */ /* 0x000fce00000000ff */
.L_x_9494:
[----:B------:R-:W2:Y:S01]  /*2340*/  LDCU UR4, c[0x0][0x590] ;  /* 0x0000b200ff0477ac */ /* 0x000ea20008000800 */
[----:B-----5:R-:W-:Y:S01]  /*2350*/  HADD2.F32 R0, -RZ, R0.H0_H0 ;  /* 0x20000000ff007230 */ /* 0x020fe20000004100 */
[----:B------:R-:W0:Y:S04]  /*2360*/  LDCU.64 UR6, c[0x0][0x580] ;  /* 0x0000b000ff0677ac */ /* 0x000e280008000a00 */
[----:B--2---:R-:W-:Y:S01]  /*2370*/  FMUL.FTZ R0, R0, UR4 ;  /* 0x0000000400007c20 */ /* 0x004fe20008410000 */
[----:B------:R-:W-:Y:S01]  /*2380*/  UPRMT UR4, UR41, 0x9910, URZ ;  /* 0x0000991029047896 */ /* 0x000fe200080000ff */
[----:B01----:R-:W-:-:S03]  /*2390*/  IADD3 R2, P0, PT, R16, UR6, RZ ;  /* 0x0000000610027c10 */ /* 0x003fc6000ff1e0ff */
[----:B------:R-:W-:Y:S01]  /*23a0*/  UISETP.GT.AND UP0, UPT, UR4, 0x9, UPT ;  /* 0x000000090400788c */ /* 0x000fe2000bf04270 */
[----:B------:R-:W0:Y:S01]  /*23b0*/  FRND.TRUNC R0, R0 ;  /* 0x0000000000007307 */ /* 0x000e22000020d000 */
[----:B------:R-:W-:Y:S01]  /*23c0*/  IMAD.X R3, RZ, RZ, UR7, P0 ;  /* 0x00000007ff037e24 */ /* 0x000fe200080e06ff */
[----:B0-----:R-:W-:-:S06]  /*23d0*/  F2FP.F16.F32.PACK_AB R4, RZ, R0 ;  /* 0x00000000ff04723e */ /* 0x001fcc00000000ff */
        /* <DEDUP_REMOVED lines=13> */
.L_x_9526:
[----:B------:R-:W-:-:S06]  /*24b0*/  HADD2.F32 R5, -RZ, R4.H0_H0 ;  /* 0x20000004ff057230 */ /* 0x000fcc0000004100 */
[----:B------:R-:W0:Y:S02]  /*24c0*/  F2I.S64.TRUNC R4, R5 ;  /* 0x0000000500047311 */ /* 0x000e24000020d900 */
[----:B0-----:R3:W-:Y:S01]  /*24d0*/  STG.E.U8 desc[UR36][R2.64], R4 ;  /* 0x0000000402007986 */ /* 0x0017e2000c101124 */
[----:B------:R-:W-:Y:S05]  /*24e0*/  BRA `(.L_x_9528) ;  /* 0x0000000c00707947 */ /* 0x000fea0003800000 */
.L_x_9525:
        /* <DEDUP_REMOVED lines=10> */
.L_x_9530:
[----:B------:R-:W-:-:S04]  /*2590*/  HADD2.F32 R4, -RZ, R4.H0_H0 ;  /* 0x20000004ff047230 */ /* 0x000fc80000004100 */
[----:B------:R-:W0:Y:S02]  /*25a0*/  F2I.FTZ.TRUNC.NTZ R5, R4 ;  /* 0x0000000400057305 */ /* 0x000e24000021f100 */
[----:B0-----:R1:W-:Y:S01]  /*25b0*/  STG.E desc[UR36][R2.64], R5 ;  /* 0x0000000502007986 */ /* 0x0013e2000c101924 */
[----:B------:R-:W-:Y:S05]  /*25c0*/  BRA `(.L_x_9528) ;  /* 0x0000000c00387947 */ /* 0x000fea0003800000 */
.L_x_9529:
[----:B------:R-:W-:-:S04]  /*25d0*/  HADD2.F32 R4, -RZ, R4.H0_H0 ;  /* 0x20000004ff047230 */ /* 0x000fc80000004100 */
[----:B------:R-:W0:Y:S02]  /*25e0*/  F2I.FTZ.TRUNC.NTZ R5, R4 ;  /* 0x0000000400057305 */ /* 0x000e24000021f100 */
[----:B0-----:R2:W-:Y:S01]  /*25f0*/  STG.E.U16 desc[UR36][R2.64], R5 ;  /* 0x0000000502007986 */ /* 0x0015e2000c101524 */
[----:B------:R-:W-:Y:S05]  /*2600*/  BRA `(.L_x_9528) ;  /* 0x0000000c00287947 */ /* 0x000fea0003800000 */
.L_x_9524:
        /* <DEDUP_REMOVED lines=9> */
.L_x_9532:
[----:B------:R0:W-:Y:S01]  /*26a0*/  STG.E.U16 desc[UR36][R2.64], R4 ;  /* 0x0000000402007986 */ /* 0x0001e2000c101524 */
[----:B------:R-:W-:Y:S05]  /*26b0*/  BRA `(.L_x_9528) ;  /* 0x0000000800fc7947 */ /* 0x000fea0003800000 */
.L_x_9531:
        /* <DEDUP_REMOVED lines=10> */
.L_x_9534:
[----:B------:R-:W-:-:S05]  /*2760*/  HADD2.F32 R0, -RZ, R4.H0_H0 ;  /* 0x20000004ff007230 */ /* 0x000fca0000004100 */
[----:B------:R-:W-:-:S04]  /*2770*/  F2FP.F16.F32.PACK_AB R0, RZ, R0 ;  /* 0x00000000ff00723e */ /* 0x000fc800000000ff */
[----:B------:R-:W-:-:S05]  /*2780*/  PRMT R0, R0, 0x5410, RZ ;  /* 0x0000541000007816 */ /* 0x000fca00000000ff */
[----:B------:R0:W-:Y:S01]  /*2790*/  STG.E desc[UR36][R2.64], R0 ;  /* 0x0000000002007986 */ /* 0x0001e2000c101924 */
[----:B------:R-:W-:Y:S05]  /*27a0*/  BRA `(.L_x_9528) ;  /* 0x0000000800c07947 */ /* 0x000fea0003800000 */
.L_x_9533:
[----:B------:R-:W-:-:S05]  /*27b0*/  HADD2.F32 R4, -RZ, R4.H0_H0 ;  /* 0x20000004ff047230 */ /* 0x000fca0000004100 */
[----:B------:R-:W-:-:S06]  /*27c0*/  FMUL.FTZ R4, R4, 1 ;  /* 0x3f80000004047820 */ /* 0x000fcc0000410000 */
[----:B------:R-:W0:Y:S02]  /*27d0*/  F2F.F64.F32 R4, R4 ;  /* 0x0000000400047310 */ /* 0x000e240000201800 */
[----:B0-----:R0:W-:Y:S01]  /*27e0*/  STG.E.64 desc[UR36][R2.64], R4 ;  /* 0x0000000402007986 */ /* 0x0011e2000c101b24 */
[----:B------:R-:W-:Y:S05]  /*27f0*/  BRA `(.L_x_9528) ;  /* 0x0000000800ac7947 */ /* 0x000fea0003800000 */
.L_x_9523:
        /* <DEDUP_REMOVED lines=13> */
.L_x_9537:
[----:B------:R-:W-:Y:S01]  /*28d0*/  HADD2.F32 R4, -RZ, R4.H0_H0 ;  /* 0x20000004ff047230 */ /* 0x000fe20000004100 */
[----:B------:R-:W-:-:S04]  /*28e0*/  CS2R R6, SRZ ;  /* 0x0000000000067805 */ /* 0x000fc8000001ff00 */
[----:B------:R-:W-:-:S06]  /*28f0*/  FMUL.FTZ R4, R4, 1 ;  /* 0x3f80000004047820 */ /* 0x000fcc0000410000 */
[----:B------:R-:W0:Y:S02]  /*2900*/  F2F.F64.F32 R4, R4 ;  /* 0x0000000400047310 */ /* 0x000e240000201800 */
[----:B0-----:R0:W-:Y:S01]  /*2910*/  STG.E.128 desc[UR36][R2.64], R4 ;  /* 0x0000000402007986 */ /* 0x0011e2000c101d24 */
[----:B------:R-:W-:Y:S05]  /*2920*/  BRA `(.L_x_9528) ;  /* 0x0000000800607947 */ /* 0x000fea0003800000 */
.L_x_9536:
        /* <DEDUP_REMOVED lines=19> */
.L_x_9541:
[----:B------:R-:W-:Y:S05]  /*2a60*/  BSYNC.RECONVERGENT B0 ;  /* 0x0000000000007941 */ /* 0x000fea0003800200 */
.L_x_9540:
[----:B------:R-:W-:-:S05]  /*2a70*/  LOP3.LUT R5, R0, 0x80, R5, 0xf8, !PT ;  /* 0x0000008000057812 */ /* 0x000fca00078ef805 */
[----:B------:R0:W-:Y:S01]  /*2a80*/  STG.E.U8 desc[UR36][R2.64], R5 ;  /* 0x0000000502007986 */ /* 0x0001e2000c101124 */
[----:B------:R-:W-:Y:S05]  /*2a90*/  BRA `(.L_x_9528) ;  /* 0x0000000800047947 */ /* 0x000fea0003800000 */
.L_x_9539:
        /* <DEDUP_REMOVED lines=15> */
.L_x_9543:
[----:B------:R-:W-:Y:S05]  /*2b90*/  BSYNC.RECONVERGENT B0 ;  /* 0x0000000000007941 */ /* 0x000fea0003800200 */
.L_x_9542:
[----:B------:R-:W-:-:S05]  /*2ba0*/  LOP3.LUT R5, R0, 0x80, R5, 0xf8, !PT ;  /* 0x0000008000057812 */ /* 0x000fca00078ef805 */
[----:B------:R0:W-:Y:S01]  /*2bb0*/  STG.E.U8 desc[UR36][R2.64], R5 ;  /* 0x0000000502007986 */ /* 0x0001e2000c101124 */
[----:B------:R-:W-:Y:S05]  /*2bc0*/  BRA `(.L_x_9528) ;  /* 0x0000000400b87947 */ /* 0x000fea0003800000 */
.L_x_9538:
[----:B------:R-:W-:-:S05]  /*2bd0*/  HADD2.F32 R0, -RZ, R4.H0_H0 ;  /* 0x20000004ff007230 */ /* 0x000fca0000004100 */
[----:B------:R-:W-:-:S05]  /*2be0*/  F2FP.BF16.F32.PACK_AB R0, RZ, R0 ;  /* 0x00000000ff00723e */ /* 0x000fca00000010ff */
[----:B------:R0:W-:Y:S01]  /*2bf0*/  STG.E.U16 desc[UR36][R2.64], R0 ;  /* 0x0000000002007986 */ /* 0x0001e2000c101524 */
[----:B------:R-:W-:Y:S05]  /*2c00*/  BRA `(.L_x_9528) ;  /* 0x0000000400a87947 */ /* 0x000fea0003800000 */
.L_x_9535:
        /* <DEDUP_REMOVED lines=12> */
.L_x_9546:
        /* <DEDUP_REMOVED lines=13> */
.L_x_9549:
[----:B------:R-:W-:-:S04]  /*2da0*/  SHF.R.U32.HI R0, RZ, 0x14, R5 ;  /* 0x00000014ff007819 */ /* 0x000fc80000011605 */
[----:B------:R-:W-:-:S04]  /*2db0*/  LOP3.LUT R0, R0, 0x1, RZ, 0xc0, !PT ;  /* 0x0000000100007812 */ /* 0x000fc800078ec0ff */
[----:B------:R-:W-:-:S04]  /*2dc0*/  IADD3 R0, PT, PT, R5, 0x487ffff, R0 ;  /* 0x0487ffff05007810 */ /* 0x000fc80007ffe000 */
[----:B------:R-:W-:-:S04]  /*2dd0*/  SHF.R.U32.HI R0, RZ, 0x14, R0 ;  /* 0x00000014ff007819 */ /* 0x000fc80000011600 */
[----:B------:R-:W-:-:S07]  /*2de0*/  LOP3.LUT R4, R0, 0xff, RZ, 0xc0, !PT ;  /* 0x000000ff00047812 */ /* 0x000fce00078ec0ff */
.L_x_9550:
[----:B------:R-:W-:-:S04]  /*2df0*/  SHF.R.U32.HI R5, RZ, 0x18, R5 ;  /* 0x00000018ff057819 */ /* 0x000fc80000011605 */
[----:B------:R-:W-:-:S04]  /*2e00*/  LOP3.LUT R4, R4, 0x80, R5, 0xf8, !PT ;  /* 0x0000008004047812 */ /* 0x000fc800078ef805 */
[----:B------:R-:W-:-:S07]  /*2e10*/  PRMT R0, R4, 0x7610, R0 ;  /* 0x0000761004007816 */ /* 0x000fce0000000000 */
.L_x_9548:
[----:B------:R-:W-:Y:S05]  /*2e20*/  BSYNC.RECONVERGENT B0 ;  /* 0x0000000000007941 */ /* 0x000fea0003800200 */
.L_x_9547:
[----:B------:R0:W-:Y:S01]  /*2e30*/  STG.E.U8 desc[UR36][R2.64], R0 ;  /* 0x0000000002007986 */ /* 0x0001e2000c101124 */
[----:B------:R-:W-:Y:S05]  /*2e40*/  BRA `(.L_x_9528) ;  /* 0x0000000400187947 */ /* 0x000fea0003800000 */
.L_x_9545:
        /* <DEDUP_REMOVED lines=13> */
.L_x_9553:
[----:B------:R-:W-:-:S04]  /*2f20*/  SHF.R.U32.HI R0, RZ, 0x15, R5 ;  /* 0x00000015ff007819 */ /* 0x000fc80000011605 */
[----:B------:R-:W-:-:S04]  /*2f30*/  LOP3.LUT R0, R0, 0x1, RZ, 0xc0, !PT ;  /* 0x0000000100007812 */ /* 0x000fc800078ec0ff */
[----:B------:R-:W-:-:S04]  /*2f40*/  IADD3 R0, PT, PT, R5, 0x88fffff, R0 ;  /* 0x088fffff05007810 */ /* 0x000fc80007ffe000 */
[----:B------:R-:W-:-:S04]  /*2f50*/  SHF.R.U32.HI R0, RZ, 0x15, R0 ;  /* 0x00000015ff007819 */ /* 0x000fc80000011600 */
[----:B------:R-:W-:-:S07]  /*2f60*/  LOP3.LUT R4, R0, 0xff, RZ, 0xc0, !PT ;  /* 0x000000ff00047812 */ /* 0x000fce00078ec0ff */
.L_x_9554:
[----:B------:R-:W-:-:S04]  /*2f70*/  SHF.R.U32.HI R5, RZ, 0x18, R5 ;  /* 0x00000018ff057819 */ /* 0x000fc80000011605 */
[----:B------:R-:W-:-:S04]  /*2f80*/  LOP3.LUT R4, R4, 0x80, R5, 0xf8, !PT ;  /* 0x0000008004047812 */ /* 0x000fc800078ef805 */
[----:B------:R-:W-:-:S07]  /*2f90*/  PRMT R0, R4, 0x7610, R0 ;  /* 0x0000761004007816 */ /* 0x000fce0000000000 */
.L_x_9552:
[----:B------:R-:W-:Y:S05]  /*2fa0*/  BSYNC.RECONVERGENT B0 ;  /* 0x0000000000007941 */ /* 0x000fea0003800200 */
.L_x_9551:
[----:B------:R0:W-:Y:S01]  /*2fb0*/  STG.E.U8 desc[UR36][R2.64], R0 ;  /* 0x0000000002007986 */ /* 0x0001e2000c101124 */
[----:B------:R-:W-:Y:S05]  /*2fc0*/  BRA `(.L_x_9528) ;  /* 0x0000000000b87947 */ /* 0x000fea0003800000 */
.L_x_9544:
[----:B------:R-:W-:-:S09]  /*2fd0*/  UISETP.NE.AND UP0, UPT, UR4, 0x1c, UPT ;  /* 0x0000001c0400788c */ /* 0x000fd2000bf05270 */
[----:B------:R-:W-:Y:S05]  /*2fe0*/  BRA.U !UP0, `(.L_x_9555) ;  /* 0x0000000108a47547 */ /* 0x000fea000b800000 */
[----:B------:R-:W-:-:S09]  /*2ff0*/  UISETP.NE.AND UP0, UPT, UR4, 0x1d, UPT ;  /* 0x0000001d0400788c */ /* 0x000fd2000bf05270 */
[----:B------:R-:W-:Y:S05]  /*3000*/  BRA.U !UP0, `(.L_x_9556) ;  /* 0x00000001088c7547 */ /* 0x000fea000b800000 */
[----:B------:R-:W-:-:S09]  /*3010*/  UISETP.NE.AND UP0, UPT, UR4, 0x2c, UPT ;  /* 0x0000002c0400788c */ /* 0x000fd2000bf05270 */
[----:B------:R-:W-:Y:S05]  /*3020*/  BRA.U !UP0, `(.L_x_9557) ;  /* 0x0000000108447547 */ /* 0x000fea000b800000 */
.L_x_9527:
        /* <DEDUP_REMOVED lines=16> */
.L_x_9558:
[----:B------:R-:W-:Y:S05]  /*3130*/  BRA `(.L_x_9528) ;  /* 0x00000000005c7947 */ /* 0x000fea0003800000 */
.L_x_9557:
        /* <DEDUP_REMOVED lines=16> */
.L_x_9556:
[----:B------:R-:W-:-:S06]  /*3240*/  HADD2.F32 R4, -RZ, R4.H0_H0 ;  /* 0x20000004ff047230 */ /* 0x000fcc0000004100 */
[----:B------:R-:W0:Y:S02]  /*3250*/  F2I.U64.TRUNC R4, R4 ;  /* 0x0000000400047311 */ /* 0x000e24000020d800 */
[----:B0-----:R0:W-:Y:S01]  /*3260*/  STG.E.64 desc[UR36][R2.64], R4 ;  /* 0x0000000402007986 */ /* 0x0011e2000c101b24 */
[----:B------:R-:W-:Y:S05]  /*3270*/  BRA `(.L_x_9528) ;  /* 0x00000000000c7947 */ /* 0x000fea0003800000 */
.L_x_9555:
[----:B------:R-:W-:-:S04]  /*3280*/  HADD2.F32 R4, -RZ, R4.H0_H0 ;  /* 0x20000004ff047230 */ /* 0x000fc80000004100 */
[----:B------:R-:W0:Y:S02]  /*3290*/  F2I.FTZ.U32.TRUNC.NTZ R5, R4 ;  /* 0x0000000400057305 */ /* 0x000e24000021f000 */
[----:B0-----:R0:W-:Y:S02]  /*32a0*/  STG.E desc[UR36][R2.64], R5 ;  /* 0x0000000502007986 */ /* 0x0011e4000c101924 */
.L_x_9528:
[----:B------:R-:W-:-:S07]  /*32b0*/  IADD3 R17, PT, PT, R17, 0x80, RZ ;  /* 0x0000008011117810 */ /* 0x000fce0007ffe0ff */
.L_x_9487:
[----:B------:R-:W-:Y:S05]  /*32c0*/  BSYNC.RECONVERGENT B6 ;  /* 0x0000000000067941 */ /* 0x000fea0003800200 */
.L_x_9486:
        /* <DEDUP_REMOVED lines=307> */
.L_x_9561:
        /* <DEDUP_REMOVED lines=18> */
.L_x_9565:
[----:B------:R-:W2:Y:S02]  /*4720*/  LDG.E.U8 R2, desc[UR36][R2.64] ;  /* 0x0000002402027981 */ /* 0x000ea4000c1e1100 */
[----:B--2---:R-:W-:-:S04]  /*4730*/  I2FP.F32.U32 R0, R2 ;  /* 0x0000000200007245 */ /* 0x004fc80000201000 */
[----:B------:R-:W-:Y:S01]  /*4740*/  F2FP.F16.F32.PACK_AB R0, RZ, R0 ;  /* 0x00000000ff00723e */ /* 0x000fe200000000ff */
[----:B------:R-:W-:Y:S06]  /*4750*/  BRA `(.L_x_9567) ;  /* 0x0000000c007c7947 */ /* 0x000fec0003800000 */
.L_x_9564:
        /* <DEDUP_REMOVED lines=10> */
.L_x_9569:
[----:B------:R-:W2:Y:S02]  /*4800*/  LDG.E R2, desc[UR36][R2.64] ;  /* 0x0000002402027981 */ /* 0x000ea4000c1e1900 */
[----:B--2---:R-:W-:-:S04]  /*4810*/  I2FP.F32.S32 R0, R2 ;  /* 0x0000000200007245 */ /* 0x004fc80000201400 */
[----:B------:R-:W-:Y:S01]  /*4820*/  F2FP.F16.F32.PACK_AB R0, RZ, R0 ;  /* 0x00000000ff00723e */ /* 0x000fe200000000ff */
[----:B------:R-:W-:Y:S06]  /*4830*/  BRA `(.L_x_9567) ;  /* 0x0000000c00447947 */ /* 0x000fec0003800000 */
.L_x_9568:
[----:B------:R-:W2:Y:S02]  /*4840*/  LDG.E.U16 R2, desc[UR36][R2.64] ;  /* 0x0000002402027981 */ /* 0x000ea4000c1e1500 */
[----:B--2---:R-:W0:Y:S02]  /*4850*/  I2F.S16 R0, R2 ;  /* 0x0000000200007306 */ /* 0x004e240000101400 */
[----:B0-----:R-:W-:Y:S01]  /*4860*/  F2FP.F16.F32.PACK_AB R0, RZ, R0 ;  /* 0x00000000ff00723e */ /* 0x001fe200000000ff */
[----:B------:R-:W-:Y:S06]  /*4870*/  BRA `(.L_x_9567) ;  /* 0x0000000c00347947 */ /* 0x000fec0003800000 */
.L_x_9563:
        /* <DEDUP_REMOVED lines=9> */
.L_x_9571:
[----:B------:R1:W5:Y:S01]  /*4910*/  LDG.E.U16 R0, desc[UR36][R2.64] ;  /* 0x0000002402007981 */ /* 0x000362000c1e1500 */
[----:B------:R-:W-:Y:S05]  /*4920*/  BRA `(.L_x_9567) ;  /* 0x0000000c00087947 */ /* 0x000fea0003800000 */
.L_x_9570:
        /* <DEDUP_REMOVED lines=9> */
.L_x_9573:
[----:B------:R0:W5:Y:S01]  /*49c0*/  LDG.E.U16 R0, desc[UR36][R2.64] ;  /* 0x0000002402007981 */ /* 0x000162000c1e1500 */
[----:B------:R-:W-:Y:S05]  /*49d0*/  BRA `(.L_x_9567) ;  /* 0x0000000800dc7947 */ /* 0x000fea0003800000 */
.L_x_9572:
        /* <DEDUP_REMOVED lines=8> */
.L_x_9562:
        /* <DEDUP_REMOVED lines=13> */
.L_x_9576:
        /* <DEDUP_REMOVED lines=8> */
.L_x_9575:
        /* <DEDUP_REMOVED lines=27> */
.L_x_9578:
        /* <DEDUP_REMOVED lines=13> */
.L_x_9577:
[----:B------:R-:W2:Y:S02]  /*4e30*/  LDG.E.U16 R0, desc[UR36][R2.64] ;  /* 0x0000002402007981 */ /* 0x000ea4000c1e1500 */
[----:B--2---:R-:W-:-:S04]  /*4e40*/  SHF.L.U32 R0, R0, 0x10, RZ ;  /* 0x0000001000007819 */ /* 0x004fc800000006ff */
[----:B------:R-:W-:Y:S01]  /*4e50*/  F2FP.F16.F32.PACK_AB R0, RZ, R0 ;  /* 0x00000000ff00723e */ /* 0x000fe200000000ff */
[----:B------:R-:W-:Y:S06]  /*4e60*/  BRA `(.L_x_9567) ;  /* 0x0000000400b87947 */ /* 0x000fec0003800000 */
.L_x_9574:
        /* <DEDUP_REMOVED lines=12> */
.L_x_9581:
        /* <DEDUP_REMOVED lines=21> */
.L_x_9585:
[----:B------:R-:W-:Y:S05]  /*5080*/  BSYNC.RECONVERGENT B1 ;  /* 0x0000000000017941 */ /* 0x000fea0003800200 */
.L_x_9584:
[----:B------:R-:W-:Y:S01]  /*5090*/  IMAD.SHL.U32 R0, R0, 0x100000, RZ ;  /* 0x0010000000007824 */ /* 0x000fe200078e00ff */
[----:B------:R-:W-:-:S04]  /*50a0*/  LEA R2, R2, 0x3b800000, 0x17 ;  /* 0x3b80000002027811 */ /* 0x000fc800078eb8ff */
[----:B------:R-:W-:-:S07]  /*50b0*/  LOP3.LUT R0, R2, R0, R7, 0xfe, !PT ;  /* 0x0000000002007212 */ /* 0x000fce00078efe07 */
.L_x_9583:
[----:B------:R-:W-:Y:S05]  /*50c0*/  BSYNC.RECONVERGENT B0 ;  /* 0x0000000000007941 */ /* 0x000fea0003800200 */
.L_x_9582:
[----:B------:R-:W-:Y:S01]  /*50d0*/  F2FP.F16.F32.PACK_AB R0, RZ, R0 ;  /* 0x00000000ff00723e */ /* 0x000fe200000000ff */
[----:B------:R-:W-:Y:S06]  /*50e0*/  BRA `(.L_x_9567) ;  /* 0x0000000400187947 */ /* 0x000fec0003800000 */
.L_x_9580:
        /* <DEDUP_REMOVED lines=21> */
.L_x_9589:
[----:B------:R-:W-:Y:S05]  /*5240*/  BSYNC.RECONVERGENT B1 ;  /* 0x0000000000017941 */ /* 0x000fea0003800200 */
.L_x_9588:
[----:B------:R-:W-:Y:S01]  /*5250*/  IMAD.SHL.U32 R0, R0, 0x200000, RZ ;  /* 0x0020000000007824 */ /* 0x000fe200078e00ff */
[----:B------:R-:W-:-:S04]  /*5260*/  LEA R2, R2, 0x37800000, 0x17 ;  /* 0x3780000002027811 */ /* 0x000fc800078eb8ff */
[----:B------:R-:W-:-:S07]  /*5270*/  LOP3.LUT R0, R2, R0, R7, 0xfe, !PT ;  /* 0x0000000002007212 */ /* 0x000fce00078efe07 */
.L_x_9587:
[----:B------:R-:W-:Y:S05]  /*5280*/  BSYNC.RECONVERGENT B0 ;  /* 0x0000000000007941 */ /* 0x000fea0003800200 */
.L_x_9586:
[----:B------:R-:W-:Y:S01]  /*5290*/  F2FP.F16.F32.PACK_AB R0, RZ, R0 ;  /* 0x00000000ff00723e */ /* 0x000fe200000000ff */
[----:B------:R-:W-:Y:S06]  /*52a0*/  BRA `(.L_x_9567) ;  /* 0x0000000000a87947 */ /* 0x000fec0003800000 */
.L_x_9579:
        /* <DEDUP_REMOVED lines=14> */
.L_x_9593:
[----:B------:R-:W-:Y:S05]  /*5390*/  BSYNC.RECONVERGENT B0 ;  /* 0x0000000000007941 */ /* 0x000fea0003800200 */
.L_x_9592:
[----:B------:R-:W-:Y:S01]  /*53a0*/  F2FP.F16.F32.PACK_AB R0, RZ, R0 ;  /* 0x00000000ff00723e */ /* 0x000fe200000000ff */
[----:B------:R-:W-:Y:S06]  /*53b0*/  BRA `(.L_x_9567) ;  /* 0x0000000000647947 */ /* 0x000fec0003800000 */
.L_x_9566:
        /* <DEDUP_REMOVED lines=16> */
.L_x_9594:
[----:B------:R-:W-:Y:S01]  /*54c0*/  PRMT R0, RZ, 0x7610, R0 ;  /* 0x00007610ff007816 */ /* 0x000fe20000000000 */
[----:B------:R-:W-:Y:S06]  /*54d0*/  BRA `(.L_x_9567) ;  /* 0x00000000001c7947 */ /* 0x000fec0003800000 */
.L_x_9591:
[----:B------:R-:W2:Y:S02]  /*54e0*/  LDG.E.64 R2, desc[UR36][R2.64] ;  /* 0x0000002402027981 */ /* 0x000ea4000c1e1b00 */
[----:B--2---:R-:W0:Y:S02]  /*54f0*/  I2F.U64 R0, R2 ;  /* 0x0000000200007312 */ /* 0x004e240000301000 */
[----:B0-----:R-:W-:Y:S01]  /*5500*/  F2FP.F16.F32.PACK_AB R0, RZ, R0 ;  /* 0x00000000ff00723e */ /* 0x001fe200000000ff */
[----:B------:R-:W-:Y:S06]  /*5510*/  BRA `(.L_x_9567) ;  /* 0x00000000000c7947 */ /* 0x000fec0003800000 */
.L_x_9590:
[----:B------:R-:W2:Y:S02]  /*5520*/  LDG.E R2, desc[UR36][R2.64] ;  /* 0x0000002402027981 */ /* 0x000ea4000c1e1900 */
[----:B--2---:R-:W-:-:S04]  /*5530*/  I2FP.F32.U32 R0, R2 ;  /* 0x0000000200007245 */ /* 0x004fc80000201000 */
[----:B------:R-:W-:-:S07]  /*5540*/  F2FP.F16.F32.PACK_AB R0, RZ, R0 ;  /* 0x00000000ff00723e */ /* 0x000fce00000000ff */
.L_x_9567:
        /* <DEDUP_REMOVED lines=23> */
.L_x_9598:
[----:B------:R-:W-:-:S06]  /*56c0*/  HADD2.F32 R5, -RZ, R4.H0_H0 ;  /* 0x20000004ff057230 */ /* 0x000fcc0000004100 */
[----:B------:R-:W0:Y:S02]  /*56d0*/  F2I.S64.TRUNC R4, R5 ;  /* 0x0000000500047311 */ /* 0x000e24000020d900 */
[----:B0-----:R0:W-:Y:S01]  /*56e0*/  STG.E.U8 desc[UR36][R2.64], R4 ;  /* 0x0000000402007986 */ /* 0x0011e2000c101124 */
[----:B------:R-:W-:Y:S05]  /*56f0*/  BRA `(.L_x_9600) ;  /* 0x0000000c006c7947 */ /* 0x000fea0003800000 */
.L_x_9597:
        /* <DEDUP_REMOVED lines=10> */
.L_x_9602:
[----:B------:R-:W-:-:S04]  /*57a0*/  HADD2.F32 R4, -RZ, R4.H0_H0 ;  /* 0x20000004ff047230 */ /* 0x000fc80000004100 */
[----:B------:R-:W0:Y:S02]  /*57b0*/  F2I.FTZ.TRUNC.NTZ R5, R4 ;  /* 0x0000000400057305 */ /* 0x000e24000021f100 */
[----:B0-----:R0:W-:Y:S01]  /*57c0*/  STG.E desc[UR36][R2.64], R5 ;  /* 0x0000000502007986 */ /* 0x0011e2000c101924 */
[----:B------:R-:W-:Y:S05]  /*57d0*/  BRA `(.L_x_9600) ;  /* 0x0000000c00347947 */ /* 0x000fea0003800000 */
.L_x_9601:
[----:B------:R-:W-:-:S04]  /*57e0*/  HADD2.F32 R4, -RZ, R4.H0_H0 ;  /* 0x20000004ff047230 */ /* 0x000fc80000004100 */
[----:B------:R-:W0:Y:S02]  /*57f0*/  F2I.FTZ.TRUNC.NTZ R5, R4 ;  /* 0x0000000400057305 */ /* 0x000e24000021f100 */
[----:B0-----:R0:W-:Y:S01]  /*5800*/  STG.E.U16 desc[UR36][R2.64], R5 ;  /* 0x0000000502007986 */ /* 0x0011e2000c101524 */
[----:B------:R-:W-:Y:S05]  /*5810*/  BRA `(.L_x_9600) ;  /* 0x0000000c00247947 */ /* 0x000fea0003800000 */
.L_x_9596:
        /* <DEDUP_REMOVED lines=9> */
.L_x_9604:
[----:B------:R0:W-:Y:S01]  /*58b0*/  STG.E.U16 desc[UR36][R2.64], R4 ;  /* 0x0000000402007986 */ /* 0x0001e2000c101524 */
[----:B------:R-:W-:Y:S05]  /*58c0*/  BRA `(.L_x_9600) ;  /* 0x0000000800f87947 */ /* 0x000fea0003800000 */
.L_x_9603:
        /* <DEDUP_REMOVED lines=10> */
.L_x_9606:
[----:B------:R-:W-:-:S05]  /*5970*/  HADD2.F32 R0, -RZ, R4.H0_H0 ;  /* 0x20000004ff007230 */ /* 0x000fca0000004100 */
[----:B------:R-:W-:-:S04]  /*5980*/  F2FP.F16.F32.PACK_AB R0, RZ, R0 ;  /* 0x00000000ff00723e */ /* 0x000fc800000000ff */
[----:B------:R-:W-:-:S05]  /*5990*/  PRMT R0, R0, 0x5410, RZ ;  /* 0x0000541000007816 */ /* 0x000fca00000000ff */
[----:B------:R0:W-:Y:S01]  /*59a0*/  STG.E desc[UR36][R2.64], R0 ;  /* 0x0000000002007986 */ /* 0x0001e2000c101924 */
[----:B------:R-:W-:Y:S05]  /*59b0*/  BRA `(.L_x_9600) ;  /* 0x0000000800bc7947 */ /* 0x000fea0003800000 */
.L_x_9605:
[----:B------:R-:W-:-:S05]  /*59c0*/  HADD2.F32 R4, -RZ, R4.H0_H0 ;  /* 0x20000004ff047230 */ /* 0x000fca0000004100 */
[----:B------:R-:W-:-:S06]  /*59d0*/  FMUL.FTZ R4, R4, 1 ;  /* 0x3f80000004047820 */ /* 0x000fcc0000410000 */
[----:B------:R-:W0:Y:S02]  /*59e0*/  F2F.F64.F32 R4, R4 ;  /* 0x0000000400047310 */ /* 0x000e240000201800 */
[----:B0-----:R0:W-:Y:S01]  /*59f0*/  STG.E.64 desc[UR36][R2.64], R4 ;  /* 0x0000000402007986 */ /* 0x0011e2000c101b24 */
[----:B------:R-:W-:Y:S05]  /*5a00*/  BRA `(.L_x_9600) ;  /* 0x0000000800a87947 */ /* 0x000fea0003800000 */
.L_x_9595:
        /* <DEDUP_REMOVED lines=14> */
.L_x_9610:
        /* <DEDUP_REMOVED lines=18> */
.L_x_9613:
[----:B------:R-:W-:-:S04]  /*5c10*/  SHF.R.U32.HI R5, RZ, 0x18, R5 ;  /* 0x00000018ff057819 */ /* 0x000fc80000011605 */
[----:B------:R-:W-:-:S07]  /*5c20*/  LOP3.LUT R0, R0, 0x80, R5, 0xf8, !PT ;  /* 0x0000008000007812 */ /* 0x000fce00078ef805 */
.L_x_9612:
[----:B------:R-:W-:Y:S05]  /*5c30*/  BSYNC.RECONVERGENT B0 ;  /* 0x0000000000007941 */ /* 0x000fea0003800200 */
.L_x_9611:
[----:B------:R0:W-:Y:S01]  /*5c40*/  STG.E.U8 desc[UR36][R2.64], R0 ;  /* 0x0000000002007986 */ /* 0x0001e2000c101124 */
[----:B------:R-:W-:Y:S05]  /*5c50*/  BRA `(.L_x_9600) ;  /* 0x0000000800147947 */ /* 0x000fea0003800000 */
.L_x_9609:
        /* <DEDUP_REMOVED lines=18> */
.L_x_9616:
[----:B------:R-:W-:-:S04]  /*5d80*/  SHF.R.U32.HI R5, RZ, 0x18, R5 ;  /* 0x00000018ff057819 */ /* 0x000fc80000011605 */
[----:B------:R-:W-:-:S07]  /*5d90*/  LOP3.LUT R0, R0, 0x80, R5, 0xf8, !PT ;  /* 0x0000008000007812 */ /* 0x000fce00078ef805 */
.L_x_9615:
[----:B------:R-:W-:Y:S05]  /*5da0*/  BSYNC.RECONVERGENT B0 ;  /* 0x0000000000007941 */ /* 0x000fea0003800200 */
.L_x_9614:
[----:B------:R0:W-:Y:S01]  /*5db0*/  STG.E.U8 desc[UR36][R2.64], R0 ;  /* 0x0000000002007986 */ /* 0x0001e2000c101124 */
[----:B------:R-:W-:Y:S05]  /*5dc0*/  BRA `(.L_x_9600) ;  /* 0x0000000400b87947 */ /* 0x000fea0003800000 */
.L_x_9608:
        /* <DEDUP_REMOVED lines=22> */
.L_x_9618:
[----:B------:R-:W-:-:S06]  /*5f30*/  HADD2.F32 R4, -RZ, R4.H0_H0 ;  /* 0x20000004ff047230 */ /* 0x000fcc0000004100 */
[----:B------:R-:W0:Y:S02]  /*5f40*/  F2I.U64.TRUNC R4, R4 ;  /* 0x0000000400047311 */ /* 0x000e24000020d800 */
[----:B0-----:R0:W-:Y:S01]  /*5f50*/  STG.E.64 desc[UR36][R2.64], R4 ;  /* 0x0000000402007986 */ /* 0x0011e2000c101b24 */
[----:B------:R-:W-:Y:S05]  /*5f60*/  BRA `(.L_x_9600) ;  /* 0x0000000400507947 */ /* 0x000fea0003800000 */
.L_x_9617:
[----:B------:R-:W-:-:S04]  /*5f70*/  HADD2.F32 R4, -RZ, R4.H0_H0 ;  /* 0x20000004ff047230 */ /* 0x000fc80000004100 */
[----:B------:R-:W0:Y:S02]  /*5f80*/  F2I.FTZ.U32.TRUNC.NTZ R5, R4 ;  /* 0x0000000400057305 */ /* 0x000e24000021f000 */
[----:B0-----:R0:W-:Y:S01]  /*5f90*/  STG.E desc[UR36][R2.64], R5 ;  /* 0x0000000502007986 */ /* 0x0011e2000c101924 */
[----:B------:R-:W-:Y:S05]  /*5fa0*/  BRA `(.L_x_9600) ;  /* 0x0000000400407947 */ /* 0x000fea0003800000 */
.L_x_9607:
        /* <DEDUP_REMOVED lines=11> */
.L_x_9620:
[----:B------:R-:W-:Y:S01]  /*6060*/  HADD2.F32 R4, -RZ, R4.H0_H0 ;  /* 0x20000004ff047230 */ /* 0x000fe20000004100 */
[----:B------:R-:W-:-:S04]  /*6070*/  CS2R R6, SRZ ;  /* 0x0000000000067805 */ /* 0x000fc8000001ff00 */
[----:B------:R-:W-:-:S06]  /*6080*/  FMUL.FTZ R4, R4, 1 ;  /* 0x3f80000004047820 */ /* 0x000fcc0000410000 */
[----:B------:R-:W0:Y:S02]  /*6090*/  F2F.F64.F32 R4, R4 ;  /* 0x0000000400047310 */ /* 0x000e240000201800 */
[----:B0-----:R4:W-:Y:S01]  /*60a0*/  STG.E.128 desc[UR36][R2.64], R4 ;  /* 0x0000000402007986 */ /* 0x0019e2000c101d24 */
[----:B------:R-:W-:Y:S05]  /*60b0*/  BRA `(.L_x_9600) ;  /* 0x0000000000fc7947 */ /* 0x000fea0003800000 */
.L_x_9619:
[----:B------:R-:W-:-:S09]  /*60c0*/  UISETP.NE.AND UP0, UPT, UR4, 0xf, UPT ;  /* 0x0000000f0400788c */ /* 0x000fd2000bf05270 */
[----:B------:R-:W-:Y:S05]  /*60d0*/  BRA.U !UP0, `(.L_x_9621) ;  /* 0x0000000108e87547 */ /* 0x000fea000b800000 */
[----:B------:R-:W-:-:S09]  /*60e0*/  UISETP.NE.AND UP0, UPT, UR4, 0x17, UPT ;  /* 0x000000170400788c */ /* 0x000fd2000bf05270 */
[----:B------:R-:W-:Y:S05]  /*60f0*/  BRA.U !UP0, `(.L_x_9622) ;  /* 0x0000000108907547 */ /* 0x000fea000b800000 */
[----:B------:R-:W-:-:S09]  /*6100*/  UISETP.NE.AND UP0, UPT, UR4, 0x18, UPT ;  /* 0x000000180400788c */ /* 0x000fd2000bf05270 */
[----:B------:R-:W-:Y:S05]  /*6110*/  BRA.U !UP0, `(.L_x_9623) ;  /* 0x0000000108447547 */ /* 0x000fea000b800000 */
.L_x_9599:
        /* <DEDUP_REMOVED lines=16> */
.L_x_9624:
[----:B------:R-:W-:Y:S05]  /*6220*/  BRA `(.L_x_9600) ;  /* 0x0000000000a07947 */ /* 0x000fea0003800000 */
.L_x_9623:
        /* <DEDUP_REMOVED lines=13> */
.L_x_9626:
[----:B------:R-:W-:Y:S05]  /*6300*/  BSYNC.RECONVERGENT B0 ;  /* 0x0000000000007941 */ /* 0x000fea0003800200 */
.L_x_9625:
[----:B------:R-:W-:-:S05]  /*6310*/  LOP3.LUT R5, R0, 0x80, R5, 0xf8, !PT ;  /* 0x0000008000057812 */ /* 0x000fca00078ef805 */
[----:B------:R2:W-:Y:S01]  /*6320*/  STG.E.U8 desc[UR36][R2.64], R5 ;  /* 0x0000000502007986 */ /* 0x0005e2000c101124 */
[----:B------:R-:W-:Y:S05]  /*6330*/  BRA `(.L_x_9600) ;  /* 0x00000000005c7947 */ /* 0x000fea0003800000 */
.L_x_9622:
        /* <DEDUP_REMOVED lines=12> */
.L_x_9628:
[----:B------:R-:W-:Y:S01]  /*6400*/  IMAD.MOV.U32 R0, RZ, RZ, 0x7f ;  /* 0x0000007fff007424 */ /* 0x000fe200078e00ff */
[----:B------:R-:W-:-:S04]  /*6410*/  ISETP.GT.U32.AND P0, PT, R4, 0x7f800000, PT ;  /* 0x7f8000000400780c */ /* 0x000fc80003f04070 */
[----:B------:R-:W-:-:S09]  /*6420*/  SEL R0, R0, 0x7c, P0 ;  /* 0x0000007c00007807 */ /* 0x000fd20000000000 */
.L_x_9629:
[----:B------:R-:W-:Y:S05]  /*6430*/  BSYNC.RECONVERGENT B0 ;  /* 0x0000000000007941 */ /* 0x000fea0003800200 */
.L_x_9627:
[----:B------:R-:W-:-:S04]  /*6440*/  SHF.R.U32.HI R5, RZ, 0x18, R5 ;  /* 0x00000018ff057819 */ /* 0x000fc80000011605 */
[----:B------:R-:W-:-:S05]  /*6450*/  LOP3.LUT R5, R0, 0x80, R5, 0xf8, !PT ;  /* 0x0000008000057812 */ /* 0x000fca00078ef805 */
[----:B------:R1:W-:Y:S01]  /*6460*/  STG.E.U8 desc[UR36][R2.64], R5 ;  /* 0x0000000502007986 */ /* 0x0003e2000c101124 */
[----:B------:R-:W-:Y:S05]  /*6470*/  BRA `(.L_x_9600) ;  /* 0x00000000000c7947 */ /* 0x000fea0003800000 */
.L_x_9621:
[----:B------:R-:W-:-:S05]  /*6480*/  HADD2.F32 R0, -RZ, R4.H0_H0 ;  /* 0x20000004ff007230 */ /* 0x000fca0000004100 */
[----:B------:R-:W-:-:S05]  /*6490*/  F2FP.BF16.F32.PACK_AB R0, RZ, R0 ;  /* 0x00000000ff00723e */ /* 0x000fca00000010ff */
[----:B------:R0:W-:Y:S02]  /*64a0*/  STG.E.U16 desc[UR36][R2.64], R0 ;  /* 0x0000000002007986 */ /* 0x0001e4000c101524 */
.L_x_9600:
[----:B------:R-:W-:-:S07]  /*64b0*/  VIADD R17, R17, 0x80 ;  /* 0x0000008011117836 */ /* 0x000fce0000000000 */
.L_x_9560:
[----:B------:R-:W-:Y:S05]  /*64c0*/  BSYNC.RECONVERGENT B6 ;  /* 0x0000000000067941 */ /* 0x000fea0003800200 */
.L_x_9559:
        /* <DEDUP_REMOVED lines=307> */
.L_x_9632:
        /* <DEDUP_REMOVED lines=18> */
.L_x_9636:
[----:B------:R-:W2:Y:S02]  /*7920*/  LDG.E.U8 R2, desc[UR36][R2.64] ;  /* 0x0000002402027981 */ /* 0x000ea4000c1e1100 */
[----:B--2---:R-:W-:-:S04]  /*7930*/  I2FP.F32.U32 R0, R2 ;  /* 0x0000000200007245 */ /* 0x004fc80000201000 */
[----:B------:R-:W-:Y:S01]  /*7940*/  F2FP.F16.F32.PACK_AB R0, RZ, R0 ;  /* 0x00000000ff00723e */ /* 0x000fe200000000ff */
[----:B------:R-:W-:Y:S06]  /*7950*/  BRA `(.L_x_9638) ;  /* 0x0000000c007c7947 */ /* 0x000fec0003800000 */
.L_x_9635:
        /* <DEDUP_REMOVED lines=10> */
.L_x_9640:
[----:B------:R-:W2:Y:S02]  /*7a00*/  LDG.E R2, desc[UR36][R2.64] ;  /* 0x0000002402027981 */ /* 0x000ea4000c1e1900 */
[----:B--2---:R-:W-:-:S04]  /*7a10*/  I2FP.F32.S32 R0, R2 ;  /* 0x0000000200007245 */ /* 0x004fc80000201400 */
[----:B------:R-:W-:Y:S01]  /*7a20*/  F2FP.F16.F32.PACK_AB R0, RZ, R0 ;  /* 0x00000000ff00723e */ /* 0x000fe200000000ff */
[----:B------:R-:W-:Y:S06]  /*7a30*/  BRA `(.L_x_9638) ;  /* 0x0000000c00447947 */ /* 0x000fec0003800000 */
.L_x_9639:
[----:B------:R-:W2:Y:S02]  /*7a40*/  LDG.E.U16 R2, desc[UR36][R2.64] ;  /* 0x0000002402027981 */ /* 0x000ea4000c1e1500 */
[----:B--2---:R-:W0:Y:S02]  /*7a50*/  I2F.S16 R0, R2 ;  /* 0x0000000200007306 */ /* 0x004e240000101400 */
[----:B0-----:R-:W-:Y:S01]  /*7a60*/  F2FP.F16.F32.PACK_AB R0, RZ, R0 ;  /* 0x00000000ff00723e */ /* 0x001fe200000000ff */
[----:B------:R-:W-:Y:S06]  /*7a70*/  BRA `(.L_x_9638) ;  /* 0x0000000c00347947 */ /* 0x000fec0003800000 */
.L_x_9634:
        /* <DEDUP_REMOVED lines=9> */
.L_x_9642:
[----:B------:R1:W5:Y:S01]  /*7b10*/  LDG.E.U16 R0, desc[UR36][R2.64] ;  /* 0x0000002402007981 */ /* 0x000362000c1e1500 */
[----:B------:R-:W-:Y:S05]  /*7b20*/  BRA `(.L_x_9638) ;  /* 0x0000000c00087947 */ /* 0x000fea0003800000 */
.L_x_9641:
        /* <DEDUP_REMOVED lines=9> */
.L_x_9644:
[----:B------:R0:W5:Y:S01]  /*7bc0*/  LDG.E.U16 R0, desc[UR36][R2.64] ;  /* 0x0000002402007981 */ /* 0x000162000c1e1500 */
[----:B------:R-:W-:Y:S05]  /*7bd0*/  BRA `(.L_x_9638) ;  /* 0x0000000800dc7947 */ /* 0x000fea0003800000 */
.L_x_9643:
        /* <DEDUP_REMOVED lines=8> */
.L_x_9633:
        /* <DEDUP_REMOVED lines=13> */
.L_x_9647:
        /* <DEDUP_REMOVED lines=8> */
.L_x_9646:
        /* <DEDUP_REMOVED lines=27> */
.L_x_9649:
        /* <DEDUP_REMOVED lines=13> */
.L_x_9648:
[----:B------:R-:W2:Y:S02]  /*8030*/  LDG.E.U16 R0, desc[UR36][R2.64] ;  /* 0x0000002402007981 */ /* 0x000ea4000c1e1500 */
[----:B--2---:R-:W-:-:S05]  /*8040*/  IMAD.U32 R0, R0, 0x10000, RZ ;  /* 0x0001000000007824 */ /* 0x004fca00078e00ff */
[----:B------:R-:W-:Y:S01]  /*8050*/  F2FP.F16.F32.PACK_AB R0, RZ, R0 ;  /* 0x00000000ff00723e */ /* 0x000fe200000000ff */
[----:B------:R-:W-:Y:S06]  /*8060*/  BRA `(.L_x_9638) ;  /* 0x0000000400b87947 */ /* 0x000fec0003800000 */
.L_x_9645:
        /* <DEDUP_REMOVED lines=12> */
.L_x_9652:
        /* <DEDUP_REMOVED lines=21> */
.L_x_9656:
[----:B------:R-:W-:Y:S05]  /*8280*/  BSYNC.RECONVERGENT B1 ;  /* 0x0000000000017941 */ /* 0x000fea0003800200 */
.L_x_9655:
[----:B------:R-:W-:Y:S01]  /*8290*/  IMAD.SHL.U32 R0, R0, 0x100000, RZ ;  /* 0x0010000000007824 */ /* 0x000fe200078e00ff */
[----:B------:R-:W-:-:S04]  /*82a0*/  LEA R2, R2, 0x3b800000, 0x17 ;  /* 0x3b80000002027811 */ /* 0x000fc800078eb8ff */
[----:B------:R-:W-:-:S07]  /*82b0*/  LOP3.LUT R0, R2, R0, R7, 0xfe, !PT ;  /* 0x0000000002007212 */ /* 0x000fce00078efe07 */
.L_x_9654:
[----:B------:R-:W-:Y:S05]  /*82c0*/  BSYNC.RECONVERGENT B0 ;  /* 0x0000000000007941 */ /* 0x000fea0003800200 */
.L_x_9653:
[----:B------:R-:W-:Y:S01]  /*82d0*/  F2FP.F16.F32.PACK_AB R0, RZ, R0 ;  /* 0x00000000ff00723e */ /* 0x000fe200000000ff */
[----:B------:R-:W-:Y:S06]  /*82e0*/  BRA `(.L_x_9638) ;  /* 0x0000000400187947 */ /* 0x000fec0003800000 */
.L_x_9651:
        /* <DEDUP_REMOVED lines=21> */
.L_x_9660:
[----:B------:R-:W-:Y:S05]  /*8440*/  BSYNC.RECONVERGENT B1 ;  /* 0x0000000000017941 */ /* 0x000fea0003800200 */
.L_x_9659:
[----:B------:R-:W-:Y:S02]  /*8450*/  SHF.L.U32 R0, R0, 0x15, RZ ;  /* 0x0000001500007819 */ /* 0x000fe400000006ff */
[----:B------:R-:W-:-:S04]  /*8460*/  LEA R2, R2, 0x37800000, 0x17 ;  /* 0x3780000002027811 */ /* 0x000fc800078eb8ff */
[----:B------:R-:W-:-:S07]  /*8470*/  LOP3.LUT R0, R2, R0, R7, 0xfe, !PT ;  /* 0x0000000002007212 */ /* 0x000fce00078efe07 */
.L_x_9658:
[----:B------:R-:W-:Y:S05]  /*8480*/  BSYNC.RECONVERGENT B0 ;  /* 0x0000000000007941 */ /* 0x000fea0003800200 */
.L_x_9657:
[----:B------:R-:W-:Y:S01]  /*8490*/  F2FP.F16.F32.PACK_AB R0, RZ, R0 ;  /* 0x00000000ff00723e */ /* 0x000fe200000000ff */
[----:B------:R-:W-:Y:S06]  /*84a0*/  BRA `(.L_x_9638) ;  /* 0x0000000000a87947 */ /* 0x000fec0003800000 */
.L_x_9650:
        /* <DEDUP_REMOVED lines=14> */
.L_x_9664:
[----:B------:R-:W-:Y:S05]  /*8590*/  BSYNC.RECONVERGENT B0 ;  /* 0x0000000000007941 */ /* 0x000fea0003800200 */
.L_x_9663:
[----:B------:R-:W-:Y:S01]  /*85a0*/  F2FP.F16.F32.PACK_AB R0, RZ, R0 ;  /* 0x00000000ff00723e */ /* 0x000fe200000000ff */
[----:B------:R-:W-:Y:S06]  /*85b0*/  BRA `(.L_x_9638) ;  /* 0x0000000000647947 */ /* 0x000fec0003800000 */
.L_x_9637:
        /* <DEDUP_REMOVED lines=16> */
.L_x_9665:
[----:B------:R-:W-:Y:S01]  /*86c0*/  PRMT R0, RZ, 0x7610, R0 ;  /* 0x00007610ff007816 */ /* 0x000fe20000000000 */
[----:B------:R-:W-:Y:S06]  /*86d0*/  BRA `(.L_x_9638) ;  /* 0x00000000001c7947 */ /* 0x000fec0003800000 */
.L_x_9662:
[----:B------:R-:W2:Y:S02]  /*86e0*/  LDG.E.64 R2, desc[UR36][R2.64] ;  /* 0x0000002402027981 */ /* 0x000ea4000c1e1b00 */
[----:B--2---:R-:W0:Y:S02]  /*86f0*/  I2F.U64 R0, R2 ;  /* 0x0000000200007312 */ /* 0x004e240000301000 */
[----:B0-----:R-:W-:Y:S01]  /*8700*/  F2FP.F16.F32.PACK_AB R0, RZ, R0 ;  /* 0x00000000ff00723e */ /* 0x001fe200000000ff */
[----:B------:R-:W-:Y:S06]  /*8710*/  BRA `(.L_x_9638) ;  /* 0x00000000000c7947 */ /* 0x000fec0003800000 */
.L_x_9661:
[----:B------:R-:W2:Y:S02]  /*8720*/  LDG.E R2, desc[UR36][R2.64] ;  /* 0x0000002402027981 */ /* 0x000ea4000c1e1900 */
[----:B--2---:R-:W-:-:S04]  /*8730*/  I2FP.F32.U32 R0, R2 ;  /* 0x0000000200007245 */ /* 0x004fc80000201000 */
[----:B------:R-:W-:-:S07]  /*8740*/  F2FP.F16.F32.PACK_AB R0, RZ, R0 ;  /* 0x00000000ff00723e */ /* 0x000fce00000000ff */
.L_x_9638:
        /* <DEDUP_REMOVED lines=23> */
.L_x_9669:
[----:B------:R-:W-:-:S06]  /*88c0*/  HADD2.F32 R5, -RZ, R4.H0_H0 ;  /* 0x20000004ff057230 */ /* 0x000fcc0000004100 */
[----:B------:R-:W0:Y:S02]  /*88d0*/  F2I.S64.TRUNC R4, R5 ;  /* 0x0000000500047311 */ /* 0x000e24000020d900 */
[----:B0-----:R4:W-:Y:S01]  /*88e0*/  STG.E.U8 desc[UR36][R2.64], R4 ;  /* 0x0000000402007986 */ /* 0x0019e2000c101124 */
[----:B------:R-:W-:Y:S05]  /*88f0*/  BRA `(.L_x_9671) ;  /* 0x0000000c006c7947 */ /* 0x000fea0003800000 */
.L_x_9668:
        /* <DEDUP_REMOVED lines=10> */
.L_x_9673:
[----:B------:R-:W-:-:S04]  /*89a0*/  HADD2.F32 R4, -RZ, R4.H0_H0 ;  /* 0x20000004ff047230 */ /* 0x000fc80000004100 */
[----:B------:R-:W0:Y:S02]  /*89b0*/  F2I.FTZ.TRUNC.NTZ R5, R4 ;  /* 0x0000000400057305 */ /* 0x000e24000021f100 */
[----:B0-----:R2:W-:Y:S01]  /*89c0*/  STG.E desc[UR36][R2.64], R5 ;  /* 0x0000000502007986 */ /* 0x0015e2000c101924 */
[----:B------:R-:W-:Y:S05]  /*89d0*/  BRA `(.L_x_9671) ;  /* 0x0000000c00347947 */ /* 0x000fea0003800000 */
.L_x_9672:
[----:B------:R-:W-:-:S04]  /*89e0*/  HADD2.F32 R4, -RZ, R4.H0_H0 ;  /* 0x20000004ff047230 */ /* 0x000fc80000004100 */
[----:B------:R-:W0:Y:S02]  /*89f0*/  F2I.FTZ.TRUNC.NTZ R5, R4 ;  /* 0x0000000400057305 */ /* 0x000e24000021f100 */
[----:B0-----:R0:W-:Y:S01]  /*8a00*/  STG.E.U16 desc[UR36][R2.64], R5 ;  /* 0x0000000502007986 */ /* 0x0011e2000c101524 */
[----:B------:R-:W-:Y:S05]  /*8a10*/  BRA `(.L_x_9671) ;  /* 0x0000000c00247947 */ /* 0x000fea0003800000 */
.L_x_9667:
        /* <DEDUP_REMOVED lines=9> */
.L_x_9675:
[----:B------:R0:W-:Y:S01]  /*8ab0*/  STG.E.U16 desc[UR36][R2.64], R4 ;  /* 0x0000000402007986 */ /* 0x0001e2000c101524 */
[----:B------:R-:W-:Y:S05]  /*8ac0*/  BRA `(.L_x_9671) ;  /* 0x0000000800f87947 */ /* 0x000fea0003800000 */
.L_x_9674:
        /* <DEDUP_REMOVED lines=10> */
.L_x_9677:
[----:B------:R-:W-:-:S05]  /*8b70*/  HADD2.F32 R0, -RZ, R4.H0_H0 ;  /* 0x20000004ff007230 */ /* 0x000fca0000004100 */
[----:B------:R-:W-:-:S04]  /*8b80*/  F2FP.F16.F32.PACK_AB R0, RZ, R0 ;  /* 0x00000000ff00723e */ /* 0x000fc800000000ff */
[----:B------:R-:W-:-:S05]  /*8b90*/  PRMT R0, R0, 0x5410, RZ ;  /* 0x0000541000007816 */ /* 0x000fca00000000ff */
[----:B------:R0:W-:Y:S01]  /*8ba0*/  STG.E desc[UR36][R2.64], R0 ;  /* 0x0000000002007986 */ /* 0x0001e2000c101924 */
[----:B------:R-:W-:Y:S05]  /*8bb0*/  BRA `(.L_x_9671) ;  /* 0x0000000800bc7947 */ /* 0x000fea0003800000 */
.L_x_9676:
[----:B------:R-:W-:-:S05]  /*8bc0*/  HADD2.F32 R4, -RZ, R4.H0_H0 ;  /* 0x20000004ff047230 */ /* 0x000fca0000004100 */
[----:B------:R-:W-:-:S06]  /*8bd0*/  FMUL.FTZ R4, R4, 1 ;  /* 0x3f80000004047820 */ /* 0x000fcc0000410000 */
[----:B------:R-:W0:Y:S02]  /*8be0*/  F2F.F64.F32 R4, R4 ;  /* 0x0000000400047310 */ /* 0x000e240000201800 */
[----:B0-----:R0:W-:Y:S01]  /*8bf0*/  STG.E.64 desc[UR36][R2.64], R4 ;  /* 0x0000000402007986 */ /* 0x0011e2000c101b24 */
[----:B------:R-:W-:Y:S05]  /*8c00*/  BRA `(.L_x_9671) ;  /* 0x0000000800a87947 */ /* 0x000fea0003800000 */
.L_x_9666:
        /* <DEDUP_REMOVED lines=14> */
.L_x_9681:
        /* <DEDUP_REMOVED lines=18> */
.L_x_9684:
[----:B------:R-:W-:-:S04]  /*8e10*/  SHF.R.U32.HI R5, RZ, 0x18, R5 ;  /* 0x00000018ff057819 */ /* 0x000fc80000011605 */
[----:B------:R-:W-:-:S07]  /*8e20*/  LOP3.LUT R0, R0, 0x80, R5, 0xf8, !PT ;  /* 0x0000008000007812 */ /* 0x000fce00078ef805 */
.L_x_9683:
[----:B------:R-:W-:Y:S05]  /*8e30*/  BSYNC.RECONVERGENT B0 ;  /* 0x0000000000007941 */ /* 0x000fea0003800200 */
.L_x_9682:
[----:B------:R0:W-:Y:S01]  /*8e40*/  STG.E.U8 desc[UR36][R2.64], R0 ;  /* 0x0000000002007986 */ /* 0x0001e2000c101124 */
[----:B------:R-:W-:Y:S05]  /*8e50*/  BRA `(.L_x_9671) ;  /* 0x0000000800147947 */ /* 0x000fea0003800000 */
.L_x_9680:
        /* <DEDUP_REMOVED lines=18> */
.L_x_9687:
[----:B------:R-:W-:-:S04]  /*8f80*/  SHF.R.U32.HI R5, RZ, 0x18, R5 ;  /* 0x00000018ff057819 */ /* 0x000fc80000011605 */
[----:B------:R-:W-:-:S07]  /*8f90*/  LOP3.LUT R0, R0, 0x80, R5, 0xf8, !PT ;  /* 0x0000008000007812 */ /* 0x000fce00078ef805 */
.L_x_9686:
[----:B------:R-:W-:Y:S05]  /*8fa0*/  BSYNC.RECONVERGENT B0 ;  /* 0x0000000000007941 */ /* 0x000fea0003800200 */
.L_x_9685:
[----:B------:R0:W-:Y:S01]  /*8fb0*/  STG.E.U8 desc[UR36][R2.64], R0 ;  /* 0x0000000002007986 */ /* 0x0001e2000c101124 */
[----:B------:R-:W-:Y:S05]  /*8fc0*/  BRA `(.L_x_9671) ;  /* 0x0000000400b87947 */ /* 0x000fea0003800000 */
.L_x_9679:
        /* <DEDUP_REMOVED lines=22> */
.L_x_9689:
[----:B------:R-:W-:-:S06]  /*9130*/  HADD2.F32 R4, -RZ, R4.H0_H0 ;  /* 0x20000004ff047230 */ /* 0x000fcc0000004100 */
[----:B------:R-:W0:Y:S02]  /*9140*/  F2I.U64.TRUNC R4, R4 ;  /* 0x0000000400047311 */ /* 0x000e24000020d800 */
[----:B0-----:R0:W-:Y:S01]  /*9150*/  STG.E.64 desc[UR36][R2.64], R4 ;  /* 0x0000000402007986 */ /* 0x0011e2000c101b24 */
[----:B------:R-:W-:Y:S05]  /*9160*/  BRA `(.L_x_9671) ;  /* 0x0000000400507947 */ /* 0x000fea0003800000 */
.L_x_9688:
[----:B------:R-:W-:-:S04]  /*9170*/  HADD2.F32 R4, -RZ, R4.H0_H0 ;  /* 0x20000004ff047230 */ /* 0x000fc80000004100 */
[----:B------:R-:W0:Y:S02]  /*9180*/  F2I.FTZ.U32.TRUNC.NTZ R5, R4 ;  /* 0x0000000400057305 */ /* 0x000e24000021f000 */
[----:B0-----:R0:W-:Y:S01]  /*9190*/  STG.E desc[UR36][R2.64], R5 ;  /* 0x0000000502007986 */ /* 0x0011e2000c101924 */
[----:B------:R-:W-:Y:S05]  /*91a0*/  BRA `(.L_x_9671) ;  /* 0x0000000400407947 */ /* 0x000fea0003800000 */
.L_x_9678:
        /* <DEDUP_REMOVED lines=11> */
.L_x_9691:
[----:B------:R-:W-:Y:S01]  /*9260*/  HADD2.F32 R4, -RZ, R4.H0_H0 ;  /* 0x20000004ff047230 */ /* 0x000fe20000004100 */
[----:B------:R-:W-:-:S04]  /*9270*/  CS2R R6, SRZ ;  /* 0x0000000000067805 */ /* 0x000fc8000001ff00 */
[----:B------:R-:W-:-:S06]  /*9280*/  FMUL.FTZ R4, R4, 1 ;  /* 0x3f80000004047820 */ /* 0x000fcc0000410000 */
[----:B------:R-:W0:Y:S02]  /*9290*/  F2F.F64.F32 R4, R4 ;  /* 0x0000000400047310 */ /* 0x000e240000201800 */
[----:B0-----:R0:W-:Y:S01]  /*92a0*/  STG.E.128 desc[UR36][R2.64], R4 ;  /* 0x0000000402007986 */ /* 0x0011e2000c101d24 */
[----:B------:R-:W-:Y:S05]  /*92b0*/  BRA `(.L_x_9671) ;  /* 0x0000000000fc7947 */ /* 0x000fea0003800000 */
.L_x_9690:
[----:B------:R-:W-:-:S09]  /*92c0*/  UISETP.NE.AND UP0, UPT, UR4, 0xf, UPT ;  /* 0x0000000f0400788c */ /* 0x000fd2000bf05270 */
[----:B------:R-:W-:Y:S05]  /*92d0*/  BRA.U !UP0, `(.L_x_9692) ;  /* 0x0000000108e87547 */ /* 0x000fea000b800000 */
[----:B------:R-:W-:-:S09]  /*92e0*/  UISETP.NE.AND UP0, UPT, UR4, 0x17, UPT ;  /* 0x000000170400788c */ /* 0x000fd2000bf05270 */
[----:B------:R-:W-:Y:S05]  /*92f0*/  BRA.U !UP0, `(.L_x_9693) ;  /* 0x0000000108907547 */ /* 0x000fea000b800000 */
[----:B------:R-:W-:-:S09]  /*9300*/  UISETP.NE.AND UP0, UPT, UR4, 0x18, UPT ;  /* 0x000000180400788c */ /* 0x000fd2000bf05270 */
[----:B------:R-:W-:Y:S05]  /*9310*/  BRA.U !UP0, `(.L_x_9694) ;  /* 0x0000000108447547 */ /* 0x000fea000b800000 */
.L_x_9670:
        /* <DEDUP_REMOVED lines=16> */
.L_x_9695:
[----:B------:R-:W-:Y:S05]  /*9420*/  BRA `(.L_x_9671) ;  /* 0x0000000000a07947 */ /* 0x000fea0003800000 */
.L_x_9694:
        /* <DEDUP_REMOVED lines=13> */
.L_x_9697:
[----:B------:R-:W-:Y:S05]  /*9500*/  BSYNC.RECONVERGENT B0 ;  /* 0x0000000000007941 */ /* 0x000fea0003800200 */
.L_x_9696:
[----:B------:R-:W-:-:S05]  /*9510*/  LOP3.LUT R5, R0, 0x80, R5, 0xf8, !PT ;  /* 0x0000008000057812 */ /* 0x000fca00078ef805 */
[----:B------:R0:W-:Y:S01]  /*9520*/  STG.E.U8 desc[UR36][R2.64], R5 ;  /* 0x0000000502007986 */ /* 0x0001e2000c101124 */
[----:B------:R-:W-:Y:S05]  /*9530*/  BRA `(.L_x_9671) ;  /* 0x00000000005c7947 */ /* 0x000fea0003800000 */
.L_x_9693:
        /* <DEDUP_REMOVED lines=12> */
.L_x_9699:
[----:B------:R-:W-:Y:S02]  /*9600*/  ISETP.GT.U32.AND P0, PT, R4, 0x7f800000, PT ;  /* 0x7f8000000400780c */ /* 0x000fe40003f04070 */
[----:B------:R-:W-:-:S04]  /*9610*/  MOV R0, 0x7f ;  /* 0x0000007f00007802 */ /* 0x000fc80000000f00 */
[----:B------:R-:W-:-:S07]  /*9620*/  SEL R0, R0, 0x7c, P0 ;  /* 0x0000007c00007807 */ /* 0x000fce0000000000 */
.L_x_9700:
[----:B------:R-:W-:Y:S05]  /*9630*/  BSYNC.RECONVERGENT B0 ;  /* 0x0000000000007941 */ /* 0x000fea0003800200 */
.L_x_9698:
[----:B------:R-:W-:-:S04]  /*9640*/  SHF.R.U32.HI R5, RZ, 0x18, R5 ;  /* 0x00000018ff057819 */ /* 0x000fc80000011605 */
[----:B------:R-:W-:-:S05]  /*9650*/  LOP3.LUT R5, R0, 0x80, R5, 0xf8, !PT ;  /* 0x0000008000057812 */ /* 0x000fca00078ef805 */
[----:B------:R0:W-:Y:S01]  /*9660*/  STG.E.U8 desc[UR36][R2.64], R5 ;  /* 0x0000000502007986 */ /* 0x0001e2000c101124 */
[----:B------:R-:W-:Y:S05]  /*9670*/  BRA `(.L_x_9671) ;  /* 0x00000000000c7947 */ /* 0x000fea0003800000 */
.L_x_9692:
[----:B------:R-:W-:-:S05]  /*9680*/  HADD2.F32 R0, -RZ, R4.H0_H0 ;  /* 0x20000004ff007230 */ /* 0x000fca0000004100 */
[----:B------:R-:W-:-:S05]  /*9690*/  F2FP.BF16.F32.PACK_AB R0, RZ, R0 ;  /* 0x00000000ff00723e */ /* 0x000fca00000010ff */
[----:B------:R0:W-:Y:S02]  /*96a0*/  STG.E.U16 desc[UR36][R2.64], R0 ;  /* 0x0000000002007986 */ /* 0x0001e4000c101524 */
.L_x_9671:
[----:B------:R-:W-:-:S07]  /*96b0*/  VIADD R17, R17, 0x80 ;  /* 0x0000008011117836 */ /* 0x000fce0000000000 */
.L_x_9631:
[----:B------:R-:W-:Y:S05]  /*96c0*/  BSYNC.RECONVERGENT B6 ;  /* 0x0000000000067941 */ /* 0x000fea0003800200 */
.L_x_9630:
        /* <DEDUP_REMOVED lines=306> */
.L_x_9701:
        /* <DEDUP_REMOVED lines=20> */
.L_x_9705:
[----:B------:R-:W2:Y:S02]  /*ab30*/  LDG.E.U8 R2, desc[UR36][R2.64] ;  /* 0x0000002402027981 */ /* 0x000ea4000c1e1100 */
[----:B--2---:R-:W-:-:S04]  /*ab40*/  I2FP.F32.U32 R0, R2 ;  /* 0x0000000200007245 */ /* 0x004fc80000201000 */
[----:B------:R-:W-:Y:S01]  /*ab50*/  F2FP.F16.F32.PACK_AB R0, RZ, R0 ;  /* 0x00000000ff00723e */ /* 0x000fe200000000ff */
[----:B------:R-:W-:Y:S06]  /*ab60*/  BRA `(.L_x_9707) ;  /* 0x0000000c007c7947 */ /* 0x000fec0003800000 */
.L_x_9704:
        /* <DEDUP_REMOVED lines=10> */
.L_x_9709:
[----:B------:R-:W2:Y:S02]  /*ac10*/  LDG.E R2, desc[UR36][R2.64] ;  /* 0x0000002402027981 */ /* 0x000ea4000c1e1900 */
[----:B--2---:R-:W-:-:S04]  /*ac20*/  I2FP.F32.S32 R0, R2 ;  /* 0x0000000200007245 */ /* 0x004fc80000201400 */
[----:B------:R-:W-:Y:S01]  /*ac30*/  F2FP.F16.F32.PACK_AB R0, RZ, R0 ;  /* 0x00000000ff00723e */ /* 0x000fe200000000ff */
[----:B------:R-:W-:Y:S06]  /*ac40*/  BRA `(.L_x_9707) ;  /* 0x0000000c00447947 */ /* 0x000fec0003800000 */
.L_x_9708:
[----:B------:R-:W2:Y:S02]  /*ac50*/  LDG.E.U16 R2, desc[UR36][R2.64] ;  /* 0x0000002402027981 */ /* 0x000ea4000c1e1500 */
[----:B--2---:R-:W0:Y:S02]  /*ac60*/  I2F.S16 R0, R2 ;  /* 0x0000000200007306 */ /* 0x004e240000101400 */
[----:B0-----:R-:W-:Y:S01]  /*ac70*/  F2FP.F16.F32.PACK_AB R0, RZ, R0 ;  /* 0x00000000ff00723e */ /* 0x001fe200000000ff */
[----:B------:R-:W-:Y:S06]  /*ac80*/  BRA `(.L_x_9707) ;  /* 0x0000000c00347947 */ /* 0x000fec0003800000 */
.L_x_9703:
        /* <DEDUP_REMOVED lines=9> */
.L_x_9711:
[----:B------:R1:W5:Y:S01]  /*ad20*/  LDG.E.U16 R0, desc[UR36][R2.64] ;  /* 0x0000002402007981 */ /* 0x000362000c1e1500 */
[----:B------:R-:W-:Y:S05]  /*ad30*/  BRA `(.L_x_9707) ;  /* 0x0000000c00087947 */ /* 0x000fea0003800000 */
.L_x_9710:
        /* <DEDUP_REMOVED lines=9> */
.L_x_9713:
[----:B------:R0:W5:Y:S01]  /*add0*/  LDG.E.U16 R0, desc[UR36][R2.64] ;  /* 0x0000002402007981 */ /* 0x000162000c1e1500 */
[----:B------:R-:W-:Y:S05]  /*ade0*/  BRA `(.L_x_9707) ;  /* 0x0000000800dc7947 */ /* 0x000fea0003800000 */
.L_x_9712:
        /* <DEDUP_REMOVED lines=8> */
.L_x_9702:
        /* <DEDUP_REMOVED lines=13> */
.L_x_9716:
        /* <DEDUP_REMOVED lines=8> */
.L_x_9715:
        /* <DEDUP_REMOVED lines=27> */
.L_x_9718:
        /* <DEDUP_REMOVED lines=13> */
.L_x_9717:
[----:B------:R-:W2:Y:S02]  /*b240*/  LDG.E.U16 R0, desc[UR36][R2.64] ;  /* 0x0000002402007981 */ /* 0x000ea4000c1e1500 */
[----:B--2---:R-:W-:-:S04]  /*b250*/  SHF.L.U32 R0, R0, 0x10, RZ ;  /* 0x0000001000007819 */ /* 0x004fc800000006ff */
[----:B------:R-:W-:Y:S01]  /*b260*/  F2FP.F16.F32.PACK_AB R0, RZ, R0 ;  /* 0x00000000ff00723e */ /* 0x000fe200000000ff */
[----:B------:R-:W-:Y:S06]  /*b270*/  BRA `(.L_x_9707) ;  /* 0x0000000400b87947 */ /* 0x000fec0003800000 */
.L_x_9714:
        /* <DEDUP_REMOVED lines=12> */
.L_x_9721:
        /* <DEDUP_REMOVED lines=21> */
.L_x_9725:
[----:B------:R-:W-:Y:S05]  /*b490*/  BSYNC.RECONVERGENT B1 ;  /* 0x0000000000017941 */ /* 0x000fea0003800200 */
.L_x_9724:
[----:B------:R-:W-:Y:S01]  /*b4a0*/  IMAD.SHL.U32 R0, R0, 0x100000, RZ ;  /* 0x0010000000007824 */ /* 0x000fe200078e00ff */
[----:B------:R-:W-:-:S04]  /*b4b0*/  LEA R2, R2, 0x3b800000, 0x17 ;  /* 0x3b80000002027811 */ /* 0x000fc800078eb8ff */
[----:B------:R-:W-:-:S07]  /*b4c0*/  LOP3.LUT R0, R2, R0, R7, 0xfe, !PT ;  /* 0x0000000002007212 */ /* 0x000fce00078efe07 */
.L_x_9723:
[----:B------:R-:W-:Y:S05]  /*b4d0*/  BSYNC.RECONVERGENT B0 ;  /* 0x0000000000007941 */ /* 0x000fea0003800200 */
.L_x_9722:
[----:B------:R-:W-:Y:S01]  /*b4e0*/  F2FP.F16.F32.PACK_AB R0, RZ, R0 ;  /* 0x00000000ff00723e */ /* 0x000fe200000000ff */
[----:B------:R-:W-:Y:S06]  /*b4f0*/  BRA `(.L_x_9707) ;  /* 0x0000000400187947 */ /* 0x000fec0003800000 */
.L_x_9720:
        /* <DEDUP_REMOVED lines=21> */
.L_x_9729:
[----:B------:R-:W-:Y:S05]  /*b650*/  BSYNC.RECONVERGENT B1 ;  /* 0x0000000000017941 */ /* 0x000fea0003800200 */
.L_x_9728:
[----:B------:R-:W-:Y:S02]  /*b660*/  SHF.L.U32 R0, R0, 0x15, RZ ;  /* 0x0000001500007819 */ /* 0x000fe400000006ff */
[----:B------:R-:W-:-:S04]  /*b670*/  LEA R2, R2, 0x37800000, 0x17 ;  /* 0x3780000002027811 */ /* 0x000fc800078eb8ff */
[----:B------:R-:W-:-:S07]  /*b680*/  LOP3.LUT R0, R2, R0, R7, 0xfe, !PT ;  /* 0x0000000002007212 */ /* 0x000fce00078efe07 */
.L_x_9727:
[----:B------:R-:W-:Y:S05]  /*b690*/  BSYNC.RECONVERGENT B0 ;  /* 0x0000000000007941 */ /* 0x000fea0003800200 */
.L_x_9726:
[----:B------:R-:W-:Y:S01]  /*b6a0*/  F2FP.F16.F32.PACK_AB R0, RZ, R0 ;  /* 0x00000000ff00723e */ /* 0x000fe200000000ff */
[----:B------:R-:W-:Y:S06]  /*b6b0*/  BRA `(.L_x_9707) ;  /* 0x0000000000a87947 */ /* 0x000fec0003800000 */
.L_x_9719:
        /* <DEDUP_REMOVED lines=14> */
.L_x_9733:
[----:B------:R-:W-:Y:S05]  /*b7a0*/  BSYNC.RECONVERGENT B0 ;  /* 0x0000000000007941 */ /* 0x000fea0003800200 */
.L_x_9732:
[----:B------:R-:W-:Y:S01]  /*b7b0*/  F2FP.F16.F32.PACK_AB R0, RZ, R0 ;  /* 0x00000000ff00723e */ /* 0x000fe200000000ff */
[----:B------:R-:W-:Y:S06]  /*b7c0*/  BRA `(.L_x_9707) ;  /* 0x0000000000647947 */ /* 0x000fec0003800000 */
.L_x_9706:
        /* <DEDUP_REMOVED lines=16> */
.L_x_9734:
[----:B------:R-:W-:Y:S01]  /*b8d0*/  PRMT R0, RZ, 0x7610, R0 ;  /* 0x00007610ff007816 */ /* 0x000fe20000000000 */
[----:B------:R-:W-:Y:S06]  /*b8e0*/  BRA `(.L_x_9707) ;  /* 0x00000000001c7947 */ /* 0x000fec0003800000 */
.L_x_9731:
[----:B------:R-:W2:Y:S02]  /*b8f0*/  LDG.E.64 R2, desc[UR36][R2.64] ;  /* 0x0000002402027981 */ /* 0x000ea4000c1e1b00 */
[----:B--2---:R-:W0:Y:S02]  /*b900*/  I2F.U64 R0, R2 ;  /* 0x0000000200007312 */ /* 0x004e240000301000 */
[----:B0-----:R-:W-:Y:S01]  /*b910*/  F2FP.F16.F32.PACK_AB R0, RZ, R0 ;  /* 0x00000000ff00723e */ /* 0x001fe200000000ff */
[----:B------:R-:W-:Y:S06]  /*b920*/  BRA `(.L_x_9707) ;  /* 0x00000000000c7947 */ /* 0x000fec0003800000 */
.L_x_9730:
[----:B------:R-:W2:Y:S02]  /*b930*/  LDG.E R2, desc[UR36][R2.64] ;  /* 0x0000002402027981 */ /* 0x000ea4000c1e1900 */
[----:B--2---:R-:W-:-:S04]  /*b940*/  I2FP.F32.U32 R0, R2 ;  /* 0x0000000200007245 */ /* 0x004fc80000201000 */
[----:B------:R-:W-:-:S07]  /*b950*/  F2FP.F16.F32.PACK_AB R0, RZ, R0 ;  /* 0x00000000ff00723e */ /* 0x000fce00000000ff */
.L_x_9707:
[----:B------:R-:W2:Y:S01]  /*b960*/  LDCU UR4, c[0x0][0x590] ;  /* 0x0000b200ff0477ac */ /* 0x000ea20008000800 */
[----:B-----5:R-:W-:-:S05]  /*b970*/  HADD2.F32 R0, -RZ, R0.H0_H0 ;  /* 0x20000000ff007230 */ /* 0x020fca0000004100 */
[----:B--2---:R-:W-:Y:S01]  /*b980*/  FMUL.FTZ R0, R0, UR4 ;  /* 0x0000000400007c20 */ /* 0x004fe20008410000 */
[----:B------:R-:W-:-:S04]  /*b990*/  UPRMT UR4, UR41, 0x9910, URZ ;  /* 0x0000991029047896 */ /* 0x000fc800080000ff */
[----:B------:R-:W-:Y:S01]  /*b9a0*/  UISETP.GT.AND UP0, UPT, UR4, 0x9, UPT ;  /* 0x000000090400788c */ /* 0x000fe2000bf04270 */
[----:B------:R-:W0:Y:S02]  /*b9b0*/  FRND.TRUNC R0, R0 ;  /* 0x0000000000007307 */ /* 0x000e24000020d000 */
[----:B01----:R-:W-:-:S06]  /*b9c0*/  F2FP.F16.F32.PACK_AB R2, RZ, R0 ;  /* 0x00000000ff02723e */ /* 0x003fcc00000000ff */
        /* <DEDUP_REMOVED lines=13> */
.L_x_9738:
[----:B------:R-:W-:-:S06]  /*baa0*/  HADD2.F32 R3, -RZ, R2.H0_H0 ;  /* 0x20000002ff037230 */ /* 0x000fcc0000004100 */
[----:B------:R-:W0:Y:S02]  /*bab0*/  F2I.S64.TRUNC R2, R3 ;  /* 0x0000000300027311 */ /* 0x000e24000020d900 */
[----:B0-----:R-:W-:Y:S01]  /*bac0*/  STG.E.U8 desc[UR36][R16.64], R2 ;  /* 0x0000000210007986 */ /* 0x001fe2000c101124 */
[----:B------:R-:W-:Y:S05]  /*bad0*/  EXIT ;  /* 0x000000000000794d */ /* 0x000fea0003800000 */
.L_x_9737:
        /* <DEDUP_REMOVED lines=10> */
.L_x_9741:
[----:B------:R-:W-:-:S04]  /*bb80*/  HADD2.F32 R2, -RZ, R2.H0_H0 ;  /* 0x20000002ff027230 */ /* 0x000fc80000004100 */
[----:B------:R-:W0:Y:S02]  /*bb90*/  F2I.FTZ.TRUNC.NTZ R3, R2 ;  /* 0x0000000200037305 */ /* 0x000e24000021f100 */
[----:B0-----:R-:W-:Y:S01]  /*bba0*/  STG.E desc[UR36][R16.64], R3 ;  /* 0x0000000310007986 */ /* 0x001fe2000c101924 */
[----:B------:R-:W-:Y:S05]  /*bbb0*/  EXIT ;  /* 0x000000000000794d */ /* 0x000fea0003800000 */
.L_x_9740:
[----:B------:R-:W-:-:S04]  /*bbc0*/  HADD2.F32 R2, -RZ, R2.H0_H0 ;  /* 0x20000002ff027230 */ /* 0x000fc80000004100 */
[----:B------:R-:W0:Y:S02]  /*bbd0*/  F2I.FTZ.TRUNC.NTZ R3, R2 ;  /* 0x0000000200037305 */ /* 0x000e24000021f100 */
[----:B0-----:R-:W-:Y:S01]  /*bbe0*/  STG.E.U16 desc[UR36][R16.64], R3 ;  /* 0x0000000310007986 */ /* 0x001fe2000c101524 */
[----:B------:R-:W-:Y:S05]  /*bbf0*/  EXIT ;  /* 0x000000000000794d */ /* 0x000fea0003800000 */
.L_x_9736:
        /* <DEDUP_REMOVED lines=9> */
.L_x_9743:
[----:B------:R-:W-:Y:S01]  /*bc90*/  STG.E.U16 desc[UR36][R16.64], R2 ;  /* 0x0000000210007986 */ /* 0x000fe2000c101524 */
[----:B------:R-:W-:Y:S05]  /*bca0*/  EXIT ;  /* 0x000000000000794d */ /* 0x000fea0003800000 */
.L_x_9742:
        /* <DEDUP_REMOVED lines=10> */
.L_x_9745:
[----:B------:R-:W-:-:S05]  /*bd50*/  HADD2.F32 R0, -RZ, R2.H0_H0 ;  /* 0x20000002ff007230 */ /* 0x000fca0000004100 */
[----:B------:R-:W-:-:S04]  /*bd60*/  F2FP.F16.F32.PACK_AB R0, RZ, R0 ;  /* 0x00000000ff00723e */ /* 0x000fc800000000ff */
[----:B------:R-:W-:-:S05]  /*bd70*/  PRMT R0, R0, 0x5410, RZ ;  /* 0x0000541000007816 */ /* 0x000fca00000000ff */
[----:B------:R-:W-:Y:S01]  /*bd80*/  STG.E desc[UR36][R16.64], R0 ;  /* 0x0000000010007986 */ /* 0x000fe2000c101924 */
[----:B------:R-:W-:Y:S05]  /*bd90*/  EXIT ;  /* 0x000000000000794d */ /* 0x000fea0003800000 */
.L_x_9744:
[----:B------:R-:W-:-:S05]  /*bda0*/  HADD2.F32 R2, -RZ, R2.H0_H0 ;  /* 0x20000002ff027230 */ /* 0x000fca0000004100 */
[----:B------:R-:W-:-:S06]  /*bdb0*/  FMUL.FTZ R2, R2, 1 ;  /* 0x3f80000002027820 */ /* 0x000fcc0000410000 */
[----:B------:R-:W0:Y:S02]  /*bdc0*/  F2F.F64.F32 R2, R2 ;  /* 0x0000000200027310 */ /* 0x000e240000201800 */
[----:B0-----:R-:W-:Y:S01]  /*bdd0*/  STG.E.64 desc[UR36][R16.64], R2 ;  /* 0x0000000210007986 */ /* 0x001fe2000c101b24 */
[----:B------:R-:W-:Y:S05]  /*bde0*/  EXIT ;  /* 0x000000000000794d */ /* 0x000fea0003800000 */
.L_x_9735:
        /* <DEDUP_REMOVED lines=14> */
.L_x_9749:
        /* <DEDUP_REMOVED lines=17> */
.L_x_9752:
[----:B------:R-:W-:-:S04]  /*bfe0*/  SHF.R.U32.HI R3, RZ, 0x18, R3 ;  /* 0x00000018ff037819 */ /* 0x000fc80000011603 */
[----:B------:R-:W-:-:S04]  /*bff0*/  LOP3.LUT R0, R0, 0x80, R3, 0xf8, !PT ;  /* 0x0000008000007812 */ /* 0x000fc800078ef803 */
[----:B------:R-:W-:-:S07]  /*c000*/  PRMT R8, R0, 0x7610, R8 ;  /* 0x0000761000087816 */ /* 0x000fce0000000008 */
.L_x_9751:
[----:B------:R-:W-:Y:S05]  /*c010*/  BSYNC.RECONVERGENT B0 ;  /* 0x0000000000007941 */ /* 0x000fea0003800200 */
.L_x_9750:
[----:B------:R-:W-:Y:S01]  /*c020*/  STG.E.U8 desc[UR36][R16.64], R8 ;  /* 0x0000000810007986 */ /* 0x000fe2000c101124 */
[----:B------:R-:W-:Y:S05]  /*c030*/  EXIT ;  /* 0x000000000000794d */ /* 0x000fea0003800000 */
.L_x_9748:
        /* <DEDUP_REMOVED lines=17> */
.L_x_9755:
[----:B------:R-:W-:-:S04]  /*c150*/  SHF.R.U32.HI R3, RZ, 0x18, R3 ;  /* 0x00000018ff037819 */ /* 0x000fc80000011603 */
[----:B------:R-:W-:-:S04]  /*c160*/  LOP3.LUT R0, R0, 0x80, R3, 0xf8, !PT ;  /* 0x0000008000007812 */ /* 0x000fc800078ef803 */
[----:B------:R-:W-:-:S07]  /*c170*/  PRMT R8, R0, 0x7610, R8 ;  /* 0x0000761000087816 */ /* 0x000fce0000000008 */
.L_x_9754:
[----:B------:R-:W-:Y:S05]  /*c180*/  BSYNC.RECONVERGENT B0 ;  /* 0x0000000000007941 */ /* 0x000fea0003800200 */
.L_x_9753:
[----:B------:R-:W-:Y:S01]  /*c190*/  STG.E.U8 desc[UR36][R16.64], R8 ;  /* 0x0000000810007986 */ /* 0x000fe2000c101124 */
[----:B------:R-:W-:Y:S05]  /*c1a0*/  EXIT ;  /* 0x000000000000794d */ /* 0x000fea0003800000 */
.L_x_9747:
        /* <DEDUP_REMOVED lines=22> */
.L_x_9757:
[----:B------:R-:W-:-:S06]  /*c310*/  HADD2.F32 R2, -RZ, R2.H0_H0 ;  /* 0x20000002ff027230 */ /* 0x000fcc0000004100 */
[----:B------:R-:W0:Y:S02]  /*c320*/  F2I.U64.TRUNC R2, R2 ;  /* 0x0000000200027311 */ /* 0x000e24000020d800 */
[----:B0-----:R-:W-:Y:S01]  /*c330*/  STG.E.64 desc[UR36][R16.64], R2 ;  /* 0x0000000210007986 */ /* 0x001fe2000c101b24 */
[----:B------:R-:W-:Y:S05]  /*c340*/  EXIT ;  /* 0x000000000000794d */ /* 0x000fea0003800000 */
.L_x_9756:
[----:B------:R-:W-:-:S04]  /*c350*/  HADD2.F32 R2, -RZ, R2.H0_H0 ;  /* 0x20000002ff027230 */ /* 0x000fc80000004100 */
[----:B------:R-:W0:Y:S02]  /*c360*/  F2I.FTZ.U32.TRUNC.NTZ R3, R2 ;  /* 0x0000000200037305 */ /* 0x000e24000021f000 */
[----:B0-----:R-:W-:Y:S01]  /*c370*/  STG.E desc[UR36][R16.64], R3 ;  /* 0x0000000310007986 */ /* 0x001fe2000c101924 */
[----:B------:R-:W-:Y:S05]  /*c380*/  EXIT ;  /* 0x000000000000794d */ /* 0x000fea0003800000 */
.L_x_9746:
        /* <DEDUP_REMOVED lines=11> */
.L_x_9759:
[----:B------:R-:W-:Y:S01]  /*c440*/  HADD2.F32 R2, -RZ, R2.H0_H0 ;  /* 0x20000002ff027230 */ /* 0x000fe20000004100 */
[----:B------:R-:W-:-:S04]  /*c450*/  CS2R R6, SRZ ;  /* 0x0000000000067805 */ /* 0x000fc8000001ff00 */
[----:B------:R-:W-:-:S04]  /*c460*/  FMUL.FTZ R2, R2, 1 ;  /* 0x3f80000002027820 */ /* 0x000fc80000410000 */
[----:B------:R-:W0:Y:S02]  /*c470*/  F2F.F64.F32 R4, R2 ;  /* 0x0000000200047310 */ /* 0x000e240000201800 */
[----:B0-----:R-:W-:Y:S01]  /*c480*/  STG.E.128 desc[UR36][R16.64], R4 ;  /* 0x0000000410007986 */ /* 0x001fe2000c101d24 */
[----:B------:R-:W-:Y:S05]  /*c490*/  EXIT ;  /* 0x000000000000794d */ /* 0x000fea0003800000 */
.L_x_9758:
[----:B------:R-:W-:-:S09]  /*c4a0*/  UISETP.NE.AND UP0, UPT, UR4, 0xf, UPT ;  /* 0x0000000f0400788c */ /* 0x000fd2000bf05270 */
[----:B------:R-:W-:Y:S05]  /*c4b0*/  BRA.U !UP0, `(.L_x_9760) ;  /* 0x0000000108e87547 */ /* 0x000fea000b800000 */
[----:B------:R-:W-:-:S09]  /*c4c0*/  UISETP.NE.AND UP0, UPT, UR4, 0x17, UPT ;  /* 0x000000170400788c */ /* 0x000fd2000bf05270 */
[----:B------:R-:W-:Y:S05]  /*c4d0*/  BRA.U !UP0, `(.L_x_9761) ;  /* 0x0000000108907547 */ /* 0x000fea000b800000 */
[----:B------:R-:W-:-:S09]  /*c4e0*/  UISETP.NE.AND UP0, UPT, UR4, 0x18, UPT ;  /* 0x000000180400788c */ /* 0x000fd2000bf05270 */
[----:B------:R-:W-:Y:S05]  /*c4f0*/  BRA.U !UP0, `(.L_x_9762) ;  /* 0x0000000108447547 */ /* 0x000fea000b800000 */
.L_x_9739:
        /* <DEDUP_REMOVED lines=16> */
.L_x_9763:
[----:B------:R-:W-:Y:S05]  /*c600*/  EXIT ;  /* 0x000000000000794d */ /* 0x000fea0003800000 */
.L_x_9762:
        /* <DEDUP_REMOVED lines=13> */
.L_x_9765:
[----:B------:R-:W-:Y:S05]  /*c6e0*/  BSYNC.RECONVERGENT B0 ;  /* 0x0000000000007941 */ /* 0x000fea0003800200 */
.L_x_9764:
[----:B------:R-:W-:-:S05]  /*c6f0*/  LOP3.LUT R3, R0, 0x80, R3, 0xf8, !PT ;  /* 0x0000008000037812 */ /* 0x000fca00078ef803 */
[----:B------:R-:W-:Y:S01]  /*c700*/  STG.E.U8 desc[UR36][R16.64], R3 ;  /* 0x0000000310007986 */ /* 0x000fe2000c101124 */
[----:B------:R-:W-:Y:S05]  /*c710*/  EXIT ;  /* 0x000000000000794d */ /* 0x000fea0003800000 */
.L_x_9761:
        /* <DEDUP_REMOVED lines=12> */
.L_x_9767:
[----:B------:R-:W-:Y:S01]  /*c7e0*/  HFMA2 R0, -RZ, RZ, 0, 7.569789886474609375e-06 ;  /* 0x0000007fff007431 */ /* 0x000fe200000001ff */
[----:B------:R-:W-:-:S04]  /*c7f0*/  ISETP.GT.U32.AND P0, PT, R2, 0x7f800000, PT ;  /* 0x7f8000000200780c */ /* 0x000fc80003f04070 */
[----:B------:R-:W-:-:S09]  /*c800*/  SEL R0, R0, 0x7c, P0 ;  /* 0x0000007c00007807 */ /* 0x000fd20000000000 */
.L_x_9768:
[----:B------:R-:W-:Y:S05]  /*c810*/  BSYNC.RECONVERGENT B0 ;  /* 0x0000000000007941 */ /* 0x000fea0003800200 */
.L_x_9766:
[----:B------:R-:W-:-:S04]  /*c820*/  SHF.R.U32.HI R3, RZ, 0x18, R3 ;  /* 0x00000018ff037819 */ /* 0x000fc80000011603 */
[----:B------:R-:W-:-:S05]  /*c830*/  LOP3.LUT R3, R0, 0x80, R3, 0xf8, !PT ;  /* 0x0000008000037812 */ /* 0x000fca00078ef803 */
[----:B------:R-:W-:Y:S01]  /*c840*/  STG.E.U8 desc[UR36][R16.64], R3 ;  /* 0x0000000310007986 */ /* 0x000fe2000c101124 */
[----:B------:R-:W-:Y:S05]  /*c850*/  EXIT ;  /* 0x000000000000794d */ /* 0x000fea0003800000 */
.L_x_9760:
[----:B------:R-:W-:-:S05]  /*c860*/  HADD2.F32 R0, -RZ, R2.H0_H0 ;  /* 0x20000002ff007230 */ /* 0x000fca0000004100 */
[----:B------:R-:W-:-:S05]  /*c870*/  F2FP.BF16.F32.PACK_AB R0, RZ, R0 ;  /* 0x00000000ff00723e */ /* 0x000fca00000010ff */
[----:B------:R-:W-:Y:S01]  /*c880*/  STG.E.U16 desc[UR36][R16.64], R0 ;  /* 0x0000000010007986 */ /* 0x000fe2000c101524 */
[----:B------:R-:W-:Y:S05]  /*c890*/  EXIT ;  /* 0x000000000000794d */ /* 0x000fea0003800000 */
.L_x_9769:
        /* <DEDUP_REMOVED lines=14> */
.L_x_23204:


//--------------------- .text._ZN2at6native27unrolled_elementwise_kernelIZZZNS0_15binary_internal21div_trunc_kernel_cudaERNS_18TensorIteratorBaseEENKUlvE0_clEvENKUlvE1_clEvEUlN3c104HalfEE_St5arrayIPcLm2EELi4E23TrivialOffsetCalculatorILi1EjESE_NS0_6memory12LoadWithCastILi1EEENSF_13StoreWithCastILi1EEEEEviT_T0_T2_T3_T4_T5_ --------------------------
	.section	.text._ZN2at6native27unrolled_elementwise_kernelIZZZNS0_15binary_internal21div_trunc_kernel_cudaERNS_18TensorIteratorBaseEENKUlvE0_clEvENKUlvE1_clEvEUlN3c104HalfEE_St5arrayIPcLm2EELi4E23TrivialOffsetCalculatorILi1EjESE_NS0_6memory12LoadWithCastILi1EEENSF_13StoreWithCastILi1EEEEEviT_T0_T2_T3_T4_T5_,"ax",@progbits
	.align	128
        .global         _ZN2at6native27unrolled_elementwise_kernelIZZZNS0_15binary_internal21div_trunc_kernel_cudaERNS_18TensorIteratorBaseEENKUlvE0_clEvENKUlvE1_clEvEUlN3c104HalfEE_St5arrayIPcLm2EELi4E23TrivialOffsetCalculatorILi1EjESE_NS0_6memory12LoadWithCastILi1EEENSF_13StoreWithCastILi1EEEEEviT_T0_T2_T3_T4_T5_
        .type           _ZN2at6native27unrolled_elementwise_kernelIZZZNS0_15binary_internal21div_trunc_kernel_cudaERNS_18TensorIteratorBaseEENKUlvE0_clEvENKUlvE1_clEvEUlN3c104HalfEE_St5arrayIPcLm2EELi4E23TrivialOffsetCalculatorILi1EjESE_NS0_6memory12LoadWithCastILi1EEENSF_13StoreWithCastILi1EEEEEviT_T0_T2_T3_T4_T5_,@function
        .size           _ZN2at6native27unrolled_elementwise_kernelIZZZNS0_15binary_internal21div_trunc_kernel_cudaERNS_18TensorIteratorBaseEENKUlvE0_clEvENKUlvE1_clEvEUlN3c104HalfEE_St5arrayIPcLm2EELi4E23TrivialOffsetCalculatorILi1EjESE_NS0_6memory12LoadWithCastILi1EEENSF_13StoreWithCastILi1EEEEEviT_T0_T2_T3_T4_T5_,(.L_x_23205 - _ZN2at6native27unrolled_elementwise_kernelIZZZNS0_15binary_internal21div_trunc_kernel_cudaERNS_18TensorIteratorBaseEENKUlvE0_clEvENKUlvE1_clEvEUlN3c104HalfEE_St5arrayIPcLm2EELi4E23TrivialOffsetCalculatorILi1EjESE_NS0_6memory12LoadWithCastILi1EEENSF_13StoreWithCastILi1EEEEEviT_T0_T2_T3_T4_T5_)
        .other          _ZN2at6native27unrolled_elementwise_kernelIZZZNS0_15binary_internal21div_trunc_kernel_cudaERNS_18TensorIteratorBaseEENKUlvE0_clEvENKUlvE1_clEvEUlN3c104HalfEE_St5arrayIPcLm2EELi4E23TrivialOffsetCalculatorILi1EjESE_NS0_6memory12LoadWithCastILi1EEENSF_13StoreWithCastILi1EEEEEviT_T0_T2_T3_T4_T5_,@"STO_CUDA_ENTRY STV_DEFAULT"
_ZN2at6native27unrolled_elementwise_kernelIZZZNS0_15binary_internal21div_trunc_kernel_cudaERNS_18TensorIteratorBaseEENKUlvE0_clEvENKUlvE1_clEvEUlN3c104HalfEE_St5arrayIPcLm2EELi4E23TrivialOffsetCalculatorILi1EjESE_NS0_6memory12LoadWithCastILi1EEENSF_13StoreWithCastILi1EEEEEviT_T0_T2_T3_T4_T5_:
.text._ZN2at6native27unrolled_elementwise_kernelIZZZNS0_15binary_internal21div_trunc_kernel_cudaERNS_18TensorIteratorBaseEENKUlvE0_clEvENKUlvE1_clEvEUlN3c104HalfEE_St5arrayIPcLm2EELi4E23TrivialOffsetCalculatorILi1EjESE_NS0_6memory12LoadWithCastILi1EEENSF_13StoreWithCastILi1EEEEEviT_T0_T2_T3_T4_T5_:
        /* <DEDUP_REMOVED lines=34> */
.L_x_9775:
[----:B------:R-:W2:Y:S02]  /*0220*/  LDG.E.U8 R2, desc[UR36][R2.64] ;  /* 0x0000002402027981 */ /* 0x000ea4000c1e1100 */
[----:B--2---:R-:W-:-:S04]  /*0230*/  I2FP.F32.U32 R0, R2 ;  /* 0x0000000200007245 */ /* 0x004fc80000201000 */
[----:B------:R-:W-:-:S04]  /*0240*/  F2FP.F16.F32.PACK_AB R0, RZ, R0 ;  /* 0x00000000ff00723e */ /* 0x000fc800000000ff */
[----:B------:R-:W-:Y:S01]  /*0250*/  PRMT R16, R0, 0x7610, R16 ;  /* 0x0000761000107816 */ /* 0x000fe20000000010 */
[----:B------:R-:W-:Y:S06]  /*0260*/  BRA `(.L_x_9777) ;  /* 0x0000000c00b47947 */ /* 0x000fec0003800000 */
.L_x_9774:
        /* <DEDUP_REMOVED lines=11> */
.L_x_9779:
[----:B------:R-:W2:Y:S02]  /*0320*/  LDG.E R2, desc[UR36][R2.64] ;  /* 0x0000002402027981 */ /* 0x000ea4000c1e1900 */
[----:B--2---:R-:W-:-:S04]  /*0330*/  I2FP.F32.S32 R0, R2 ;  /* 0x0000000200007245 */ /* 0x004fc80000201400 */
[----:B------:R-:W-:-:S04]  /*0340*/  F2FP.F16.F32.PACK_AB R0, RZ, R0 ;  /* 0x00000000ff00723e */ /* 0x000fc800000000ff */
[----:B------:R-:W-:Y:S01]  /*0350*/  PRMT R16, R0, 0x7610, R16 ;  /* 0x0000761000107816 */ /* 0x000fe20000000010 */
[----:B------:R-:W-:Y:S06]  /*0360*/  BRA `(.L_x_9777) ;  /* 0x0000000c00747947 */ /* 0x000fec0003800000 */
.L_x_9778:
[----:B------:R-:W2:Y:S02]  /*0370*/  LDG.E.U16 R2, desc[UR36][R2.64] ;  /* 0x0000002402027981 */ /* 0x000ea4000c1e1500 */
[----:B--2---:R-:W0:Y:S02]  /*0380*/  I2F.S16 R0, R2 ;  /* 0x0000000200007306 */ /* 0x004e240000101400 */
[----:B0-----:R-:W-:-:S04]  /*0390*/  F2FP.F16.F32.PACK_AB R0, RZ, R0 ;  /* 0x00000000ff00723e */ /* 0x001fc800000000ff */
[----:B------:R-:W-:Y:S01]  /*03a0*/  PRMT R16, R0, 0x7610, R16 ;  /* 0x0000761000107816 */ /* 0x000fe20000000010 */
[----:B------:R-:W-:Y:S06]  /*03b0*/  BRA `(.L_x_9777) ;  /* 0x0000000c00607947 */ /* 0x000fec0003800000 */
.L_x_9773:
        /* <DEDUP_REMOVED lines=9> */
.L_x_9781:
[----:B------:R1:W5:Y:S01]  /*0450*/  LDG.E.U16 R16, desc[UR36][R2.64] ;  /* 0x0000002402107981 */ /* 0x000362000c1e1500 */
[----:B------:R-:W-:Y:S05]  /*0460*/  BRA `(.L_x_9777) ;  /* 0x0000000c00347947 */ /* 0x000fea0003800000 */
.L_x_9780:
        /* <DEDUP_REMOVED lines=9> */
.L_x_9783:
[----:B------:R0:W5:Y:S01]  /*0500*/  LDG.E.U16 R16, desc[UR36][R2.64] ;  /* 0x0000002402107981 */ /* 0x000162000c1e1500 */
[----:B------:R-:W-:Y:S05]  /*0510*/  BRA `(.L_x_9777) ;  /* 0x0000000c00087947 */ /* 0x000fea0003800000 */
.L_x_9782:
        /* <DEDUP_REMOVED lines=9> */
.L_x_9772:
        /* <DEDUP_REMOVED lines=14> */
.L_x_9786:
        /* <DEDUP_REMOVED lines=9> */
.L_x_9785:
        /* <DEDUP_REMOVED lines=27> */
.L_x_9788:
        /* <DEDUP_REMOVED lines=14> */
.L_x_9787:
[----:B------:R-:W2:Y:S02]  /*09b0*/  LDG.E.U16 R0, desc[UR36][R2.64] ;  /* 0x0000002402007981 */ /* 0x000ea4000c1e1500 */
[----:B--2---:R-:W-:-:S05]  /*09c0*/  IMAD.U32 R0, R0, 0x10000, RZ ;  /* 0x0001000000007824 */ /* 0x004fca00078e00ff */
[----:B------:R-:W-:-:S04]  /*09d0*/  F2FP.F16.F32.PACK_AB R0, RZ, R0 ;  /* 0x00000000ff00723e */ /* 0x000fc800000000ff */
[----:B------:R-:W-:Y:S01]  /*09e0*/  PRMT R16, R0, 0x7610, R16 ;  /* 0x0000761000107816 */ /* 0x000fe20000000010 */
[----:B------:R-:W-:Y:S06]  /*09f0*/  BRA `(.L_x_9777) ;  /* 0x0000000400d07947 */ /* 0x000fec0003800000 */
.L_x_9784:
        /* <DEDUP_REMOVED lines=13> */
.L_x_9791:
        /* <DEDUP_REMOVED lines=21> */
.L_x_9795:
[----:B------:R-:W-:Y:S05]  /*0c20*/  BSYNC.RECONVERGENT B1 ;  /* 0x0000000000017941 */ /* 0x000fea0003800200 */
.L_x_9794:
[----:B------:R-:W-:Y:S01]  /*0c30*/  IMAD.SHL.U32 R0, R0, 0x100000, RZ ;  /* 0x0010000000007824 */ /* 0x000fe200078e00ff */
[----:B------:R-:W-:-:S04]  /*0c40*/  LEA R2, R2, 0x3b800000, 0x17 ;  /* 0x3b80000002027811 */ /* 0x000fc800078eb8ff */
[----:B------:R-:W-:-:S07]  /*0c50*/  LOP3.LUT R0, R2, R0, R7, 0xfe, !PT ;  /* 0x0000000002007212 */ /* 0x000fce00078efe07 */
.L_x_9793:
[----:B------:R-:W-:Y:S05]  /*0c60*/  BSYNC.RECONVERGENT B0 ;  /* 0x0000000000007941 */ /* 0x000fea0003800200 */
.L_x_9792:
[----:B------:R-:W-:-:S04]  /*0c70*/  F2FP.F16.F32.PACK_AB R0, RZ, R0 ;  /* 0x00000000ff00723e */ /* 0x000fc800000000ff */
[----:B------:R-:W-:Y:S01]  /*0c80*/  PRMT R16, R0, 0x7610, R16 ;  /* 0x0000761000107816 */ /* 0x000fe20000000010 */
[----:B------:R-:W-:Y:S06]  /*0c90*/  BRA `(.L_x_9777) ;  /* 0x0000000400287947 */ /* 0x000fec0003800000 */
.L_x_9790:
        /* <DEDUP_REMOVED lines=21> */
.L_x_9799:
[----:B------:R-:W-:Y:S05]  /*0df0*/  BSYNC.RECONVERGENT B1 ;  /* 0x0000000000017941 */ /* 0x000fea0003800200 */
.L_x_9798:
[----:B------:R-:W-:Y:S01]  /*0e00*/  IMAD.SHL.U32 R0, R0, 0x200000, RZ ;  /* 0x0020000000007824 */ /* 0x000fe200078e00ff */
[----:B------:R-:W-:-:S04]  /*0e10*/  LEA R2, R2, 0x37800000, 0x17 ;  /* 0x3780000002027811 */ /* 0x000fc800078eb8ff */
[----:B------:R-:W-:-:S07]  /*0e20*/  LOP3.LUT R0, R2, R0, R7, 0xfe, !PT ;  /* 0x0000000002007212 */ /* 0x000fce00078efe07 */
.L_x_9797:
[----:B------:R-:W-:Y:S05]  /*0e30*/  BSYNC.RECONVERGENT B0 ;  /* 0x0000000000007941 */ /* 0x000fea0003800200 */
.L_x_9796:
[----:B------:R-:W-:-:S04]  /*0e40*/  F2FP.F16.F32.PACK_AB R0, RZ, R0 ;  /* 0x00000000ff00723e */ /* 0x000fc800000000ff */
[----:B------:R-:W-:Y:S01]  /*0e50*/  PRMT R16, R0, 0x7610, R16 ;  /* 0x0000761000107816 */ /* 0x000fe20000000010 */
[----:B------:R-:W-:Y:S06]  /*0e60*/  BRA `(.L_x_9777) ;  /* 0x0000000000b47947 */ /* 0x000fec0003800000 */
.L_x_9789:
[----:B------:R-:W-:-:S09]  /*0e70*/  UISETP.NE.AND UP0, UPT, UR4, 0x1c, UPT ;  /* 0x0000001c0400788c */ /* 0x000fd2000bf05270 */
[----:B------:R-:W-:Y:S05]  /*0e80*/  BRA.U !UP0, `(.L_x_9800) ;  /* 0x00000001089c7547 */ /* 0x000fea000b800000 */
[----:B------:R-:W-:-:S09]  /*0e90*/  UISETP.NE.AND UP0, UPT, UR4, 0x1d, UPT ;  /* 0x0000001d0400788c */ /* 0x000fd2000bf05270 */
[----:B------:R-:W-:Y:S05]  /*0ea0*/  BRA.U !UP0, `(.L_x_9801) ;  /* 0x0000000108807547 */ /* 0x000fea000b800000 */
[----:B------:R-:W-:-:S09]  /*0eb0*/  UISETP.NE.AND UP0, UPT, UR4, 0x2c, UPT ;  /* 0x0000002c0400788c */ /* 0x000fd2000bf05270 */
[----:B------:R-:W-:Y:S05]  /*0ec0*/  BRA.U !UP0, `(.L_x_9802) ;  /* 0x0000000108487547 */ /* 0x000fea000b800000 */
.L_x_9776:
        /* <DEDUP_REMOVED lines=16> */
.L_x_9803:
[----:B------:R-:W-:Y:S01]  /*0fd0*/  PRMT R16, RZ, 0x7610, R16 ;  /* 0x00007610ff107816 */ /* 0x000fe20000000010 */
[----:B------:R-:W-:Y:S06]  /*0fe0*/  BRA `(.L_x_9777) ;  /* 0x0000000000547947 */ /* 0x000fec0003800000 */
.L_x_9802:
        /* <DEDUP_REMOVED lines=8> */
.L_x_9805:
[----:B------:R-:W-:Y:S05]  /*1070*/  BSYNC.RECONVERGENT B0 ;  /* 0x0000000000007941 */ /* 0x000fea0003800200 */
.L_x_9804:
[----:B------:R-:W-:-:S04]  /*1080*/  F2FP.F16.F32.PACK_AB R0, RZ, R0 ;  /* 0x00000000ff00723e */ /* 0x000fc800000000ff */
[----:B------:R-:W-:Y:S01]  /*1090*/  PRMT R16, R0, 0x7610, R16 ;  /* 0x0000761000107816 */ /* 0x000fe20000000010 */
[----:B------:R-:W-:Y:S06]  /*10a0*/  BRA `(.L_x_9777) ;  /* 0x0000000000247947 */ /* 0x000fec0003800000 */
.L_x_9801:
[----:B------:R-:W2:Y:S02]  /*10b0*/  LDG.E.64 R2, desc[UR36][R2.64] ;  /* 0x0000002402027981 */ /* 0x000ea4000c1e1b00 */
[----:B--2---:R-:W0:Y:S02]  /*10c0*/  I2F.U64 R0, R2 ;  /* 0x0000000200007312 */ /* 0x004e240000301000 */
[----:B0-----:R-:W-:-:S04]  /*10d0*/  F2FP.F16.F32.PACK_AB R0, RZ, R0 ;  /* 0x00000000ff00723e */ /* 0x001fc800000000ff */
[----:B------:R-:W-:Y:S01]  /*10e0*/  PRMT R16, R0, 0x7610, R16 ;  /* 0x0000761000107816 */ /* 0x000fe20000000010 */
[----:B------:R-:W-:Y:S06]  /*10f0*/  BRA `(.L_x_9777) ;  /* 0x0000000000107947 */ /* 0x000fec0003800000 */
.L_x_9800:
[----:B------:R-:W2:Y:S02]  /*1100*/  LDG.E R2, desc[UR36][R2.64] ;  /* 0x0000002402027981 */ /* 0x000ea4000c1e1900 */
[----:B--2---:R-:W-:-:S04]  /*1110*/  I2FP.F32.U32 R0, R2 ;  /* 0x0000000200007245 */ /* 0x004fc80000201000 */
[----:B------:R-:W-:-:S04]  /*1120*/  F2FP.F16.F32.PACK_AB R0, RZ, R0 ;  /* 0x00000000ff00723e */ /* 0x000fc800000000ff */
[----:B------:R-:W-:-:S07]  /*1130*/  PRMT R16, R0, 0x7610, R16 ;  /* 0x0000761000107816 */ /* 0x000fce0000000010 */
.L_x_9777:
[----:B------:R-:W-:-:S07]  /*1140*/  VIADD R22, R19, 0x80 ;  /* 0x0000008013167836 */ /* 0x000fce0000000000 */
.L_x_9771:
[----:B------:R-:W-:Y:S05]  /*1150*/  BSYNC.RECONVERGENT B6 ;  /* 0x0000000000067941 */ /* 0x000fea0003800200 */
.L_x_9770:
        /* <DEDUP_REMOVED lines=26> */
.L_x_9811:
[----:B------:R-:W2:Y:S02]  /*1300*/  LDG.E.U8 R2, desc[UR36][R2.64] ;  /* 0x0000002402027981 */ /* 0x000ea4000c1e1100 */
[----:B--2---:R-:W-:-:S04]  /*1310*/  I2FP.F32.U32 R0, R2 ;  /* 0x0000000200007245 */ /* 0x004fc80000201000 */
[----:B------:R-:W-:-:S04]  /*1320*/  F2FP.F16.F32.PACK_AB R0, RZ, R0 ;  /* 0x00000000ff00723e */ /* 0x000fc800000000ff */
[----:B------:R-:W-:Y:S01]  /*1330*/  PRMT R23, R0, 0x7610, R23 ;  /* 0x0000761000177816 */ /* 0x000fe20000000017 */
[----:B------:R-:W-:Y:S06]  /*1340*/  BRA `(.L_x_9813) ;  /* 0x0000000c00b47947 */ /* 0x000fec0003800000 */
.L_x_9810:
        /* <DEDUP_REMOVED lines=11> */
.L_x_9815:
[----:B------:R-:W2:Y:S02]  /*1400*/  LDG.E R2, desc[UR36][R2.64] ;  /* 0x0000002402027981 */ /* 0x000ea4000c1e1900 */
[----:B--2---:R-:W-:-:S04]  /*1410*/  I2FP.F32.S32 R0, R2 ;  /* 0x0000000200007245 */ /* 0x004fc80000201400 */
[----:B------:R-:W-:-:S04]  /*1420*/  F2FP.F16.F32.PACK_AB R0, RZ, R0 ;  /* 0x00000000ff00723e */ /* 0x000fc800000000ff */
[----:B------:R-:W-:Y:S01]  /*1430*/  PRMT R23, R0, 0x7610, R23 ;  /* 0x0000761000177816 */ /* 0x000fe20000000017 */
[----:B------:R-:W-:Y:S06]  /*1440*/  BRA `(.L_x_9813) ;  /* 0x0000000c00747947 */ /* 0x000fec0003800000 */
.L_x_9814:
[----:B------:R-:W2:Y:S02]  /*1450*/  LDG.E.U16 R2, desc[UR36][R2.64] ;  /* 0x0000002402027981 */ /* 0x000ea4000c1e1500 */
[----:B--2---:R-:W0:Y:S02]  /*1460*/  I2F.S16 R0, R2 ;  /* 0x0000000200007306 */ /* 0x004e240000101400 */
[----:B0-----:R-:W-:-:S04]  /*1470*/  F2FP.F16.F32.PACK_AB R0, RZ, R0 ;  /* 0x00000000ff00723e */ /* 0x001fc800000000ff */
[----:B------:R-:W-:Y:S01]  /*1480*/  PRMT R23, R0, 0x7610, R23 ;  /* 0x0000761000177816 */ /* 0x000fe20000000017 */
[----:B------:R-:W-:Y:S06]  /*1490*/  BRA `(.L_x_9813) ;  /* 0x0000000c00607947 */ /* 0x000fec0003800000 */
.L_x_9809:
        /* <DEDUP_REMOVED lines=9> */
.L_x_9817:
[----:B------:R0:W5:Y:S01]  /*1530*/  LDG.E.U16 R23, desc[UR36][R2.64] ;  /* 0x0000002402177981 */ /* 0x000162000c1e1500 */
[----:B------:R-:W-:Y:S05]  /*1540*/  BRA `(.L_x_9813) ;  /* 0x0000000c00347947 */ /* 0x000fea0003800000 */
.L_x_9816:
        /* <DEDUP_REMOVED lines=9> */
.L_x_9819:
[----:B------:R1:W5:Y:S01]  /*15e0*/  LDG.E.U16 R23, desc[UR36][R2.64] ;  /* 0x0000002402177981 */ /* 0x000362000c1e1500 */
[----:B------:R-:W-:Y:S05]  /*15f0*/  BRA `(.L_x_9813) ;  /* 0x0000000c00087947 */ /* 0x000fea0003800000 */
.L_x_9818:
        /* <DEDUP_REMOVED lines=9> */
.L_x_9808:
        /* <DEDUP_REMOVED lines=14> */
.L_x_9822:
        /* <DEDUP_REMOVED lines=9> */
.L_x_9821:
        /* <DEDUP_REMOVED lines=27> */
.L_x_9824:
        /* <DEDUP_REMOVED lines=14> */
.L_x_9823:
[----:B------:R-:W2:Y:S02]  /*1a90*/  LDG.E.U16 R0, desc[UR36][R2.64] ;  /* 0x0000002402007981 */ /* 0x000ea4000c1e1500 */
[----:B--2---:R-:W-:-:S05]  /*1aa0*/  IMAD.U32 R0, R0, 0x10000, RZ ;  /* 0x0001000000007824 */ /* 0x004fca00078e00ff */
[----:B------:R-:W-:-:S04]  /*1ab0*/  F2FP.F16.F32.PACK_AB R0, RZ, R0 ;  /* 0x00000000ff00723e */ /* 0x000fc800000000ff */
[----:B------:R-:W-:Y:S01]  /*1ac0*/  PRMT R23, R0, 0x7610, R23 ;  /* 0x0000761000177816 */ /* 0x000fe20000000017 */
[----:B------:R-:W-:Y:S06]  /*1ad0*/  BRA `(.L_x_9813) ;  /* 0x0000000400d07947 */ /* 0x000fec0003800000 */
.L_x_9820:
        /* <DEDUP_REMOVED lines=13> */
.L_x_9827:
        /* <DEDUP_REMOVED lines=21> */
.L_x_9831:
[----:B------:R-:W-:Y:S05]  /*1d00*/  BSYNC.RECONVERGENT B1 ;  /* 0x0000000000017941 */ /* 0x000fea0003800200 */
.L_x_9830:
[----:B------:R-:W-:Y:S01]  /*1d10*/  IMAD.SHL.U32 R0, R0, 0x100000, RZ ;  /* 0x0010000000007824 */ /* 0x000fe200078e00ff */
[----:B------:R-:W-:-:S04]  /*1d20*/  LEA R2, R2, 0x3b800000, 0x17 ;  /* 0x3b80000002027811 */ /* 0x000fc800078eb8ff */
[----:B------:R-:W-:-:S07]  /*1d30*/  LOP3.LUT R0, R2, R0, R7, 0xfe, !PT ;  /* 0x0000000002007212 */ /* 0x000fce00078efe07 */
.L_x_9829:
[----:B------:R-:W-:Y:S05]  /*1d40*/  BSYNC.RECONVERGENT B0 ;  /* 0x0000000000007941 */ /* 0x000fea0003800200 */
.L_x_9828:
[----:B------:R-:W-:-:S04]  /*1d50*/  F2FP.F16.F32.PACK_AB R0, RZ, R0 ;  /* 0x00000000ff00723e */ /* 0x000fc800000000ff */
[----:B------:R-:W-:Y:S01]  /*1d60*/  PRMT R23, R0, 0x7610, R23 ;  /* 0x0000761000177816 */ /* 0x000fe20000000017 */
[----:B------:R-:W-:Y:S06]  /*1d70*/  BRA `(.L_x_9813) ;  /* 0x0000000400287947 */ /* 0x000fec0003800000 */
.L_x_9826:
        /* <DEDUP_REMOVED lines=21> */
.L_x_9835:
[----:B------:R-:W-:Y:S05]  /*1ed0*/  BSYNC.RECONVERGENT B1 ;  /* 0x0000000000017941 */ /* 0x000fea0003800200 */
.L_x_9834:
[----:B------:R-:W-:Y:S01]  /*1ee0*/  IMAD.SHL.U32 R0, R0, 0x200000, RZ ;  /* 0x0020000000007824 */ /* 0x000fe200078e00ff */
[----:B------:R-:W-:-:S04]  /*1ef0*/  LEA R2, R2, 0x37800000, 0x17 ;  /* 0x3780000002027811 */ /* 0x000fc800078eb8ff */
[----:B------:R-:W-:-:S07]  /*1f00*/  LOP3.LUT R0, R2, R0, R7, 0xfe, !PT ;  /* 0x0000000002007212 */ /* 0x000fce00078efe07 */
.L_x_9833:
[----:B------:R-:W-:Y:S05]  /*1f10*/  BSYNC.RECONVERGENT B0 ;  /* 0x0000000000007941 */ /* 0x000fea0003800200 */
.L_x_9832:
[----:B------:R-:W-:-:S04]  /*1f20*/  F2FP.F16.F32.PACK_AB R0, RZ, R0 ;  /* 0x00000000ff00723e */ /* 0x000fc800000000ff */
[----:B------:R-:W-:Y:S01]  /*1f30*/  PRMT R23, R0, 0x7610, R23 ;  /* 0x0000761000177816 */ /* 0x000fe20000000017 */
[----:B------:R-:W-:Y:S06]  /*1f40*/  BRA `(.L_x_9813) ;  /* 0x0000000000b47947 */ /* 0x000fec0003800000 */
.L_x_9825:
        /* <DEDUP_REMOVED lines=14> */
.L_x_9839:
[----:B------:R-:W-:Y:S05]  /*2030*/  BSYNC.RECONVERGENT B0 ;  /* 0x0000000000007941 */ /* 0x000fea0003800200 */
.L_x_9838:
[----:B------:R-:W-:-:S04]  /*2040*/  F2FP.F16.F32.PACK_AB R0, RZ, R0 ;  /* 0x00000000ff00723e */ /* 0x000fc800000000ff */
[----:B------:R-:W-:Y:S01]  /*2050*/  PRMT R23, R0, 0x7610, R23 ;  /* 0x0000761000177816 */ /* 0x000fe20000000017 */
[----:B------:R-:W-:Y:S06]  /*2060*/  BRA `(.L_x_9813) ;  /* 0x00000000006c7947 */ /* 0x000fec0003800000 */
.L_x_9812:
        /* <DEDUP_REMOVED lines=16> */
.L_x_9840:
[----:B------:R-:W-:Y:S01]  /*2170*/  PRMT R23, RZ, 0x7610, R23 ;  /* 0x00007610ff177816 */ /* 0x000fe20000000017 */
[----:B------:R-:W-:Y:S06]  /*2180*/  BRA `(.L_x_9813) ;  /* 0x0000000000247947 */ /* 0x000fec0003800000 */
.L_x_9837:
[----:B------:R-:W2:Y:S02]  /*2190*/  LDG.E.64 R2, desc[UR36][R2.64] ;  /* 0x0000002402027981 */ /* 0x000ea4000c1e1b00 */
[----:B--2---:R-:W0:Y:S02]  /*21a0*/  I2F.U64 R0, R2 ;  /* 0x0000000200007312 */ /* 0x004e240000301000 */
[----:B0-----:R-:W-:-:S04]  /*21b0*/  F2FP.F16.F32.PACK_AB R0, RZ, R0 ;  /* 0x00000000ff00723e */ /* 0x001fc800000000ff */
[----:B------:R-:W-:Y:S01]  /*21c0*/  PRMT R23, R0, 0x7610, R23 ;  /* 0x0000761000177816 */ /* 0x000fe20000000017 */
[----:B------:R-:W-:Y:S06]  /*21d0*/  BRA `(.L_x_9813) ;  /* 0x0000000000107947 */ /* 0x000fec0003800000 */
.L_x_9836:
[----:B------:R-:W2:Y:S02]  /*21e0*/  LDG.E R2, desc[UR36][R2.64] ;  /* 0x0000002402027981 */ /* 0x000ea4000c1e1900 */
[----:B--2---:R-:W-:-:S04]  /*21f0*/  I2FP.F32.U32 R0, R2 ;  /* 0x0000000200007245 */ /* 0x004fc80000201000 */
[----:B------:R-:W-:-:S04]  /*2200*/  F2FP.F16.F32.PACK_AB R0, RZ, R0 ;  /* 0x00000000ff00723e */ /* 0x000fc800000000ff */
[----:B------:R-:W-:-:S07]  /*2210*/  PRMT R23, R0, 0x7610, R23 ;  /* 0x0000761000177816 */ /* 0x000fce0000000017 */
.L_x_9813:
[----:B------:R-:W-:-:S07]  /*2220*/  VIADD R22, R22, 0x80 ;  /* 0x0000008016167836 */ /* 0x000fce0000000000 */
.L_x_9807:
[----:B------:R-:W-:Y:S05]  /*2230*/  BSYNC.RECONVERGENT B6 ;  /* 0x0000000000067941 */ /* 0x000fea0003800200 */
.L_x_9806:
        /* <DEDUP_REMOVED lines=26> */
.L_x_9846:
[----:B------:R-:W2:Y:S02]  /*23e0*/  LDG.E.U8 R2, desc[UR36][R2.64] ;  /* 0x0000002402027981 */ /* 0x000ea4000c1e1100 */
[----:B--2---:R-:W-:-:S04]  /*23f0*/  I2FP.F32.U32 R0, R2 ;  /* 0x0000000200007245 */ /* 0x004fc80000201000 */
[----:B------:R-:W-:-:S04]  /*2400*/  F2FP.F16.F32.PACK_AB R0, RZ, R0 ;  /* 0x00000000ff00723e */ /* 0x000fc800000000ff */
[----:B------:R-:W-:Y:S01]  /*2410*/  PRMT R24, R0, 0x7610, R24 ;  /* 0x0000761000187816 */ /* 0x000fe20000000018 */
[----:B------:R-:W-:Y:S06]  /*2420*/  BRA `(.L_x_9848) ;  /* 0x0000000c00b47947 */ /* 0x000fec0003800000 */
.L_x_9845:
        /* <DEDUP_REMOVED lines=11> */
.L_x_9850:
[----:B------:R-:W2:Y:S02]  /*24e0*/  LDG.E R2, desc[UR36][R2.64] ;  /* 0x0000002402027981 */ /* 0x000ea4000c1e1900 */
[----:B--2---:R-:W-:-:S04]  /*24f0*/  I2FP.F32.S32 R0, R2 ;  /* 0x0000000200007245 */ /* 0x004fc80000201400 */
[----:B------:R-:W-:-:S04]  /*2500*/  F2FP.F16.F32.PACK_AB R0, RZ, R0 ;  /* 0x00000000ff00723e */ /* 0x000fc800000000ff */
[----:B------:R-:W-:Y:S01]  /*2510*/  PRMT R24, R0, 0x7610, R24 ;  /* 0x0000761000187816 */ /* 0x000fe20000000018 */
[----:B------:R-:W-:Y:S06]  /*2520*/  BRA `(.L_x_9848) ;  /* 0x0000000c00747947 */ /* 0x000fec0003800000 */
.L_x_9849:
[----:B------:R-:W2:Y:S02]  /*2530*/  LDG.E.U16 R2, desc[UR36][R2.64] ;  /* 0x0000002402027981 */ /* 0x000ea4000c1e1500 */
[----:B--2---:R-:W0:Y:S02]  /*2540*/  I2F.S16 R0, R2 ;  /* 0x0000000200007306 */ /* 0x004e240000101400 */
[----:B0-----:R-:W-:-:S04]  /*2550*/  F2FP.F16.F32.PACK_AB R0, RZ, R0 ;  /* 0x00000000ff00723e */ /* 0x001fc800000000ff */
[----:B------:R-:W-:Y:S01]  /*2560*/  PRMT R24, R0, 0x7610, R24 ;  /* 0x0000761000187816 */ /* 0x000fe20000000018 */
[----:B------:R-:W-:Y:S06]  /*2570*/  BRA `(.L_x_9848) ;  /* 0x0000000c00607947 */ /* 0x000fec0003800000 */
.L_x_9844:
        /* <DEDUP_REMOVED lines=9> */
.L_x_9852:
[----:B------:R0:W5:Y:S01]  /*2610*/  LDG.E.U16 R24, desc[UR36][R2.64] ;  /* 0x0000002402187981 */ /* 0x000162000c1e1500 */
[----:B------:R-:W-:Y:S05]  /*2620*/  BRA `(.L_x_9848) ;  /* 0x0000000c00347947 */ /* 0x000fea0003800000 */
.L_x_9851:
        /* <DEDUP_REMOVED lines=9> */
.L_x_9854:
[----:B------:R1:W5:Y:S01]  /*26c0*/  LDG.E.U16 R24, desc[UR36][R2.64] ;  /* 0x0000002402187981 */ /* 0x000362000c1e1500 */
[----:B------:R-:W-:Y:S05]  /*26d0*/  BRA `(.L_x_9848) ;  /* 0x0000000c00087947 */ /* 0x000fea0003800000 */
.L_x_9853:
        /* <DEDUP_REMOVED lines=9> */
.L_x_9843:
        /* <DEDUP_REMOVED lines=14> */
.L_x_9857:
        /* <DEDUP_REMOVED lines=9> */
.L_x_9856:
        /* <DEDUP_REMOVED lines=27> */
.L_x_9859:
        /* <DEDUP_REMOVED lines=14> */
.L_x_9858:
[----:B------:R-:W2:Y:S02]  /*2b70*/  LDG.E.U16 R0, desc[UR36][R2.64] ;  /* 0x0000002402007981 */ /* 0x000ea4000c1e1500 */
[----:B--2---:R-:W-:-:S05]  /*2b80*/  IMAD.U32 R0, R0, 0x10000, RZ ;  /* 0x0001000000007824 */ /* 0x004fca00078e00ff */
[----:B------:R-:W-:-:S04]  /*2b90*/  F2FP.F16.F32.PACK_AB R0, RZ, R0 ;  /* 0x00000000ff00723e */ /* 0x000fc800000000ff */
[----:B------:R-:W-:Y:S01]  /*2ba0*/  PRMT R24, R0, 0x7610, R24 ;  /* 0x0000761000187816 */ /* 0x000fe20000000018 */
[----:B------:R-:W-:Y:S06]  /*2bb0*/  BRA `(.L_x_9848) ;  /* 0x0000000400d07947 */ /* 0x000fec0003800000 */
.L_x_9855:
        /* <DEDUP_REMOVED lines=13> */
.L_x_9862:
        /* <DEDUP_REMOVED lines=21> */
.L_x_9866:
[----:B------:R-:W-:Y:S05]  /*2de0*/  BSYNC.RECONVERGENT B1 ;  /* 0x0000000000017941 */ /* 0x000fea0003800200 */
.L_x_9865:
[----:B------:R-:W-:Y:S01]  /*2df0*/  IMAD.SHL.U32 R0, R0, 0x100000, RZ ;  /* 0x0010000000007824 */ /* 0x000fe200078e00ff */
[----:B------:R-:W-:-:S04]  /*2e00*/  LEA R2, R2, 0x3b800000, 0x17 ;  /* 0x3b80000002027811 */ /* 0x000fc800078eb8ff */
[----:B------:R-:W-:-:S07]  /*2e10*/  LOP3.LUT R0, R2, R0, R7, 0xfe, !PT ;  /* 0x0000000002007212 */ /* 0x000fce00078efe07 */
.L_x_9864:
[----:B------:R-:W-:Y:S05]  /*2e20*/  BSYNC.RECONVERGENT B0 ;  /* 0x0000000000007941 */ /* 0x000fea0003800200 */
.L_x_9863:
[----:B------:R-:W-:-:S04]  /*2e30*/  F2FP.F16.F32.PACK_AB R0, RZ, R0 ;  /* 0x00000000ff00723e */ /* 0x000fc800000000ff */
[----:B------:R-:W-:Y:S01]  /*2e40*/  PRMT R24, R0, 0x7610, R24 ;  /* 0x0000761000187816 */ /* 0x000fe20000000018 */
[----:B------:R-:W-:Y:S06]  /*2e50*/  BRA `(.L_x_9848) ;  /* 0x0000000400287947 */ /* 0x000fec0003800000 */
.L_x_9861:
        /* <DEDUP_REMOVED lines=21> */
.L_x_9870:
[----:B------:R-:W-:Y:S05]  /*2fb0*/  BSYNC.RECONVERGENT B1 ;  /* 0x0000000000017941 */ /* 0x000fea0003800200 */
.L_x_9869:
[----:B------:R-:W-:Y:S01]  /*2fc0*/  IMAD.SHL.U32 R0, R0, 0x200000, RZ ;  /* 0x0020000000007824 */ /* 0x000fe200078e00ff */
[----:B------:R-:W-:-:S04]  /*2fd0*/  LEA R2, R2, 0x37800000, 0x17 ;  /* 0x3780000002027811 */ /* 0x000fc800078eb8ff */
[----:B------:R-:W-:-:S07]  /*2fe0*/  LOP3.LUT R0, R2, R0, R7, 0xfe, !PT ;  /* 0x0000000002007212 */ /* 0x000fce00078efe07 */
.L_x_9868:
[----:B------:R-:W-:Y:S05]  /*2ff0*/  BSYNC.RECONVERGENT B0 ;  /* 0x0000000000007941 */ /* 0x000fea0003800200 */
.L_x_9867:
[----:B------:R-:W-:-:S04]  /*3000*/  F2FP.F16.F32.PACK_AB R0, RZ, R0 ;  /* 0x00000000ff00723e */ /* 0x000fc800000000ff */
[----:B------:R-:W-:Y:S01]  /*3010*/  PRMT R24, R0, 0x7610, R24 ;  /* 0x0000761000187816 */ /* 0x000fe20000000018 */
[----:B------:R-:W-:Y:S06]  /*3020*/  BRA `(.L_x_9848) ;  /* 0x0000000000b47947 */ /* 0x000fec0003800000 */
.L_x_9860:
        /* <DEDUP_REMOVED lines=14> */
.L_x_9874:
[----:B------:R-:W-:Y:S05]  /*3110*/  BSYNC.RECONVERGENT B0 ;  /* 0x0000000000007941 */ /* 0x000fea0003800200 */
.L_x_9873:
[----:B------:R-:W-:-:S04]  /*3120*/  F2FP.F16.F32.PACK_AB R0, RZ, R0 ;  /* 0x00000000ff00723e */ /* 0x000fc800000000ff */
[----:B------:R-:W-:Y:S01]  /*3130*/  PRMT R24, R0, 0x7610, R24 ;  /* 0x0000761000187816 */ /* 0x000fe20000000018 */
[----:B------:R-:W-:Y:S06]  /*3140*/  BRA `(.L_x_9848) ;  /* 0x00000000006c7947 */ /* 0x000fec0003800000 */
.L_x_9847:
        /* <DEDUP_REMOVED lines=16> */
.L_x_9875:
[----:B------:R-:W-:Y:S01]  /*3250*/  PRMT R24, RZ, 0x7610, R24 ;  /* 0x00007610ff187816 */ /* 0x000fe20000000018 */
[----:B------:R-:W-:Y:S06]  /*3260*/  BRA `(.L_x_9848) ;  /* 0x0000000000247947 */ /* 0x000fec0003800000 */
.L_x_9872:
[----:B------:R-:W2:Y:S02]  /*3270*/  LDG.E.64 R2, desc[UR36][R2.64] ;  /* 0x0000002402027981 */ /* 0x000ea4000c1e1b00 */
[----:B--2---:R-:W0:Y:S02]  /*3280*/  I2F.U64 R0, R2 ;  /* 0x0000000200007312 */ /* 0x004e240000301000 */
[----:B0-----:R-:W-:-:S04]  /*3290*/  F2FP.F16.F32.PACK_AB R0, RZ, R0 ;  /* 0x00000000ff00723e */ /* 0x001fc800000000ff */
[----:B------:R-:W-:Y:S01]  /*32a0*/  PRMT R24, R0, 0x7610, R24 ;  /* 0x0000761000187816 */ /* 0x000fe20000000018 */
[----:B------:R-:W-:Y:S06]  /*32b0*/  BRA `(.L_x_9848) ;  /* 0x0000000000107947 */ /* 0x000fec0003800000 */
.L_x_9871:
[----:B------:R-:W2:Y:S02]  /*32c0*/  LDG.E R2, desc[UR36][R2.64] ;  /* 0x0000002402027981 */ /* 0x000ea4000c1e1900 */
[----:B--2---:R-:W-:-:S04]  /*32d0*/  I2FP.F32.U32 R0, R2 ;  /* 0x0000000200007245 */ /* 0x004fc80000201000 */
[----:B------:R-:W-:-:S04]  /*32e0*/  F2FP.F16.F32.PACK_AB R0, RZ, R0 ;  /* 0x00000000ff00723e */ /* 0x000fc800000000ff */
[----:B------:R-:W-:-:S07]  /*32f0*/  PRMT R24, R0, 0x7610, R24 ;  /* 0x0000761000187816 */ /* 0x000fce0000000018 */
.L_x_9848:
[----:B------:R-:W-:-:S07]  /*3300*/  VIADD R22, R22, 0x80 ;  /* 0x0000008016167836 */ /* 0x000fce0000000000 */
.L_x_9842:
[----:B------:R-:W-:Y:S05]  /*3310*/  BSYNC.RECONVERGENT B6 ;  /* 0x0000000000067941 */ /* 0x000fea0003800200 */
.L_x_9841:
        /* <DEDUP_REMOVED lines=25> */
.L_x_9881:
[----:B------:R-:W2:Y:S02]  /*34b0*/  LDG.E.U8 R2, desc[UR36][R2.64] ;  /* 0x0000002402027981 */ /* 0x000ea4000c1e1100 */
[----:B--2---:R-:W-:-:S04]  /*34c0*/  I2FP.F32.U32 R0, R2 ;  /* 0x0000000200007245 */ /* 0x004fc80000201000 */
[----:B------:R-:W-:Y:S01]  /*34d0*/  F2FP.F16.F32.PACK_AB R0, RZ, R0 ;  /* 0x00000000ff00723e */ /* 0x000fe200000000ff */
[----:B------:R-:W-:Y:S06]  /*34e0*/  BRA `(.L_x_9877) ;  /* 0x0000000c007c7947 */ /* 0x000fec0003800000 */
.L_x_9880:
        /* <DEDUP_REMOVED lines=10> */
.L_x_9884:
[----:B------:R-:W2:Y:S02]  /*3590*/  LDG.E R2, desc[UR36][R2.64] ;  /* 0x0000002402027981 */ /* 0x000ea4000c1e1900 */
[----:B--2---:R-:W-:-:S04]  /*35a0*/  I2FP.F32.S32 R0, R2 ;  /* 0x0000000200007245 */ /* 0x004fc80000201400 */
[----:B------:R-:W-:Y:S01]  /*35b0*/  F2FP.F16.F32.PACK_AB R0, RZ, R0 ;  /* 0x00000000ff00723e */ /* 0x000fe200000000ff */
[----:B------:R-:W-:Y:S06]  /*35c0*/  BRA `(.L_x_9877) ;  /* 0x0000000c00447947 */ /* 0x000fec0003800000 */
.L_x_9883:
[----:B------:R-:W2:Y:S02]  /*35d0*/  LDG.E.U16 R2, desc[UR36][R2.64] ;  /* 0x0000002402027981 */ /* 0x000ea4000c1e1500 */
[----:B--2---:R-:W0:Y:S02]  /*35e0*/  I2F.S16 R0, R2 ;  /* 0x0000000200007306 */ /* 0x004e240000101400 */
[----:B0-----:R-:W-:Y:S01]  /*35f0*/  F2FP.F16.F32.PACK_AB R0, RZ, R0 ;  /* 0x00000000ff00723e */ /* 0x001fe200000000ff */
[----:B------:R-:W-:Y:S06]  /*3600*/  BRA `(.L_x_9877) ;  /* 0x0000000c00347947 */ /* 0x000fec0003800000 */
.L_x_9879:
        /* <DEDUP_REMOVED lines=9> */
.L_x_9886:
[----:B------:R2:W5:Y:S01]  /*36a0*/  LDG.E.U16 R0, desc[UR36][R2.64] ;  /* 0x0000002402007981 */ /* 0x000562000c1e1500 */
[----:B------:R-:W-:Y:S05]  /*36b0*/  BRA `(.L_x_9877) ;  /* 0x0000000c00087947 */ /* 0x000fea0003800000 */
.L_x_9885:
        /* <DEDUP_REMOVED lines=9> */
.L_x_9888:
[----:B------:R3:W5:Y:S01]  /*3750*/  LDG.E.U16 R0, desc[UR36][R2.64] ;  /* 0x0000002402007981 */ /* 0x000762000c1e1500 */
[----:B------:R-:W-:Y:S05]  /*3760*/  BRA `(.L_x_9877) ;  /* 0x0000000800dc7947 */ /* 0x000fea0003800000 */
.L_x_9887:
        /* <DEDUP_REMOVED lines=8> */
.L_x_9878:
        /* <DEDUP_REMOVED lines=13> */
.L_x_9891:
        /* <DEDUP_REMOVED lines=8> */
.L_x_9890:
        /* <DEDUP_REMOVED lines=27> */
.L_x_9893:
        /* <DEDUP_REMOVED lines=13> */
.L_x_9892:
[----:B------:R-:W2:Y:S02]  /*3bc0*/  LDG.E.U16 R0, desc[UR36][R2.64] ;  /* 0x0000002402007981 */ /* 0x000ea4000c1e1500 */
[----:B--2---:R-:W-:-:S05]  /*3bd0*/  IMAD.U32 R0, R0, 0x10000, RZ ;  /* 0x0001000000007824 */ /* 0x004fca00078e00ff */
[----:B------:R-:W-:Y:S01]  /*3be0*/  F2FP.F16.F32.PACK_AB R0, RZ, R0 ;  /* 0x00000000ff00723e */ /* 0x000fe200000000ff */
[----:B------:R-:W-:Y:S06]  /*3bf0*/  BRA `(.L_x_9877) ;  /* 0x0000000400b87947 */ /* 0x000fec0003800000 */
.L_x_9889:
        /* <DEDUP_REMOVED lines=12> */
.L_x_9896:
        /* <DEDUP_REMOVED lines=21> */
.L_x_9900:
[----:B------:R-:W-:Y:S05]  /*3e10*/  BSYNC.RECONVERGENT B1 ;  /* 0x0000000000017941 */ /* 0x000fea0003800200 */
.L_x_9899:
[----:B------:R-:W-:Y:S01]  /*3e20*/  IMAD.SHL.U32 R0, R0, 0x100000, RZ ;  /* 0x0010000000007824 */ /* 0x000fe200078e00ff */
[----:B------:R-:W-:-:S04]  /*3e30*/  LEA R2, R2, 0x3b800000, 0x17 ;  /* 0x3b80000002027811 */ /* 0x000fc800078eb8ff */
[----:B------:R-:W-:-:S07]  /*3e40*/  LOP3.LUT R0, R2, R0, R7, 0xfe, !PT ;  /* 0x0000000002007212 */ /* 0x000fce00078efe07 */
.L_x_9898:
[----:B------:R-:W-:Y:S05]  /*3e50*/  BSYNC.RECONVERGENT B0 ;  /* 0x0000000000007941 */ /* 0x000fea0003800200 */
.L_x_9897:
[----:B------:R-:W-:Y:S01]  /*3e60*/  F2FP.F16.F32.PACK_AB R0, RZ, R0 ;  /* 0x00000000ff00723e */ /* 0x000fe200000000ff */
[----:B------:R-:W-:Y:S06]  /*3e70*/  BRA `(.L_x_9877) ;  /* 0x0000000400187947 */ /* 0x000fec0003800000 */
.L_x_9895:
        /* <DEDUP_REMOVED lines=21> */
.L_x_9904:
[----:B------:R-:W-:Y:S05]  /*3fd0*/  BSYNC.RECONVERGENT B1 ;  /* 0x0000000000017941 */ /* 0x000fea0003800200 */
.L_x_9903:
[----:B------:R-:W-:Y:S01]  /*3fe0*/  IMAD.SHL.U32 R0, R0, 0x200000, RZ ;  /* 0x0020000000007824 */ /* 0x000fe200078e00ff */
[----:B------:R-:W-:-:S04]  /*3ff0*/  LEA R2, R2, 0x37800000, 0x17 ;  /* 0x3780000002027811 */ /* 0x000fc800078eb8ff */
[----:B------:R-:W-:-:S07]  /*4000*/  LOP3.LUT R0, R2, R0, R7, 0xfe, !PT ;  /* 0x0000000002007212 */ /* 0x000fce00078efe07 */
.L_x_9902:
[----:B------:R-:W-:Y:S05]  /*4010*/  BSYNC.RECONVERGENT B0 ;  /* 0x0000000000007941 */ /* 0x000fea0003800200 */
.L_x_9901:
[----:B------:R-:W-:Y:S01]  /*4020*/  F2FP.F16.F32.PACK_AB R0, RZ, R0 ;  /* 0x00000000ff00723e */ /* 0x000fe200000000ff */
[----:B------:R-:W-:Y:S06]  /*4030*/  BRA `(.L_x_9877) ;  /* 0x0000000000a87947 */ /* 0x000fec0003800000 */
.L_x_9894:
        /* <DEDUP_REMOVED lines=14> */
.L_x_9908:
[----:B------:R-:W-:Y:S05]  /*4120*/  BSYNC.RECONVERGENT B0 ;  /* 0x0000000000007941 */ /* 0x000fea0003800200 */
.L_x_9907:
[----:B------:R-:W-:Y:S01]  /*4130*/  F2FP.F16.F32.PACK_AB R0, RZ, R0 ;  /* 0x00000000ff00723e */ /* 0x000fe200000000ff */
[----:B------:R-:W-:Y:S06]  /*4140*/  BRA `(.L_x_9877) ;  /* 0x0000000000647947 */ /* 0x000fec0003800000 */
.L_x_9882:
        /* <DEDUP_REMOVED lines=16> */
.L_x_9909:
[----:B------:R-:W-:Y:S01]  /*4250*/  PRMT R0, RZ, 0x7610, R0 ;  /* 0x00007610ff007816 */ /* 0x000fe20000000000 */
[----:B------:R-:W-:Y:S06]  /*4260*/  BRA `(.L_x_9877) ;  /* 0x00000000001c7947 */ /* 0x000fec0003800000 */
.L_x_9906:
[----:B------:R-:W2:Y:S02]  /*4270*/  LDG.E.64 R2, desc[UR36][R2.64] ;  /* 0x0000002402027981 */ /* 0x000ea4000c1e1b00 */
[----:B--2---:R-:W0:Y:S02]  /*4280*/  I2F.U64 R0, R2 ;  /* 0x0000000200007312 */ /* 0x004e240000301000 */
[----:B0-----:R-:W-:Y:S01]  /*4290*/  F2FP.F16.F32.PACK_AB R0, RZ, R0 ;  /* 0x00000000ff00723e */ /* 0x001fe200000000ff */
[----:B------:R-:W-:Y:S06]  /*42a0*/  BRA `(.L_x_9877) ;  /* 0x00000000000c7947 */ /* 0x000fec0003800000 */
.L_x_9905:
[----:B------:R-:W2:Y:S02]  /*42b0*/  LDG.E R2, desc[UR36][R2.64] ;  /* 0x0000002402027981 */ /* 0x000ea4000c1e1900 */
[----:B--2---:R-:W-:-:S04]  /*42c0*/  I2FP.F32.U32 R0, R2 ;  /* 0x0000000200007245 */ /* 0x004fc80000201000 */
[----:B------:R-:W-:-:S07]  /*42d0*/  F2FP.F16.F32.PACK_AB R0, RZ, R0 ;  /* 0x00000000ff00723e */ /* 0x000fce00000000ff */
.L_x_9877:
[----:B------:R-:W-:Y:S05]  /*42e0*/  BSYNC.RECONVERGENT B6 ;  /* 0x0000000000067941 */ /* 0x000fea0003800200 */
.L_x_9876:
[C---:B------:R-:W-:Y:S01]  /*42f0*/  ISETP.GE.AND P0, PT, R19.reuse, R17, PT ;  /* 0x000000111300720c */ /* 0x040fe20003f06270 */
[C---:B0123--:R-:W-:Y:S01]  /*4300*/  VIADD R2, R19.reuse, 0x100 ;  /* 0x0000010013027836 */ /* 0x04ffe20000000000 */
[----:B------:R-:W-:Y:S01]  /*4310*/  BSSY.RECONVERGENT B6, `(.L_x_9910) ;  /* 0x0000128000067945 */ /* 0x000fe20003800200 */
[----:B------:R-:W-:-:S03]  /*4320*/  VIADD R22, R19, 0x80 ;  /* 0x0000008013167836 */ /* 0x000fc60000000000 */
[-C--:B------:R-:W-:Y:S01]  /*4330*/  ISETP.GE.AND P2, PT, R2, R17.reuse, PT ;  /* 0x000000110200720c */ /* 0x080fe20003f46270 */
[----:B------:R-:W-:Y:S01]  /*4340*/  VIADD R2, R19, 0x180 ;  /* 0x0000018013027836 */ /* 0x000fe20000000000 */
[----:B------:R-:W-:-:S04]  /*4350*/  ISETP.GE.AND P1, PT, R22, R17, PT ;  /* 0x000000111600720c */ /* 0x000fc80003f26270 */
[----:B------:R-:W-:Y:S01]  /*4360*/  ISETP.GE.AND P3, PT, R2, R17, PT ;  /* 0x000000110200720c */ /* 0x000fe20003f66270 */
[----:B------:R-:W0:Y:S01]  /*4370*/  @!P0 LDC R3, c[0x0][0x388] ;  /* 0x0000e200ff038b82 */ /* 0x000e220000000800 */
[----:B-----5:R-:W-:-:S07]  /*4380*/  @!P0 HADD2.F32 R16, -RZ, R16.H0_H0 ;  /* 0x20000010ff108230 */ /* 0x020fce0000004100 */
[----:B------:R-:W1:Y:S08]  /*4390*/  @!P2 LDC R4, c[0x0][0x388] ;  /* 0x0000e200ff04ab82 */ /* 0x000e700000000800 */
[----:B------:R-:W2:Y:S08]  /*43a0*/  @!P3 LDC R8, c[0x0][0x388] ;  /* 0x0000e200ff08bb82 */ /* 0x000eb00000000800 */
[----:B------:R-:W3:Y:S01]  /*43b0*/  @!P1 LDC R6, c[0x0][0x388] ;  /* 0x0000e200ff069b82 */ /* 0x000ee20000000800 */
[----:B0-----:R-:W-:Y:S01]  /*43c0*/  @!P0 FMUL.FTZ R2, R16, R3 ;  /* 0x0000000310028220 */ /* 0x001fe20000410000 */
[----:B------:R-:W-:-:S05]  /*43d0*/  @!P2 HADD2.F32 R3, -RZ, R24.H0_H0 ;  /* 0x20000018ff03a230 */ /* 0x000fca0000004100 */
[----:B------:R-:W0:Y:S01]  /*43e0*/  @!P0 FRND.TRUNC R2, R2 ;  /* 0x0000000200028307 */ /* 0x000e22000020d000 */
[----:B-1----:R-:W-:Y:S01]  /*43f0*/  @!P2 FMUL.FTZ R4, R3, R4 ;  /* 0x000000040304a220 */ /* 0x002fe20000410000 */
[----:B------:R-:W-:Y:S01]  /*4400*/  @!P3 HADD2.F32 R3, -RZ, R0.H0_H0 ;  /* 0x20000000ff03b230 */ /* 0x000fe20000004100 */
[----:B------:R-:W1:Y:S05]  /*4410*/  LDC.U8 R16, c[0x0][0x3b4] ;  /* 0x0000ed00ff107b82 */ /* 0x000e6a0000000000 */
[----:B------:R-:W4:Y:S01]  /*4420*/  @!P2 FRND.TRUNC R4, R4 ;  /* 0x000000040004a307 */ /* 0x000f22000020d000 */
[----:B--2---:R-:W-:Y:S01]  /*4430*/  @!P3 FMUL.FTZ R5, R3, R8 ;  /* 0x000000080305b220 */ /* 0x004fe20000410000 */
[----:B------:R-:W-:Y:S01]  /*4440*/  @!P1 HADD2.F32 R3, -RZ, R23.H0_H0 ;  /* 0x20000017ff039230 */ /* 0x000fe20000004100 */
[----:B0-----:R-:W-:-:S05]  /*4450*/  @!P0 F2FP.F16.F32.PACK_AB R0, RZ, R2 ;  /* 0x00000002ff00823e */ /* 0x001fca00000000ff */
[----:B------:R-:W0:Y:S01]  /*4460*/  @!P3 FRND.TRUNC R5, R5 ;  /* 0x000000050005b307 */ /* 0x000e22000020d000 */
[----:B---3--:R-:W-:Y:S01]  /*4470*/  @!P1 FMUL.FTZ R3, R3, R6 ;  /* 0x0000000603039220 */ /* 0x008fe20000410000 */
[----:B----4-:R-:W-:-:S06]  /*4480*/  @!P2 F2FP.F16.F32.PACK_AB R24, RZ, R4 ;  /* 0x00000004ff18a23e */ /* 0x010fcc00000000ff */
[----:B------:R-:W2:Y:S01]  /*4490*/  @!P1 FRND.TRUNC R3, R3 ;  /* 0x0000000300039307 */ /* 0x000ea2000020d000 */
[----:B0-----:R-:W-:Y:S02]  /*44a0*/  @!P3 F2FP.F16.F32.PACK_AB R23, RZ, R5 ;  /* 0x00000005ff17b23e */ /* 0x001fe400000000ff */
[----:B--2---:R-:W-:Y:S01]  /*44b0*/  @!P1 F2FP.F16.F32.PACK_AB R25, RZ, R3 ;  /* 0x00000003ff19923e */ /* 0x004fe200000000ff */
[----:B------:R-:W-:Y:S06]  /*44c0*/  @P0 BRA `(.L_x_9911) ;  /* 0x0000001000300947 */ /* 0x000fec0003800000 */
[----:B------:R-:W0:Y:S01]  /*44d0*/  LDCU UR4, c[0x0][0x3b8] ;  /* 0x00007700ff0477ac */ /* 0x000e220008000800 */
[----:B------:R-:W2:Y:S01]  /*44e0*/  LDC.64 R2, c[0x0][0x398] ;  /* 0x0000e600ff027b82 */ /* 0x000ea20000000a00 */
[----:B------:R-:W-:Y:S01]  /*44f0*/  IMAD R4, R18, 0x200, R19 ;  /* 0x0000020012047824 */ /* 0x000fe200078e0213 */
[----:B-1----:R-:W-:-:S03]  /*4500*/  PRMT R6, R16, 0x9910, RZ ;  /* 0x0000991010067816 */ /* 0x002fc600000000ff */
        /* <DEDUP_REMOVED lines=19> */
.L_x_9915:
[----:B------:R-:W-:Y:S02]  /*4640*/  HADD2.F32 R5, -RZ, R0.H0_H0 ;  /* 0x20000000ff057230 */ /* 0x000fe40000004100 */
[----:B------:R-:W-:-:S04]  /*4650*/  IMAD.MOV.U32 R19, RZ, RZ, R22 ;  /* 0x000000ffff137224 */ /* 0x000fc800078e0016 */
[----:B------:R-:W0:Y:S02]  /*4660*/  F2I.S64.TRUNC R4, R5 ;  /* 0x0000000500047311 */ /* 0x000e24000020d900 */
[----:B0-----:R0:W-:Y:S01]  /*4670*/  STG.E.U8 desc[UR36][R2.64], R4 ;  /* 0x0000000402007986 */ /* 0x0011e2000c101124 */
[----:B------:R-:W-:Y:S05]  /*4680*/  BRA `(.L_x_9911) ;  /* 0x0000000c00c07947 */ /* 0x000fea0003800000 */
.L_x_9914:
        /* <DEDUP_REMOVED lines=11> */
.L_x_9918:
[----:B------:R-:W-:Y:S02]  /*4740*/  HADD2.F32 R0, -RZ, R0.H0_H0 ;  /* 0x20000000ff007230 */ /* 0x000fe40000004100 */
[----:B------:R-:W-:Y:S02]  /*4750*/  IMAD.MOV.U32 R19, RZ, RZ, R22 ;  /* 0x000000ffff137224 */ /* 0x000fe400078e0016 */
[----:B------:R-:W0:Y:S02]  /*4760*/  F2I.FTZ.TRUNC.NTZ R5, R0 ;  /* 0x0000000000057305 */ /* 0x000e24000021f100 */
[----:B0-----:R0:W-:Y:S01]  /*4770*/  STG.E desc[UR36][R2.64], R5 ;  /* 0x0000000502007986 */ /* 0x0011e2000c101924 */
[----:B------:R-:W-:Y:S05]  /*4780*/  BRA `(.L_x_9911) ;  /* 0x0000000c00807947 */ /* 0x000fea0003800000 */
.L_x_9917:
[----:B------:R-:W-:Y:S02]  /*4790*/  HADD2.F32 R0, -RZ, R0.H0_H0 ;  /* 0x20000000ff007230 */ /* 0x000fe40000004100 */
[----:B------:R-:W-:Y:S02]  /*47a0*/  IMAD.MOV.U32 R19, RZ, RZ, R22 ;  /* 0x000000ffff137224 */ /* 0x000fe400078e0016 */
[----:B------:R-:W0:Y:S02]  /*47b0*/  F2I.FTZ.TRUNC.NTZ R5, R0 ;  /* 0x0000000000057305 */ /* 0x000e24000021f100 */
[----:B0-----:R0:W-:Y:S01]  /*47c0*/  STG.E.U16 desc[UR36][R2.64], R5 ;  /* 0x0000000502007986 */ /* 0x0011e2000c101524 */
[----:B------:R-:W-:Y:S05]  /*47d0*/  BRA `(.L_x_9911) ;  /* 0x0000000c006c7947 */ /* 0x000fea0003800000 */
.L_x_9913:
        /* <DEDUP_REMOVED lines=10> */
.L_x_9920:
[----:B------:R0:W-:Y:S01]  /*4880*/  STG.E.U16 desc[UR36][R2.64], R0 ;  /* 0x0000000002007986 */ /* 0x0001e2000c101524 */
[----:B------:R-:W-:Y:S01]  /*4890*/  IMAD.MOV.U32 R19, RZ, RZ, R22 ;  /* 0x000000ffff137224 */ /* 0x000fe200078e0016 */
[----:B------:R-:W-:Y:S06]  /*48a0*/  BRA `(.L_x_9911) ;  /* 0x0000000c00387947 */ /* 0x000fec0003800000 */
.L_x_9919:
        /* <DEDUP_REMOVED lines=11> */
.L_x_9922:
[----:B------:R-:W-:Y:S02]  /*4960*/  HADD2.F32 R0, -RZ, R0.H0_H0 ;  /* 0x20000000ff007230 */ /* 0x000fe40000004100 */
[----:B------:R-:W-:-:S03]  /*4970*/  IMAD.MOV.U32 R19, RZ, RZ, R22 ;  /* 0x000000ffff137224 */ /* 0x000fc600078e0016 */
[----:B------:R-:W-:-:S04]  /*4980*/  F2FP.F16.F32.PACK_AB R0, RZ, R0 ;  /* 0x00000000ff00723e */ /* 0x000fc800000000ff */
[----:B------:R-:W-:-:S05]  /*4990*/  PRMT R0, R0, 0x5410, RZ ;  /* 0x0000541000007816 */ /* 0x000fca00000000ff */
[----:B------:R0:W-:Y:S01]  /*49a0*/  STG.E desc[UR36][R2.64], R0 ;  /* 0x0000000002007986 */ /* 0x0001e2000c101924 */
[----:B------:R-:W-:Y:S05]  /*49b0*/  BRA `(.L_x_9911) ;  /* 0x0000000800f47947 */ /* 0x000fea0003800000 */
.L_x_9921:
[----:B------:R-:W-:Y:S02]  /*49c0*/  HADD2.F32 R4, -RZ, R0.H0_H0 ;  /* 0x20000000ff047230 */ /* 0x000fe40000004100 */
[----:B------:R-:W-:-:S03]  /*49d0*/  IMAD.MOV.U32 R19, RZ, RZ, R22 ;  /* 0x000000ffff137224 */ /* 0x000fc600078e0016 */
[----:B------:R-:W-:-:S06]  /*49e0*/  FMUL.FTZ R4, R4, 1 ;  /* 0x3f80000004047820 */ /* 0x000fcc0000410000 */
[----:B------:R-:W0:Y:S02]  /*49f0*/  F2F.F64.F32 R4, R4 ;  /* 0x0000000400047310 */ /* 0x000e240000201800 */
[----:B0-----:R0:W-:Y:S01]  /*4a00*/  STG.E.64 desc[UR36][R2.64], R4 ;  /* 0x0000000402007986 */ /* 0x0011e2000c101b24 */
[----:B------:R-:W-:Y:S05]  /*4a10*/  BRA `(.L_x_9911) ;  /* 0x0000000800dc7947 */ /* 0x000fea0003800000 */
.L_x_9912:
        /* <DEDUP_REMOVED lines=14> */
.L_x_9925:
[----:B------:R-:W-:Y:S01]  /*4b00*/  HADD2.F32 R0, -RZ, R0.H0_H0 ;  /* 0x20000000ff007230 */ /* 0x000fe20000004100 */
[----:B------:R-:W-:Y:S01]  /*4b10*/  CS2R R6, SRZ ;  /* 0x0000000000067805 */ /* 0x000fe2000001ff00 */
[----:B------:R-:W-:-:S03]  /*4b20*/  IMAD.MOV.U32 R19, RZ, RZ, R22 ;  /* 0x000000ffff137224 */ /* 0x000fc600078e0016 */
[----:B------:R-:W-:-:S04]  /*4b30*/  FMUL.FTZ R0, R0, 1 ;  /* 0x3f80000000007820 */ /* 0x000fc80000410000 */
[----:B------:R-:W0:Y:S02]  /*4b40*/  F2F.F64.F32 R4, R0 ;  /* 0x0000000000047310 */ /* 0x000e240000201800 */
[----:B0-----:R4:W-:Y:S01]  /*4b50*/  STG.E.128 desc[UR36][R2.64], R4 ;  /* 0x0000000402007986 */ /* 0x0019e2000c101d24 */
[----:B------:R-:W-:Y:S05]  /*4b60*/  BRA `(.L_x_9911) ;  /* 0x0000000800887947 */ /* 0x000fea0003800000 */
.L_x_9924:
        /* <DEDUP_REMOVED lines=19> */
.L_x_9929:
[----:B------:R-:W-:Y:S05]  /*4ca0*/  BSYNC.RECONVERGENT B0 ;  /* 0x0000000000007941 */ /* 0x000fea0003800200 */
.L_x_9928:
[----:B------:R-:W-:Y:S01]  /*4cb0*/  LOP3.LUT R5, R0, 0x80, R5, 0xf8, !PT ;  /* 0x0000008000057812 */ /* 0x000fe200078ef805 */
[----:B------:R-:W-:-:S04]  /*4cc0*/  IMAD.MOV.U32 R19, RZ, RZ, R22 ;  /* 0x000000ffff137224 */ /* 0x000fc800078e0016 */
[----:B------:R3:W-:Y:S01]  /*4cd0*/  STG.E.U8 desc[UR36][R2.64], R5 ;  /* 0x0000000502007986 */ /* 0x0007e2000c101124 */
[----:B------:R-:W-:Y:S05]  /*4ce0*/  BRA `(.L_x_9911) ;  /* 0x0000000800287947 */ /* 0x000fea0003800000 */
.L_x_9927:
        /* <DEDUP_REMOVED lines=15> */
.L_x_9931:
[----:B------:R-:W-:Y:S05]  /*4de0*/  BSYNC.RECONVERGENT B0 ;  /* 0x0000000000007941 */ /* 0x000fea0003800200 */
.L_x_9930:
[----:B------:R-:W-:Y:S01]  /*4df0*/  LOP3.LUT R5, R0, 0x80, R5, 0xf8, !PT ;  /* 0x0000008000057812 */ /* 0x000fe200078ef805 */
[----:B------:R-:W-:-:S04]  /*4e00*/  IMAD.MOV.U32 R19, RZ, RZ, R22 ;  /* 0x000000ffff137224 */ /* 0x000fc800078e0016 */
[----:B------:R2:W-:Y:S01]  /*4e10*/  STG.E.U8 desc[UR36][R2.64], R5 ;  /* 0x0000000502007986 */ /* 0x0005e2000c101124 */
[----:B------:R-:W-:Y:S05]  /*4e20*/  BRA `(.L_x_9911) ;  /* 0x0000000400d87947 */ /* 0x000fea0003800000 */
.L_x_9926:
[----:B------:R-:W-:Y:S02]  /*4e30*/  HADD2.F32 R0, -RZ, R0.H0_H0 ;  /* 0x20000000ff007230 */ /* 0x000fe40000004100 */
[----:B------:R-:W-:-:S03]  /*4e40*/  IMAD.MOV.U32 R19, RZ, RZ, R22 ;  /* 0x000000ffff137224 */ /* 0x000fc600078e0016 */
[----:B------:R-:W-:-:S05]  /*4e50*/  F2FP.BF16.F32.PACK_AB R0, RZ, R0 ;  /* 0x00000000ff00723e */ /* 0x000fca00000010ff */
[----:B------:R0:W-:Y:S01]  /*4e60*/  STG.E.U16 desc[UR36][R2.64], R0 ;  /* 0x0000000002007986 */ /* 0x0001e2000c101524 */
[----:B------:R-:W-:Y:S05]  /*4e70*/  BRA `(.L_x_9911) ;  /* 0x0000000400c47947 */ /* 0x000fea0003800000 */
.L_x_9923:
        /* <DEDUP_REMOVED lines=13> */
.L_x_9934:
        /* <DEDUP_REMOVED lines=13> */
.L_x_9937:
[----:B------:R-:W-:-:S04]  /*5020*/  SHF.R.U32.HI R0, RZ, 0x14, R5 ;  /* 0x00000014ff007819 */ /* 0x000fc80000011605 */
[----:B------:R-:W-:-:S04]  /*5030*/  LOP3.LUT R0, R0, 0x1, RZ, 0xc0, !PT ;  /* 0x0000000100007812 */ /* 0x000fc800078ec0ff */
[----:B------:R-:W-:-:S04]  /*5040*/  IADD3 R0, PT, PT, R5, 0x487ffff, R0 ;  /* 0x0487ffff05007810 */ /* 0x000fc80007ffe000 */
[----:B------:R-:W-:-:S04]  /*5050*/  SHF.R.U32.HI R0, RZ, 0x14, R0 ;  /* 0x00000014ff007819 */ /* 0x000fc80000011600 */
[----:B------:R-:W-:-:S07]  /*5060*/  LOP3.LUT R4, R0, 0xff, RZ, 0xc0, !PT ;  /* 0x000000ff00047812 */ /* 0x000fce00078ec0ff */
.L_x_9938:
[----:B------:R-:W-:-:S04]  /*5070*/  SHF.R.U32.HI R5, RZ, 0x18, R5 ;  /* 0x00000018ff057819 */ /* 0x000fc80000011605 */
[----:B------:R-:W-:-:S04]  /*5080*/  LOP3.LUT R4, R4, 0x80, R5, 0xf8, !PT ;  /* 0x0000008004047812 */ /* 0x000fc800078ef805 */
[----:B------:R-:W-:-:S07]  /*5090*/  PRMT R0, R4, 0x7610, R0 ;  /* 0x0000761004007816 */ /* 0x000fce0000000000 */
.L_x_9936:
[----:B------:R-:W-:Y:S05]  /*50a0*/  BSYNC.RECONVERGENT B0 ;  /* 0x0000000000007941 */ /* 0x000fea0003800200 */
.L_x_9935:
[----:B------:R0:W-:Y:S01]  /*50b0*/  STG.E.U8 desc[UR36][R2.64], R0 ;  /* 0x0000000002007986 */ /* 0x0001e2000c101124 */
[----:B------:R-:W-:Y:S01]  /*50c0*/  IMAD.MOV.U32 R19, RZ, RZ, R22 ;  /* 0x000000ffff137224 */ /* 0x000fe200078e0016 */
[----:B------:R-:W-:Y:S06]  /*50d0*/  BRA `(.L_x_9911) ;  /* 0x00000004002c7947 */ /* 0x000fec0003800000 */
.L_x_9933:
        /* <DEDUP_REMOVED lines=13> */
.L_x_9941:
[----:B------:R-:W-:-:S04]  /*51b0*/  SHF.R.U32.HI R0, RZ, 0x15, R5 ;  /* 0x00000015ff007819 */ /* 0x000fc80000011605 */
[----:B------:R-:W-:-:S04]  /*51c0*/  LOP3.LUT R0, R0, 0x1, RZ, 0xc0, !PT ;  /* 0x0000000100007812 */ /* 0x000fc800078ec0ff */
[----:B------:R-:W-:-:S04]  /*51d0*/  IADD3 R0, PT, PT, R5, 0x88fffff, R0 ;  /* 0x088fffff05007810 */ /* 0x000fc80007ffe000 */
[----:B------:R-:W-:-:S04]  /*51e0*/  SHF.R.U32.HI R0, RZ, 0x15, R0 ;  /* 0x00000015ff007819 */ /* 0x000fc80000011600 */
[----:B------:R-:W-:-:S07]  /*51f0*/  LOP3.LUT R4, R0, 0xff, RZ, 0xc0, !PT ;  /* 0x000000ff00047812 */ /* 0x000fce00078ec0ff */
.L_x_9942:
[----:B------:R-:W-:-:S04]  /*5200*/  SHF.R.U32.HI R5, RZ, 0x18, R5 ;  /* 0x00000018ff057819 */ /* 0x000fc80000011605 */
[----:B------:R-:W-:-:S04]  /*5210*/  LOP3.LUT R4, R4, 0x80, R5, 0xf8, !PT ;  /* 0x0000008004047812 */ /* 0x000fc800078ef805 */
[----:B------:R-:W-:-:S07]  /*5220*/  PRMT R0, R4, 0x7610, R0 ;  /* 0x0000761004007816 */ /* 0x000fce0000000000 */
.L_x_9940:
[----:B------:R-:W-:Y:S05]  /*5230*/  BSYNC.RECONVERGENT B0 ;  /* 0x0000000000007941 */ /* 0x000fea0003800200 */
.L_x_9939:
[----:B------:R0:W-:Y:S01]  /*5240*/  STG.E.U8 desc[UR36][R2.64], R0 ;  /* 0x0000000002007986 */ /* 0x0001e2000c101124 */
[----:B------:R-:W-:Y:S01]  /*5250*/  IMAD.MOV.U32 R19, RZ, RZ, R22 ;  /* 0x000000ffff137224 */ /* 0x000fe200078e0016 */
[----:B------:R-:W-:Y:S06]  /*5260*/  BRA `(.L_x_9911) ;  /* 0x0000000000c87947 */ /* 0x000fec0003800000 */
.L_x_9932:
[----:B------:R-:W-:-:S13]  /*5270*/  ISETP.NE.AND P0, PT, R4, 0x1c, PT ;  /* 0x0000001c0400780c */ /* 0x000fda0003f05270 */
[----:B------:R-:W-:Y:S05]  /*5280*/  @!P0 BRA `(.L_x_9943) ;  /* 0x0000000000b08947 */ /* 0x000fea0003800000 */
[----:B------:R-:W-:-:S13]  /*5290*/  ISETP.NE.AND P0, PT, R4, 0x1d, PT ;  /* 0x0000001d0400780c */ /* 0x000fda0003f05270 */
[----:B------:R-:W-:Y:S05]  /*52a0*/  @!P0 BRA `(.L_x_9944) ;  /* 0x0000000000948947 */ /* 0x000fea0003800000 */
[----:B------:R-:W-:-:S13]  /*52b0*/  ISETP.NE.AND P0, PT, R4, 0x2c, PT ;  /* 0x0000002c0400780c */ /* 0x000fda0003f05270 */
[----:B------:R-:W-:Y:S05]  /*52c0*/  @!P0 BRA `(.L_x_9945) ;  /* 0x0000000000488947 */ /* 0x000fea0003800000 */
.L_x_9916:
        /* <DEDUP_REMOVED lines=16> */
.L_x_9946:
[----:B------:R-:W-:Y:S01]  /*53d0*/  IMAD.MOV.U32 R19, RZ, RZ, R22 ;  /* 0x000000ffff137224 */ /* 0x000fe200078e0016 */
[----:B------:R-:W-:Y:S06]  /*53e0*/  BRA `(.L_x_9911) ;  /* 0x0000000000687947 */ /* 0x000fec0003800000 */
.L_x_9945:
        /* <DEDUP_REMOVED lines=17> */
.L_x_9944:
[----:B------:R-:W-:Y:S02]  /*5500*/  HADD2.F32 R4, -RZ, R0.H0_H0 ;  /* 0x20000000ff047230 */ /* 0x000fe40000004100 */
[----:B------:R-:W-:-:S04]  /*5510*/  IMAD.MOV.U32 R19, RZ, RZ, R22 ;  /* 0x000000ffff137224 */ /* 0x000fc800078e0016 */
[----:B------:R-:W0:Y:S02]  /*5520*/  F2I.U64.TRUNC R4, R4 ;  /* 0x0000000400047311 */ /* 0x000e24000020d800 */
[----:B0-----:R0:W-:Y:S01]  /*5530*/  STG.E.64 desc[UR36][R2.64], R4 ;  /* 0x0000000402007986 */ /* 0x0011e2000c101b24 */
[----:B------:R-:W-:Y:S05]  /*5540*/  BRA `(.L_x_9911) ;  /* 0x0000000000107947 */ /* 0x000fea0003800000 */
.L_x_9943:
[----:B------:R-:W-:Y:S02]  /*5550*/  HADD2.F32 R0, -RZ, R0.H0_H0 ;  /* 0x20000000ff007230 */ /* 0x000fe40000004100 */
[----:B------:R-:W-:Y:S02]  /*5560*/  IMAD.MOV.U32 R19, RZ, RZ, R22 ;  /* 0x000000ffff137224 */ /* 0x000fe400078e0016 */
[----:B------:R-:W0:Y:S02]  /*5570*/  F2I.FTZ.U32.TRUNC.NTZ R5, R0 ;  /* 0x0000000000057305 */ /* 0x000e24000021f000 */
[----:B0-----:R0:W-:Y:S03]  /*5580*/  STG.E desc[UR36][R2.64], R5 ;  /* 0x0000000502007986 */ /* 0x0011e6000c101924 */
.L_x_9911:
[----:B------:R-:W-:Y:S05]  /*5590*/  BSYNC.RECONVERGENT B6 ;  /* 0x0000000000067941 */ /* 0x000fea0003800200 */
.L_x_9910:
[----:B------:R-:W-:Y:S01]  /*55a0*/  ISETP.GE.AND P0, PT, R19, R17, PT ;  /* 0x000000111300720c */ /* 0x000fe20003f06270 */
[----:B------:R-:W-:-:S12]  /*55b0*/  BSSY.RECONVERGENT B6, `(.L_x_9947) ;  /* 0x00001f0000067945 */ /* 0x000fd80003800200 */
[----:B------:R-:W-:Y:S05]  /*55c0*/  @P0 BRA `(.L_x_9948) ;  /* 0x0000001c00b80947 */ /* 0x000fea0003800000 */
[----:B------:R-:W5:Y:S01]  /*55d0*/  LDCU UR4, c[0x0][0x3b8] ;  /* 0x00007700ff0477ac */ /* 0x000f620008000800 */
[----:B0-234-:R-:W0:Y:S01]  /*55e0*/  LDC.64 R2, c[0x0][0x398] ;  /* 0x0000e600ff027b82 */ /* 0x01de220000000a00 */
[----:B------:R-:W-:Y:S01]  /*55f0*/  IMAD R0, R18, 0x200, R19 ;  /* 0x0000020012007824 */ /* 0x000fe200078e0213 */
[----:B-1----:R-:W-:-:S03]  /*5600*/  PRMT R4, R16, 0x9910, RZ ;  /* 0x0000991010047816 */ /* 0x002fc600000000ff */
        /* <DEDUP_REMOVED lines=18> */
.L_x_9952:
[----:B------:R-:W-:-:S06]  /*5730*/  HADD2.F32 R5, -RZ, R25.H0_H0 ;  /* 0x20000019ff057230 */ /* 0x000fcc0000004100 */
[----:B------:R-:W0:Y:S02]  /*5740*/  F2I.S64.TRUNC R4, R5 ;  /* 0x0000000500047311 */ /* 0x000e24000020d900 */
[----:B0-----:R0:W-:Y:S01]  /*5750*/  STG.E.U8 desc[UR36][R2.64], R4 ;  /* 0x0000000402007986 */ /* 0x0011e2000c101124 */
[----:B------:R-:W-:Y:S05]  /*5760*/  BRA `(.L_x_9954) ;  /* 0x0000000c006c7947 */ /* 0x000fea0003800000 */
.L_x_9951:
        /* <DEDUP_REMOVED lines=10> */
.L_x_9956:
[----:B------:R-:W-:-:S06]  /*5810*/  HADD2.F32 R25, -RZ, R25.H0_H0 ;  /* 0x20000019ff197230 */ /* 0x000fcc0000004100 */
[----:B------:R-:W0:Y:S02]  /*5820*/  F2I.FTZ.TRUNC.NTZ R25, R25 ;  /* 0x0000001900197305 */ /* 0x000e24000021f100 */
[----:B0-----:R0:W-:Y:S01]  /*5830*/  STG.E desc[UR36][R2.64], R25 ;  /* 0x0000001902007986 */ /* 0x0011e2000c101924 */
[----:B------:R-:W-:Y:S05]  /*5840*/  BRA `(.L_x_9954) ;  /* 0x0000000c00347947 */ /* 0x000fea0003800000 */
.L_x_9955:
[----:B------:R-:W-:-:S06]  /*5850*/  HADD2.F32 R25, -RZ, R25.H0_H0 ;  /* 0x20000019ff197230 */ /* 0x000fcc0000004100 */
[----:B------:R-:W0:Y:S02]  /*5860*/  F2I.FTZ.TRUNC.NTZ R25, R25 ;  /* 0x0000001900197305 */ /* 0x000e24000021f100 */
[----:B0-----:R0:W-:Y:S01]  /*5870*/  STG.E.U16 desc[UR36][R2.64], R25 ;  /* 0x0000001902007986 */ /* 0x0011e2000c101524 */
[----:B------:R-:W-:Y:S05]  /*5880*/  BRA `(.L_x_9954) ;  /* 0x0000000c00247947 */ /* 0x000fea0003800000 */
.L_x_9950:
        /* <DEDUP_REMOVED lines=9> */
.L_x_9958:
[----:B------:R0:W-:Y:S01]  /*5920*/  STG.E.U16 desc[UR36][R2.64], R25 ;  /* 0x0000001902007986 */ /* 0x0001e2000c101524 */
[----:B------:R-:W-:Y:S05]  /*5930*/  BRA `(.L_x_9954) ;  /* 0x0000000800f87947 */ /* 0x000fea0003800000 */
.L_x_9957:
        /* <DEDUP_REMOVED lines=10> */
.L_x_9960:
[----:B------:R-:W-:-:S05]  /*59e0*/  HADD2.F32 R0, -RZ, R25.H0_H0 ;  /* 0x20000019ff007230 */ /* 0x000fca0000004100 */
[----:B------:R-:W-:-:S04]  /*59f0*/  F2FP.F16.F32.PACK_AB R0, RZ, R0 ;  /* 0x00000000ff00723e */ /* 0x000fc800000000ff */
[----:B------:R-:W-:-:S05]  /*5a00*/  PRMT R0, R0, 0x5410, RZ ;  /* 0x0000541000007816 */ /* 0x000fca00000000ff */
[----:B------:R0:W-:Y:S01]  /*5a10*/  STG.E desc[UR36][R2.64], R0 ;  /* 0x0000000002007986 */ /* 0x0001e2000c101924 */
[----:B------:R-:W-:Y:S05]  /*5a20*/  BRA `(.L_x_9954) ;  /* 0x0000000800bc7947 */ /* 0x000fea0003800000 */
.L_x_9959:
[----:B------:R-:W-:-:S05]  /*5a30*/  HADD2.F32 R4, -RZ, R25.H0_H0 ;  /* 0x20000019ff047230 */ /* 0x000fca0000004100 */
[----:B------:R-:W-:-:S06]  /*5a40*/  FMUL.FTZ R4, R4, 1 ;  /* 0x3f80000004047820 */ /* 0x000fcc0000410000 */
[----:B------:R-:W0:Y:S02]  /*5a50*/  F2F.F64.F32 R4, R4 ;  /* 0x0000000400047310 */ /* 0x000e240000201800 */
[----:B0-----:R0:W-:Y:S01]  /*5a60*/  STG.E.64 desc[UR36][R2.64], R4 ;  /* 0x0000000402007986 */ /* 0x0011e2000c101b24 */
[----:B------:R-:W-:Y:S05]  /*5a70*/  BRA `(.L_x_9954) ;  /* 0x0000000800a87947 */ /* 0x000fea0003800000 */
.L_x_9949:
        /* <DEDUP_REMOVED lines=14> */
.L_x_9964:
        /* <DEDUP_REMOVED lines=18> */
.L_x_9967:
[----:B------:R-:W-:-:S04]  /*5c80*/  SHF.R.U32.HI R5, RZ, 0x18, R5 ;  /* 0x00000018ff057819 */ /* 0x000fc80000011605 */
[----:B------:R-:W-:-:S07]  /*5c90*/  LOP3.LUT R0, R0, 0x80, R5, 0xf8, !PT ;  /* 0x0000008000007812 */ /* 0x000fce00078ef805 */
.L_x_9966:
[----:B------:R-:W-:Y:S05]  /*5ca0*/  BSYNC.RECONVERGENT B0 ;  /* 0x0000000000007941 */ /* 0x000fea0003800200 */
.L_x_9965:
[----:B------:R0:W-:Y:S01]  /*5cb0*/  STG.E.U8 desc[UR36][R2.64], R0 ;  /* 0x0000000002007986 */ /* 0x0001e2000c101124 */
[----:B------:R-:W-:Y:S05]  /*5cc0*/  BRA `(.L_x_9954) ;  /* 0x0000000800147947 */ /* 0x000fea0003800000 */
.L_x_9963:
        /* <DEDUP_REMOVED lines=18> */
.L_x_9970:
[----:B------:R-:W-:-:S04]  /*5df0*/  SHF.R.U32.HI R5, RZ, 0x18, R5 ;  /* 0x00000018ff057819 */ /* 0x000fc80000011605 */
[----:B------:R-:W-:-:S07]  /*5e00*/  LOP3.LUT R0, R0, 0x80, R5, 0xf8, !PT ;  /* 0x0000008000007812 */ /* 0x000fce00078ef805 */
.L_x_9969:
[----:B------:R-:W-:Y:S05]  /*5e10*/  BSYNC.RECONVERGENT B0 ;  /* 0x0000000000007941 */ /* 0x000fea0003800200 */
.L_x_9968:
[----:B------:R0:W-:Y:S01]  /*5e20*/  STG.E.U8 desc[UR36][R2.64], R0 ;  /* 0x0000000002007986 */ /* 0x0001e2000c101124 */
[----:B------:R-:W-:Y:S05]  /*5e30*/  BRA `(.L_x_9954) ;  /* 0x0000000400b87947 */ /* 0x000fea0003800000 */
.L_x_9962:
        /* <DEDUP_REMOVED lines=22> */
.L_x_9972:
[----:B------:R-:W-:-:S06]  /*5fa0*/  HADD2.F32 R4, -RZ, R25.H0_H0 ;  /* 0x20000019ff047230 */ /* 0x000fcc0000004100 */
[----:B------:R-:W0:Y:S02]  /*5fb0*/  F2I.U64.TRUNC R4, R4 ;  /* 0x0000000400047311 */ /* 0x000e24000020d800 */
[----:B0-----:R0:W-:Y:S01]  /*5fc0*/  STG.E.64 desc[UR36][R2.64], R4 ;  /* 0x0000000402007986 */ /* 0x0011e2000c101b24 */
[----:B------:R-:W-:Y:S05]  /*5fd0*/  BRA `(.L_x_9954) ;  /* 0x0000000400507947 */ /* 0x000fea0003800000 */
.L_x_9971:
[----:B------:R-:W-:-:S06]  /*5fe0*/  HADD2.F32 R25, -RZ, R25.H0_H0 ;  /* 0x20000019ff197230 */ /* 0x000fcc0000004100 */
[----:B------:R-:W0:Y:S02]  /*5ff0*/  F2I.FTZ.U32.TRUNC.NTZ R25, R25 ;  /* 0x0000001900197305 */ /* 0x000e24000021f000 */
[----:B0-----:R0:W-:Y:S01]  /*6000*/  STG.E desc[UR36][R2.64], R25 ;  /* 0x0000001902007986 */ /* 0x0011e2000c101924 */
[----:B------:R-:W-:Y:S05]  /*6010*/  BRA `(.L_x_9954) ;  /* 0x0000000400407947 */ /* 0x000fea0003800000 */
.L_x_9961:
        /* <DEDUP_REMOVED lines=11> */
.L_x_9974:
[----:B------:R-:W-:Y:S01]  /*60d0*/  HADD2.F32 R25, -RZ, R25.H0_H0 ;  /* 0x20000019ff197230 */ /* 0x000fe20000004100 */
[----:B------:R-:W-:-:S04]  /*60e0*/  CS2R R6, SRZ ;  /* 0x0000000000067805 */ /* 0x000fc8000001ff00 */
[----:B------:R-:W-:-:S06]  /*60f0*/  FMUL.FTZ R4, R25, 1 ;  /* 0x3f80000019047820 */ /* 0x000fcc0000410000 */
[----:B------:R-:W0:Y:S02]  /*6100*/  F2F.F64.F32 R4, R4 ;  /* 0x0000000400047310 */ /* 0x000e240000201800 */
[----:B0-----:R0:W-:Y:S01]  /*6110*/  STG.E.128 desc[UR36][R2.64], R4 ;  /* 0x0000000402007986 */ /* 0x0011e2000c101d24 */
[----:B------:R-:W-:Y:S05]  /*6120*/  BRA `(.L_x_9954) ;  /* 0x0000000000fc7947 */ /* 0x000fea0003800000 */
.L_x_9973:
[----:B------:R-:W-:-:S13]  /*6130*/  ISETP.NE.AND P0, PT, R0, 0xf, PT ;  /* 0x0000000f0000780c */ /* 0x000fda0003f05270 */
[----:B------:R-:W-:Y:S05]  /*6140*/  @!P0 BRA `(.L_x_9975) ;  /* 0x0000000000e88947 */ /* 0x000fea0003800000 */
[----:B------:R-:W-:-:S13]  /*6150*/  ISETP.NE.AND P0, PT, R0, 0x17, PT ;  /* 0x000000170000780c */ /* 0x000fda0003f05270 */
[----:B------:R-:W-:Y:S05]  /*6160*/  @!P0 BRA `(.L_x_9976) ;  /* 0x0000000000908947 */ /* 0x000fea0003800000 */
[----:B------:R-:W-:-:S13]  /*6170*/  ISETP.NE.AND P0, PT, R0, 0x18, PT ;  /* 0x000000180000780c */ /* 0x000fda0003f05270 */
[----:B------:R-:W-:Y:S05]  /*6180*/  @!P0 BRA `(.L_x_9977) ;  /* 0x0000000000448947 */ /* 0x000fea0003800000 */
.L_x_9953:
        /* <DEDUP_REMOVED lines=16> */
.L_x_9978:
[----:B------:R-:W-:Y:S05]  /*6290*/  BRA `(.L_x_9954) ;  /* 0x0000000000a07947 */ /* 0x000fea0003800000 */
.L_x_9977:
        /* <DEDUP_REMOVED lines=13> */
.L_x_9980:
[----:B------:R-:W-:Y:S05]  /*6370*/  BSYNC.RECONVERGENT B0 ;  /* 0x0000000000007941 */ /* 0x000fea0003800200 */
.L_x_9979:
[----:B------:R-:W-:-:S05]  /*6380*/  LOP3.LUT R5, R0, 0x80, R5, 0xf8, !PT ;  /* 0x0000008000057812 */ /* 0x000fca00078ef805 */
[----:B------:R3:W-:Y:S01]  /*6390*/  STG.E.U8 desc[UR36][R2.64], R5 ;  /* 0x0000000502007986 */ /* 0x0007e2000c101124 */
[----:B------:R-:W-:Y:S05]  /*63a0*/  BRA `(.L_x_9954) ;  /* 0x00000000005c7947 */ /* 0x000fea0003800000 */
.L_x_9976:
        /* <DEDUP_REMOVED lines=12> */
.L_x_9982:
[----:B------:R-:W-:Y:S01]  /*6470*/  IMAD.MOV.U32 R0, RZ, RZ, 0x7f ;  /* 0x0000007fff007424 */ /* 0x000fe200078e00ff */
[----:B------:R-:W-:-:S04]  /*6480*/  ISETP.GT.U32.AND P0, PT, R4, 0x7f800000, PT ;  /* 0x7f8000000400780c */ /* 0x000fc80003f04070 */
[----:B------:R-:W-:-:S09]  /*6490*/  SEL R0, R0, 0x7c, P0 ;  /* 0x0000007c00007807 */ /* 0x000fd20000000000 */
.L_x_9983:
[----:B------:R-:W-:Y:S05]  /*64a0*/  BSYNC.RECONVERGENT B0 ;  /* 0x0000000000007941 */ /* 0x000fea0003800200 */
.L_x_9981:
[----:B------:R-:W-:-:S04]  /*64b0*/  SHF.R.U32.HI R5, RZ, 0x18, R5 ;  /* 0x00000018ff057819 */ /* 0x000fc80000011605 */
[----:B------:R-:W-:-:S05]  /*64c0*/  LOP3.LUT R5, R0, 0x80, R5, 0xf8, !PT ;  /* 0x0000008000057812 */ /* 0x000fca00078ef805 */
[----:B------:R2:W-:Y:S01]  /*64d0*/  STG.E.U8 desc[UR36][R2.64], R5 ;  /* 0x0000000502007986 */ /* 0x0005e2000c101124 */
[----:B------:R-:W-:Y:S05]  /*64e0*/  BRA `(.L_x_9954) ;  /* 0x00000000000c7947 */ /* 0x000fea0003800000 */
.L_x_9975:
[----:B------:R-:W-:-:S05]  /*64f0*/  HADD2.F32 R0, -RZ, R25.H0_H0 ;  /* 0x20000019ff007230 */ /* 0x000fca0000004100 */
[----:B------:R-:W-:-:S05]  /*6500*/  F2FP.BF16.F32.PACK_AB R0, RZ, R0 ;  /* 0x00000000ff00723e */ /* 0x000fca00000010ff */
[----:B------:R4:W-:Y:S02]  /*6510*/  STG.E.U16 desc[UR36][R2.64], R0 ;  /* 0x0000000002007986 */ /* 0x0009e4000c101524 */
.L_x_9954:
        /* <DEDUP_REMOVED lines=25> */
.L_x_9987:
[----:B------:R-:W-:-:S06]  /*66b0*/  HADD2.F32 R5, -RZ, R24.H0_H0 ;  /* 0x20000018ff057230 */ /* 0x000fcc0000004100 */
[----:B------:R-:W0:Y:S02]  /*66c0*/  F2I.S64.TRUNC R4, R5 ;  /* 0x0000000500047311 */ /* 0x000e24000020d900 */
[----:B0-----:R4:W-:Y:S01]  /*66d0*/  STG.E.U8 desc[UR36][R2.64], R4 ;  /* 0x0000000402007986 */ /* 0x0019e2000c101124 */
[----:B------:R-:W-:Y:S05]  /*66e0*/  BRA `(.L_x_9989) ;  /* 0x0000000c006c7947 */ /* 0x000fea0003800000 */
.L_x_9986:
        /* <DEDUP_REMOVED lines=10> */
.L_x_9991:
[----:B------:R-:W-:-:S04]  /*6790*/  HADD2.F32 R24, -RZ, R24.H0_H0 ;  /* 0x20000018ff187230 */ /* 0x000fc80000004100 */
[----:B------:R-:W0:Y:S02]  /*67a0*/  F2I.FTZ.TRUNC.NTZ R5, R24 ;  /* 0x0000001800057305 */ /* 0x000e24000021f100 */
[----:B0-----:R2:W-:Y:S01]  /*67b0*/  STG.E desc[UR36][R2.64], R5 ;  /* 0x0000000502007986 */ /* 0x0015e2000c101924 */
[----:B------:R-:W-:Y:S05]  /*67c0*/  BRA `(.L_x_9989) ;  /* 0x0000000c00347947 */ /* 0x000fea0003800000 */
.L_x_9990:
[----:B------:R-:W-:-:S04]  /*67d0*/  HADD2.F32 R24, -RZ, R24.H0_H0 ;  /* 0x20000018ff187230 */ /* 0x000fc80000004100 */
[----:B------:R-:W0:Y:S02]  /*67e0*/  F2I.FTZ.TRUNC.NTZ R5, R24 ;  /* 0x0000001800057305 */ /* 0x000e24000021f100 */
[----:B0-----:R0:W-:Y:S01]  /*67f0*/  STG.E.U16 desc[UR36][R2.64], R5 ;  /* 0x0000000502007986 */ /* 0x0011e2000c101524 */
[----:B------:R-:W-:Y:S05]  /*6800*/  BRA `(.L_x_9989) ;  /* 0x0000000c00247947 */ /* 0x000fea0003800000 */
.L_x_9985:
        /* <DEDUP_REMOVED lines=9> */
.L_x_9993:
[----:B------:R0:W-:Y:S01]  /*68a0*/  STG.E.U16 desc[UR36][R2.64], R24 ;  /* 0x0000001802007986 */ /* 0x0001e2000c101524 */
[----:B------:R-:W-:Y:S05]  /*68b0*/  BRA `(.L_x_9989) ;  /* 0x0000000800f87947 */ /* 0x000fea0003800000 */
.L_x_9992:
        /* <DEDUP_REMOVED lines=10> */
.L_x_9995:
[----:B------:R-:W-:-:S05]  /*6960*/  HADD2.F32 R0, -RZ, R24.H0_H0 ;  /* 0x20000018ff007230 */ /* 0x000fca0000004100 */
[----:B------:R-:W-:-:S04]  /*6970*/  F2FP.F16.F32.PACK_AB R0, RZ, R0 ;  /* 0x00000000ff00723e */ /* 0x000fc800000000ff */
[----:B------:R-:W-:-:S05]  /*6980*/  PRMT R0, R0, 0x5410, RZ ;  /* 0x0000541000007816 */ /* 0x000fca00000000ff */
[----:B------:R0:W-:Y:S01]  /*6990*/  STG.E desc[UR36][R2.64], R0 ;  /* 0x0000000002007986 */ /* 0x0001e2000c101924 */
[----:B------:R-:W-:Y:S05]  /*69a0*/  BRA `(.L_x_9989) ;  /* 0x0000000800bc7947 */ /* 0x000fea0003800000 */
.L_x_9994:
[----:B------:R-:W-:-:S05]  /*69b0*/  HADD2.F32 R4, -RZ, R24.H0_H0 ;  /* 0x20000018ff047230 */ /* 0x000fca0000004100 */
[----:B------:R-:W-:-:S06]  /*69c0*/  FMUL.FTZ R4, R4, 1 ;  /* 0x3f80000004047820 */ /* 0x000fcc0000410000 */
[----:B------:R-:W0:Y:S02]  /*69d0*/  F2F.F64.F32 R4, R4 ;  /* 0x0000000400047310 */ /* 0x000e240000201800 */
[----:B0-----:R0:W-:Y:S01]  /*69e0*/  STG.E.64 desc[UR36][R2.64], R4 ;  /* 0x0000000402007986 */ /* 0x0011e2000c101b24 */
[----:B------:R-:W-:Y:S05]  /*69f0*/  BRA `(.L_x_9989) ;  /* 0x0000000800a87947 */ /* 0x000fea0003800000 */
.L_x_9984:
        /* <DEDUP_REMOVED lines=14> */
.L_x_9999:
        /* <DEDUP_REMOVED lines=18> */
.L_x_10002:
[----:B------:R-:W-:-:S04]  /*6c00*/  SHF.R.U32.HI R5, RZ, 0x18, R5 ;  /* 0x00000018ff057819 */ /* 0x000fc80000011605 */
[----:B------:R-:W-:-:S07]  /*6c10*/  LOP3.LUT R0, R0, 0x80, R5, 0xf8, !PT ;  /* 0x0000008000007812 */ /* 0x000fce00078ef805 */
.L_x_10001:
[----:B------:R-:W-:Y:S05]  /*6c20*/  BSYNC.RECONVERGENT B0 ;  /* 0x0000000000007941 */ /* 0x000fea0003800200 */
.L_x_10000:
[----:B------:R0:W-:Y:S01]  /*6c30*/  STG.E.U8 desc[UR36][R2.64], R0 ;  /* 0x0000000002007986 */ /* 0x0001e2000c101124 */
[----:B------:R-:W-:Y:S05]  /*6c40*/  BRA `(.L_x_9989) ;  /* 0x0000000800147947 */ /* 0x000fea0003800000 */
.L_x_9998:
        /* <DEDUP_REMOVED lines=18> */
.L_x_10005:
[----:B------:R-:W-:-:S04]  /*6d70*/  SHF.R.U32.HI R5, RZ, 0x18, R5 ;  /* 0x00000018ff057819 */ /* 0x000fc80000011605 */
[----:B------:R-:W-:-:S07]  /*6d80*/  LOP3.LUT R0, R0, 0x80, R5, 0xf8, !PT ;  /* 0x0000008000007812 */ /* 0x000fce00078ef805 */
.L_x_10004:
[----:B------:R-:W-:Y:S05]  /*6d90*/  BSYNC.RECONVERGENT B0 ;  /* 0x0000000000007941 */ /* 0x000fea0003800200 */
.L_x_10003:
[----:B------:R0:W-:Y:S01]  /*6da0*/  STG.E.U8 desc[UR36][R2.64], R0 ;  /* 0x0000000002007986 */ /* 0x0001e2000c101124 */
[----:B------:R-:W-:Y:S05]  /*6db0*/  BRA `(.L_x_9989) ;  /* 0x0000000400b87947 */ /* 0x000fea0003800000 */
.L_x_9997:
        /* <DEDUP_REMOVED lines=22> */
.L_x_10007:
[----:B------:R-:W-:-:S06]  /*6f20*/  HADD2.F32 R4, -RZ, R24.H0_H0 ;  /* 0x20000018ff047230 */ /* 0x000fcc0000004100 */
[----:B------:R-:W0:Y:S02]  /*6f30*/  F2I.U64.TRUNC R4, R4 ;  /* 0x0000000400047311 */ /* 0x000e24000020d800 */
[----:B0-----:R0:W-:Y:S01]  /*6f40*/  STG.E.64 desc[UR36][R2.64], R4 ;  /* 0x0000000402007986 */ /* 0x0011e2000c101b24 */
[----:B------:R-:W-:Y:S05]  /*6f50*/  BRA `(.L_x_9989) ;  /* 0x0000000400507947 */ /* 0x000fea0003800000 */
.L_x_10006:
[----:B------:R-:W-:-:S04]  /*6f60*/  HADD2.F32 R24, -RZ, R24.H0_H0 ;  /* 0x20000018ff187230 */ /* 0x000fc80000004100 */
[----:B------:R-:W0:Y:S02]  /*6f70*/  F2I.FTZ.U32.TRUNC.NTZ R5, R24 ;  /* 0x0000001800057305 */ /* 0x000e24000021f000 */
[----:B0-----:R0:W-:Y:S01]  /*6f80*/  STG.E desc[UR36][R2.64], R5 ;  /* 0x0000000502007986 */ /* 0x0011e2000c101924 */
[----:B------:R-:W-:Y:S05]  /*6f90*/  BRA `(.L_x_9989) ;  /* 0x0000000400407947 */ /* 0x000fea0003800000 */
.L_x_9996:
        /* <DEDUP_REMOVED lines=11> */
.L_x_10009:
[----:B------:R-:W-:Y:S01]  /*7050*/  HADD2.F32 R24, -RZ, R24.H0_H0 ;  /* 0x20000018ff187230 */ /* 0x000fe20000004100 */
[----:B------:R-:W-:-:S04]  /*7060*/  CS2R R6, SRZ ;  /* 0x0000000000067805 */ /* 0x000fc8000001ff00 */
[----:B------:R-:W-:-:S06]  /*7070*/  FMUL.FTZ R4, R24, 1 ;  /* 0x3f80000018047820 */ /* 0x000fcc0000410000 */
[----:B------:R-:W0:Y:S02]  /*7080*/  F2F.F64.F32 R4, R4 ;  /* 0x0000000400047310 */ /* 0x000e240000201800 */
[----:B0-----:R0:W-:Y:S01]  /*7090*/  STG.E.128 desc[UR36][R2.64], R4 ;  /* 0x0000000402007986 */ /* 0x0011e2000c101d24 */
[----:B------:R-:W-:Y:S05]  /*70a0*/  BRA `(.L_x_9989) ;  /* 0x0000000000fc7947 */ /* 0x000fea0003800000 */
.L_x_10008:
[----:B------:R-:W-:-:S13]  /*70b0*/  ISETP.NE.AND P0, PT, R0, 0xf, PT ;  /* 0x0000000f0000780c */ /* 0x000fda0003f05270 */
[----:B------:R-:W-:Y:S05]  /*70c0*/  @!P0 BRA `(.L_x_10010) ;  /* 0x0000000000e88947 */ /* 0x000fea0003800000 */
[----:B------:R-:W-:-:S13]  /*70d0*/  ISETP.NE.AND P0, PT, R0, 0x17, PT ;  /* 0x000000170000780c */ /* 0x000fda0003f05270 */
[----:B------:R-:W-:Y:S05]  /*70e0*/  @!P0 BRA `(.L_x_10011) ;  /* 0x0000000000908947 */ /* 0x000fea0003800000 */
[----:B------:R-:W-:-:S13]  /*70f0*/  ISETP.NE.AND P0, PT, R0, 0x18, PT ;  /* 0x000000180000780c */ /* 0x000fda0003f05270 */
[----:B------:R-:W-:Y:S05]  /*7100*/  @!P0 BRA `(.L_x_10012) ;  /* 0x0000000000448947 */ /* 0x000fea0003800000 */
.L_x_9988:
        /* <DEDUP_REMOVED lines=16> */
.L_x_10013:
[----:B------:R-:W-:Y:S05]  /*7210*/  BRA `(.L_x_9989) ;  /* 0x0000000000a07947 */ /* 0x000fea0003800000 */
.L_x_10012:
        /* <DEDUP_REMOVED lines=13> */
.L_x_10015:
[----:B------:R-:W-:Y:S05]  /*72f0*/  BSYNC.RECONVERGENT B0 ;  /* 0x0000000000007941 */ /* 0x000fea0003800200 */
.L_x_10014:
[----:B------:R-:W-:-:S05]  /*7300*/  LOP3.LUT R5, R0, 0x80, R5, 0xf8, !PT ;  /* 0x0000008000057812 */ /* 0x000fca00078ef805 */
[----:B------:R0:W-:Y:S01]  /*7310*/  STG.E.U8 desc[UR36][R2.64], R5 ;  /* 0x0000000502007986 */ /* 0x0001e2000c101124 */
[----:B------:R-:W-:Y:S05]  /*7320*/  BRA `(.L_x_9989) ;  /* 0x00000000005c7947 */ /* 0x000fea0003800000 */
.L_x_10011:
        /* <DEDUP_REMOVED lines=12> */
.L_x_10017:
[----:B------:R-:W-:Y:S01]  /*73f0*/  IMAD.MOV.U32 R0, RZ, RZ, 0x7f ;  /* 0x0000007fff007424 */ /* 0x000fe200078e00ff */
[----:B------:R-:W-:-:S04]  /*7400*/  ISETP.GT.U32.AND P0, PT, R4, 0x7f800000, PT ;  /* 0x7f8000000400780c */ /* 0x000fc80003f04070 */
[----:B------:R-:W-:-:S09]  /*7410*/  SEL R0, R0, 0x7c, P0 ;  /* 0x0000007c00007807 */ /* 0x000fd20000000000 */
.L_x_10018:
[----:B------:R-:W-:Y:S05]  /*7420*/  BSYNC.RECONVERGENT B0 ;  /* 0x0000000000007941 */ /* 0x000fea0003800200 */
.L_x_10016:
[----:B------:R-:W-:-:S04]  /*7430*/  SHF.R.U32.HI R5, RZ, 0x18, R5 ;  /* 0x00000018ff057819 */ /* 0x000fc80000011605 */
[----:B------:R-:W-:-:S05]  /*7440*/  LOP3.LUT R5, R0, 0x80, R5, 0xf8, !PT ;  /* 0x0000008000057812 */ /* 0x000fca00078ef805 */
[----:B------:R0:W-:Y:S01]  /*7450*/  STG.E.U8 desc[UR36][R2.64], R5 ;  /* 0x0000000502007986 */ /* 0x0001e2000c101124 */
[----:B------:R-:W-:Y:S05]  /*7460*/  BRA `(.L_x_9989) ;  /* 0x00000000000c7947 */ /* 0x000fea0003800000 */
.L_x_10010:
[----:B------:R-:W-:-:S05]  /*7470*/  HADD2.F32 R0, -RZ, R24.H0_H0 ;  /* 0x20000018ff007230 */ /* 0x000fca0000004100 */
[----:B------:R-:W-:-:S05]  /*7480*/  F2FP.BF16.F32.PACK_AB R0, RZ, R0 ;  /* 0x00000000ff00723e */ /* 0x000fca00000010ff */
[----:B------:R0:W-:Y:S02]  /*7490*/  STG.E.U16 desc[UR36][R2.64], R0 ;  /* 0x0000000002007986 */ /* 0x0001e4000c101524 */
.L_x_9989:
[----:B------:R-:W-:-:S07]  /*74a0*/  VIADD R19, R19, 0x80 ;  /* 0x0000008013137836 */ /* 0x000fce0000000000 */
.L_x_9948:
[----:B------:R-:W-:Y:S05]  /*74b0*/  BSYNC.RECONVERGENT B6 ;  /* 0x0000000000067941 */ /* 0x000fea0003800200 */
.L_x_9947:
        /* <DEDUP_REMOVED lines=23> */
.L_x_10022:
[----:B------:R-:W-:-:S06]  /*7630*/  HADD2.F32 R5, -RZ, R23.H0_H0 ;  /* 0x20000017ff057230 */ /* 0x000fcc0000004100 */
[----:B------:R-:W0:Y:S02]  /*7640*/  F2I.S64.TRUNC R4, R5 ;  /* 0x0000000500047311 */ /* 0x000e24000020d900 */
[----:B0-----:R-:W-:Y:S01]  /*7650*/  STG.E.U8 desc[UR36][R2.64], R4 ;  /* 0x0000000402007986 */ /* 0x001fe2000c101124 */
[----:B------:R-:W-:Y:S05]  /*7660*/  EXIT ;  /* 0x000000000000794d */ /* 0x000fea0003800000 */
.L_x_10021:
        /* <DEDUP_REMOVED lines=10> */
.L_x_10025:
[----:B------:R-:W-:-:S06]  /*7710*/  HADD2.F32 R23, -RZ, R23.H0_H0 ;  /* 0x20000017ff177230 */ /* 0x000fcc0000004100 */
[----:B------:R-:W0:Y:S02]  /*7720*/  F2I.FTZ.TRUNC.NTZ R23, R23 ;  /* 0x0000001700177305 */ /* 0x000e24000021f100 */
[----:B0-----:R-:W-:Y:S01]  /*7730*/  STG.E desc[UR36][R2.64], R23 ;  /* 0x0000001702007986 */ /* 0x001fe2000c101924 */
[----:B------:R-:W-:Y:S05]  /*7740*/  EXIT ;  /* 0x000000000000794d */ /* 0x000fea0003800000 */
.L_x_10024:
[----:B------:R-:W-:-:S06]  /*7750*/  HADD2.F32 R23, -RZ, R23.H0_H0 ;  /* 0x20000017ff177230 */ /* 0x000fcc0000004100 */
[----:B------:R-:W0:Y:S02]  /*7760*/  F2I.FTZ.TRUNC.NTZ R23, R23 ;  /* 0x0000001700177305 */ /* 0x000e24000021f100 */
[----:B0-----:R-:W-:Y:S01]  /*7770*/  STG.E.U16 desc[UR36][R2.64], R23 ;  /* 0x0000001702007986 */ /* 0x001fe2000c101524 */
[----:B------:R-:W-:Y:S05]  /*7780*/  EXIT ;  /* 0x000000000000794d */ /* 0x000fea0003800000 */
.L_x_10020:
        /* <DEDUP_REMOVED lines=9> */
.L_x_10027:
[----:B------:R-:W-:Y:S01]  /*7820*/  STG.E.U16 desc[UR36][R2.64], R23 ;  /* 0x0000001702007986 */ /* 0x000fe2000c101524 */
[----:B------:R-:W-:Y:S05]  /*7830*/  EXIT ;  /* 0x000000000000794d */ /* 0x000fea0003800000 */
.L_x_10026:
        /* <DEDUP_REMOVED lines=10> */
.L_x_10029:
[----:B------:R-:W-:-:S05]  /*78e0*/  HADD2.F32 R0, -RZ, R23.H0_H0 ;  /* 0x20000017ff007230 */ /* 0x000fca0000004100 */
[----:B------:R-:W-:-:S04]  /*78f0*/  F2FP.F16.F32.PACK_AB R0, RZ, R0 ;  /* 0x00000000ff00723e */ /* 0x000fc800000000ff */
[----:B------:R-:W-:-:S05]  /*7900*/  PRMT R0, R0, 0x5410, RZ ;  /* 0x0000541000007816 */ /* 0x000fca00000000ff */
[----:B------:R-:W-:Y:S01]  /*7910*/  STG.E desc[UR36][R2.64], R0 ;  /* 0x0000000002007986 */ /* 0x000fe2000c101924 */
[----:B------:R-:W-:Y:S05]  /*7920*/  EXIT ;  /* 0x000000000000794d */ /* 0x000fea0003800000 */
.L_x_10028:
[----:B------:R-:W-:-:S05]  /*7930*/  HADD2.F32 R4, -RZ, R23.H0_H0 ;  /* 0x20000017ff047230 */ /* 0x000fca0000004100 */
[----:B------:R-:W-:-:S06]  /*7940*/  FMUL.FTZ R4, R4, 1 ;  /* 0x3f80000004047820 */ /* 0x000fcc0000410000 */
[----:B------:R-:W0:Y:S02]  /*7950*/  F2F.F64.F32 R4, R4 ;  /* 0x0000000400047310 */ /* 0x000e240000201800 */
[----:B0-----:R-:W-:Y:S01]  /*7960*/  STG.E.64 desc[UR36][R2.64], R4 ;  /* 0x0000000402007986 */ /* 0x001fe2000c101b24 */
[----:B------:R-:W-:Y:S05]  /*7970*/  EXIT ;  /* 0x000000000000794d */ /* 0x000fea0003800000 */
.L_x_10019:
        /* <DEDUP_REMOVED lines=14> */
.L_x_10033:
        /* <DEDUP_REMOVED lines=18> */
.L_x_10036:
[----:B------:R-:W-:-:S04]  /*7b80*/  SHF.R.U32.HI R5, RZ, 0x18, R5 ;  /* 0x00000018ff057819 */ /* 0x000fc80000011605 */
[----:B------:R-:W-:-:S07]  /*7b90*/  LOP3.LUT R0, R0, 0x80, R5, 0xf8, !PT ;  /* 0x0000008000007812 */ /* 0x000fce00078ef805 */
.L_x_10035:
[----:B------:R-:W-:Y:S05]  /*7ba0*/  BSYNC.RECONVERGENT B0 ;  /* 0x0000000000007941 */ /* 0x000fea0003800200 */
.L_x_10034:
[----:B------:R-:W-:Y:S01]  /*7bb0*/  STG.E.U8 desc[UR36][R2.64], R0 ;  /* 0x0000000002007986 */ /* 0x000fe2000c101124 */
[----:B------:R-:W-:Y:S05]  /*7bc0*/  EXIT ;  /* 0x000000000000794d */ /* 0x000fea0003800000 */
.L_x_10032:
        /* <DEDUP_REMOVED lines=18> */
.L_x_10039:
[----:B------:R-:W-:-:S04]  /*7cf0*/  SHF.R.U32.HI R5, RZ, 0x18, R5 ;  /* 0x00000018ff057819 */ /* 0x000fc80000011605 */
[----:B------:R-:W-:-:S07]  /*7d00*/  LOP3.LUT R0, R0, 0x80, R5, 0xf8, !PT ;  /* 0x0000008000007812 */ /* 0x000fce00078ef805 */
.L_x_10038:
[----:B------:R-:W-:Y:S05]  /*7d10*/  BSYNC.RECONVERGENT B0 ;  /* 0x0000000000007941 */ /* 0x000fea0003800200 */
.L_x_10037:
[----:B------:R-:W-:Y:S01]  /*7d20*/  STG.E.U8 desc[UR36][R2.64], R0 ;  /* 0x0000000002007986 */ /* 0x000fe2000c101124 */
[----:B------:R-:W-:Y:S05]  /*7d30*/  EXIT ;  /* 0x000000000000794d */ /* 0x000fea0003800000 */
.L_x_10031:
        /* <DEDUP_REMOVED lines=22> */
.L_x_10041:
[----:B------:R-:W-:-:S06]  /*7ea0*/  HADD2.F32 R4, -RZ, R23.H0_H0 ;  /* 0x20000017ff047230 */ /* 0x000fcc0000004100 */
[----:B------:R-:W0:Y:S02]  /*7eb0*/  F2I.U64.TRUNC R4, R4 ;  /* 0x0000000400047311 */ /* 0x000e24000020d800 */
[----:B0-----:R-:W-:Y:S01]  /*7ec0*/  STG.E.64 desc[UR36][R2.64], R4 ;  /* 0x0000000402007986 */ /* 0x001fe2000c101b24 */
[----:B------:R-:W-:Y:S05]  /*7ed0*/  EXIT ;  /* 0x000000000000794d */ /* 0x000fea0003800000 */
.L_x_10040:
[----:B------:R-:W-:-:S06]  /*7ee0*/  HADD2.F32 R23, -RZ, R23.H0_H0 ;  /* 0x20000017ff177230 */ /* 0x000fcc0000004100 */
[----:B------:R-:W0:Y:S02]  /*7ef0*/  F2I.FTZ.U32.TRUNC.NTZ R23, R23 ;  /* 0x0000001700177305 */ /* 0x000e24000021f000 */
[----:B0-----:R-:W-:Y:S01]  /*7f00*/  STG.E desc[UR36][R2.64], R23 ;  /* 0x0000001702007986 */ /* 0x001fe2000c101924 */
[----:B------:R-:W-:Y:S05]  /*7f10*/  EXIT ;  /* 0x000000000000794d */ /* 0x000fea0003800000 */
.L_x_10030:
        /* <DEDUP_REMOVED lines=11> */
.L_x_10043:
[----:B------:R-:W-:Y:S01]  /*7fd0*/  HADD2.F32 R23, -RZ, R23.H0_H0 ;  /* 0x20000017ff177230 */ /* 0x000fe20000004100 */
[----:B------:R-:W-:-:S04]  /*7fe0*/  CS2R R6, SRZ ;  /* 0x0000000000067805 */ /* 0x000fc8000001ff00 */
[----:B------:R-:W-:-:S06]  /*7ff0*/  FMUL.FTZ R4, R23, 1 ;  /* 0x3f80000017047820 */ /* 0x000fcc0000410000 */
[----:B------:R-:W0:Y:S02]  /*8000*/  F2F.F64.F32 R4, R4 ;  /* 0x0000000400047310 */ /* 0x000e240000201800 */
[----:B0-----:R-:W-:Y:S01]  /*8010*/  STG.E.128 desc[UR36][R2.64], R4 ;  /* 0x0000000402007986 */ /* 0x001fe2000c101d24 */
[----:B------:R-:W-:Y:S05]  /*8020*/  EXIT ;  /* 0x000000000000794d */ /* 0x000fea0003800000 */
.L_x_10042:
[----:B------:R-:W-:-:S13]  /*8030*/  ISETP.NE.AND P0, PT, R0, 0xf, PT ;  /* 0x0000000f0000780c */ /* 0x000fda0003f05270 */
[----:B------:R-:W-:Y:S05]  /*8040*/  @!P0 BRA `(.L_x_10044) ;  /* 0x0000000000e88947 */ /* 0x000fea0003800000 */
[----:B------:R-:W-:-:S13]  /*8050*/  ISETP.NE.AND P0, PT, R0, 0x17, PT ;  /* 0x000000170000780c */ /* 0x000fda0003f05270 */
[----:B------:R-:W-:Y:S05]  /*8060*/  @!P0 BRA `(.L_x_10045) ;  /* 0x0000000000908947 */ /* 0x000fea0003800000 */
[----:B------:R-:W-:-:S13]  /*8070*/  ISETP.NE.AND P0, PT, R0, 0x18, PT ;  /* 0x000000180000780c */ /* 0x000fda0003f05270 */
[----:B------:R-:W-:Y:S05]  /*8080*/  @!P0 BRA `(.L_x_10046) ;  /* 0x0000000000448947 */ /* 0x000fea0003800000 */
.L_x_10023:
        /* <DEDUP_REMOVED lines=16> */
.L_x_10047:
[----:B------:R-:W-:Y:S05]  /*8190*/  EXIT ;  /* 0x000000000000794d */ /* 0x000fea0003800000 */
.L_x_10046:
        /* <DEDUP_REMOVED lines=13> */
.L_x_10049:
[----:B------:R-:W-:Y:S05]  /*8270*/  BSYNC.RECONVERGENT B0 ;  /* 0x0000000000007941 */ /* 0x000fea0003800200 */
.L_x_10048:
[----:B------:R-:W-:-:S05]  /*8280*/  LOP3.LUT R5, R0, 0x80, R5, 0xf8, !PT ;  /* 0x0000008000057812 */ /* 0x000fca00078ef805 */
[----:B------:R-:W-:Y:S01]  /*8290*/  STG.E.U8 desc[UR36][R2.64], R5 ;  /* 0x0000000502007986 */ /* 0x000fe2000c101124 */
[----:B------:R-:W-:Y:S05]  /*82a0*/  EXIT ;  /* 0x000000000000794d */ /* 0x000fea0003800000 */
.L_x_10045:
        /* <DEDUP_REMOVED lines=12> */
.L_x_10051:
[----:B------:R-:W-:Y:S01]  /*8370*/  IMAD.MOV.U32 R0, RZ, RZ, 0x7f ;  /* 0x0000007fff007424 */ /* 0x000fe200078e00ff */
[----:B------:R-:W-:-:S04]  /*8380*/  ISETP.GT.U32.AND P0, PT, R4, 0x7f800000, PT ;  /* 0x7f8000000400780c */ /* 0x000fc80003f04070 */
[----:B------:R-:W-:-:S09]  /*8390*/  SEL R0, R0, 0x7c, P0 ;  /* 0x0000007c00007807 */ /* 0x000fd20000000000 */
.L_x_10052:
[----:B------:R-:W-:Y:S05]  /*83a0*/  BSYNC.RECONVERGENT B0 ;  /* 0x0000000000007941 */ /* 0x000fea0003800200 */
.L_x_10050:
[----:B------:R-:W-:-:S04]  /*83b0*/  SHF.R.U32.HI R5, RZ, 0x18, R5 ;  /* 0x00000018ff057819 */ /* 0x000fc80000011605 */
[----:B------:R-:W-:-:S05]  /*83c0*/  LOP3.LUT R5, R0, 0x80, R5, 0xf8, !PT ;  /* 0x0000008000057812 */ /* 0x000fca00078ef805 */
[----:B------:R-:W-:Y:S01]  /*83d0*/  STG.E.U8 desc[UR36][R2.64], R5 ;  /* 0x0000000502007986 */ /* 0x000fe2000c101124 */
[----:B------:R-:W-:Y:S05]  /*83e0*/  EXIT ;  /* 0x000000000000794d */ /* 0x000fea0003800000 */
.L_x_10044:
[----:B------:R-:W-:-:S05]  /*83f0*/  HADD2.F32 R0, -RZ, R23.H0_H0 ;  /* 0x20000017ff007230 */ /* 0x000fca0000004100 */
[----:B------:R-:W-:-:S05]  /*8400*/  F2FP.BF16.F32.PACK_AB R0, RZ, R0 ;  /* 0x00000000ff00723e */ /* 0x000fca00000010ff */
[----:B------:R-:W-:Y:S01]  /*8410*/  STG.E.U16 desc[UR36][R2.64], R0 ;  /* 0x0000000002007986 */ /* 0x000fe2000c101524 */
[----:B------:R-:W-:Y:S05]  /*8420*/  EXIT ;  /* 0x000000000000794d */ /* 0x000fea0003800000 */
.L_x_10053:
        /* <DEDUP_REMOVED lines=13> */
.L_x_23205:


//--------------------- .text._ZN2at6native18elementwise_kernelILi128ELi4EZNS0_22gpu_kernel_impl_nocastIZZZNS0_15binary_internal21div_trunc_kernel_cudaERNS_18TensorIteratorBaseEENKUlvE0_clEvENKUlvE1_clEvEUlN3c104HalfEE_EEvS5_RKT_EUliE_EEviT1_ --------------------------
	.section	.text._ZN2at6native18elementwise_kernelILi128ELi4EZNS0_22gpu_kernel_impl_nocastIZZZNS0_15binary_internal21div_trunc_kernel_cudaERNS_18TensorIteratorBaseEENKUlvE0_clEvENKUlvE1_clEvEUlN3c104HalfEE_EEvS5_RKT_EUliE_EEviT1_,"ax",@progbits
	.align	128
        .global         _ZN2at6native18elementwise_kernelILi128ELi4EZNS0_22gpu_kernel_impl_nocastIZZZNS0_15binary_internal21div_trunc_kernel_cudaERNS_18TensorIteratorBaseEENKUlvE0_clEvENKUlvE1_clEvEUlN3c104HalfEE_EEvS5_RKT_EUliE_EEviT1_
        .type           _ZN2at6native18elementwise_kernelILi128ELi4EZNS0_22gpu_kernel_impl_nocastIZZZNS0_15binary_internal21div_trunc_kernel_cudaERNS_18TensorIteratorBaseEENKUlvE0_clEvENKUlvE1_clEvEUlN3c104HalfEE_EEvS5_RKT_EUliE_EEviT1_,@function
        .size           _ZN2at6native18elementwise_kernelILi128ELi4EZNS0_22gpu_kernel_impl_nocastIZZZNS0_15binary_internal21div_trunc_kernel_cudaERNS_18TensorIteratorBaseEENKUlvE0_clEvENKUlvE1_clEvEUlN3c104HalfEE_EEvS5_RKT_EUliE_EEviT1_,(.L_x_23206 - _ZN2at6native18elementwise_kernelILi128ELi4EZNS0_22gpu_kernel_impl_nocastIZZZNS0_15binary_internal21div_trunc_kernel_cudaERNS_18TensorIteratorBaseEENKUlvE0_clEvENKUlvE1_clEvEUlN3c104HalfEE_EEvS5_RKT_EUliE_EEviT1_)
        .other          _ZN2at6native18elementwise_kernelILi128ELi4EZNS0_22gpu_kernel_impl_nocastIZZZNS0_15binary_internal21div_trunc_kernel_cudaERNS_18TensorIteratorBaseEENKUlvE0_clEvENKUlvE1_clEvEUlN3c104HalfEE_EEvS5_RKT_EUliE_EEviT1_,@"STO_CUDA_ENTRY STV_DEFAULT"
_ZN2at6native18elementwise_kernelILi128ELi4EZNS0_22gpu_kernel_impl_nocastIZZZNS0_15binary_internal21div_trunc_kernel_cudaERNS_18TensorIteratorBaseEENKUlvE0_clEvENKUlvE1_clEvEUlN3c104HalfEE_EEvS5_RKT_EUliE_EEviT1_:
.text._ZN2at6native18elementwise_kernelILi128ELi4EZNS0_22gpu_kernel_impl_nocastIZZZNS0_15binary_internal21div_trunc_kernel_cudaERNS_18TensorIteratorBaseEENKUlvE0_clEvENKUlvE1_clEvEUlN3c104HalfEE_EEvS5_RKT_EUliE_EEviT1_:
        /* <DEDUP_REMOVED lines=19> */
[----:B------:R-:W-:Y:S01]  /*0130*/  ISETP.GE.AND P0, PT, R3, UR4, PT ;  /* 0x0000000403007c0c */ /* 0x000fe2000bf06270 */
[----:B--2---:R-:W-:-:S05]  /*0140*/  HADD2.F32 R0, -RZ, R4.H0_H0 ;  /* 0x20000004ff007230 */ /* 0x004fca0000004100 */
[----:B-1----:R-:W-:-:S07]  /*0150*/  FMUL.FTZ R0, R0, UR5 ;  /* 0x0000000500007c20 */ /* 0x002fce0008410000 */
[----:B------:R-:W-:Y:S05]  /*0160*/  @P0 BREAK.RELIABLE B1 ;  /* 0x0000000000010942 */ /* 0x000fea0003800100 */
[----:B------:R-:W1:Y:S02]  /*0170*/  FRND.TRUNC R0, R0 ;  /* 0x0000000000007307 */ /* 0x000e64000020d000 */
[----:B-1----:R-:W-:-:S05]  /*0180*/  F2FP.F16.F32.PACK_AB R2, RZ, R0 ;  /* 0x00000000ff02723e */ /* 0x002fca00000000ff */
[----:B0-----:R0:W-:Y:S01]  /*0190*/  STG.E.U16 desc[UR6][R6.64], R2 ;  /* 0x0000000206007986 */ /* 0x0011e2000c101506 */
[----:B------:R-:W-:Y:S05]  /*01a0*/  @P0 BRA `(.L_x_10058) ;  /* 0x0000000000600947 */ /* 0x000fea0003800000 */
[----:B------:R-:W1:Y:S01]  /*01b0*/  LDC.64 R4, c[0x0][0x588] ;  /* 0x00016200ff047b82 */ /* 0x000e620000000a00 */
[----:B------:R-:W2:Y:S01]  /*01c0*/  LDCU UR5, c[0x0][0x590] ;  /* 0x0000b200ff0577ac */ /* 0x000ea20008000800 */
[----:B-1----:R-:W3:Y:S06]  /*01d0*/  LDG.E.U16 R4, desc[UR6][R4.64] ;  /* 0x0000000604047981 */ /* 0x002eec000c1e1500 */
[----:B0-----:R-:W0:Y:S01]  /*01e0*/  LDC.64 R6, c[0x0][0x580] ;  /* 0x00016000ff067b82 */ /* 0x001e220000000a00 */
[----:B------:R-:W-:Y:S01]  /*01f0*/  IADD3 R3, PT, PT, R3, 0x80, RZ ;  /* 0x0000008003037810 */ /* 0x000fe20007ffe0ff */
[----:B---3--:R-:W-:-:S05]  /*0200*/  HADD2.F32 R0, -RZ, R4.H0_H0 ;  /* 0x20000004ff007230 */ /* 0x008fca0000004100 */
[----:B--2---:R-:W-:-:S06]  /*0210*/  FMUL.FTZ R0, R0, UR5 ;  /* 0x0000000500007c20 */ /* 0x004fcc0008410000 */
[----:B------:R-:W1:Y:S02]  /*0220*/  FRND.TRUNC R0, R0 ;  /* 0x0000000000007307 */ /* 0x000e64000020d000 */
[----:B-1----:R-:W-:-:S05]  /*0230*/  F2FP.F16.F32.PACK_AB R2, RZ, R0 ;  /* 0x00000000ff02723e */ /* 0x002fca00000000ff */
[----:B0-----:R0:W-:Y:S02]  /*0240*/  STG.E.U16 desc[UR6][R6.64], R2 ;  /* 0x0000000206007986 */ /* 0x0011e4000c101506 */
.L_x_10057:
[----:B------:R-:W-:-:S13]  /*0250*/  ISETP.GE.AND P0, PT, R3, UR4, PT ;  /* 0x0000000403007c0c */ /* 0x000fda000bf06270 */
[----:B------:R-:W-:Y:S05]  /*0260*/  @P0 BREAK.RELIABLE B1 ;  /* 0x0000000000010942 */ /* 0x000fea0003800100 */
[----:B------:R-:W-:Y:S05]  /*0270*/  @P0 BRA `(.L_x_10058) ;  /* 0x00000000002c0947 */ /* 0x000fea0003800000 */
[----:B------:R-:W-:Y:S05]  /*0280*/  BSYNC.RELIABLE B1 ;  /* 0x0000000000017941 */ /* 0x000fea0003800100 */
.L_x_10056:
        /* <DEDUP_REMOVED lines=10> */
.L_x_10058:
[----:B------:R-:W-:Y:S05]  /*0330*/  BSYNC.RECONVERGENT B0 ;  /* 0x0000000000007941 */ /* 0x000fea0003800200 */
.L_x_10055:
[----:B------:R-:W-:Y:S05]  /*0340*/  WARPSYNC.ALL ;  /* 0x0000000000007948 */ /* 0x000fea0003800000 */
[----:B------:R-:W-:-:S13]  /*0350*/  ISETP.GE.AND P0, PT, R3, UR4, PT ;  /* 0x0000000403007c0c */ /* 0x000fda000bf06270 */
[----:B------:R-:W-:Y:S05]  /*0360*/  @P0 EXIT ;  /* 0x000000000000094d */ /* 0x000fea0003800000 */
[----:B01----:R-:W0:Y:S01]  /*0370*/  LDC.64 R2, c[0x0][0x588] ;  /* 0x00016200ff027b82 */ /* 0x003e220000000a00 */
[----:B------:R-:W1:Y:S01]  /*0380*/  LDCU UR4, c[0x0][0x590] ;  /* 0x0000b200ff0477ac */ /* 0x000e620008000800 */
[----:B0-----:R-:W2:Y:S06]  /*0390*/  LDG.E.U16 R2, desc[UR6][R2.64] ;  /* 0x0000000602027981 */ /* 0x001eac000c1e1500 */
[----:B------:R-:W0:Y:S01]  /*03a0*/  LDC.64 R4, c[0x0][0x580] ;  /* 0x00016000ff047b82 */ /* 0x000e220000000a00 */
[----:B--2---:R-:W-:-:S05]  /*03b0*/  HADD2.F32 R0, -RZ, R2.H0_H0 ;  /* 0x20000002ff007230 */ /* 0x004fca0000004100 */
[----:B-1----:R-:W-:-:S06]  /*03c0*/  FMUL.FTZ R0, R0, UR4 ;  /* 0x0000000400007c20 */ /* 0x002fcc0008410000 */
[----:B------:R-:W1:Y:S02]  /*03d0*/  FRND.TRUNC R0, R0 ;  /* 0x0000000000007307 */ /* 0x000e64000020d000 */
[----:B-1----:R-:W-:-:S05]  /*03e0*/  F2FP.F16.F32.PACK_AB R3, RZ, R0 ;  /* 0x00000000ff03723e */ /* 0x002fca00000000ff */
[----:B0-----:R-:W-:Y:S01]  /*03f0*/  STG.E.U16 desc[UR6][R4.64], R3 ;  /* 0x0000000304007986 */ /* 0x001fe2000c101506 */
[----:B------:R-:W-:Y:S05]  /*0400*/  EXIT ;  /* 0x000000000000794d */ /* 0x000fea0003800000 */
.L_x_10054:
        /* <DEDUP_REMOVED lines=306> */
.L_x_10062:
[----:B------:R-:W0:Y:S01]  /*1730*/  LDCU.128 UR8, c[0x0][0x580] ;  /* 0x0000b000ff0877ac */ /* 0x000e220008000c00 */
[----:B------:R-:W1:Y:S01]  /*1740*/  LDCU UR5, c[0x0][0x590] ;  /* 0x0000b200ff0577ac */ /* 0x000e620008000800 */
[----:B0-----:R-:W-:-:S04]  /*1750*/  IADD3 R6, P0, PT, R4, UR10, RZ ;  /* 0x0000000a04067c10 */ /* 0x001fc8000ff1e0ff */
[----:B------:R-:W-:-:S05]  /*1760*/  IADD3.X R7, PT, PT, RZ, UR11, RZ, P0, !PT ;  /* 0x0000000bff077c10 */ /* 0x000fca00087fe4ff */
[----:B------:R-:W2:Y:S01]  /*1770*/  LDG.E.U16 R6, desc[UR6][R6.64] ;  /* 0x0000000606067981 */ /* 0x000ea2000c1e1500 */
[----:B------:R-:W-:Y:S01]  /*1780*/  IADD3 R3, PT, PT, R3, 0x80, RZ ;  /* 0x0000008003037810 */ /* 0x000fe20007ffe0ff */
[----:B--2---:R-:W-:-:S05]  /*1790*/  HADD2.F32 R4, -RZ, R6.H0_H0 ;  /* 0x20000006ff047230 */ /* 0x004fca0000004100 */
[----:B-1----:R-:W-:Y:S01]  /*17a0*/  FMUL.FTZ R8, R4, UR5 ;  /* 0x0000000504087c20 */ /* 0x002fe20008410000 */
        /* <DEDUP_REMOVED lines=294> */
[----:B------:R-:W-:-:S05]  /*2a10*/  @P0 MOV R10, RZ ;  /* 0x000000ff000a0202 */ /* 0x000fca0000000f00 */
[----:B------:R-:W1:Y:S01]  /*2a20*/  @P0 LDC.64 R8, c[0x0][0x578] ;  /* 0x00015e00ff080b82 */ /* 0x000e620000000a00 */
[--C-:B------:R-:W-:Y:S02]  /*2a30*/  IMAD.MOV R13, RZ, RZ, -R11.reuse ;  /* 0x000000ffff0d7224 */ /* 0x100fe400078e0a0b */
        /* <DEDUP_REMOVED lines=9> */
.L_x_10064:
        /* <DEDUP_REMOVED lines=10> */
[----:B------:R-:W0:Y:S02]  /*2b70*/  FRND.TRUNC R8, R8 ;  /* 0x0000000800087307 */ /* 0x000e24000020d000 */
[----:B0-----:R-:W-:-:S05]  /*2b80*/  F2FP.F16.F32.PACK_AB R7, RZ, R8 ;  /* 0x00000008ff07723e */ /* 0x001fca00000000ff */
[----:B------:R0:W-:Y:S02]  /*2b90*/  STG.E.U16 desc[UR6][R4.64], R7 ;  /* 0x0000000704007986 */ /* 0x0001e4000c101506 */
.L_x_10061:
[----:B------:R-:W-:-:S13]  /*2ba0*/  ISETP.GE.AND P0, PT, R3, UR4, PT ;  /* 0x0000000403007c0c */ /* 0x000fda000bf06270 */
[----:B------:R-:W-:Y:S05]  /*2bb0*/  @P0 BREAK.RELIABLE B1 ;  /* 0x0000000000010942 */ /* 0x000fea0003800100 */
[----:B------:R-:W-:Y:S05]  /*2bc0*/  @P0 BRA `(.L_x_10063) ;  /* 0x0000001000e00947 */ /* 0x000fea0003800000 */
[----:B------:R-:W-:Y:S05]  /*2bd0*/  BSYNC.RELIABLE B1 ;  /* 0x0000000000017941 */ /* 0x000fea0003800100 */
.L_x_10060:
        /* <DEDUP_REMOVED lines=298> */
.L_x_10065:
        /* <DEDUP_REMOVED lines=13> */
.L_x_10063:
[----:B------:R-:W-:Y:S05]  /*3f50*/  BSYNC.RECONVERGENT B0 ;  /* 0x0000000000007941 */ /* 0x000fea0003800200 */
.L_x_10059:
[----:B------:R-:W-:Y:S05]  /*3f60*/  WARPSYNC.ALL ;  /* 0x0000000000007948 */ /* 0x000fea0003800000 */
[----:B------:R-:W-:-:S13]  /*3f70*/  ISETP.GE.AND P0, PT, R3, UR4, PT ;  /* 0x0000000403007c0c */ /* 0x000fda000bf06270 */
[----:B------:R-:W-:Y:S05]  /*3f80*/  @P0 EXIT ;  /* 0x000000000000094d */ /* 0x000fea0003800000 */
[----:B------:R-:W2:Y:S01]  /*3f90*/  LDCU.64 UR4, c[0x0][0x390] ;  /* 0x00007200ff0477ac */ /* 0x000ea20008000a00 */
[----:B01----:R-:W-:Y:S02]  /*3fa0*/  MOV R4, RZ ;  /* 0x000000ff00047202 */ /* 0x003fe40000000f00 */
        /* <DEDUP_REMOVED lines=296> */
.L_x_10066:
[----:B------:R-:W0:Y:S01]  /*5230*/  LDCU.128 UR8, c[0x0][0x580] ;  /* 0x0000b000ff0877ac */ /* 0x000e220008000c00 */
[----:B------:R-:W1:Y:S01]  /*5240*/  LDCU UR4, c[0x0][0x590] ;  /* 0x0000b200ff0477ac */ /* 0x000e620008000800 */
[----:B0-----:R-:W-:-:S04]  /*5250*/  IADD3 R4, P0, PT, R2, UR10, RZ ;  /* 0x0000000a02047c10 */ /* 0x001fc8000ff1e0ff */
[----:B------:R-:W-:-:S05]  /*5260*/  IADD3.X R5, PT, PT, RZ, UR11, RZ, P0, !PT ;  /* 0x0000000bff057c10 */ /* 0x000fca00087fe4ff */
[----:B------:R-:W2:Y:S01]  /*5270*/  LDG.E.U16 R4, desc[UR6][R4.64] ;  /* 0x0000000604047981 */ /* 0x000ea2000c1e1500 */
[----:B------:R-:W-:-:S04]  /*5280*/  IADD3 R2, P0, PT, R3, UR8, RZ ;  /* 0x0000000803027c10 */ /* 0x000fc8000ff1e0ff */
[----:B------:R-:W-:Y:S01]  /*5290*/  IADD3.X R3, PT, PT, RZ, UR9, RZ, P0, !PT ;  /* 0x00000009ff037c10 */ /* 0x000fe200087fe4ff */
[----:B--2---:R-:W-:-:S05]  /*52a0*/  HADD2.F32 R0, -RZ, R4.H0_H0 ;  /* 0x20000004ff007230 */ /* 0x004fca0000004100 */
[----:B-1----:R-:W-:-:S06]  /*52b0*/  FMUL.FTZ R0, R0, UR4 ;  /* 0x0000000400007c20 */ /* 0x002fcc0008410000 */
[----:B------:R-:W0:Y:S02]  /*52c0*/  FRND.TRUNC R0, R0 ;  /* 0x0000000000007307 */ /* 0x000e24000020d000 */
[----:B0-----:R-:W-:-:S05]  /*52d0*/  F2FP.F16.F32.PACK_AB R5, RZ, R0 ;  /* 0x00000000ff05723e */ /* 0x001fca00000000ff */
[----:B------:R-:W-:Y:S01]  /*52e0*/  STG.E.U16 desc[UR6][R2.64], R5 ;  /* 0x0000000502007986 */ /* 0x000fe2000c101506 */
[----:B------:R-:W-:Y:S05]  /*52f0*/  EXIT ;  /* 0x000000000000794d */ /* 0x000fea0003800000 */
.L_x_10067:
        /* <DEDUP_REMOVED lines=16> */
.L_x_23206:


//--------------------- .text._ZN2at6native27unrolled_elementwise_kernelIZZZNS0_15binary_internal21div_trunc_kernel_cudaERNS_18TensorIteratorBaseEENKUlvE0_clEvENKUlvE1_clEvEUlN3c104HalfEE_St5arrayIPcLm2EELi4E23TrivialOffsetCalculatorILi1EjESE_NS0_6memory15LoadWithoutCastENSF_16StoreWithoutCastEEEviT_T0_T2_T3_T4_T5_ --------------------------
	.section	.text._ZN2at6native27unrolled_elementwise_kernelIZZZNS0_15binary_internal21div_trunc_kernel_cudaERNS_18TensorIteratorBaseEENKUlvE0_clEvENKUlvE1_clEvEUlN3c104HalfEE_St5arrayIPcLm2EELi4E23TrivialOffsetCalculatorILi1EjESE_NS0_6memory15LoadWithoutCastENSF_16StoreWithoutCastEEEviT_T0_T2_T3_T4_T5_,"ax",@progbits
	.align	128
        .global         _ZN2at6native27unrolled_elementwise_kernelIZZZNS0_15binary_internal21div_trunc_kernel_cudaERNS_18TensorIteratorBaseEENKUlvE0_clEvENKUlvE1_clEvEUlN3c104HalfEE_St5arrayIPcLm2EELi4E23TrivialOffsetCalculatorILi1EjESE_NS0_6memory15LoadWithoutCastENSF_16StoreWithoutCastEEEviT_T0_T2_T3_T4_T5_
        .type           _ZN2at6native27unrolled_elementwise_kernelIZZZNS0_15binary_internal21div_trunc_kernel_cudaERNS_18TensorIteratorBaseEENKUlvE0_clEvENKUlvE1_clEvEUlN3c104HalfEE_St5arrayIPcLm2EELi4E23TrivialOffsetCalculatorILi1EjESE_NS0_6memory15LoadWithoutCastENSF_16StoreWithoutCastEEEviT_T0_T2_T3_T4_T5_,@function
        .size           _ZN2at6native27unrolled_elementwise_kernelIZZZNS0_15binary_internal21div_trunc_kernel_cudaERNS_18TensorIteratorBaseEENKUlvE0_clEvENKUlvE1_clEvEUlN3c104HalfEE_St5arrayIPcLm2EELi4E23TrivialOffsetCalculatorILi1EjESE_NS0_6memory15LoadWithoutCastENSF_16StoreWithoutCastEEEviT_T0_T2_T3_T4_T5_,(.L_x_23207 - _ZN2at6native27unrolled_elementwise_kernelIZZZNS0_15binary_internal21div_trunc_kernel_cudaERNS_18TensorIteratorBaseEENKUlvE0_clEvENKUlvE1_clEvEUlN3c104HalfEE_St5arrayIPcLm2EELi4E23TrivialOffsetCalculatorILi1EjESE_NS0_6memory15LoadWithoutCastENSF_16StoreWithoutCastEEEviT_T0_T2_T3_T4_T5_)
        .other          _ZN2at6native27unrolled_elementwise_kernelIZZZNS0_15binary_internal21div_trunc_kernel_cudaERNS_18TensorIteratorBaseEENKUlvE0_clEvENKUlvE1_clEvEUlN3c104HalfEE_St5arrayIPcLm2EELi4E23TrivialOffsetCalculatorILi1EjESE_NS0_6memory15LoadWithoutCastENSF_16StoreWithoutCastEEEviT_T0_T2_T3_T4_T5_,@"STO_CUDA_ENTRY STV_DEFAULT"
_ZN2at6native27unrolled_elementwise_kernelIZZZNS0_15binary_internal21div_trunc_kernel_cudaERNS_18TensorIteratorBaseEENKUlvE0_clEvENKUlvE1_clEvEUlN3c104HalfEE_St5arrayIPcLm2EELi4E23TrivialOffsetCalculatorILi1EjESE_NS0_6memory15LoadWithoutCastENSF_16StoreWithoutCastEEEviT_T0_T2_T3_T4_T5_:
.text._ZN2at6native27unrolled_elementwise_kernelIZZZNS0_15binary_internal21div_trunc_kernel_cudaERNS_18TensorIteratorBaseEENKUlvE0_clEvENKUlvE1_clEvEUlN3c104HalfEE_St5arrayIPcLm2EELi4E23TrivialOffsetCalculatorILi1EjESE_NS0_6memory15LoadWithoutCastENSF_16StoreWithoutCastEEEviT_T0_T2_T3_T4_T5_:
        /* <DEDUP_REMOVED lines=20> */
[----:B------:R-:W-:Y:S01]  /*0140*/  @!P2 IMAD R19, R0, 0x200, R7 ;  /* 0x000002000013a824 */ /* 0x000fe200078e0207 */
[----:B------:R-:W-:Y:S02]  /*0150*/  PRMT R11, RZ, 0x7610, R11 ;  /* 0x00007610ff0b7816 */ /* 0x000fe4000000000b */
[----:B------:R-:W-:Y:S01]  /*0160*/  @!P2 IADD3 R7, PT, PT, R7, 0x80, RZ ;  /* 0x000000800707a810 */ /* 0x000fe20007ffe0ff */
        /* <DEDUP_REMOVED lines=13> */
[----:B------:R-:W-:Y:S02]  /*0240*/  ISETP.GE.AND P3, PT, R13, R2, PT ;  /* 0x000000020d00720c */ /* 0x000fe40003f66270 */
[----:B------:R-:W-:Y:S01]  /*0250*/  IADD3 R13, PT, PT, R3, 0x180, RZ ;  /* 0x00000180030d7810 */ /* 0x000fe20007ffe0ff */
        /* <DEDUP_REMOVED lines=8> */
[----:B---3--:R-:W-:-:S05]  /*02e0*/  @!P1 HADD2.F32 R10, -RZ, R10.H0_H0 ;  /* 0x2000000aff0a9230 */ /* 0x008fca0000004100 */
[----:B0-----:R-:W-:Y:S02]  /*02f0*/  @!P1 FMUL.FTZ R13, R10, R15 ;  /* 0x0000000f0a0d9220 */ /* 0x001fe40000410000 */
[----:B------:R-:W0:Y:S04]  /*0300*/  @!P0 LDC R10, c[0x0][0x388] ;  /* 0x0000e200ff0a8b82 */ /* 0x000e280000000800 */
[----:B------:R-:W3:Y:S01]  /*0310*/  @!P1 FRND.TRUNC R13, R13 ;  /* 0x0000000d000d9307 */ /* 0x000ee2000020d000 */
[----:B------:R-:W-:-:S04]  /*0320*/  @!P1 IMAD R15, R0, 0x200, R3 ;  /* 0x00000200000f9824 */ /* 0x000fc800078e0203 */
[----:B-1----:R-:W-:Y:S01]  /*0330*/  @!P1 IMAD.WIDE.U32 R8, R15, 0x2, R8 ;  /* 0x000000020f089825 */ /* 0x002fe200078e0008 */
[----:B------:R-:W-:Y:S02]  /*0340*/  @!P1 MOV R3, R19 ;  /* 0x0000001300039202 */ /* 0x000fe40000000f00 */
[----:B---3--:R-:W-:Y:S01]  /*0350*/  @!P1 F2FP.F16.F32.PACK_AB R4, RZ, R13 ;  /* 0x0000000dff04923e */ /* 0x008fe200000000ff */
[----:B--2---:R-:W-:Y:S02]  /*0360*/  @!P3 HADD2.F32 R11, -RZ, R11.H0_H0 ;  /* 0x2000000bff0bb230 */ /* 0x004fe40000004100 */
[----:B----4-:R-:W-:-:S03]  /*0370*/  @!P2 HADD2.F32 R12, -RZ, R12.H0_H0 ;  /* 0x2000000cff0ca230 */ /* 0x010fc60000004100 */
[----:B------:R-:W-:Y:S01]  /*0380*/  @!P3 FMUL.FTZ R11, R11, R14 ;  /* 0x0000000e0b0bb220 */ /* 0x000fe20000410000 */
[----:B------:R1:W-:Y:S01]  /*0390*/  @!P1 STG.E.U16 desc[UR4][R8.64], R4 ;  /* 0x0000000408009986 */ /* 0x0003e2000c101504 */
[----:B------:R-:W-:Y:S01]  /*03a0*/  @!P2 FMUL.FTZ R12, R12, R21 ;  /* 0x000000150c0ca220 */ /* 0x000fe20000410000 */
[----:B------:R-:W-:-:S03]  /*03b0*/  ISETP.GE.AND P4, PT, R3, R2, PT ;  /* 0x000000020300720c */ /* 0x000fc60003f86270 */
[----:B------:R-:W2:Y:S08]  /*03c0*/  @!P3 FRND.TRUNC R11, R11 ;  /* 0x0000000b000bb307 */ /* 0x000eb0000020d000 */
[----:B------:R-:W3:Y:S01]  /*03d0*/  @!P2 FRND.TRUNC R12, R12 ;  /* 0x0000000c000ca307 */ /* 0x000ee2000020d000 */
[----:B--2---:R-:W-:Y:S02]  /*03e0*/  @!P3 F2FP.F16.F32.PACK_AB R5, RZ, R11 ;  /* 0x0000000bff05b23e */ /* 0x004fe400000000ff */
[----:B---3--:R-:W-:Y:S01]  /*03f0*/  @!P2 F2FP.F16.F32.PACK_AB R6, RZ, R12 ;  /* 0x0000000cff06a23e */ /* 0x008fe200000000ff */
        /* <DEDUP_REMOVED lines=11> */
.L_x_10069:
[----:B------:R-:W-:Y:S05]  /*04b0*/  BSYNC.RECONVERGENT B0 ;  /* 0x0000000000007941 */ /* 0x000fea0003800200 */
.L_x_10068:
[----:B------:R-:W-:Y:S01]  /*04c0*/  ISETP.GE.AND P1, PT, R3, R2, PT ;  /* 0x000000020300720c */ /* 0x000fe20003f26270 */
[----:B-----5:R-:W-:-:S05]  /*04d0*/  @!P0 HADD2.F32 R7, -RZ, R7.H0_H0 ;  /* 0x20000007ff078230 */ /* 0x020fca0000004100 */
[----:B------:R-:W-:-:S07]  /*04e0*/  @!P0 FMUL.FTZ R7, R7, R10 ;  /* 0x0000000a07078220 */ /* 0x000fce0000410000 */
[----:B------:R-:W-:Y:S05]  /*04f0*/  @P1 EXIT ;  /* 0x000000000000194d */ /* 0x000fea0003800000 */
[----:B0-----:R-:W0:Y:S01]  /*0500*/  LDC.64 R4, c[0x0][0x398] ;  /* 0x0000e600ff047b82 */ /* 0x001e220000000a00 */
[----:B------:R-:W1:Y:S01]  /*0510*/  @!P0 FRND.TRUNC R7, R7 ;  /* 0x0000000700078307 */ /* 0x000e62000020d000 */
[----:B------:R-:W-:Y:S01]  /*0520*/  IMAD R3, R0, 0x200, R3 ;  /* 0x0000020000037824 */ /* 0x000fe200078e0203 */
[----:B-1----:R-:W-:-:S04]  /*0530*/  @!P0 F2FP.F16.F32.PACK_AB R2, RZ, R7 ;  /* 0x00000007ff02823e */ /* 0x002fc800000000ff */
[----:B------:R-:W-:Y:S01]  /*0540*/  PRMT R0, R2, 0x7610, R0 ;  /* 0x0000761002007816 */ /* 0x000fe20000000000 */
[----:B0-----:R-:W-:-:S05]  /*0550*/  IMAD.WIDE.U32 R2, R3, 0x2, R4 ;  /* 0x0000000203027825 */ /* 0x001fca00078e0004 */
[----:B------:R-:W-:Y:S01]  /*0560*/  STG.E.U16 desc[UR4][R2.64], R0 ;  /* 0x0000000002007986 */ /* 0x000fe2000c101504 */
[----:B------:R-:W-:Y:S05]  /*0570*/  EXIT ;  /* 0x000000000000794d */ /* 0x000fea0003800000 */
.L_x_10070:
        /* <DEDUP_REMOVED lines=16> */
.L_x_23207:


//--------------------- .text._ZN2at6native29vectorized_elementwise_kernelILi2EZZZNS0_15binary_internal21div_trunc_kernel_cudaERNS_18TensorIteratorBaseEENKUlvE0_clEvENKUlvE1_clEvEUlN3c104HalfEE_St5arrayIPcLm2EEEEviT0_T1_ --------------------------
	.section	.text._ZN2at6native29vectorized_elementwise_kernelILi2EZZZNS0_15binary_internal21div_trunc_kernel_cudaERNS_18TensorIteratorBaseEENKUlvE0_clEvENKUlvE1_clEvEUlN3c104HalfEE_St5arrayIPcLm2EEEEviT0_T1_,"ax",@progbits
	.align	128
        .global         _ZN2at6native29vectorized_elementwise_kernelILi2EZZZNS0_15binary_internal21div_trunc_kernel_cudaERNS_18TensorIteratorBaseEENKUlvE0_clEvENKUlvE1_clEvEUlN3c104HalfEE_St5arrayIPcLm2EEEEviT0_T1_
        .type           _ZN2at6native29vectorized_elementwise_kernelILi2EZZZNS0_15binary_internal21div_trunc_kernel_cudaERNS_18TensorIteratorBaseEENKUlvE0_clEvENKUlvE1_clEvEUlN3c104HalfEE_St5arrayIPcLm2EEEEviT0_T1_,@function
        .size           _ZN2at6native29vectorized_elementwise_kernelILi2EZZZNS0_15binary_internal21div_trunc_kernel_cudaERNS_18TensorIteratorBaseEENKUlvE0_clEvENKUlvE1_clEvEUlN3c104HalfEE_St5arrayIPcLm2EEEEviT0_T1_,(.L_x_23208 - _ZN2at6native29vectorized_elementwise_kernelILi2EZZZNS0_15binary_internal21div_trunc_kernel_cudaERNS_18TensorIteratorBaseEENKUlvE0_clEvENKUlvE1_clEvEUlN3c104HalfEE_St5arrayIPcLm2EEEEviT0_T1_)
        .other          _ZN2at6native29vectorized_elementwise_kernelILi2EZZZNS0_15binary_internal21div_trunc_kernel_cudaERNS_18TensorIteratorBaseEENKUlvE0_clEvENKUlvE1_clEvEUlN3c104HalfEE_St5arrayIPcLm2EEEEviT0_T1_,@"STO_CUDA_ENTRY STV_DEFAULT"
_ZN2at6native29vectorized_elementwise_kernelILi2EZZZNS0_15binary_internal21div_trunc_kernel_cudaERNS_18TensorIteratorBaseEENKUlvE0_clEvENKUlvE1_clEvEUlN3c104HalfEE_St5arrayIPcLm2EEEEviT0_T1_:
.text._ZN2at6native29vectorized_elementwise_kernelILi2EZZZNS0_15binary_internal21div_trunc_kernel_cudaERNS_18TensorIteratorBaseEENKUlvE0_clEvENKUlvE1_clEvEUlN3c104HalfEE_St5arrayIPcLm2EEEEviT0_T1_:
        /* <DEDUP_REMOVED lines=23> */
[----:B------:R-:W-:-:S04]  /*0170*/  @!P1 IADD3 R21, PT, PT, R21, 0x80, RZ ;  /* 0x0000008015159810 */ /* 0x000fc80007ffe0ff */
[-C--:B------:R-:W-:Y:S01]  /*0180*/  ISETP.GE.U32.AND P2, PT, R21, R2.reuse, PT ;  /* 0x000000021500720c */ /* 0x080fe20003f46070 */
[----:B-1----:R-:W-:Y:S02]  /*0190*/  @!P6 IMAD.WIDE.U32 R16, R13, 0x2, R16 ;  /* 0x000000020d10e825 */ /* 0x002fe400078e0010 */
[----:B------:R-:W1:Y:S03]  /*01a0*/  @!P1 LDC.64 R12, c[0x0][0x3a0] ;  /* 0x0000e800ff0c9b82 */ /* 0x000e660000000a00 */
[----:B------:R2:W3:Y:S07]  /*01b0*/  @!P6 LDG.E.U16 R23, desc[UR4][R16.64] ;  /* 0x000000041017e981 */ /* 0x0004ee000c1e1500 */
[C---:B------:R-:W-:Y:S01]  /*01c0*/  @!P2 IMAD.IADD R24, R0.reuse, 0x1, R21 ;  /* 0x000000010018a824 */ /* 0x040fe200078e0215 */
[----:B------:R-:W-:Y:S01]  /*01d0*/  @!P2 IADD3 R21, PT, PT, R21, 0x80, RZ ;  /* 0x000000801515a810 */ /* 0x000fe20007ffe0ff */
[----:B------:R-:W-:Y:S01]  /*01e0*/  @!P5 IMAD.IADD R19, R0, 0x1, R3 ;  /* 0x000000010013d824 */ /* 0x000fe200078e0203 */
[----:B------:R-:W-:Y:S01]  /*01f0*/  PRMT R22, RZ, 0x7610, R22 ;  /* 0x00007610ff167816 */ /* 0x000fe20000000016 */
[----:B------:R-:W4:Y:S01]  /*0200*/  @!P2 LDC.64 R28, c[0x0][0x3a0] ;  /* 0x0000e800ff1cab82 */ /* 0x000f220000000a00 */
[----:B------:R-:W-:-:S13]  /*0210*/  ISETP.GE.U32.AND P3, PT, R21, R2, PT ;  /* 0x000000021500720c */ /* 0x000fda0003f66070 */
[----:B------:R-:W-:Y:S01]  /*0220*/  @!P3 IMAD.IADD R26, R0, 0x1, R21 ;  /* 0x00000001001ab824 */ /* 0x000fe200078e0215 */
[----:B------:R-:W-:-:S04]  /*0230*/  @!P3 IADD3 R21, PT, PT, R21, 0x80, RZ ;  /* 0x000000801515b810 */ /* 0x000fc80007ffe0ff */
[-C--:B------:R-:W-:Y:S01]  /*0240*/  ISETP.GE.U32.AND P4, PT, R21, R2.reuse, PT ;  /* 0x000000021500720c */ /* 0x080fe20003f86070 */
[----:B0-----:R-:W-:Y:S02]  /*0250*/  @!P5 IMAD.WIDE.U32 R14, R19, 0x2, R14 ;  /* 0x00000002130ed825 */ /* 0x001fe400078e000e */
[----:B------:R-:W0:Y:S02]  /*0260*/  @!P3 LDC.64 R18, c[0x0][0x3a0] ;  /* 0x0000e800ff12bb82 */ /* 0x000e240000000a00 */
[----:B-1----:R-:W-:Y:S01]  /*0270*/  @!P1 IMAD.WIDE.U32 R12, R11, 0x2, R12 ;  /* 0x000000020b0c9825 */ /* 0x002fe200078e000c */
[----:B------:R-:W5:Y:S07]  /*0280*/  @!P5 LDG.E.U16 R22, desc[UR4][R14.64] ;  /* 0x000000040e16d981 */ /* 0x000f6e000c1e1500 */
        /* <DEDUP_REMOVED lines=9> */
[----:B------:R-:W-:-:S02]  /*0320*/  PRMT R24, RZ, 0x7610, R24 ;  /* 0x00007610ff187816 */ /* 0x000fc40000000018 */
[----:B------:R-:W-:Y:S01]  /*0330*/  @!P5 IADD3 R21, PT, PT, R0, R21, RZ ;  /* 0x000000150015d210 */ /* 0x000fe20007ffe0ff */
[----:B0-----:R-:W-:Y:S01]  /*0340*/  @!P3 IMAD.WIDE.U32 R18, R26, 0x2, R18 ;  /* 0x000000021a12b825 */ /* 0x001fe200078e0012 */
[----:B------:R-:W-:Y:S02]  /*0350*/  PRMT R26, RZ, 0x7610, R26 ;  /* 0x00007610ff1a7816 */ /* 0x000fe4000000001a */
[----:B------:R-:W4:Y:S01]  /*0360*/  @!P2 LDG.E.U16 R24, desc[UR4][R28.64] ;  /* 0x000000041c18a981 */ /* 0x000f22000c1e1500 */
[----:B-1----:R-:W-:Y:S01]  /*0370*/  @!P4 IMAD.WIDE.U32 R16, R27, 0x2, R16 ;  /* 0x000000021b10c825 */ /* 0x002fe200078e0010 */
[----:B------:R-:W-:Y:S02]  /*0380*/  PRMT R27, RZ, 0x7610, R27 ;  /* 0x00007610ff1b7816 */ /* 0x000fe4000000001b */
[----:B------:R0:W4:Y:S01]  /*0390*/  @!P3 LDG.E.U16 R26, desc[UR4][R18.64] ;  /* 0x00000004121ab981 */ /* 0x000122000c1e1500 */
[----:B--2---:R-:W-:Y:S01]  /*03a0*/  @!P0 IMAD.WIDE.U32 R12, R25, 0x2, R12 ;  /* 0x00000002190c8825 */ /* 0x004fe200078e000c */
[----:B------:R-:W-:-:S02]  /*03b0*/  PRMT R25, RZ, 0x7610, R25 ;  /* 0x00007610ff197816 */ /* 0x000fc40000000019 */
[----:B------:R1:W2:Y:S04]  /*03c0*/  @!P4 LDG.E.U16 R27, desc[UR4][R16.64] ;  /* 0x00000004101bc981 */ /* 0x0002a8000c1e1500 */
[----:B------:R1:W2:Y:S01]  /*03d0*/  @!P0 LDG.E.U16 R25, desc[UR4][R12.64] ;  /* 0x000000040c198981 */ /* 0x0002a2000c1e1500 */
[----:B------:R-:W-:Y:S01]  /*03e0*/  @!P5 IMAD.WIDE.U32 R14, R21, 0x2, R14 ;  /* 0x00000002150ed825 */ /* 0x000fe200078e000e */
[----:B------:R-:W-:-:S06]  /*03f0*/  PRMT R21, RZ, 0x7610, R21 ;  /* 0x00007610ff157816 */ /* 0x000fcc0000000015 */
[----:B------:R1:W2:Y:S01]  /*0400*/  @!P5 LDG.E.U16 R21, desc[UR4][R14.64] ;  /* 0x000000040e15d981 */ /* 0x0002a2000c1e1500 */
[----:B0-----:R-:W-:-:S05]  /*0410*/  VIADD R19, R3, 0x100 ;  /* 0x0000010003137836 */ /* 0x001fca0000000000 */
[----:B------:R-:W-:-:S13]  /*0420*/  ISETP.GE.U32.AND P5, PT, R19, R2, PT ;  /* 0x000000021300720c */ /* 0x000fda0003fa6070 */
[----:B------:R-:W0:Y:S01]  /*0430*/  @!P5 LDC R18, c[0x0][0x388] ;  /* 0x0000e200ff12db82 */ /* 0x000e220000000800 */
[C---:B-1----:R-:W-:Y:S02]  /*0440*/  IADD3 R17, PT, PT, R3.reuse, 0x180, RZ ;  /* 0x0000018003117810 */ /* 0x042fe40007ffe0ff */
[-C--:B------:R-:W-:Y:S02]  /*0450*/  ISETP.GE.U32.AND P0, PT, R3, R2.reuse, PT ;  /* 0x000000020300720c */ /* 0x080fe40003f06070 */
[----:B------:R-:W-:Y:S02]  /*0460*/  ISETP.GE.U32.AND P1, PT, R17, R2, PT ;  /* 0x000000021100720c */ /* 0x000fe40003f26070 */
[----:B------:R-:W-:-:S04]  /*0470*/  IADD3 R13, PT, PT, R3, 0x280, RZ ;  /* 0x00000280030d7810 */ /* 0x000fc80007ffe0ff */
[-C--:B------:R-:W-:Y:S01]  /*0480*/  ISETP.GE.U32.AND P3, PT, R13, R2.reuse, PT ;  /* 0x000000020d00720c */ /* 0x080fe20003f66070 */
[C---:B------:R-:W-:Y:S02]  /*0490*/  VIADD R13, R3.reuse, 0x300 ;  /* 0x00000300030d7836 */ /* 0x040fe40000000000 */
[----:B------:R-:W-:Y:S02]  /*04a0*/  VIADD R17, R3, 0x200 ;  /* 0x0000020003117836 */ /* 0x000fe40000000000 */
        /* <DEDUP_REMOVED lines=11> */
[----:B---3--:R-:W-:-:S05]  /*0560*/  @!P5 HADD2.F32 R23, -RZ, R23.H0_H0 ;  /* 0x20000017ff17d230 */ /* 0x008fca0000004100 */
[----:B0-----:R-:W-:Y:S02]  /*0570*/  @!P5 FMUL.FTZ R23, R23, R18 ;  /* 0x000000121717d220 */ /* 0x001fe40000410000 */
[----:B------:R-:W0:Y:S04]  /*0580*/  @!P4 LDC R18, c[0x0][0x388] ;  /* 0x0000e200ff12cb82 */ /* 0x000e280000000800 */
[----:B------:R-:W3:Y:S02]  /*0590*/  @!P5 FRND.TRUNC R23, R23 ;  /* 0x000000170017d307 */ /* 0x000ee4000020d000 */
[----:B---3--:R-:W-:Y:S01]  /*05a0*/  @!P5 F2FP.F16.F32.PACK_AB R4, RZ, R23 ;  /* 0x00000017ff04d23e */ /* 0x008fe200000000ff */
[----:B-----5:R-:W-:Y:S02]  /*05b0*/  @!P0 HADD2.F32 R22, -RZ, R22.H0_H0 ;  /* 0x20000016ff168230 */ /* 0x020fe40000004100 */
[----:B------:R-:W-:Y:S01]  /*05c0*/  @!P1 HADD2.F32 R13, -RZ, R11.H0_H0 ;  /* 0x2000000bff0d9230 */ /* 0x000fe20000004100 */
[----:B------:R-:W-:-:S04]  /*05d0*/  IADD3 R11, PT, PT, R3, 0x80, RZ ;  /* 0x00000080030b7810 */ /* 0x000fc80007ffe0ff */
[----:B------:R-:W-:Y:S01]  /*05e0*/  ISETP.GE.U32.AND P5, PT, R11, R2, PT ;  /* 0x000000020b00720c */ /* 0x000fe20003fa6070 */
[----:B-1----:R-:W-:Y:S01]  /*05f0*/  @!P0 FMUL.FTZ R16, R22, R15 ;  /* 0x0000000f16108220 */ /* 0x002fe20000410000 */
[----:B------:R-:W-:Y:S02]  /*0600*/  @!P1 FMUL.FTZ R15, R13, R12 ;  /* 0x0000000c0d0f9220 */ /* 0x000fe40000410000 */
[----:B------:R-:W1:Y:S09]  /*0610*/  @!P0 LDC.64 R12, c[0x0][0x398] ;  /* 0x0000e600ff0c8b82 */ /* 0x000e720000000a00 */
[----:B------:R-:W3:Y:S01]  /*0620*/  @!P5 LDC R22, c[0x0][0x388] ;  /* 0x0000e200ff16db82 */ /* 0x000ee20000000800 */
[----:B------:R-:W5:Y:S01]  /*0630*/  @!P0 FRND.TRUNC R16, R16 ;  /* 0x0000001000108307 */ /* 0x000f62000020d000 */
[----:B----4-:R-:W-:-:S02]  /*0640*/  @!P2 HADD2.F32 R24, -RZ, R24.H0_H0 ;  /* 0x20000018ff18a230 */ /* 0x010fc40000004100 */
[----:B------:R-:W-:-:S03]  /*0650*/  @!P3 HADD2.F32 R23, -RZ, R26.H0_H0 ;  /* 0x2000001aff17b230 */ /* 0x000fc60000004100 */
[----:B------:R-:W-:Y:S01]  /*0660*/  @!P2 FMUL.FTZ R17, R24, R17 ;  /* 0x000000111811a220 */ /* 0x000fe20000410000 */
[----:B--2---:R-:W-:Y:S02]  /*0670*/  @!P4 HADD2.F32 R27, -RZ, R27.H0_H0 ;  /* 0x2000001bff1bc230 */ /* 0x004fe40000004100 */
[----:B------:R-:W-:Y:S02]  /*0680*/  @!P5 HADD2.F32 R25, -RZ, R25.H0_H0 ;  /* 0x20000019ff19d230 */ /* 0x000fe40000004100 */
[----:B------:R-:W-:Y:S01]  /*0690*/  @!P3 FMUL.FTZ R14, R23, R14 ;  /* 0x0000000e170eb220 */ /* 0x000fe20000410000 */
[----:B0-----:R-:W-:Y:S01]  /*06a0*/  @!P4 FMUL.FTZ R18, R27, R18 ;  /* 0x000000121b12c220 */ /* 0x001fe20000410000 */
[----:B-----5:R-:W-:Y:S01]  /*06b0*/  @!P0 F2FP.F16.F32.PACK_AB R20, RZ, R16 ;  /* 0x00000010ff14823e */ /* 0x020fe200000000ff */
[----:B------:R-:W-:Y:S02]  /*06c0*/  @!P6 HADD2.F32 R24, -RZ, R21.H0_H0 ;  /* 0x20000015ff18e230 */ /* 0x000fe40000004100 */
[----:B------:R-:W-:-:S02]  /*06d0*/  @!P0 IMAD.IADD R21, R0, 0x1, R3 ;  /* 0x0000000100158824 */ /* 0x000fc400078e0203 */
[----:B---3--:R-:W-:Y:S01]  /*06e0*/  @!P5 FMUL.FTZ R22, R25, R22 ;  /* 0x000000161916d220 */ /* 0x008fe20000410000 */
[----:B------:R-:W-:Y:S01]  /*06f0*/  @!P6 FMUL.FTZ R19, R24, R19 ;  /* 0x000000131813e220 */ /* 0x000fe20000410000 */
[----:B-1----:R-:W-:Y:S01]  /*0700*/  @!P0 IMAD.WIDE.U32 R12, R21, 0x2, R12 ;  /* 0x00000002150c8825 */ /* 0x002fe200078e000c */
[----:B------:R-:W-:Y:S01]  /*0710*/  @!P0 MOV R3, R11 ;  /* 0x0000000b00038202 */ /* 0x000fe20000000f00 */
[----:B------:R-:W0:Y:S03]  /*0720*/  @!P1 FRND.TRUNC R15, R15 ;  /* 0x0000000f000f9307 */ /* 0x000e26000020d000 */
[----:B------:R1:W-:Y:S01]  /*0730*/  @!P0 STG.E.U16 desc[UR4][R12.64], R20 ;  /* 0x000000140c008986 */ /* 0x0003e2000c101504 */
[----:B------:R-:W-:-:S04]  /*0740*/  ISETP.GE.U32.AND P0, PT, R3, R2, PT ;  /* 0x000000020300720c */ /* 0x000fc80003f06070 */
[----:B------:R-:W2:Y:S08]  /*0750*/  @!P2 FRND.TRUNC R17, R17 ;  /* 0x000000110011a307 */ /* 0x000eb0000020d000 */
[----:B------:R-:W3:Y:S08]  /*0760*/  @!P3 FRND.TRUNC R14, R14 ;  /* 0x0000000e000eb307 */ /* 0x000ef0000020d000 */
[----:B------:R-:W4:Y:S08]  /*0770*/  @!P4 FRND.TRUNC R18, R18 ;  /* 0x000000120012c307 */ /* 0x000f30000020d000 */
[----:B------:R-:W5:Y:S08]  /*0780*/  @!P6 FRND.TRUNC R19, R19 ;  /* 0x000000130013e307 */ /* 0x000f70000020d000 */
[----:B------:R-:W1:Y:S01]  /*0790*/  @!P5 FRND.TRUNC R22, R22 ;  /* 0x000000160016d307 */ /* 0x000e62000020d000 */
[----:B0-----:R-:W-:-:S02]  /*07a0*/  @!P1 F2FP.F16.F32.PACK_AB R5, RZ, R15 ;  /* 0x0000000fff05923e */ /* 0x001fc400000000ff */
[----:B--2---:R-:W-:Y:S02]  /*07b0*/  @!P2 F2FP.F16.F32.PACK_AB R6, RZ, R17 ;  /* 0x00000011ff06a23e */ /* 0x004fe400000000ff */
[----:B---3--:R-:W-:Y:S02]  /*07c0*/  @!P3 F2FP.F16.F32.PACK_AB R7, RZ, R14 ;  /* 0x0000000eff07b23e */ /* 0x008fe400000000ff */
[----:B----4-:R-:W-:Y:S02]  /*07d0*/  @!P4 F2FP.F16.F32.PACK_AB R8, RZ, R18 ;  /* 0x00000012ff08c23e */ /* 0x010fe400000000ff */
[----:B-----5:R-:W-:Y:S02]  /*07e0*/  @!P6 F2FP.F16.F32.PACK_AB R9, RZ, R19 ;  /* 0x00000013ff09e23e */ /* 0x020fe400000000ff */
[----:B-1----:R-:W-:Y:S01]  /*07f0*/  @!P5 F2FP.F16.F32.PACK_AB R10, RZ, R22 ;  /* 0x00000016ff0ad23e */ /* 0x002fe200000000ff */
        /* <DEDUP_REMOVED lines=9> */
[----:B------:R-:W-:Y:S02]  /*0890*/  IADD3 R13, PT, PT, R0, R3, RZ ;  /* 0x00000003000d7210 */ /* 0x000fe40007ffe0ff */
[----:B------:R-:W-:-:S03]  /*08a0*/  IADD3 R3, PT, PT, R3, 0x80, RZ ;  /* 0x0000008003037810 */ /* 0x000fc60007ffe0ff */
[----:B0-----:R-:W-:-:S05]  /*08b0*/  IMAD.WIDE.U32 R10, R13, 0x2, R10 ;  /* 0x000000020d0a7825 */ /* 0x001fca00078e000a */
[----:B------:R0:W-:Y:S02]  /*08c0*/  STG.E.U16 desc[UR4][R10.64], R4 ;  /* 0x000000040a007986 */ /* 0x0001e4000c101504 */
.L_x_10074:
[----:B------:R-:W-:-:S13]  /*08d0*/  ISETP.GE.U32.AND P0, PT, R3, R2, PT ;  /* 0x000000020300720c */ /* 0x000fda0003f06070 */
[----:B------:R-:W-:Y:S05]  /*08e0*/  @P0 BRA `(.L_x_10076) ;  /* 0x0000000000300947 */ /* 0x000fea0003800000 */
[----:B0-----:R-:W0:Y:S01]  /*08f0*/  LDC.64 R10, c[0x0][0x398] ;  /* 0x0000e600ff0a7b82 */ /* 0x001e220000000a00 */
[----:B------:R-:W-:Y:S01]  /*0900*/  IMAD.IADD R13, R0, 0x1, R3 ;  /* 0x00000001000d7824 */ /* 0x000fe200078e0203 */
[----:B------:R-:W-:-:S03]  /*0910*/  IADD3 R3, PT, PT, R3, 0x80, RZ ;  /* 0x0000008003037810 */ /* 0x000fc60007ffe0ff */
[----:B0-----:R-:W-:-:S05]  /*0920*/  IMAD.WIDE.U32 R10, R13, 0x2, R10 ;  /* 0x000000020d0a7825 */ /* 0x001fca00078e000a */
[----:B------:R1:W-:Y:S02]  /*0930*/  STG.E.U16 desc[UR4][R10.64], R5 ;  /* 0x000000050a007986 */ /* 0x0003e4000c101504 */
.L_x_10075:
[----:B------:R-:W-:-:S13]  /*0940*/  ISETP.GE.U32.AND P0, PT, R3, R2, PT ;  /* 0x000000020300720c */ /* 0x000fda0003f06070 */
[----:B------:R-:W-:Y:S05]  /*0950*/  @P0 BRA `(.L_x_10077) ;  /* 0x0000000000340947 */ /* 0x000fea0003800000 */
[----:B-1----:R-:W1:Y:S01]  /*0960*/  LDC.64 R4, c[0x0][0x398] ;  /* 0x0000e600ff047b82 */ /* 0x002e620000000a00 */
[----:B------:R-:W-:Y:S01]  /*0970*/  IADD3 R11, PT, PT, R0, R3, RZ ;  /* 0x00000003000b7210 */ /* 0x000fe20007ffe0ff */
[----:B------:R-:W-:-:S04]  /*0980*/  VIADD R3, R3, 0x80 ;  /* 0x0000008003037836 */ /* 0x000fc80000000000 */
[----:B-1----:R-:W-:-:S05]  /*0990*/  IMAD.WIDE.U32 R4, R11, 0x2, R4 ;  /* 0x000000020b047825 */ /* 0x002fca00078e0004 */
[----:B------:R1:W-:Y:S02]  /*09a0*/  STG.E.U16 desc[UR4][R4.64], R6 ;  /* 0x0000000604007986 */ /* 0x0003e4000c101504 */
.L_x_10076:
[----:B------:R-:W-:-:S13]  /*09b0*/  ISETP.GE.U32.AND P0, PT, R3, R2, PT ;  /* 0x000000020300720c */ /* 0x000fda0003f06070 */
[----:B------:R-:W-:Y:S05]  /*09c0*/  @P0 BREAK.RELIABLE B1 ;  /* 0x0000000000010942 */ /* 0x000fea0003800100 */
[----:B------:R-:W-:Y:S05]  /*09d0*/  @P0 BRA `(.L_x_10078) ;  /* 0x0000000000300947 */ /* 0x000fea0003800000 */
[----:B01----:R-:W0:Y:S01]  /*09e0*/  LDC.64 R4, c[0x0][0x398] ;  /* 0x0000e600ff047b82 */ /* 0x003e220000000a00 */
[----:B------:R-:W-:Y:S02]  /*09f0*/  IADD3 R11, PT, PT, R0, R3, RZ ;  /* 0x00000003000b7210 */ /* 0x000fe40007ffe0ff */
[----:B------:R-:W-:-:S03]  /*0a00*/  IADD3 R3, PT, PT, R3, 0x80, RZ ;  /* 0x0000008003037810 */ /* 0x000fc60007ffe0ff */
[----:B0-----:R-:W-:-:S05]  /*0a10*/  IMAD.WIDE.U32 R4, R11, 0x2, R4 ;  /* 0x000000020b047825 */ /* 0x001fca00078e0004 */
[----:B------:R2:W-:Y:S02]  /*0a20*/  STG.E.U16 desc[UR4][R4.64], R7 ;  /* 0x0000000704007986 */ /* 0x0005e4000c101504 */
.L_x_10077:
[----:B------:R-:W-:Y:S05]  /*0a30*/  BSYNC.RELIABLE B1 ;  /* 0x0000000000017941 */ /* 0x000fea0003800100 */
.L_x_10073:
[----:B------:R-:W-:-:S13]  /*0a40*/  ISETP.GE.U32.AND P0, PT, R3, R2, PT ;  /* 0x000000020300720c */ /* 0x000fda0003f06070 */
[----:B-12---:R-:W1:Y:S01]  /*0a50*/  @!P0 LDC.64 R4, c[0x0][0x398] ;  /* 0x0000e600ff048b82 */ /* 0x006e620000000a00 */
[----:B------:R-:W-:Y:S01]  /*0a60*/  @!P0 IMAD.IADD R7, R0, 0x1, R3 ;  /* 0x0000000100078824 */ /* 0x000fe200078e0203 */
[----:B------:R-:W-:-:S03]  /*0a70*/  @!P0 IADD3 R3, PT, PT, R3, 0x80, RZ ;  /* 0x0000008003038810 */ /* 0x000fc60007ffe0ff */
[----:B-1----:R-:W-:-:S05]  /*0a80*/  @!P0 IMAD.WIDE.U32 R4, R7, 0x2, R4 ;  /* 0x0000000207048825 */ /* 0x002fca00078e0004 */
[----:B------:R2:W-:Y:S02]  /*0a90*/  @!P0 STG.E.U16 desc[UR4][R4.64], R8 ;  /* 0x0000000804008986 */ /* 0x0005e4000c101504 */
.L_x_10078:
[----:B------:R-:W-:Y:S05]  /*0aa0*/  BSYNC.RECONVERGENT B0 ;  /* 0x0000000000007941 */ /* 0x000fea0003800200 */
.L_x_10072:
        /* <DEDUP_REMOVED lines=8> */
.L_x_10071:
        /* <DEDUP_REMOVED lines=8> */
[----:B------:R3:W5:Y:S02]  /*0bb0*/  LDG.E R9, desc[UR4][R4.64+0x600] ;  /* 0x0006000404097981 */ /* 0x000764000c1e1900 */
[----:B---3--:R-:W-:-:S02]  /*0bc0*/  HADD2.F32 R4, -RZ, R8.H0_H0 ;  /* 0x20000008ff047230 */ /* 0x008fc40000004100 */
[----:B------:R-:W-:Y:S02]  /*0bd0*/  HADD2.F32 R11, -RZ, R8.H1_H1 ;  /* 0x30000008ff0b7230 */ /* 0x000fe40000004100 */
[--C-:B----4-:R-:W-:Y:S02]  /*0be0*/  HADD2.F32 R6, -RZ, R3.reuse.H0_H0 ;  /* 0x20000003ff067230 */ /* 0x110fe40000004100 */
[----:B------:R-:W-:Y:S02]  /*0bf0*/  HADD2.F32 R10, -RZ, R3.H1_H1 ;  /* 0x30000003ff0a7230 */ /* 0x000fe40000004100 */
[----:B--2---:R-:W-:Y:S02]  /*0c00*/  FMUL.FTZ R8, R4, UR6 ;  /* 0x0000000604087c20 */ /* 0x004fe40008410000 */
[----:B------:R-:W0:Y:S01]  /*0c10*/  LDC.64 R4, c[0x0][0x398] ;  /* 0x0000e600ff047b82 */ /* 0x000e220000000a00 */
[----:B------:R-:W-:Y:S01]  /*0c20*/  FMUL.FTZ R3, R6, UR6 ;  /* 0x0000000606037c20 */ /* 0x000fe20008410000 */
[----:B------:R-:W-:Y:S01]  /*0c30*/  FMUL.FTZ R6, R10, UR6 ;  /* 0x000000060a067c20 */ /* 0x000fe20008410000 */
[----:B-----5:R-:W-:-:S02]  /*0c40*/  HADD2.F32 R10, -RZ, R7.H0_H0 ;  /* 0x20000007ff0a7230 */ /* 0x020fc40000004100 */
[----:B------:R-:W-:Y:S02]  /*0c50*/  HADD2.F32 R12, -RZ, R9.H0_H0 ;  /* 0x20000009ff0c7230 */ /* 0x000fe40000004100 */
[----:B------:R-:W-:Y:S02]  /*0c60*/  HADD2.F32 R7, -RZ, R7.H1_H1 ;  /* 0x30000007ff077230 */ /* 0x000fe40000004100 */
[----:B------:R-:W-:Y:S02]  /*0c70*/  HADD2.F32 R9, -RZ, R9.H1_H1 ;  /* 0x30000009ff097230 */ /* 0x000fe40000004100 */
        /* <DEDUP_REMOVED lines=24> */
.L_x_10079:
        /* <DEDUP_REMOVED lines=16> */
.L_x_23208:


//--------------------- .text._ZN2at6native29vectorized_elementwise_kernelILi4EZZZNS0_15binary_internal21div_trunc_kernel_cudaERNS_18TensorIteratorBaseEENKUlvE0_clEvENKUlvE1_clEvEUlN3c104HalfEE_St5arrayIPcLm2EEEEviT0_T1_ --------------------------
	.section	.text._ZN2at6native29vectorized_elementwise_kernelILi4EZZZNS0_15binary_internal21div_trunc_kernel_cudaERNS_18TensorIteratorBaseEENKUlvE0_clEvENKUlvE1_clEvEUlN3c104HalfEE_St5arrayIPcLm2EEEEviT0_T1_,"ax",@progbits
	.align	128
        .global         _ZN2at6native29vectorized_elementwise_kernelILi4EZZZNS0_15binary_internal21div_trunc_kernel_cudaERNS_18TensorIteratorBaseEENKUlvE0_clEvENKUlvE1_clEvEUlN3c104HalfEE_St5arrayIPcLm2EEEEviT0_T1_
        .type           _ZN2at6native29vectorized_elementwise_kernelILi4EZZZNS0_15binary_internal21div_trunc_kernel_cudaERNS_18TensorIteratorBaseEENKUlvE0_clEvENKUlvE1_clEvEUlN3c104HalfEE_St5arrayIPcLm2EEEEviT0_T1_,@function
        .size           _ZN2at6native29vectorized_elementwise_kernelILi4EZZZNS0_15binary_internal21div_trunc_kernel_cudaERNS_18TensorIteratorBaseEENKUlvE0_clEvENKUlvE1_clEvEUlN3c104HalfEE_St5arrayIPcLm2EEEEviT0_T1_,(.L_x_23209 - _ZN2at6native29vectorized_elementwise_kernelILi4EZZZNS0_15binary_internal21div_trunc_kernel_cudaERNS_18TensorIteratorBaseEENKUlvE0_clEvENKUlvE1_clEvEUlN3c104HalfEE_St5arrayIPcLm2EEEEviT0_T1_)
        .other          _ZN2at6native29vectorized_elementwise_kernelILi4EZZZNS0_15binary_internal21div_trunc_kernel_cudaERNS_18TensorIteratorBaseEENKUlvE0_clEvENKUlvE1_clEvEUlN3c104HalfEE_St5arrayIPcLm2EEEEviT0_T1_,@"STO_CUDA_ENTRY STV_DEFAULT"
_ZN2at6native29vectorized_elementwise_kernelILi4EZZZNS0_15binary_internal21div_trunc_kernel_cudaERNS_18TensorIteratorBaseEENKUlvE0_clEvENKUlvE1_clEvEUlN3c104HalfEE_St5arrayIPcLm2EEEEviT0_T1_:
.text._ZN2at6native29vectorized_elementwise_kernelILi4EZZZNS0_15binary_internal21div_trunc_kernel_cudaERNS_18TensorIteratorBaseEENKUlvE0_clEvENKUlvE1_clEvEUlN3c104HalfEE_St5arrayIPcLm2EEEEviT0_T1_:
        /* <DEDUP_REMOVED lines=141> */
.L_x_10083:
[----:B------:R-:W-:-:S13]  /*08d0*/  ISETP.GE.U32.AND P0, PT, R3, R2, PT ;  /* 0x000000020300720c */ /* 0x000fda0003f06070 */
[----:B------:R-:W-:Y:S05]  /*08e0*/  @P0 BRA `(.L_x_10085) ;  /* 0x0000000000300947 */ /* 0x000fea0003800000 */
[----:B0-----:R-:W0:Y:S01]  /*08f0*/  LDC.64 R10, c[0x0][0x398] ;  /* 0x0000e600ff0a7b82 */ /* 0x001e220000000a00 */
[----:B------:R-:W-:Y:S01]  /*0900*/  IMAD.IADD R13, R0, 0x1, R3 ;  /* 0x00000001000d7824 */ /* 0x000fe200078e0203 */
[----:B------:R-:W-:-:S03]  /*0910*/  IADD3 R3, PT, PT, R3, 0x80, RZ ;  /* 0x0000008003037810 */ /* 0x000fc60007ffe0ff */
[----:B0-----:R-:W-:-:S05]  /*0920*/  IMAD.WIDE.U32 R10, R13, 0x2, R10 ;  /* 0x000000020d0a7825 */ /* 0x001fca00078e000a */
[----:B------:R1:W-:Y:S02]  /*0930*/  STG.E.U16 desc[UR4][R10.64], R5 ;  /* 0x000000050a007986 */ /* 0x0003e4000c101504 */
.L_x_10084:
[----:B------:R-:W-:-:S13]  /*0940*/  ISETP.GE.U32.AND P0, PT, R3, R2, PT ;  /* 0x000000020300720c */ /* 0x000fda0003f06070 */
[----:B------:R-:W-:Y:S05]  /*0950*/  @P0 BRA `(.L_x_10086) ;  /* 0x0000000000340947 */ /* 0x000fea0003800000 */
[----:B-1----:R-:W1:Y:S01]  /*0960*/  LDC.64 R4, c[0x0][0x398] ;  /* 0x0000e600ff047b82 */ /* 0x002e620000000a00 */
[----:B------:R-:W-:Y:S01]  /*0970*/  IADD3 R11, PT, PT, R0, R3, RZ ;  /* 0x00000003000b7210 */ /* 0x000fe20007ffe0ff */
[----:B------:R-:W-:-:S04]  /*0980*/  VIADD R3, R3, 0x80 ;  /* 0x0000008003037836 */ /* 0x000fc80000000000 */
[----:B-1----:R-:W-:-:S05]  /*0990*/  IMAD.WIDE.U32 R4, R11, 0x2, R4 ;  /* 0x000000020b047825 */ /* 0x002fca00078e0004 */
[----:B------:R1:W-:Y:S02]  /*09a0*/  STG.E.U16 desc[UR4][R4.64], R6 ;  /* 0x0000000604007986 */ /* 0x0003e4000c101504 */
.L_x_10085:
        /* <DEDUP_REMOVED lines=8> */
.L_x_10086:
[----:B------:R-:W-:Y:S05]  /*0a30*/  BSYNC.RELIABLE B1 ;  /* 0x0000000000017941 */ /* 0x000fea0003800100 */
.L_x_10082:
[----:B------:R-:W-:-:S13]  /*0a40*/  ISETP.GE.U32.AND P0, PT, R3, R2, PT ;  /* 0x000000020300720c */ /* 0x000fda0003f06070 */
[----:B-12---:R-:W1:Y:S01]  /*0a50*/  @!P0 LDC.64 R4, c[0x0][0x398] ;  /* 0x0000e600ff048b82 */ /* 0x006e620000000a00 */
[----:B------:R-:W-:Y:S01]  /*0a60*/  @!P0 IMAD.IADD R7, R0, 0x1, R3 ;  /* 0x0000000100078824 */ /* 0x000fe200078e0203 */
[----:B------:R-:W-:-:S03]  /*0a70*/  @!P0 IADD3 R3, PT, PT, R3, 0x80, RZ ;  /* 0x0000008003038810 */ /* 0x000fc60007ffe0ff */
[----:B-1----:R-:W-:-:S05]  /*0a80*/  @!P0 IMAD.WIDE.U32 R4, R7, 0x2, R4 ;  /* 0x0000000207048825 */ /* 0x002fca00078e0004 */
[----:B------:R2:W-:Y:S02]  /*0a90*/  @!P0 STG.E.U16 desc[UR4][R4.64], R8 ;  /* 0x0000000804008986 */ /* 0x0005e4000c101504 */
.L_x_10087:
[----:B------:R-:W-:Y:S05]  /*0aa0*/  BSYNC.RECONVERGENT B0 ;  /* 0x0000000000007941 */ /* 0x000fea0003800200 */
.L_x_10081:
        /* <DEDUP_REMOVED lines=8> */
.L_x_10080:
[----:B------:R-:W0:Y:S01]  /*0b30*/  S2R R4, SR_TID.X ;  /* 0x0000000000047919 */ /* 0x000e220000002100 */
[----:B------:R-:W1:Y:S01]  /*0b40*/  LDC.64 R2, c[0x0][0x3a0] ;  /* 0x0000e800ff027b82 */ /* 0x000e620000000a00 */
[----:B------:R-:W2:Y:S01]  /*0b50*/  LDCU UR6, c[0x0][0x388] ;  /* 0x00007100ff0677ac */ /* 0x000ea20008000800 */
[----:B-1----:R-:W-:-:S04]  /*0b60*/  IMAD.WIDE.U32 R2, R0, 0x2, R2 ;  /* 0x0000000200027825 */ /* 0x002fc800078e0002 */
[----:B0-----:R-:W-:-:S05]  /*0b70*/  IMAD.WIDE.U32 R6, R4, 0x8, R2 ;  /* 0x0000000804067825 */ /* 0x001fca00078e0002 */
[----:B------:R-:W3:Y:S04]  /*0b80*/  LDG.E.64 R2, desc[UR4][R6.64+0x400] ;  /* 0x0004000406027981 */ /* 0x000ee8000c1e1b00 */
[----:B------:R3:W4:Y:S02]  /*0b90*/  LDG.E.64 R10, desc[UR4][R6.64] ;  /* 0x00000004060a7981 */ /* 0x000724000c1e1b00 */
[----:B---3--:R-:W-:Y:S02]  /*0ba0*/  HADD2.F32 R6, -RZ, R2.H0_H0 ;  /* 0x20000002ff067230 */ /* 0x008fe40000004100 */
[--C-:B----4-:R-:W-:Y:S02]  /*0bb0*/  HADD2.F32 R5, -RZ, R10.reuse.H0_H0 ;  /* 0x2000000aff057230 */ /* 0x110fe40000004100 */
[----:B------:R-:W-:-:S02]  /*0bc0*/  HADD2.F32 R8, -RZ, R10.H1_H1 ;  /* 0x3000000aff087230 */ /* 0x000fc40000004100 */
[--C-:B------:R-:W-:Y:S02]  /*0bd0*/  HADD2.F32 R9, -RZ, R11.reuse.H0_H0 ;  /* 0x2000000bff097230 */ /* 0x100fe40000004100 */
[----:B------:R-:W-:Y:S02]  /*0be0*/  HADD2.F32 R10, -RZ, R11.H1_H1 ;  /* 0x3000000bff0a7230 */ /* 0x000fe40000004100 */
[----:B------:R-:W-:Y:S02]  /*0bf0*/  HADD2.F32 R11, -RZ, R2.H1_H1 ;  /* 0x30000002ff0b7230 */ /* 0x000fe40000004100 */
[----:B--2---:R-:W-:Y:S02]  /*0c00*/  FMUL.FTZ R2, R6, UR6 ;  /* 0x0000000606027c20 */ /* 0x004fe40008410000 */
[----:B------:R-:W0:Y:S01]  /*0c10*/  LDC.64 R6, c[0x0][0x398] ;  /* 0x0000e600ff067b82 */ /* 0x000e220000000a00 */
[--C-:B------:R-:W-:Y:S02]  /*0c20*/  HADD2.F32 R12, -RZ, R3.reuse.H0_H0 ;  /* 0x20000003ff0c7230 */ /* 0x100fe40000004100 */
[----:B------:R-:W-:-:S02]  /*0c30*/  HADD2.F32 R3, -RZ, R3.H1_H1 ;  /* 0x30000003ff037230 */ /* 0x000fc40000004100 */
[----:B------:R-:W-:Y:S01]  /*0c40*/  FMUL.FTZ R5, R5, UR6 ;  /* 0x0000000605057c20 */ /* 0x000fe20008410000 */
        /* <DEDUP_REMOVED lines=16> */
[----:B--2---:R-:W-:Y:S01]  /*0d50*/  F2FP.F16.F32.PACK_AB R9, R10, R9 ;  /* 0x000000090a09723e */ /* 0x004fe200000000ff */
[----:B------:R-:W-:Y:S01]  /*0d60*/  IMAD.WIDE.U32 R6, R4, 0x8, R6 ;  /* 0x0000000804067825 */ /* 0x000fe200078e0006 */
[----:B---3--:R-:W-:Y:S02]  /*0d70*/  F2FP.F16.F32.PACK_AB R4, R11, R2 ;  /* 0x000000020b04723e */ /* 0x008fe400000000ff */
[----:B----4-:R-:W-:Y:S02]  /*0d80*/  F2FP.F16.F32.PACK_AB R5, R3, R12 ;  /* 0x0000000c0305723e */ /* 0x010fe400000000ff */
[----:B------:R-:W-:Y:S04]  /*0d90*/  STG.E.64 desc[UR4][R6.64], R8 ;  /* 0x0000000806007986 */ /* 0x000fe8000c101b04 */
[----:B------:R-:W-:Y:S01]  /*0da0*/  STG.E.64 desc[UR4][R6.64+0x400], R4 ;  /* 0x0004000406007986 */ /* 0x000fe2000c101b04 */
[----:B------:R-:W-:Y:S05]  /*0db0*/  EXIT ;  /* 0x000000000000794d */ /* 0x000fea0003800000 */
.L_x_10088:
        /* <DEDUP_REMOVED lines=12> */
.L_x_23209:


//--------------------- .text._ZN2at6native29vectorized_elementwise_kernelILi8EZZZNS0_15binary_internal21div_trunc_kernel_cudaERNS_18TensorIteratorBaseEENKUlvE0_clEvENKUlvE1_clEvEUlN3c104HalfEE_St5arrayIPcLm2EEEEviT0_T1_ --------------------------
	.section	.text._ZN2at6native29vectorized_elementwise_kernelILi8EZZZNS0_15binary_internal21div_trunc_kernel_cudaERNS_18TensorIteratorBaseEENKUlvE0_clEvENKUlvE1_clEvEUlN3c104HalfEE_St5arrayIPcLm2EEEEviT0_T1_,"ax",@progbits
	.align	128
        .global         _ZN2at6native29vectorized_elementwise_kernelILi8EZZZNS0_15binary_internal21div_trunc_kernel_cudaERNS_18TensorIteratorBaseEENKUlvE0_clEvENKUlvE1_clEvEUlN3c104HalfEE_St5arrayIPcLm2EEEEviT0_T1_
        .type           _ZN2at6native29vectorized_elementwise_kernelILi8EZZZNS0_15binary_internal21div_trunc_kernel_cudaERNS_18TensorIteratorBaseEENKUlvE0_clEvENKUlvE1_clEvEUlN3c104HalfEE_St5arrayIPcLm2EEEEviT0_T1_,@function
        .size           _ZN2at6native29vectorized_elementwise_kernelILi8EZZZNS0_15binary_internal21div_trunc_kernel_cudaERNS_18TensorIteratorBaseEENKUlvE0_clEvENKUlvE1_clEvEUlN3c104HalfEE_St5arrayIPcLm2EEEEviT0_T1_,(.L_x_23210 - _ZN2at6native29vectorized_elementwise_kernelILi8EZZZNS0_15binary_internal21div_trunc_kernel_cudaERNS_18TensorIteratorBaseEENKUlvE0_clEvENKUlvE1_clEvEUlN3c104HalfEE_St5arrayIPcLm2EEEEviT0_T1_)
        .other          _ZN2at6native29vectorized_elementwise_kernelILi8EZZZNS0_15binary_internal21div_trunc_kernel_cudaERNS_18TensorIteratorBaseEENKUlvE0_clEvENKUlvE1_clEvEUlN3c104HalfEE_St5arrayIPcLm2EEEEviT0_T1_,@"STO_CUDA_ENTRY STV_DEFAULT"
_ZN2at6native29vectorized_elementwise_kernelILi8EZZZNS0_15binary_internal21div_trunc_kernel_cudaERNS_18TensorIteratorBaseEENKUlvE0_clEvENKUlvE1_clEvEUlN3c104HalfEE_St5arrayIPcLm2EEEEviT0_T1_:
.text._ZN2at6native29vectorized_elementwise_kernelILi8EZZZNS0_15binary_internal21div_trunc_kernel_cudaERNS_18TensorIteratorBaseEENKUlvE0_clEvENKUlvE1_clEvEUlN3c104HalfEE_St5arrayIPcLm2EEEEviT0_T1_:
        /* <DEDUP_REMOVED lines=141> */
.L_x_10092:
[----:B------:R-:W-:-:S13]  /*08d0*/  ISETP.GE.U32.AND P0, PT, R3, R2, PT ;  /* 0x000000020300720c */ /* 0x000fda0003f06070 */
[----:B------:R-:W-:Y:S05]  /*08e0*/  @P0 BRA `(.L_x_10094) ;  /* 0x0000000000300947 */ /* 0x000fea0003800000 */
[----:B0-----:R-:W0:Y:S01]  /*08f0*/  LDC.64 R10, c[0x0][0x398] ;  /* 0x0000e600ff0a7b82 */ /* 0x001e220000000a00 */
[----:B------:R-:W-:Y:S01]  /*0900*/  IMAD.IADD R13, R0, 0x1, R3 ;  /* 0x00000001000d7824 */ /* 0x000fe200078e0203 */
[----:B------:R-:W-:-:S03]  /*0910*/  IADD3 R3, PT, PT, R3, 0x80, RZ ;  /* 0x0000008003037810 */ /* 0x000fc60007ffe0ff */
[----:B0-----:R-:W-:-:S05]  /*0920*/  IMAD.WIDE.U32 R10, R13, 0x2, R10 ;  /* 0x000000020d0a7825 */ /* 0x001fca00078e000a */
[----:B------:R1:W-:Y:S02]  /*0930*/  STG.E.U16 desc[UR4][R10.64], R5 ;  /* 0x000000050a007986 */ /* 0x0003e4000c101504 */
.L_x_10093:
[----:B------:R-:W-:-:S13]  /*0940*/  ISETP.GE.U32.AND P0, PT, R3, R2, PT ;  /* 0x000000020300720c */ /* 0x000fda0003f06070 */
[----:B------:R-:W-:Y:S05]  /*0950*/  @P0 BRA `(.L_x_10095) ;  /* 0x0000000000340947 */ /* 0x000fea0003800000 */
[----:B-1----:R-:W1:Y:S01]  /*0960*/  LDC.64 R4, c[0x0][0x398] ;  /* 0x0000e600ff047b82 */ /* 0x002e620000000a00 */
[----:B------:R-:W-:Y:S01]  /*0970*/  IADD3 R11, PT, PT, R0, R3, RZ ;  /* 0x00000003000b7210 */ /* 0x000fe20007ffe0ff */
[----:B------:R-:W-:-:S04]  /*0980*/  VIADD R3, R3, 0x80 ;  /* 0x0000008003037836 */ /* 0x000fc80000000000 */
[----:B-1----:R-:W-:-:S05]  /*0990*/  IMAD.WIDE.U32 R4, R11, 0x2, R4 ;  /* 0x000000020b047825 */ /* 0x002fca00078e0004 */
[----:B------:R1:W-:Y:S02]  /*09a0*/  STG.E.U16 desc[UR4][R4.64], R6 ;  /* 0x0000000604007986 */ /* 0x0003e4000c101504 */
.L_x_10094:
        /* <DEDUP_REMOVED lines=8> */
.L_x_10095:
[----:B------:R-:W-:Y:S05]  /*0a30*/  BSYNC.RELIABLE B1 ;  /* 0x0000000000017941 */ /* 0x000fea0003800100 */
.L_x_10091:
[----:B------:R-:W-:-:S13]  /*0a40*/  ISETP.GE.U32.AND P0, PT, R3, R2, PT ;  /* 0x000000020300720c */ /* 0x000fda0003f06070 */
[----:B-12---:R-:W1:Y:S01]  /*0a50*/  @!P0 LDC.64 R4, c[0x0][0x398] ;  /* 0x0000e600ff048b82 */ /* 0x006e620000000a00 */
[----:B------:R-:W-:Y:S01]  /*0a60*/  @!P0 IMAD.IADD R7, R0, 0x1, R3 ;  /* 0x0000000100078824 */ /* 0x000fe200078e0203 */
[----:B------:R-:W-:-:S03]  /*0a70*/  @!P0 IADD3 R3, PT, PT, R3, 0x80, RZ ;  /* 0x0000008003038810 */ /* 0x000fc60007ffe0ff */
[----:B-1----:R-:W-:-:S05]  /*0a80*/  @!P0 IMAD.WIDE.U32 R4, R7, 0x2, R4 ;  /* 0x0000000207048825 */ /* 0x002fca00078e0004 */
[----:B------:R2:W-:Y:S02]  /*0a90*/  @!P0 STG.E.U16 desc[UR4][R4.64], R8 ;  /* 0x0000000804008986 */ /* 0x0005e4000c101504 */
.L_x_10096:
[----:B------:R-:W-:Y:S05]  /*0aa0*/  BSYNC.RECONVERGENT B0 ;  /* 0x0000000000007941 */ /* 0x000fea0003800200 */
.L_x_10090:
        /* <DEDUP_REMOVED lines=8> */
.L_x_10089:
[----:B------:R-:W0:Y:S01]  /*0b30*/  S2R R2, SR_TID.X ;  /* 0x0000000000027919 */ /* 0x000e220000002100 */
[----:B------:R-:W1:Y:S01]  /*0b40*/  LDC.64 R4, c[0x0][0x3a0] ;  /* 0x0000e800ff047b82 */ /* 0x000e620000000a00 */
[----:B------:R-:W2:Y:S01]  /*0b50*/  LDCU UR6, c[0x0][0x388] ;  /* 0x00007100ff0677ac */ /* 0x000ea20008000800 */
[----:B-1----:R-:W-:-:S04]  /*0b60*/  IMAD.WIDE.U32 R4, R0, 0x2, R4 ;  /* 0x0000000200047825 */ /* 0x002fc800078e0004 */
[----:B0-----:R-:W-:-:S06]  /*0b70*/  IMAD.WIDE.U32 R4, R2, 0x10, R4 ;  /* 0x0000001002047825 */ /* 0x001fcc00078e0004 */
[----:B------:R-:W3:Y:S02]  /*0b80*/  LDG.E.128 R4, desc[UR4][R4.64] ;  /* 0x0000000404047981 */ /* 0x000ee4000c1e1d00 */
[--C-:B---3--:R-:W-:Y:S02]  /*0b90*/  HADD2.F32 R3, -RZ, R4.reuse.H0_H0 ;  /* 0x20000004ff037230 */ /* 0x108fe40000004100 */
[----:B------:R-:W-:Y:S02]  /*0ba0*/  HADD2.F32 R8, -RZ, R4.H1_H1 ;  /* 0x30000004ff087230 */ /* 0x000fe40000004100 */
[--C-:B------:R-:W-:Y:S02]  /*0bb0*/  HADD2.F32 R4, -RZ, R6.reuse.H0_H0 ;  /* 0x20000006ff047230 */ /* 0x100fe40000004100 */
[----:B--2---:R-:W-:Y:S01]  /*0bc0*/  FMUL.FTZ R3, R3, UR6 ;  /* 0x0000000603037c20 */ /* 0x004fe20008410000 */
[----:B------:R-:W-:Y:S02]  /*0bd0*/  HADD2.F32 R11, -RZ, R6.H1_H1 ;  /* 0x30000006ff0b7230 */ /* 0x000fe40000004100 */
[----:B------:R-:W-:Y:S01]  /*0be0*/  FMUL.FTZ R8, R8, UR6 ;  /* 0x0000000608087c20 */ /* 0x000fe20008410000 */
[----:B------:R-:W-:-:S02]  /*0bf0*/  HADD2.F32 R9, -RZ, R5.H0_H0 ;  /* 0x20000005ff097230 */ /* 0x000fc40000004100 */
[----:B------:R-:W-:Y:S01]  /*0c00*/  FMUL.FTZ R6, R4, UR6 ;  /* 0x0000000604067c20 */ /* 0x000fe20008410000 */
[----:B------:R-:W-:Y:S02]  /*0c10*/  HADD2.F32 R10, -RZ, R5.H1_H1 ;  /* 0x30000005ff0a7230 */ /* 0x000fe40000004100 */
[----:B------:R-:W-:Y:S01]  /*0c20*/  FMUL.FTZ R13, R11, UR6 ;  /* 0x000000060b0d7c20 */ /* 0x000fe20008410000 */
[----:B------:R-:W0:Y:S01]  /*0c30*/  LDC.64 R4, c[0x0][0x398] ;  /* 0x0000e600ff047b82 */ /* 0x000e220000000a00 */
[--C-:B------:R-:W-:Y:S02]  /*0c40*/  HADD2.F32 R11, -RZ, R7.reuse.H0_H0 ;  /* 0x20000007ff0b7230 */ /* 0x100fe40000004100 */
[----:B------:R-:W-:Y:S01]  /*0c50*/  FMUL.FTZ R9, R9, UR6 ;  /* 0x0000000609097c20 */ /* 0x000fe20008410000 */
[----:B------:R-:W-:Y:S02]  /*0c60*/  HADD2.F32 R15, -RZ, R7.H1_H1 ;  /* 0x30000007ff0f7230 */ /* 0x000fe40000004100 */
[----:B------:R-:W-:Y:S01]  /*0c70*/  FMUL.FTZ R10, R10, UR6 ;  /* 0x000000060a0a7c20 */ /* 0x000fe20008410000 */
[----:B------:R-:W-:Y:S01]  /*0c80*/  FRND.TRUNC R3, R3 ;  /* 0x0000000300037307 */ /* 0x000fe2000020d000 */
[----:B------:R-:W-:Y:S01]  /*0c90*/  FMUL.FTZ R14, R11, UR6 ;  /* 0x000000060b0e7c20 */ /* 0x000fe20008410000 */
[----:B------:R-:W-:-:S06]  /*0ca0*/  FMUL.FTZ R15, R15, UR6 ;  /* 0x000000060f0f7c20 */ /* 0x000fcc0008410000 */
[----:B------:R-:W1:Y:S08]  /*0cb0*/  FRND.TRUNC R8, R8 ;  /* 0x0000000800087307 */ /* 0x000e70000020d000 */
[----:B------:R-:W-:Y:S01]  /*0cc0*/  FRND.TRUNC R9, R9 ;  /* 0x0000000900097307 */ /* 0x000fe2000020d000 */
[----:B0-----:R-:W-:-:S07]  /*0cd0*/  IMAD.WIDE.U32 R4, R0, 0x2, R4 ;  /* 0x0000000200047825 */ /* 0x001fce00078e0004 */
[----:B------:R0:W2:Y:S08]  /*0ce0*/  FRND.TRUNC R12, R10 ;  /* 0x0000000a000c7307 */ /* 0x0000b0000020d000 */
[----:B------:R-:W-:Y:S01]  /*0cf0*/  FRND.TRUNC R6, R6 ;  /* 0x0000000600067307 */ /* 0x000fe2000020d000 */
[----:B0-----:R-:W-:Y:S01]  /*0d00*/  IMAD.WIDE.U32 R10, R2, 0x10, R4 ;  /* 0x00000010020a7825 */ /* 0x001fe200078e0004 */
[----:B-1----:R-:W-:-:S02]  /*0d10*/  F2FP.F16.F32.PACK_AB R4, R8, R3 ;  /* 0x000000030804723e */ /* 0x002fc400000000ff */
[----:B--2---:R-:W-:-:S04]  /*0d20*/  F2FP.F16.F32.PACK_AB R5, R12, R9 ;  /* 0x000000090c05723e */ /* 0x004fc800000000ff */
[----:B------:R-:W0:Y:S08]  /*0d30*/  FRND.TRUNC R13, R13 ;  /* 0x0000000d000d7307 */ /* 0x000e30000020d000 */
[----:B------:R-:W-:Y:S01]  /*0d40*/  FRND.TRUNC R7, R14 ;  /* 0x0000000e00077307 */ /* 0x000fe2000020d000 */
[----:B0-----:R-:W-:-:S07]  /*0d50*/  F2FP.F16.F32.PACK_AB R6, R13, R6 ;  /* 0x000000060d06723e */ /* 0x001fce00000000ff */
[----:B------:R-:W0:Y:S02]  /*0d60*/  FRND.TRUNC R16, R15 ;  /* 0x0000000f00107307 */ /* 0x000e24000020d000 */
[----:B0-----:R-:W-:-:S05]  /*0d70*/  F2FP.F16.F32.PACK_AB R7, R16, R7 ;  /* 0x000000071007723e */ /* 0x001fca00000000ff */
[----:B------:R-:W-:Y:S01]  /*0d80*/  STG.E.128 desc[UR4][R10.64], R4 ;  /* 0x000000040a007986 */ /* 0x000fe2000c101d04 */
[----:B------:R-:W-:Y:S05]  /*0d90*/  EXIT ;  /* 0x000000000000794d */ /* 0x000fea0003800000 */
.L_x_10097:
        /* <DEDUP_REMOVED lines=14> */
.L_x_23210:


//--------------------- .text._ZN2at6native18elementwise_kernelILi128ELi4EZNS0_15gpu_kernel_implIZZZNS0_15binary_internal21div_trunc_kernel_cudaERNS_18TensorIteratorBaseEENKUlvE0_clEvENKUlvE0_clEvEUlfE_EEvS5_RKT_EUliE_EEviT1_ --------------------------
	.section	.text._ZN2at6native18elementwise_kernelILi128ELi4EZNS0_15gpu_kernel_implIZZZNS0_15binary_internal21div_trunc_kernel_cudaERNS_18TensorIteratorBaseEENKUlvE0_clEvENKUlvE0_clEvEUlfE_EEvS5_RKT_EUliE_EEviT1_,"ax",@progbits
	.align	128
        .global         _ZN2at6native18elementwise_kernelILi128ELi4EZNS0_15gpu_kernel_implIZZZNS0_15binary_internal21div_trunc_kernel_cudaERNS_18TensorIteratorBaseEENKUlvE0_clEvENKUlvE0_clEvEUlfE_EEvS5_RKT_EUliE_EEviT1_
        .type           _ZN2at6native18elementwise_kernelILi128ELi4EZNS0_15gpu_kernel_implIZZZNS0_15binary_internal21div_trunc_kernel_cudaERNS_18TensorIteratorBaseEENKUlvE0_clEvENKUlvE0_clEvEUlfE_EEvS5_RKT_EUliE_EEviT1_,@function
        .size           _ZN2at6native18elementwise_kernelILi128ELi4EZNS0_15gpu_kernel_implIZZZNS0_15binary_internal21div_trunc_kernel_cudaERNS_18TensorIteratorBaseEENKUlvE0_clEvENKUlvE0_clEvEUlfE_EEvS5_RKT_EUliE_EEviT1_,(.L_x_23211 - _ZN2at6native18elementwise_kernelILi128ELi4EZNS0_15gpu_kernel_implIZZZNS0_15binary_internal21div_trunc_kernel_cudaERNS_18TensorIteratorBaseEENKUlvE0_clEvENKUlvE0_clEvEUlfE_EEvS5_RKT_EUliE_EEviT1_)
        .other          _ZN2at6native18elementwise_kernelILi128ELi4EZNS0_15gpu_kernel_implIZZZNS0_15binary_internal21div_trunc_kernel_cudaERNS_18TensorIteratorBaseEENKUlvE0_clEvENKUlvE0_clEvEUlfE_EEvS5_RKT_EUliE_EEviT1_,@"STO_CUDA_ENTRY STV_DEFAULT"
_ZN2at6native18elementwise_kernelILi128ELi4EZNS0_15gpu_kernel_implIZZZNS0_15binary_internal21div_trunc_kernel_cudaERNS_18TensorIteratorBaseEENKUlvE0_clEvENKUlvE0_clEvEUlfE_EEvS5_RKT_EUliE_EEviT1_:
.text._ZN2at6native18elementwise_kernelILi128ELi4EZNS0_15gpu_kernel_implIZZZNS0_15binary_internal21div_trunc_kernel_cudaERNS_18TensorIteratorBaseEENKUlvE0_clEvENKUlvE0_clEvEUlfE_EEvS5_RKT_EUliE_EEviT1_:
        /* <DEDUP_REMOVED lines=319> */
.L_x_10100:
        /* <DEDUP_REMOVED lines=18> */
.L_x_10105:
[----:B------:R-:W2:Y:S02]  /*1510*/  LDG.E.U8 R0, desc[UR36][R2.64] ;  /* 0x0000002402007981 */ /* 0x000ea4000c1e1100 */
[----:B--2---:R-:W-:Y:S01]  /*1520*/  I2FP.F32.U32 R0, R0 ;  /* 0x0000000000007245 */ /* 0x004fe20000201000 */
[----:B------:R-:W-:Y:S06]  /*1530*/  BRA `(.L_x_10107) ;  /* 0x0000000c00247947 */ /* 0x000fec0003800000 */
.L_x_10104:
        /* <DEDUP_REMOVED lines=9> */
.L_x_10109:
[----:B------:R-:W2:Y:S02]  /*15d0*/  LDG.E R0, desc[UR36][R2.64] ;  /* 0x0000002402007981 */ /* 0x000ea4000c1e1900 */
[----:B--2---:R-:W-:Y:S01]  /*15e0*/  I2FP.F32.S32 R0, R0 ;  /* 0x0000000000007245 */ /* 0x004fe20000201400 */
[----:B------:R-:W-:Y:S06]  /*15f0*/  BRA `(.L_x_10107) ;  /* 0x0000000800f47947 */ /* 0x000fec0003800000 */
.L_x_10108:
[----:B------:R-:W2:Y:S02]  /*1600*/  LDG.E.U16 R0, desc[UR36][R2.64] ;  /* 0x0000002402007981 */ /* 0x000ea4000c1e1500 */
[----:B--2---:R-:W0:Y:S01]  /*1610*/  I2F.S16 R0, R0 ;  /* 0x0000000000007306 */ /* 0x004e220000101400 */
[----:B------:R-:W-:Y:S05]  /*1620*/  BRA `(.L_x_10107) ;  /* 0x0000000800e87947 */ /* 0x000fea0003800000 */
.L_x_10103:
        /* <DEDUP_REMOVED lines=8> */
.L_x_10111:
[----:B------:R-:W2:Y:S02]  /*16b0*/  LDG.E.U16 R0, desc[UR36][R2.64] ;  /* 0x0000002402007981 */ /* 0x000ea4000c1e1500 */
[----:B--2---:R-:W-:Y:S01]  /*16c0*/  HADD2.F32 R0, -RZ, R0.H0_H0 ;  /* 0x20000000ff007230 */ /* 0x004fe20000004100 */
[----:B------:R-:W-:Y:S06]  /*16d0*/  BRA `(.L_x_10107) ;  /* 0x0000000800bc7947 */ /* 0x000fec0003800000 */
.L_x_10110:
        /* <DEDUP_REMOVED lines=8> */
.L_x_10113:
[----:B------:R-:W2:Y:S02]  /*1760*/  LDG.E.U16 R0, desc[UR36][R2.64] ;  /* 0x0000002402007981 */ /* 0x000ea4000c1e1500 */
[----:B--2---:R-:W-:Y:S01]  /*1770*/  HADD2.F32 R0, -RZ, R0.H0_H0 ;  /* 0x20000000ff007230 */ /* 0x004fe20000004100 */
[----:B------:R-:W-:Y:S06]  /*1780*/  BRA `(.L_x_10107) ;  /* 0x0000000800907947 */ /* 0x000fec0003800000 */
.L_x_10112:
[----:B------:R-:W2:Y:S01]  /*1790*/  LDG.E.64 R2, desc[UR36][R2.64] ;  /* 0x0000002402027981 */ /* 0x000ea2000c1e1b00 */
[----:B------:R-:W-:Y:S01]  /*17a0*/  UMOV UR4, 0xf0000000 ;  /* 0xf000000000047882 */ /* 0x000fe20000000000 */
[----:B------:R-:W-:Y:S01]  /*17b0*/  UMOV UR5, 0x380fffff ;  /* 0x380fffff00057882 */ /* 0x000fe20000000000 */
[----:B--2---:R-:W0:Y:S01]  /*17c0*/  F2F.F32.F64 R0, R2 ;  /* 0x0000000200007310 */ /* 0x004e220000301000 */
[----:B------:R-:W-:-:S14]  /*17d0*/  DSETP.GEU.AND P0, PT, |R2|, UR4, PT ;  /* 0x0000000402007e2a */ /* 0x000fdc000bf0e200 */
[----:B0-----:R-:W-:Y:S01]  /*17e0*/  @!P0 FMUL R0, R0, 1.175494350822287508e-38 ;  /* 0x0080000000008820 */ /* 0x001fe20000400000 */
[----:B------:R-:W-:Y:S06]  /*17f0*/  BRA `(.L_x_10107) ;  /* 0x0000000800747947 */ /* 0x000fec0003800000 */
.L_x_10102:
        /* <DEDUP_REMOVED lines=12> */
.L_x_10116:
[----:B------:R-:W2:Y:S01]  /*18c0*/  LDG.E.64 R2, desc[UR36][R2.64] ;  /* 0x0000002402027981 */ /* 0x000ea2000c1e1b00 */
[----:B------:R-:W-:Y:S01]  /*18d0*/  UMOV UR4, 0xf0000000 ;  /* 0xf000000000047882 */ /* 0x000fe20000000000 */
[----:B------:R-:W-:Y:S01]  /*18e0*/  UMOV UR5, 0x380fffff ;  /* 0x380fffff00057882 */ /* 0x000fe20000000000 */
[----:B--2---:R-:W0:Y:S01]  /*18f0*/  F2F.F32.F64 R0, R2 ;  /* 0x0000000200007310 */ /* 0x004e220000301000 */
[----:B------:R-:W-:-:S14]  /*1900*/  DSETP.GEU.AND P0, PT, |R2|, UR4, PT ;  /* 0x0000000402007e2a */ /* 0x000fdc000bf0e200 */
[----:B0-----:R-:W-:Y:S01]  /*1910*/  @!P0 FMUL R0, R0, 1.175494350822287508e-38 ;  /* 0x0080000000008820 */ /* 0x001fe20000400000 */
[----:B------:R-:W-:Y:S06]  /*1920*/  BRA `(.L_x_10107) ;  /* 0x0000000800287947 */ /* 0x000fec0003800000 */
.L_x_10115:
        /* <DEDUP_REMOVED lines=25> */
.L_x_10118:
        /* <DEDUP_REMOVED lines=12> */
.L_x_10117:
[----:B------:R-:W2:Y:S02]  /*1b80*/  LDG.E.U16 R0, desc[UR36][R2.64] ;  /* 0x0000002402007981 */ /* 0x000ea4000c1e1500 */
[----:B--2---:R-:W-:Y:S01]  /*1b90*/  SHF.L.U32 R0, R0, 0x10, RZ ;  /* 0x0000001000007819 */ /* 0x004fe200000006ff */
[----:B------:R-:W-:Y:S06]  /*1ba0*/  BRA `(.L_x_10107) ;  /* 0x0000000400887947 */ /* 0x000fec0003800000 */
.L_x_10114:
        /* <DEDUP_REMOVED lines=11> */
.L_x_10121:
        /* <DEDUP_REMOVED lines=20> */
.L_x_10123:
[----:B------:R-:W-:Y:S05]  /*1da0*/  BSYNC.RECONVERGENT B0 ;  /* 0x0000000000007941 */ /* 0x000fea0003800200 */
.L_x_10122:
[----:B------:R-:W-:Y:S01]  /*1db0*/  IMAD.SHL.U32 R0, R0, 0x100000, RZ ;  /* 0x0010000000007824 */ /* 0x000fe200078e00ff */
[----:B------:R-:W-:-:S04]  /*1dc0*/  LEA R2, R2, 0x3b800000, 0x17 ;  /* 0x3b80000002027811 */ /* 0x000fc800078eb8ff */
[----:B------:R-:W-:Y:S01]  /*1dd0*/  LOP3.LUT R0, R2, R0, R7, 0xfe, !PT ;  /* 0x0000000002007212 */ /* 0x000fe200078efe07 */
[----:B------:R-:W-:Y:S06]  /*1de0*/  BRA `(.L_x_10107) ;  /* 0x0000000000f87947 */ /* 0x000fec0003800000 */
.L_x_10120:
        /* <DEDUP_REMOVED lines=20> */
.L_x_10125:
[----:B------:R-:W-:Y:S05]  /*1f30*/  BSYNC.RECONVERGENT B0 ;  /* 0x0000000000007941 */ /* 0x000fea0003800200 */
.L_x_10124:
[----:B------:R-:W-:Y:S01]  /*1f40*/  IMAD.SHL.U32 R0, R0, 0x200000, RZ ;  /* 0x0020000000007824 */ /* 0x000fe200078e00ff */
[----:B------:R-:W-:-:S04]  /*1f50*/  LEA R2, R2, 0x37800000, 0x17 ;  /* 0x3780000002027811 */ /* 0x000fc800078eb8ff */
[----:B------:R-:W-:Y:S01]  /*1f60*/  LOP3.LUT R0, R2, R0, R7, 0xfe, !PT ;  /* 0x0000000002007212 */ /* 0x000fe200078efe07 */
[----:B------:R-:W-:Y:S06]  /*1f70*/  BRA `(.L_x_10107) ;  /* 0x0000000000947947 */ /* 0x000fec0003800000 */
.L_x_10119:
[----:B------:R-:W-:-:S09]  /*1f80*/  UISETP.NE.AND UP0, UPT, UR4, 0x1c, UPT ;  /* 0x0000001c0400788c */ /* 0x000fd2000bf05270 */
[----:B------:R-:W-:Y:S05]  /*1f90*/  BRA.U !UP0, `(.L_x_10126) ;  /* 0x0000000108847547 */ /* 0x000fea000b800000 */
[----:B------:R-:W-:-:S09]  /*1fa0*/  UISETP.NE.AND UP0, UPT, UR4, 0x1d, UPT ;  /* 0x0000001d0400788c */ /* 0x000fd2000bf05270 */
[----:B------:R-:W-:Y:S05]  /*1fb0*/  BRA.U !UP0, `(.L_x_10127) ;  /* 0x0000000108707547 */ /* 0x000fea000b800000 */
[----:B------:R-:W-:-:S09]  /*1fc0*/  UISETP.NE.AND UP0, UPT, UR4, 0x2c, UPT ;  /* 0x0000002c0400788c */ /* 0x000fd2000bf05270 */
[----:B------:R-:W-:Y:S05]  /*1fd0*/  BRA.U !UP0, `(.L_x_10128) ;  /* 0x0000000108487547 */ /* 0x000fea000b800000 */
.L_x_10106:
        /* <DEDUP_REMOVED lines=16> */
.L_x_10129:
[----:B------:R-:W-:Y:S01]  /*20e0*/  IMAD.MOV.U32 R0, RZ, RZ, RZ ;  /* 0x000000ffff007224 */ /* 0x000fe200078e00ff */
[----:B------:R-:W-:Y:S06]  /*20f0*/  BRA `(.L_x_10107) ;  /* 0x0000000000347947 */ /* 0x000fec0003800000 */
.L_x_10128:
        /* <DEDUP_REMOVED lines=8> */
.L_x_10127:
[----:B------:R-:W2:Y:S02]  /*2180*/  LDG.E.64 R2, desc[UR36][R2.64] ;  /* 0x0000002402027981 */ /* 0x000ea4000c1e1b00 */
[----:B--2---:R0:W1:Y:S01]  /*2190*/  I2F.U64 R0, R2 ;  /* 0x0000000200007312 */ /* 0x0040620000301000 */
[----:B------:R-:W-:Y:S05]  /*21a0*/  BRA `(.L_x_10107) ;  /* 0x0000000000087947 */ /* 0x000fea0003800000 */
.L_x_10126:
[----:B------:R-:W2:Y:S02]  /*21b0*/  LDG.E R0, desc[UR36][R2.64] ;  /* 0x0000002402007981 */ /* 0x000ea4000c1e1900 */
[----:B--2---:R-:W-:-:S07]  /*21c0*/  I2FP.F32.U32 R0, R0 ;  /* 0x0000000000007245 */ /* 0x004fce0000201000 */
.L_x_10107:
[----:B------:R-:W-:Y:S05]  /*21d0*/  BSYNC.RECONVERGENT B6 ;  /* 0x0000000000067941 */ /* 0x000fea0003800200 */
.L_x_10101:
[----:B------:R-:W0:Y:S01]  /*21e0*/  LDCU UR5, c[0x0][0x590] ;  /* 0x0000b200ff0577ac */ /* 0x000e220008000800 */
[----:B------:R-:W2:Y:S01]  /*21f0*/  LDCU.64 UR6, c[0x0][0x580] ;  /* 0x0000b000ff0677ac */ /* 0x000ea20008000a00 */
[----:B------:R-:W-:-:S04]  /*2200*/  UPRMT UR4, UR41, 0x9910, URZ ;  /* 0x0000991029047896 */ /* 0x000fc800080000ff */
[----:B------:R-:W-:Y:S01]  /*2210*/  UISETP.GT.AND UP0, UPT, UR4, 0x9, UPT ;  /* 0x000000090400788c */ /* 0x000fe2000bf04270 */
[----:B01---5:R-:W-:-:S04]  /*2220*/  FMUL.FTZ R5, R0, UR5 ;  /* 0x0000000500057c20 */ /* 0x023fc80008410000 */
[----:B------:R0:W1:Y:S01]  /*2230*/  FRND.TRUNC R4, R5 ;  /* 0x0000000500047307 */ /* 0x000062000020d000 */
[----:B--234-:R-:W-:-:S04]  /*2240*/  IADD3 R2, P0, PT, R16, UR6, RZ ;  /* 0x0000000610027c10 */ /* 0x01cfc8000ff1e0ff */
        /* <DEDUP_REMOVED lines=13> */
.L_x_10133:
[----:B01----:R-:W0:Y:S02]  /*2320*/  F2I.S64.TRUNC R4, R5 ;  /* 0x0000000500047311 */ /* 0x003e24000020d900 */
[----:B0-----:R0:W-:Y:S01]  /*2330*/  STG.E.U8 desc[UR36][R2.64], R4 ;  /* 0x0000000402007986 */ /* 0x0011e2000c101124 */
[----:B------:R-:W-:Y:S05]  /*2340*/  BRA `(.L_x_10135) ;  /* 0x0000000c002c7947 */ /* 0x000fea0003800000 */
.L_x_10132:
        /* <DEDUP_REMOVED lines=9> */
.L_x_10137:
[----:B0-----:R-:W0:Y:S02]  /*23e0*/  F2I.TRUNC.NTZ R5, R5 ;  /* 0x0000000500057305 */ /* 0x001e24000020f100 */
[----:B0-----:R0:W-:Y:S01]  /*23f0*/  STG.E desc[UR36][R2.64], R5 ;  /* 0x0000000502007986 */ /* 0x0011e2000c101924 */
[----:B------:R-:W-:Y:S05]  /*2400*/  BRA `(.L_x_10135) ;  /* 0x0000000800fc7947 */ /* 0x000fea0003800000 */
.L_x_10136:
[----:B0-----:R-:W0:Y:S02]  /*2410*/  F2I.TRUNC.NTZ R5, R5 ;  /* 0x0000000500057305 */ /* 0x001e24000020f100 */
[----:B0-----:R0:W-:Y:S01]  /*2420*/  STG.E.U16 desc[UR36][R2.64], R5 ;  /* 0x0000000502007986 */ /* 0x0011e2000c101524 */
[----:B------:R-:W-:Y:S05]  /*2430*/  BRA `(.L_x_10135) ;  /* 0x0000000800f07947 */ /* 0x000fea0003800000 */
.L_x_10131:
        /* <DEDUP_REMOVED lines=8> */
.L_x_10139:
[----:B-1----:R-:W-:-:S05]  /*24c0*/  F2FP.F16.F32.PACK_AB R4, RZ, R4 ;  /* 0x00000004ff04723e */ /* 0x002fca00000000ff */
[----:B------:R1:W-:Y:S01]  /*24d0*/  STG.E.U16 desc[UR36][R2.64], R4 ;  /* 0x0000000402007986 */ /* 0x0003e2000c101524 */
[----:B------:R-:W-:Y:S05]  /*24e0*/  BRA `(.L_x_10135) ;  /* 0x0000000800c47947 */ /* 0x000fea0003800000 */
.L_x_10138:
        /* <DEDUP_REMOVED lines=9> */
.L_x_10141:
[----:B01----:R-:W-:-:S04]  /*2580*/  F2FP.F16.F32.PACK_AB R5, RZ, R4 ;  /* 0x00000004ff05723e */ /* 0x003fc800000000ff */
[----:B------:R-:W-:-:S05]  /*2590*/  PRMT R5, R5, 0x5410, RZ ;  /* 0x0000541005057816 */ /* 0x000fca00000000ff */
[----:B------:R0:W-:Y:S01]  /*25a0*/  STG.E desc[UR36][R2.64], R5 ;  /* 0x0000000502007986 */ /* 0x0001e2000c101924 */
[----:B------:R-:W-:Y:S05]  /*25b0*/  BRA `(.L_x_10135) ;  /* 0x0000000800907947 */ /* 0x000fea0003800000 */
.L_x_10140:
[----:B-1----:R-:W-:-:S06]  /*25c0*/  FMUL.FTZ R4, R4, 1 ;  /* 0x3f80000004047820 */ /* 0x002fcc0000410000 */
[----:B0-----:R-:W0:Y:S02]  /*25d0*/  F2F.F64.F32 R4, R4 ;  /* 0x0000000400047310 */ /* 0x001e240000201800 */
[----:B0-----:R0:W-:Y:S01]  /*25e0*/  STG.E.64 desc[UR36][R2.64], R4 ;  /* 0x0000000402007986 */ /* 0x0011e2000c101b24 */
[----:B------:R-:W-:Y:S05]  /*25f0*/  BRA `(.L_x_10135) ;  /* 0x0000000800807947 */ /* 0x000fea0003800000 */
.L_x_10130:
        /* <DEDUP_REMOVED lines=12> */
.L_x_10144:
[----:B-1----:R-:W-:Y:S01]  /*26c0*/  FMUL.FTZ R4, R4, 1 ;  /* 0x3f80000004047820 */ /* 0x002fe20000410000 */
[----:B------:R-:W-:-:S05]  /*26d0*/  CS2R R6, SRZ ;  /* 0x0000000000067805 */ /* 0x000fca000001ff00 */
[----:B0-----:R-:W0:Y:S02]  /*26e0*/  F2F.F64.F32 R4, R4 ;  /* 0x0000000400047310 */ /* 0x001e240000201800 */
[----:B0-----:R0:W-:Y:S01]  /*26f0*/  STG.E.128 desc[UR36][R2.64], R4 ;  /* 0x0000000402007986 */ /* 0x0011e2000c101d24 */
[----:B------:R-:W-:Y:S05]  /*2700*/  BRA `(.L_x_10135) ;  /* 0x00000008003c7947 */ /* 0x000fea0003800000 */
.L_x_10143:
        /* <DEDUP_REMOVED lines=18> */
.L_x_10148:
[----:B------:R-:W-:Y:S05]  /*2830*/  BSYNC.RECONVERGENT B0 ;  /* 0x0000000000007941 */ /* 0x000fea0003800200 */
.L_x_10147:
[----:B------:R-:W-:-:S05]  /*2840*/  LOP3.LUT R7, R0, 0x80, R7, 0xf8, !PT ;  /* 0x0000008000077812 */ /* 0x000fca00078ef807 */
[----:B------:R1:W-:Y:S01]  /*2850*/  STG.E.U8 desc[UR36][R2.64], R7 ;  /* 0x0000000702007986 */ /* 0x0003e2000c101124 */
[----:B------:R-:W-:Y:S05]  /*2860*/  BRA `(.L_x_10135) ;  /* 0x0000000400e47947 */ /* 0x000fea0003800000 */
.L_x_10146:
        /* <DEDUP_REMOVED lines=14> */
.L_x_10150:
[----:B------:R-:W-:Y:S05]  /*2950*/  BSYNC.RECONVERGENT B0 ;  /* 0x0000000000007941 */ /* 0x000fea0003800200 */
.L_x_10149:
[----:B0-----:R-:W-:-:S05]  /*2960*/  LOP3.LUT R5, R0, 0x80, R7, 0xf8, !PT ;  /* 0x0000008000057812 */ /* 0x001fca00078ef807 */
[----:B------:R0:W-:Y:S01]  /*2970*/  STG.E.U8 desc[UR36][R2.64], R5 ;  /* 0x0000000502007986 */ /* 0x0001e2000c101124 */
[----:B------:R-:W-:Y:S05]  /*2980*/  BRA `(.L_x_10135) ;  /* 0x00000004009c7947 */ /* 0x000fea0003800000 */
.L_x_10145:
[----:B-1----:R-:W-:-:S05]  /*2990*/  F2FP.BF16.F32.PACK_AB R4, RZ, R4 ;  /* 0x00000004ff04723e */ /* 0x002fca00000010ff */
[----:B------:R1:W-:Y:S01]  /*29a0*/  STG.E.U16 desc[UR36][R2.64], R4 ;  /* 0x0000000402007986 */ /* 0x0003e2000c101524 */
[----:B------:R-:W-:Y:S05]  /*29b0*/  BRA `(.L_x_10135) ;  /* 0x0000000400907947 */ /* 0x000fea0003800000 */
.L_x_10142:
        /* <DEDUP_REMOVED lines=11> */
.L_x_10153:
        /* <DEDUP_REMOVED lines=12> */
.L_x_10156:
[----:B------:R-:W-:-:S04]  /*2b30*/  SHF.R.U32.HI R0, RZ, 0x14, R4 ;  /* 0x00000014ff007819 */ /* 0x000fc80000011604 */
[----:B------:R-:W-:-:S04]  /*2b40*/  LOP3.LUT R5, R0, 0x1, RZ, 0xc0, !PT ;  /* 0x0000000100057812 */ /* 0x000fc800078ec0ff */
[----:B------:R-:W-:-:S04]  /*2b50*/  IADD3 R0, PT, PT, R4, 0x487ffff, R5 ;  /* 0x0487ffff04007810 */ /* 0x000fc80007ffe005 */
[----:B------:R-:W-:-:S04]  /*2b60*/  SHF.R.U32.HI R0, RZ, 0x14, R0 ;  /* 0x00000014ff007819 */ /* 0x000fc80000011600 */
[----:B------:R-:W-:-:S07]  /*2b70*/  LOP3.LUT R5, R0, 0xff, RZ, 0xc0, !PT ;  /* 0x000000ff00057812 */ /* 0x000fce00078ec0ff */
.L_x_10157:
[----:B------:R-:W-:-:S04]  /*2b80*/  SHF.R.U32.HI R4, RZ, 0x18, R4 ;  /* 0x00000018ff047819 */ /* 0x000fc80000011604 */
[----:B------:R-:W-:-:S04]  /*2b90*/  LOP3.LUT R5, R5, 0x80, R4, 0xf8, !PT ;  /* 0x0000008005057812 */ /* 0x000fc800078ef804 */
[----:B------:R-:W-:-:S07]  /*2ba0*/  PRMT R0, R5, 0x7610, R0 ;  /* 0x0000761005007816 */ /* 0x000fce0000000000 */
.L_x_10155:
[----:B------:R-:W-:Y:S05]  /*2bb0*/  BSYNC.RECONVERGENT B0 ;  /* 0x0000000000007941 */ /* 0x000fea0003800200 */
.L_x_10154:
[----:B------:R0:W-:Y:S01]  /*2bc0*/  STG.E.U8 desc[UR36][R2.64], R0 ;  /* 0x0000000002007986 */ /* 0x0001e2000c101124 */
[----:B------:R-:W-:Y:S05]  /*2bd0*/  BRA `(.L_x_10135) ;  /* 0x0000000400087947 */ /* 0x000fea0003800000 */
.L_x_10152:
        /* <DEDUP_REMOVED lines=12> */
.L_x_10160:
[----:B------:R-:W-:-:S04]  /*2ca0*/  SHF.R.U32.HI R0, RZ, 0x15, R4 ;  /* 0x00000015ff007819 */ /* 0x000fc80000011604 */
[----:B------:R-:W-:-:S04]  /*2cb0*/  LOP3.LUT R5, R0, 0x1, RZ, 0xc0, !PT ;  /* 0x0000000100057812 */ /* 0x000fc800078ec0ff */
[----:B------:R-:W-:-:S04]  /*2cc0*/  IADD3 R0, PT, PT, R4, 0x88fffff, R5 ;  /* 0x088fffff04007810 */ /* 0x000fc80007ffe005 */
[----:B------:R-:W-:-:S04]  /*2cd0*/  SHF.R.U32.HI R0, RZ, 0x15, R0 ;  /* 0x00000015ff007819 */ /* 0x000fc80000011600 */
[----:B------:R-:W-:-:S07]  /*2ce0*/  LOP3.LUT R5, R0, 0xff, RZ, 0xc0, !PT ;  /* 0x000000ff00057812 */ /* 0x000fce00078ec0ff */
.L_x_10161:
[----:B------:R-:W-:-:S04]  /*2cf0*/  SHF.R.U32.HI R4, RZ, 0x18, R4 ;  /* 0x00000018ff047819 */ /* 0x000fc80000011604 */
[----:B------:R-:W-:-:S04]  /*2d00*/  LOP3.LUT R5, R5, 0x80, R4, 0xf8, !PT ;  /* 0x0000008005057812 */ /* 0x000fc800078ef804 */
[----:B------:R-:W-:-:S07]  /*2d10*/  PRMT R0, R5, 0x7610, R0 ;  /* 0x0000761005007816 */ /* 0x000fce0000000000 */
.L_x_10159:
[----:B------:R-:W-:Y:S05]  /*2d20*/  BSYNC.RECONVERGENT B0 ;  /* 0x0000000000007941 */ /* 0x000fea0003800200 */
.L_x_10158:
[----:B------:R4:W-:Y:S01]  /*2d30*/  STG.E.U8 desc[UR36][R2.64], R0 ;  /* 0x0000000002007986 */ /* 0x0009e2000c101124 */
[----:B------:R-:W-:Y:S05]  /*2d40*/  BRA `(.L_x_10135) ;  /* 0x0000000000ac7947 */ /* 0x000fea0003800000 */
.L_x_10151:
[----:B------:R-:W-:-:S09]  /*2d50*/  UISETP.NE.AND UP0, UPT, UR4, 0x1c, UPT ;  /* 0x0000001c0400788c */ /* 0x000fd2000bf05270 */
[----:B------:R-:W-:Y:S05]  /*2d60*/  BRA.U !UP0, `(.L_x_10162) ;  /* 0x00000001089c7547 */ /* 0x000fea000b800000 */
[----:B------:R-:W-:-:S09]  /*2d70*/  UISETP.NE.AND UP0, UPT, UR4, 0x1d, UPT ;  /* 0x0000001d0400788c */ /* 0x000fd2000bf05270 */
[----:B------:R-:W-:Y:S05]  /*2d80*/  BRA.U !UP0, `(.L_x_10163) ;  /* 0x0000000108887547 */ /* 0x000fea000b800000 */
[----:B------:R-:W-:-:S09]  /*2d90*/  UISETP.NE.AND UP0, UPT, UR4, 0x2c, UPT ;  /* 0x0000002c0400788c */ /* 0x000fd2000bf05270 */
[----:B------:R-:W-:Y:S05]  /*2da0*/  BRA.U !UP0, `(.L_x_10164) ;  /* 0x0000000108447547 */ /* 0x000fea000b800000 */
.L_x_10134:
        /* <DEDUP_REMOVED lines=16> */
.L_x_10165:
[----:B------:R-:W-:Y:S05]  /*2eb0*/  BRA `(.L_x_10135) ;  /* 0x0000000000507947 */ /* 0x000fea0003800000 */
.L_x_10164:
        /* <DEDUP_REMOVED lines=15> */
.L_x_10163:
[----:B01----:R-:W0:Y:S02]  /*2fb0*/  F2I.U64.TRUNC R4, R5 ;  /* 0x0000000500047311 */ /* 0x003e24000020d800 */
[----:B0-----:R2:W-:Y:S01]  /*2fc0*/  STG.E.64 desc[UR36][R2.64], R4 ;  /* 0x0000000402007986 */ /* 0x0015e2000c101b24 */
[----:B------:R-:W-:Y:S05]  /*2fd0*/  BRA `(.L_x_10135) ;  /* 0x0000000000087947 */ /* 0x000fea0003800000 */
.L_x_10162:
[----:B0-----:R-:W0:Y:S02]  /*2fe0*/  F2I.U32.TRUNC.NTZ R5, R5 ;  /* 0x0000000500057305 */ /* 0x001e24000020f000 */
[----:B0-----:R0:W-:Y:S02]  /*2ff0*/  STG.E desc[UR36][R2.64], R5 ;  /* 0x0000000502007986 */ /* 0x0011e4000c101924 */
.L_x_10135:
[----:B------:R-:W-:-:S07]  /*3000*/  VIADD R17, R17, 0x80 ;  /* 0x0000008011117836 */ /* 0x000fce0000000000 */
.L_x_10099:
[----:B------:R-:W-:Y:S05]  /*3010*/  BSYNC.RECONVERGENT B7 ;  /* 0x0000000000077941 */ /* 0x000fea0003800200 */
.L_x_10098:
        /* <DEDUP_REMOVED lines=307> */
.L_x_10168:
        /* <DEDUP_REMOVED lines=18> */
.L_x_10173:
[----:B------:R-:W2:Y:S02]  /*4470*/  LDG.E.U8 R0, desc[UR36][R2.64] ;  /* 0x0000002402007981 */ /* 0x000ea4000c1e1100 */
[----:B--2---:R-:W-:Y:S01]  /*4480*/  I2FP.F32.U32 R0, R0 ;  /* 0x0000000000007245 */ /* 0x004fe20000201000 */
[----:B------:R-:W-:Y:S06]  /*4490*/  BRA `(.L_x_10175) ;  /* 0x0000000c00247947 */ /* 0x000fec0003800000 */
.L_x_10172:
        /* <DEDUP_REMOVED lines=9> */
.L_x_10177:
[----:B------:R-:W2:Y:S02]  /*4530*/  LDG.E R0, desc[UR36][R2.64] ;  /* 0x0000002402007981 */ /* 0x000ea4000c1e1900 */
[----:B--2---:R-:W-:Y:S01]  /*4540*/  I2FP.F32.S32 R0, R0 ;  /* 0x0000000000007245 */ /* 0x004fe20000201400 */
[----:B------:R-:W-:Y:S06]  /*4550*/  BRA `(.L_x_10175) ;  /* 0x0000000800f47947 */ /* 0x000fec0003800000 */
.L_x_10176:
[----:B------:R-:W2:Y:S02]  /*4560*/  LDG.E.U16 R0, desc[UR36][R2.64] ;  /* 0x0000002402007981 */ /* 0x000ea4000c1e1500 */
[----:B--2---:R-:W0:Y:S01]  /*4570*/  I2F.S16 R0, R0 ;  /* 0x0000000000007306 */ /* 0x004e220000101400 */
[----:B------:R-:W-:Y:S05]  /*4580*/  BRA `(.L_x_10175) ;  /* 0x0000000800e87947 */ /* 0x000fea0003800000 */
.L_x_10171:
        /* <DEDUP_REMOVED lines=8> */
.L_x_10179:
[----:B------:R-:W2:Y:S02]  /*4610*/  LDG.E.U16 R0, desc[UR36][R2.64] ;  /* 0x0000002402007981 */ /* 0x000ea4000c1e1500 */
[----:B--2---:R-:W-:Y:S01]  /*4620*/  HADD2.F32 R0, -RZ, R0.H0_H0 ;  /* 0x20000000ff007230 */ /* 0x004fe20000004100 */
[----:B------:R-:W-:Y:S06]  /*4630*/  BRA `(.L_x_10175) ;  /* 0x0000000800bc7947 */ /* 0x000fec0003800000 */
.L_x_10178:
        /* <DEDUP_REMOVED lines=8> */
.L_x_10181:
[----:B------:R-:W2:Y:S02]  /*46c0*/  LDG.E.U16 R0, desc[UR36][R2.64] ;  /* 0x0000002402007981 */ /* 0x000ea4000c1e1500 */
[----:B--2---:R-:W-:Y:S01]  /*46d0*/  HADD2.F32 R0, -RZ, R0.H0_H0 ;  /* 0x20000000ff007230 */ /* 0x004fe20000004100 */
[----:B------:R-:W-:Y:S06]  /*46e0*/  BRA `(.L_x_10175) ;  /* 0x0000000800907947 */ /* 0x000fec0003800000 */
.L_x_10180:
[----:B------:R-:W2:Y:S01]  /*46f0*/  LDG.E.64 R2, desc[UR36][R2.64] ;  /* 0x0000002402027981 */ /* 0x000ea2000c1e1b00 */
[----:B------:R-:W-:Y:S01]  /*4700*/  UMOV UR4, 0xf0000000 ;  /* 0xf000000000047882 */ /* 0x000fe20000000000 */
[----:B------:R-:W-:Y:S01]  /*4710*/  UMOV UR5, 0x380fffff ;  /* 0x380fffff00057882 */ /* 0x000fe20000000000 */
[----:B--2---:R-:W0:Y:S01]  /*4720*/  F2F.F32.F64 R0, R2 ;  /* 0x0000000200007310 */ /* 0x004e220000301000 */
[----:B------:R-:W-:-:S14]  /*4730*/  DSETP.GEU.AND P0, PT, |R2|, UR4, PT ;  /* 0x0000000402007e2a */ /* 0x000fdc000bf0e200 */
[----:B0-----:R-:W-:Y:S01]  /*4740*/  @!P0 FMUL R0, R0, 1.175494350822287508e-38 ;  /* 0x0080000000008820 */ /* 0x001fe20000400000 */
[----:B------:R-:W-:Y:S06]  /*4750*/  BRA `(.L_x_10175) ;  /* 0x0000000800747947 */ /* 0x000fec0003800000 */
.L_x_10170:
        /* <DEDUP_REMOVED lines=12> */
.L_x_10184:
[----:B------:R-:W2:Y:S01]  /*4820*/  LDG.E.64 R2, desc[UR36][R2.64] ;  /* 0x0000002402027981 */ /* 0x000ea2000c1e1b00 */
[----:B------:R-:W-:Y:S01]  /*4830*/  UMOV UR4, 0xf0000000 ;  /* 0xf000000000047882 */ /* 0x000fe20000000000 */
[----:B------:R-:W-:Y:S01]  /*4840*/  UMOV UR5, 0x380fffff ;  /* 0x380fffff00057882 */ /* 0x000fe20000000000 */
[----:B--2---:R-:W0:Y:S01]  /*4850*/  F2F.F32.F64 R0, R2 ;  /* 0x0000000200007310 */ /* 0x004e220000301000 */
[----:B------:R-:W-:-:S14]  /*4860*/  DSETP.GEU.AND P0, PT, |R2|, UR4, PT ;  /* 0x0000000402007e2a */ /* 0x000fdc000bf0e200 */
[----:B0-----:R-:W-:Y:S01]  /*4870*/  @!P0 FMUL R0, R0, 1.175494350822287508e-38 ;  /* 0x0080000000008820 */ /* 0x001fe20000400000 */
[----:B------:R-:W-:Y:S06]  /*4880*/  BRA `(.L_x_10175) ;  /* 0x0000000800287947 */ /* 0x000fec0003800000 */
.L_x_10183:
        /* <DEDUP_REMOVED lines=25> */
.L_x_10186:
        /* <DEDUP_REMOVED lines=12> */
.L_x_10185:
[----:B------:R-:W2:Y:S02]  /*4ae0*/  LDG.E.U16 R0, desc[UR36][R2.64] ;  /* 0x0000002402007981 */ /* 0x000ea4000c1e1500 */
[----:B--2---:R-:W-:Y:S01]  /*4af0*/  IMAD.U32 R0, R0, 0x10000, RZ ;  /* 0x0001000000007824 */ /* 0x004fe200078e00ff */
[----:B------:R-:W-:Y:S06]  /*4b00*/  BRA `(.L_x_10175) ;  /* 0x0000000400887947 */ /* 0x000fec0003800000 */
.L_x_10182:
        /* <DEDUP_REMOVED lines=11> */
.L_x_10189:
        /* <DEDUP_REMOVED lines=20> */
.L_x_10191:
[----:B------:R-:W-:Y:S05]  /*4d00*/  BSYNC.RECONVERGENT B0 ;  /* 0x0000000000007941 */ /* 0x000fea0003800200 */
.L_x_10190:
[----:B------:R-:W-:Y:S02]  /*4d10*/  SHF.L.U32 R0, R0, 0x14, RZ ;  /* 0x0000001400007819 */ /* 0x000fe400000006ff */
[----:B------:R-:W-:-:S04]  /*4d20*/  LEA R2, R2, 0x3b800000, 0x17 ;  /* 0x3b80000002027811 */ /* 0x000fc800078eb8ff */
[----:B------:R-:W-:Y:S01]  /*4d30*/  LOP3.LUT R0, R2, R0, R7, 0xfe, !PT ;  /* 0x0000000002007212 */ /* 0x000fe200078efe07 */
[----:B------:R-:W-:Y:S06]  /*4d40*/  BRA `(.L_x_10175) ;  /* 0x0000000000f87947 */ /* 0x000fec0003800000 */
.L_x_10188:
        /* <DEDUP_REMOVED lines=20> */
.L_x_10193:
[----:B------:R-:W-:Y:S05]  /*4e90*/  BSYNC.RECONVERGENT B0 ;  /* 0x0000000000007941 */ /* 0x000fea0003800200 */
.L_x_10192:
[----:B------:R-:W-:Y:S01]  /*4ea0*/  IMAD.SHL.U32 R0, R0, 0x200000, RZ ;  /* 0x0020000000007824 */ /* 0x000fe200078e00ff */
[----:B------:R-:W-:-:S04]  /*4eb0*/  LEA R2, R2, 0x37800000, 0x17 ;  /* 0x3780000002027811 */ /* 0x000fc800078eb8ff */
[----:B------:R-:W-:Y:S01]  /*4ec0*/  LOP3.LUT R0, R2, R0, R7, 0xfe, !PT ;  /* 0x0000000002007212 */ /* 0x000fe200078efe07 */
[----:B------:R-:W-:Y:S06]  /*4ed0*/  BRA `(.L_x_10175) ;  /* 0x0000000000947947 */ /* 0x000fec0003800000 */
.L_x_10187:
        /* <DEDUP_REMOVED lines=14> */
.L_x_10174:
        /* <DEDUP_REMOVED lines=16> */
.L_x_10196:
[----:B------:R-:W-:Y:S01]  /*50c0*/  MOV R0, RZ ;  /* 0x000000ff00007202 */ /* 0x000fe20000000f00 */
[----:B------:R-:W-:Y:S06]  /*50d0*/  BRA `(.L_x_10175) ;  /* 0x0000000000147947 */ /* 0x000fec0003800000 */
.L_x_10195:
[----:B------:R-:W2:Y:S02]  /*50e0*/  LDG.E.64 R2, desc[UR36][R2.64] ;  /* 0x0000002402027981 */ /* 0x000ea4000c1e1b00 */
[----:B--2---:R0:W1:Y:S01]  /*50f0*/  I2F.U64 R0, R2 ;  /* 0x0000000200007312 */ /* 0x0040620000301000 */
[----:B------:R-:W-:Y:S05]  /*5100*/  BRA `(.L_x_10175) ;  /* 0x0000000000087947 */ /* 0x000fea0003800000 */
.L_x_10194:
[----:B------:R-:W2:Y:S02]  /*5110*/  LDG.E R0, desc[UR36][R2.64] ;  /* 0x0000002402007981 */ /* 0x000ea4000c1e1900 */
[----:B--2---:R-:W-:-:S07]  /*5120*/  I2FP.F32.U32 R0, R0 ;  /* 0x0000000000007245 */ /* 0x004fce0000201000 */
.L_x_10175:
[----:B------:R-:W-:Y:S05]  /*5130*/  BSYNC.RECONVERGENT B6 ;  /* 0x0000000000067941 */ /* 0x000fea0003800200 */
.L_x_10169:
[----:B------:R-:W0:Y:S01]  /*5140*/  LDCU UR5, c[0x0][0x590] ;  /* 0x0000b200ff0577ac */ /* 0x000e220008000800 */
[----:B------:R-:W2:Y:S01]  /*5150*/  LDCU.64 UR6, c[0x0][0x580] ;  /* 0x0000b000ff0677ac */ /* 0x000ea20008000a00 */
[----:B------:R-:W-:-:S04]  /*5160*/  UPRMT UR4, UR41, 0x9910, URZ ;  /* 0x0000991029047896 */ /* 0x000fc800080000ff */
[----:B------:R-:W-:Y:S01]  /*5170*/  UISETP.GT.AND UP0, UPT, UR4, 0x9, UPT ;  /* 0x000000090400788c */ /* 0x000fe2000bf04270 */
[----:B01---5:R-:W-:-:S04]  /*5180*/  FMUL.FTZ R5, R0, UR5 ;  /* 0x0000000500057c20 */ /* 0x023fc80008410000 */
[----:B------:R0:W1:Y:S01]  /*5190*/  FRND.TRUNC R4, R5 ;  /* 0x0000000500047307 */ /* 0x000062000020d000 */
[----:B--234-:R-:W-:-:S05]  /*51a0*/  IADD3 R2, P0, PT, R16, UR6, RZ ;  /* 0x0000000610027c10 */ /* 0x01cfca000ff1e0ff */
        /* <DEDUP_REMOVED lines=13> */
.L_x_10200:
[----:B01----:R-:W0:Y:S02]  /*5280*/  F2I.S64.TRUNC R4, R5 ;  /* 0x0000000500047311 */ /* 0x003e24000020d900 */
[----:B0-----:R4:W-:Y:S01]  /*5290*/  STG.E.U8 desc[UR36][R2.64], R4 ;  /* 0x0000000402007986 */ /* 0x0019e2000c101124 */
[----:B------:R-:W-:Y:S05]  /*52a0*/  BRA `(.L_x_10202) ;  /* 0x0000000c00287947 */ /* 0x000fea0003800000 */
.L_x_10199:
        /* <DEDUP_REMOVED lines=9> */
.L_x_10204:
[----:B0-----:R-:W0:Y:S02]  /*5340*/  F2I.TRUNC.NTZ R5, R5 ;  /* 0x0000000500057305 */ /* 0x001e24000020f100 */
[----:B0-----:R3:W-:Y:S01]  /*5350*/  STG.E desc[UR36][R2.64], R5 ;  /* 0x0000000502007986 */ /* 0x0017e2000c101924 */
[----:B------:R-:W-:Y:S05]  /*5360*/  BRA `(.L_x_10202) ;  /* 0x0000000800f87947 */ /* 0x000fea0003800000 */
.L_x_10203:
[----:B0-----:R-:W0:Y:S02]  /*5370*/  F2I.TRUNC.NTZ R5, R5 ;  /* 0x0000000500057305 */ /* 0x001e24000020f100 */
[----:B0-----:R0:W-:Y:S01]  /*5380*/  STG.E.U16 desc[UR36][R2.64], R5 ;  /* 0x0000000502007986 */ /* 0x0011e2000c101524 */
[----:B------:R-:W-:Y:S05]  /*5390*/  BRA `(.L_x_10202) ;  /* 0x0000000800ec7947 */ /* 0x000fea0003800000 */
.L_x_10198:
        /* <DEDUP_REMOVED lines=8> */
.L_x_10206:
[----:B-1----:R-:W-:-:S05]  /*5420*/  F2FP.F16.F32.PACK_AB R4, RZ, R4 ;  /* 0x00000004ff04723e */ /* 0x002fca00000000ff */
[----:B------:R1:W-:Y:S01]  /*5430*/  STG.E.U16 desc[UR36][R2.64], R4 ;  /* 0x0000000402007986 */ /* 0x0003e2000c101524 */
[----:B------:R-:W-:Y:S05]  /*5440*/  BRA `(.L_x_10202) ;  /* 0x0000000800c07947 */ /* 0x000fea0003800000 */
.L_x_10205:
        /* <DEDUP_REMOVED lines=9> */
.L_x_10208:
[----:B01----:R-:W-:-:S04]  /*54e0*/  F2FP.F16.F32.PACK_AB R5, RZ, R4 ;  /* 0x00000004ff05723e */ /* 0x003fc800000000ff */
[----:B------:R-:W-:-:S05]  /*54f0*/  PRMT R5, R5, 0x5410, RZ ;  /* 0x0000541005057816 */ /* 0x000fca00000000ff */
[----:B------:R0:W-:Y:S01]  /*5500*/  STG.E desc[UR36][R2.64], R5 ;  /* 0x0000000502007986 */ /* 0x0001e2000c101924 */
[----:B------:R-:W-:Y:S05]  /*5510*/  BRA `(.L_x_10202) ;  /* 0x00000008008c7947 */ /* 0x000fea0003800000 */
.L_x_10207:
[----:B-1----:R-:W-:-:S06]  /*5520*/  FMUL.FTZ R4, R4, 1 ;  /* 0x3f80000004047820 */ /* 0x002fcc0000410000 */
[----:B0-----:R-:W0:Y:S02]  /*5530*/  F2F.F64.F32 R4, R4 ;  /* 0x0000000400047310 */ /* 0x001e240000201800 */
[----:B0-----:R0:W-:Y:S01]  /*5540*/  STG.E.64 desc[UR36][R2.64], R4 ;  /* 0x0000000402007986 */ /* 0x0011e2000c101b24 */
[----:B------:R-:W-:Y:S05]  /*5550*/  BRA `(.L_x_10202) ;  /* 0x00000008007c7947 */ /* 0x000fea0003800000 */
.L_x_10197:
        /* <DEDUP_REMOVED lines=13> */
.L_x_10212:
        /* <DEDUP_REMOVED lines=16> */
.L_x_10215:
[----:B------:R-:W-:-:S04]  /*5730*/  SHF.R.U32.HI R4, RZ, 0x18, R4 ;  /* 0x00000018ff047819 */ /* 0x000fc80000011604 */
[----:B------:R-:W-:-:S04]  /*5740*/  LOP3.LUT R4, R5, 0x80, R4, 0xf8, !PT ;  /* 0x0000008005047812 */ /* 0x000fc800078ef804 */
[----:B------:R-:W-:-:S07]  /*5750*/  PRMT R0, R4, 0x7610, R0 ;  /* 0x0000761004007816 */ /* 0x000fce0000000000 */
.L_x_10214:
[----:B------:R-:W-:Y:S05]  /*5760*/  BSYNC.RECONVERGENT B0 ;  /* 0x0000000000007941 */ /* 0x000fea0003800200 */
.L_x_10213:
[----:B------:R1:W-:Y:S01]  /*5770*/  STG.E.U8 desc[UR36][R2.64], R0 ;  /* 0x0000000002007986 */ /* 0x0003e2000c101124 */
[----:B------:R-:W-:Y:S05]  /*5780*/  BRA `(.L_x_10202) ;  /* 0x0000000400f07947 */ /* 0x000fea0003800000 */
.L_x_10211:
        /* <DEDUP_REMOVED lines=16> */
.L_x_10218:
[----:B------:R-:W-:-:S04]  /*5890*/  SHF.R.U32.HI R4, RZ, 0x18, R4 ;  /* 0x00000018ff047819 */ /* 0x000fc80000011604 */
[----:B------:R-:W-:-:S04]  /*58a0*/  LOP3.LUT R5, R5, 0x80, R4, 0xf8, !PT ;  /* 0x0000008005057812 */ /* 0x000fc800078ef804 */
[----:B------:R-:W-:-:S07]  /*58b0*/  PRMT R0, R5, 0x7610, R0 ;  /* 0x0000761005007816 */ /* 0x000fce0000000000 */
.L_x_10217:
[----:B------:R-:W-:Y:S05]  /*58c0*/  BSYNC.RECONVERGENT B0 ;  /* 0x0000000000007941 */ /* 0x000fea0003800200 */
.L_x_10216:
[----:B------:R1:W-:Y:S01]  /*58d0*/  STG.E.U8 desc[UR36][R2.64], R0 ;  /* 0x0000000002007986 */ /* 0x0003e2000c101124 */
[----:B------:R-:W-:Y:S05]  /*58e0*/  BRA `(.L_x_10202) ;  /* 0x0000000400987947 */ /* 0x000fea0003800000 */
.L_x_10210:
        /* <DEDUP_REMOVED lines=21> */
.L_x_10220:
[----:B01----:R-:W0:Y:S02]  /*5a40*/  F2I.U64.TRUNC R4, R5 ;  /* 0x0000000500047311 */ /* 0x003e24000020d800 */
[----:B0-----:R0:W-:Y:S01]  /*5a50*/  STG.E.64 desc[UR36][R2.64], R4 ;  /* 0x0000000402007986 */ /* 0x0011e2000c101b24 */
[----:B------:R-:W-:Y:S05]  /*5a60*/  BRA `(.L_x_10202) ;  /* 0x0000000400387947 */ /* 0x000fea0003800000 */
.L_x_10219:
[----:B0-----:R-:W0:Y:S02]  /*5a70*/  F2I.U32.TRUNC.NTZ R5, R5 ;  /* 0x0000000500057305 */ /* 0x001e24000020f000 */
[----:B0-----:R0:W-:Y:S01]  /*5a80*/  STG.E desc[UR36][R2.64], R5 ;  /* 0x0000000502007986 */ /* 0x0011e2000c101924 */
[----:B------:R-:W-:Y:S05]  /*5a90*/  BRA `(.L_x_10202) ;  /* 0x00000004002c7947 */ /* 0x000fea0003800000 */
.L_x_10209:
        /* <DEDUP_REMOVED lines=10> */
.L_x_10222:
[----:B-1----:R-:W-:Y:S01]  /*5b40*/  FMUL.FTZ R4, R4, 1 ;  /* 0x3f80000004047820 */ /* 0x002fe20000410000 */
[----:B------:R-:W-:-:S05]  /*5b50*/  CS2R R6, SRZ ;  /* 0x0000000000067805 */ /* 0x000fca000001ff00 */
[----:B0-----:R-:W0:Y:S02]  /*5b60*/  F2F.F64.F32 R4, R4 ;  /* 0x0000000400047310 */ /* 0x001e240000201800 */
[----:B0-----:R0:W-:Y:S01]  /*5b70*/  STG.E.128 desc[UR36][R2.64], R4 ;  /* 0x0000000402007986 */ /* 0x0011e2000c101d24 */
[----:B------:R-:W-:Y:S05]  /*5b80*/  BRA `(.L_x_10202) ;  /* 0x0000000000f07947 */ /* 0x000fea0003800000 */
.L_x_10221:
[----:B------:R-:W-:-:S09]  /*5b90*/  UISETP.NE.AND UP0, UPT, UR4, 0xf, UPT ;  /* 0x0000000f0400788c */ /* 0x000fd2000bf05270 */
[----:B------:R-:W-:Y:S05]  /*5ba0*/  BRA.U !UP0, `(.L_x_10223) ;  /* 0x0000000108e07547 */ /* 0x000fea000b800000 */
[----:B------:R-:W-:-:S09]  /*5bb0*/  UISETP.NE.AND UP0, UPT, UR4, 0x17, UPT ;  /* 0x000000170400788c */ /* 0x000fd2000bf05270 */
[----:B------:R-:W-:Y:S05]  /*5bc0*/  BRA.U !UP0, `(.L_x_10224) ;  /* 0x00000001088c7547 */ /* 0x000fea000b800000 */
[----:B------:R-:W-:-:S09]  /*5bd0*/  UISETP.NE.AND UP0, UPT, UR4, 0x18, UPT ;  /* 0x000000180400788c */ /* 0x000fd2000bf05270 */
[----:B------:R-:W-:Y:S05]  /*5be0*/  BRA.U !UP0, `(.L_x_10225) ;  /* 0x0000000108447547 */ /* 0x000fea000b800000 */
.L_x_10201:
        /* <DEDUP_REMOVED lines=16> */
.L_x_10226:
[----:B------:R-:W-:Y:S05]  /*5cf0*/  BRA `(.L_x_10202) ;  /* 0x0000000000947947 */ /* 0x000fea0003800000 */
.L_x_10225:
        /* <DEDUP_REMOVED lines=12> */
.L_x_10228:
[----:B------:R-:W-:Y:S05]  /*5dc0*/  BSYNC.RECONVERGENT B0 ;  /* 0x0000000000007941 */ /* 0x000fea0003800200 */
.L_x_10227:
[----:B0-----:R-:W-:-:S05]  /*5dd0*/  LOP3.LUT R5, R0, 0x80, R7, 0xf8, !PT ;  /* 0x0000008000057812 */ /* 0x001fca00078ef807 */
[----:B------:R0:W-:Y:S01]  /*5de0*/  STG.E.U8 desc[UR36][R2.64], R5 ;  /* 0x0000000502007986 */ /* 0x0001e2000c101124 */
[----:B------:R-:W-:Y:S05]  /*5df0*/  BRA `(.L_x_10202) ;  /* 0x0000000000547947 */ /* 0x000fea0003800000 */
.L_x_10224:
        /* <DEDUP_REMOVED lines=11> */
.L_x_10230:
[----:B------:R-:W-:Y:S01]  /*5eb0*/  IMAD.MOV.U32 R0, RZ, RZ, 0x7f ;  /* 0x0000007fff007424 */ /* 0x000fe200078e00ff */
[----:B------:R-:W-:-:S04]  /*5ec0*/  ISETP.GT.U32.AND P0, PT, R6, 0x7f800000, PT ;  /* 0x7f8000000600780c */ /* 0x000fc80003f04070 */
[----:B------:R-:W-:-:S09]  /*5ed0*/  SEL R0, R0, 0x7c, P0 ;  /* 0x0000007c00007807 */ /* 0x000fd20000000000 */
.L_x_10231:
[----:B------:R-:W-:Y:S05]  /*5ee0*/  BSYNC.RECONVERGENT B0 ;  /* 0x0000000000007941 */ /* 0x000fea0003800200 */
.L_x_10229:
[----:B0-----:R-:W-:-:S04]  /*5ef0*/  SHF.R.U32.HI R5, RZ, 0x18, R4 ;  /* 0x00000018ff057819 */ /* 0x001fc80000011604 */
[----:B------:R-:W-:-:S05]  /*5f00*/  LOP3.LUT R5, R0, 0x80, R5, 0xf8, !PT ;  /* 0x0000008000057812 */ /* 0x000fca00078ef805 */
[----:B------:R0:W-:Y:S01]  /*5f10*/  STG.E.U8 desc[UR36][R2.64], R5 ;  /* 0x0000000502007986 */ /* 0x0001e2000c101124 */
[----:B------:R-:W-:Y:S05]  /*5f20*/  BRA `(.L_x_10202) ;  /* 0x0000000000087947 */ /* 0x000fea0003800000 */
.L_x_10223:
[----:B-1----:R-:W-:-:S05]  /*5f30*/  F2FP.BF16.F32.PACK_AB R4, RZ, R4 ;  /* 0x00000004ff04723e */ /* 0x002fca00000010ff */
[----:B------:R1:W-:Y:S02]  /*5f40*/  STG.E.U16 desc[UR36][R2.64], R4 ;  /* 0x0000000402007986 */ /* 0x0003e4000c101524 */
.L_x_10202:
[----:B------:R-:W-:-:S07]  /*5f50*/  VIADD R17, R17, 0x80 ;  /* 0x0000008011117836 */ /* 0x000fce0000000000 */
.L_x_10167:
[----:B------:R-:W-:Y:S05]  /*5f60*/  BSYNC.RECONVERGENT B7 ;  /* 0x0000000000077941 */ /* 0x000fea0003800200 */
.L_x_10166:
        /* <DEDUP_REMOVED lines=307> */
.L_x_10234:
        /* <DEDUP_REMOVED lines=18> */
.L_x_10239:
[----:B------:R-:W2:Y:S02]  /*73c0*/  LDG.E.U8 R0, desc[UR36][R2.64] ;  /* 0x0000002402007981 */ /* 0x000ea4000c1e1100 */
[----:B--2---:R-:W-:Y:S01]  /*73d0*/  I2FP.F32.U32 R0, R0 ;  /* 0x0000000000007245 */ /* 0x004fe20000201000 */
[----:B------:R-:W-:Y:S06]  /*73e0*/  BRA `(.L_x_10241) ;  /* 0x0000000c00247947 */ /* 0x000fec0003800000 */
.L_x_10238:
        /* <DEDUP_REMOVED lines=9> */
.L_x_10243:
[----:B------:R-:W2:Y:S02]  /*7480*/  LDG.E R0, desc[UR36][R2.64] ;  /* 0x0000002402007981 */ /* 0x000ea4000c1e1900 */
[----:B--2---:R-:W-:Y:S01]  /*7490*/  I2FP.F32.S32 R0, R0 ;  /* 0x0000000000007245 */ /* 0x004fe20000201400 */
[----:B------:R-:W-:Y:S06]  /*74a0*/  BRA `(.L_x_10241) ;  /* 0x0000000800f47947 */ /* 0x000fec0003800000 */
.L_x_10242:
[----:B------:R-:W2:Y:S02]  /*74b0*/  LDG.E.U16 R0, desc[UR36][R2.64] ;  /* 0x0000002402007981 */ /* 0x000ea4000c1e1500 */
[----:B--2---:R-:W2:Y:S01]  /*74c0*/  I2F.S16 R0, R0 ;  /* 0x0000000000007306 */ /* 0x004ea20000101400 */
[----:B------:R-:W-:Y:S05]  /*74d0*/  BRA `(.L_x_10241) ;  /* 0x0000000800e87947 */ /* 0x000fea0003800000 */
.L_x_10237:
        /* <DEDUP_REMOVED lines=8> */
.L_x_10245:
[----:B------:R-:W2:Y:S02]  /*7560*/  LDG.E.U16 R0, desc[UR36][R2.64] ;  /* 0x0000002402007981 */ /* 0x000ea4000c1e1500 */
[----:B--2---:R-:W-:Y:S01]  /*7570*/  HADD2.F32 R0, -RZ, R0.H0_H0 ;  /* 0x20000000ff007230 */ /* 0x004fe20000004100 */
[----:B------:R-:W-:Y:S06]  /*7580*/  BRA `(.L_x_10241) ;  /* 0x0000000800bc7947 */ /* 0x000fec0003800000 */
.L_x_10244:
        /* <DEDUP_REMOVED lines=8> */
.L_x_10247:
[----:B------:R-:W2:Y:S02]  /*7610*/  LDG.E.U16 R0, desc[UR36][R2.64] ;  /* 0x0000002402007981 */ /* 0x000ea4000c1e1500 */
[----:B--2---:R-:W-:Y:S01]  /*7620*/  HADD2.F32 R0, -RZ, R0.H0_H0 ;  /* 0x20000000ff007230 */ /* 0x004fe20000004100 */
[----:B------:R-:W-:Y:S06]  /*7630*/  BRA `(.L_x_10241) ;  /* 0x0000000800907947 */ /* 0x000fec0003800000 */
.L_x_10246:
[----:B------:R-:W2:Y:S01]  /*7640*/  LDG.E.64 R2, desc[UR36][R2.64] ;  /* 0x0000002402027981 */ /* 0x000ea2000c1e1b00 */
[----:B------:R-:W-:Y:S01]  /*7650*/  UMOV UR4, 0xf0000000 ;  /* 0xf000000000047882 */ /* 0x000fe20000000000 */
[----:B------:R-:W-:Y:S01]  /*7660*/  UMOV UR5, 0x380fffff ;  /* 0x380fffff00057882 */ /* 0x000fe20000000000 */
[----:B--2---:R-:W0:Y:S01]  /*7670*/  F2F.F32.F64 R0, R2 ;  /* 0x0000000200007310 */ /* 0x004e220000301000 */
[----:B------:R-:W-:-:S14]  /*7680*/  DSETP.GEU.AND P0, PT, |R2|, UR4, PT ;  /* 0x0000000402007e2a */ /* 0x000fdc000bf0e200 */
[----:B0-----:R-:W-:Y:S01]  /*7690*/  @!P0 FMUL R0, R0, 1.175494350822287508e-38 ;  /* 0x0080000000008820 */ /* 0x001fe20000400000 */
[----:B------:R-:W-:Y:S06]  /*76a0*/  BRA `(.L_x_10241) ;  /* 0x0000000800747947 */ /* 0x000fec0003800000 */
.L_x_10236:
        /* <DEDUP_REMOVED lines=12> */
.L_x_10250:
[----:B------:R-:W2:Y:S01]  /*7770*/  LDG.E.64 R2, desc[UR36][R2.64] ;  /* 0x0000002402027981 */ /* 0x000ea2000c1e1b00 */
[----:B------:R-:W-:Y:S01]  /*7780*/  UMOV UR4, 0xf0000000 ;  /* 0xf000000000047882 */ /* 0x000fe20000000000 */
[----:B------:R-:W-:Y:S01]  /*7790*/  UMOV UR5, 0x380fffff ;  /* 0x380fffff00057882 */ /* 0x000fe20000000000 */
[----:B--2---:R-:W0:Y:S01]  /*77a0*/  F2F.F32.F64 R0, R2 ;  /* 0x0000000200007310 */ /* 0x004e220000301000 */
[----:B------:R-:W-:-:S14]  /*77b0*/  DSETP.GEU.AND P0, PT, |R2|, UR4, PT ;  /* 0x0000000402007e2a */ /* 0x000fdc000bf0e200 */
[----:B0-----:R-:W-:Y:S01]  /*77c0*/  @!P0 FMUL R0, R0, 1.175494350822287508e-38 ;  /* 0x0080000000008820 */ /* 0x001fe20000400000 */
[----:B------:R-:W-:Y:S06]  /*77d0*/  BRA `(.L_x_10241) ;  /* 0x0000000800287947 */ /* 0x000fec0003800000 */
.L_x_10249:
        /* <DEDUP_REMOVED lines=25> */
.L_x_10252:
        /* <DEDUP_REMOVED lines=12> */
.L_x_10251:
[----:B------:R-:W2:Y:S02]  /*7a30*/  LDG.E.U16 R0, desc[UR36][R2.64] ;  /* 0x0000002402007981 */ /* 0x000ea4000c1e1500 */
[----:B--2---:R-:W-:Y:S01]  /*7a40*/  IMAD.U32 R0, R0, 0x10000, RZ ;  /* 0x0001000000007824 */ /* 0x004fe200078e00ff */
[----:B------:R-:W-:Y:S06]  /*7a50*/  BRA `(.L_x_10241) ;  /* 0x0000000400887947 */ /* 0x000fec0003800000 */
.L_x_10248:
        /* <DEDUP_REMOVED lines=11> */
.L_x_10255:
        /* <DEDUP_REMOVED lines=20> */
.L_x_10257:
[----:B------:R-:W-:Y:S05]  /*7c50*/  BSYNC.RECONVERGENT B0 ;  /* 0x0000000000007941 */ /* 0x000fea0003800200 */
.L_x_10256:
[----:B------:R-:W-:Y:S01]  /*7c60*/  IMAD.SHL.U32 R0, R0, 0x100000, RZ ;  /* 0x0010000000007824 */ /* 0x000fe200078e00ff */
[----:B------:R-:W-:-:S04]  /*7c70*/  LEA R2, R2, 0x3b800000, 0x17 ;  /* 0x3b80000002027811 */ /* 0x000fc800078eb8ff */
[----:B------:R-:W-:Y:S01]  /*7c80*/  LOP3.LUT R0, R2, R0, R7, 0xfe, !PT ;  /* 0x0000000002007212 */ /* 0x000fe200078efe07 */
[----:B------:R-:W-:Y:S06]  /*7c90*/  BRA `(.L_x_10241) ;  /* 0x0000000000f87947 */ /* 0x000fec0003800000 */
.L_x_10254:
        /* <DEDUP_REMOVED lines=20> */
.L_x_10259:
[----:B------:R-:W-:Y:S05]  /*7de0*/  BSYNC.RECONVERGENT B0 ;  /* 0x0000000000007941 */ /* 0x000fea0003800200 */
.L_x_10258:
[----:B------:R-:W-:Y:S02]  /*7df0*/  SHF.L.U32 R0, R0, 0x15, RZ ;  /* 0x0000001500007819 */ /* 0x000fe400000006ff */
[----:B------:R-:W-:-:S04]  /*7e00*/  LEA R2, R2, 0x37800000, 0x17 ;  /* 0x3780000002027811 */ /* 0x000fc800078eb8ff */
[----:B------:R-:W-:Y:S01]  /*7e10*/  LOP3.LUT R0, R2, R0, R7, 0xfe, !PT ;  /* 0x0000000002007212 */ /* 0x000fe200078efe07 */
[----:B------:R-:W-:Y:S06]  /*7e20*/  BRA `(.L_x_10241) ;  /* 0x0000000000947947 */ /* 0x000fec0003800000 */
.L_x_10253:
        /* <DEDUP_REMOVED lines=14> */
.L_x_10240:
        /* <DEDUP_REMOVED lines=16> */
.L_x_10262:
[----:B------:R-:W-:Y:S01]  /*8010*/  IMAD.MOV.U32 R0, RZ, RZ, RZ ;  /* 0x000000ffff007224 */ /* 0x000fe200078e00ff */
[----:B------:R-:W-:Y:S06]  /*8020*/  BRA `(.L_x_10241) ;  /* 0x0000000000147947 */ /* 0x000fec0003800000 */
.L_x_10261:
[----:B------:R-:W2:Y:S02]  /*8030*/  LDG.E.64 R2, desc[UR36][R2.64] ;  /* 0x0000002402027981 */ /* 0x000ea4000c1e1b00 */
[----:B--2---:R0:W1:Y:S01]  /*8040*/  I2F.U64 R0, R2 ;  /* 0x0000000200007312 */ /* 0x0040620000301000 */
[----:B------:R-:W-:Y:S05]  /*8050*/  BRA `(.L_x_10241) ;  /* 0x0000000000087947 */ /* 0x000fea0003800000 */
.L_x_10260:
[----:B------:R-:W2:Y:S02]  /*8060*/  LDG.E R0, desc[UR36][R2.64] ;  /* 0x0000002402007981 */ /* 0x000ea4000c1e1900 */
[----:B--2---:R-:W-:-:S07]  /*8070*/  I2FP.F32.U32 R0, R0 ;  /* 0x0000000000007245 */ /* 0x004fce0000201000 */
.L_x_10241:
[----:B------:R-:W-:Y:S05]  /*8080*/  BSYNC.RECONVERGENT B6 ;  /* 0x0000000000067941 */ /* 0x000fea0003800200 */
.L_x_10235:
[----:B------:R-:W1:Y:S01]  /*8090*/  LDCU UR5, c[0x0][0x590] ;  /* 0x0000b200ff0577ac */ /* 0x000e620008000800 */
[----:B------:R-:W0:Y:S01]  /*80a0*/  LDCU.64 UR6, c[0x0][0x580] ;  /* 0x0000b000ff0677ac */ /* 0x000e220008000a00 */
[----:B------:R-:W-:-:S04]  /*80b0*/  UPRMT UR4, UR41, 0x9910, URZ ;  /* 0x0000991029047896 */ /* 0x000fc800080000ff */
[----:B------:R-:W-:Y:S01]  /*80c0*/  UISETP.GT.AND UP0, UPT, UR4, 0x9, UPT ;  /* 0x000000090400788c */ /* 0x000fe2000bf04270 */
[----:B-12-45:R-:W-:-:S04]  /*80d0*/  FMUL.FTZ R5, R0, UR5 ;  /* 0x0000000500057c20 */ /* 0x036fc80008410000 */
[----:B------:R1:W2:Y:S01]  /*80e0*/  FRND.TRUNC R4, R5 ;  /* 0x0000000500047307 */ /* 0x0002a2000020d000 */
[----:B0--3--:R-:W-:-:S05]  /*80f0*/  IADD3 R2, P0, PT, R16, UR6, RZ ;  /* 0x0000000610027c10 */ /* 0x009fca000ff1e0ff */
        /* <DEDUP_REMOVED lines=10> */
[----:B-1----:R-:W0:Y:S02]  /*81a0*/  F2I.TRUNC.NTZ R5, R5 ;  /* 0x0000000500057305 */ /* 0x002e24000020f100 */
[----:B0-----:R0:W-:Y:S01]  /*81b0*/  STG.E.U8 desc[UR36][R2.64], R5 ;  /* 0x0000000502007986 */ /* 0x0011e2000c101124 */
[----:B------:R-:W-:Y:S05]  /*81c0*/  BRA `(.L_x_10268) ;  /* 0x0000000c00347947 */ /* 0x000fea0003800000 */
.L_x_10266:
[----:B-12---:R-:W0:Y:S02]  /*81d0*/  F2I.S64.TRUNC R4, R5 ;  /* 0x0000000500047311 */ /* 0x006e24000020d900 */
[----:B0-----:R0:W-:Y:S01]  /*81e0*/  STG.E.U8 desc[UR36][R2.64], R4 ;  /* 0x0000000402007986 */ /* 0x0011e2000c101124 */
[----:B------:R-:W-:Y:S05]  /*81f0*/  BRA `(.L_x_10268) ;  /* 0x0000000c00287947 */ /* 0x000fea0003800000 */
.L_x_10265:
[----:B------:R-:W-:-:S09]  /*8200*/  UISETP.NE.AND UP0, UPT, UR4, 0x2, UPT ;  /* 0x000000020400788c */ /* 0x000fd2000bf05270 */
[----:B------:R-:W-:Y:S05]  /*8210*/  BRA.U !UP0, `(.L_x_10269) ;  /* 0x0000000108287547 */ /* 0x000fea000b800000 */
[----:B------:R-:W-:-:S09]  /*8220*/  UISETP.NE.AND UP0, UPT, UR4, 0x3, UPT ;  /* 0x000000030400788c */ /* 0x000fd2000bf05270 */
[----:B------:R-:W-:Y:S05]  /*8230*/  BRA.U !UP0, `(.L_x_10270) ;  /* 0x0000000108147547 */ /* 0x000fea000b800000 */
[----:B------:R-:W-:-:S09]  /*8240*/  UISETP.NE.AND UP0, UPT, UR4, 0x4, UPT ;  /* 0x000000040400788c */ /* 0x000fd2000bf05270 */
[----:B------:R-:W-:Y:S05]  /*8250*/  BRA.U UP0, `(.L_x_10267) ;  /* 0x0000000900387547 */ /* 0x000fea000b800000 */
[----:B-12---:R-:W0:Y:S02]  /*8260*/  F2I.S64.TRUNC R4, R5 ;  /* 0x0000000500047311 */ /* 0x006e24000020d900 */
[----:B0-----:R0:W-:Y:S01]  /*8270*/  STG.E.64 desc[UR36][R2.64], R4 ;  /* 0x0000000402007986 */ /* 0x0011e2000c101b24 */
[----:B------:R-:W-:Y:S05]  /*8280*/  BRA `(.L_x_10268) ;  /* 0x0000000c00047947 */ /* 0x000fea0003800000 */
.L_x_10270:
[----:B-1----:R-:W0:Y:S02]  /*8290*/  F2I.TRUNC.NTZ R5, R5 ;  /* 0x0000000500057305 */ /* 0x002e24000020f100 */
[----:B0-----:R0:W-:Y:S01]  /*82a0*/  STG.E desc[UR36][R2.64], R5 ;  /* 0x0000000502007986 */ /* 0x0011e2000c101924 */
[----:B------:R-:W-:Y:S05]  /*82b0*/  BRA `(.L_x_10268) ;  /* 0x0000000800f87947 */ /* 0x000fea0003800000 */
.L_x_10269:
[----:B-1----:R-:W0:Y:S02]  /*82c0*/  F2I.TRUNC.NTZ R5, R5 ;  /* 0x0000000500057305 */ /* 0x002e24000020f100 */
[----:B0-----:R0:W-:Y:S01]  /*82d0*/  STG.E.U16 desc[UR36][R2.64], R5 ;  /* 0x0000000502007986 */ /* 0x0011e2000c101524 */
[----:B------:R-:W-:Y:S05]  /*82e0*/  BRA `(.L_x_10268) ;  /* 0x0000000800ec7947 */ /* 0x000fea0003800000 */
.L_x_10264:
[----:B------:R-:W-:-:S09]  /*82f0*/  UISETP.GT.AND UP0, UPT, UR4, 0x6, UPT ;  /* 0x000000060400788c */ /* 0x000fd2000bf04270 */
[----:B------:R-:W-:Y:S05]  /*8300*/  BRA.U UP0, `(.L_x_10271) ;  /* 0x0000000100247547 */ /* 0x000fea000b800000 */
[----:B------:R-:W-:-:S09]  /*8310*/  UISETP.NE.AND UP0, UPT, UR4, 0x5, UPT ;  /* 0x000000050400788c */ /* 0x000fd2000bf05270 */
[----:B------:R-:W-:Y:S05]  /*8320*/  BRA.U !UP0, `(.L_x_10272) ;  /* 0x0000000108107547 */ /* 0x000fea000b800000 */
[----:B------:R-:W-:-:S09]  /*8330*/  UISETP.NE.AND UP0, UPT, UR4, 0x6, UPT ;  /* 0x000000060400788c */ /* 0x000fd2000bf05270 */
[----:B------:R-:W-:Y:S05]  /*8340*/  BRA.U UP0, `(.L_x_10267) ;  /* 0x0000000500fc7547 */ /* 0x000fea000b800000 */
[----:B--2---:R0:W-:Y:S01]  /*8350*/  STG.E desc[UR36][R2.64], R4 ;  /* 0x0000000402007986 */ /* 0x0041e2000c101924 */
[----:B------:R-:W-:Y:S05]  /*8360*/  BRA `(.L_x_10268) ;  /* 0x0000000800cc7947 */ /* 0x000fea0003800000 */
.L_x_10272:
[----:B--2---:R-:W-:-:S05]  /*8370*/  F2FP.F16.F32.PACK_AB R4, RZ, R4 ;  /* 0x00000004ff04723e */ /* 0x004fca00000000ff */
[----:B------:R0:W-:Y:S01]  /*8380*/  STG.E.U16 desc[UR36][R2.64], R4 ;  /* 0x0000000402007986 */ /* 0x0001e2000c101524 */
[----:B------:R-:W-:Y:S05]  /*8390*/  BRA `(.L_x_10268) ;  /* 0x0000000800c07947 */ /* 0x000fea0003800000 */
.L_x_10271:
[----:B------:R-:W-:-:S09]  /*83a0*/  UISETP.NE.AND UP0, UPT, UR4, 0x7, UPT ;  /* 0x000000070400788c */ /* 0x000fd2000bf05270 */
[----:B------:R-:W-:Y:S05]  /*83b0*/  BRA.U !UP0, `(.L_x_10273) ;  /* 0x00000001082c7547 */ /* 0x000fea000b800000 */
[----:B------:R-:W-:-:S09]  /*83c0*/  UISETP.NE.AND UP0, UPT, UR4, 0x8, UPT ;  /* 0x000000080400788c */ /* 0x000fd2000bf05270 */
[----:B------:R-:W-:Y:S05]  /*83d0*/  BRA.U !UP0, `(.L_x_10274) ;  /* 0x0000000108147547 */ /* 0x000fea000b800000 */
[----:B------:R-:W-:-:S09]  /*83e0*/  UISETP.NE.AND UP0, UPT, UR4, 0x9, UPT ;  /* 0x000000090400788c */ /* 0x000fd2000bf05270 */
[----:B------:R-:W-:Y:S05]  /*83f0*/  BRA.U UP0, `(.L_x_10267) ;  /* 0x0000000500d07547 */ /* 0x000fea000b800000 */
[----:B-1----:R-:W-:-:S05]  /*8400*/  MOV R5, RZ ;  /* 0x000000ff00057202 */ /* 0x002fca0000000f00 */
[----:B--2---:R0:W-:Y:S01]  /*8410*/  STG.E.64 desc[UR36][R2.64], R4 ;  /* 0x0000000402007986 */ /* 0x0041e2000c101b24 */
[----:B------:R-:W-:Y:S05]  /*8420*/  BRA `(.L_x_10268) ;  /* 0x00000008009c7947 */ /* 0x000fea0003800000 */
.L_x_10274:
[----:B-12---:R-:W-:-:S04]  /*8430*/  F2FP.F16.F32.PACK_AB R5, RZ, R4 ;  /* 0x00000004ff05723e */ /* 0x006fc800000000ff */
[----:B------:R-:W-:-:S05]  /*8440*/  PRMT R5, R5, 0x5410, RZ ;  /* 0x0000541005057816 */ /* 0x000fca00000000ff */
[----:B------:R0:W-:Y:S01]  /*8450*/  STG.E desc[UR36][R2.64], R5 ;  /* 0x0000000502007986 */ /* 0x0001e2000c101924 */
[----:B------:R-:W-:Y:S05]  /*8460*/  BRA `(.L_x_10268) ;  /* 0x00000008008c7947 */ /* 0x000fea0003800000 */
.L_x_10273:
[----:B--2---:R-:W-:-:S06]  /*8470*/  FMUL.FTZ R4, R4, 1 ;  /* 0x3f80000004047820 */ /* 0x004fcc0000410000 */
[----:B-1----:R-:W0:Y:S02]  /*8480*/  F2F.F64.F32 R4, R4 ;  /* 0x0000000400047310 */ /* 0x002e240000201800 */
[----:B0-----:R0:W-:Y:S01]  /*8490*/  STG.E.64 desc[UR36][R2.64], R4 ;  /* 0x0000000402007986 */ /* 0x0011e2000c101b24 */
[----:B------:R-:W-:Y:S05]  /*84a0*/  BRA `(.L_x_10268) ;  /* 0x00000008007c7947 */ /* 0x000fea0003800000 */
.L_x_10263:
        /* <DEDUP_REMOVED lines=10> */
[----:B-1----:R-:W0:Y:S02]  /*8550*/  F2I.U32.TRUNC.NTZ R5, R5 ;  /* 0x0000000500057305 */ /* 0x002e24000020f000 */
[----:B0-----:R0:W-:Y:S01]  /*8560*/  STG.E.U16 desc[UR36][R2.64], R5 ;  /* 0x0000000502007986 */ /* 0x0011e2000c101524 */
[----:B------:R-:W-:Y:S05]  /*8570*/  BRA `(.L_x_10268) ;  /* 0x0000000800487947 */ /* 0x000fea0003800000 */
.L_x_10278:
[----:B--2---:R-:W-:Y:S01]  /*8580*/  LOP3.LUT R6, R4, 0x7fffffff, RZ, 0xc0, !PT ;  /* 0x7fffffff04067812 */ /* 0x004fe200078ec0ff */
[----:B------:R-:W-:Y:S01]  /*8590*/  BSSY.RECONVERGENT B0, `(.L_x_10279) ;  /* 0x0000012000007945 */ /* 0x000fe20003800200 */
[----:B------:R-:W-:Y:S02]  /*85a0*/  IMAD.MOV.U32 R0, RZ, RZ, 0x80 ;  /* 0x00000080ff007424 */ /* 0x000fe400078e00ff */
[----:B------:R-:W-:-:S13]  /*85b0*/  ISETP.GT.U32.AND P0, PT, R6, 0x437fffff, PT ;  /* 0x437fffff0600780c */ /* 0x000fda0003f04070 */
[----:B------:R-:W-:Y:S05]  /*85c0*/  @P0 BRA `(.L_x_10280) ;  /* 0x0000000000380947 */ /* 0x000fea0003800000 */
[----:B------:R-:W-:-:S13]  /*85d0*/  ISETP.GE.U32.AND P0, PT, R6, 0x3c000000, PT ;  /* 0x3c0000000600780c */ /* 0x000fda0003f06070 */
[----:B------:R-:W-:-:S04]  /*85e0*/  @P0 SHF.R.U32.HI R0, RZ, 0x14, R4 ;  /* 0x00000014ff000819 */ /* 0x000fc80000011604 */
[----:B-1----:R-:W-:-:S04]  /*85f0*/  @P0 LOP3.LUT R5, R0, 0x1, RZ, 0xc0, !PT ;  /* 0x0000000100050812 */ /* 0x002fc800078ec0ff */
        /* <DEDUP_REMOVED lines=8> */
.L_x_10281:
[----:B------:R-:W-:-:S04]  /*8680*/  SHF.R.U32.HI R4, RZ, 0x18, R4 ;  /* 0x00000018ff047819 */ /* 0x000fc80000011604 */
[----:B------:R-:W-:-:S04]  /*8690*/  LOP3.LUT R4, R5, 0x80, R4, 0xf8, !PT ;  /* 0x0000008005047812 */ /* 0x000fc800078ef804 */
[----:B------:R-:W-:-:S07]  /*86a0*/  PRMT R0, R4, 0x7610, R0 ;  /* 0x0000761004007816 */ /* 0x000fce0000000000 */
.L_x_10280:
[----:B------:R-:W-:Y:S05]  /*86b0*/  BSYNC.RECONVERGENT B0 ;  /* 0x0000000000007941 */ /* 0x000fea0003800200 */
.L_x_10279:
[----:B------:R0:W-:Y:S01]  /*86c0*/  STG.E.U8 desc[UR36][R2.64], R0 ;  /* 0x0000000002007986 */ /* 0x0001e2000c101124 */
[----:B------:R-:W-:Y:S05]  /*86d0*/  BRA `(.L_x_10268) ;  /* 0x0000000400f07947 */ /* 0x000fea0003800000 */
.L_x_10277:
        /* <DEDUP_REMOVED lines=16> */
.L_x_10284:
[----:B------:R-:W-:-:S04]  /*87e0*/  SHF.R.U32.HI R4, RZ, 0x18, R4 ;  /* 0x00000018ff047819 */ /* 0x000fc80000011604 */
[----:B------:R-:W-:-:S04]  /*87f0*/  LOP3.LUT R5, R5, 0x80, R4, 0xf8, !PT ;  /* 0x0000008005057812 */ /* 0x000fc800078ef804 */
[----:B------:R-:W-:-:S07]  /*8800*/  PRMT R0, R5, 0x7610, R0 ;  /* 0x0000761005007816 */ /* 0x000fce0000000000 */
.L_x_10283:
[----:B------:R-:W-:Y:S05]  /*8810*/  BSYNC.RECONVERGENT B0 ;  /* 0x0000000000007941 */ /* 0x000fea0003800200 */
.L_x_10282:
[----:B------:R0:W-:Y:S01]  /*8820*/  STG.E.U8 desc[UR36][R2.64], R0 ;  /* 0x0000000002007986 */ /* 0x0001e2000c101124 */
[----:B------:R-:W-:Y:S05]  /*8830*/  BRA `(.L_x_10268) ;  /* 0x0000000400987947 */ /* 0x000fea0003800000 */
.L_x_10276:
[----:B------:R-:W-:-:S09]  /*8840*/  UISETP.NE.AND UP0, UPT, UR4, 0x1c, UPT ;  /* 0x0000001c0400788c */ /* 0x000fd2000bf05270 */
[----:B------:R-:W-:Y:S05]  /*8850*/  BRA.U !UP0, `(.L_x_10285) ;  /* 0x0000000108587547 */ /* 0x000fea000b800000 */
[----:B------:R-:W-:-:S09]  /*8860*/  UISETP.NE.AND UP0, UPT, UR4, 0x1d, UPT ;  /* 0x0000001d0400788c */ /* 0x000fd2000bf05270 */
[----:B------:R-:W-:Y:S05]  /*8870*/  BRA.U !UP0, `(.L_x_10286) ;  /* 0x0000000108447547 */ /* 0x000fea000b800000 */
[----:B------:R-:W-:-:S09]  /*8880*/  UISETP.NE.AND UP0, UPT, UR4, 0x2c, UPT ;  /* 0x0000002c0400788c */ /* 0x000fd2000bf05270 */
[----:B------:R-:W-:Y:S05]  /*8890*/  BRA.U UP0, `(.L_x_10267) ;  /* 0x0000000100a87547 */ /* 0x000fea000b800000 */
[----:B--2---:R-:W-:-:S04]  /*88a0*/  SHF.R.U32.HI R6, RZ, 0x17, R4 ;  /* 0x00000017ff067819 */ /* 0x004fc80000011604 */
[----:B-1----:R-:W-:-:S04]  /*88b0*/  LOP3.LUT R5, R6, 0xff, RZ, 0xc0, !PT ;  /* 0x000000ff06057812 */ /* 0x002fc800078ec0ff */
        /* <DEDUP_REMOVED lines=13> */
.L_x_10286:
[----:B-12---:R-:W0:Y:S02]  /*8990*/  F2I.U64.TRUNC R4, R5 ;  /* 0x0000000500047311 */ /* 0x006e24000020d800 */
[----:B0-----:R0:W-:Y:S01]  /*89a0*/  STG.E.64 desc[UR36][R2.64], R4 ;  /* 0x0000000402007986 */ /* 0x0011e2000c101b24 */
[----:B------:R-:W-:Y:S05]  /*89b0*/  BRA `(.L_x_10268) ;  /* 0x0000000400387947 */ /* 0x000fea0003800000 */
.L_x_10285:
[----:B-1----:R-:W0:Y:S02]  /*89c0*/  F2I.U32.TRUNC.NTZ R5, R5 ;  /* 0x0000000500057305 */ /* 0x002e24000020f000 */
[----:B0-----:R0:W-:Y:S01]  /*89d0*/  STG.E desc[UR36][R2.64], R5 ;  /* 0x0000000502007986 */ /* 0x0011e2000c101924 */
[----:B------:R-:W-:Y:S05]  /*89e0*/  BRA `(.L_x_10268) ;  /* 0x00000004002c7947 */ /* 0x000fea0003800000 */
.L_x_10275:
[----:B------:R-:W-:-:S09]  /*89f0*/  UISETP.GT.AND UP0, UPT, UR4, 0xe, UPT ;  /* 0x0000000e0400788c */ /* 0x000fd2000bf04270 */
[----:B------:R-:W-:Y:S05]  /*8a00*/  BRA.U UP0, `(.L_x_10287) ;  /* 0x0000000100347547 */ /* 0x000fea000b800000 */
[----:B------:R-:W-:-:S09]  /*8a10*/  UISETP.NE.AND UP0, UPT, UR4, 0xa, UPT ;  /* 0x0000000a0400788c */ /* 0x000fd2000bf05270 */
[----:B------:R-:W-:Y:S05]  /*8a20*/  BRA.U !UP0, `(.L_x_10288) ;  /* 0x0000000108187547 */ /* 0x000fea000b800000 */
[----:B------:R-:W-:-:S09]  /*8a30*/  UISETP.NE.AND UP0, UPT, UR4, 0xb, UPT ;  /* 0x0000000b0400788c */ /* 0x000fd2000bf05270 */
[----:B------:R-:W-:Y:S05]  /*8a40*/  BRA.U UP0, `(.L_x_10267) ;  /* 0x00000001003c7547 */ /* 0x000fea000b800000 */
[----:B--2---:R-:W-:-:S04]  /*8a50*/  FSETP.NEU.FTZ.AND P0, PT, R4, RZ, PT ;  /* 0x000000ff0400720b */ /* 0x004fc80003f1d000 */
[----:B-1----:R-:W-:-:S05]  /*8a60*/  SEL R5, RZ, 0x1, !P0 ;  /* 0x00000001ff057807 */ /* 0x002fca0004000000 */
[----:B------:R4:W-:Y:S01]  /*8a70*/  STG.E.U8 desc[UR36][R2.64], R5 ;  /* 0x0000000502007986 */ /* 0x0009e2000c101124 */
[----:B------:R-:W-:Y:S05]  /*8a80*/  BRA `(.L_x_10268) ;  /* 0x0000000400047947 */ /* 0x000fea0003800000 */
.L_x_10288:
[----:B--2---:R-:W-:Y:S01]  /*8a90*/  FMUL.FTZ R4, R4, 1 ;  /* 0x3f80000004047820 */ /* 0x004fe20000410000 */
[----:B------:R-:W-:-:S05]  /*8aa0*/  CS2R R6, SRZ ;  /* 0x0000000000067805 */ /* 0x000fca000001ff00 */
[----:B-1----:R-:W0:Y:S02]  /*8ab0*/  F2F.F64.F32 R4, R4 ;  /* 0x0000000400047310 */ /* 0x002e240000201800 */
[----:B0-----:R0:W-:Y:S01]  /*8ac0*/  STG.E.128 desc[UR36][R2.64], R4 ;  /* 0x0000000402007986 */ /* 0x0011e2000c101d24 */
[----:B------:R-:W-:Y:S05]  /*8ad0*/  BRA `(.L_x_10268) ;  /* 0x0000000000f07947 */ /* 0x000fea0003800000 */
.L_x_10287:
[----:B------:R-:W-:-:S09]  /*8ae0*/  UISETP.NE.AND UP0, UPT, UR4, 0xf, UPT ;  /* 0x0000000f0400788c */ /* 0x000fd2000bf05270 */
[----:B------:R-:W-:Y:S05]  /*8af0*/  BRA.U !UP0, `(.L_x_10289) ;  /* 0x0000000108e07547 */ /* 0x000fea000b800000 */
[----:B------:R-:W-:-:S09]  /*8b00*/  UISETP.NE.AND UP0, UPT, UR4, 0x17, UPT ;  /* 0x000000170400788c */ /* 0x000fd2000bf05270 */
[----:B------:R-:W-:Y:S05]  /*8b10*/  BRA.U !UP0, `(.L_x_10290) ;  /* 0x00000001088c7547 */ /* 0x000fea000b800000 */
[----:B------:R-:W-:-:S09]  /*8b20*/  UISETP.NE.AND UP0, UPT, UR4, 0x18, UPT ;  /* 0x000000180400788c */ /* 0x000fd2000bf05270 */
[----:B------:R-:W-:Y:S05]  /*8b30*/  BRA.U !UP0, `(.L_x_10291) ;  /* 0x0000000108447547 */ /* 0x000fea000b800000 */
.L_x_10267:
[----:B------:R-:W-:Y:S01]  /*8b40*/  MOV R0, 0x0 ;  /* 0x0000000000007802 */ /* 0x000fe20000000f00 */
[----:B------:R-:W2:Y:S01]  /*8b50*/  LDCU.64 UR4, c[0x4][0x178] ;  /* 0x01002f00ff0477ac */ /* 0x000ea20008000a00 */
[----:B------:R-:W-:Y:S02]  /*8b60*/  HFMA2 R13, -RZ, RZ, 0, 0 ;  /* 0x00000000ff0d7431 */ /* 0x000fe400000001ff */
[----:B------:R-:W-:Y:S01]  /*8b70*/  IMAD.MOV.U32 R8, RZ, RZ, 0x65 ;  /* 0x00000065ff087424 */ /* 0x000fe200078e00ff */
[----:B------:R0:W3:Y:S01]  /*8b80*/  LDC.64 R2, c[0x4][R0] ;  /* 0x0100000000027b82 */ /* 0x0000e20000000a00 */
        /* <DEDUP_REMOVED lines=11> */
.L_x_10292:
[----:B------:R-:W-:Y:S05]  /*8c40*/  BRA `(.L_x_10268) ;  /* 0x0000000000947947 */ /* 0x000fea0003800000 */
.L_x_10291:
        /* <DEDUP_REMOVED lines=8> */
[----:B-1----:R-:W-:-:S04]  /*8cd0*/  @P0 LOP3.LUT R5, R0, 0x1, RZ, 0xc0, !PT ;  /* 0x0000000100050812 */ /* 0x002fc800078ec0ff */
[----:B------:R-:W-:-:S04]  /*8ce0*/  @P0 IADD3 R0, PT, PT, R4, 0x407ffff, R5 ;  /* 0x0407ffff04000810 */ /* 0x000fc80007ffe005 */
[----:B------:R-:W-:Y:S01]  /*8cf0*/  @P0 SHF.R.U32.HI R0, RZ, 0x14, R0 ;  /* 0x00000014ff000819 */ /* 0x000fe20000011600 */
[----:B------:R-:W-:-:S07]  /*8d00*/  @!P0 FADD.FTZ R0, R6, 16384 ;  /* 0x4680000006008421 */ /* 0x000fce0000010000 */
.L_x_10294:
[----:B------:R-:W-:Y:S05]  /*8d10*/  BSYNC.RECONVERGENT B0 ;  /* 0x0000000000007941 */ /* 0x000fea0003800200 */
.L_x_10293:
[----:B-1----:R-:W-:-:S05]  /*8d20*/  LOP3.LUT R5, R0, 0x80, R7, 0xf8, !PT ;  /* 0x0000008000057812 */ /* 0x002fca00078ef807 */
[----:B------:R3:W-:Y:S01]  /*8d30*/  STG.E.U8 desc[UR36][R2.64], R5 ;  /* 0x0000000502007986 */ /* 0x0007e2000c101124 */
[----:B------:R-:W-:Y:S05]  /*8d40*/  BRA `(.L_x_10268) ;  /* 0x0000000000547947 */ /* 0x000fea0003800000 */
.L_x_10290:
[----:B--2---:R-:W-:Y:S01]  /*8d50*/  LOP3.LUT R6, R4, 0x7fffffff, RZ, 0xc0, !PT ;  /* 0x7fffffff04067812 */ /* 0x004fe200078ec0ff */
[----:B------:R-:W-:Y:S03]  /*8d60*/  BSSY.RECONVERGENT B0, `(.L_x_10295) ;  /* 0x000000d000007945 */ /* 0x000fe60003800200 */
[----:B------:R-:W-:-:S13]  /*8d70*/  ISETP.GT.U32.AND P0, PT, R6, 0x477fffff, PT ;  /* 0x477fffff0600780c */ /* 0x000fda0003f04070 */
[----:B------:R-:W-:Y:S05]  /*8d80*/  @P0 BRA `(.L_x_10296) ;  /* 0x00000000001c0947 */ /* 0x000fea0003800000 */
[----:B------:R-:W-:-:S13]  /*8d90*/  ISETP.GE.U32.AND P0, PT, R6, 0x38800000, PT ;  /* 0x388000000600780c */ /* 0x000fda0003f06070 */
[----:B------:R-:W-:-:S04]  /*8da0*/  @P0 SHF.R.U32.HI R0, RZ, 0x15, R4 ;  /* 0x00000015ff000819 */ /* 0x000fc80000011604 */
[----:B-1----:R-:W-:-:S04]  /*8db0*/  @P0 LOP3.LUT R5, R0, 0x1, RZ, 0xc0, !PT ;  /* 0x0000000100050812 */ /* 0x002fc800078ec0ff */
[----:B------:R-:W-:-:S04]  /*8dc0*/  @P0 IADD3 R0, PT, PT, R4, 0x80fffff, R5 ;  /* 0x080fffff04000810 */ /* 0x000fc80007ffe005 */
[----:B------:R-:W-:Y:S01]  /*8dd0*/  @P0 SHF.R.U32.HI R0, RZ, 0x15, R0 ;  /* 0x00000015ff000819 */ /* 0x000fe20000011600 */
[----:B------:R-:W-:Y:S01]  /*8de0*/  @!P0 FADD.FTZ R0, R6, 128 ;  /* 0x4300000006008421 */ /* 0x000fe20000010000 */
[----:B------:R-:W-:Y:S06]  /*8df0*/  BRA `(.L_x_10297) ;  /* 0x00000000000c7947 */ /* 0x000fec0003800000 */
.L_x_10296:
[----:B------:R-:W-:Y:S01]  /*8e00*/  IMAD.MOV.U32 R0, RZ, RZ, 0x7f ;  /* 0x0000007fff007424 */ /* 0x000fe200078e00ff */
[----:B------:R-:W-:-:S04]  /*8e10*/  ISETP.GT.U32.AND P0, PT, R6, 0x7f800000, PT ;  /* 0x7f8000000600780c */ /* 0x000fc80003f04070 */
[----:B------:R-:W-:-:S09]  /*8e20*/  SEL R0, R0, 0x7c, P0 ;  /* 0x0000007c00007807 */ /* 0x000fd20000000000 */
.L_x_10297:
[----:B------:R-:W-:Y:S05]  /*8e30*/  BSYNC.RECONVERGENT B0 ;  /* 0x0000000000007941 */ /* 0x000fea0003800200 */
.L_x_10295:
[----:B-1----:R-:W-:-:S04]  /*8e40*/  SHF.R.U32.HI R5, RZ, 0x18, R4 ;  /* 0x00000018ff057819 */ /* 0x002fc80000011604 */
[----:B------:R-:W-:-:S05]  /*8e50*/  LOP3.LUT R5, R0, 0x80, R5, 0xf8, !PT ;  /* 0x0000008000057812 */ /* 0x000fca00078ef805 */
[----:B------:R2:W-:Y:S01]  /*8e60*/  STG.E.U8 desc[UR36][R2.64], R5 ;  /* 0x0000000502007986 */ /* 0x0005e2000c101124 */
[----:B------:R-:W-:Y:S05]  /*8e70*/  BRA `(.L_x_10268) ;  /* 0x0000000000087947 */ /* 0x000fea0003800000 */
.L_x_10289:
[----:B--2---:R-:W-:-:S05]  /*8e80*/  F2FP.BF16.F32.PACK_AB R4, RZ, R4 ;  /* 0x00000004ff04723e */ /* 0x004fca00000010ff */
[----:B------:R0:W-:Y:S02]  /*8e90*/  STG.E.U16 desc[UR36][R2.64], R4 ;  /* 0x0000000402007986 */ /* 0x0001e4000c101524 */
.L_x_10268:
[----:B------:R-:W-:-:S07]  /*8ea0*/  IADD3 R17, PT, PT, R17, 0x80, RZ ;  /* 0x0000008011117810 */ /* 0x000fce0007ffe0ff */
.L_x_10233:
[----:B------:R-:W-:Y:S05]  /*8eb0*/  BSYNC.RECONVERGENT B7 ;  /* 0x0000000000077941 */ /* 0x000fea0003800200 */
.L_x_10232:
        /* <DEDUP_REMOVED lines=306> */
.L_x_10298:
        /* <DEDUP_REMOVED lines=20> */
.L_x_10303:
[----:B------:R-:W2:Y:S02]  /*a320*/  LDG.E.U8 R0, desc[UR36][R2.64] ;  /* 0x0000002402007981 */ /* 0x000ea4000c1e1100 */
[----:B--2---:R-:W-:Y:S01]  /*a330*/  I2FP.F32.U32 R0, R0 ;  /* 0x0000000000007245 */ /* 0x004fe20000201000 */
[----:B------:R-:W-:Y:S06]  /*a340*/  BRA `(.L_x_10305) ;  /* 0x0000000c00247947 */ /* 0x000fec0003800000 */
.L_x_10302:
        /* <DEDUP_REMOVED lines=9> */
.L_x_10307:
[----:B------:R-:W2:Y:S02]  /*a3e0*/  LDG.E R0, desc[UR36][R2.64] ;  /* 0x0000002402007981 */ /* 0x000ea4000c1e1900 */
[----:B--2---:R-:W-:Y:S01]  /*a3f0*/  I2FP.F32.S32 R0, R0 ;  /* 0x0000000000007245 */ /* 0x004fe20000201400 */
[----:B------:R-:W-:Y:S06]  /*a400*/  BRA `(.L_x_10305) ;  /* 0x0000000800f47947 */ /* 0x000fec0003800000 */
.L_x_10306:
[----:B------:R-:W2:Y:S02]  /*a410*/  LDG.E.U16 R0, desc[UR36][R2.64] ;  /* 0x0000002402007981 */ /* 0x000ea4000c1e1500 */
[----:B--2---:R-:W0:Y:S01]  /*a420*/  I2F.S16 R0, R0 ;  /* 0x0000000000007306 */ /* 0x004e220000101400 */
[----:B------:R-:W-:Y:S05]  /*a430*/  BRA `(.L_x_10305) ;  /* 0x0000000800e87947 */ /* 0x000fea0003800000 */
.L_x_10301:
        /* <DEDUP_REMOVED lines=8> */
.L_x_10309:
[----:B------:R-:W2:Y:S02]  /*a4c0*/  LDG.E.U16 R0, desc[UR36][R2.64] ;  /* 0x0000002402007981 */ /* 0x000ea4000c1e1500 */
[----:B--2---:R-:W-:Y:S01]  /*a4d0*/  HADD2.F32 R0, -RZ, R0.H0_H0 ;  /* 0x20000000ff007230 */ /* 0x004fe20000004100 */
[----:B------:R-:W-:Y:S06]  /*a4e0*/  BRA `(.L_x_10305) ;  /* 0x0000000800bc7947 */ /* 0x000fec0003800000 */
.L_x_10308:
        /* <DEDUP_REMOVED lines=8> */
.L_x_10311:
[----:B------:R-:W2:Y:S02]  /*a570*/  LDG.E.U16 R0, desc[UR36][R2.64] ;  /* 0x0000002402007981 */ /* 0x000ea4000c1e1500 */
[----:B--2---:R-:W-:Y:S01]  /*a580*/  HADD2.F32 R0, -RZ, R0.H0_H0 ;  /* 0x20000000ff007230 */ /* 0x004fe20000004100 */
[----:B------:R-:W-:Y:S06]  /*a590*/  BRA `(.L_x_10305) ;  /* 0x0000000800907947 */ /* 0x000fec0003800000 */
.L_x_10310:
[----:B------:R-:W2:Y:S01]  /*a5a0*/  LDG.E.64 R2, desc[UR36][R2.64] ;  /* 0x0000002402027981 */ /* 0x000ea2000c1e1b00 */
[----:B------:R-:W-:Y:S01]  /*a5b0*/  UMOV UR4, 0xf0000000 ;  /* 0xf000000000047882 */ /* 0x000fe20000000000 */
[----:B------:R-:W-:Y:S01]  /*a5c0*/  UMOV UR5, 0x380fffff ;  /* 0x380fffff00057882 */ /* 0x000fe20000000000 */
[----:B--2---:R-:W0:Y:S01]  /*a5d0*/  F2F.F32.F64 R0, R2 ;  /* 0x0000000200007310 */ /* 0x004e220000301000 */
[----:B------:R-:W-:-:S14]  /*a5e0*/  DSETP.GEU.AND P0, PT, |R2|, UR4, PT ;  /* 0x0000000402007e2a */ /* 0x000fdc000bf0e200 */
[----:B0-----:R-:W-:Y:S01]  /*a5f0*/  @!P0 FMUL R0, R0, 1.175494350822287508e-38 ;  /* 0x0080000000008820 */ /* 0x001fe20000400000 */
[----:B------:R-:W-:Y:S06]  /*a600*/  BRA `(.L_x_10305) ;  /* 0x0000000800747947 */ /* 0x000fec0003800000 */
.L_x_10300:
        /* <DEDUP_REMOVED lines=12> */
.L_x_10314:
[----:B------:R-:W2:Y:S01]  /*a6d0*/  LDG.E.64 R2, desc[UR36][R2.64] ;  /* 0x0000002402027981 */ /* 0x000ea2000c1e1b00 */
[----:B------:R-:W-:Y:S01]  /*a6e0*/  UMOV UR4, 0xf0000000 ;  /* 0xf000000000047882 */ /* 0x000fe20000000000 */
[----:B------:R-:W-:Y:S01]  /*a6f0*/  UMOV UR5, 0x380fffff ;  /* 0x380fffff00057882 */ /* 0x000fe20000000000 */
[----:B--2---:R-:W0:Y:S01]  /*a700*/  F2F.F32.F64 R0, R2 ;  /* 0x0000000200007310 */ /* 0x004e220000301000 */
[----:B------:R-:W-:-:S14]  /*a710*/  DSETP.GEU.AND P0, PT, |R2|, UR4, PT ;  /* 0x0000000402007e2a */ /* 0x000fdc000bf0e200 */
[----:B0-----:R-:W-:Y:S01]  /*a720*/  @!P0 FMUL R0, R0, 1.175494350822287508e-38 ;  /* 0x0080000000008820 */ /* 0x001fe20000400000 */
[----:B------:R-:W-:Y:S06]  /*a730*/  BRA `(.L_x_10305) ;  /* 0x0000000800287947 */ /* 0x000fec0003800000 */
.L_x_10313:
        /* <DEDUP_REMOVED lines=25> */
.L_x_10316:
        /* <DEDUP_REMOVED lines=12> */
.L_x_10315:
[----:B------:R-:W2:Y:S02]  /*a990*/  LDG.E.U16 R0, desc[UR36][R2.64] ;  /* 0x0000002402007981 */ /* 0x000ea4000c1e1500 */
[----:B--2---:R-:W-:Y:S01]  /*a9a0*/  IMAD.U32 R0, R0, 0x10000, RZ ;  /* 0x0001000000007824 */ /* 0x004fe200078e00ff */
[----:B------:R-:W-:Y:S06]  /*a9b0*/  BRA `(.L_x_10305) ;  /* 0x0000000400887947 */ /* 0x000fec0003800000 */
.L_x_10312:
        /* <DEDUP_REMOVED lines=11> */
.L_x_10319:
        /* <DEDUP_REMOVED lines=20> */
.L_x_10321:
[----:B------:R-:W-:Y:S05]  /*abb0*/  BSYNC.RECONVERGENT B0 ;  /* 0x0000000000007941 */ /* 0x000fea0003800200 */
.L_x_10320:
[----:B------:R-:W-:Y:S02]  /*abc0*/  SHF.L.U32 R0, R0, 0x14, RZ ;  /* 0x0000001400007819 */ /* 0x000fe400000006ff */
[----:B------:R-:W-:-:S04]  /*abd0*/  LEA R2, R2, 0x3b800000, 0x17 ;  /* 0x3b80000002027811 */ /* 0x000fc800078eb8ff */
[----:B------:R-:W-:Y:S01]  /*abe0*/  LOP3.LUT R0, R2, R0, R7, 0xfe, !PT ;  /* 0x0000000002007212 */ /* 0x000fe200078efe07 */
[----:B------:R-:W-:Y:S06]  /*abf0*/  BRA `(.L_x_10305) ;  /* 0x0000000000f87947 */ /* 0x000fec0003800000 */
.L_x_10318:
        /* <DEDUP_REMOVED lines=20> */
.L_x_10323:
[----:B------:R-:W-:Y:S05]  /*ad40*/  BSYNC.RECONVERGENT B0 ;  /* 0x0000000000007941 */ /* 0x000fea0003800200 */
.L_x_10322:
[----:B------:R-:W-:Y:S01]  /*ad50*/  IMAD.SHL.U32 R0, R0, 0x200000, RZ ;  /* 0x0020000000007824 */ /* 0x000fe200078e00ff */
[----:B------:R-:W-:-:S04]  /*ad60*/  LEA R2, R2, 0x37800000, 0x17 ;  /* 0x3780000002027811 */ /* 0x000fc800078eb8ff */
[----:B------:R-:W-:Y:S01]  /*ad70*/  LOP3.LUT R0, R2, R0, R7, 0xfe, !PT ;  /* 0x0000000002007212 */ /* 0x000fe200078efe07 */
[----:B------:R-:W-:Y:S06]  /*ad80*/  BRA `(.L_x_10305) ;  /* 0x0000000000947947 */ /* 0x000fec0003800000 */
.L_x_10317:
        /* <DEDUP_REMOVED lines=14> */
.L_x_10304:
        /* <DEDUP_REMOVED lines=16> */
.L_x_10326:
[----:B------:R-:W-:Y:S01]  /*af70*/  MOV R0, RZ ;  /* 0x000000ff00007202 */ /* 0x000fe20000000f00 */
[----:B------:R-:W-:Y:S06]  /*af80*/  BRA `(.L_x_10305) ;  /* 0x0000000000147947 */ /* 0x000fec0003800000 */
.L_x_10325:
[----:B------:R-:W2:Y:S02]  /*af90*/  LDG.E.64 R2, desc[UR36][R2.64] ;  /* 0x0000002402027981 */ /* 0x000ea4000c1e1b00 */
[----:B--2---:R0:W1:Y:S01]  /*afa0*/  I2F.U64 R0, R2 ;  /* 0x0000000200007312 */ /* 0x0040620000301000 */
[----:B------:R-:W-:Y:S05]  /*afb0*/  BRA `(.L_x_10305) ;  /* 0x0000000000087947 */ /* 0x000fea0003800000 */
.L_x_10324:
[----:B------:R-:W2:Y:S02]  /*afc0*/  LDG.E R0, desc[UR36][R2.64] ;  /* 0x0000002402007981 */ /* 0x000ea4000c1e1900 */
[----:B--2---:R-:W-:-:S07]  /*afd0*/  I2FP.F32.U32 R0, R0 ;  /* 0x0000000000007245 */ /* 0x004fce0000201000 */
.L_x_10305:
[----:B------:R-:W-:Y:S05]  /*afe0*/  BSYNC.RECONVERGENT B6 ;  /* 0x0000000000067941 */ /* 0x000fea0003800200 */
.L_x_10299:
[----:B------:R-:W0:Y:S01]  /*aff0*/  LDCU UR5, c[0x0][0x590] ;  /* 0x0000b200ff0577ac */ /* 0x000e220008000800 */
[----:B------:R-:W-:-:S04]  /*b000*/  UPRMT UR4, UR41, 0x9910, URZ ;  /* 0x0000991029047896 */ /* 0x000fc800080000ff */
[----:B------:R-:W-:Y:S01]  /*b010*/  UISETP.GT.AND UP0, UPT, UR4, 0x9, UPT ;  /* 0x000000090400788c */ /* 0x000fe2000bf04270 */
[----:B0123-5:R-:W-:-:S04]  /*b020*/  FMUL.FTZ R3, R0, UR5 ;  /* 0x0000000500037c20 */ /* 0x02ffc80008410000 */
        /* <DEDUP_REMOVED lines=13> */
.L_x_10330:
[----:B01----:R-:W0:Y:S02]  /*b100*/  F2I.S64.TRUNC R2, R3 ;  /* 0x0000000300027311 */ /* 0x003e24000020d900 */
[----:B0-----:R-:W-:Y:S01]  /*b110*/  STG.E.U8 desc[UR36][R16.64], R2 ;  /* 0x0000000210007986 */ /* 0x001fe2000c101124 */
[----:B------:R-:W-:Y:S05]  /*b120*/  EXIT ;  /* 0x000000000000794d */ /* 0x000fea0003800000 */
.L_x_10329:
        /* <DEDUP_REMOVED lines=9> */
.L_x_10333:
[----:B0-----:R-:W0:Y:S02]  /*b1c0*/  F2I.TRUNC.NTZ R3, R3 ;  /* 0x0000000300037305 */ /* 0x001e24000020f100 */
[----:B0-----:R-:W-:Y:S01]  /*b1d0*/  STG.E desc[UR36][R16.64], R3 ;  /* 0x0000000310007986 */ /* 0x001fe2000c101924 */
[----:B------:R-:W-:Y:S05]  /*b1e0*/  EXIT ;  /* 0x000000000000794d */ /* 0x000fea0003800000 */
.L_x_10332:
[----:B0-----:R-:W0:Y:S02]  /*b1f0*/  F2I.TRUNC.NTZ R3, R3 ;  /* 0x0000000300037305 */ /* 0x001e24000020f100 */
[----:B0-----:R-:W-:Y:S01]  /*b200*/  STG.E.U16 desc[UR36][R16.64], R3 ;  /* 0x0000000310007986 */ /* 0x001fe2000c101524 */
[----:B------:R-:W-:Y:S05]  /*b210*/  EXIT ;  /* 0x000000000000794d */ /* 0x000fea0003800000 */
.L_x_10328:
        /* <DEDUP_REMOVED lines=8> */
.L_x_10335:
[----:B-1----:R-:W-:-:S05]  /*b2a0*/  F2FP.F16.F32.PACK_AB R2, RZ, R2 ;  /* 0x00000002ff02723e */ /* 0x002fca00000000ff */
[----:B------:R-:W-:Y:S01]  /*b2b0*/  STG.E.U16 desc[UR36][R16.64], R2 ;  /* 0x0000000210007986 */ /* 0x000fe2000c101524 */
[----:B------:R-:W-:Y:S05]  /*b2c0*/  EXIT ;  /* 0x000000000000794d */ /* 0x000fea0003800000 */
.L_x_10334:
        /* <DEDUP_REMOVED lines=9> */
.L_x_10337:
[----:B01----:R-:W-:-:S04]  /*b360*/  F2FP.F16.F32.PACK_AB R3, RZ, R2 ;  /* 0x00000002ff03723e */ /* 0x003fc800000000ff */
[----:B------:R-:W-:-:S05]  /*b370*/  PRMT R3, R3, 0x5410, RZ ;  /* 0x0000541003037816 */ /* 0x000fca00000000ff */
[----:B------:R-:W-:Y:S01]  /*b380*/  STG.E desc[UR36][R16.64], R3 ;  /* 0x0000000310007986 */ /* 0x000fe2000c101924 */
[----:B------:R-:W-:Y:S05]  /*b390*/  EXIT ;  /* 0x000000000000794d */ /* 0x000fea0003800000 */
.L_x_10336:
[----:B-1----:R-:W-:-:S06]  /*b3a0*/  FMUL.FTZ R2, R2, 1 ;  /* 0x3f80000002027820 */ /* 0x002fcc0000410000 */
[----:B0-----:R-:W0:Y:S02]  /*b3b0*/  F2F.F64.F32 R2, R2 ;  /* 0x0000000200027310 */ /* 0x001e240000201800 */
[----:B0-----:R-:W-:Y:S01]  /*b3c0*/  STG.E.64 desc[UR36][R16.64], R2 ;  /* 0x0000000210007986 */ /* 0x001fe2000c101b24 */
[----:B------:R-:W-:Y:S05]  /*b3d0*/  EXIT ;  /* 0x000000000000794d */ /* 0x000fea0003800000 */
.L_x_10327:
        /* <DEDUP_REMOVED lines=13> */
.L_x_10341:
        /* <DEDUP_REMOVED lines=16> */
.L_x_10344:
[----:B------:R-:W-:-:S04]  /*b5b0*/  SHF.R.U32.HI R2, RZ, 0x18, R2 ;  /* 0x00000018ff027819 */ /* 0x000fc80000011602 */
[----:B------:R-:W-:-:S04]  /*b5c0*/  LOP3.LUT R2, R3, 0x80, R2, 0xf8, !PT ;  /* 0x0000008003027812 */ /* 0x000fc800078ef802 */
[----:B------:R-:W-:-:S07]  /*b5d0*/  PRMT R8, R2, 0x7610, R8 ;  /* 0x0000761002087816 */ /* 0x000fce0000000008 */
.L_x_10343:
[----:B------:R-:W-:Y:S05]  /*b5e0*/  BSYNC.RECONVERGENT B0 ;  /* 0x0000000000007941 */ /* 0x000fea0003800200 */
.L_x_10342:
[----:B------:R-:W-:Y:S01]  /*b5f0*/  STG.E.U8 desc[UR36][R16.64], R8 ;  /* 0x0000000810007986 */ /* 0x000fe2000c101124 */
[----:B------:R-:W-:Y:S05]  /*b600*/  EXIT ;  /* 0x000000000000794d */ /* 0x000fea0003800000 */
.L_x_10340:
        /* <DEDUP_REMOVED lines=16> */
.L_x_10347:
[----:B------:R-:W-:-:S04]  /*b710*/  SHF.R.U32.HI R2, RZ, 0x18, R2 ;  /* 0x00000018ff027819 */ /* 0x000fc80000011602 */
[----:B------:R-:W-:-:S04]  /*b720*/  LOP3.LUT R3, R3, 0x80, R2, 0xf8, !PT ;  /* 0x0000008003037812 */ /* 0x000fc800078ef802 */
[----:B------:R-:W-:-:S07]  /*b730*/  PRMT R8, R3, 0x7610, R8 ;  /* 0x0000761003087816 */ /* 0x000fce0000000008 */
.L_x_10346:
[----:B------:R-:W-:Y:S05]  /*b740*/  BSYNC.RECONVERGENT B0 ;  /* 0x0000000000007941 */ /* 0x000fea0003800200 */
.L_x_10345:
[----:B------:R-:W-:Y:S01]  /*b750*/  STG.E.U8 desc[UR36][R16.64], R8 ;  /* 0x0000000810007986 */ /* 0x000fe2000c101124 */
[----:B------:R-:W-:Y:S05]  /*b760*/  EXIT ;  /* 0x000000000000794d */ /* 0x000fea0003800000 */
.L_x_10339:
        /* <DEDUP_REMOVED lines=21> */
.L_x_10349:
[----:B01----:R-:W0:Y:S02]  /*b8c0*/  F2I.U64.TRUNC R2, R3 ;  /* 0x0000000300027311 */ /* 0x003e24000020d800 */
[----:B0-----:R-:W-:Y:S01]  /*b8d0*/  STG.E.64 desc[UR36][R16.64], R2 ;  /* 0x0000000210007986 */ /* 0x001fe2000c101b24 */
[----:B------:R-:W-:Y:S05]  /*b8e0*/  EXIT ;  /* 0x000000000000794d */ /* 0x000fea0003800000 */
.L_x_10348:
[----:B0-----:R-:W0:Y:S02]  /*b8f0*/  F2I.U32.TRUNC.NTZ R3, R3 ;  /* 0x0000000300037305 */ /* 0x001e24000020f000 */
[----:B0-----:R-:W-:Y:S01]  /*b900*/  STG.E desc[UR36][R16.64], R3 ;  /* 0x0000000310007986 */ /* 0x001fe2000c101924 */
[----:B------:R-:W-:Y:S05]  /*b910*/  EXIT ;  /* 0x000000000000794d */ /* 0x000fea0003800000 */
.L_x_10338:
        /* <DEDUP_REMOVED lines=10> */
.L_x_10351:
[----:B-1----:R-:W-:Y:S01]  /*b9c0*/  FMUL.FTZ R4, R2, 1 ;  /* 0x3f80000002047820 */ /* 0x002fe20000410000 */
[----:B------:R-:W-:-:S05]  /*b9d0*/  CS2R R6, SRZ ;  /* 0x0000000000067805 */ /* 0x000fca000001ff00 */
[----:B------:R-:W1:Y:S02]  /*b9e0*/  F2F.F64.F32 R4, R4 ;  /* 0x0000000400047310 */ /* 0x000e640000201800 */
[----:B-1----:R-:W-:Y:S01]  /*b9f0*/  STG.E.128 desc[UR36][R16.64], R4 ;  /* 0x0000000410007986 */ /* 0x002fe2000c101d24 */
[----:B------:R-:W-:Y:S05]  /*ba00*/  EXIT ;  /* 0x000000000000794d */ /* 0x000fea0003800000 */
.L_x_10350:
[----:B------:R-:W-:-:S09]  /*ba10*/  UISETP.NE.AND UP0, UPT, UR4, 0xf, UPT ;  /* 0x0000000f0400788c */ /* 0x000fd2000bf05270 */
[----:B------:R-:W-:Y:S05]  /*ba20*/  BRA.U !UP0, `(.L_x_10352) ;  /* 0x0000000108e07547 */ /* 0x000fea000b800000 */
[----:B------:R-:W-:-:S09]  /*ba30*/  UISETP.NE.AND UP0, UPT, UR4, 0x17, UPT ;  /* 0x000000170400788c */ /* 0x000fd2000bf05270 */
[----:B------:R-:W-:Y:S05]  /*ba40*/  BRA.U !UP0, `(.L_x_10353) ;  /* 0x00000001088c7547 */ /* 0x000fea000b800000 */
[----:B------:R-:W-:-:S09]  /*ba50*/  UISETP.NE.AND UP0, UPT, UR4, 0x18, UPT ;  /* 0x000000180400788c */ /* 0x000fd2000bf05270 */
[----:B------:R-:W-:Y:S05]  /*ba60*/  BRA.U !UP0, `(.L_x_10354) ;  /* 0x0000000108447547 */ /* 0x000fea000b800000 */
.L_x_10331:
        /* <DEDUP_REMOVED lines=16> */
.L_x_10355:
[----:B------:R-:W-:Y:S05]  /*bb70*/  EXIT ;  /* 0x000000000000794d */ /* 0x000fea0003800000 */
.L_x_10354:
        /* <DEDUP_REMOVED lines=12> */
.L_x_10357:
[----:B------:R-:W-:Y:S05]  /*bc40*/  BSYNC.RECONVERGENT B0 ;  /* 0x0000000000007941 */ /* 0x000fea0003800200 */
.L_x_10356:
[----:B0-----:R-:W-:-:S05]  /*bc50*/  LOP3.LUT R3, R0, 0x80, R5, 0xf8, !PT ;  /* 0x0000008000037812 */ /* 0x001fca00078ef805 */
[----:B------:R-:W-:Y:S01]  /*bc60*/  STG.E.U8 desc[UR36][R16.64], R3 ;  /* 0x0000000310007986 */ /* 0x000fe2000c101124 */
[----:B------:R-:W-:Y:S05]  /*bc70*/  EXIT ;  /* 0x000000000000794d */ /* 0x000fea0003800000 */
.L_x_10353:
        /* <DEDUP_REMOVED lines=11> */
.L_x_10359:
[----:B------:R-:W-:Y:S01]  /*bd30*/  HFMA2 R0, -RZ, RZ, 0, 7.569789886474609375e-06 ;  /* 0x0000007fff007431 */ /* 0x000fe200000001ff */
[----:B------:R-:W-:-:S04]  /*bd40*/  ISETP.GT.U32.AND P0, PT, R4, 0x7f800000, PT ;  /* 0x7f8000000400780c */ /* 0x000fc80003f04070 */
[----:B------:R-:W-:-:S09]  /*bd50*/  SEL R0, R0, 0x7c, P0 ;  /* 0x0000007c00007807 */ /* 0x000fd20000000000 */
.L_x_10360:
[----:B------:R-:W-:Y:S05]  /*bd60*/  BSYNC.RECONVERGENT B0 ;  /* 0x0000000000007941 */ /* 0x000fea0003800200 */
.L_x_10358:
[----:B0-----:R-:W-:-:S04]  /*bd70*/  SHF.R.U32.HI R3, RZ, 0x18, R2 ;  /* 0x00000018ff037819 */ /* 0x001fc80000011602 */
[----:B------:R-:W-:-:S05]  /*bd80*/  LOP3.LUT R3, R0, 0x80, R3, 0xf8, !PT ;  /* 0x0000008000037812 */ /* 0x000fca00078ef803 */
[----:B------:R-:W-:Y:S01]  /*bd90*/  STG.E.U8 desc[UR36][R16.64], R3 ;  /* 0x0000000310007986 */ /* 0x000fe2000c101124 */
[----:B------:R-:W-:Y:S05]  /*bda0*/  EXIT ;  /* 0x000000000000794d */ /* 0x000fea0003800000 */
.L_x_10352:
[----:B-1----:R-:W-:-:S05]  /*bdb0*/  F2FP.BF16.F32.PACK_AB R2, RZ, R2 ;  /* 0x00000002ff02723e */ /* 0x002fca00000010ff */
[----:B------:R-:W-:Y:S01]  /*bdc0*/  STG.E.U16 desc[UR36][R16.64], R2 ;  /* 0x0000000210007986 */ /* 0x000fe2000c101524 */
[----:B------:R-:W-:Y:S05]  /*bdd0*/  EXIT ;  /* 0x000000000000794d */ /* 0x000fea0003800000 */
.L_x_10361:
        /* <DEDUP_REMOVED lines=10> */
.L_x_23211:


//--------------------- .text._ZN2at6native27unrolled_elementwise_kernelIZZZNS0_15binary_internal21div_trunc_kernel_cudaERNS_18TensorIteratorBaseEENKUlvE0_clEvENKUlvE0_clEvEUlfE_St5arrayIPcLm2EELi4E23TrivialOffsetCalculatorILi1EjESC_NS0_6memory12LoadWithCastILi1EEENSD_13StoreWithCastILi1EEEEEviT_T0_T2_T3_T4_T5_ --------------------------
	.section	.text._ZN2at6native27unrolled_elementwise_kernelIZZZNS0_15binary_internal21div_trunc_kernel_cudaERNS_18TensorIteratorBaseEENKUlvE0_clEvENKUlvE0_clEvEUlfE_St5arrayIPcLm2EELi4E23TrivialOffsetCalculatorILi1EjESC_NS0_6memory12LoadWithCastILi1EEENSD_13StoreWithCastILi1EEEEEviT_T0_T2_T3_T4_T5_,"ax",@progbits
	.align	128
        .global         _ZN2at6native27unrolled_elementwise_kernelIZZZNS0_15binary_internal21div_trunc_kernel_cudaERNS_18TensorIteratorBaseEENKUlvE0_clEvENKUlvE0_clEvEUlfE_St5arrayIPcLm2EELi4E23TrivialOffsetCalculatorILi1EjESC_NS0_6memory12LoadWithCastILi1EEENSD_13StoreWithCastILi1EEEEEviT_T0_T2_T3_T4_T5_
        .type           _ZN2at6native27unrolled_elementwise_kernelIZZZNS0_15binary_internal21div_trunc_kernel_cudaERNS_18TensorIteratorBaseEENKUlvE0_clEvENKUlvE0_clEvEUlfE_St5arrayIPcLm2EELi4E23TrivialOffsetCalculatorILi1EjESC_NS0_6memory12LoadWithCastILi1EEENSD_13StoreWithCastILi1EEEEEviT_T0_T2_T3_T4_T5_,@function
        .size           _ZN2at6native27unrolled_elementwise_kernelIZZZNS0_15binary_internal21div_trunc_kernel_cudaERNS_18TensorIteratorBaseEENKUlvE0_clEvENKUlvE0_clEvEUlfE_St5arrayIPcLm2EELi4E23TrivialOffsetCalculatorILi1EjESC_NS0_6memory12LoadWithCastILi1EEENSD_13StoreWithCastILi1EEEEEviT_T0_T2_T3_T4_T5_,(.L_x_23212 - _ZN2at6native27unrolled_elementwise_kernelIZZZNS0_15binary_internal21div_trunc_kernel_cudaERNS_18TensorIteratorBaseEENKUlvE0_clEvENKUlvE0_clEvEUlfE_St5arrayIPcLm2EELi4E23TrivialOffsetCalculatorILi1EjESC_NS0_6memory12LoadWithCastILi1EEENSD_13StoreWithCastILi1EEEEEviT_T0_T2_T3_T4_T5_)
        .other          _ZN2at6native27unrolled_elementwise_kernelIZZZNS0_15binary_internal21div_trunc_kernel_cudaERNS_18TensorIteratorBaseEENKUlvE0_clEvENKUlvE0_clEvEUlfE_St5arrayIPcLm2EELi4E23TrivialOffsetCalculatorILi1EjESC_NS0_6memory12LoadWithCastILi1EEENSD_13StoreWithCastILi1EEEEEviT_T0_T2_T3_T4_T5_,@"STO_CUDA_ENTRY STV_DEFAULT"
_ZN2at6native27unrolled_elementwise_kernelIZZZNS0_15binary_internal21div_trunc_kernel_cudaERNS_18TensorIteratorBaseEENKUlvE0_clEvENKUlvE0_clEvEUlfE_St5arrayIPcLm2EELi4E23TrivialOffsetCalculatorILi1EjESC_NS0_6memory12LoadWithCastILi1EEENSD_13StoreWithCastILi1EEEEEviT_T0_T2_T3_T4_T5_:
.text._ZN2at6native27unrolled_elementwise_kernelIZZZNS0_15binary_internal21div_trunc_kernel_cudaERNS_18TensorIteratorBaseEENKUlvE0_clEvENKUlvE0_clEvEUlfE_St5arrayIPcLm2EELi4E23TrivialOffsetCalculatorILi1EjESC_NS0_6memory12LoadWithCastILi1EEENSD_13StoreWithCastILi1EEEEEviT_T0_T2_T3_T4_T5_:
        /* <DEDUP_REMOVED lines=33> */
.L_x_10368:
[----:B------:R-:W2:Y:S02]  /*0210*/  LDG.E.U8 R2, desc[UR36][R2.64] ;  /* 0x0000002402027981 */ /* 0x000ea4000c1e1100 */
[----:B--2---:R-:W-:Y:S01]  /*0220*/  I2FP.F32.U32 R18, R2 ;  /* 0x0000000200127245 */ /* 0x004fe20000201000 */
[----:B------:R-:W-:Y:S06]  /*0230*/  BRA `(.L_x_10370) ;  /* 0x0000000c00247947 */ /* 0x000fec0003800000 */
.L_x_10367:
        /* <DEDUP_REMOVED lines=9> */
.L_x_10372:
[----:B------:R-:W2:Y:S02]  /*02d0*/  LDG.E R2, desc[UR36][R2.64] ;  /* 0x0000002402027981 */ /* 0x000ea4000c1e1900 */
[----:B--2---:R-:W-:Y:S01]  /*02e0*/  I2FP.F32.S32 R18, R2 ;  /* 0x0000000200127245 */ /* 0x004fe20000201400 */
[----:B------:R-:W-:Y:S06]  /*02f0*/  BRA `(.L_x_10370) ;  /* 0x0000000800f47947 */ /* 0x000fec0003800000 */
.L_x_10371:
[----:B------:R-:W2:Y:S02]  /*0300*/  LDG.E.U16 R2, desc[UR36][R2.64] ;  /* 0x0000002402027981 */ /* 0x000ea4000c1e1500 */
[----:B--2---:R2:W3:Y:S01]  /*0310*/  I2F.S16 R18, R2 ;  /* 0x0000000200127306 */ /* 0x0044e20000101400 */
[----:B------:R-:W-:Y:S05]  /*0320*/  BRA `(.L_x_10370) ;  /* 0x0000000800e87947 */ /* 0x000fea0003800000 */
.L_x_10366:
        /* <DEDUP_REMOVED lines=8> */
.L_x_10374:
[----:B------:R-:W2:Y:S02]  /*03b0*/  LDG.E.U16 R2, desc[UR36][R2.64] ;  /* 0x0000002402027981 */ /* 0x000ea4000c1e1500 */
[----:B--2---:R-:W-:Y:S01]  /*03c0*/  HADD2.F32 R18, -RZ, R2.H0_H0 ;  /* 0x20000002ff127230 */ /* 0x004fe20000004100 */
[----:B------:R-:W-:Y:S06]  /*03d0*/  BRA `(.L_x_10370) ;  /* 0x0000000800bc7947 */ /* 0x000fec0003800000 */
.L_x_10373:
        /* <DEDUP_REMOVED lines=8> */
.L_x_10376:
[----:B------:R-:W2:Y:S02]  /*0460*/  LDG.E.U16 R2, desc[UR36][R2.64] ;  /* 0x0000002402027981 */ /* 0x000ea4000c1e1500 */
[----:B--2---:R-:W-:Y:S01]  /*0470*/  HADD2.F32 R18, -RZ, R2.H0_H0 ;  /* 0x20000002ff127230 */ /* 0x004fe20000004100 */
[----:B------:R-:W-:Y:S06]  /*0480*/  BRA `(.L_x_10370) ;  /* 0x0000000800907947 */ /* 0x000fec0003800000 */
.L_x_10375:
[----:B------:R-:W2:Y:S01]  /*0490*/  LDG.E.64 R2, desc[UR36][R2.64] ;  /* 0x0000002402027981 */ /* 0x000ea2000c1e1b00 */
[----:B------:R-:W-:Y:S01]  /*04a0*/  UMOV UR4, 0xf0000000 ;  /* 0xf000000000047882 */ /* 0x000fe20000000000 */
[----:B------:R-:W-:Y:S01]  /*04b0*/  UMOV UR5, 0x380fffff ;  /* 0x380fffff00057882 */ /* 0x000fe20000000000 */
[----:B--2---:R-:W0:Y:S01]  /*04c0*/  F2F.F32.F64 R18, R2 ;  /* 0x0000000200127310 */ /* 0x004e220000301000 */
[----:B------:R-:W-:-:S14]  /*04d0*/  DSETP.GEU.AND P0, PT, |R2|, UR4, PT ;  /* 0x0000000402007e2a */ /* 0x000fdc000bf0e200 */
[----:B0-----:R-:W-:Y:S01]  /*04e0*/  @!P0 FMUL R18, R18, 1.175494350822287508e-38 ;  /* 0x0080000012128820 */ /* 0x001fe20000400000 */
[----:B------:R-:W-:Y:S06]  /*04f0*/  BRA `(.L_x_10370) ;  /* 0x0000000800747947 */ /* 0x000fec0003800000 */
.L_x_10365:
        /* <DEDUP_REMOVED lines=12> */
.L_x_10379:
[----:B------:R-:W2:Y:S01]  /*05c0*/  LDG.E.64 R2, desc[UR36][R2.64] ;  /* 0x0000002402027981 */ /* 0x000ea2000c1e1b00 */
[----:B------:R-:W-:Y:S01]  /*05d0*/  UMOV UR4, 0xf0000000 ;  /* 0xf000000000047882 */ /* 0x000fe20000000000 */
[----:B------:R-:W-:Y:S01]  /*05e0*/  UMOV UR5, 0x380fffff ;  /* 0x380fffff00057882 */ /* 0x000fe20000000000 */
[----:B--2---:R-:W0:Y:S01]  /*05f0*/  F2F.F32.F64 R18, R2 ;  /* 0x0000000200127310 */ /* 0x004e220000301000 */
[----:B------:R-:W-:-:S14]  /*0600*/  DSETP.GEU.AND P0, PT, |R2|, UR4, PT ;  /* 0x0000000402007e2a */ /* 0x000fdc000bf0e200 */
[----:B0-----:R-:W-:Y:S01]  /*0610*/  @!P0 FMUL R18, R18, 1.175494350822287508e-38 ;  /* 0x0080000012128820 */ /* 0x001fe20000400000 */
[----:B------:R-:W-:Y:S06]  /*0620*/  BRA `(.L_x_10370) ;  /* 0x0000000800287947 */ /* 0x000fec0003800000 */
.L_x_10378:
        /* <DEDUP_REMOVED lines=25> */
.L_x_10381:
        /* <DEDUP_REMOVED lines=12> */
.L_x_10380:
[----:B------:R-:W2:Y:S02]  /*0880*/  LDG.E.U16 R2, desc[UR36][R2.64] ;  /* 0x0000002402027981 */ /* 0x000ea4000c1e1500 */
[----:B--2---:R-:W-:Y:S01]  /*0890*/  IMAD.U32 R18, R2, 0x10000, RZ ;  /* 0x0001000002127824 */ /* 0x004fe200078e00ff */
[----:B------:R-:W-:Y:S06]  /*08a0*/  BRA `(.L_x_10370) ;  /* 0x0000000400887947 */ /* 0x000fec0003800000 */
.L_x_10377:
        /* <DEDUP_REMOVED lines=11> */
.L_x_10384:
        /* <DEDUP_REMOVED lines=20> */
.L_x_10386:
[----:B------:R-:W-:Y:S05]  /*0aa0*/  BSYNC.RECONVERGENT B0 ;  /* 0x0000000000007941 */ /* 0x000fea0003800200 */
.L_x_10385:
[----:B------:R-:W-:Y:S01]  /*0ab0*/  IMAD.SHL.U32 R0, R0, 0x100000, RZ ;  /* 0x0010000000007824 */ /* 0x000fe200078e00ff */
[----:B------:R-:W-:-:S04]  /*0ac0*/  LEA R2, R2, 0x3b800000, 0x17 ;  /* 0x3b80000002027811 */ /* 0x000fc800078eb8ff */
[----:B------:R-:W-:Y:S01]  /*0ad0*/  LOP3.LUT R18, R2, R0, R7, 0xfe, !PT ;  /* 0x0000000002127212 */ /* 0x000fe200078efe07 */
[----:B------:R-:W-:Y:S06]  /*0ae0*/  BRA `(.L_x_10370) ;  /* 0x0000000000f87947 */ /* 0x000fec0003800000 */
.L_x_10383:
        /* <DEDUP_REMOVED lines=20> */
.L_x_10388:
[----:B------:R-:W-:Y:S05]  /*0c30*/  BSYNC.RECONVERGENT B0 ;  /* 0x0000000000007941 */ /* 0x000fea0003800200 */
.L_x_10387:
[----:B------:R-:W-:Y:S01]  /*0c40*/  IMAD.SHL.U32 R0, R0, 0x200000, RZ ;  /* 0x0020000000007824 */ /* 0x000fe200078e00ff */
[----:B------:R-:W-:-:S04]  /*0c50*/  LEA R2, R2, 0x37800000, 0x17 ;  /* 0x3780000002027811 */ /* 0x000fc800078eb8ff */
[----:B------:R-:W-:Y:S01]  /*0c60*/  LOP3.LUT R18, R2, R0, R7, 0xfe, !PT ;  /* 0x0000000002127212 */ /* 0x000fe200078efe07 */
[----:B------:R-:W-:Y:S06]  /*0c70*/  BRA `(.L_x_10370) ;  /* 0x0000000000947947 */ /* 0x000fec0003800000 */
.L_x_10382:
[----:B------:R-:W-:-:S09]  /*0c80*/  UISETP.NE.AND UP0, UPT, UR4, 0x1c, UPT ;  /* 0x0000001c0400788c */ /* 0x000fd2000bf05270 */
[----:B------:R-:W-:Y:S05]  /*0c90*/  BRA.U !UP0, `(.L_x_10389) ;  /* 0x0000000108847547 */ /* 0x000fea000b800000 */
[----:B------:R-:W-:-:S09]  /*0ca0*/  UISETP.NE.AND UP0, UPT, UR4, 0x1d, UPT ;  /* 0x0000001d0400788c */ /* 0x000fd2000bf05270 */
[----:B------:R-:W-:Y:S05]  /*0cb0*/  BRA.U !UP0, `(.L_x_10390) ;  /* 0x0000000108707547 */ /* 0x000fea000b800000 */
[----:B------:R-:W-:-:S09]  /*0cc0*/  UISETP.NE.AND UP0, UPT, UR4, 0x2c, UPT ;  /* 0x0000002c0400788c */ /* 0x000fd2000bf05270 */
[----:B------:R-:W-:Y:S05]  /*0cd0*/  BRA.U !UP0, `(.L_x_10391) ;  /* 0x0000000108487547 */ /* 0x000fea000b800000 */
.L_x_10369:
        /* <DEDUP_REMOVED lines=16> */
.L_x_10392:
[----:B------:R-:W-:Y:S01]  /*0de0*/  IMAD.MOV.U32 R18, RZ, RZ, RZ ;  /* 0x000000ffff127224 */ /* 0x000fe200078e00ff */
[----:B------:R-:W-:Y:S06]  /*0df0*/  BRA `(.L_x_10370) ;  /* 0x0000000000347947 */ /* 0x000fec0003800000 */
.L_x_10391:
        /* <DEDUP_REMOVED lines=8> */
.L_x_10390:
[----:B------:R-:W2:Y:S02]  /*0e80*/  LDG.E.64 R18, desc[UR36][R2.64] ;  /* 0x0000002402127981 */ /* 0x000ea4000c1e1b00 */
[----:B--2---:R0:W1:Y:S01]  /*0e90*/  I2F.U64 R18, R18 ;  /* 0x0000001200127312 */ /* 0x0040620000301000 */
[----:B------:R-:W-:Y:S05]  /*0ea0*/  BRA `(.L_x_10370) ;  /* 0x0000000000087947 */ /* 0x000fea0003800000 */
.L_x_10389:
[----:B------:R-:W2:Y:S02]  /*0eb0*/  LDG.E R2, desc[UR36][R2.64] ;  /* 0x0000002402027981 */ /* 0x000ea4000c1e1900 */
[----:B--2---:R-:W-:-:S07]  /*0ec0*/  I2FP.F32.U32 R18, R2 ;  /* 0x0000000200127245 */ /* 0x004fce0000201000 */
.L_x_10370:
[----:B------:R-:W-:Y:S05]  /*0ed0*/  BSYNC.RECONVERGENT B6 ;  /* 0x0000000000067941 */ /* 0x000fea0003800200 */
.L_x_10364:
[----:B------:R-:W-:-:S07]  /*0ee0*/  VIADD R22, R26, 0x80 ;  /* 0x000000801a167836 */ /* 0x000fce0000000000 */
.L_x_10363:
[----:B------:R-:W-:Y:S05]  /*0ef0*/  BSYNC.RECONVERGENT B7 ;  /* 0x0000000000077941 */ /* 0x000fea0003800200 */
.L_x_10362:
[----:B------:R-:W-:Y:S01]  /*0f00*/  ISETP.GE.AND P0, PT, R22, R25, PT ;  /* 0x000000191600720c */ /* 0x000fe20003f06270 */
[----:B------:R-:W-:Y:S01]  /*0f10*/  BSSY.RECONVERGENT B7, `(.L_x_10393) ;  /* 0x00000e6000077945 */ /* 0x000fe20003800200 */
[----:B0-----:R-:W-:-:S11]  /*0f20*/  IMAD.MOV.U32 R19, RZ, RZ, RZ ;  /* 0x000000ffff137224 */ /* 0x001fd600078e00ff */
[----:B------:R-:W-:Y:S05]  /*0f30*/  @P0 BRA `(.L_x_10394) ;  /* 0x0000000c008c0947 */ /* 0x000fea0003800000 */
[----:B--2-4-:R-:W0:Y:S01]  /*0f40*/  LDC.64 R2, c[0x0][0x3a0] ;  /* 0x0000e800ff027b82 */ /* 0x014e220000000a00 */
        /* <DEDUP_REMOVED lines=20> */
.L_x_10399:
[----:B------:R-:W2:Y:S02]  /*1090*/  LDG.E.U8 R2, desc[UR36][R2.64] ;  /* 0x0000002402027981 */ /* 0x000ea4000c1e1100 */
[----:B--2---:R-:W-:Y:S01]  /*10a0*/  I2FP.F32.U32 R19, R2 ;  /* 0x0000000200137245 */ /* 0x004fe20000201000 */
[----:B------:R-:W-:Y:S06]  /*10b0*/  BRA `(.L_x_10401) ;  /* 0x0000000c00247947 */ /* 0x000fec0003800000 */
.L_x_10398:
        /* <DEDUP_REMOVED lines=9> */
.L_x_10403:
[----:B------:R-:W2:Y:S02]  /*1150*/  LDG.E R2, desc[UR36][R2.64] ;  /* 0x0000002402027981 */ /* 0x000ea4000c1e1900 */
[----:B--2---:R-:W-:Y:S01]  /*1160*/  I2FP.F32.S32 R19, R2 ;  /* 0x0000000200137245 */ /* 0x004fe20000201400 */
[----:B------:R-:W-:Y:S06]  /*1170*/  BRA `(.L_x_10401) ;  /* 0x0000000800f47947 */ /* 0x000fec0003800000 */
.L_x_10402:
[----:B------:R-:W2:Y:S02]  /*1180*/  LDG.E.U16 R2, desc[UR36][R2.64] ;  /* 0x0000002402027981 */ /* 0x000ea4000c1e1500 */
[----:B--2---:R0:W2:Y:S01]  /*1190*/  I2F.S16 R19, R2 ;  /* 0x0000000200137306 */ /* 0x0040a20000101400 */
[----:B------:R-:W-:Y:S05]  /*11a0*/  BRA `(.L_x_10401) ;  /* 0x0000000800e87947 */ /* 0x000fea0003800000 */
.L_x_10397:
        /* <DEDUP_REMOVED lines=8> */
.L_x_10405:
[----:B------:R-:W2:Y:S02]  /*1230*/  LDG.E.U16 R2, desc[UR36][R2.64] ;  /* 0x0000002402027981 */ /* 0x000ea4000c1e1500 */
[----:B--2---:R-:W-:Y:S01]  /*1240*/  HADD2.F32 R19, -RZ, R2.H0_H0 ;  /* 0x20000002ff137230 */ /* 0x004fe20000004100 */
[----:B------:R-:W-:Y:S06]  /*1250*/  BRA `(.L_x_10401) ;  /* 0x0000000800bc7947 */ /* 0x000fec0003800000 */
.L_x_10404:
        /* <DEDUP_REMOVED lines=8> */
.L_x_10407:
[----:B------:R-:W2:Y:S02]  /*12e0*/  LDG.E.U16 R2, desc[UR36][R2.64] ;  /* 0x0000002402027981 */ /* 0x000ea4000c1e1500 */
[----:B--2---:R-:W-:Y:S01]  /*12f0*/  HADD2.F32 R19, -RZ, R2.H0_H0 ;  /* 0x20000002ff137230 */ /* 0x004fe20000004100 */
[----:B------:R-:W-:Y:S06]  /*1300*/  BRA `(.L_x_10401) ;  /* 0x0000000800907947 */ /* 0x000fec0003800000 */
.L_x_10406:
[----:B------:R-:W2:Y:S01]  /*1310*/  LDG.E.64 R2, desc[UR36][R2.64] ;  /* 0x0000002402027981 */ /* 0x000ea2000c1e1b00 */
[----:B------:R-:W-:Y:S01]  /*1320*/  UMOV UR4, 0xf0000000 ;  /* 0xf000000000047882 */ /* 0x000fe20000000000 */
[----:B------:R-:W-:Y:S01]  /*1330*/  UMOV UR5, 0x380fffff ;  /* 0x380fffff00057882 */ /* 0x000fe20000000000 */
[----:B--2---:R-:W0:Y:S01]  /*1340*/  F2F.F32.F64 R19, R2 ;  /* 0x0000000200137310 */ /* 0x004e220000301000 */
[----:B------:R-:W-:-:S14]  /*1350*/  DSETP.GEU.AND P0, PT, |R2|, UR4, PT ;  /* 0x0000000402007e2a */ /* 0x000fdc000bf0e200 */
[----:B0-----:R-:W-:Y:S01]  /*1360*/  @!P0 FMUL R19, R19, 1.175494350822287508e-38 ;  /* 0x0080000013138820 */ /* 0x001fe20000400000 */
[----:B------:R-:W-:Y:S06]  /*1370*/  BRA `(.L_x_10401) ;  /* 0x0000000800747947 */ /* 0x000fec0003800000 */
.L_x_10396:
        /* <DEDUP_REMOVED lines=12> */
.L_x_10410:
[----:B------:R-:W2:Y:S01]  /*1440*/  LDG.E.64 R2, desc[UR36][R2.64] ;  /* 0x0000002402027981 */ /* 0x000ea2000c1e1b00 */
[----:B------:R-:W-:Y:S01]  /*1450*/  UMOV UR4, 0xf0000000 ;  /* 0xf000000000047882 */ /* 0x000fe20000000000 */
[----:B------:R-:W-:Y:S01]  /*1460*/  UMOV UR5, 0x380fffff ;  /* 0x380fffff00057882 */ /* 0x000fe20000000000 */
[----:B--2---:R-:W0:Y:S01]  /*1470*/  F2F.F32.F64 R19, R2 ;  /* 0x0000000200137310 */ /* 0x004e220000301000 */
[----:B------:R-:W-:-:S14]  /*1480*/  DSETP.GEU.AND P0, PT, |R2|, UR4, PT ;  /* 0x0000000402007e2a */ /* 0x000fdc000bf0e200 */
[----:B0-----:R-:W-:Y:S01]  /*1490*/  @!P0 FMUL R19, R19, 1.175494350822287508e-38 ;  /* 0x0080000013138820 */ /* 0x001fe20000400000 */
[----:B------:R-:W-:Y:S06]  /*14a0*/  BRA `(.L_x_10401) ;  /* 0x0000000800287947 */ /* 0x000fec0003800000 */
.L_x_10409:
        /* <DEDUP_REMOVED lines=25> */
.L_x_10412:
        /* <DEDUP_REMOVED lines=12> */
.L_x_10411:
[----:B------:R-:W2:Y:S02]  /*1700*/  LDG.E.U16 R2, desc[UR36][R2.64] ;  /* 0x0000002402027981 */ /* 0x000ea4000c1e1500 */
[----:B--2---:R-:W-:Y:S01]  /*1710*/  IMAD.U32 R19, R2, 0x10000, RZ ;  /* 0x0001000002137824 */ /* 0x004fe200078e00ff */
[----:B------:R-:W-:Y:S06]  /*1720*/  BRA `(.L_x_10401) ;  /* 0x0000000400887947 */ /* 0x000fec0003800000 */
.L_x_10408:
        /* <DEDUP_REMOVED lines=11> */
.L_x_10415:
        /* <DEDUP_REMOVED lines=20> */
.L_x_10417:
[----:B------:R-:W-:Y:S05]  /*1920*/  BSYNC.RECONVERGENT B0 ;  /* 0x0000000000007941 */ /* 0x000fea0003800200 */
.L_x_10416:
[----:B------:R-:W-:Y:S01]  /*1930*/  IMAD.SHL.U32 R0, R0, 0x100000, RZ ;  /* 0x0010000000007824 */ /* 0x000fe200078e00ff */
[----:B------:R-:W-:-:S04]  /*1940*/  LEA R2, R2, 0x3b800000, 0x17 ;  /* 0x3b80000002027811 */ /* 0x000fc800078eb8ff */
[----:B------:R-:W-:Y:S01]  /*1950*/  LOP3.LUT R19, R2, R0, R19, 0xfe, !PT ;  /* 0x0000000002137212 */ /* 0x000fe200078efe13 */
[----:B------:R-:W-:Y:S06]  /*1960*/  BRA `(.L_x_10401) ;  /* 0x0000000000f87947 */ /* 0x000fec0003800000 */
.L_x_10414:
        /* <DEDUP_REMOVED lines=20> */
.L_x_10419:
[----:B------:R-:W-:Y:S05]  /*1ab0*/  BSYNC.RECONVERGENT B0 ;  /* 0x0000000000007941 */ /* 0x000fea0003800200 */
.L_x_10418:
[----:B------:R-:W-:Y:S01]  /*1ac0*/  IMAD.SHL.U32 R0, R0, 0x200000, RZ ;  /* 0x0020000000007824 */ /* 0x000fe200078e00ff */
[----:B------:R-:W-:-:S04]  /*1ad0*/  LEA R2, R2, 0x37800000, 0x17 ;  /* 0x3780000002027811 */ /* 0x000fc800078eb8ff */
[----:B------:R-:W-:Y:S01]  /*1ae0*/  LOP3.LUT R19, R2, R0, R19, 0xfe, !PT ;  /* 0x0000000002137212 */ /* 0x000fe200078efe13 */
[----:B------:R-:W-:Y:S06]  /*1af0*/  BRA `(.L_x_10401) ;  /* 0x0000000000947947 */ /* 0x000fec0003800000 */
.L_x_10413:
        /* <DEDUP_REMOVED lines=14> */
.L_x_10400:
        /* <DEDUP_REMOVED lines=16> */
.L_x_10422:
[----:B------:R-:W-:Y:S01]  /*1ce0*/  IMAD.MOV.U32 R19, RZ, RZ, RZ ;  /* 0x000000ffff137224 */ /* 0x000fe200078e00ff */
[----:B------:R-:W-:Y:S06]  /*1cf0*/  BRA `(.L_x_10401) ;  /* 0x0000000000147947 */ /* 0x000fec0003800000 */
.L_x_10421:
[----:B------:R-:W2:Y:S02]  /*1d00*/  LDG.E.64 R2, desc[UR36][R2.64] ;  /* 0x0000002402027981 */ /* 0x000ea4000c1e1b00 */
[----:B--2---:R0:W2:Y:S01]  /*1d10*/  I2F.U64 R19, R2 ;  /* 0x0000000200137312 */ /* 0x0040a20000301000 */
[----:B------:R-:W-:Y:S05]  /*1d20*/  BRA `(.L_x_10401) ;  /* 0x0000000000087947 */ /* 0x000fea0003800000 */
.L_x_10420:
[----:B------:R-:W2:Y:S02]  /*1d30*/  LDG.E R2, desc[UR36][R2.64] ;  /* 0x0000002402027981 */ /* 0x000ea4000c1e1900 */
[----:B--2---:R-:W-:-:S07]  /*1d40*/  I2FP.F32.U32 R19, R2 ;  /* 0x0000000200137245 */ /* 0x004fce0000201000 */
.L_x_10401:
[----:B------:R-:W-:Y:S05]  /*1d50*/  BSYNC.RECONVERGENT B6 ;  /* 0x0000000000067941 */ /* 0x000fea0003800200 */
.L_x_10395:
[----:B------:R-:W-:-:S07]  /*1d60*/  VIADD R22, R22, 0x80 ;  /* 0x0000008016167836 */ /* 0x000fce0000000000 */
.L_x_10394:
[----:B------:R-:W-:Y:S05]  /*1d70*/  BSYNC.RECONVERGENT B7 ;  /* 0x0000000000077941 */ /* 0x000fea0003800200 */
.L_x_10393:
        /* <DEDUP_REMOVED lines=25> */
.L_x_10429:
[----:B------:R-:W2:Y:S02]  /*1f10*/  LDG.E.U8 R2, desc[UR36][R2.64] ;  /* 0x0000002402027981 */ /* 0x000ea4000c1e1100 */
[----:B--2---:R-:W-:Y:S01]  /*1f20*/  I2FP.F32.U32 R23, R2 ;  /* 0x0000000200177245 */ /* 0x004fe20000201000 */
[----:B------:R-:W-:Y:S06]  /*1f30*/  BRA `(.L_x_10431) ;  /* 0x0000000c00247947 */ /* 0x000fec0003800000 */
.L_x_10428:
        /* <DEDUP_REMOVED lines=9> */
.L_x_10433:
[----:B------:R-:W2:Y:S02]  /*1fd0*/  LDG.E R2, desc[UR36][R2.64] ;  /* 0x0000002402027981 */ /* 0x000ea4000c1e1900 */
[----:B--2---:R-:W-:Y:S01]  /*1fe0*/  I2FP.F32.S32 R23, R2 ;  /* 0x0000000200177245 */ /* 0x004fe20000201400 */
[----:B------:R-:W-:Y:S06]  /*1ff0*/  BRA `(.L_x_10431) ;  /* 0x0000000800f47947 */ /* 0x000fec0003800000 */
.L_x_10432:
[----:B------:R-:W2:Y:S02]  /*2000*/  LDG.E.U16 R2, desc[UR36][R2.64] ;  /* 0x0000002402027981 */ /* 0x000ea4000c1e1500 */
[----:B--2---:R4:W0:Y:S01]  /*2010*/  I2F.S16 R23, R2 ;  /* 0x0000000200177306 */ /* 0x0048220000101400 */
[----:B------:R-:W-:Y:S05]  /*2020*/  BRA `(.L_x_10431) ;  /* 0x0000000800e87947 */ /* 0x000fea0003800000 */
.L_x_10427:
        /* <DEDUP_REMOVED lines=8> */
.L_x_10435:
[----:B------:R-:W2:Y:S02]  /*20b0*/  LDG.E.U16 R2, desc[UR36][R2.64] ;  /* 0x0000002402027981 */ /* 0x000ea4000c1e1500 */
[----:B--2---:R-:W-:Y:S01]  /*20c0*/  HADD2.F32 R23, -RZ, R2.H0_H0 ;  /* 0x20000002ff177230 */ /* 0x004fe20000004100 */
[----:B------:R-:W-:Y:S06]  /*20d0*/  BRA `(.L_x_10431) ;  /* 0x0000000800bc7947 */ /* 0x000fec0003800000 */
.L_x_10434:
        /* <DEDUP_REMOVED lines=8> */
.L_x_10437:
[----:B------:R-:W2:Y:S02]  /*2160*/  LDG.E.U16 R2, desc[UR36][R2.64] ;  /* 0x0000002402027981 */ /* 0x000ea4000c1e1500 */
[----:B--2---:R-:W-:Y:S01]  /*2170*/  HADD2.F32 R23, -RZ, R2.H0_H0 ;  /* 0x20000002ff177230 */ /* 0x004fe20000004100 */
[----:B------:R-:W-:Y:S06]  /*2180*/  BRA `(.L_x_10431) ;  /* 0x0000000800907947 */ /* 0x000fec0003800000 */
.L_x_10436:
[----:B------:R-:W2:Y:S01]  /*2190*/  LDG.E.64 R2, desc[UR36][R2.64] ;  /* 0x0000002402027981 */ /* 0x000ea2000c1e1b00 */
[----:B------:R-:W-:Y:S01]  /*21a0*/  UMOV UR4, 0xf0000000 ;  /* 0xf000000000047882 */ /* 0x000fe20000000000 */
[----:B------:R-:W-:Y:S01]  /*21b0*/  UMOV UR5, 0x380fffff ;  /* 0x380fffff00057882 */ /* 0x000fe20000000000 */
[----:B--2---:R-:W0:Y:S01]  /*21c0*/  F2F.F32.F64 R23, R2 ;  /* 0x0000000200177310 */ /* 0x004e220000301000 */
[----:B------:R-:W-:-:S14]  /*21d0*/  DSETP.GEU.AND P0, PT, |R2|, UR4, PT ;  /* 0x0000000402007e2a */ /* 0x000fdc000bf0e200 */
[----:B0-----:R-:W-:Y:S01]  /*21e0*/  @!P0 FMUL R23, R23, 1.175494350822287508e-38 ;  /* 0x0080000017178820 */ /* 0x001fe20000400000 */
[----:B------:R-:W-:Y:S06]  /*21f0*/  BRA `(.L_x_10431) ;  /* 0x0000000800747947 */ /* 0x000fec0003800000 */
.L_x_10426:
        /* <DEDUP_REMOVED lines=12> */
.L_x_10440:
[----:B------:R-:W2:Y:S01]  /*22c0*/  LDG.E.64 R2, desc[UR36][R2.64] ;  /* 0x0000002402027981 */ /* 0x000ea2000c1e1b00 */
[----:B------:R-:W-:Y:S01]  /*22d0*/  UMOV UR4, 0xf0000000 ;  /* 0xf000000000047882 */ /* 0x000fe20000000000 */
[----:B------:R-:W-:Y:S01]  /*22e0*/  UMOV UR5, 0x380fffff ;  /* 0x380fffff00057882 */ /* 0x000fe20000000000 */
[----:B--2---:R-:W0:Y:S01]  /*22f0*/  F2F.F32.F64 R23, R2 ;  /* 0x0000000200177310 */ /* 0x004e220000301000 */
[----:B------:R-:W-:-:S14]  /*2300*/  DSETP.GEU.AND P0, PT, |R2|, UR4, PT ;  /* 0x0000000402007e2a */ /* 0x000fdc000bf0e200 */
[----:B0-----:R-:W-:Y:S01]  /*2310*/  @!P0 FMUL R23, R23, 1.175494350822287508e-38 ;  /* 0x0080000017178820 */ /* 0x001fe20000400000 */
[----:B------:R-:W-:Y:S06]  /*2320*/  BRA `(.L_x_10431) ;  /* 0x0000000800287947 */ /* 0x000fec0003800000 */
.L_x_10439:
        /* <DEDUP_REMOVED lines=25> */
.L_x_10442:
        /* <DEDUP_REMOVED lines=12> */
.L_x_10441:
[----:B------:R-:W2:Y:S02]  /*2580*/  LDG.E.U16 R2, desc[UR36][R2.64] ;  /* 0x0000002402027981 */ /* 0x000ea4000c1e1500 */
[----:B--2---:R-:W-:Y:S01]  /*2590*/  IMAD.U32 R23, R2, 0x10000, RZ ;  /* 0x0001000002177824 */ /* 0x004fe200078e00ff */
[----:B------:R-:W-:Y:S06]  /*25a0*/  BRA `(.L_x_10431) ;  /* 0x0000000400887947 */ /* 0x000fec0003800000 */
.L_x_10438:
        /* <DEDUP_REMOVED lines=11> */
.L_x_10445:
        /* <DEDUP_REMOVED lines=20> */
.L_x_10447:
[----:B------:R-:W-:Y:S05]  /*27a0*/  BSYNC.RECONVERGENT B0 ;  /* 0x0000000000007941 */ /* 0x000fea0003800200 */
.L_x_10446:
[----:B------:R-:W-:Y:S01]  /*27b0*/  IMAD.SHL.U32 R0, R0, 0x100000, RZ ;  /* 0x0010000000007824 */ /* 0x000fe200078e00ff */
[----:B------:R-:W-:-:S04]  /*27c0*/  LEA R2, R2, 0x3b800000, 0x17 ;  /* 0x3b80000002027811 */ /* 0x000fc800078eb8ff */
[----:B------:R-:W-:Y:S01]  /*27d0*/  LOP3.LUT R23, R2, R0, R23, 0xfe, !PT ;  /* 0x0000000002177212 */ /* 0x000fe200078efe17 */
[----:B------:R-:W-:Y:S06]  /*27e0*/  BRA `(.L_x_10431) ;  /* 0x0000000000f87947 */ /* 0x000fec0003800000 */
.L_x_10444:
        /* <DEDUP_REMOVED lines=20> */
.L_x_10449:
[----:B------:R-:W-:Y:S05]  /*2930*/  BSYNC.RECONVERGENT B0 ;  /* 0x0000000000007941 */ /* 0x000fea0003800200 */
.L_x_10448:
[----:B------:R-:W-:Y:S01]  /*2940*/  IMAD.SHL.U32 R0, R0, 0x200000, RZ ;  /* 0x0020000000007824 */ /* 0x000fe200078e00ff */
[----:B------:R-:W-:-:S04]  /*2950*/  LEA R2, R2, 0x37800000, 0x17 ;  /* 0x3780000002027811 */ /* 0x000fc800078eb8ff */
[----:B------:R-:W-:Y:S01]  /*2960*/  LOP3.LUT R23, R2, R0, R23, 0xfe, !PT ;  /* 0x0000000002177212 */ /* 0x000fe200078efe17 */
[----:B------:R-:W-:Y:S06]  /*2970*/  BRA `(.L_x_10431) ;  /* 0x0000000000947947 */ /* 0x000fec0003800000 */
.L_x_10443:
        /* <DEDUP_REMOVED lines=14> */
.L_x_10430:
        /* <DEDUP_REMOVED lines=16> */
.L_x_10452:
[----:B------:R-:W-:Y:S01]  /*2b60*/  IMAD.MOV.U32 R23, RZ, RZ, RZ ;  /* 0x000000ffff177224 */ /* 0x000fe200078e00ff */
[----:B------:R-:W-:Y:S06]  /*2b70*/  BRA `(.L_x_10431) ;  /* 0x0000000000147947 */ /* 0x000fec0003800000 */
.L_x_10451:
[----:B------:R-:W2:Y:S02]  /*2b80*/  LDG.E.64 R2, desc[UR36][R2.64] ;  /* 0x0000002402027981 */ /* 0x000ea4000c1e1b00 */
[----:B--2---:R0:W2:Y:S01]  /*2b90*/  I2F.U64 R23, R2 ;  /* 0x0000000200177312 */ /* 0x0040a20000301000 */
[----:B------:R-:W-:Y:S05]  /*2ba0*/  BRA `(.L_x_10431) ;  /* 0x0000000000087947 */ /* 0x000fea0003800000 */
.L_x_10450:
[----:B------:R-:W2:Y:S02]  /*2bb0*/  LDG.E R2, desc[UR36][R2.64] ;  /* 0x0000002402027981 */ /* 0x000ea4000c1e1900 */
[----:B--2---:R-:W-:-:S07]  /*2bc0*/  I2FP.F32.U32 R23, R2 ;  /* 0x0000000200177245 */ /* 0x004fce0000201000 */
.L_x_10431:
[----:B------:R-:W-:Y:S05]  /*2bd0*/  BSYNC.RECONVERGENT B6 ;  /* 0x0000000000067941 */ /* 0x000fea0003800200 */
.L_x_10425:
[----:B------:R-:W-:-:S07]  /*2be0*/  VIADD R22, R22, 0x80 ;  /* 0x0000008016167836 */ /* 0x000fce0000000000 */
.L_x_10424:
[----:B------:R-:W-:Y:S05]  /*2bf0*/  BSYNC.RECONVERGENT B7 ;  /* 0x0000000000077941 */ /* 0x000fea0003800200 */
.L_x_10423:
        /* <DEDUP_REMOVED lines=24> */
.L_x_10458:
[----:B------:R-:W2:Y:S02]  /*2d80*/  LDG.E.U8 R2, desc[UR36][R2.64] ;  /* 0x0000002402027981 */ /* 0x000ea4000c1e1100 */
[----:B--2---:R-:W-:Y:S01]  /*2d90*/  I2FP.F32.U32 R16, R2 ;  /* 0x0000000200107245 */ /* 0x004fe20000201000 */
[----:B------:R-:W-:Y:S06]  /*2da0*/  BRA `(.L_x_10454) ;  /* 0x0000000c00187947 */ /* 0x000fec0003800000 */
.L_x_10457:
        /* <DEDUP_REMOVED lines=9> */
.L_x_10461:
[----:B------:R-:W2:Y:S02]  /*2e40*/  LDG.E R2, desc[UR36][R2.64] ;  /* 0x0000002402027981 */ /* 0x000ea4000c1e1900 */
[----:B--2---:R-:W-:Y:S01]  /*2e50*/  I2FP.F32.S32 R16, R2 ;  /* 0x0000000200107245 */ /* 0x004fe20000201400 */
[----:B------:R-:W-:Y:S06]  /*2e60*/  BRA `(.L_x_10454) ;  /* 0x0000000800e87947 */ /* 0x000fec0003800000 */
.L_x_10460:
[----:B------:R-:W2:Y:S02]  /*2e70*/  LDG.E.U16 R2, desc[UR36][R2.64] ;  /* 0x0000002402027981 */ /* 0x000ea4000c1e1500 */
[----:B--2---:R0:W2:Y:S01]  /*2e80*/  I2F.S16 R16, R2 ;  /* 0x0000000200107306 */ /* 0x0040a20000101400 */
[----:B------:R-:W-:Y:S05]  /*2e90*/  BRA `(.L_x_10454) ;  /* 0x0000000800dc7947 */ /* 0x000fea0003800000 */
.L_x_10456:
        /* <DEDUP_REMOVED lines=8> */
.L_x_10463:
[----:B------:R-:W2:Y:S02]  /*2f20*/  LDG.E.U16 R2, desc[UR36][R2.64] ;  /* 0x0000002402027981 */ /* 0x000ea4000c1e1500 */
[----:B--2---:R-:W-:Y:S01]  /*2f30*/  HADD2.F32 R16, -RZ, R2.H0_H0 ;  /* 0x20000002ff107230 */ /* 0x004fe20000004100 */
[----:B------:R-:W-:Y:S06]  /*2f40*/  BRA `(.L_x_10454) ;  /* 0x0000000800b07947 */ /* 0x000fec0003800000 */
.L_x_10462:
        /* <DEDUP_REMOVED lines=8> */
.L_x_10465:
[----:B------:R-:W2:Y:S02]  /*2fd0*/  LDG.E.U16 R2, desc[UR36][R2.64] ;  /* 0x0000002402027981 */ /* 0x000ea4000c1e1500 */
[----:B--2---:R-:W-:Y:S01]  /*2fe0*/  HADD2.F32 R16, -RZ, R2.H0_H0 ;  /* 0x20000002ff107230 */ /* 0x004fe20000004100 */
[----:B------:R-:W-:Y:S06]  /*2ff0*/  BRA `(.L_x_10454) ;  /* 0x0000000800847947 */ /* 0x000fec0003800000 */
.L_x_10464:
[----:B------:R-:W2:Y:S01]  /*3000*/  LDG.E.64 R2, desc[UR36][R2.64] ;  /* 0x0000002402027981 */ /* 0x000ea2000c1e1b00 */
[----:B------:R-:W-:Y:S01]  /*3010*/  UMOV UR4, 0xf0000000 ;  /* 0xf000000000047882 */ /* 0x000fe20000000000 */
[----:B------:R-:W-:Y:S01]  /*3020*/  UMOV UR5, 0x380fffff ;  /* 0x380fffff00057882 */ /* 0x000fe20000000000 */
[----:B--2---:R-:W0:Y:S01]  /*3030*/  F2F.F32.F64 R16, R2 ;  /* 0x0000000200107310 */ /* 0x004e220000301000 */
[----:B------:R-:W-:-:S14]  /*3040*/  DSETP.GEU.AND P0, PT, |R2|, UR4, PT ;  /* 0x0000000402007e2a */ /* 0x000fdc000bf0e200 */
[----:B0-----:R-:W-:Y:S01]  /*3050*/  @!P0 FMUL R16, R16, 1.175494350822287508e-38 ;  /* 0x0080000010108820 */ /* 0x001fe20000400000 */
[----:B------:R-:W-:Y:S06]  /*3060*/  BRA `(.L_x_10454) ;  /* 0x0000000800687947 */ /* 0x000fec0003800000 */
.L_x_10455:
        /* <DEDUP_REMOVED lines=12> */
.L_x_10468:
[----:B------:R-:W2:Y:S01]  /*3130*/  LDG.E.64 R2, desc[UR36][R2.64] ;  /* 0x0000002402027981 */ /* 0x000ea2000c1e1b00 */
[----:B------:R-:W-:Y:S01]  /*3140*/  UMOV UR4, 0xf0000000 ;  /* 0xf000000000047882 */ /* 0x000fe20000000000 */
[----:B------:R-:W-:Y:S01]  /*3150*/  UMOV UR5, 0x380fffff ;  /* 0x380fffff00057882 */ /* 0x000fe20000000000 */
[----:B--2---:R-:W0:Y:S01]  /*3160*/  F2F.F32.F64 R16, R2 ;  /* 0x0000000200107310 */ /* 0x004e220000301000 */
[----:B------:R-:W-:-:S14]  /*3170*/  DSETP.GEU.AND P0, PT, |R2|, UR4, PT ;  /* 0x0000000402007e2a */ /* 0x000fdc000bf0e200 */
[----:B0-----:R-:W-:Y:S01]  /*3180*/  @!P0 FMUL R16, R16, 1.175494350822287508e-38 ;  /* 0x0080000010108820 */ /* 0x001fe20000400000 */
[----:B------:R-:W-:Y:S06]  /*3190*/  BRA `(.L_x_10454) ;  /* 0x00000008001c7947 */ /* 0x000fec0003800000 */
.L_x_10467:
        /* <DEDUP_REMOVED lines=25> */
.L_x_10470:
        /* <DEDUP_REMOVED lines=12> */
.L_x_10469:
[----:B------:R-:W2:Y:S02]  /*33f0*/  LDG.E.U16 R2, desc[UR36][R2.64] ;  /* 0x0000002402027981 */ /* 0x000ea4000c1e1500 */
[----:B--2---:R-:W-:Y:S01]  /*3400*/  IMAD.U32 R16, R2, 0x10000, RZ ;  /* 0x0001000002107824 */ /* 0x004fe200078e00ff */
[----:B------:R-:W-:Y:S06]  /*3410*/  BRA `(.L_x_10454) ;  /* 0x00000004007c7947 */ /* 0x000fec0003800000 */
.L_x_10466:
        /* <DEDUP_REMOVED lines=11> */
.L_x_10473:
        /* <DEDUP_REMOVED lines=19> */
.L_x_10475:
[----:B------:R-:W-:Y:S05]  /*3600*/  BSYNC.RECONVERGENT B0 ;  /* 0x0000000000007941 */ /* 0x000fea0003800200 */
.L_x_10474:
[----:B------:R-:W-:Y:S01]  /*3610*/  IMAD.SHL.U32 R0, R0, 0x100000, RZ ;  /* 0x0010000000007824 */ /* 0x000fe200078e00ff */
[----:B------:R-:W-:-:S04]  /*3620*/  LEA R2, R2, 0x3b800000, 0x17 ;  /* 0x3b80000002027811 */ /* 0x000fc800078eb8ff */
[----:B------:R-:W-:Y:S01]  /*3630*/  LOP3.LUT R16, R2, R0, R7, 0xfe, !PT ;  /* 0x0000000002107212 */ /* 0x000fe200078efe07 */
[----:B------:R-:W-:Y:S06]  /*3640*/  BRA `(.L_x_10454) ;  /* 0x0000000000f07947 */ /* 0x000fec0003800000 */
.L_x_10472:
        /* <DEDUP_REMOVED lines=19> */
.L_x_10477:
[----:B------:R-:W-:Y:S05]  /*3780*/  BSYNC.RECONVERGENT B0 ;  /* 0x0000000000007941 */ /* 0x000fea0003800200 */
.L_x_10476:
[----:B------:R-:W-:Y:S01]  /*3790*/  IMAD.SHL.U32 R0, R0, 0x200000, RZ ;  /* 0x0020000000007824 */ /* 0x000fe200078e00ff */
[----:B------:R-:W-:-:S04]  /*37a0*/  LEA R2, R2, 0x37800000, 0x17 ;  /* 0x3780000002027811 */ /* 0x000fc800078eb8ff */
[----:B------:R-:W-:Y:S01]  /*37b0*/  LOP3.LUT R16, R2, R0, R7, 0xfe, !PT ;  /* 0x0000000002107212 */ /* 0x000fe200078efe07 */
[----:B------:R-:W-:Y:S06]  /*37c0*/  BRA `(.L_x_10454) ;  /* 0x0000000000907947 */ /* 0x000fec0003800000 */
.L_x_10471:
        /* <DEDUP_REMOVED lines=14> */
.L_x_10459:
        /* <DEDUP_REMOVED lines=16> */
.L_x_10480:
[----:B------:R-:W-:Y:S05]  /*39b0*/  BRA `(.L_x_10454) ;  /* 0x0000000000147947 */ /* 0x000fea0003800000 */
.L_x_10479:
[----:B------:R-:W2:Y:S02]  /*39c0*/  LDG.E.64 R2, desc[UR36][R2.64] ;  /* 0x0000002402027981 */ /* 0x000ea4000c1e1b00 */
[----:B--2---:R0:W2:Y:S01]  /*39d0*/  I2F.U64 R16, R2 ;  /* 0x0000000200107312 */ /* 0x0040a20000301000 */
[----:B------:R-:W-:Y:S05]  /*39e0*/  BRA `(.L_x_10454) ;  /* 0x0000000000087947 */ /* 0x000fea0003800000 */
.L_x_10478:
[----:B------:R-:W2:Y:S02]  /*39f0*/  LDG.E R2, desc[UR36][R2.64] ;  /* 0x0000002402027981 */ /* 0x000ea4000c1e1900 */
[----:B--2---:R-:W-:-:S07]  /*3a00*/  I2FP.F32.U32 R16, R2 ;  /* 0x0000000200107245 */ /* 0x004fce0000201000 */
.L_x_10454:
[----:B------:R-:W-:Y:S05]  /*3a10*/  BSYNC.RECONVERGENT B6 ;  /* 0x0000000000067941 */ /* 0x000fea0003800200 */
.L_x_10453:
[----:B------:R-:W1:Y:S01]  /*3a20*/  LDCU UR4, c[0x0][0x388] ;  /* 0x00007100ff0477ac */ /* 0x000e620008000800 */
[----:B0-2-4-:R-:W0:Y:S01]  /*3a30*/  LDC.U8 R2, c[0x0][0x3b4] ;  /* 0x0000ed00ff027b82 */ /* 0x015e220000000000 */
[----:B------:R-:W-:Y:S01]  /*3a40*/  ISETP.GE.AND P0, PT, R26, R25, PT ;  /* 0x000000191a00720c */ /* 0x000fe20003f06270 */
[----:B------:R-:W-:Y:S04]  /*3a50*/  BSSY.RECONVERGENT B7, `(.L_x_10481) ;  /* 0x00002bc000077945 */ /* 0x000fe80003800200 */
[----:B------:R-:W-:Y:S01]  /*3a60*/  BSSY.RELIABLE B6, `(.L_x_10482) ;  /* 0x00001d7000067945 */ /* 0x000fe20003800100 */
[----:B-1---5:R-:W-:Y:S01]  /*3a70*/  FMUL.FTZ R23, R23, UR4 ;  /* 0x0000000417177c20 */ /* 0x022fe20008410000 */
[----:B------:R-:W-:Y:S01]  /*3a80*/  FMUL.FTZ R16, R16, UR4 ;  /* 0x0000000410107c20 */ /* 0x000fe20008410000 */
[----:B---3--:R-:W-:Y:S01]  /*3a90*/  FMUL.FTZ R5, R18, UR4 ;  /* 0x0000000412057c20 */ /* 0x008fe20008410000 */
[----:B------:R-:W-:Y:S01]  /*3aa0*/  FMUL.FTZ R19, R19, UR4 ;  /* 0x0000000413137c20 */ /* 0x000fe20008410000 */
[----:B------:R1:W2:Y:S08]  /*3ab0*/  FRND.TRUNC R22, R23 ;  /* 0x0000001700167307 */ /* 0x0002b0000020d000 */
[----:B------:R1:W3:Y:S01]  /*3ac0*/  FRND.TRUNC R24, R16 ;  /* 0x0000001000187307 */ /* 0x0002e2000020d000 */
[----:B------:R-:W-:Y:S05]  /*3ad0*/  @P0 BRA `(.L_x_10483) ;  /* 0x0000001c00300947 */ /* 0x000fea0003800000 */
[----:B------:R-:W4:Y:S01]  /*3ae0*/  LDCU UR4, c[0x0][0x3b8] ;  /* 0x00007700ff0477ac */ /* 0x000f220008000800 */
[----:B------:R-:W5:Y:S01]  /*3af0*/  LDC.64 R8, c[0x0][0x398] ;  /* 0x0000e600ff087b82 */ /* 0x000f620000000a00 */
[----:B------:R-:W-:Y:S01]  /*3b00*/  IMAD R0, R17, 0x200, R26 ;  /* 0x0000020011007824 */ /* 0x000fe200078e021a */
[----:B0-----:R-:W-:Y:S01]  /*3b10*/  PRMT R6, R2, 0x9910, RZ ;  /* 0x0000991002067816 */ /* 0x001fe200000000ff */
[----:B------:R0:W0:Y:S01]  /*3b20*/  FRND.TRUNC R4, R5 ;  /* 0x0000000500047307 */ /* 0x000022000020d000 */
[----:B------:R-:W-:-:S07]  /*3b30*/  VIADD R26, R26, 0x80 ;  /* 0x000000801a1a7836 */ /* 0x000fce0000000000 */
[----:B------:R0:W0:Y:S01]  /*3b40*/  FRND.TRUNC R18, R19 ;  /* 0x0000001300127307 */ /* 0x000022000020d000 */
[----:B----4-:R-:W-:Y:S02]  /*3b50*/  IMAD R3, R0, UR4, RZ ;  /* 0x0000000400037c24 */ /* 0x010fe4000f8e02ff */
[----:B------:R-:W-:-:S05]  /*3b60*/  IMAD.MOV.U32 R0, RZ, RZ, R6 ;  /* 0x000000ffff007224 */ /* 0x000fca00078e0006 */
[----:B------:R-:W-:Y:S02]  /*3b70*/  ISETP.GT.AND P0, PT, R0, 0x9, PT ;  /* 0x000000090000780c */ /* 0x000fe40003f04270 */
[----:B-----5:R-:W-:-:S05]  /*3b80*/  IADD3 R8, P1, PT, R3, R8, RZ ;  /* 0x0000000803087210 */ /* 0x020fca0007f3e0ff */
[----:B------:R-:W-:-:S06]  /*3b90*/  IMAD.X R9, RZ, RZ, R9, P1 ;  /* 0x000000ffff097224 */ /* 0x000fcc00008e0609 */
[----:B0-----:R-:W-:Y:S05]  /*3ba0*/  @P0 BRA `(.L_x_10484) ;  /* 0x0000000000e40947 */ /* 0x001fea0003800000 */
        /* <DEDUP_REMOVED lines=11> */
.L_x_10487:
[----:B------:R-:W0:Y:S02]  /*3c60*/  F2I.S64.TRUNC R4, R5 ;  /* 0x0000000500047311 */ /* 0x000e24000020d900 */
[----:B0-----:R0:W-:Y:S01]  /*3c70*/  STG.E.U8 desc[UR36][R8.64], R4 ;  /* 0x0000000408007986 */ /* 0x0011e2000c101124 */
[----:B------:R-:W-:Y:S05]  /*3c80*/  BRA `(.L_x_10489) ;  /* 0x0000000c002c7947 */ /* 0x000fea0003800000 */
.L_x_10486:
        /* <DEDUP_REMOVED lines=9> */
.L_x_10491:
[----:B------:R-:W0:Y:S02]  /*3d20*/  F2I.TRUNC.NTZ R5, R5 ;  /* 0x0000000500057305 */ /* 0x000e24000020f100 */
[----:B0-----:R0:W-:Y:S01]  /*3d30*/  STG.E desc[UR36][R8.64], R5 ;  /* 0x0000000508007986 */ /* 0x0011e2000c101924 */
[----:B------:R-:W-:Y:S05]  /*3d40*/  BRA `(.L_x_10489) ;  /* 0x0000000800fc7947 */ /* 0x000fea0003800000 */
.L_x_10490:
[----:B------:R-:W0:Y:S02]  /*3d50*/  F2I.TRUNC.NTZ R5, R5 ;  /* 0x0000000500057305 */ /* 0x000e24000020f100 */
[----:B0-----:R0:W-:Y:S01]  /*3d60*/  STG.E.U16 desc[UR36][R8.64], R5 ;  /* 0x0000000508007986 */ /* 0x0011e2000c101524 */
[----:B------:R-:W-:Y:S05]  /*3d70*/  BRA `(.L_x_10489) ;  /* 0x0000000800f07947 */ /* 0x000fea0003800000 */
.L_x_10485:
        /* <DEDUP_REMOVED lines=8> */
.L_x_10493:
[----:B------:R-:W-:-:S05]  /*3e00*/  F2FP.F16.F32.PACK_AB R4, RZ, R4 ;  /* 0x00000004ff04723e */ /* 0x000fca00000000ff */
[----:B------:R0:W-:Y:S01]  /*3e10*/  STG.E.U16 desc[UR36][R8.64], R4 ;  /* 0x0000000408007986 */ /* 0x0001e2000c101524 */
[----:B------:R-:W-:Y:S05]  /*3e20*/  BRA `(.L_x_10489) ;  /* 0x0000000800c47947 */ /* 0x000fea0003800000 */
.L_x_10492:
        /* <DEDUP_REMOVED lines=9> */
.L_x_10495:
[----:B------:R-:W-:-:S04]  /*3ec0*/  F2FP.F16.F32.PACK_AB R3, RZ, R4 ;  /* 0x00000004ff03723e */ /* 0x000fc800000000ff */
[----:B------:R-:W-:-:S05]  /*3ed0*/  PRMT R3, R3, 0x5410, RZ ;  /* 0x0000541003037816 */ /* 0x000fca00000000ff */
[----:B------:R0:W-:Y:S01]  /*3ee0*/  STG.E desc[UR36][R8.64], R3 ;  /* 0x0000000308007986 */ /* 0x0001e2000c101924 */
[----:B------:R-:W-:Y:S05]  /*3ef0*/  BRA `(.L_x_10489) ;  /* 0x0000000800907947 */ /* 0x000fea0003800000 */
.L_x_10494:
[----:B------:R-:W-:-:S06]  /*3f00*/  FMUL.FTZ R4, R4, 1 ;  /* 0x3f80000004047820 */ /* 0x000fcc0000410000 */
[----:B------:R-:W0:Y:S02]  /*3f10*/  F2F.F64.F32 R4, R4 ;  /* 0x0000000400047310 */ /* 0x000e240000201800 */
[----:B0-----:R0:W-:Y:S01]  /*3f20*/  STG.E.64 desc[UR36][R8.64], R4 ;  /* 0x0000000408007986 */ /* 0x0011e2000c101b24 */
[----:B------:R-:W-:Y:S05]  /*3f30*/  BRA `(.L_x_10489) ;  /* 0x0000000800807947 */ /* 0x000fea0003800000 */
.L_x_10484:
        /* <DEDUP_REMOVED lines=12> */
.L_x_10498:
[----:B------:R-:W-:Y:S01]  /*4000*/  FMUL.FTZ R4, R4, 1 ;  /* 0x3f80000004047820 */ /* 0x000fe20000410000 */
[----:B------:R-:W-:-:S05]  /*4010*/  CS2R R6, SRZ ;  /* 0x0000000000067805 */ /* 0x000fca000001ff00 */
[----:B------:R-:W0:Y:S02]  /*4020*/  F2F.F64.F32 R4, R4 ;  /* 0x0000000400047310 */ /* 0x000e240000201800 */
[----:B0-----:R0:W-:Y:S01]  /*4030*/  STG.E.128 desc[UR36][R8.64], R4 ;  /* 0x0000000408007986 */ /* 0x0011e2000c101d24 */
[----:B------:R-:W-:Y:S05]  /*4040*/  BRA `(.L_x_10489) ;  /* 0x00000008003c7947 */ /* 0x000fea0003800000 */
.L_x_10497:
        /* <DEDUP_REMOVED lines=9> */
[----:B------:R-:W-:Y:S01]  /*40e0*/  IMAD.MOV.U32 R0, RZ, RZ, 0x7f ;  /* 0x0000007fff007424 */ /* 0x000fe200078e00ff */
        /* <DEDUP_REMOVED lines=8> */
.L_x_10502:
[----:B------:R-:W-:Y:S05]  /*4170*/  BSYNC.RECONVERGENT B0 ;  /* 0x0000000000007941 */ /* 0x000fea0003800200 */
.L_x_10501:
[----:B------:R-:W-:-:S05]  /*4180*/  LOP3.LUT R5, R0, 0x80, R5, 0xf8, !PT ;  /* 0x0000008000057812 */ /* 0x000fca00078ef805 */
[----:B------:R0:W-:Y:S01]  /*4190*/  STG.E.U8 desc[UR36][R8.64], R5 ;  /* 0x0000000508007986 */ /* 0x0001e2000c101124 */
[----:B------:R-:W-:Y:S05]  /*41a0*/  BRA `(.L_x_10489) ;  /* 0x0000000400e47947 */ /* 0x000fea0003800000 */
.L_x_10500:
[----:B------:R-:W-:Y:S01]  /*41b0*/  LOP3.LUT R5, R4, 0x7fffffff, RZ, 0xc0, !PT ;  /* 0x7fffffff04057812 */ /* 0x000fe200078ec0ff */
        /* <DEDUP_REMOVED lines=13> */
.L_x_10504:
[----:B------:R-:W-:Y:S05]  /*4290*/  BSYNC.RECONVERGENT B0 ;  /* 0x0000000000007941 */ /* 0x000fea0003800200 */
.L_x_10503:
[----:B------:R-:W-:-:S05]  /*42a0*/  LOP3.LUT R3, R0, 0x80, R7, 0xf8, !PT ;  /* 0x0000008000037812 */ /* 0x000fca00078ef807 */
[----:B------:R0:W-:Y:S01]  /*42b0*/  STG.E.U8 desc[UR36][R8.64], R3 ;  /* 0x0000000308007986 */ /* 0x0001e2000c101124 */
[----:B------:R-:W-:Y:S05]  /*42c0*/  BRA `(.L_x_10489) ;  /* 0x00000004009c7947 */ /* 0x000fea0003800000 */
.L_x_10499:
[----:B------:R-:W-:-:S05]  /*42d0*/  F2FP.BF16.F32.PACK_AB R4, RZ, R4 ;  /* 0x00000004ff04723e */ /* 0x000fca00000010ff */
[----:B------:R0:W-:Y:S01]  /*42e0*/  STG.E.U16 desc[UR36][R8.64], R4 ;  /* 0x0000000408007986 */ /* 0x0001e2000c101524 */
[----:B------:R-:W-:Y:S05]  /*42f0*/  BRA `(.L_x_10489) ;  /* 0x0000000400907947 */ /* 0x000fea0003800000 */
.L_x_10496:
        /* <DEDUP_REMOVED lines=11> */
.L_x_10507:
[----:B------:R-:W-:Y:S01]  /*43b0*/  LOP3.LUT R3, R4, 0x7fffffff, RZ, 0xc0, !PT ;  /* 0x7fffffff04037812 */ /* 0x000fe200078ec0ff */
        /* <DEDUP_REMOVED lines=11> */
.L_x_10510:
[----:B------:R-:W-:-:S04]  /*4470*/  SHF.R.U32.HI R0, RZ, 0x14, R4 ;  /* 0x00000014ff007819 */ /* 0x000fc80000011604 */
[----:B------:R-:W-:-:S04]  /*4480*/  LOP3.LUT R3, R0, 0x1, RZ, 0xc0, !PT ;  /* 0x0000000100037812 */ /* 0x000fc800078ec0ff */
[----:B------:R-:W-:-:S04]  /*4490*/  IADD3 R0, PT, PT, R4, 0x487ffff, R3 ;  /* 0x0487ffff04007810 */ /* 0x000fc80007ffe003 */
[----:B------:R-:W-:-:S04]  /*44a0*/  SHF.R.U32.HI R0, RZ, 0x14, R0 ;  /* 0x00000014ff007819 */ /* 0x000fc80000011600 */
[----:B------:R-:W-:-:S07]  /*44b0*/  LOP3.LUT R3, R0, 0xff, RZ, 0xc0, !PT ;  /* 0x000000ff00037812 */ /* 0x000fce00078ec0ff */
.L_x_10511:
[----:B------:R-:W-:-:S04]  /*44c0*/  SHF.R.U32.HI R4, RZ, 0x18, R4 ;  /* 0x00000018ff047819 */ /* 0x000fc80000011604 */
[----:B------:R-:W-:-:S04]  /*44d0*/  LOP3.LUT R3, R3, 0x80, R4, 0xf8, !PT ;  /* 0x0000008003037812 */ /* 0x000fc800078ef804 */
[----:B------:R-:W-:-:S07]  /*44e0*/  PRMT R0, R3, 0x7610, R0 ;  /* 0x0000761003007816 */ /* 0x000fce0000000000 */
.L_x_10509:
[----:B------:R-:W-:Y:S05]  /*44f0*/  BSYNC.RECONVERGENT B0 ;  /* 0x0000000000007941 */ /* 0x000fea0003800200 */
.L_x_10508:
[----:B------:R4:W-:Y:S01]  /*4500*/  STG.E.U8 desc[UR36][R8.64], R0 ;  /* 0x0000000008007986 */ /* 0x0009e2000c101124 */
[----:B------:R-:W-:Y:S05]  /*4510*/  BRA `(.L_x_10489) ;  /* 0x0000000400087947 */ /* 0x000fea0003800000 */
.L_x_10506:
        /* <DEDUP_REMOVED lines=12> */
.L_x_10514:
[----:B------:R-:W-:-:S04]  /*45e0*/  SHF.R.U32.HI R0, RZ, 0x15, R4 ;  /* 0x00000015ff007819 */ /* 0x000fc80000011604 */
[----:B------:R-:W-:-:S04]  /*45f0*/  LOP3.LUT R3, R0, 0x1, RZ, 0xc0, !PT ;  /* 0x0000000100037812 */ /* 0x000fc800078ec0ff */
[----:B------:R-:W-:-:S04]  /*4600*/  IADD3 R0, PT, PT, R4, 0x88fffff, R3 ;  /* 0x088fffff04007810 */ /* 0x000fc80007ffe003 */
[----:B------:R-:W-:-:S04]  /*4610*/  SHF.R.U32.HI R0, RZ, 0x15, R0 ;  /* 0x00000015ff007819 */ /* 0x000fc80000011600 */
[----:B------:R-:W-:-:S07]  /*4620*/  LOP3.LUT R3, R0, 0xff, RZ, 0xc0, !PT ;  /* 0x000000ff00037812 */ /* 0x000fce00078ec0ff */
.L_x_10515:
[----:B------:R-:W-:-:S04]  /*4630*/  SHF.R.U32.HI R4, RZ, 0x18, R4 ;  /* 0x00000018ff047819 */ /* 0x000fc80000011604 */
[----:B------:R-:W-:-:S04]  /*4640*/  LOP3.LUT R3, R3, 0x80, R4, 0xf8, !PT ;  /* 0x0000008003037812 */ /* 0x000fc800078ef804 */
[----:B------:R-:W-:-:S07]  /*4650*/  PRMT R0, R3, 0x7610, R0 ;  /* 0x0000761003007816 */ /* 0x000fce0000000000 */
.L_x_10513:
[----:B------:R-:W-:Y:S05]  /*4660*/  BSYNC.RECONVERGENT B0 ;  /* 0x0000000000007941 */ /* 0x000fea0003800200 */
.L_x_10512:
[----:B------:R0:W-:Y:S01]  /*4670*/  STG.E.U8 desc[UR36][R8.64], R0 ;  /* 0x0000000008007986 */ /* 0x0001e2000c101124 */
[----:B------:R-:W-:Y:S05]  /*4680*/  BRA `(.L_x_10489) ;  /* 0x0000000000ac7947 */ /* 0x000fea0003800000 */
.L_x_10505:
[----:B------:R-:W-:-:S13]  /*4690*/  ISETP.NE.AND P0, PT, R0, 0x1c, PT ;  /* 0x0000001c0000780c */ /* 0x000fda0003f05270 */
[----:B------:R-:W-:Y:S05]  /*46a0*/  @!P0 BRA `(.L_x_10516) ;  /* 0x00000000009c8947 */ /* 0x000fea0003800000 */
[----:B------:R-:W-:-:S13]  /*46b0*/  ISETP.NE.AND P0, PT, R0, 0x1d, PT ;  /* 0x0000001d0000780c */ /* 0x000fda0003f05270 */
[----:B------:R-:W-:Y:S05]  /*46c0*/  @!P0 BRA `(.L_x_10517) ;  /* 0x0000000000888947 */ /* 0x000fea0003800000 */
[----:B------:R-:W-:-:S13]  /*46d0*/  ISETP.NE.AND P0, PT, R0, 0x2c, PT ;  /* 0x0000002c0000780c */ /* 0x000fda0003f05270 */
[----:B------:R-:W-:Y:S05]  /*46e0*/  @!P0 BRA `(.L_x_10518) ;  /* 0x0000000000448947 */ /* 0x000fea0003800000 */
.L_x_10488:
[----:B------:R-:W-:Y:S01]  /*46f0*/  MOV R14, 0x0 ;  /* 0x00000000000e7802 */ /* 0x000fe20000000f00 */
[----:B------:R-:W0:Y:S01]  /*4700*/  LDCU.64 UR6, c[0x4][0x178] ;  /* 0x01002f00ff0677ac */ /* 0x000e220008000a00 */
[----:B------:R-:W-:Y:S02]  /*4710*/  IMAD.MOV.U32 R8, RZ, RZ, 0x65 ;  /* 0x00000065ff087424 */ /* 0x000fe400078e00ff */
[----:B------:R-:W-:Y:S01]  /*4720*/  IMAD.MOV.U32 R12, RZ, RZ, 0x1 ;  /* 0x00000001ff0c7424 */ /* 0x000fe200078e00ff */
[----:B------:R-:W4:Y:S01]  /*4730*/  LDCU.64 UR8, c[0x4][0x180] ;  /* 0x01003000ff0877ac */ /* 0x000f220008000a00 */
[----:B------:R-:W1:Y:S01]  /*4740*/  LDC.64 R14, c[0x4][R14] ;  /* 0x010000000e0e7b82 */ /* 0x000e620000000a00 */
[----:B------:R-:W-:Y:S01]  /*4750*/  IMAD.MOV.U32 R13, RZ, RZ, RZ ;  /* 0x000000ffff0d7224 */ /* 0x000fe200078e00ff */
[----:B------:R-:W5:Y:S01]  /*4760*/  LDCU.64 UR4, c[0x4][0x70] ;  /* 0x01000e00ff0477ac */ /* 0x000f620008000a00 */
[----:B0-----:R-:W-:Y:S02]  /*4770*/  IMAD.U32 R4, RZ, RZ, UR6 ;  /* 0x00000006ff047e24 */ /* 0x001fe4000f8e00ff */
[----:B------:R-:W-:-:S02]  /*4780*/  IMAD.U32 R5, RZ, RZ, UR7 ;  /* 0x00000007ff057e24 */ /* 0x000fc4000f8e00ff */
[----:B----4-:R-:W-:Y:S02]  /*4790*/  IMAD.U32 R6, RZ, RZ, UR8 ;  /* 0x00000008ff067e24 */ /* 0x010fe4000f8e00ff */
[----:B------:R-:W-:Y:S02]  /*47a0*/  IMAD.U32 R7, RZ, RZ, UR9 ;  /* 0x00000009ff077e24 */ /* 0x000fe4000f8e00ff */
[----:B-----5:R-:W-:Y:S02]  /*47b0*/  IMAD.U32 R10, RZ, RZ, UR4 ;  /* 0x00000004ff0a7e24 */ /* 0x020fe4000f8e00ff */
[----:B------:R-:W-:-:S07]  /*47c0*/  IMAD.U32 R11, RZ, RZ, UR5 ;  /* 0x00000005ff0b7e24 */ /* 0x000fce000f8e00ff */
[----:B------:R-:W-:-:S07]  /*47d0*/  LEPC R20, `(.L_x_10519) ;  /* 0x000000001014794e */ /* 0x000fce0000000000 */
[----:B-123--:R-:W-:Y:S05]  /*47e0*/  CALL.ABS.NOINC R14 ;  /* 0x000000000e007343 */ /* 0x00efea0003c00000 */
.L_x_10519:
[----:B------:R-:W-:Y:S05]  /*47f0*/  BRA `(.L_x_10489) ;  /* 0x0000000000507947 */ /* 0x000fea0003800000 */
.L_x_10518:
        /* <DEDUP_REMOVED lines=15> */
.L_x_10517:
[----:B------:R-:W0:Y:S02]  /*48f0*/  F2I.U64.TRUNC R4, R5 ;  /* 0x0000000500047311 */ /* 0x000e24000020d800 */
[----:B0-----:R0:W-:Y:S01]  /*4900*/  STG.E.64 desc[UR36][R8.64], R4 ;  /* 0x0000000408007986 */ /* 0x0011e2000c101b24 */
[----:B------:R-:W-:Y:S05]  /*4910*/  BRA `(.L_x_10489) ;  /* 0x0000000000087947 */ /* 0x000fea0003800000 */
.L_x_10516:
[----:B------:R-:W0:Y:S02]  /*4920*/  F2I.U32.TRUNC.NTZ R5, R5 ;  /* 0x0000000500057305 */ /* 0x000e24000020f000 */
[----:B0-----:R0:W-:Y:S02]  /*4930*/  STG.E desc[UR36][R8.64], R5 ;  /* 0x0000000508007986 */ /* 0x0011e4000c101924 */
.L_x_10489:
[----:B------:R-:W-:-:S13]  /*4940*/  ISETP.GE.AND P0, PT, R26, R25, PT ;  /* 0x000000191a00720c */ /* 0x000fda0003f06270 */
[----:B------:R-:W-:Y:S05]  /*4950*/  @P0 BREAK.RELIABLE B6 ;  /* 0x0000000000060942 */ /* 0x000fea0003800100 */
[----:B------:R-:W-:Y:S05]  /*4960*/  @P0 BRA `(.L_x_10520) ;  /* 0x0000001c00280947 */ /* 0x000fea0003800000 */
[----:B------:R-:W5:Y:S01]  /*4970*/  LDCU UR4, c[0x0][0x3b8] ;  /* 0x00007700ff0477ac */ /* 0x000f620008000800 */
[----:B0---4-:R-:W0:Y:S01]  /*4980*/  LDC.64 R8, c[0x0][0x398] ;  /* 0x0000e600ff087b82 */ /* 0x011e220000000a00 */
        /* <DEDUP_REMOVED lines=19> */
.L_x_10524:
[----:B------:R-:W0:Y:S02]  /*4ac0*/  F2I.S64.TRUNC R4, R19 ;  /* 0x0000001300047311 */ /* 0x000e24000020d900 */
[----:B0-----:R0:W-:Y:S01]  /*4ad0*/  STG.E.U8 desc[UR36][R8.64], R4 ;  /* 0x0000000408007986 */ /* 0x0011e2000c101124 */
[----:B------:R-:W-:Y:S05]  /*4ae0*/  BRA `(.L_x_10526) ;  /* 0x0000000c00287947 */ /* 0x000fea0003800000 */
.L_x_10523:
        /* <DEDUP_REMOVED lines=9> */
.L_x_10528:
[----:B------:R-:W0:Y:S02]  /*4b80*/  F2I.TRUNC.NTZ R19, R19 ;  /* 0x0000001300137305 */ /* 0x000e24000020f100 */
[----:B0-----:R0:W-:Y:S01]  /*4b90*/  STG.E desc[UR36][R8.64], R19 ;  /* 0x0000001308007986 */ /* 0x0011e2000c101924 */
[----:B------:R-:W-:Y:S05]  /*4ba0*/  BRA `(.L_x_10526) ;  /* 0x0000000800f87947 */ /* 0x000fea0003800000 */
.L_x_10527:
[----:B------:R-:W0:Y:S02]  /*4bb0*/  F2I.TRUNC.NTZ R19, R19 ;  /* 0x0000001300137305 */ /* 0x000e24000020f100 */
[----:B0-----:R0:W-:Y:S01]  /*4bc0*/  STG.E.U16 desc[UR36][R8.64], R19 ;  /* 0x0000001308007986 */ /* 0x0011e2000c101524 */
[----:B------:R-:W-:Y:S05]  /*4bd0*/  BRA `(.L_x_10526) ;  /* 0x0000000800ec7947 */ /* 0x000fea0003800000 */
.L_x_10522:
        /* <DEDUP_REMOVED lines=8> */
.L_x_10530:
[----:B------:R-:W-:-:S05]  /*4c60*/  F2FP.F16.F32.PACK_AB R18, RZ, R18 ;  /* 0x00000012ff12723e */ /* 0x000fca00000000ff */
[----:B------:R0:W-:Y:S01]  /*4c70*/  STG.E.U16 desc[UR36][R8.64], R18 ;  /* 0x0000001208007986 */ /* 0x0001e2000c101524 */
[----:B------:R-:W-:Y:S05]  /*4c80*/  BRA `(.L_x_10526) ;  /* 0x0000000800c07947 */ /* 0x000fea0003800000 */
.L_x_10529:
        /* <DEDUP_REMOVED lines=9> */
.L_x_10532:
[----:B------:R-:W-:-:S04]  /*4d20*/  F2FP.F16.F32.PACK_AB R3, RZ, R18 ;  /* 0x00000012ff03723e */ /* 0x000fc800000000ff */
[----:B------:R-:W-:-:S05]  /*4d30*/  PRMT R3, R3, 0x5410, RZ ;  /* 0x0000541003037816 */ /* 0x000fca00000000ff */
[----:B------:R0:W-:Y:S01]  /*4d40*/  STG.E desc[UR36][R8.64], R3 ;  /* 0x0000000308007986 */ /* 0x0001e2000c101924 */
[----:B------:R-:W-:Y:S05]  /*4d50*/  BRA `(.L_x_10526) ;  /* 0x00000008008c7947 */ /* 0x000fea0003800000 */
.L_x_10531:
[----:B------:R-:W-:-:S06]  /*4d60*/  FMUL.FTZ R4, R18, 1 ;  /* 0x3f80000012047820 */ /* 0x000fcc0000410000 */
[----:B------:R-:W0:Y:S02]  /*4d70*/  F2F.F64.F32 R4, R4 ;  /* 0x0000000400047310 */ /* 0x000e240000201800 */
[----:B0-----:R0:W-:Y:S01]  /*4d80*/  STG.E.64 desc[UR36][R8.64], R4 ;  /* 0x0000000408007986 */ /* 0x0011e2000c101b24 */
[----:B------:R-:W-:Y:S05]  /*4d90*/  BRA `(.L_x_10526) ;  /* 0x00000008007c7947 */ /* 0x000fea0003800000 */
.L_x_10521:
        /* <DEDUP_REMOVED lines=13> */
.L_x_10536:
        /* <DEDUP_REMOVED lines=16> */
.L_x_10539:
[----:B------:R-:W-:-:S04]  /*4f70*/  SHF.R.U32.HI R18, RZ, 0x18, R18 ;  /* 0x00000018ff127819 */ /* 0x000fc80000011612 */
[----:B------:R-:W-:-:S04]  /*4f80*/  LOP3.LUT R3, R3, 0x80, R18, 0xf8, !PT ;  /* 0x0000008003037812 */ /* 0x000fc800078ef812 */
[----:B------:R-:W-:-:S07]  /*4f90*/  PRMT R4, R3, 0x7610, R4 ;  /* 0x0000761003047816 */ /* 0x000fce0000000004 */
.L_x_10538:
[----:B------:R-:W-:Y:S05]  /*4fa0*/  BSYNC.RECONVERGENT B0 ;  /* 0x0000000000007941 */ /* 0x000fea0003800200 */
.L_x_10537:
[----:B------:R0:W-:Y:S01]  /*4fb0*/  STG.E.U8 desc[UR36][R8.64], R4 ;  /* 0x0000000408007986 */ /* 0x0001e2000c101124 */
[----:B------:R-:W-:Y:S05]  /*4fc0*/  BRA `(.L_x_10526) ;  /* 0x0000000400f07947 */ /* 0x000fea0003800000 */
.L_x_10535:
        /* <DEDUP_REMOVED lines=16> */
.L_x_10542:
[----:B------:R-:W-:-:S04]  /*50d0*/  SHF.R.U32.HI R18, RZ, 0x18, R18 ;  /* 0x00000018ff127819 */ /* 0x000fc80000011612 */
[----:B------:R-:W-:-:S04]  /*50e0*/  LOP3.LUT R3, R3, 0x80, R18, 0xf8, !PT ;  /* 0x0000008003037812 */ /* 0x000fc800078ef812 */
[----:B------:R-:W-:-:S07]  /*50f0*/  PRMT R4, R3, 0x7610, R4 ;  /* 0x0000761003047816 */ /* 0x000fce0000000004 */
.L_x_10541:
[----:B------:R-:W-:Y:S05]  /*5100*/  BSYNC.RECONVERGENT B0 ;  /* 0x0000000000007941 */ /* 0x000fea0003800200 */
.L_x_10540:
[----:B------:R0:W-:Y:S01]  /*5110*/  STG.E.U8 desc[UR36][R8.64], R4 ;  /* 0x0000000408007986 */ /* 0x0001e2000c101124 */
[----:B------:R-:W-:Y:S05]  /*5120*/  BRA `(.L_x_10526) ;  /* 0x0000000400987947 */ /* 0x000fea0003800000 */
.L_x_10534:
        /* <DEDUP_REMOVED lines=21> */
.L_x_10544:
[----:B------:R-:W0:Y:S02]  /*5280*/  F2I.U64.TRUNC R4, R19 ;  /* 0x0000001300047311 */ /* 0x000e24000020d800 */
[----:B0-----:R0:W-:Y:S01]  /*5290*/  STG.E.64 desc[UR36][R8.64], R4 ;  /* 0x0000000408007986 */ /* 0x0011e2000c101b24 */
[----:B------:R-:W-:Y:S05]  /*52a0*/  BRA `(.L_x_10526) ;  /* 0x0000000400387947 */ /* 0x000fea0003800000 */
.L_x_10543:
[----:B------:R-:W0:Y:S02]  /*52b0*/  F2I.U32.TRUNC.NTZ R19, R19 ;  /* 0x0000001300137305 */ /* 0x000e24000020f000 */
[----:B0-----:R0:W-:Y:S01]  /*52c0*/  STG.E desc[UR36][R8.64], R19 ;  /* 0x0000001308007986 */ /* 0x0011e2000c101924 */
[----:B------:R-:W-:Y:S05]  /*52d0*/  BRA `(.L_x_10526) ;  /* 0x00000004002c7947 */ /* 0x000fea0003800000 */
.L_x_10533:
        /* <DEDUP_REMOVED lines=10> */
.L_x_10546:
[----:B------:R-:W-:Y:S01]  /*5380*/  FMUL.FTZ R4, R18, 1 ;  /* 0x3f80000012047820 */ /* 0x000fe20000410000 */
[----:B------:R-:W-:-:S05]  /*5390*/  CS2R R6, SRZ ;  /* 0x0000000000067805 */ /* 0x000fca000001ff00 */
[----:B------:R-:W0:Y:S02]  /*53a0*/  F2F.F64.F32 R4, R4 ;  /* 0x0000000400047310 */ /* 0x000e240000201800 */
[----:B0-----:R0:W-:Y:S01]  /*53b0*/  STG.E.128 desc[UR36][R8.64], R4 ;  /* 0x0000000408007986 */ /* 0x0011e2000c101d24 */
[----:B------:R-:W-:Y:S05]  /*53c0*/  BRA `(.L_x_10526) ;  /* 0x0000000000f07947 */ /* 0x000fea0003800000 */
.L_x_10545:
[----:B------:R-:W-:-:S13]  /*53d0*/  ISETP.NE.AND P0, PT, R0, 0xf, PT ;  /* 0x0000000f0000780c */ /* 0x000fda0003f05270 */
[----:B------:R-:W-:Y:S05]  /*53e0*/  @!P0 BRA `(.L_x_10547) ;  /* 0x0000000000e08947 */ /* 0x000fea0003800000 */
[----:B------:R-:W-:-:S13]  /*53f0*/  ISETP.NE.AND P0, PT, R0, 0x17, PT ;  /* 0x000000170000780c */ /* 0x000fda0003f05270 */
[----:B------:R-:W-:Y:S05]  /*5400*/  @!P0 BRA `(.L_x_10548) ;  /* 0x00000000008c8947 */ /* 0x000fea0003800000 */
[----:B------:R-:W-:-:S13]  /*5410*/  ISETP.NE.AND P0, PT, R0, 0x18, PT ;  /* 0x000000180000780c */ /* 0x000fda0003f05270 */
[----:B------:R-:W-:Y:S05]  /*5420*/  @!P0 BRA `(.L_x_10549) ;  /* 0x0000000000448947 */ /* 0x000fea0003800000 */
.L_x_10525:
        /* <DEDUP_REMOVED lines=16> */
.L_x_10550:
[----:B------:R-:W-:Y:S05]  /*5530*/  BRA `(.L_x_10526) ;  /* 0x0000000000947947 */ /* 0x000fea0003800000 */
.L_x_10549:
        /* <DEDUP_REMOVED lines=12> */
.L_x_10552:
[----:B------:R-:W-:Y:S05]  /*5600*/  BSYNC.RECONVERGENT B0 ;  /* 0x0000000000007941 */ /* 0x000fea0003800200 */
.L_x_10551:
[----:B------:R-:W-:-:S05]  /*5610*/  LOP3.LUT R3, R0, 0x80, R5, 0xf8, !PT ;  /* 0x0000008000037812 */ /* 0x000fca00078ef805 */
[----:B------:R0:W-:Y:S01]  /*5620*/  STG.E.U8 desc[UR36][R8.64], R3 ;  /* 0x0000000308007986 */ /* 0x0001e2000c101124 */
[----:B------:R-:W-:Y:S05]  /*5630*/  BRA `(.L_x_10526) ;  /* 0x0000000000547947 */ /* 0x000fea0003800000 */
.L_x_10548:
        /* <DEDUP_REMOVED lines=11> */
.L_x_10554:
[----:B------:R-:W-:Y:S01]  /*56f0*/  IMAD.MOV.U32 R0, RZ, RZ, 0x7f ;  /* 0x0000007fff007424 */ /* 0x000fe200078e00ff */
[----:B------:R-:W-:-:S04]  /*5700*/  ISETP.GT.U32.AND P0, PT, R4, 0x7f800000, PT ;  /* 0x7f8000000400780c */ /* 0x000fc80003f04070 */
[----:B------:R-:W-:-:S09]  /*5710*/  SEL R0, R0, 0x7c, P0 ;  /* 0x0000007c00007807 */ /* 0x000fd20000000000 */
.L_x_10555:
[----:B------:R-:W-:Y:S05]  /*5720*/  BSYNC.RECONVERGENT B0 ;  /* 0x0000000000007941 */ /* 0x000fea0003800200 */
.L_x_10553:
[----:B------:R-:W-:-:S04]  /*5730*/  SHF.R.U32.HI R3, RZ, 0x18, R18 ;  /* 0x00000018ff037819 */ /* 0x000fc80000011612 */
[----:B------:R-:W-:-:S05]  /*5740*/  LOP3.LUT R3, R0, 0x80, R3, 0xf8, !PT ;  /* 0x0000008000037812 */ /* 0x000fca00078ef803 */
[----:B------:R0:W-:Y:S01]  /*5750*/  STG.E.U8 desc[UR36][R8.64], R3 ;  /* 0x0000000308007986 */ /* 0x0001e2000c101124 */
[----:B------:R-:W-:Y:S05]  /*5760*/  BRA `(.L_x_10526) ;  /* 0x0000000000087947 */ /* 0x000fea0003800000 */
.L_x_10547:
[----:B------:R-:W-:-:S05]  /*5770*/  F2FP.BF16.F32.PACK_AB R18, RZ, R18 ;  /* 0x00000012ff12723e */ /* 0x000fca00000010ff */
[----:B------:R0:W-:Y:S02]  /*5780*/  STG.E.U16 desc[UR36][R8.64], R18 ;  /* 0x0000001208007986 */ /* 0x0001e4000c101524 */
.L_x_10526:
[----:B------:R-:W-:-:S07]  /*5790*/  VIADD R26, R26, 0x80 ;  /* 0x000000801a1a7836 */ /* 0x000fce0000000000 */
.L_x_10483:
[----:B------:R-:W-:-:S13]  /*57a0*/  ISETP.GE.AND P0, PT, R26, R25, PT ;  /* 0x000000191a00720c */ /* 0x000fda0003f06270 */
[----:B------:R-:W-:Y:S05]  /*57b0*/  @P0 BREAK.RELIABLE B6 ;  /* 0x0000000000060942 */ /* 0x000fea0003800100 */
[----:B------:R-:W-:Y:S05]  /*57c0*/  @P0 BRA `(.L_x_10520) ;  /* 0x0000000c00900947 */ /* 0x000fea0003800000 */
[----:B------:R-:W-:Y:S05]  /*57d0*/  BSYNC.RELIABLE B6 ;  /* 0x0000000000067941 */ /* 0x000fea0003800100 */
.L_x_10482:
        /* <DEDUP_REMOVED lines=18> */
[----:B-1----:R-:W0:Y:S02]  /*5900*/  F2I.TRUNC.NTZ R23, R23 ;  /* 0x0000001700177305 */ /* 0x002e24000020f100 */
[----:B0-----:R0:W-:Y:S01]  /*5910*/  STG.E.U8 desc[UR36][R8.64], R23 ;  /* 0x0000001708007986 */ /* 0x0011e2000c101124 */
[----:B------:R-:W-:Y:S05]  /*5920*/  BRA `(.L_x_10561) ;  /* 0x0000000c00347947 */ /* 0x000fea0003800000 */
.L_x_10559:
[----:B------:R-:W0:Y:S02]  /*5930*/  F2I.S64.TRUNC R4, R23 ;  /* 0x0000001700047311 */ /* 0x000e24000020d900 */
[----:B0-----:R0:W-:Y:S01]  /*5940*/  STG.E.U8 desc[UR36][R8.64], R4 ;  /* 0x0000000408007986 */ /* 0x0011e2000c101124 */
[----:B------:R-:W-:Y:S05]  /*5950*/  BRA `(.L_x_10561) ;  /* 0x0000000c00287947 */ /* 0x000fea0003800000 */
.L_x_10558:
        /* <DEDUP_REMOVED lines=9> */
.L_x_10563:
[----:B-1----:R-:W0:Y:S02]  /*59f0*/  F2I.TRUNC.NTZ R23, R23 ;  /* 0x0000001700177305 */ /* 0x002e24000020f100 */
[----:B0-----:R0:W-:Y:S01]  /*5a00*/  STG.E desc[UR36][R8.64], R23 ;  /* 0x0000001708007986 */ /* 0x0011e2000c101924 */
[----:B------:R-:W-:Y:S05]  /*5a10*/  BRA `(.L_x_10561) ;  /* 0x0000000800f87947 */ /* 0x000fea0003800000 */
.L_x_10562:
[----:B-1----:R-:W0:Y:S02]  /*5a20*/  F2I.TRUNC.NTZ R23, R23 ;  /* 0x0000001700177305 */ /* 0x002e24000020f100 */
[----:B0-----:R0:W-:Y:S01]  /*5a30*/  STG.E.U16 desc[UR36][R8.64], R23 ;  /* 0x0000001708007986 */ /* 0x0011e2000c101524 */
[----:B------:R-:W-:Y:S05]  /*5a40*/  BRA `(.L_x_10561) ;  /* 0x0000000800ec7947 */ /* 0x000fea0003800000 */
.L_x_10557:
        /* <DEDUP_REMOVED lines=8> */
.L_x_10565:
[----:B--2---:R-:W-:-:S05]  /*5ad0*/  F2FP.F16.F32.PACK_AB R22, RZ, R22 ;  /* 0x00000016ff16723e */ /* 0x004fca00000000ff */
[----:B------:R0:W-:Y:S01]  /*5ae0*/  STG.E.U16 desc[UR36][R8.64], R22 ;  /* 0x0000001608007986 */ /* 0x0001e2000c101524 */
[----:B------:R-:W-:Y:S05]  /*5af0*/  BRA `(.L_x_10561) ;  /* 0x0000000800c07947 */ /* 0x000fea0003800000 */
.L_x_10564:
[----:B------:R-:W-:-:S13]  /*5b00*/  ISETP.NE.AND P0, PT, R0, 0x7, PT ;  /* 0x000000070000780c */ /* 0x000fda0003f05270 */
[----:B------:R-:W-:Y:S05]  /*5b10*/  @!P0 BRA `(.L_x_10566) ;  /* 0x00000000002c8947 */ /* 0x000fea0003800000 */
[----:B------:R-:W-:-:S13]  /*5b20*/  ISETP.NE.AND P0, PT, R0, 0x8, PT ;  /* 0x000000080000780c */ /* 0x000fda0003f05270 */
[----:B------:R-:W-:Y:S05]  /*5b30*/  @!P0 BRA `(.L_x_10567) ;  /* 0x0000000000148947 */ /* 0x000fea0003800000 */
[----:B------:R-:W-:-:S13]  /*5b40*/  ISETP.NE.AND P0, PT, R0, 0x9, PT ;  /* 0x000000090000780c */ /* 0x000fda0003f05270 */
[----:B------:R-:W-:Y:S05]  /*5b50*/  @P0 BRA `(.L_x_10560) ;  /* 0x0000000400d00947 */ /* 0x000fea0003800000 */
[----:B-1----:R-:W-:-:S05]  /*5b60*/  IMAD.MOV.U32 R23, RZ, RZ, RZ ;  /* 0x000000ffff177224 */ /* 0x002fca00078e00ff */
[----:B--2---:R0:W-:Y:S01]  /*5b70*/  STG.E.64 desc[UR36][R8.64], R22 ;  /* 0x0000001608007986 */ /* 0x0041e2000c101b24 */
[----:B------:R-:W-:Y:S05]  /*5b80*/  BRA `(.L_x_10561) ;  /* 0x00000008009c7947 */ /* 0x000fea0003800000 */
.L_x_10567:
[----:B--2---:R-:W-:-:S04]  /*5b90*/  F2FP.F16.F32.PACK_AB R3, RZ, R22 ;  /* 0x00000016ff03723e */ /* 0x004fc800000000ff */
[----:B------:R-:W-:-:S05]  /*5ba0*/  PRMT R3, R3, 0x5410, RZ ;  /* 0x0000541003037816 */ /* 0x000fca00000000ff */
[----:B------:R0:W-:Y:S01]  /*5bb0*/  STG.E desc[UR36][R8.64], R3 ;  /* 0x0000000308007986 */ /* 0x0001e2000c101924 */
[----:B------:R-:W-:Y:S05]  /*5bc0*/  BRA `(.L_x_10561) ;  /* 0x00000008008c7947 */ /* 0x000fea0003800000 */
.L_x_10566:
[----:B--2---:R-:W-:-:S06]  /*5bd0*/  FMUL.FTZ R4, R22, 1 ;  /* 0x3f80000016047820 */ /* 0x004fcc0000410000 */
[----:B------:R-:W0:Y:S02]  /*5be0*/  F2F.F64.F32 R4, R4 ;  /* 0x0000000400047310 */ /* 0x000e240000201800 */
[----:B0-----:R0:W-:Y:S01]  /*5bf0*/  STG.E.64 desc[UR36][R8.64], R4 ;  /* 0x0000000408007986 */ /* 0x0011e2000c101b24 */
[----:B------:R-:W-:Y:S05]  /*5c00*/  BRA `(.L_x_10561) ;  /* 0x00000008007c7947 */ /* 0x000fea0003800000 */
.L_x_10556:
        /* <DEDUP_REMOVED lines=10> */
[----:B-1----:R-:W0:Y:S02]  /*5cb0*/  F2I.U32.TRUNC.NTZ R23, R23 ;  /* 0x0000001700177305 */ /* 0x002e24000020f000 */
[----:B0-----:R0:W-:Y:S01]  /*5cc0*/  STG.E.U16 desc[UR36][R8.64], R23 ;  /* 0x0000001708007986 */ /* 0x0011e2000c101524 */
[----:B------:R-:W-:Y:S05]  /*5cd0*/  BRA `(.L_x_10561) ;  /* 0x0000000800487947 */ /* 0x000fea0003800000 */
.L_x_10571:
        /* <DEDUP_REMOVED lines=16> */
.L_x_10574:
[----:B------:R-:W-:-:S04]  /*5de0*/  SHF.R.U32.HI R22, RZ, 0x18, R22 ;  /* 0x00000018ff167819 */ /* 0x000fc80000011616 */
[----:B------:R-:W-:-:S04]  /*5df0*/  LOP3.LUT R3, R3, 0x80, R22, 0xf8, !PT ;  /* 0x0000008003037812 */ /* 0x000fc800078ef816 */
[----:B------:R-:W-:-:S07]  /*5e00*/  PRMT R4, R3, 0x7610, R4 ;  /* 0x0000761003047816 */ /* 0x000fce0000000004 */
.L_x_10573:
[----:B------:R-:W-:Y:S05]  /*5e10*/  BSYNC.RECONVERGENT B0 ;  /* 0x0000000000007941 */ /* 0x000fea0003800200 */
.L_x_10572:
[----:B------:R0:W-:Y:S01]  /*5e20*/  STG.E.U8 desc[UR36][R8.64], R4 ;  /* 0x0000000408007986 */ /* 0x0001e2000c101124 */
[----:B------:R-:W-:Y:S05]  /*5e30*/  BRA `(.L_x_10561) ;  /* 0x0000000400f07947 */ /* 0x000fea0003800000 */
.L_x_10570:
        /* <DEDUP_REMOVED lines=16> */
.L_x_10577:
[----:B------:R-:W-:-:S04]  /*5f40*/  SHF.R.U32.HI R22, RZ, 0x18, R22 ;  /* 0x00000018ff167819 */ /* 0x000fc80000011616 */
[----:B------:R-:W-:-:S04]  /*5f50*/  LOP3.LUT R3, R3, 0x80, R22, 0xf8, !PT ;  /* 0x0000008003037812 */ /* 0x000fc800078ef816 */
[----:B------:R-:W-:-:S07]  /*5f60*/  PRMT R4, R3, 0x7610, R4 ;  /* 0x0000761003047816 */ /* 0x000fce0000000004 */
.L_x_10576:
[----:B------:R-:W-:Y:S05]  /*5f70*/  BSYNC.RECONVERGENT B0 ;  /* 0x0000000000007941 */ /* 0x000fea0003800200 */
.L_x_10575:
[----:B------:R0:W-:Y:S01]  /*5f80*/  STG.E.U8 desc[UR36][R8.64], R4 ;  /* 0x0000000408007986 */ /* 0x0001e2000c101124 */
[----:B------:R-:W-:Y:S05]  /*5f90*/  BRA `(.L_x_10561) ;  /* 0x0000000400987947 */ /* 0x000fea0003800000 */
.L_x_10569:
        /* <DEDUP_REMOVED lines=21> */
.L_x_10579:
[----:B------:R-:W0:Y:S02]  /*60f0*/  F2I.U64.TRUNC R4, R23 ;  /* 0x0000001700047311 */ /* 0x000e24000020d800 */
[----:B0-----:R0:W-:Y:S01]  /*6100*/  STG.E.64 desc[UR36][R8.64], R4 ;  /* 0x0000000408007986 */ /* 0x0011e2000c101b24 */
[----:B------:R-:W-:Y:S05]  /*6110*/  BRA `(.L_x_10561) ;  /* 0x0000000400387947 */ /* 0x000fea0003800000 */
.L_x_10578:
[----:B-1----:R-:W0:Y:S02]  /*6120*/  F2I.U32.TRUNC.NTZ R23, R23 ;  /* 0x0000001700177305 */ /* 0x002e24000020f000 */
[----:B0-----:R0:W-:Y:S01]  /*6130*/  STG.E desc[UR36][R8.64], R23 ;  /* 0x0000001708007986 */ /* 0x0011e2000c101924 */
[----:B------:R-:W-:Y:S05]  /*6140*/  BRA `(.L_x_10561) ;  /* 0x00000004002c7947 */ /* 0x000fea0003800000 */
.L_x_10568:
        /* <DEDUP_REMOVED lines=10> */
.L_x_10581:
[----:B--2---:R-:W-:Y:S01]  /*61f0*/  FMUL.FTZ R4, R22, 1 ;  /* 0x3f80000016047820 */ /* 0x004fe20000410000 */
[----:B------:R-:W-:-:S05]  /*6200*/  CS2R R6, SRZ ;  /* 0x0000000000067805 */ /* 0x000fca000001ff00 */
[----:B------:R-:W0:Y:S02]  /*6210*/  F2F.F64.F32 R4, R4 ;  /* 0x0000000400047310 */ /* 0x000e240000201800 */
[----:B0-----:R0:W-:Y:S01]  /*6220*/  STG.E.128 desc[UR36][R8.64], R4 ;  /* 0x0000000408007986 */ /* 0x0011e2000c101d24 */
[----:B------:R-:W-:Y:S05]  /*6230*/  BRA `(.L_x_10561) ;  /* 0x0000000000f07947 */ /* 0x000fea0003800000 */
.L_x_10580:
[----:B------:R-:W-:-:S13]  /*6240*/  ISETP.NE.AND P0, PT, R0, 0xf, PT ;  /* 0x0000000f0000780c */ /* 0x000fda0003f05270 */
[----:B------:R-:W-:Y:S05]  /*6250*/  @!P0 BRA `(.L_x_10582) ;  /* 0x0000000000e08947 */ /* 0x000fea0003800000 */
[----:B------:R-:W-:-:S13]  /*6260*/  ISETP.NE.AND P0, PT, R0, 0x17, PT ;  /* 0x000000170000780c */ /* 0x000fda0003f05270 */
[----:B------:R-:W-:Y:S05]  /*6270*/  @!P0 BRA `(.L_x_10583) ;  /* 0x00000000008c8947 */ /* 0x000fea0003800000 */
[----:B------:R-:W-:-:S13]  /*6280*/  ISETP.NE.AND P0, PT, R0, 0x18, PT ;  /* 0x000000180000780c */ /* 0x000fda0003f05270 */
[----:B------:R-:W-:Y:S05]  /*6290*/  @!P0 BRA `(.L_x_10584) ;  /* 0x0000000000448947 */ /* 0x000fea0003800000 */
.L_x_10560:
        /* <DEDUP_REMOVED lines=16> */
.L_x_10585:
[----:B------:R-:W-:Y:S05]  /*63a0*/  BRA `(.L_x_10561) ;  /* 0x0000000000947947 */ /* 0x000fea0003800000 */
.L_x_10584:
        /* <DEDUP_REMOVED lines=12> */
.L_x_10587:
[----:B------:R-:W-:Y:S05]  /*6470*/  BSYNC.RECONVERGENT B0 ;  /* 0x0000000000007941 */ /* 0x000fea0003800200 */
.L_x_10586:
[----:B------:R-:W-:-:S05]  /*6480*/  LOP3.LUT R3, R0, 0x80, R5, 0xf8, !PT ;  /* 0x0000008000037812 */ /* 0x000fca00078ef805 */
[----:B------:R2:W-:Y:S01]  /*6490*/  STG.E.U8 desc[UR36][R8.64], R3 ;  /* 0x0000000308007986 */ /* 0x0005e2000c101124 */
[----:B------:R-:W-:Y:S05]  /*64a0*/  BRA `(.L_x_10561) ;  /* 0x0000000000547947 */ /* 0x000fea0003800000 */
.L_x_10583:
        /* <DEDUP_REMOVED lines=11> */
.L_x_10589:
[----:B------:R-:W-:Y:S01]  /*6560*/  IMAD.MOV.U32 R0, RZ, RZ, 0x7f ;  /* 0x0000007fff007424 */ /* 0x000fe200078e00ff */
[----:B------:R-:W-:-:S04]  /*6570*/  ISETP.GT.U32.AND P0, PT, R4, 0x7f800000, PT ;  /* 0x7f8000000400780c */ /* 0x000fc80003f04070 */
[----:B------:R-:W-:-:S09]  /*6580*/  SEL R0, R0, 0x7c, P0 ;  /* 0x0000007c00007807 */ /* 0x000fd20000000000 */
.L_x_10590:
[----:B------:R-:W-:Y:S05]  /*6590*/  BSYNC.RECONVERGENT B0 ;  /* 0x0000000000007941 */ /* 0x000fea0003800200 */
.L_x_10588:
[----:B------:R-:W-:-:S04]  /*65a0*/  SHF.R.U32.HI R3, RZ, 0x18, R22 ;  /* 0x00000018ff037819 */ /* 0x000fc80000011616 */
[----:B------:R-:W-:-:S05]  /*65b0*/  LOP3.LUT R3, R0, 0x80, R3, 0xf8, !PT ;  /* 0x0000008000037812 */ /* 0x000fca00078ef803 */
[----:B------:R4:W-:Y:S01]  /*65c0*/  STG.E.U8 desc[UR36][R8.64], R3 ;  /* 0x0000000308007986 */ /* 0x0009e2000c101124 */
[----:B------:R-:W-:Y:S05]  /*65d0*/  BRA `(.L_x_10561) ;  /* 0x0000000000087947 */ /* 0x000fea0003800000 */
.L_x_10582:
[----:B--2---:R-:W-:-:S05]  /*65e0*/  F2FP.BF16.F32.PACK_AB R22, RZ, R22 ;  /* 0x00000016ff16723e */ /* 0x004fca00000010ff */
[----:B------:R0:W-:Y:S02]  /*65f0*/  STG.E.U16 desc[UR36][R8.64], R22 ;  /* 0x0000001608007986 */ /* 0x0001e4000c101524 */
.L_x_10561:
[----:B------:R-:W-:-:S07]  /*6600*/  VIADD R26, R26, 0x80 ;  /* 0x000000801a1a7836 */ /* 0x000fce0000000000 */
.L_x_10520:
[----:B------:R-:W-:Y:S05]  /*6610*/  BSYNC.RECONVERGENT B7 ;  /* 0x0000000000077941 */ /* 0x000fea0003800200 */
.L_x_10481:
[----:B------:R-:W-:-:S13]  /*6620*/  ISETP.GE.AND P0, PT, R26, R25, PT ;  /* 0x000000191a00720c */ /* 0x000fda0003f06270 */
[----:B------:R-:W-:Y:S05]  /*6630*/  @P0 EXIT ;  /* 0x000000000000094d */ /* 0x000fea0003800000 */
[----:B0-----:R-:W0:Y:S01]  /*6640*/  LDC.64 R4, c[0x0][0x398] ;  /* 0x0000e600ff047b82 */ /* 0x001e220000000a00 */
[----:B------:R-:W5:Y:S01]  /*6650*/  LDCU UR4, c[0x0][0x3b8] ;  /* 0x00007700ff0477ac */ /* 0x000f620008000800 */
[----:B----4-:R-:W-:Y:S01]  /*6660*/  PRMT R0, R2, 0x9910, RZ ;  /* 0x0000991002007816 */ /* 0x010fe200000000ff */
[----:B------:R-:W-:-:S03]  /*6670*/  IMAD R17, R17, 0x200, R26 ;  /* 0x0000020011117824 */ /* 0x000fc600078e021a */
[----:B------:R-:W-:Y:S01]  /*6680*/  ISETP.GT.AND P1, PT, R0, 0x9, PT ;  /* 0x000000090000780c */ /* 0x000fe20003f24270 */
[----:B-----5:R-:W-:-:S05]  /*6690*/  IMAD R17, R17, UR4, RZ ;  /* 0x0000000411117c24 */ /* 0x020fca000f8e02ff */
        /* <DEDUP_REMOVED lines=11> */
[----:B--2---:R-:W0:Y:S02]  /*6750*/  F2I.TRUNC.NTZ R3, R16 ;  /* 0x0000001000037305 */ /* 0x004e24000020f100 */
[----:B0-----:R-:W-:Y:S01]  /*6760*/  STG.E.U8 desc[UR36][R4.64], R3 ;  /* 0x0000000304007986 */ /* 0x001fe2000c101124 */
[----:B------:R-:W-:Y:S05]  /*6770*/  EXIT ;  /* 0x000000000000794d */ /* 0x000fea0003800000 */
.L_x_10594:
[----:B-1----:R-:W2:Y:S02]  /*6780*/  F2I.S64.TRUNC R16, R16 ;  /* 0x0000001000107311 */ /* 0x002ea4000020d900 */
[----:B--2---:R-:W-:-:S05]  /*6790*/  IMAD.MOV.U32 R3, RZ, RZ, R16 ;  /* 0x000000ffff037224 */ /* 0x004fca00078e0010 */
[----:B------:R-:W-:Y:S01]  /*67a0*/  STG.E.U8 desc[UR36][R4.64], R3 ;  /* 0x0000000304007986 */ /* 0x000fe2000c101124 */
[----:B------:R-:W-:Y:S05]  /*67b0*/  EXIT ;  /* 0x000000000000794d */ /* 0x000fea0003800000 */
.L_x_10593:
[----:B------:R-:W-:-:S13]  /*67c0*/  ISETP.NE.AND P0, PT, R0, 0x2, PT ;  /* 0x000000020000780c */ /* 0x000fda0003f05270 */
[----:B------:R-:W-:Y:S05]  /*67d0*/  @!P0 BRA `(.L_x_10596) ;  /* 0x0000000000288947 */ /* 0x000fea0003800000 */
[----:B------:R-:W-:-:S13]  /*67e0*/  ISETP.NE.AND P0, PT, R0, 0x3, PT ;  /* 0x000000030000780c */ /* 0x000fda0003f05270 */
[----:B------:R-:W-:Y:S05]  /*67f0*/  @!P0 BRA `(.L_x_10597) ;  /* 0x0000000000148947 */ /* 0x000fea0003800000 */
[----:B------:R-:W-:-:S13]  /*6800*/  ISETP.NE.AND P0, PT, R0, 0x4, PT ;  /* 0x000000040000780c */ /* 0x000fda0003f05270 */
[----:B------:R-:W-:Y:S05]  /*6810*/  @P0 BRA `(.L_x_10595) ;  /* 0x0000000800380947 */ /* 0x000fea0003800000 */
[----:B-1----:R-:W0:Y:S02]  /*6820*/  F2I.S64.TRUNC R16, R16 ;  /* 0x0000001000107311 */ /* 0x002e24000020d900 */
[----:B0-----:R-:W-:Y:S01]  /*6830*/  STG.E.64 desc[UR36][R4.64], R16 ;  /* 0x0000001004007986 */ /* 0x001fe2000c101b24 */
[----:B------:R-:W-:Y:S05]  /*6840*/  EXIT ;  /* 0x000000000000794d */ /* 0x000fea0003800000 */
.L_x_10597:
[----:B--2---:R-:W0:Y:S02]  /*6850*/  F2I.TRUNC.NTZ R3, R16 ;  /* 0x0000001000037305 */ /* 0x004e24000020f100 */
[----:B0-----:R-:W-:Y:S01]  /*6860*/  STG.E desc[UR36][R4.64], R3 ;  /* 0x0000000304007986 */ /* 0x001fe2000c101924 */
[----:B------:R-:W-:Y:S05]  /*6870*/  EXIT ;  /* 0x000000000000794d */ /* 0x000fea0003800000 */
.L_x_10596:
[----:B--2---:R-:W0:Y:S02]  /*6880*/  F2I.TRUNC.NTZ R3, R16 ;  /* 0x0000001000037305 */ /* 0x004e24000020f100 */
[----:B0-----:R-:W-:Y:S01]  /*6890*/  STG.E.U16 desc[UR36][R4.64], R3 ;  /* 0x0000000304007986 */ /* 0x001fe2000c101524 */
[----:B------:R-:W-:Y:S05]  /*68a0*/  EXIT ;  /* 0x000000000000794d */ /* 0x000fea0003800000 */
.L_x_10592:
        /* <DEDUP_REMOVED lines=8> */
.L_x_10599:
[----:B---3--:R-:W-:-:S05]  /*6930*/  F2FP.F16.F32.PACK_AB R24, RZ, R24 ;  /* 0x00000018ff18723e */ /* 0x008fca00000000ff */
[----:B------:R-:W-:Y:S01]  /*6940*/  STG.E.U16 desc[UR36][R4.64], R24 ;  /* 0x0000001804007986 */ /* 0x000fe2000c101524 */
[----:B------:R-:W-:Y:S05]  /*6950*/  EXIT ;  /* 0x000000000000794d */ /* 0x000fea0003800000 */
.L_x_10598:
        /* <DEDUP_REMOVED lines=9> */
.L_x_10601:
[----:B--23--:R-:W-:-:S04]  /*69f0*/  F2FP.F16.F32.PACK_AB R3, RZ, R24 ;  /* 0x00000018ff03723e */ /* 0x00cfc800000000ff */
[----:B------:R-:W-:-:S05]  /*6a00*/  PRMT R3, R3, 0x5410, RZ ;  /* 0x0000541003037816 */ /* 0x000fca00000000ff */
[----:B------:R-:W-:Y:S01]  /*6a10*/  STG.E desc[UR36][R4.64], R3 ;  /* 0x0000000304007986 */ /* 0x000fe2000c101924 */
[----:B------:R-:W-:Y:S05]  /*6a20*/  EXIT ;  /* 0x000000000000794d */ /* 0x000fea0003800000 */
.L_x_10600:
[----:B---3--:R-:W-:-:S06]  /*6a30*/  FMUL.FTZ R2, R24, 1 ;  /* 0x3f80000018027820 */ /* 0x008fcc0000410000 */
[----:B--2---:R-:W0:Y:S02]  /*6a40*/  F2F.F64.F32 R2, R2 ;  /* 0x0000000200027310 */ /* 0x004e240000201800 */
[----:B0-----:R-:W-:Y:S01]  /*6a50*/  STG.E.64 desc[UR36][R4.64], R2 ;  /* 0x0000000204007986 */ /* 0x001fe2000c101b24 */
[----:B------:R-:W-:Y:S05]  /*6a60*/  EXIT ;  /* 0x000000000000794d */ /* 0x000fea0003800000 */
.L_x_10591:
        /* <DEDUP_REMOVED lines=10> */
[----:B--2---:R-:W0:Y:S02]  /*6b10*/  F2I.U32.TRUNC.NTZ R3, R16 ;  /* 0x0000001000037305 */ /* 0x004e24000020f000 */
[----:B0-----:R-:W-:Y:S01]  /*6b20*/  STG.E.U16 desc[UR36][R4.64], R3 ;  /* 0x0000000304007986 */ /* 0x001fe2000c101524 */
[----:B------:R-:W-:Y:S05]  /*6b30*/  EXIT ;  /* 0x000000000000794d */ /* 0x000fea0003800000 */
.L_x_10605:
[----:B---3--:R-:W-:Y:S01]  /*6b40*/  LOP3.LUT R6, R24, 0x7fffffff, RZ, 0xc0, !PT ;  /* 0x7fffffff18067812 */ /* 0x008fe200078ec0ff */
[----:B------:R-:W-:Y:S01]  /*6b50*/  BSSY.RECONVERGENT B0, `(.L_x_10606) ;  /* 0x0000012000007945 */ /* 0x000fe20003800200 */
[----:B------:R-:W-:Y:S02]  /*6b60*/  IMAD.MOV.U32 R2, RZ, RZ, 0x80 ;  /* 0x00000080ff027424 */ /* 0x000fe400078e00ff */
[----:B------:R-:W-:-:S13]  /*6b70*/  ISETP.GT.U32.AND P0, PT, R6, 0x437fffff, PT ;  /* 0x437fffff0600780c */ /* 0x000fda0003f04070 */
[----:B------:R-:W-:Y:S05]  /*6b80*/  @P0 BRA `(.L_x_10607) ;  /* 0x0000000000380947 */ /* 0x000fea0003800000 */
[----:B------:R-:W-:-:S13]  /*6b90*/  ISETP.GE.U32.AND P0, PT, R6, 0x3c000000, PT ;  /* 0x3c0000000600780c */ /* 0x000fda0003f06070 */
[----:B------:R-:W-:-:S04]  /*6ba0*/  @P0 SHF.R.U32.HI R0, RZ, 0x14, R24 ;  /* 0x00000014ff000819 */ /* 0x000fc80000011618 */
[----:B--2---:R-:W-:-:S04]  /*6bb0*/  @P0 LOP3.LUT R3, R0, 0x1, RZ, 0xc0, !PT ;  /* 0x0000000100030812 */ /* 0x004fc800078ec0ff */
        /* <DEDUP_REMOVED lines=8> */
.L_x_10608:
[----:B------:R-:W-:-:S04]  /*6c40*/  SHF.R.U32.HI R24, RZ, 0x18, R24 ;  /* 0x00000018ff187819 */ /* 0x000fc80000011618 */
[----:B------:R-:W-:-:S04]  /*6c50*/  LOP3.LUT R3, R3, 0x80, R24, 0xf8, !PT ;  /* 0x0000008003037812 */ /* 0x000fc800078ef818 */
[----:B------:R-:W-:-:S07]  /*6c60*/  PRMT R2, R3, 0x7610, R2 ;  /* 0x0000761003027816 */ /* 0x000fce0000000002 */
.L_x_10607:
[----:B------:R-:W-:Y:S05]  /*6c70*/  BSYNC.RECONVERGENT B0 ;  /* 0x0000000000007941 */ /* 0x000fea0003800200 */
.L_x_10606:
[----:B------:R-:W-:Y:S01]  /*6c80*/  STG.E.U8 desc[UR36][R4.64], R2 ;  /* 0x0000000204007986 */ /* 0x000fe2000c101124 */
[----:B------:R-:W-:Y:S05]  /*6c90*/  EXIT ;  /* 0x000000000000794d */ /* 0x000fea0003800000 */
.L_x_10604:
        /* <DEDUP_REMOVED lines=16> */
.L_x_10611:
[----:B------:R-:W-:-:S04]  /*6da0*/  SHF.R.U32.HI R24, RZ, 0x18, R24 ;  /* 0x00000018ff187819 */ /* 0x000fc80000011618 */
[----:B------:R-:W-:-:S04]  /*6db0*/  LOP3.LUT R3, R3, 0x80, R24, 0xf8, !PT ;  /* 0x0000008003037812 */ /* 0x000fc800078ef818 */
[----:B------:R-:W-:-:S07]  /*6dc0*/  PRMT R2, R3, 0x7610, R2 ;  /* 0x0000761003027816 */ /* 0x000fce0000000002 */
.L_x_10610:
[----:B------:R-:W-:Y:S05]  /*6dd0*/  BSYNC.RECONVERGENT B0 ;  /* 0x0000000000007941 */ /* 0x000fea0003800200 */
.L_x_10609:
[----:B------:R-:W-:Y:S01]  /*6de0*/  STG.E.U8 desc[UR36][R4.64], R2 ;  /* 0x0000000204007986 */ /* 0x000fe2000c101124 */
[----:B------:R-:W-:Y:S05]  /*6df0*/  EXIT ;  /* 0x000000000000794d */ /* 0x000fea0003800000 */
.L_x_10603:
[----:B------:R-:W-:-:S13]  /*6e00*/  ISETP.NE.AND P0, PT, R0, 0x1c, PT ;  /* 0x0000001c0000780c */ /* 0x000fda0003f05270 */
[----:B------:R-:W-:Y:S05]  /*6e10*/  @!P0 BRA `(.L_x_10612) ;  /* 0x0000000000588947 */ /* 0x000fea0003800000 */
[----:B------:R-:W-:-:S13]  /*6e20*/  ISETP.NE.AND P0, PT, R0, 0x1d, PT ;  /* 0x0000001d0000780c */ /* 0x000fda0003f05270 */
[----:B------:R-:W-:Y:S05]  /*6e30*/  @!P0 BRA `(.L_x_10613) ;  /* 0x0000000000448947 */ /* 0x000fea0003800000 */
[----:B------:R-:W-:-:S13]  /*6e40*/  ISETP.NE.AND P0, PT, R0, 0x2c, PT ;  /* 0x0000002c0000780c */ /* 0x000fda0003f05270 */
[----:B------:R-:W-:Y:S05]  /*6e50*/  @P0 BRA `(.L_x_10595) ;  /* 0x0000000000a80947 */ /* 0x000fea0003800000 */
[----:B---3--:R-:W-:-:S04]  /*6e60*/  SHF.R.U32.HI R2, RZ, 0x17, R24 ;  /* 0x00000017ff027819 */ /* 0x008fc80000011618 */
[----:B--2---:R-:W-:-:S04]  /*6e70*/  LOP3.LUT R3, R2, 0xff, RZ, 0xc0, !PT ;  /* 0x000000ff02037812 */ /* 0x004fc800078ec0ff */
        /* <DEDUP_REMOVED lines=13> */
.L_x_10613:
[----:B-1----:R-:W0:Y:S02]  /*6f50*/  F2I.U64.TRUNC R16, R16 ;  /* 0x0000001000107311 */ /* 0x002e24000020d800 */
[----:B0-----:R-:W-:Y:S01]  /*6f60*/  STG.E.64 desc[UR36][R4.64], R16 ;  /* 0x0000001004007986 */ /* 0x001fe2000c101b24 */
[----:B------:R-:W-:Y:S05]  /*6f70*/  EXIT ;  /* 0x000000000000794d */ /* 0x000fea0003800000 */
.L_x_10612:
[----:B--2---:R-:W0:Y:S02]  /*6f80*/  F2I.U32.TRUNC.NTZ R3, R16 ;  /* 0x0000001000037305 */ /* 0x004e24000020f000 */
[----:B0-----:R-:W-:Y:S01]  /*6f90*/  STG.E desc[UR36][R4.64], R3 ;  /* 0x0000000304007986 */ /* 0x001fe2000c101924 */
[----:B------:R-:W-:Y:S05]  /*6fa0*/  EXIT ;  /* 0x000000000000794d */ /* 0x000fea0003800000 */
.L_x_10602:
[----:B------:R-:W-:-:S13]  /*6fb0*/  ISETP.GT.AND P0, PT, R0, 0xe, PT ;  /* 0x0000000e0000780c */ /* 0x000fda0003f04270 */
[----:B------:R-:W-:Y:S05]  /*6fc0*/  @P0 BRA `(.L_x_10614) ;  /* 0x0000000000340947 */ /* 0x000fea0003800000 */
[----:B------:R-:W-:-:S13]  /*6fd0*/  ISETP.NE.AND P0, PT, R0, 0xa, PT ;  /* 0x0000000a0000780c */ /* 0x000fda0003f05270 */
[----:B------:R-:W-:Y:S05]  /*6fe0*/  @!P0 BRA `(.L_x_10615) ;  /* 0x0000000000188947 */ /* 0x000fea0003800000 */
[----:B------:R-:W-:-:S13]  /*6ff0*/  ISETP.NE.AND P0, PT, R0, 0xb, PT ;  /* 0x0000000b0000780c */ /* 0x000fda0003f05270 */
[----:B------:R-:W-:Y:S05]  /*7000*/  @P0 BRA `(.L_x_10595) ;  /* 0x00000000003c0947 */ /* 0x000fea0003800000 */
[----:B---3--:R-:W-:-:S04]  /*7010*/  FSETP.NEU.FTZ.AND P0, PT, R24, RZ, PT ;  /* 0x000000ff1800720b */ /* 0x008fc80003f1d000 */
[----:B--2---:R-:W-:-:S05]  /*7020*/  SEL R3, RZ, 0x1, !P0 ;  /* 0x00000001ff037807 */ /* 0x004fca0004000000 */
[----:B------:R-:W-:Y:S01]  /*7030*/  STG.E.U8 desc[UR36][R4.64], R3 ;  /* 0x0000000304007986 */ /* 0x000fe2000c101124 */
[----:B------:R-:W-:Y:S05]  /*7040*/  EXIT ;  /* 0x000000000000794d */ /* 0x000fea0003800000 */
.L_x_10615:
[----:B--23--:R-:W-:Y:S01]  /*7050*/  FMUL.FTZ R8, R24, 1 ;  /* 0x3f80000018087820 */ /* 0x00cfe20000410000 */
[----:B------:R-:W-:-:S05]  /*7060*/  CS2R R10, SRZ ;  /* 0x00000000000a7805 */ /* 0x000fca000001ff00 */
[----:B------:R-:W0:Y:S02]  /*7070*/  F2F.F64.F32 R8, R8 ;  /* 0x0000000800087310 */ /* 0x000e240000201800 */
[----:B0-----:R-:W-:Y:S01]  /*7080*/  STG.E.128 desc[UR36][R4.64], R8 ;  /* 0x0000000804007986 */ /* 0x001fe2000c101d24 */
[----:B------:R-:W-:Y:S05]  /*7090*/  EXIT ;  /* 0x000000000000794d */ /* 0x000fea0003800000 */
.L_x_10614:
[----:B------:R-:W-:-:S13]  /*70a0*/  ISETP.NE.AND P0, PT, R0, 0xf, PT ;  /* 0x0000000f0000780c */ /* 0x000fda0003f05270 */
[----:B------:R-:W-:Y:S05]  /*70b0*/  @!P0 BRA `(.L_x_10616) ;  /* 0x0000000000e08947 */ /* 0x000fea0003800000 */
[----:B------:R-:W-:-:S13]  /*70c0*/  ISETP.NE.AND P0, PT, R0, 0x17, PT ;  /* 0x000000170000780c */ /* 0x000fda0003f05270 */
[----:B------:R-:W-:Y:S05]  /*70d0*/  @!P0 BRA `(.L_x_10617) ;  /* 0x00000000008c8947 */ /* 0x000fea0003800000 */
[----:B------:R-:W-:-:S13]  /*70e0*/  ISETP.NE.AND P0, PT, R0, 0x18, PT ;  /* 0x000000180000780c */ /* 0x000fda0003f05270 */
[----:B------:R-:W-:Y:S05]  /*70f0*/  @!P0 BRA `(.L_x_10618) ;  /* 0x0000000000448947 */ /* 0x000fea0003800000 */
.L_x_10595:
[----:B------:R-:W-:Y:S01]  /*7100*/  MOV R0, 0x0 ;  /* 0x0000000000007802 */ /* 0x000fe20000000f00 */
[----:B------:R-:W0:Y:S01]  /*7110*/  LDCU.64 UR4, c[0x4][0x178] ;  /* 0x01002f00ff0477ac */ /* 0x000e220008000a00 */
[----:B--2---:R-:W-:Y:S02]  /*7120*/  IMAD.MOV.U32 R8, RZ, RZ, 0x65 ;  /* 0x00000065ff087424 */ /* 0x004fe400078e00ff */
[----:B------:R2:W4:Y:S01]  /*7130*/  LDC.64 R2, c[0x4][R0] ;  /* 0x0100000000027b82 */ /* 0x0005220000000a00 */
[----:B------:R-:W5:Y:S01]  /*7140*/  LDCU.64 UR6, c[0x4][0x180] ;  /* 0x01003000ff0677ac */ /* 0x000f620008000a00 */
[----:B------:R-:W-:Y:S02]  /*7150*/  IMAD.MOV.U32 R12, RZ, RZ, 0x1 ;  /* 0x00000001ff0c7424 */ /* 0x000fe400078e00ff */
[----:B------:R-:W-:Y:S01]  /*7160*/  IMAD.MOV.U32 R13, RZ, RZ, RZ ;  /* 0x000000ffff0d7224 */ /* 0x000fe200078e00ff */
[----:B------:R-:W1:Y:S01]  /*7170*/  LDCU.64 UR8, c[0x4][0x70] ;  /* 0x01000e00ff0877ac */ /* 0x000e620008000a00 */
[----:B0-----:R-:W-:-:S02]  /*7180*/  IMAD.U32 R4, RZ, RZ, UR4 ;  /* 0x00000004ff047e24 */ /* 0x001fc4000f8e00ff */
[----:B------:R-:W-:Y:S02]  /*7190*/  IMAD.U32 R5, RZ, RZ, UR5 ;  /* 0x00000005ff057e24 */ /* 0x000fe4000f8e00ff */
[----:B-----5:R-:W-:Y:S02]  /*71a0*/  IMAD.U32 R6, RZ, RZ, UR6 ;  /* 0x00000006ff067e24 */ /* 0x020fe4000f8e00ff */
[----:B------:R-:W-:Y:S02]  /*71b0*/  IMAD.U32 R7, RZ, RZ, UR7 ;  /* 0x00000007ff077e24 */ /* 0x000fe4000f8e00ff */
[----:B-1----:R-:W-:Y:S02]  /*71c0*/  IMAD.U32 R10, RZ, RZ, UR8 ;  /* 0x00000008ff0a7e24 */ /* 0x002fe4000f8e00ff */
[----:B--2---:R-:W-:-:S07]  /*71d0*/  IMAD.U32 R11, RZ, RZ, UR9 ;  /* 0x00000009ff0b7e24 */ /* 0x004fce000f8e00ff */
[----:B------:R-:W-:-:S07]  /*71e0*/  LEPC R20, `(.L_x_10619) ;  /* 0x000000001014794e */ /* 0x000fce0000000000 */
[----:B---34-:R-:W-:Y:S05]  /*71f0*/  CALL.ABS.NOINC R2 ;  /* 0x0000000002007343 */ /* 0x018fea0003c00000 */
.L_x_10619:
[----:B------:R-:W-:Y:S05]  /*7200*/  EXIT ;  /* 0x000000000000794d */ /* 0x000fea0003800000 */
.L_x_10618:
        /* <DEDUP_REMOVED lines=8> */
[----:B--2---:R-:W-:-:S04]  /*7290*/  @P0 LOP3.LUT R3, R0, 0x1, RZ, 0xc0, !PT ;  /* 0x0000000100030812 */ /* 0x004fc800078ec0ff */
[----:B------:R-:W-:-:S04]  /*72a0*/  @P0 IADD3 R0, PT, PT, R24, 0x407ffff, R3 ;  /* 0x0407ffff18000810 */ /* 0x000fc80007ffe003 */
[----:B------:R-:W-:Y:S01]  /*72b0*/  @P0 SHF.R.U32.HI R0, RZ, 0x14, R0 ;  /* 0x00000014ff000819 */ /* 0x000fe20000011600 */
[----:B------:R-:W-:-:S07]  /*72c0*/  @!P0 FADD.FTZ R0, R2, 16384 ;  /* 0x4680000002008421 */ /* 0x000fce0000010000 */
.L_x_10621:
[----:B------:R-:W-:Y:S05]  /*72d0*/  BSYNC.RECONVERGENT B0 ;  /* 0x0000000000007941 */ /* 0x000fea0003800200 */
.L_x_10620:
[----:B--2---:R-:W-:-:S05]  /*72e0*/  LOP3.LUT R3, R0, 0x80, R7, 0xf8, !PT ;  /* 0x0000008000037812 */ /* 0x004fca00078ef807 */
[----:B------:R-:W-:Y:S01]  /*72f0*/  STG.E.U8 desc[UR36][R4.64], R3 ;  /* 0x0000000304007986 */ /* 0x000fe2000c101124 */
[----:B------:R-:W-:Y:S05]  /*7300*/  EXIT ;  /* 0x000000000000794d */ /* 0x000fea0003800000 */
.L_x_10617:
[----:B---3--:R-:W-:Y:S01]  /*7310*/  LOP3.LUT R2, R24, 0x7fffffff, RZ, 0xc0, !PT ;  /* 0x7fffffff18027812 */ /* 0x008fe200078ec0ff */
[----:B------:R-:W-:Y:S03]  /*7320*/  BSSY.RECONVERGENT B0, `(.L_x_10622) ;  /* 0x000000d000007945 */ /* 0x000fe60003800200 */
[----:B------:R-:W-:-:S13]  /*7330*/  ISETP.GT.U32.AND P0, PT, R2, 0x477fffff, PT ;  /* 0x477fffff0200780c */ /* 0x000fda0003f04070 */
[----:B------:R-:W-:Y:S05]  /*7340*/  @P0 BRA `(.L_x_10623) ;  /* 0x00000000001c0947 */ /* 0x000fea0003800000 */
[----:B------:R-:W-:-:S13]  /*7350*/  ISETP.GE.U32.AND P0, PT, R2, 0x38800000, PT ;  /* 0x388000000200780c */ /* 0x000fda0003f06070 */
[----:B------:R-:W-:-:S04]  /*7360*/  @P0 SHF.R.U32.HI R0, RZ, 0x15, R24 ;  /* 0x00000015ff000819 */ /* 0x000fc80000011618 */
[----:B--2---:R-:W-:-:S04]  /*7370*/  @P0 LOP3.LUT R3, R0, 0x1, RZ, 0xc0, !PT ;  /* 0x0000000100030812 */ /* 0x004fc800078ec0ff */
[----:B------:R-:W-:-:S04]  /*7380*/  @P0 IADD3 R0, PT, PT, R24, 0x80fffff, R3 ;  /* 0x080fffff18000810 */ /* 0x000fc80007ffe003 */
[----:B------:R-:W-:Y:S01]  /*7390*/  @P0 SHF.R.U32.HI R0, RZ, 0x15, R0 ;  /* 0x00000015ff000819 */ /* 0x000fe20000011600 */
[----:B------:R-:W-:Y:S01]  /*73a0*/  @!P0 FADD.FTZ R0, R2, 128 ;  /* 0x4300000002008421 */ /* 0x000fe20000010000 */
[----:B------:R-:W-:Y:S06]  /*73b0*/  BRA `(.L_x_10624) ;  /* 0x00000000000c7947 */ /* 0x000fec0003800000 */
.L_x_10623:
[----:B------:R-:W-:Y:S01]  /*73c0*/  IMAD.MOV.U32 R0, RZ, RZ, 0x7f ;  /* 0x0000007fff007424 */ /* 0x000fe200078e00ff */
[----:B------:R-:W-:-:S04]  /*73d0*/  ISETP.GT.U32.AND P0, PT, R2, 0x7f800000, PT ;  /* 0x7f8000000200780c */ /* 0x000fc80003f04070 */
[----:B------:R-:W-:-:S09]  /*73e0*/  SEL R0, R0, 0x7c, P0 ;  /* 0x0000007c00007807 */ /* 0x000fd20000000000 */
.L_x_10624:
[----:B------:R-:W-:Y:S05]  /*73f0*/  BSYNC.RECONVERGENT B0 ;  /* 0x0000000000007941 */ /* 0x000fea0003800200 */
.L_x_10622:
[----:B--2---:R-:W-:-:S04]  /*7400*/  SHF.R.U32.HI R3, RZ, 0x18, R24 ;  /* 0x00000018ff037819 */ /* 0x004fc80000011618 */
[----:B------:R-:W-:-:S05]  /*7410*/  LOP3.LUT R3, R0, 0x80, R3, 0xf8, !PT ;  /* 0x0000008000037812 */ /* 0x000fca00078ef803 */
[----:B------:R-:W-:Y:S01]  /*7420*/  STG.E.U8 desc[UR36][R4.64], R3 ;  /* 0x0000000304007986 */ /* 0x000fe2000c101124 */
[----:B------:R-:W-:Y:S05]  /*7430*/  EXIT ;  /* 0x000000000000794d */ /* 0x000fea0003800000 */
.L_x_10616:
[----:B---3--:R-:W-:-:S05]  /*7440*/  F2FP.BF16.F32.PACK_AB R24, RZ, R24 ;  /* 0x00000018ff18723e */ /* 0x008fca00000010ff */
[----:B------:R-:W-:Y:S01]  /*7450*/  STG.E.U16 desc[UR36][R4.64], R24 ;  /* 0x0000001804007986 */ /* 0x000fe2000c101524 */
[----:B------:R-:W-:Y:S05]  /*7460*/  EXIT ;  /* 0x000000000000794d */ /* 0x000fea0003800000 */
.L_x_10625:
        /* <DEDUP_REMOVED lines=9> */
.L_x_23212:


//--------------------- .text._ZN2at6native18elementwise_kernelILi128ELi2EZNS0_22gpu_kernel_impl_nocastIZZZNS0_15binary_internal21div_trunc_kernel_cudaERNS_18TensorIteratorBaseEENKUlvE0_clEvENKUlvE0_clEvEUlfE_EEvS5_RKT_EUliE_EEviT1_ --------------------------
	.section	.text._ZN2at6native18elementwise_kernelILi128ELi2EZNS0_22gpu_kernel_impl_nocastIZZZNS0_15binary_internal21div_trunc_kernel_cudaERNS_18TensorIteratorBaseEENKUlvE0_clEvENKUlvE0_clEvEUlfE_EEvS5_RKT_EUliE_EEviT1_,"ax",@progbits
	.align	128
        .global         _ZN2at6native18elementwise_kernelILi128ELi2EZNS0_22gpu_kernel_impl_nocastIZZZNS0_15binary_internal21div_trunc_kernel_cudaERNS_18TensorIteratorBaseEENKUlvE0_clEvENKUlvE0_clEvEUlfE_EEvS5_RKT_EUliE_EEviT1_
        .type           _ZN2at6native18elementwise_kernelILi128ELi2EZNS0_22gpu_kernel_impl_nocastIZZZNS0_15binary_internal21div_trunc_kernel_cudaERNS_18TensorIteratorBaseEENKUlvE0_clEvENKUlvE0_clEvEUlfE_EEvS5_RKT_EUliE_EEviT1_,@function
        .size           _ZN2at6native18elementwise_kernelILi128ELi2EZNS0_22gpu_kernel_impl_nocastIZZZNS0_15binary_internal21div_trunc_kernel_cudaERNS_18TensorIteratorBaseEENKUlvE0_clEvENKUlvE0_clEvEUlfE_EEvS5_RKT_EUliE_EEviT1_,(.L_x_23213 - _ZN2at6native18elementwise_kernelILi128ELi2EZNS0_22gpu_kernel_impl_nocastIZZZNS0_15binary_internal21div_trunc_kernel_cudaERNS_18TensorIteratorBaseEENKUlvE0_clEvENKUlvE0_clEvEUlfE_EEvS5_RKT_EUliE_EEviT1_)
        .other          _ZN2at6native18elementwise_kernelILi128ELi2EZNS0_22gpu_kernel_impl_nocastIZZZNS0_15binary_internal21div_trunc_kernel_cudaERNS_18TensorIteratorBaseEENKUlvE0_clEvENKUlvE0_clEvEUlfE_EEvS5_RKT_EUliE_EEviT1_,@"STO_CUDA_ENTRY STV_DEFAULT"
_ZN2at6native18elementwise_kernelILi128ELi2EZNS0_22gpu_kernel_impl_nocastIZZZNS0_15binary_internal21div_trunc_kernel_cudaERNS_18TensorIteratorBaseEENKUlvE0_clEvENKUlvE0_clEvEUlfE_EEvS5_RKT_EUliE_EEviT1_:
.text._ZN2at6native18elementwise_kernelILi128ELi2EZNS0_22gpu_kernel_impl_nocastIZZZNS0_15binary_internal21div_trunc_kernel_cudaERNS_18TensorIteratorBaseEENKUlvE0_clEvENKUlvE0_clEvEUlfE_EEvS5_RKT_EUliE_EEviT1_:
        /* <DEDUP_REMOVED lines=15> */
[----:B0-----:R-:W1:Y:S06]  /*00f0*/  LDG.E R4, desc[UR6][R4.64] ;  /* 0x0000000604047981 */ /* 0x001e6c000c1e1900 */
[----:B------:R-:W0:Y:S01]  /*0100*/  LDC.64 R6, c[0x0][0x580] ;  /* 0x00016000ff067b82 */ /* 0x000e220000000a00 */
[----:B------:R-:W-:Y:S01]  /*0110*/  IADD3 R3, PT, PT, R3, 0x80, RZ ;  /* 0x0000008003037810 */ /* 0x000fe20007ffe0ff */
[----:B-1----:R-:W-:-:S04]  /*0120*/  FMUL.FTZ R0, R4, UR5 ;  /* 0x0000000504007c20 */ /* 0x002fc80008410000 */
[----:B------:R-:W0:Y:S02]  /*0130*/  FRND.TRUNC R9, R0 ;  /* 0x0000000000097307 */ /* 0x000e24000020d000 */
[----:B0-----:R0:W-:Y:S02]  /*0140*/  STG.E desc[UR6][R6.64], R9 ;  /* 0x0000000906007986 */ /* 0x0011e4000c101906 */
.L_x_10628:
[----:B------:R-:W-:Y:S05]  /*0150*/  BSYNC.RECONVERGENT B0 ;  /* 0x0000000000007941 */ /* 0x000fea0003800200 */
.L_x_10627:
[----:B------:R-:W-:-:S13]  /*0160*/  ISETP.GE.AND P0, PT, R3, UR4, PT ;  /* 0x0000000403007c0c */ /* 0x000fda000bf06270 */
[----:B------:R-:W-:Y:S05]  /*0170*/  @P0 EXIT ;  /* 0x000000000000094d */ /* 0x000fea0003800000 */
[----:B------:R-:W1:Y:S01]  /*0180*/  LDC.64 R2, c[0x0][0x588] ;  /* 0x00016200ff027b82 */ /* 0x000e620000000a00 */
[----:B------:R-:W2:Y:S01]  /*0190*/  LDCU UR4, c[0x0][0x590] ;  /* 0x0000b200ff0477ac */ /* 0x000ea20008000800 */
[----:B-1----:R-:W2:Y:S06]  /*01a0*/  LDG.E R2, desc[UR6][R2.64] ;  /* 0x0000000602027981 */ /* 0x002eac000c1e1900 */
[----:B------:R-:W1:Y:S01]  /*01b0*/  LDC.64 R4, c[0x0][0x580] ;  /* 0x00016000ff047b82 */ /* 0x000e620000000a00 */
[----:B--2---:R-:W-:-:S04]  /*01c0*/  FMUL.FTZ R0, R2, UR4 ;  /* 0x0000000402007c20 */ /* 0x004fc80008410000 */
[----:B0-----:R-:W1:Y:S02]  /*01d0*/  FRND.TRUNC R7, R0 ;  /* 0x0000000000077307 */ /* 0x001e64000020d000 */
[----:B-1----:R-:W-:Y:S01]  /*01e0*/  STG.E desc[UR6][R4.64], R7 ;  /* 0x0000000704007986 */ /* 0x002fe2000c101906 */
[----:B------:R-:W-:Y:S05]  /*01f0*/  EXIT ;  /* 0x000000000000794d */ /* 0x000fea0003800000 */
.L_x_10626:
        /* <DEDUP_REMOVED lines=305> */
.L_x_10631:
[----:B------:R-:W0:Y:S01]  /*1510*/  LDCU.128 UR8, c[0x0][0x580] ;  /* 0x0000b000ff0877ac */ /* 0x000e220008000c00 */
[----:B------:R-:W1:Y:S01]  /*1520*/  LDCU UR5, c[0x0][0x590] ;  /* 0x0000b200ff0577ac */ /* 0x000e620008000800 */
[----:B0-----:R-:W-:-:S05]  /*1530*/  IADD3 R6, P0, PT, R4, UR10, RZ ;  /* 0x0000000a04067c10 */ /* 0x001fca000ff1e0ff */
[----:B------:R-:W-:-:S05]  /*1540*/  IMAD.X R7, RZ, RZ, UR11, P0 ;  /* 0x0000000bff077e24 */ /* 0x000fca00080e06ff */
[----:B------:R-:W1:Y:S01]  /*1550*/  LDG.E R6, desc[UR6][R6.64] ;  /* 0x0000000606067981 */ /* 0x000e62000c1e1900 */
[----:B------:R-:W-:Y:S02]  /*1560*/  IADD3 R4, P0, PT, R5, UR8, RZ ;  /* 0x0000000805047c10 */ /* 0x000fe4000ff1e0ff */
[----:B------:R-:W-:Y:S02]  /*1570*/  IADD3 R3, PT, PT, R3, 0x80, RZ ;  /* 0x0000008003037810 */ /* 0x000fe40007ffe0ff */
[----:B------:R-:W-:Y:S01]  /*1580*/  IADD3.X R5, PT, PT, RZ, UR9, RZ, P0, !PT ;  /* 0x00000009ff057c10 */ /* 0x000fe200087fe4ff */
[----:B-1----:R-:W-:-:S04]  /*1590*/  FMUL.FTZ R8, R6, UR5 ;  /* 0x0000000506087c20 */ /* 0x002fc80008410000 */
[----:B------:R-:W0:Y:S02]  /*15a0*/  FRND.TRUNC R9, R8 ;  /* 0x0000000800097307 */ /* 0x000e24000020d000 */
[----:B0-----:R0:W-:Y:S02]  /*15b0*/  STG.E desc[UR6][R4.64], R9 ;  /* 0x0000000904007986 */ /* 0x0011e4000c101906 */
.L_x_10630:
[----:B------:R-:W-:Y:S05]  /*15c0*/  BSYNC.RECONVERGENT B0 ;  /* 0x0000000000007941 */ /* 0x000fea0003800200 */
.L_x_10629:
        /* <DEDUP_REMOVED lines=300> */
.L_x_10632:
[----:B------:R-:W0:Y:S01]  /*2890*/  LDCU.128 UR8, c[0x0][0x580] ;  /* 0x0000b000ff0877ac */ /* 0x000e220008000c00 */
[----:B------:R-:W1:Y:S01]  /*28a0*/  LDCU UR4, c[0x0][0x590] ;  /* 0x0000b200ff0477ac */ /* 0x000e620008000800 */
[----:B0-----:R-:W-:-:S04]  /*28b0*/  IADD3 R4, P0, PT, R2, UR10, RZ ;  /* 0x0000000a02047c10 */ /* 0x001fc8000ff1e0ff */
[----:B------:R-:W-:-:S05]  /*28c0*/  IADD3.X R5, PT, PT, RZ, UR11, RZ, P0, !PT ;  /* 0x0000000bff057c10 */ /* 0x000fca00087fe4ff */
[----:B------:R-:W1:Y:S01]  /*28d0*/  LDG.E R4, desc[UR6][R4.64] ;  /* 0x0000000604047981 */ /* 0x000e62000c1e1900 */
[----:B------:R-:W-:-:S04]  /*28e0*/  IADD3 R2, P0, PT, R3, UR8, RZ ;  /* 0x0000000803027c10 */ /* 0x000fc8000ff1e0ff */
[----:B------:R-:W-:Y:S01]  /*28f0*/  IADD3.X R3, PT, PT, RZ, UR9, RZ, P0, !PT ;  /* 0x00000009ff037c10 */ /* 0x000fe200087fe4ff */
[----:B-1----:R-:W-:-:S04]  /*2900*/  FMUL.FTZ R0, R4, UR4 ;  /* 0x0000000404007c20 */ /* 0x002fc80008410000 */
[----:B------:R-:W0:Y:S02]  /*2910*/  FRND.TRUNC R7, R0 ;  /* 0x0000000000077307 */ /* 0x000e24000020d000 */
[----:B0-----:R-:W-:Y:S01]  /*2920*/  STG.E desc[UR6][R2.64], R7 ;  /* 0x0000000702007986 */ /* 0x001fe2000c101906 */
[----:B------:R-:W-:Y:S05]  /*2930*/  EXIT ;  /* 0x000000000000794d */ /* 0x000fea0003800000 */
.L_x_10633:
        /* <DEDUP_REMOVED lines=12> */
.L_x_23213:


//--------------------- .text._ZN2at6native27unrolled_elementwise_kernelIZZZNS0_15binary_internal21div_trunc_kernel_cudaERNS_18TensorIteratorBaseEENKUlvE0_clEvENKUlvE0_clEvEUlfE_St5arrayIPcLm2EELi4E23TrivialOffsetCalculatorILi1EjESC_NS0_6memory15LoadWithoutCastENSD_16StoreWithoutCastEEEviT_T0_T2_T3_T4_T5_ --------------------------
	.section	.text._ZN2at6native27unrolled_elementwise_kernelIZZZNS0_15binary_internal21div_trunc_kernel_cudaERNS_18TensorIteratorBaseEENKUlvE0_clEvENKUlvE0_clEvEUlfE_St5arrayIPcLm2EELi4E23TrivialOffsetCalculatorILi1EjESC_NS0_6memory15LoadWithoutCastENSD_16StoreWithoutCastEEEviT_T0_T2_T3_T4_T5_,"ax",@progbits
	.align	128
        .global         _ZN2at6native27unrolled_elementwise_kernelIZZZNS0_15binary_internal21div_trunc_kernel_cudaERNS_18TensorIteratorBaseEENKUlvE0_clEvENKUlvE0_clEvEUlfE_St5arrayIPcLm2EELi4E23TrivialOffsetCalculatorILi1EjESC_NS0_6memory15LoadWithoutCastENSD_16StoreWithoutCastEEEviT_T0_T2_T3_T4_T5_
        .type           _ZN2at6native27unrolled_elementwise_kernelIZZZNS0_15binary_internal21div_trunc_kernel_cudaERNS_18TensorIteratorBaseEENKUlvE0_clEvENKUlvE0_clEvEUlfE_St5arrayIPcLm2EELi4E23TrivialOffsetCalculatorILi1EjESC_NS0_6memory15LoadWithoutCastENSD_16StoreWithoutCastEEEviT_T0_T2_T3_T4_T5_,@function
        .size           _ZN2at6native27unrolled_elementwise_kernelIZZZNS0_15binary_internal21div_trunc_kernel_cudaERNS_18TensorIteratorBaseEENKUlvE0_clEvENKUlvE0_clEvEUlfE_St5arrayIPcLm2EELi4E23TrivialOffsetCalculatorILi1EjESC_NS0_6memory15LoadWithoutCastENSD_16StoreWithoutCastEEEviT_T0_T2_T3_T4_T5_,(.L_x_23214 - _ZN2at6native27unrolled_elementwise_kernelIZZZNS0_15binary_internal21div_trunc_kernel_cudaERNS_18TensorIteratorBaseEENKUlvE0_clEvENKUlvE0_clEvEUlfE_St5arrayIPcLm2EELi4E23TrivialOffsetCalculatorILi1EjESC_NS0_6memory15LoadWithoutCastENSD_16StoreWithoutCastEEEviT_T0_T2_T3_T4_T5_)
        .other          _ZN2at6native27unrolled_elementwise_kernelIZZZNS0_15binary_internal21div_trunc_kernel_cudaERNS_18TensorIteratorBaseEENKUlvE0_clEvENKUlvE0_clEvEUlfE_St5arrayIPcLm2EELi4E23TrivialOffsetCalculatorILi1EjESC_NS0_6memory15LoadWithoutCastENSD_16StoreWithoutCastEEEviT_T0_T2_T3_T4_T5_,@"STO_CUDA_ENTRY STV_DEFAULT"
_ZN2at6native27unrolled_elementwise_kernelIZZZNS0_15binary_internal21div_trunc_kernel_cudaERNS_18TensorIteratorBaseEENKUlvE0_clEvENKUlvE0_clEvEUlfE_St5arrayIPcLm2EELi4E23TrivialOffsetCalculatorILi1EjESC_NS0_6memory15LoadWithoutCastENSD_16StoreWithoutCastEEEviT_T0_T2_T3_T4_T5_:
.text._ZN2at6native27unrolled_elementwise_kernelIZZZNS0_15binary_internal21div_trunc_kernel_cudaERNS_18TensorIteratorBaseEENKUlvE0_clEvENKUlvE0_clEvEUlfE_St5arrayIPcLm2EELi4E23TrivialOffsetCalculatorILi1EjESC_NS0_6memory15LoadWithoutCastENSD_16StoreWithoutCastEEEviT_T0_T2_T3_T4_T5_:
[----:B------:R-:W-:Y:S01]  /*0000*/  LDC R1, c[0x0][0x37c] ;  /* 0x0000df00ff017b82 */ /* 0x000fe20000000800 */
[----:B------:R-:W0:Y:S07]  /*0010*/  S2R R0, SR_CTAID.X ;  /* 0x0000000000007919 */ /* 0x000e2e0000002500 */
[----:B------:R-:W0:Y:S01]  /*0020*/  LDC R3, c[0x0][0x380] ;  /* 0x0000e000ff037b82 */ /* 0x000e220000000800 */
[----:B------:R-:W1:Y:S01]  /*0030*/  LDCU.64 UR4, c[0x0][0x358] ;  /* 0x00006b00ff0477ac */ /* 0x000e620008000a00 */
[----:B------:R-:W-:Y:S01]  /*0040*/  HFMA2 R16, -RZ, RZ, 0, 0 ;  /* 0x00000000ff107431 */ /* 0x000fe200000001ff */
[----:B------:R-:W2:Y:S01]  /*0050*/  S2R R15, SR_TID.X ;  /* 0x00000000000f7919 */ /* 0x000ea20000002100 */
[----:B------:R-:W3:Y:S01]  /*0060*/  LDCU UR6, c[0x0][0x388] ;  /* 0x00007100ff0677ac */ /* 0x000ee20008000800 */
[----:B0-----:R-:W-:Y:S01]  /*0070*/  IMAD R2, R0, -0x200, R3 ;  /* 0xfffffe0000027824 */ /* 0x001fe200078e0203 */
[----:B--2---:R-:W-:-:S04]  /*0080*/  MOV R3, R15 ;  /* 0x0000000f00037202 */ /* 0x004fc80000000f00 */
[----:B------:R-:W-:-:S13]  /*0090*/  ISETP.GE.AND P0, PT, R15, R2, PT ;  /* 0x000000020f00720c */ /* 0x000fda0003f06270 */
[----:B------:R-:W-:Y:S01]  /*00a0*/  @!P0 VIADD R15, R3, 0x80 ;  /* 0x00000080030f8836 */ /* 0x000fe20000000000 */
[----:B------:R-:W0:Y:S04]  /*00b0*/  @!P0 LDC.64 R6, c[0x0][0x3a0] ;  /* 0x0000e800ff068b82 */ /* 0x000e280000000a00 */
[----:B------:R-:W-:-:S13]  /*00c0*/  ISETP.GE.AND P1, PT, R15, R2, PT ;  /* 0x000000020f00720c */ /* 0x000fda0003f26270 */
[----:B------:R-:W-:Y:S01]  /*00d0*/  @!P1 LEA R17, R0, R15, 0x9 ;  /* 0x0000000f00119211 */ /* 0x000fe200078e48ff */
[----:B------:R-:W-:Y:S01]  /*00e0*/  @!P1 VIADD R15, R15, 0x80 ;  /* 0x000000800f0f9836 */ /* 0x000fe20000000000 */
[----:B------:R-:W2:Y:S04]  /*00f0*/  @!P1 LDC.64 R4, c[0x0][0x3a0] ;  /* 0x0000e800ff049b82 */ /* 0x000ea80000000a00 */
[----:B------:R-:W-:-:S13]  /*0100*/  ISETP.GE.AND P3, PT, R15, R2, PT ;  /* 0x000000020f00720c */ /* 0x000fda0003f66270 */
[----:B------:R-:W-:Y:S01]  /*0110*/  @!P3 LEA R13, R0, R15, 0x9 ;  /* 0x0000000f000db211 */ /* 0x000fe200078e48ff */
[----:B------:R-:W-:Y:S01]  /*0120*/  @!P3 VIADD R15, R15, 0x80 ;  /* 0x000000800f0fb836 */ /* 0x000fe20000000000 */
[----:B------:R-:W4:Y:S04]  /*0130*/  @!P3 LDC.64 R8, c[0x0][0x3a0] ;  /* 0x0000e800ff08bb82 */ /* 0x000f280000000a00 */
[----:B------:R-:W-:-:S13]  /*0140*/  ISETP.GE.AND P2, PT, R15, R2, PT ;  /* 0x000000020f00720c */ /* 0x000fda0003f46270 */
[----:B------:R-:W5:Y:S01]  /*0150*/  @!P2 LDC.64 R10, c[0x0][0x3a0] ;  /* 0x0000e800ff0aab82 */ /* 0x000f620000000a00 */
[----:B----4-:R-:W-:Y:S01]  /*0160*/  @!P3 IMAD.WIDE.U32 R12, R13, 0x4, R8 ;  /* 0x000000040d0cb825 */ /* 0x010fe200078e0008 */
[----:B------:R-:W-:Y:S02]  /*0170*/  @!P2 LEA R9, R0, R15, 0x9 ;  /* 0x0000000f0009a211 */ /* 0x000fe400078e48ff */
[----:B------:R-:W-:Y:S02]  /*0180*/  CS2R R14, SRZ ;  /* 0x00000000000e7805 */ /* 0x000fe4000001ff00 */
[----:B-1----:R-:W3:Y:S01]  /*0190*/  @!P3 LDG.E R16, desc[UR4][R12.64] ;  /* 0x000000040c10b981 */ /* 0x002ee2000c1e1900 */
[----:B-----5:R-:W-:-:S04]  /*01a0*/  @!P2 IMAD.WIDE.U32 R10, R9, 0x4, R10 ;  /* 0x00000004090aa825 */ /* 0x020fc800078e000a */
[----:B------:R-:W-:Y:S01]  /*01b0*/  @!P0 IMAD R9, R0, 0x200, R3 ;  /* 0x0000020000098824 */ /* 0x000fe200078e0203 */
[----:B------:R-:W4:Y:S03]  /*01c0*/  @!P2 LDG.E R15, desc[UR4][R10.64] ;  /* 0x000000040a0fa981 */ /* 0x000f26000c1e1900 */
[----:B0-----:R-:W-:-:S04]  /*01d0*/  @!P0 IMAD.WIDE.U32 R6, R9, 0x4, R6 ;  /* 0x0000000409068825 */ /* 0x001fc800078e0006 */
[----:B--2---:R-:W-:Y:S01]  /*01e0*/  @!P1 IMAD.WIDE.U32 R8, R17, 0x4, R4 ;  /* 0x0000000411089825 */ /* 0x004fe200078e0004 */
[----:B------:R-:W-:-:S04]  /*01f0*/  MOV R5, RZ ;  /* 0x000000ff00057202 */ /* 0x000fc80000000f00 */
[----:B------:R-:W2:Y:S04]  /*0200*/  @!P1 LDG.E R14, desc[UR4][R8.64] ;  /* 0x00000004080e9981 */ /* 0x000ea8000c1e1900 */
[----:B------:R-:W5:Y:S01]  /*0210*/  @!P0 LDG.E R5, desc[UR4][R6.64] ;  /* 0x0000000406058981 */ /* 0x000f62000c1e1900 */
[----:B------:R-:W-:Y:S01]  /*0220*/  ISETP.GE.AND P0, PT, R3, R2, PT ;  /* 0x000000020300720c */ /* 0x000fe20003f06270 */
[----:B------:R-:W-:Y:S04]  /*0230*/  BSSY.RECONVERGENT B0, `(.L_x_10634) ;  /* 0x000001f000007945 */ /* 0x000fe80003800200 */
[----:B------:R-:W-:Y:S01]  /*0240*/  BSSY.RELIABLE B1, `(.L_x_10635) ;  /* 0x0000017000017945 */ /* 0x000fe20003800100 */
[----:B---3--:R-:W-:-:S04]  /*0250*/  FMUL.FTZ R16, R16, UR6 ;  /* 0x0000000610107c20 */ /* 0x008fc80008410000 */
[----:B------:R0:W1:Y:S01]  /*0260*/  FRND.TRUNC R13, R16 ;  /* 0x00000010000d7307 */ /* 0x000062000020d000 */
[----:B----4-:R-:W-:-:S07]  /*0270*/  FMUL.FTZ R4, R15, UR6 ;  /* 0x000000060f047c20 */ /* 0x010fce0008410000 */
[----:B------:R-:W3:Y:S01]  /*0280*/  FRND.TRUNC R4, R4 ;  /* 0x0000000400047307 */ /* 0x000ee2000020d000 */
[----:B--2---:R-:W-:Y:S01]  /*0290*/  FMUL.FTZ R14, R14, UR6 ;  /* 0x000000060e0e7c20 */ /* 0x004fe20008410000 */
[----:B-----5:R-:W-:Y:S01]  /*02a0*/  FMUL.FTZ R5, R5, UR6 ;  /* 0x0000000605057c20 */ /* 0x020fe20008410000 */
[----:B01----:R-:W-:Y:S06]  /*02b0*/  @P0 BRA `(.L_x_10636) ;  /* 0x00000000003c0947 */ /* 0x003fec0003800000 */
[----:B------:R-:W0:Y:S01]  /*02c0*/  LDC.64 R6, c[0x0][0x398] ;  /* 0x0000e600ff067b82 */ /* 0x000e220000000a00 */
[----:B------:R-:W1:Y:S01]  /*02d0*/  FRND.TRUNC R5, R5 ;  /* 0x0000000500057307 */ /* 0x000e62000020d000 */
[----:B------:R-:W-:Y:S01]  /*02e0*/  LEA R9, R0, R3, 0x9 ;  /* 0x0000000300097211 */ /* 0x000fe200078e48ff */
[----:B------:R-:W-:-:S05]  /*02f0*/  VIADD R3, R3, 0x80 ;  /* 0x0000008003037836 */ /* 0x000fca0000000000 */
[----:B------:R-:W-:-:S13]  /*0300*/  ISETP.GE.AND P0, PT, R3, R2, PT ;  /* 0x000000020300720c */ /* 0x000fda0003f06270 */
[----:B------:R-:W-:Y:S05]  /*0310*/  @P0 BREAK.RELIABLE B1 ;  /* 0x0000000000010942 */ /* 0x000fea0003800100 */
[----:B0-----:R-:W-:-:S05]  /*0320*/  IMAD.WIDE.U32 R6, R9, 0x4, R6 ;  /* 0x0000000409067825 */ /* 0x001fca00078e0006 */
[----:B-1----:R0:W-:Y:S01]  /*0330*/  STG.E desc[UR4][R6.64], R5 ;  /* 0x0000000506007986 */ /* 0x0021e2000c101904 */
[----:B------:R-:W-:Y:S05]  /*0340*/  @P0 BRA `(.L_x_10637) ;  /* 0x0000000000340947 */ /* 0x000fea0003800000 */
[----:B0-----:R-:W0:Y:S01]  /*0350*/  LDC.64 R6, c[0x0][0x398] ;  /* 0x0000e600ff067b82 */ /* 0x001e220000000a00 */
[----:B------:R-:W1:Y:S01]  /*0360*/  FRND.TRUNC R5, R14 ;  /* 0x0000000e00057307 */ /* 0x000e62000020d000 */
[----:B------:R-:W-:Y:S02]  /*0370*/  LEA R9, R0, R3, 0x9 ;  /* 0x0000000300097211 */ /* 0x000fe400078e48ff */
[----:B------:R-:W-:-:S03]  /*0380*/  IADD3 R3, PT, PT, R3, 0x80, RZ ;  /* 0x0000008003037810 */ /* 0x000fc60007ffe0ff */
[----:B0-----:R-:W-:-:S05]  /*0390*/  IMAD.WIDE.U32 R6, R9, 0x4, R6 ;  /* 0x0000000409067825 */ /* 0x001fca00078e0006 */
[----:B-1----:R0:W-:Y:S02]  /*03a0*/  STG.E desc[UR4][R6.64], R5 ;  /* 0x0000000506007986 */ /* 0x0021e4000c101904 */
.L_x_10636:
[----:B------:R-:W-:Y:S05]  /*03b0*/  BSYNC.RELIABLE B1 ;  /* 0x0000000000017941 */ /* 0x000fea0003800100 */
.L_x_10635:
[----:B------:R-:W-:-:S13]  /*03c0*/  ISETP.GE.AND P0, PT, R3, R2, PT ;  /* 0x000000020300720c */ /* 0x000fda0003f06270 */
[----:B0-----:R-:W0:Y:S01]  /*03d0*/  @!P0 LDC.64 R6, c[0x0][0x398] ;  /* 0x0000e600ff068b82 */ /* 0x001e220000000a00 */
[----:B------:R-:W-:Y:S01]  /*03e0*/  @!P0 IMAD R5, R0, 0x200, R3 ;  /* 0x0000020000058824 */ /* 0x000fe200078e0203 */
[----:B------:R-:W-:-:S03]  /*03f0*/  @!P0 IADD3 R3, PT, PT, R3, 0x80, RZ ;  /* 0x0000008003038810 */ /* 0x000fc60007ffe0ff */
[----:B0-----:R-:W-:-:S05]  /*0400*/  @!P0 IMAD.WIDE.U32 R6, R5, 0x4, R6 ;  /* 0x0000000405068825 */ /* 0x001fca00078e0006 */
[----:B------:R1:W-:Y:S02]  /*0410*/  @!P0 STG.E desc[UR4][R6.64], R13 ;  /* 0x0000000d06008986 */ /* 0x0003e4000c101904 */
.L_x_10637:
[----:B------:R-:W-:Y:S05]  /*0420*/  BSYNC.RECONVERGENT B0 ;  /* 0x0000000000007941 */ /* 0x000fea0003800200 */
.L_x_10634:
[----:B------:R-:W-:Y:S05]  /*0430*/  WARPSYNC.ALL ;  /* 0x0000000000007948 */ /* 0x000fea0003800000 */
[----:B------:R-:W-:-:S13]  /*0440*/  ISETP.GE.AND P0, PT, R3, R2, PT ;  /* 0x000000020300720c */ /* 0x000fda0003f06270 */
[----:B------:R-:W-:Y:S05]  /*0450*/  @P0 EXIT ;  /* 0x000000000000094d */ /* 0x000fea0003800000 */
[----:B01----:R-:W0:Y:S01]  /*0460*/  LDC.64 R6, c[0x0][0x398] ;  /* 0x0000e600ff067b82 */ /* 0x003e220000000a00 */
[----:B------:R-:W-:-:S05]  /*0470*/  LEA R3, R0, R3, 0x9 ;  /* 0x0000000300037211 */ /* 0x000fca00078e48ff */
[----:B0-----:R-:W-:-:S05]  /*0480*/  IMAD.WIDE.U32 R2, R3, 0x4, R6 ;  /* 0x0000000403027825 */ /* 0x001fca00078e0006 */
[----:B---3--:R-:W-:Y:S01]  /*0490*/  STG.E desc[UR4][R2.64], R4 ;  /* 0x0000000402007986 */ /* 0x008fe2000c101904 */
[----:B------:R-:W-:Y:S05]  /*04a0*/  EXIT ;  /* 0x000000000000794d */ /* 0x000fea0003800000 */
.L_x_10638:
        /* <DEDUP_REMOVED lines=13> */
.L_x_23214:


//--------------------- .text._ZN2at6native29vectorized_elementwise_kernelILi2EZZZNS0_15binary_internal21div_trunc_kernel_cudaERNS_18TensorIteratorBaseEENKUlvE0_clEvENKUlvE0_clEvEUlfE_St5arrayIPcLm2EEEEviT0_T1_ --------------------------
	.section	.text._ZN2at6native29vectorized_elementwise_kernelILi2EZZZNS0_15binary_internal21div_trunc_kernel_cudaERNS_18TensorIteratorBaseEENKUlvE0_clEvENKUlvE0_clEvEUlfE_St5arrayIPcLm2EEEEviT0_T1_,"ax",@progbits
	.align	128
        .global         _ZN2at6native29vectorized_elementwise_kernelILi2EZZZNS0_15binary_internal21div_trunc_kernel_cudaERNS_18TensorIteratorBaseEENKUlvE0_clEvENKUlvE0_clEvEUlfE_St5arrayIPcLm2EEEEviT0_T1_
        .type           _ZN2at6native29vectorized_elementwise_kernelILi2EZZZNS0_15binary_internal21div_trunc_kernel_cudaERNS_18TensorIteratorBaseEENKUlvE0_clEvENKUlvE0_clEvEUlfE_St5arrayIPcLm2EEEEviT0_T1_,@function
        .size           _ZN2at6native29vectorized_elementwise_kernelILi2EZZZNS0_15binary_internal21div_trunc_kernel_cudaERNS_18TensorIteratorBaseEENKUlvE0_clEvENKUlvE0_clEvEUlfE_St5arrayIPcLm2EEEEviT0_T1_,(.L_x_23215 - _ZN2at6native29vectorized_elementwise_kernelILi2EZZZNS0_15binary_internal21div_trunc_kernel_cudaERNS_18TensorIteratorBaseEENKUlvE0_clEvENKUlvE0_clEvEUlfE_St5arrayIPcLm2EEEEviT0_T1_)
        .other          _ZN2at6native29vectorized_elementwise_kernelILi2EZZZNS0_15binary_internal21div_trunc_kernel_cudaERNS_18TensorIteratorBaseEENKUlvE0_clEvENKUlvE0_clEvEUlfE_St5arrayIPcLm2EEEEviT0_T1_,@"STO_CUDA_ENTRY STV_DEFAULT"
_ZN2at6native29vectorized_elementwise_kernelILi2EZZZNS0_15binary_internal21div_trunc_kernel_cudaERNS_18TensorIteratorBaseEENKUlvE0_clEvENKUlvE0_clEvEUlfE_St5arrayIPcLm2EEEEviT0_T1_:
.text._ZN2at6native29vectorized_elementwise_kernelILi2EZZZNS0_15binary_internal21div_trunc_kernel_cudaERNS_18TensorIteratorBaseEENKUlvE0_clEvENKUlvE0_clEvEUlfE_St5arrayIPcLm2EEEEviT0_T1_:
        /* <DEDUP_REMOVED lines=9> */
[----:B------:R-:W-:Y:S01]  /*0090*/  CS2R R18, SRZ ;  /* 0x0000000000127805 */ /* 0x000fe2000001ff00 */
[----:B------:R-:W-:Y:S01]  /*00a0*/  HFMA2 R20, -RZ, RZ, 0, 0 ;  /* 0x00000000ff147431 */ /* 0x000fe200000001ff */
[----:B------:R-:W-:Y:S01]  /*00b0*/  MOV R22, RZ ;  /* 0x000000ff00167202 */ /* 0x000fe20000000f00 */
[----:B------:R-:W-:Y:S01]  /*00c0*/  HFMA2 R24, -RZ, RZ, 0, 0 ;  /* 0x00000000ff187431 */ /* 0x000fe200000001ff */
[----:B------:R-:W1:Y:S01]  /*00d0*/  LDCU UR6, c[0x0][0x388] ;  /* 0x00007100ff0677ac */ /* 0x000e620008000800 */
[----:B0-----:R-:W-:Y:S02]  /*00e0*/  ISETP.GE.U32.AND P1, PT, R23, R16, PT ;  /* 0x000000101700720c */ /* 0x001fe40003f26070 */
[----:B------:R-:W-:-:S11]  /*00f0*/  MOV R17, R23 ;  /* 0x0000001700117202 */ /* 0x000fd60000000f00 */
[----:B------:R-:W-:-:S05]  /*0100*/  @!P1 VIADD R23, R17, 0x80 ;  /* 0x0000008011179836 */ /* 0x000fca0000000000 */
[----:B------:R-:W-:-:S13]  /*0110*/  ISETP.GE.U32.AND P0, PT, R23, R16, PT ;  /* 0x000000101700720c */ /* 0x000fda0003f06070 */
[----:B------:R-:W-:Y:S02]  /*0120*/  @!P0 IADD3 R21, PT, PT, R0, R23, RZ ;  /* 0x0000001700158210 */ /* 0x000fe40007ffe0ff */
[----:B------:R-:W-:-:S04]  /*0130*/  @!P0 IADD3 R23, PT, PT, R23, 0x80, RZ ;  /* 0x0000008017178810 */ /* 0x000fc80007ffe0ff */
[----:B------:R-:W-:-:S13]  /*0140*/  ISETP.GE.U32.AND P6, PT, R23, R16, PT ;  /* 0x000000101700720c */ /* 0x000fda0003fc6070 */
[----:B------:R-:W-:Y:S01]  /*0150*/  @!P6 IMAD.IADD R9, R0, 0x1, R23 ;  /* 0x000000010009e824 */ /* 0x000fe200078e0217 */
[----:B------:R-:W-:Y:S01]  /*0160*/  @!P6 IADD3 R23, PT, PT, R23, 0x80, RZ ;  /* 0x000000801717e810 */ /* 0x000fe20007ffe0ff */
[----:B------:R-:W0:Y:S03]  /*0170*/  @!P6 LDC.64 R2, c[0x0][0x3a0] ;  /* 0x0000e800ff02eb82 */ /* 0x000e260000000a00 */
[----:B------:R-:W-:-:S13]  /*0180*/  ISETP.GE.U32.AND P2, PT, R23, R16, PT ;  /* 0x000000101700720c */ /* 0x000fda0003f46070 */
[----:B------:R-:W-:Y:S01]  /*0190*/  @!P2 IADD3 R7, PT, PT, R0, R23, RZ ;  /* 0x000000170007a210 */ /* 0x000fe20007ffe0ff */
[----:B------:R-:W-:Y:S01]  /*01a0*/  @!P2 VIADD R23, R23, 0x80 ;  /* 0x000000801717a836 */ /* 0x000fe20000000000 */
[----:B------:R-:W2:Y:S04]  /*01b0*/  @!P2 LDC.64 R14, c[0x0][0x3a0] ;  /* 0x0000e800ff0eab82 */ /* 0x000ea80000000a00 */
[----:B------:R-:W-:Y:S01]  /*01c0*/  ISETP.GE.U32.AND P3, PT, R23, R16, PT ;  /* 0x000000101700720c */ /* 0x000fe20003f66070 */
[----:B0-----:R-:W-:-:S05]  /*01d0*/  @!P6 IMAD.WIDE.U32 R8, R9, 0x4, R2 ;  /* 0x000000040908e825 */ /* 0x001fca00078e0002 */
[----:B------:R0:W1:Y:S07]  /*01e0*/  @!P6 LDG.E R19, desc[UR4][R8.64] ;  /* 0x000000040813e981 */ /* 0x00006e000c1e1900 */
[----:B------:R-:W-:Y:S01]  /*01f0*/  @!P3 IADD3 R29, PT, PT, R0, R23, RZ ;  /* 0x00000017001db210 */ /* 0x000fe20007ffe0ff */
[----:B------:R-:W3:Y:S01]  /*0200*/  @!P3 LDC.64 R12, c[0x0][0x3a0] ;  /* 0x0000e800ff0cbb82 */ /* 0x000ee20000000a00 */
[----:B------:R-:W-:-:S04]  /*0210*/  @!P3 IADD3 R23, PT, PT, R23, 0x80, RZ ;  /* 0x000000801717b810 */ /* 0x000fc80007ffe0ff */
[----:B------:R-:W-:Y:S01]  /*0220*/  ISETP.GE.U32.AND P4, PT, R23, R16, PT ;  /* 0x000000101700720c */ /* 0x000fe20003f86070 */
[----:B--2---:R-:W-:Y:S02]  /*0230*/  @!P2 IMAD.WIDE.U32 R14, R7, 0x4, R14 ;  /* 0x00000004070ea825 */ /* 0x004fe400078e000e */
[----:B------:R-:W2:Y:S03]  /*0240*/  @!P1 LDC.64 R6, c[0x0][0x3a0] ;  /* 0x0000e800ff069b82 */ /* 0x000ea60000000a00 */
[----:B------:R4:W5:Y:S05]  /*0250*/  @!P2 LDG.E R18, desc[UR4][R14.64] ;  /* 0x000000040e12a981 */ /* 0x00096a000c1e1900 */
[----:B0-----:R-:W0:Y:S02]  /*0260*/  @!P0 LDC.64 R8, c[0x0][0x3a0] ;  /* 0x0000e800ff088b82 */ /* 0x001e240000000a00 */
[----:B------:R-:W-:Y:S01]  /*0270*/  @!P4 IMAD.IADD R27, R0, 0x1, R23 ;  /* 0x00000001001bc824 */ /* 0x000fe200078e0217 */
[----:B------:R-:W-:-:S04]  /*0280*/  @!P4 IADD3 R23, PT, PT, R23, 0x80, RZ ;  /* 0x000000801717c810 */ /* 0x000fc80007ffe0ff */
[----:B------:R-:W-:Y:S01]  /*0290*/  ISETP.GE.U32.AND P5, PT, R23, R16, PT ;  /* 0x000000101700720c */ /* 0x000fe20003fa6070 */
[----:B------:R-:W2:-:S12]  /*02a0*/  @!P4 LDC.64 R10, c[0x0][0x3a0] ;  /* 0x0000e800ff0acb82 */ /* 0x000e980000000a00 */
[----:B------:R-:W-:Y:S01]  /*02b0*/  @!P5 IADD3 R25, PT, PT, R0, R23, RZ ;  /* 0x000000170019d210 */ /* 0x000fe20007ffe0ff */
[----:B------:R-:W-:Y:S01]  /*02c0*/  @!P5 VIADD R23, R23, 0x80 ;  /* 0x000000801717d836 */ /* 0x000fe20000000000 */
[----:B------:R-:W0:Y:S04]  /*02d0*/  @!P5 LDC.64 R2, c[0x0][0x3a0] ;  /* 0x0000e800ff02db82 */ /* 0x000e280000000a00 */
[----:B------:R-:W-:-:S13]  /*02e0*/  ISETP.GE.U32.AND P6, PT, R23, R16, PT ;  /* 0x000000101700720c */ /* 0x000fda0003fc6070 */
[----:B------:R-:W0:Y:S01]  /*02f0*/  @!P6 LDC.64 R4, c[0x0][0x3a0] ;  /* 0x0000e800ff04eb82 */ /* 0x000e220000000a00 */
[----:B------:R-:W-:Y:S01]  /*0300*/  @!P6 IMAD.IADD R23, R0, 0x1, R23 ;  /* 0x000000010017e824 */ /* 0x000fe200078e0217 */
[----:B----4-:R-:W-:Y:S01]  /*0310*/  MOV R14, RZ ;  /* 0x000000ff000e7202 */ /* 0x010fe20000000f00 */
[----:B---3--:R-:W-:-:S04]  /*0320*/  @!P3 IMAD.WIDE.U32 R12, R29, 0x4, R12 ;  /* 0x000000041d0cb825 */ /* 0x008fc800078e000c */
[----:B--2---:R-:W-:Y:S01]  /*0330*/  @!P4 IMAD.WIDE.U32 R10, R27, 0x4, R10 ;  /* 0x000000041b0ac825 */ /* 0x004fe200078e000a */
[----:B------:R-:W-:Y:S01]  /*0340*/  @!P1 IADD3 R15, PT, PT, R0, R17, RZ ;  /* 0x00000011000f9210 */ /* 0x000fe20007ffe0ff */
[----:B------:R2:W3:Y:S02]  /*0350*/  @!P3 LDG.E R20, desc[UR4][R12.64] ;  /* 0x000000040c14b981 */ /* 0x0004e4000c1e1900 */
[----:B0-----:R-:W-:Y:S02]  /*0360*/  @!P5 IMAD.WIDE.U32 R2, R25, 0x4, R2 ;  /* 0x000000041902d825 */ /* 0x001fe400078e0002 */
[----:B------:R-:W4:Y:S04]  /*0370*/  @!P4 LDG.E R22, desc[UR4][R10.64] ;  /* 0x000000040a16c981 */ /* 0x000f28000c1e1900 */
[----:B------:R3:W4:Y:S01]  /*0380*/  @!P5 LDG.E R24, desc[UR4][R2.64] ;  /* 0x000000040218d981 */ /* 0x000722000c1e1900 */
[----:B------:R-:W-:-:S05]  /*0390*/  @!P6 IMAD.WIDE.U32 R4, R23, 0x4, R4 ;  /* 0x000000041704e825 */ /* 0x000fca00078e0004 */
[----:B------:R4:W4:Y:S01]  /*03a0*/  @!P6 LDG.E R14, desc[UR4][R4.64] ;  /* 0x00000004040ee981 */ /* 0x000922000c1e1900 */
[----:B--2---:R-:W-:-:S04]  /*03b0*/  @!P1 IMAD.WIDE.U32 R12, R15, 0x4, R6 ;  /* 0x000000040f0c9825 */ /* 0x004fc800078e0006 */
[----:B------:R-:W-:Y:S02]  /*03c0*/  HFMA2 R15, -RZ, RZ, 0, 0 ;  /* 0x00000000ff0f7431 */ /* 0x000fe400000001ff */
[----:B------:R-:W-:-:S04]  /*03d0*/  @!P0 IMAD.WIDE.U32 R8, R21, 0x4, R8 ;  /* 0x0000000415088825 */ /* 0x000fc800078e0008 */
[----:B------:R-:W-:Y:S01]  /*03e0*/  IMAD.MOV.U32 R21, RZ, RZ, RZ ;  /* 0x000000ffff157224 */ /* 0x000fe200078e00ff */
[----:B------:R-:W2:Y:S05]  /*03f0*/  @!P1 LDG.E R15, desc[UR4][R12.64] ;  /* 0x000000040c0f9981 */ /* 0x000eaa000c1e1900 */
[----:B------:R-:W2:Y:S01]  /*0400*/  @!P0 LDG.E R21, desc[UR4][R8.64] ;  /* 0x0000000408158981 */ /* 0x000ea2000c1e1900 */
[----:B------:R-:W-:Y:S01]  /*0410*/  ISETP.GE.U32.AND P0, PT, R17, R16, PT ;  /* 0x000000101100720c */ /* 0x000fe20003f06070 */
[----:B------:R-:W-:Y:S04]  /*0420*/  BSSY.RECONVERGENT B0, `(.L_x_10640) ;  /* 0x0000043000007945 */ /* 0x000fe80003800200 */
[----:B------:R-:W-:Y:S01]  /*0430*/  BSSY.RELIABLE B1, `(.L_x_10641) ;  /* 0x000003b000017945 */ /* 0x000fe20003800100 */
[----:B-1----:R-:W-:-:S06]  /*0440*/  FMUL.FTZ R7, R19, UR6 ;  /* 0x0000000613077c20 */ /* 0x002fcc0008410000 */
[----:B------:R-:W0:Y:S01]  /*0450*/  FRND.TRUNC R7, R7 ;  /* 0x0000000700077307 */ /* 0x000e22000020d000 */
[----:B-----5:R-:W-:-:S07]  /*0460*/  FMUL.FTZ R6, R18, UR6 ;  /* 0x0000000612067c20 */ /* 0x020fce0008410000 */
[----:B------:R-:W1:Y:S01]  /*0470*/  FRND.TRUNC R6, R6 ;  /* 0x0000000600067307 */ /* 0x000e62000020d000 */
[----:B---3--:R-:W-:Y:S01]  /*0480*/  FMUL.FTZ R2, R20, UR6 ;  /* 0x0000000614027c20 */ /* 0x008fe20008410000 */
[----:B----4-:R-:W-:Y:S01]  /*0490*/  FMUL.FTZ R4, R22, UR6 ;  /* 0x0000000616047c20 */ /* 0x010fe20008410000 */
[----:B------:R-:W-:-:S05]  /*04a0*/  FMUL.FTZ R5, R24, UR6 ;  /* 0x0000000618057c20 */ /* 0x000fca0008410000 */
[----:B------:R-:W3:Y:S01]  /*04b0*/  FRND.TRUNC R2, R2 ;  /* 0x0000000200027307 */ /* 0x000ee2000020d000 */
[----:B------:R-:W-:-:S07]  /*04c0*/  FMUL.FTZ R3, R14, UR6 ;  /* 0x000000060e037c20 */ /* 0x000fce0008410000 */
[----:B------:R-:W4:Y:S08]  /*04d0*/  FRND.TRUNC R4, R4 ;  /* 0x0000000400047307 */ /* 0x000f30000020d000 */
[----:B------:R-:W0:Y:S08]  /*04e0*/  FRND.TRUNC R5, R5 ;  /* 0x0000000500057307 */ /* 0x000e30000020d000 */
[----:B------:R-:W0:Y:S01]  /*04f0*/  FRND.TRUNC R3, R3 ;  /* 0x0000000300037307 */ /* 0x000e22000020d000 */
[----:B--2---:R-:W-:Y:S01]  /*0500*/  FMUL.FTZ R15, R15, UR6 ;  /* 0x000000060f0f7c20 */ /* 0x004fe20008410000 */
[----:B------:R-:W-:Y:S01]  /*0510*/  FMUL.FTZ R21, R21, UR6 ;  /* 0x0000000615157c20 */ /* 0x000fe20008410000 */
[----:B-1-34-:R-:W-:Y:S06]  /*0520*/  @P0 BRA `(.L_x_10642) ;  /* 0x0000000000380947 */ /* 0x01afec0003800000 */
[----:B------:R-:W1:Y:S01]  /*0530*/  LDC.64 R8, c[0x0][0x398] ;  /* 0x0000e600ff087b82 */ /* 0x000e620000000a00 */
[----:B------:R-:W2:Y:S01]  /*0540*/  FRND.TRUNC R15, R15 ;  /* 0x0000000f000f7307 */ /* 0x000ea2000020d000 */
[----:B------:R-:W-:Y:S02]  /*0550*/  IADD3 R11, PT, PT, R0, R17, RZ ;  /* 0x00000011000b7210 */ /* 0x000fe40007ffe0ff */
[----:B------:R-:W-:-:S04]  /*0560*/  IADD3 R17, PT, PT, R17, 0x80, RZ ;  /* 0x0000008011117810 */ /* 0x000fc80007ffe0ff */
[----:B------:R-:W-:Y:S01]  /*0570*/  ISETP.GE.U32.AND P0, PT, R17, R16, PT ;  /* 0x000000101100720c */ /* 0x000fe20003f06070 */
[----:B-1----:R-:W-:-:S05]  /*0580*/  IMAD.WIDE.U32 R8, R11, 0x4, R8 ;  /* 0x000000040b087825 */ /* 0x002fca00078e0008 */
[----:B--2---:R1:W-:Y:S07]  /*0590*/  STG.E desc[UR4][R8.64], R15 ;  /* 0x0000000f08007986 */ /* 0x0043ee000c101904 */
[----:B------:R-:W-:Y:S05]  /*05a0*/  @P0 BRA `(.L_x_10643) ;  /* 0x0000000000340947 */ /* 0x000fea0003800000 */
[----:B-1----:R-:W1:Y:S01]  /*05b0*/  LDC.64 R8, c[0x0][0x398] ;  /* 0x0000e600ff087b82 */ /* 0x002e620000000a00 */
[----:B------:R-:W2:Y:S01]  /*05c0*/  FRND.TRUNC R21, R21 ;  /* 0x0000001500157307 */ /* 0x000ea2000020d000 */
[----:B------:R-:W-:Y:S01]  /*05d0*/  IADD3 R11, PT, PT, R0, R17, RZ ;  /* 0x00000011000b7210 */ /* 0x000fe20007ffe0ff */
[----:B------:R-:W-:-:S04]  /*05e0*/  VIADD R17, R17, 0x80 ;  /* 0x0000008011117836 */ /* 0x000fc80000000000 */
[----:B-1----:R-:W-:-:S05]  /*05f0*/  IMAD.WIDE.U32 R8, R11, 0x4, R8 ;  /* 0x000000040b087825 */ /* 0x002fca00078e0008 */
[----:B--2---:R1:W-:Y:S02]  /*0600*/  STG.E desc[UR4][R8.64], R21 ;  /* 0x0000001508007986 */ /* 0x0043e4000c101904 */
.L_x_10642:
[----:B------:R-:W-:-:S13]  /*0610*/  ISETP.GE.U32.AND P0, PT, R17, R16, PT ;  /* 0x000000101100720c */ /* 0x000fda0003f06070 */
[----:B------:R-:W-:Y:S05]  /*0620*/  @P0 BRA `(.L_x_10644) ;  /* 0x0000000000300947 */ /* 0x000fea0003800000 */
[----:B-1----:R-:W1:Y:S01]  /*0630*/  LDC.64 R8, c[0x0][0x398] ;  /* 0x0000e600ff087b82 */ /* 0x002e620000000a00 */
[----:B------:R-:W-:Y:S02]  /*0640*/  IADD3 R11, PT, PT, R0, R17, RZ ;  /* 0x00000011000b7210 */ /* 0x000fe40007ffe0ff */
[----:B------:R-:W-:-:S03]  /*0650*/  IADD3 R17, PT, PT, R17, 0x80, RZ ;  /* 0x0000008011117810 */ /* 0x000fc60007ffe0ff */
[----:B-1----:R-:W-:-:S05]  /*0660*/  IMAD.WIDE.U32 R8, R11, 0x4, R8 ;  /* 0x000000040b087825 */ /* 0x002fca00078e0008 */
[----:B0-----:R2:W-:Y:S02]  /*0670*/  STG.E desc[UR4][R8.64], R7 ;  /* 0x0000000708007986 */ /* 0x0015e4000c101904 */
.L_x_10643:
[----:B------:R-:W-:-:S13]  /*0680*/  ISETP.GE.U32.AND P0, PT, R17, R16, PT ;  /* 0x000000101100720c */ /* 0x000fda0003f06070 */
[----:B------:R-:W-:Y:S05]  /*0690*/  @P0 BRA `(.L_x_10645) ;  /* 0x0000000000300947 */ /* 0x000fea0003800000 */
[----:B-12---:R-:W1:Y:S01]  /*06a0*/  LDC.64 R8, c[0x0][0x398] ;  /* 0x0000e600ff087b82 */ /* 0x006e620000000a00 */
[----:B0-----:R-:W-:Y:S01]  /*06b0*/  IADD3 R7, PT, PT, R0, R17, RZ ;  /* 0x0000001100077210 */ /* 0x001fe20007ffe0ff */
[----:B------:R-:W-:-:S04]  /*06c0*/  VIADD R17, R17, 0x80 ;  /* 0x0000008011117836 */ /* 0x000fc80000000000 */
[----:B-1----:R-:W-:-:S05]  /*06d0*/  IMAD.WIDE.U32 R8, R7, 0x4, R8 ;  /* 0x0000000407087825 */ /* 0x002fca00078e0008 */
[----:B------:R2:W-:Y:S02]  /*06e0*/  STG.E desc[UR4][R8.64], R6 ;  /* 0x0000000608007986 */ /* 0x0005e4000c101904 */
.L_x_10644:
[----:B------:R-:W-:-:S13]  /*06f0*/  ISETP.GE.U32.AND P0, PT, R17, R16, PT ;  /* 0x000000101100720c */ /* 0x000fda0003f06070 */
[----:B------:R-:W-:Y:S05]  /*0700*/  @P0 BRA `(.L_x_10646) ;  /* 0x0000000000340947 */ /* 0x000fea0003800000 */
[----:B0-2---:R-:W0:Y:S01]  /*0710*/  LDC.64 R6, c[0x0][0x398] ;  /* 0x0000e600ff067b82 */ /* 0x005e220000000a00 */
[----:B-1----:R-:W-:Y:S02]  /*0720*/  IADD3 R9, PT, PT, R0, R17, RZ ;  /* 0x0000001100097210 */ /* 0x002fe40007ffe0ff */
[----:B------:R-:W-:-:S03]  /*0730*/  IADD3 R17, PT, PT, R17, 0x80, RZ ;  /* 0x0000008011117810 */ /* 0x000fc60007ffe0ff */
[----:B0-----:R-:W-:-:S05]  /*0740*/  IMAD.WIDE.U32 R6, R9, 0x4, R6 ;  /* 0x0000000409067825 */ /* 0x001fca00078e0006 */
[----:B------:R3:W-:Y:S02]  /*0750*/  STG.E desc[UR4][R6.64], R2 ;  /* 0x0000000206007986 */ /* 0x0007e4000c101904 */
.L_x_10645:
[----:B------:R-:W-:-:S13]  /*0760*/  ISETP.GE.U32.AND P0, PT, R17, R16, PT ;  /* 0x000000101100720c */ /* 0x000fda0003f06070 */
[----:B------:R-:W-:Y:S05]  /*0770*/  @P0 BREAK.RELIABLE B1 ;  /* 0x0000000000010942 */ /* 0x000fea0003800100 */
[----:B------:R-:W-:Y:S05]  /*0780*/  @P0 BRA `(.L_x_10647) ;  /* 0x0000000000300947 */ /* 0x000fea0003800000 */
[----:B0-23--:R-:W0:Y:S01]  /*0790*/  LDC.64 R6, c[0x0][0x398] ;  /* 0x0000e600ff067b82 */ /* 0x00de220000000a00 */
[----:B-1----:R-:W-:Y:S01]  /*07a0*/  IADD3 R9, PT, PT, R0, R17, RZ ;  /* 0x0000001100097210 */ /* 0x002fe20007ffe0ff */
[----:B------:R-:W-:-:S04]  /*07b0*/  VIADD R17, R17, 0x80 ;  /* 0x0000008011117836 */ /* 0x000fc80000000000 */
[----:B0-----:R-:W-:-:S05]  /*07c0*/  IMAD.WIDE.U32 R6, R9, 0x4, R6 ;  /* 0x0000000409067825 */ /* 0x001fca00078e0006 */
[----:B------:R3:W-:Y:S02]  /*07d0*/  STG.E desc[UR4][R6.64], R4 ;  /* 0x0000000406007986 */ /* 0x0007e4000c101904 */
.L_x_10646:
[----:B------:R-:W-:Y:S05]  /*07e0*/  BSYNC.RELIABLE B1 ;  /* 0x0000000000017941 */ /* 0x000fea0003800100 */
.L_x_10641:
[----:B------:R-:W-:-:S13]  /*07f0*/  ISETP.GE.U32.AND P0, PT, R17, R16, PT ;  /* 0x000000101100720c */ /* 0x000fda0003f06070 */
[----:B0-23--:R-:W0:Y:S01]  /*0800*/  @!P0 LDC.64 R6, c[0x0][0x398] ;  /* 0x0000e600ff068b82 */ /* 0x00de220000000a00 */
[----:B-1----:R-:W-:Y:S02]  /*0810*/  @!P0 IADD3 R9, PT, PT, R0, R17, RZ ;  /* 0x0000001100098210 */ /* 0x002fe40007ffe0ff */
[----:B------:R-:W-:-:S03]  /*0820*/  @!P0 IADD3 R17, PT, PT, R17, 0x80, RZ ;  /* 0x0000008011118810 */ /* 0x000fc60007ffe0ff */
[----:B0-----:R-:W-:-:S05]  /*0830*/  @!P0 IMAD.WIDE.U32 R6, R9, 0x4, R6 ;  /* 0x0000000409068825 */ /* 0x001fca00078e0006 */
[----:B------:R4:W-:Y:S02]  /*0840*/  @!P0 STG.E desc[UR4][R6.64], R5 ;  /* 0x0000000506008986 */ /* 0x0009e4000c101904 */
.L_x_10647:
[----:B------:R-:W-:Y:S05]  /*0850*/  BSYNC.RECONVERGENT B0 ;  /* 0x0000000000007941 */ /* 0x000fea0003800200 */
.L_x_10640:
[----:B------:R-:W-:Y:S05]  /*0860*/  WARPSYNC.ALL ;  /* 0x0000000000007948 */ /* 0x000fea0003800000 */
[----:B------:R-:W-:-:S13]  /*0870*/  ISETP.GE.U32.AND P0, PT, R17, R16, PT ;  /* 0x000000101100720c */ /* 0x000fda0003f06070 */
[----:B------:R-:W-:Y:S05]  /*0880*/  @P0 EXIT ;  /* 0x000000000000094d */ /* 0x000fea0003800000 */
[----:B0---4-:R-:W0:Y:S01]  /*0890*/  LDC.64 R4, c[0x0][0x398] ;  /* 0x0000e600ff047b82 */ /* 0x011e220000000a00 */
[----:B------:R-:W-:-:S05]  /*08a0*/  IADD3 R17, PT, PT, R0, R17, RZ ;  /* 0x0000001100117210 */ /* 0x000fca0007ffe0ff */
[----:B0-----:R-:W-:-:S05]  /*08b0*/  IMAD.WIDE.U32 R4, R17, 0x4, R4 ;  /* 0x0000000411047825 */ /* 0x001fca00078e0004 */
[----:B------:R-:W-:Y:S01]  /*08c0*/  STG.E desc[UR4][R4.64], R3 ;  /* 0x0000000304007986 */ /* 0x000fe2000c101904 */
[----:B------:R-:W-:Y:S05]  /*08d0*/  EXIT ;  /* 0x000000000000794d */ /* 0x000fea0003800000 */
.L_x_10639:
[----:B------:R-:W0:Y:S01]  /*08e0*/  S2R R4, SR_TID.X ;  /* 0x0000000000047919 */ /* 0x000e220000002100 */
[----:B------:R-:W1:Y:S01]  /*08f0*/  LDC.64 R2, c[0x0][0x3a0] ;  /* 0x0000e800ff027b82 */ /* 0x000e620000000a00 */
[----:B------:R-:W2:Y:S07]  /*0900*/  LDCU UR6, c[0x0][0x388] ;  /* 0x00007100ff0677ac */ /* 0x000eae0008000800 */
[----:B------:R-:W3:Y:S01]  /*0910*/  LDC.64 R14, c[0x0][0x398] ;  /* 0x0000e600ff0e7b82 */ /* 0x000ee20000000a00 */
[----:B-1----:R-:W-:-:S04]  /*0920*/  IMAD.WIDE.U32 R2, R0, 0x4, R2 ;  /* 0x0000000400027825 */ /* 0x002fc800078e0002 */
[----:B0-----:R-:W-:-:S05]  /*0930*/  IMAD.WIDE.U32 R12, R4, 0x8, R2 ;  /* 0x00000008040c7825 */ /* 0x001fca00078e0002 */
[----:B------:R-:W2:Y:S04]  /*0940*/  LDG.E.64 R8, desc[UR4][R12.64] ;  /* 0x000000040c087981 */ /* 0x000ea8000c1e1b00 */
[----:B------:R-:W4:Y:S04]  /*0950*/  LDG.E.64 R10, desc[UR4][R12.64+0x400] ;  /* 0x000400040c0a7981 */ /* 0x000f28000c1e1b00 */
[----:B------:R-:W5:Y:S04]  /*0960*/  LDG.E.64 R2, desc[UR4][R12.64+0x800] ;  /* 0x000800040c027981 */ /* 0x000f68000c1e1b00 */
[----:B------:R5:W3:Y:S01]  /*0970*/  LDG.E.64 R6, desc[UR4][R12.64+0xc00] ;  /* 0x000c00040c067981 */ /* 0x000ae2000c1e1b00 */
[----:B--2---:R-:W-:Y:S01]  /*0980*/  FMUL.FTZ R8, R8, UR6 ;  /* 0x0000000608087c20 */ /* 0x004fe20008410000 */
[----:B------:R-:W-:Y:S01]  /*0990*/  FMUL.FTZ R9, R9, UR6 ;  /* 0x0000000609097c20 */ /* 0x000fe20008410000 */
[----:B----4-:R-:W-:Y:S01]  /*09a0*/  FMUL.FTZ R10, R10, UR6 ;  /* 0x000000060a0a7c20 */ /* 0x010fe20008410000 */
[----:B------:R-:W-:-:S03]  /*09b0*/  FMUL.FTZ R11, R11, UR6 ;  /* 0x000000060b0b7c20 */ /* 0x000fc60008410000 */
[----:B------:R-:W-:Y:S01]  /*09c0*/  FRND.TRUNC R8, R8 ;  /* 0x0000000800087307 */ /* 0x000fe2000020d000 */
[----:B-----5:R-:W-:Y:S01]  /*09d0*/  FMUL.FTZ R13, R3, UR6 ;  /* 0x00000006030d7c20 */ /* 0x020fe20008410000 */
[----:B------:R-:W-:Y:S01]  /*09e0*/  FMUL.FTZ R5, R2, UR6 ;  /* 0x0000000602057c20 */ /* 0x000fe20008410000 */
[----:B---3--:R-:W-:-:S04]  /*09f0*/  IMAD.WIDE.U32 R2, R0, 0x4, R14 ;  /* 0x0000000400027825 */ /* 0x008fc800078e000e */
[----:B------:R-:W-:Y:S01]  /*0a00*/  FMUL.FTZ R6, R6, UR6 ;  /* 0x0000000606067c20 */ /* 0x000fe20008410000 */
[----:B------:R-:W-:Y:S01]  /*0a10*/  FMUL.FTZ R7, R7, UR6 ;  /* 0x0000000607077c20 */ /* 0x000fe20008410000 */
[----:B------:R-:W0:Y:S01]  /*0a20*/  FRND.TRUNC R9, R9 ;  /* 0x0000000900097307 */ /* 0x000e22000020d000 */
[----:B------:R-:W-:-:S07]  /*0a30*/  IMAD.WIDE.U32 R2, R4, 0x8, R2 ;  /* 0x0000000804027825 */ /* 0x000fce00078e0002 */
        /* <DEDUP_REMOVED lines=11> */
.L_x_10648:
        /* <DEDUP_REMOVED lines=9> */
.L_x_23215:


//--------------------- .text._ZN2at6native29vectorized_elementwise_kernelILi4EZZZNS0_15binary_internal21div_trunc_kernel_cudaERNS_18TensorIteratorBaseEENKUlvE0_clEvENKUlvE0_clEvEUlfE_St5arrayIPcLm2EEEEviT0_T1_ --------------------------
	.section	.text._ZN2at6native29vectorized_elementwise_kernelILi4EZZZNS0_15binary_internal21div_trunc_kernel_cudaERNS_18TensorIteratorBaseEENKUlvE0_clEvENKUlvE0_clEvEUlfE_St5arrayIPcLm2EEEEviT0_T1_,"ax",@progbits
	.align	128
        .global         _ZN2at6native29vectorized_elementwise_kernelILi4EZZZNS0_15binary_internal21div_trunc_kernel_cudaERNS_18TensorIteratorBaseEENKUlvE0_clEvENKUlvE0_clEvEUlfE_St5arrayIPcLm2EEEEviT0_T1_
        .type           _ZN2at6native29vectorized_elementwise_kernelILi4EZZZNS0_15binary_internal21div_trunc_kernel_cudaERNS_18TensorIteratorBaseEENKUlvE0_clEvENKUlvE0_clEvEUlfE_St5arrayIPcLm2EEEEviT0_T1_,@function
        .size           _ZN2at6native29vectorized_elementwise_kernelILi4EZZZNS0_15binary_internal21div_trunc_kernel_cudaERNS_18TensorIteratorBaseEENKUlvE0_clEvENKUlvE0_clEvEUlfE_St5arrayIPcLm2EEEEviT0_T1_,(.L_x_23216 - _ZN2at6native29vectorized_elementwise_kernelILi4EZZZNS0_15binary_internal21div_trunc_kernel_cudaERNS_18TensorIteratorBaseEENKUlvE0_clEvENKUlvE0_clEvEUlfE_St5arrayIPcLm2EEEEviT0_T1_)
        .other          _ZN2at6native29vectorized_elementwise_kernelILi4EZZZNS0_15binary_internal21div_trunc_kernel_cudaERNS_18TensorIteratorBaseEENKUlvE0_clEvENKUlvE0_clEvEUlfE_St5arrayIPcLm2EEEEviT0_T1_,@"STO_CUDA_ENTRY STV_DEFAULT"
_ZN2at6native29vectorized_elementwise_kernelILi4EZZZNS0_15binary_internal21div_trunc_kernel_cudaERNS_18TensorIteratorBaseEENKUlvE0_clEvENKUlvE0_clEvEUlfE_St5arrayIPcLm2EEEEviT0_T1_:
.text._ZN2at6native29vectorized_elementwise_kernelILi4EZZZNS0_15binary_internal21div_trunc_kernel_cudaERNS_18TensorIteratorBaseEENKUlvE0_clEvENKUlvE0_clEvEUlfE_St5arrayIPcLm2EEEEviT0_T1_:
        /* <DEDUP_REMOVED lines=97> */
.L_x_10652:
[----:B------:R-:W-:-:S13]  /*0610*/  ISETP.GE.U32.AND P0, PT, R17, R16, PT ;  /* 0x000000101100720c */ /* 0x000fda0003f06070 */
[----:B------:R-:W-:Y:S05]  /*0620*/  @P0 BRA `(.L_x_10654) ;  /* 0x0000000000300947 */ /* 0x000fea0003800000 */
[----:B-1----:R-:W1:Y:S01]  /*0630*/  LDC.64 R8, c[0x0][0x398] ;  /* 0x0000e600ff087b82 */ /* 0x002e620000000a00 */
[----:B------:R-:W-:Y:S02]  /*0640*/  IADD3 R11, PT, PT, R0, R17, RZ ;  /* 0x00000011000b7210 */ /* 0x000fe40007ffe0ff */
[----:B------:R-:W-:-:S03]  /*0650*/  IADD3 R17, PT, PT, R17, 0x80, RZ ;  /* 0x0000008011117810 */ /* 0x000fc60007ffe0ff */
[----:B-1----:R-:W-:-:S05]  /*0660*/  IMAD.WIDE.U32 R8, R11, 0x4, R8 ;  /* 0x000000040b087825 */ /* 0x002fca00078e0008 */
[----:B0-----:R2:W-:Y:S02]  /*0670*/  STG.E desc[UR4][R8.64], R7 ;  /* 0x0000000708007986 */ /* 0x0015e4000c101904 */
.L_x_10653:
[----:B------:R-:W-:-:S13]  /*0680*/  ISETP.GE.U32.AND P0, PT, R17, R16, PT ;  /* 0x000000101100720c */ /* 0x000fda0003f06070 */
[----:B------:R-:W-:Y:S05]  /*0690*/  @P0 BRA `(.L_x_10655) ;  /* 0x0000000000300947 */ /* 0x000fea0003800000 */
[----:B-12---:R-:W1:Y:S01]  /*06a0*/  LDC.64 R8, c[0x0][0x398] ;  /* 0x0000e600ff087b82 */ /* 0x006e620000000a00 */
[----:B0-----:R-:W-:Y:S01]  /*06b0*/  IADD3 R7, PT, PT, R0, R17, RZ ;  /* 0x0000001100077210 */ /* 0x001fe20007ffe0ff */
[----:B------:R-:W-:-:S04]  /*06c0*/  VIADD R17, R17, 0x80 ;  /* 0x0000008011117836 */ /* 0x000fc80000000000 */
[----:B-1----:R-:W-:-:S05]  /*06d0*/  IMAD.WIDE.U32 R8, R7, 0x4, R8 ;  /* 0x0000000407087825 */ /* 0x002fca00078e0008 */
[----:B------:R2:W-:Y:S02]  /*06e0*/  STG.E desc[UR4][R8.64], R6 ;  /* 0x0000000608007986 */ /* 0x0005e4000c101904 */
.L_x_10654:
[----:B------:R-:W-:-:S13]  /*06f0*/  ISETP.GE.U32.AND P0, PT, R17, R16, PT ;  /* 0x000000101100720c */ /* 0x000fda0003f06070 */
[----:B------:R-:W-:Y:S05]  /*0700*/  @P0 BRA `(.L_x_10656) ;  /* 0x0000000000340947 */ /* 0x000fea0003800000 */
[----:B0-2---:R-:W0:Y:S01]  /*0710*/  LDC.64 R6, c[0x0][0x398] ;  /* 0x0000e600ff067b82 */ /* 0x005e220000000a00 */
[----:B-1----:R-:W-:Y:S02]  /*0720*/  IADD3 R9, PT, PT, R0, R17, RZ ;  /* 0x0000001100097210 */ /* 0x002fe40007ffe0ff */
[----:B------:R-:W-:-:S03]  /*0730*/  IADD3 R17, PT, PT, R17, 0x80, RZ ;  /* 0x0000008011117810 */ /* 0x000fc60007ffe0ff */
[----:B0-----:R-:W-:-:S05]  /*0740*/  IMAD.WIDE.U32 R6, R9, 0x4, R6 ;  /* 0x0000000409067825 */ /* 0x001fca00078e0006 */
[----:B------:R3:W-:Y:S02]  /*0750*/  STG.E desc[UR4][R6.64], R2 ;  /* 0x0000000206007986 */ /* 0x0007e4000c101904 */
.L_x_10655:
        /* <DEDUP_REMOVED lines=8> */
.L_x_10656:
[----:B------:R-:W-:Y:S05]  /*07e0*/  BSYNC.RELIABLE B1 ;  /* 0x0000000000017941 */ /* 0x000fea0003800100 */
.L_x_10651:
[----:B------:R-:W-:-:S13]  /*07f0*/  ISETP.GE.U32.AND P0, PT, R17, R16, PT ;  /* 0x000000101100720c */ /* 0x000fda0003f06070 */
[----:B0-23--:R-:W0:Y:S01]  /*0800*/  @!P0 LDC.64 R6, c[0x0][0x398] ;  /* 0x0000e600ff068b82 */ /* 0x00de220000000a00 */
[----:B-1----:R-:W-:Y:S02]  /*0810*/  @!P0 IADD3 R9, PT, PT, R0, R17, RZ ;  /* 0x0000001100098210 */ /* 0x002fe40007ffe0ff */
[----:B------:R-:W-:-:S03]  /*0820*/  @!P0 IADD3 R17, PT, PT, R17, 0x80, RZ ;  /* 0x0000008011118810 */ /* 0x000fc60007ffe0ff */
[----:B0-----:R-:W-:-:S05]  /*0830*/  @!P0 IMAD.WIDE.U32 R6, R9, 0x4, R6 ;  /* 0x0000000409068825 */ /* 0x001fca00078e0006 */
[----:B------:R4:W-:Y:S02]  /*0840*/  @!P0 STG.E desc[UR4][R6.64], R5 ;  /* 0x0000000506008986 */ /* 0x0009e4000c101904 */
.L_x_10657:
[----:B------:R-:W-:Y:S05]  /*0850*/  BSYNC.RECONVERGENT B0 ;  /* 0x0000000000007941 */ /* 0x000fea0003800200 */
.L_x_10650:
        /* <DEDUP_REMOVED lines=8> */
.L_x_10649:
[----:B------:R-:W0:Y:S01]  /*08e0*/  S2R R2, SR_TID.X ;  /* 0x0000000000027919 */ /* 0x000e220000002100 */
[----:B------:R-:W1:Y:S01]  /*08f0*/  LDC.64 R4, c[0x0][0x3a0] ;  /* 0x0000e800ff047b82 */ /* 0x000e620000000a00 */
[----:B------:R-:W2:Y:S07]  /*0900*/  LDCU UR6, c[0x0][0x388] ;  /* 0x00007100ff0677ac */ /* 0x000eae0008000800 */
[----:B------:R-:W3:Y:S01]  /*0910*/  LDC.64 R14, c[0x0][0x398] ;  /* 0x0000e600ff0e7b82 */ /* 0x000ee20000000a00 */
[----:B-1----:R-:W-:-:S04]  /*0920*/  IMAD.WIDE.U32 R4, R0, 0x4, R4 ;  /* 0x0000000400047825 */ /* 0x002fc800078e0004 */
[----:B0-----:R-:W-:-:S05]  /*0930*/  IMAD.WIDE.U32 R12, R2, 0x10, R4 ;  /* 0x00000010020c7825 */ /* 0x001fca00078e0004 */
[----:B------:R-:W2:Y:S04]  /*0940*/  LDG.E.128 R4, desc[UR4][R12.64] ;  /* 0x000000040c047981 */ /* 0x000ea8000c1e1d00 */
[----:B------:R3:W4:Y:S02]  /*0950*/  LDG.E.128 R8, desc[UR4][R12.64+0x800] ;  /* 0x000800040c087981 */ /* 0x000724000c1e1d00 */
[----:B---3--:R-:W-:-:S04]  /*0960*/  IMAD.WIDE.U32 R12, R0, 0x4, R14 ;  /* 0x00000004000c7825 */ /* 0x008fc800078e000e */
[----:B------:R-:W-:-:S04]  /*0970*/  IMAD.WIDE.U32 R12, R2, 0x10, R12 ;  /* 0x00000010020c7825 */ /* 0x000fc800078e000c */
[----:B--2---:R-:W-:Y:S01]  /*0980*/  FMUL.FTZ R4, R4, UR6 ;  /* 0x0000000604047c20 */ /* 0x004fe20008410000 */
[----:B------:R-:W-:Y:S01]  /*0990*/  FMUL.FTZ R5, R5, UR6 ;  /* 0x0000000605057c20 */ /* 0x000fe20008410000 */
[----:B------:R-:W-:Y:S01]  /*09a0*/  FMUL.FTZ R6, R6, UR6 ;  /* 0x0000000606067c20 */ /* 0x000fe20008410000 */
[----:B------:R-:W-:Y:S01]  /*09b0*/  FMUL.FTZ R7, R7, UR6 ;  /* 0x0000000607077c20 */ /* 0x000fe20008410000 */
[----:B----4-:R-:W-:Y:S01]  /*09c0*/  FMUL.FTZ R8, R8, UR6 ;  /* 0x0000000608087c20 */ /* 0x010fe20008410000 */
[----:B------:R-:W-:Y:S01]  /*09d0*/  FMUL.FTZ R9, R9, UR6 ;  /* 0x0000000609097c20 */ /* 0x000fe20008410000 */
[----:B------:R-:W-:Y:S01]  /*09e0*/  FMUL.FTZ R10, R10, UR6 ;  /* 0x000000060a0a7c20 */ /* 0x000fe20008410000 */
[----:B------:R-:W-:Y:S01]  /*09f0*/  FMUL.FTZ R11, R11, UR6 ;  /* 0x000000060b0b7c20 */ /* 0x000fe20008410000 */
        /* <DEDUP_REMOVED lines=11> */
.L_x_10658:
        /* <DEDUP_REMOVED lines=13> */
.L_x_23216:


//--------------------- .text._ZN2at6native29vectorized_elementwise_kernelILi8EZZZNS0_15binary_internal21div_trunc_kernel_cudaERNS_18TensorIteratorBaseEENKUlvE0_clEvENKUlvE0_clEvEUlfE_St5arrayIPcLm2EEEEviT0_T1_ --------------------------
	.section	.text._ZN2at6native29vectorized_elementwise_kernelILi8EZZZNS0_15binary_internal21div_trunc_kernel_cudaERNS_18TensorIteratorBaseEENKUlvE0_clEvENKUlvE0_clEvEUlfE_St5arrayIPcLm2EEEEviT0_T1_,"ax",@progbits
	.align	128
        .global         _ZN2at6native29vectorized_elementwise_kernelILi8EZZZNS0_15binary_internal21div_trunc_kernel_cudaERNS_18TensorIteratorBaseEENKUlvE0_clEvENKUlvE0_clEvEUlfE_St5arrayIPcLm2EEEEviT0_T1_
        .type           _ZN2at6native29vectorized_elementwise_kernelILi8EZZZNS0_15binary_internal21div_trunc_kernel_cudaERNS_18TensorIteratorBaseEENKUlvE0_clEvENKUlvE0_clEvEUlfE_St5arrayIPcLm2EEEEviT0_T1_,@function
        .size           _ZN2at6native29vectorized_elementwise_kernelILi8EZZZNS0_15binary_internal21div_trunc_kernel_cudaERNS_18TensorIteratorBaseEENKUlvE0_clEvENKUlvE0_clEvEUlfE_St5arrayIPcLm2EEEEviT0_T1_,(.L_x_23217 - _ZN2at6native29vectorized_elementwise_kernelILi8EZZZNS0_15binary_internal21div_trunc_kernel_cudaERNS_18TensorIteratorBaseEENKUlvE0_clEvENKUlvE0_clEvEUlfE_St5arrayIPcLm2EEEEviT0_T1_)
        .other          _ZN2at6native29vectorized_elementwise_kernelILi8EZZZNS0_15binary_internal21div_trunc_kernel_cudaERNS_18TensorIteratorBaseEENKUlvE0_clEvENKUlvE0_clEvEUlfE_St5arrayIPcLm2EEEEviT0_T1_,@"STO_CUDA_ENTRY STV_DEFAULT"
_ZN2at6native29vectorized_elementwise_kernelILi8EZZZNS0_15binary_internal21div_trunc_kernel_cudaERNS_18TensorIteratorBaseEENKUlvE0_clEvENKUlvE0_clEvEUlfE_St5arrayIPcLm2EEEEviT0_T1_:
.text._ZN2at6native29vectorized_elementwise_kernelILi8EZZZNS0_15binary_internal21div_trunc_kernel_cudaERNS_18TensorIteratorBaseEENKUlvE0_clEvENKUlvE0_clEvEUlfE_St5arrayIPcLm2EEEEviT0_T1_:
        /* <DEDUP_REMOVED lines=97> */
.L_x_10662:
[----:B------:R-:W-:-:S13]  /*0610*/  ISETP.GE.U32.AND P0, PT, R17, R16, PT ;  /* 0x000000101100720c */ /* 0x000fda0003f06070 */
[----:B------:R-:W-:Y:S05]  /*0620*/  @P0 BRA `(.L_x_10664) ;  /* 0x0000000000300947 */ /* 0x000fea0003800000 */
[----:B-1----:R-:W1:Y:S01]  /*0630*/  LDC.64 R8, c[0x0][0x398] ;  /* 0x0000e600ff087b82 */ /* 0x002e620000000a00 */
[----:B------:R-:W-:Y:S02]  /*0640*/  IADD3 R11, PT, PT, R0, R17, RZ ;  /* 0x00000011000b7210 */ /* 0x000fe40007ffe0ff */
[----:B------:R-:W-:-:S03]  /*0650*/  IADD3 R17, PT, PT, R17, 0x80, RZ ;  /* 0x0000008011117810 */ /* 0x000fc60007ffe0ff */
[----:B-1----:R-:W-:-:S05]  /*0660*/  IMAD.WIDE.U32 R8, R11, 0x4, R8 ;  /* 0x000000040b087825 */ /* 0x002fca00078e0008 */
[----:B0-----:R2:W-:Y:S02]  /*0670*/  STG.E desc[UR4][R8.64], R7 ;  /* 0x0000000708007986 */ /* 0x0015e4000c101904 */
.L_x_10663:
[----:B------:R-:W-:-:S13]  /*0680*/  ISETP.GE.U32.AND P0, PT, R17, R16, PT ;  /* 0x000000101100720c */ /* 0x000fda0003f06070 */
[----:B------:R-:W-:Y:S05]  /*0690*/  @P0 BRA `(.L_x_10665) ;  /* 0x0000000000300947 */ /* 0x000fea0003800000 */
[----:B-12---:R-:W1:Y:S01]  /*06a0*/  LDC.64 R8, c[0x0][0x398] ;  /* 0x0000e600ff087b82 */ /* 0x006e620000000a00 */
[----:B0-----:R-:W-:Y:S01]  /*06b0*/  IADD3 R7, PT, PT, R0, R17, RZ ;  /* 0x0000001100077210 */ /* 0x001fe20007ffe0ff */
[----:B------:R-:W-:-:S04]  /*06c0*/  VIADD R17, R17, 0x80 ;  /* 0x0000008011117836 */ /* 0x000fc80000000000 */
[----:B-1----:R-:W-:-:S05]  /*06d0*/  IMAD.WIDE.U32 R8, R7, 0x4, R8 ;  /* 0x0000000407087825 */ /* 0x002fca00078e0008 */
[----:B------:R2:W-:Y:S02]  /*06e0*/  STG.E desc[UR4][R8.64], R6 ;  /* 0x0000000608007986 */ /* 0x0005e4000c101904 */
.L_x_10664:
[----:B------:R-:W-:-:S13]  /*06f0*/  ISETP.GE.U32.AND P0, PT, R17, R16, PT ;  /* 0x000000101100720c */ /* 0x000fda0003f06070 */
[----:B------:R-:W-:Y:S05]  /*0700*/  @P0 BRA `(.L_x_10666) ;  /* 0x0000000000340947 */ /* 0x000fea0003800000 */
[----:B0-2---:R-:W0:Y:S01]  /*0710*/  LDC.64 R6, c[0x0][0x398] ;  /* 0x0000e600ff067b82 */ /* 0x005e220000000a00 */
[----:B-1----:R-:W-:Y:S02]  /*0720*/  IADD3 R9, PT, PT, R0, R17, RZ ;  /* 0x0000001100097210 */ /* 0x002fe40007ffe0ff */
[----:B------:R-:W-:-:S03]  /*0730*/  IADD3 R17, PT, PT, R17, 0x80, RZ ;  /* 0x0000008011117810 */ /* 0x000fc60007ffe0ff */
[----:B0-----:R-:W-:-:S05]  /*0740*/  IMAD.WIDE.U32 R6, R9, 0x4, R6 ;  /* 0x0000000409067825 */ /* 0x001fca00078e0006 */
[----:B------:R3:W-:Y:S02]  /*0750*/  STG.E desc[UR4][R6.64], R2 ;  /* 0x0000000206007986 */ /* 0x0007e4000c101904 */
.L_x_10665:
        /* <DEDUP_REMOVED lines=8> */
.L_x_10666:
[----:B------:R-:W-:Y:S05]  /*07e0*/  BSYNC.RELIABLE B1 ;  /* 0x0000000000017941 */ /* 0x000fea0003800100 */
.L_x_10661:
[----:B------:R-:W-:-:S13]  /*07f0*/  ISETP.GE.U32.AND P0, PT, R17, R16, PT ;  /* 0x000000101100720c */ /* 0x000fda0003f06070 */
[----:B0-23--:R-:W0:Y:S01]  /*0800*/  @!P0 LDC.64 R6, c[0x0][0x398] ;  /* 0x0000e600ff068b82 */ /* 0x00de220000000a00 */
[----:B-1----:R-:W-:Y:S02]  /*0810*/  @!P0 IADD3 R9, PT, PT, R0, R17, RZ ;  /* 0x0000001100098210 */ /* 0x002fe40007ffe0ff */
[----:B------:R-:W-:-:S03]  /*0820*/  @!P0 IADD3 R17, PT, PT, R17, 0x80, RZ ;  /* 0x0000008011118810 */ /* 0x000fc60007ffe0ff */
[----:B0-----:R-:W-:-:S05]  /*0830*/  @!P0 IMAD.WIDE.U32 R6, R9, 0x4, R6 ;  /* 0x0000000409068825 */ /* 0x001fca00078e0006 */
[----:B------:R4:W-:Y:S02]  /*0840*/  @!P0 STG.E desc[UR4][R6.64], R5 ;  /* 0x0000000506008986 */ /* 0x0009e4000c101904 */
.L_x_10667:
[----:B------:R-:W-:Y:S05]  /*0850*/  BSYNC.RECONVERGENT B0 ;  /* 0x0000000000007941 */ /* 0x000fea0003800200 */
.L_x_10660:
        /* <DEDUP_REMOVED lines=8> */
.L_x_10659:
[----:B------:R-:W0:Y:S01]  /*08e0*/  S2R R2, SR_TID.X ;  /* 0x0000000000027919 */ /* 0x000e220000002100 */
[----:B------:R-:W1:Y:S01]  /*08f0*/  LDC.64 R4, c[0x0][0x3a0] ;  /* 0x0000e800ff047b82 */ /* 0x000e620000000a00 */
[----:B------:R-:W2:Y:S07]  /*0900*/  LDCU UR6, c[0x0][0x388] ;  /* 0x00007100ff0677ac */ /* 0x000eae0008000800 */
[----:B------:R-:W3:Y:S01]  /*0910*/  LDC.64 R12, c[0x0][0x398] ;  /* 0x0000e600ff0c7b82 */ /* 0x000ee20000000a00 */
[----:B-1----:R-:W-:-:S04]  /*0920*/  IMAD.WIDE.U32 R4, R0, 0x4, R4 ;  /* 0x0000000400047825 */ /* 0x002fc800078e0004 */
[----:B0-----:R-:W-:-:S06]  /*0930*/  IMAD.WIDE.U32 R8, R2, 0x20, R4 ;  /* 0x0000002002087825 */ /* 0x001fcc00078e0004 */
[----:B------:R-:W2:Y:S01]  /*0940*/  LDG.E.ENL2.256 R8, R4, desc[UR4][R8.64] ;  /* 0xfe0000040804797e */ /* 0x000ea20008121908 */
[----:B---3--:R-:W-:-:S04]  /*0950*/  IMAD.WIDE.U32 R12, R0, 0x4, R12 ;  /* 0x00000004000c7825 */ /* 0x008fc800078e000c */
[----:B------:R-:W-:-:S04]  /*0960*/  IMAD.WIDE.U32 R12, R2, 0x20, R12 ;  /* 0x00000020020c7825 */ /* 0x000fc800078e000c */
[----:B--2---:R-:W-:Y:S01]  /*0970*/  FMUL.FTZ R4, R4, UR6 ;  /* 0x0000000604047c20 */ /* 0x004fe20008410000 */
        /* <DEDUP_REMOVED lines=17> */
.L_x_10668:
        /* <DEDUP_REMOVED lines=15> */
.L_x_23217:


//--------------------- .text._ZN2at6native18elementwise_kernelILi128ELi4EZNS0_15gpu_kernel_implIZZZNS0_15binary_internal21div_trunc_kernel_cudaERNS_18TensorIteratorBaseEENKUlvE0_clEvENKUlvE_clEvEUldE_EEvS5_RKT_EUliE_EEviT1_ --------------------------
	.section	.text._ZN2at6native18elementwise_kernelILi128ELi4EZNS0_15gpu_kernel_implIZZZNS0_15binary_internal21div_trunc_kernel_cudaERNS_18TensorIteratorBaseEENKUlvE0_clEvENKUlvE_clEvEUldE_EEvS5_RKT_EUliE_EEviT1_,"ax",@progbits
	.align	128
        .global         _ZN2at6native18elementwise_kernelILi128ELi4EZNS0_15gpu_kernel_implIZZZNS0_15binary_internal21div_trunc_kernel_cudaERNS_18TensorIteratorBaseEENKUlvE0_clEvENKUlvE_clEvEUldE_EEvS5_RKT_EUliE_EEviT1_
        .type           _ZN2at6native18elementwise_kernelILi128ELi4EZNS0_15gpu_kernel_implIZZZNS0_15binary_internal21div_trunc_kernel_cudaERNS_18TensorIteratorBaseEENKUlvE0_clEvENKUlvE_clEvEUldE_EEvS5_RKT_EUliE_EEviT1_,@function
        .size           _ZN2at6native18elementwise_kernelILi128ELi4EZNS0_15gpu_kernel_implIZZZNS0_15binary_internal21div_trunc_kernel_cudaERNS_18TensorIteratorBaseEENKUlvE0_clEvENKUlvE_clEvEUldE_EEvS5_RKT_EUliE_EEviT1_,(.L_x_23218 - _ZN2at6native18elementwise_kernelILi128ELi4EZNS0_15gpu_kernel_implIZZZNS0_15binary_internal21div_trunc_kernel_cudaERNS_18TensorIteratorBaseEENKUlvE0_clEvENKUlvE_clEvEUldE_EEvS5_RKT_EUliE_EEviT1_)
        .other          _ZN2at6native18elementwise_kernelILi128ELi4EZNS0_15gpu_kernel_implIZZZNS0_15binary_internal21div_trunc_kernel_cudaERNS_18TensorIteratorBaseEENKUlvE0_clEvENKUlvE_clEvEUldE_EEvS5_RKT_EUliE_EEviT1_,@"STO_CUDA_ENTRY STV_DEFAULT"
_ZN2at6native18elementwise_kernelILi128ELi4EZNS0_15gpu_kernel_implIZZZNS0_15binary_internal21div_trunc_kernel_cudaERNS_18TensorIteratorBaseEENKUlvE0_clEvENKUlvE_clEvEUldE_EEvS5_RKT_EUliE_EEviT1_:
.text._ZN2at6native18elementwise_kernelILi128ELi4EZNS0_15gpu_kernel_implIZZZNS0_15binary_internal21div_trunc_kernel_cudaERNS_18TensorIteratorBaseEENKUlvE0_clEvENKUlvE_clEvEUldE_EEvS5_RKT_EUliE_EEviT1_:
        /* <DEDUP_REMOVED lines=319> */
.L_x_10671:
        /* <DEDUP_REMOVED lines=16> */
[----:B--2---:R-:W0:Y:S01]  /*14f0*/  I2F.F64.S16 R2, R2 ;  /* 0x0000000200027312 */ /* 0x004e220000101c00 */
[----:B------:R-:W-:Y:S05]  /*1500*/  BRA `(.L_x_10678) ;  /* 0x0000000c006c7947 */ /* 0x000fea0003800000 */
.L_x_10676:
[----:B------:R-:W2:Y:S02]  /*1510*/  LDG.E.U8 R2, desc[UR36][R4.64] ;  /* 0x0000002404027981 */ /* 0x000ea4000c1e1100 */
[----:B--2---:R-:W0:Y:S01]  /*1520*/  I2F.F64.U16 R2, R2 ;  /* 0x0000000200027312 */ /* 0x004e220000101800 */
[----:B------:R-:W-:Y:S05]  /*1530*/  BRA `(.L_x_10678) ;  /* 0x0000000c00607947 */ /* 0x000fea0003800000 */
.L_x_10675:
        /* <DEDUP_REMOVED lines=9> */
.L_x_10680:
[----:B------:R-:W2:Y:S02]  /*15d0*/  LDG.E R2, desc[UR36][R4.64] ;  /* 0x0000002404027981 */ /* 0x000ea4000c1e1900 */
[----:B--2---:R-:W0:Y:S01]  /*15e0*/  I2F.F64 R2, R2 ;  /* 0x0000000200027312 */ /* 0x004e220000201c00 */
[----:B------:R-:W-:Y:S05]  /*15f0*/  BRA `(.L_x_10678) ;  /* 0x0000000c00307947 */ /* 0x000fea0003800000 */
.L_x_10679:
[----:B------:R-:W2:Y:S02]  /*1600*/  LDG.E.U16 R2, desc[UR36][R4.64] ;  /* 0x0000002404027981 */ /* 0x000ea4000c1e1500 */
[----:B--2---:R-:W0:Y:S01]  /*1610*/  I2F.F64.S16 R2, R2 ;  /* 0x0000000200027312 */ /* 0x004e220000101c00 */
[----:B------:R-:W-:Y:S05]  /*1620*/  BRA `(.L_x_10678) ;  /* 0x0000000c00247947 */ /* 0x000fea0003800000 */
.L_x_10674:
        /* <DEDUP_REMOVED lines=10> */
.L_x_10682:
[----:B------:R-:W2:Y:S02]  /*16d0*/  LDG.E.U16 R0, desc[UR36][R4.64] ;  /* 0x0000002404007981 */ /* 0x000ea4000c1e1500 */
[----:B--2---:R-:W-:-:S05]  /*16e0*/  HADD2.F32 R0, -RZ, R0.H0_H0 ;  /* 0x20000000ff007230 */ /* 0x004fca0000004100 */
[----:B------:R-:W-:-:S04]  /*16f0*/  FMUL.FTZ R0, R0, 1 ;  /* 0x3f80000000007820 */ /* 0x000fc80000410000 */
[----:B------:R0:W1:Y:S01]  /*1700*/  F2F.F64.F32 R2, R0 ;  /* 0x0000000000027310 */ /* 0x0000620000201800 */
[----:B------:R-:W-:Y:S05]  /*1710*/  BRA `(.L_x_10678) ;  /* 0x0000000800e87947 */ /* 0x000fea0003800000 */
.L_x_10681:
        /* <DEDUP_REMOVED lines=10> */
.L_x_10684:
[----:B------:R-:W2:Y:S02]  /*17c0*/  LDG.E.U16 R4, desc[UR36][R4.64] ;  /* 0x0000002404047981 */ /* 0x000ea4000c1e1500 */
[----:B--2---:R-:W-:-:S05]  /*17d0*/  HADD2.F32 R0, -RZ, R4.H0_H0 ;  /* 0x20000004ff007230 */ /* 0x004fca0000004100 */
[----:B------:R-:W-:-:S04]  /*17e0*/  FMUL.FTZ R0, R0, 1 ;  /* 0x3f80000000007820 */ /* 0x000fc80000410000 */
[----:B------:R0:W1:Y:S01]  /*17f0*/  F2F.F64.F32 R2, R0 ;  /* 0x0000000000027310 */ /* 0x0000620000201800 */
[----:B------:R-:W-:Y:S05]  /*1800*/  BRA `(.L_x_10678) ;  /* 0x0000000800ac7947 */ /* 0x000fea0003800000 */
.L_x_10683:
[----:B------:R0:W5:Y:S01]  /*1810*/  LDG.E.64 R2, desc[UR36][R4.64] ;  /* 0x0000002404027981 */ /* 0x000162000c1e1b00 */
[----:B------:R-:W-:Y:S05]  /*1820*/  BRA `(.L_x_10678) ;  /* 0x0000000800a47947 */ /* 0x000fea0003800000 */
.L_x_10673:
        /* <DEDUP_REMOVED lines=13> */
.L_x_10687:
[----:B------:R0:W5:Y:S01]  /*1900*/  LDG.E.64 R2, desc[UR36][R4.64] ;  /* 0x0000002404027981 */ /* 0x000162000c1e1b00 */
[----:B------:R-:W-:Y:S05]  /*1910*/  BRA `(.L_x_10678) ;  /* 0x0000000800687947 */ /* 0x000fea0003800000 */
.L_x_10686:
        /* <DEDUP_REMOVED lines=27> */
.L_x_10689:
        /* <DEDUP_REMOVED lines=14> */
.L_x_10688:
[----:B------:R-:W2:Y:S02]  /*1bb0*/  LDG.E.U16 R0, desc[UR36][R4.64] ;  /* 0x0000002404007981 */ /* 0x000ea4000c1e1500 */
[----:B--2---:R-:W-:-:S04]  /*1bc0*/  IMAD.U32 R0, R0, 0x10000, RZ ;  /* 0x0001000000007824 */ /* 0x004fc800078e00ff */
[----:B------:R-:W-:-:S04]  /*1bd0*/  FMUL.FTZ R0, R0, 1 ;  /* 0x3f80000000007820 */ /* 0x000fc80000410000 */
[----:B------:R0:W1:Y:S01]  /*1be0*/  F2F.F64.F32 R2, R0 ;  /* 0x0000000000027310 */ /* 0x0000620000201800 */
[----:B------:R-:W-:Y:S05]  /*1bf0*/  BRA `(.L_x_10678) ;  /* 0x0000000400b07947 */ /* 0x000fea0003800000 */
.L_x_10685:
        /* <DEDUP_REMOVED lines=9> */
[----:B--2---:R-:W0:Y:S01]  /*1c90*/  I2F.F64.U16 R2, R2 ;  /* 0x0000000200027312 */ /* 0x004e220000101800 */
[----:B------:R-:W-:Y:S05]  /*1ca0*/  BRA `(.L_x_10678) ;  /* 0x0000000400847947 */ /* 0x000fea0003800000 */
.L_x_10692:
        /* <DEDUP_REMOVED lines=21> */
.L_x_10694:
[----:B------:R-:W-:Y:S05]  /*1e00*/  BSYNC.RECONVERGENT B0 ;  /* 0x0000000000007941 */ /* 0x000fea0003800200 */
.L_x_10693:
[----:B------:R-:W-:Y:S02]  /*1e10*/  SHF.L.U32 R0, R0, 0x14, RZ ;  /* 0x0000001400007819 */ /* 0x000fe400000006ff */
[----:B------:R-:W-:-:S04]  /*1e20*/  LEA R2, R2, 0x3b800000, 0x17 ;  /* 0x3b80000002027811 */ /* 0x000fc800078eb8ff */
[----:B------:R-:W-:-:S05]  /*1e30*/  LOP3.LUT R0, R2, R0, R7, 0xfe, !PT ;  /* 0x0000000002007212 */ /* 0x000fca00078efe07 */
[----:B------:R-:W-:-:S04]  /*1e40*/  FMUL.FTZ R0, R0, 1 ;  /* 0x3f80000000007820 */ /* 0x000fc80000410000 */
[----:B------:R0:W1:Y:S01]  /*1e50*/  F2F.F64.F32 R2, R0 ;  /* 0x0000000000027310 */ /* 0x0000620000201800 */
[----:B------:R-:W-:Y:S05]  /*1e60*/  BRA `(.L_x_10678) ;  /* 0x0000000400147947 */ /* 0x000fea0003800000 */
.L_x_10691:
        /* <DEDUP_REMOVED lines=21> */
.L_x_10696:
[----:B------:R-:W-:Y:S05]  /*1fc0*/  BSYNC.RECONVERGENT B0 ;  /* 0x0000000000007941 */ /* 0x000fea0003800200 */
.L_x_10695:
[----:B------:R-:W-:Y:S01]  /*1fd0*/  IMAD.SHL.U32 R0, R0, 0x200000, RZ ;  /* 0x0020000000007824 */ /* 0x000fe200078e00ff */
[----:B------:R-:W-:-:S04]  /*1fe0*/  LEA R2, R2, 0x37800000, 0x17 ;  /* 0x3780000002027811 */ /* 0x000fc800078eb8ff */
[----:B------:R-:W-:-:S05]  /*1ff0*/  LOP3.LUT R0, R2, R0, R7, 0xfe, !PT ;  /* 0x0000000002007212 */ /* 0x000fca00078efe07 */
[----:B------:R-:W-:-:S04]  /*2000*/  FMUL.FTZ R0, R0, 1 ;  /* 0x3f80000000007820 */ /* 0x000fc80000410000 */
[----:B------:R4:W0:Y:S01]  /*2010*/  F2F.F64.F32 R2, R0 ;  /* 0x0000000000027310 */ /* 0x0008220000201800 */
[----:B------:R-:W-:Y:S05]  /*2020*/  BRA `(.L_x_10678) ;  /* 0x0000000000a47947 */ /* 0x000fea0003800000 */
.L_x_10690:
[----:B------:R-:W-:-:S09]  /*2030*/  UISETP.NE.AND UP0, UPT, UR4, 0x1c, UPT ;  /* 0x0000001c0400788c */ /* 0x000fd2000bf05270 */
[----:B------:R-:W-:Y:S05]  /*2040*/  BRA.U !UP0, `(.L_x_10697) ;  /* 0x0000000108947547 */ /* 0x000fea000b800000 */
[----:B------:R-:W-:-:S09]  /*2050*/  UISETP.NE.AND UP0, UPT, UR4, 0x1d, UPT ;  /* 0x0000001d0400788c */ /* 0x000fd2000bf05270 */
[----:B------:R-:W-:Y:S05]  /*2060*/  BRA.U !UP0, `(.L_x_10698) ;  /* 0x0000000108807547 */ /* 0x000fea000b800000 */
[----:B------:R-:W-:-:S09]  /*2070*/  UISETP.NE.AND UP0, UPT, UR4, 0x2c, UPT ;  /* 0x0000002c0400788c */ /* 0x000fd2000bf05270 */
[----:B------:R-:W-:Y:S05]  /*2080*/  BRA.U !UP0, `(.L_x_10699) ;  /* 0x0000000108487547 */ /* 0x000fea000b800000 */
.L_x_10677:
        /* <DEDUP_REMOVED lines=16> */
.L_x_10700:
[----:B------:R-:W-:Y:S01]  /*2190*/  CS2R R2, SRZ ;  /* 0x0000000000027805 */ /* 0x000fe2000001ff00 */
[----:B------:R-:W-:Y:S06]  /*21a0*/  BRA `(.L_x_10678) ;  /* 0x0000000000447947 */ /* 0x000fec0003800000 */
.L_x_10699:
        /* <DEDUP_REMOVED lines=12> */
.L_x_10698:
[----:B------:R-:W2:Y:S02]  /*2270*/  LDG.E.64 R2, desc[UR36][R4.64] ;  /* 0x0000002404027981 */ /* 0x000ea4000c1e1b00 */
[----:B--2---:R-:W3:Y:S01]  /*2280*/  I2F.F64.U64 R2, R2 ;  /* 0x0000000200027312 */ /* 0x004ee20000301800 */
[----:B------:R-:W-:Y:S05]  /*2290*/  BRA `(.L_x_10678) ;  /* 0x0000000000087947 */ /* 0x000fea0003800000 */
.L_x_10697:
[----:B------:R-:W2:Y:S02]  /*22a0*/  LDG.E R2, desc[UR36][R4.64] ;  /* 0x0000002404027981 */ /* 0x000ea4000c1e1900 */
[----:B--2---:R-:W0:Y:S02]  /*22b0*/  I2F.F64.U32 R2, R2 ;  /* 0x0000000200027312 */ /* 0x004e240000201800 */
.L_x_10678:
[----:B------:R-:W-:Y:S05]  /*22c0*/  BSYNC.RECONVERGENT B6 ;  /* 0x0000000000067941 */ /* 0x000fea0003800200 */
.L_x_10672:
[----:B------:R-:W0:Y:S01]  /*22d0*/  LDCU.64 UR4, c[0x0][0x590] ;  /* 0x0000b200ff0477ac */ /* 0x000e220008000a00 */
[----:B------:R-:W4:Y:S01]  /*22e0*/  LDCU.64 UR6, c[0x0][0x580] ;  /* 0x0000b000ff0677ac */ /* 0x000f220008000a00 */
[----:B0123-5:R-:W-:Y:S01]  /*22f0*/  DMUL R6, R2, UR4 ;  /* 0x0000000402067c28 */ /* 0x02ffe20008000000 */
[----:B------:R-:W-:Y:S01]  /*2300*/  UPRMT UR4, UR41, 0x9910, URZ ;  /* 0x0000991029047896 */ /* 0x000fe200080000ff */
[----:B----4-:R-:W-:-:S03]  /*2310*/  IADD3 R2, P0, PT, R16, UR6, RZ ;  /* 0x0000000610027c10 */ /* 0x010fc6000ff1e0ff */
[----:B------:R-:W-:Y:S01]  /*2320*/  UISETP.GT.AND UP0, UPT, UR4, 0x9, UPT ;  /* 0x000000090400788c */ /* 0x000fe2000bf04270 */
[----:B------:R0:W1:Y:S01]  /*2330*/  FRND.F64.TRUNC R4, R6 ;  /* 0x0000000600047313 */ /* 0x000062000030d800 */
[----:B------:R-:W-:-:S07]  /*2340*/  IMAD.X R3, RZ, RZ, UR7, P0 ;  /* 0x00000007ff037e24 */ /* 0x000fce00080e06ff */
        /* <DEDUP_REMOVED lines=9> */
[----:B0-----:R-:W0:Y:S02]  /*23e0*/  F2I.F64.TRUNC R7, R6 ;  /* 0x0000000600077311 */ /* 0x001e24000030d100 */
[----:B0-----:R0:W-:Y:S01]  /*23f0*/  STG.E.U8 desc[UR36][R2.64], R7 ;  /* 0x0000000702007986 */ /* 0x0011e2000c101124 */
[----:B------:R-:W-:Y:S05]  /*2400*/  BRA `(.L_x_10706) ;  /* 0x0000000c00f07947 */ /* 0x000fea0003800000 */
.L_x_10704:
[----:B-1----:R-:W1:Y:S02]  /*2410*/  F2I.S64.F64.TRUNC R4, R6 ;  /* 0x0000000600047311 */ /* 0x002e64000030d900 */
[----:B-1----:R1:W-:Y:S01]  /*2420*/  STG.E.U8 desc[UR36][R2.64], R4 ;  /* 0x0000000402007986 */ /* 0x0023e2000c101124 */
[----:B------:R-:W-:Y:S05]  /*2430*/  BRA `(.L_x_10706) ;  /* 0x0000000c00e47947 */ /* 0x000fea0003800000 */
.L_x_10703:
[----:B------:R-:W-:-:S09]  /*2440*/  UISETP.NE.AND UP0, UPT, UR4, 0x2, UPT ;  /* 0x000000020400788c */ /* 0x000fd2000bf05270 */
[----:B------:R-:W-:Y:S05]  /*2450*/  BRA.U !UP0, `(.L_x_10707) ;  /* 0x0000000108287547 */ /* 0x000fea000b800000 */
[----:B------:R-:W-:-:S09]  /*2460*/  UISETP.NE.AND UP0, UPT, UR4, 0x3, UPT ;  /* 0x000000030400788c */ /* 0x000fd2000bf05270 */
[----:B------:R-:W-:Y:S05]  /*2470*/  BRA.U !UP0, `(.L_x_10708) ;  /* 0x0000000108147547 */ /* 0x000fea000b800000 */
[----:B------:R-:W-:-:S09]  /*2480*/  UISETP.NE.AND UP0, UPT, UR4, 0x4, UPT ;  /* 0x000000040400788c */ /* 0x000fd2000bf05270 */
[----:B------:R-:W-:Y:S05]  /*2490*/  BRA.U UP0, `(.L_x_10705) ;  /* 0x0000000d00247547 */ /* 0x000fea000b800000 */
[----:B0-----:R-:W0:Y:S02]  /*24a0*/  F2I.S64.F64.TRUNC R6, R6 ;  /* 0x0000000600067311 */ /* 0x001e24000030d900 */
[----:B0-----:R0:W-:Y:S01]  /*24b0*/  STG.E.64 desc[UR36][R2.64], R6 ;  /* 0x0000000602007986 */ /* 0x0011e2000c101b24 */
[----:B------:R-:W-:Y:S05]  /*24c0*/  BRA `(.L_x_10706) ;  /* 0x0000000c00c07947 */ /* 0x000fea0003800000 */
.L_x_10708:
[----:B0-----:R-:W0:Y:S02]  /*24d0*/  F2I.F64.TRUNC R7, R6 ;  /* 0x0000000600077311 */ /* 0x001e24000030d100 */
[----:B0-----:R0:W-:Y:S01]  /*24e0*/  STG.E desc[UR36][R2.64], R7 ;  /* 0x0000000702007986 */ /* 0x0011e2000c101924 */
[----:B------:R-:W-:Y:S05]  /*24f0*/  BRA `(.L_x_10706) ;  /* 0x0000000c00b47947 */ /* 0x000fea0003800000 */
.L_x_10707:
[----:B0-----:R-:W0:Y:S02]  /*2500*/  F2I.F64.TRUNC R7, R6 ;  /* 0x0000000600077311 */ /* 0x001e24000030d100 */
[----:B0-----:R0:W-:Y:S01]  /*2510*/  STG.E.U16 desc[UR36][R2.64], R7 ;  /* 0x0000000702007986 */ /* 0x0011e2000c101524 */
[----:B------:R-:W-:Y:S05]  /*2520*/  BRA `(.L_x_10706) ;  /* 0x0000000c00a87947 */ /* 0x000fea0003800000 */
.L_x_10702:
        /* <DEDUP_REMOVED lines=8> */
[----:B01----:R-:W0:Y:S01]  /*25b0*/  F2F.F32.F64 R7, R4 ;  /* 0x0000000400077310 */ /* 0x003e220000301000 */
[----:B------:R-:W-:-:S14]  /*25c0*/  DSETP.GEU.AND P0, PT, |R4|, UR4, PT ;  /* 0x0000000404007e2a */ /* 0x000fdc000bf0e200 */
[----:B0-----:R-:W-:-:S05]  /*25d0*/  @!P0 FMUL R7, R7, 1.175494350822287508e-38 ;  /* 0x0080000007078820 */ /* 0x001fca0000400000 */
[----:B------:R0:W-:Y:S01]  /*25e0*/  STG.E desc[UR36][R2.64], R7 ;  /* 0x0000000702007986 */ /* 0x0001e2000c101924 */
[----:B------:R-:W-:Y:S05]  /*25f0*/  BRA `(.L_x_10706) ;  /* 0x0000000c00747947 */ /* 0x000fea0003800000 */
.L_x_10710:
[----:B------:R-:W-:Y:S01]  /*2600*/  UMOV UR4, 0xf0000000 ;  /* 0xf000000000047882 */ /* 0x000fe20000000000 */
[----:B------:R-:W-:Y:S01]  /*2610*/  UMOV UR5, 0x380fffff ;  /* 0x380fffff00057882 */ /* 0x000fe20000000000 */
[----:B-1----:R-:W1:Y:S01]  /*2620*/  F2F.F32.F64 R0, R4 ;  /* 0x0000000400007310 */ /* 0x002e620000301000 */
[----:B------:R-:W-:-:S14]  /*2630*/  DSETP.GEU.AND P0, PT, |R4|, UR4, PT ;  /* 0x0000000404007e2a */ /* 0x000fdc000bf0e200 */
[----:B-1----:R-:W-:-:S05]  /*2640*/  @!P0 FMUL R0, R0, 1.175494350822287508e-38 ;  /* 0x0080000000008820 */ /* 0x002fca0000400000 */
[----:B------:R-:W-:-:S05]  /*2650*/  F2FP.F16.F32.PACK_AB R0, RZ, R0 ;  /* 0x00000000ff00723e */ /* 0x000fca00000000ff */
[----:B------:R1:W-:Y:S01]  /*2660*/  STG.E.U16 desc[UR36][R2.64], R0 ;  /* 0x0000000002007986 */ /* 0x0003e2000c101524 */
[----:B------:R-:W-:Y:S05]  /*2670*/  BRA `(.L_x_10706) ;  /* 0x0000000c00547947 */ /* 0x000fea0003800000 */
.L_x_10709:
        /* <DEDUP_REMOVED lines=8> */
[----:B01----:R-:W0:Y:S01]  /*2700*/  F2F.F32.F64 R6, R4 ;  /* 0x0000000400067310 */ /* 0x003e220000301000 */
[----:B------:R-:W-:Y:S01]  /*2710*/  DSETP.GEU.AND P0, PT, |R4|, UR4, PT ;  /* 0x0000000404007e2a */ /* 0x000fe2000bf0e200 */
[----:B------:R-:W-:-:S13]  /*2720*/  MOV R7, RZ ;  /* 0x000000ff00077202 */ /* 0x000fda0000000f00 */
[----:B0-----:R-:W-:-:S05]  /*2730*/  @!P0 FMUL R6, R6, 1.175494350822287508e-38 ;  /* 0x0080000006068820 */ /* 0x001fca0000400000 */
[----:B------:R0:W-:Y:S01]  /*2740*/  STG.E.64 desc[UR36][R2.64], R6 ;  /* 0x0000000602007986 */ /* 0x0001e2000c101b24 */
[----:B------:R-:W-:Y:S05]  /*2750*/  BRA `(.L_x_10706) ;  /* 0x0000000c001c7947 */ /* 0x000fea0003800000 */
.L_x_10712:
[----:B------:R-:W-:Y:S01]  /*2760*/  UMOV UR4, 0xf0000000 ;  /* 0xf000000000047882 */ /* 0x000fe20000000000 */
[----:B------:R-:W-:Y:S01]  /*2770*/  UMOV UR5, 0x380fffff ;  /* 0x380fffff00057882 */ /* 0x000fe20000000000 */
[----:B-1----:R-:W1:Y:S01]  /*2780*/  F2F.F32.F64 R0, R4 ;  /* 0x0000000400007310 */ /* 0x002e620000301000 */
[----:B------:R-:W-:-:S14]  /*2790*/  DSETP.GEU.AND P0, PT, |R4|, UR4, PT ;  /* 0x0000000404007e2a */ /* 0x000fdc000bf0e200 */
[----:B-1----:R-:W-:-:S05]  /*27a0*/  @!P0 FMUL R0, R0, 1.175494350822287508e-38 ;  /* 0x0080000000008820 */ /* 0x002fca0000400000 */
[----:B------:R-:W-:-:S04]  /*27b0*/  F2FP.F16.F32.PACK_AB R5, RZ, R0 ;  /* 0x00000000ff05723e */ /* 0x000fc800000000ff */
[----:B------:R-:W-:-:S05]  /*27c0*/  PRMT R5, R5, 0x5410, RZ ;  /* 0x0000541005057816 */ /* 0x000fca00000000ff */
[----:B------:R1:W-:Y:S01]  /*27d0*/  STG.E desc[UR36][R2.64], R5 ;  /* 0x0000000502007986 */ /* 0x0003e2000c101924 */
[----:B------:R-:W-:Y:S05]  /*27e0*/  BRA `(.L_x_10706) ;  /* 0x0000000800f87947 */ /* 0x000fea0003800000 */
.L_x_10711:
[----:B-1----:R1:W-:Y:S01]  /*27f0*/  STG.E.64 desc[UR36][R2.64], R4 ;  /* 0x0000000402007986 */ /* 0x0023e2000c101b24 */
[----:B------:R-:W-:Y:S05]  /*2800*/  BRA `(.L_x_10706) ;  /* 0x0000000800f07947 */ /* 0x000fea0003800000 */
.L_x_10701:
        /* <DEDUP_REMOVED lines=12> */
.L_x_10715:
[----:B0-----:R-:W-:-:S05]  /*28d0*/  CS2R R6, SRZ ;  /* 0x0000000000067805 */ /* 0x001fca000001ff00 */
[----:B-1----:R0:W-:Y:S01]  /*28e0*/  STG.E.128 desc[UR36][R2.64], R4 ;  /* 0x0000000402007986 */ /* 0x0021e2000c101d24 */
[----:B------:R-:W-:Y:S05]  /*28f0*/  BRA `(.L_x_10706) ;  /* 0x0000000800b47947 */ /* 0x000fea0003800000 */
.L_x_10714:
        /* <DEDUP_REMOVED lines=8> */
[----:B-1----:R-:W1:Y:S01]  /*2980*/  F2F.F32.F64 R9, R4 ;  /* 0x0000000400097310 */ /* 0x002e620000301000 */
[----:B------:R-:W-:Y:S01]  /*2990*/  DSETP.GEU.AND P0, PT, |R4|, UR4, PT ;  /* 0x0000000404007e2a */ /* 0x000fe2000bf0e200 */
[----:B------:R-:W-:Y:S01]  /*29a0*/  BSSY.RECONVERGENT B0, `(.L_x_10718) ;  /* 0x000000d000007945 */ /* 0x000fe20003800200 */
[----:B------:R-:W-:-:S12]  /*29b0*/  IMAD.MOV.U32 R0, RZ, RZ, 0x7f ;  /* 0x0000007fff007424 */ /* 0x000fd800078e00ff */
[----:B-1----:R-:W-:-:S05]  /*29c0*/  @!P0 FMUL R9, R9, 1.175494350822287508e-38 ;  /* 0x0080000009098820 */ /* 0x002fca0000400000 */
[----:B0-----:R-:W-:Y:S02]  /*29d0*/  LOP3.LUT R6, R9, 0x7fffffff, RZ, 0xc0, !PT ;  /* 0x7fffffff09067812 */ /* 0x001fe400078ec0ff */
        /* <DEDUP_REMOVED lines=9> */
.L_x_10719:
[----:B------:R-:W-:Y:S05]  /*2a70*/  BSYNC.RECONVERGENT B0 ;  /* 0x0000000000007941 */ /* 0x000fea0003800200 */
.L_x_10718:
[----:B------:R-:W-:-:S05]  /*2a80*/  LOP3.LUT R7, R0, 0x80, R7, 0xf8, !PT ;  /* 0x0000008000077812 */ /* 0x000fca00078ef807 */
[----:B------:R0:W-:Y:S01]  /*2a90*/  STG.E.U8 desc[UR36][R2.64], R7 ;  /* 0x0000000702007986 */ /* 0x0001e2000c101124 */
[----:B------:R-:W-:Y:S05]  /*2aa0*/  BRA `(.L_x_10706) ;  /* 0x0000000800487947 */ /* 0x000fea0003800000 */
.L_x_10717:
[----:B------:R-:W-:Y:S01]  /*2ab0*/  UMOV UR4, 0xf0000000 ;  /* 0xf000000000047882 */ /* 0x000fe20000000000 */
[----:B------:R-:W-:Y:S01]  /*2ac0*/  UMOV UR5, 0x380fffff ;  /* 0x380fffff00057882 */ /* 0x000fe20000000000 */
[----:B-1----:R-:W1:Y:S01]  /*2ad0*/  F2F.F32.F64 R9, R4 ;  /* 0x0000000400097310 */ /* 0x002e620000301000 */
[----:B------:R-:W-:Y:S01]  /*2ae0*/  DSETP.GEU.AND P0, PT, |R4|, UR4, PT ;  /* 0x0000000404007e2a */ /* 0x000fe2000bf0e200 */
[----:B------:R-:W-:-:S13]  /*2af0*/  BSSY.RECONVERGENT B0, `(.L_x_10720) ;  /* 0x000000f000007945 */ /* 0x000fda0003800200 */
[----:B-1----:R-:W-:-:S05]  /*2b00*/  @!P0 FMUL R9, R9, 1.175494350822287508e-38 ;  /* 0x0080000009098820 */ /* 0x002fca0000400000 */
[----:B0-----:R-:W-:Y:S02]  /*2b10*/  LOP3.LUT R6, R9, 0x7fffffff, RZ, 0xc0, !PT ;  /* 0x7fffffff09067812 */ /* 0x001fe400078ec0ff */
        /* <DEDUP_REMOVED lines=12> */
.L_x_10721:
[----:B------:R-:W-:Y:S05]  /*2be0*/  BSYNC.RECONVERGENT B0 ;  /* 0x0000000000007941 */ /* 0x000fea0003800200 */
.L_x_10720:
[----:B------:R-:W-:-:S05]  /*2bf0*/  LOP3.LUT R7, R0, 0x80, R7, 0xf8, !PT ;  /* 0x0000008000077812 */ /* 0x000fca00078ef807 */
[----:B------:R0:W-:Y:S01]  /*2c00*/  STG.E.U8 desc[UR36][R2.64], R7 ;  /* 0x0000000702007986 */ /* 0x0001e2000c101124 */
[----:B------:R-:W-:Y:S05]  /*2c10*/  BRA `(.L_x_10706) ;  /* 0x0000000400ec7947 */ /* 0x000fea0003800000 */
.L_x_10716:
[----:B------:R-:W-:Y:S01]  /*2c20*/  UMOV UR4, 0xf0000000 ;  /* 0xf000000000047882 */ /* 0x000fe20000000000 */
[----:B------:R-:W-:Y:S01]  /*2c30*/  UMOV UR5, 0x380fffff ;  /* 0x380fffff00057882 */ /* 0x000fe20000000000 */
[----:B-1----:R-:W1:Y:S01]  /*2c40*/  F2F.F32.F64 R0, R4 ;  /* 0x0000000400007310 */ /* 0x002e620000301000 */
[----:B------:R-:W-:-:S14]  /*2c50*/  DSETP.GEU.AND P0, PT, |R4|, UR4, PT ;  /* 0x0000000404007e2a */ /* 0x000fdc000bf0e200 */
[----:B-1----:R-:W-:-:S05]  /*2c60*/  @!P0 FMUL R0, R0, 1.175494350822287508e-38 ;  /* 0x0080000000008820 */ /* 0x002fca0000400000 */
[----:B------:R-:W-:-:S05]  /*2c70*/  F2FP.BF16.F32.PACK_AB R0, RZ, R0 ;  /* 0x00000000ff00723e */ /* 0x000fca00000010ff */
[----:B------:R1:W-:Y:S01]  /*2c80*/  STG.E.U16 desc[UR36][R2.64], R0 ;  /* 0x0000000002007986 */ /* 0x0003e2000c101524 */
[----:B------:R-:W-:Y:S05]  /*2c90*/  BRA `(.L_x_10706) ;  /* 0x0000000400cc7947 */ /* 0x000fea0003800000 */
.L_x_10713:
        /* <DEDUP_REMOVED lines=8> */
[----:B0-----:R-:W0:Y:S02]  /*2d20*/  F2I.U32.F64.TRUNC R7, R6 ;  /* 0x0000000600077311 */ /* 0x001e24000030d000 */
[----:B0-----:R0:W-:Y:S01]  /*2d30*/  STG.E.U16 desc[UR36][R2.64], R7 ;  /* 0x0000000702007986 */ /* 0x0011e2000c101524 */
[----:B------:R-:W-:Y:S05]  /*2d40*/  BRA `(.L_x_10706) ;  /* 0x0000000400a07947 */ /* 0x000fea0003800000 */
.L_x_10724:
[----:B------:R-:W-:Y:S01]  /*2d50*/  UMOV UR4, 0xf0000000 ;  /* 0xf000000000047882 */ /* 0x000fe20000000000 */
[----:B------:R-:W-:Y:S01]  /*2d60*/  UMOV UR5, 0x380fffff ;  /* 0x380fffff00057882 */ /* 0x000fe20000000000 */
[----:B01----:R-:W0:Y:S01]  /*2d70*/  F2F.F32.F64 R7, R4 ;  /* 0x0000000400077310 */ /* 0x003e220000301000 */
[----:B------:R-:W-:Y:S01]  /*2d80*/  DSETP.GEU.AND P0, PT, |R4|, UR4, PT ;  /* 0x0000000404007e2a */ /* 0x000fe2000bf0e200 */
[----:B------:R-:W-:Y:S01]  /*2d90*/  BSSY.RECONVERGENT B0, `(.L_x_10725) ;  /* 0x0000015000007945 */ /* 0x000fe20003800200 */
[----:B------:R-:W-:-:S12]  /*2da0*/  MOV R0, 0x80 ;  /* 0x0000008000007802 */ /* 0x000fd80000000f00 */
        /* <DEDUP_REMOVED lines=11> */
.L_x_10727:
[----:B------:R-:W-:-:S04]  /*2e60*/  SHF.R.U32.HI R0, RZ, 0x14, R7 ;  /* 0x00000014ff007819 */ /* 0x000fc80000011607 */
[----:B------:R-:W-:-:S04]  /*2e70*/  LOP3.LUT R0, R0, 0x1, RZ, 0xc0, !PT ;  /* 0x0000000100007812 */ /* 0x000fc800078ec0ff */
[----:B------:R-:W-:-:S04]  /*2e80*/  IADD3 R0, PT, PT, R7, 0x487ffff, R0 ;  /* 0x0487ffff07007810 */ /* 0x000fc80007ffe000 */
[----:B------:R-:W-:-:S04]  /*2e90*/  SHF.R.U32.HI R0, RZ, 0x14, R0 ;  /* 0x00000014ff007819 */ /* 0x000fc80000011600 */
[----:B------:R-:W-:-:S07]  /*2ea0*/  LOP3.LUT R4, R0, 0xff, RZ, 0xc0, !PT ;  /* 0x000000ff00047812 */ /* 0x000fce00078ec0ff */
.L_x_10728:
[----:B------:R-:W-:-:S04]  /*2eb0*/  SHF.R.U32.HI R5, RZ, 0x18, R7 ;  /* 0x00000018ff057819 */ /* 0x000fc80000011607 */
[----:B------:R-:W-:-:S04]  /*2ec0*/  LOP3.LUT R4, R4, 0x80, R5, 0xf8, !PT ;  /* 0x0000008004047812 */ /* 0x000fc800078ef805 */
[----:B------:R-:W-:-:S07]  /*2ed0*/  PRMT R0, R4, 0x7610, R0 ;  /* 0x0000761004007816 */ /* 0x000fce0000000000 */
.L_x_10726:
[----:B------:R-:W-:Y:S05]  /*2ee0*/  BSYNC.RECONVERGENT B0 ;  /* 0x0000000000007941 */ /* 0x000fea0003800200 */
.L_x_10725:
[----:B------:R0:W-:Y:S01]  /*2ef0*/  STG.E.U8 desc[UR36][R2.64], R0 ;  /* 0x0000000002007986 */ /* 0x0001e2000c101124 */
[----:B------:R-:W-:Y:S05]  /*2f00*/  BRA `(.L_x_10706) ;  /* 0x0000000400307947 */ /* 0x000fea0003800000 */
.L_x_10723:
[----:B------:R-:W-:Y:S01]  /*2f10*/  UMOV UR4, 0xf0000000 ;  /* 0xf000000000047882 */ /* 0x000fe20000000000 */
[----:B------:R-:W-:Y:S01]  /*2f20*/  UMOV UR5, 0x380fffff ;  /* 0x380fffff00057882 */ /* 0x000fe20000000000 */
[----:B01----:R-:W0:Y:S01]  /*2f30*/  F2F.F32.F64 R7, R4 ;  /* 0x0000000400077310 */ /* 0x003e220000301000 */
        /* <DEDUP_REMOVED lines=14> */
.L_x_10731:
[----:B------:R-:W-:-:S04]  /*3020*/  SHF.R.U32.HI R0, RZ, 0x15, R7 ;  /* 0x00000015ff007819 */ /* 0x000fc80000011607 */
[----:B------:R-:W-:-:S04]  /*3030*/  LOP3.LUT R0, R0, 0x1, RZ, 0xc0, !PT ;  /* 0x0000000100007812 */ /* 0x000fc800078ec0ff */
[----:B------:R-:W-:-:S04]  /*3040*/  IADD3 R0, PT, PT, R7, 0x88fffff, R0 ;  /* 0x088fffff07007810 */ /* 0x000fc80007ffe000 */
[----:B------:R-:W-:-:S04]  /*3050*/  SHF.R.U32.HI R0, RZ, 0x15, R0 ;  /* 0x00000015ff007819 */ /* 0x000fc80000011600 */
[----:B------:R-:W-:-:S07]  /*3060*/  LOP3.LUT R4, R0, 0xff, RZ, 0xc0, !PT ;  /* 0x000000ff00047812 */ /* 0x000fce00078ec0ff */
.L_x_10732:
[----:B------:R-:W-:-:S04]  /*3070*/  SHF.R.U32.HI R5, RZ, 0x18, R7 ;  /* 0x00000018ff057819 */ /* 0x000fc80000011607 */
[----:B------:R-:W-:-:S04]  /*3080*/  LOP3.LUT R4, R4, 0x80, R5, 0xf8, !PT ;  /* 0x0000008004047812 */ /* 0x000fc800078ef805 */
[----:B------:R-:W-:-:S07]  /*3090*/  PRMT R0, R4, 0x7610, R0 ;  /* 0x0000761004007816 */ /* 0x000fce0000000000 */
.L_x_10730:
[----:B------:R-:W-:Y:S05]  /*30a0*/  BSYNC.RECONVERGENT B0 ;  /* 0x0000000000007941 */ /* 0x000fea0003800200 */
.L_x_10729:
[----:B------:R4:W-:Y:S01]  /*30b0*/  STG.E.U8 desc[UR36][R2.64], R0 ;  /* 0x0000000002007986 */ /* 0x0009e2000c101124 */
[----:B------:R-:W-:Y:S05]  /*30c0*/  BRA `(.L_x_10706) ;  /* 0x0000000000c07947 */ /* 0x000fea0003800000 */
.L_x_10722:
[----:B------:R-:W-:-:S09]  /*30d0*/  UISETP.NE.AND UP0, UPT, UR4, 0x1c, UPT ;  /* 0x0000001c0400788c */ /* 0x000fd2000bf05270 */
[----:B------:R-:W-:Y:S05]  /*30e0*/  BRA.U !UP0, `(.L_x_10733) ;  /* 0x0000000108b07547 */ /* 0x000fea000b800000 */
[----:B------:R-:W-:-:S09]  /*30f0*/  UISETP.NE.AND UP0, UPT, UR4, 0x1d, UPT ;  /* 0x0000001d0400788c */ /* 0x000fd2000bf05270 */
[----:B------:R-:W-:Y:S05]  /*3100*/  BRA.U !UP0, `(.L_x_10734) ;  /* 0x00000001089c7547 */ /* 0x000fea000b800000 */
[----:B------:R-:W-:-:S09]  /*3110*/  UISETP.NE.AND UP0, UPT, UR4, 0x2c, UPT ;  /* 0x0000002c0400788c */ /* 0x000fd2000bf05270 */
[----:B------:R-:W-:Y:S05]  /*3120*/  BRA.U !UP0, `(.L_x_10735) ;  /* 0x0000000108447547 */ /* 0x000fea000b800000 */
.L_x_10705:
[----:B------:R-:W-:Y:S01]  /*3130*/  MOV R0, 0x0 ;  /* 0x0000000000007802 */ /* 0x000fe20000000f00 */
[----:B------:R-:W1:Y:S01]  /*3140*/  LDCU.64 UR6, c[0x4][0x178] ;  /* 0x01002f00ff0677ac */ /* 0x000e620008000a00 */
[----:B------:R-:W-:Y:S02]  /*3150*/  HFMA2 R12, -RZ, RZ, 0, 5.9604644775390625e-08 ;  /* 0x00000001ff0c7431 */ /* 0x000fe400000001ff */
[----:B------:R-:W-:Y:S01]  /*3160*/  IMAD.MOV.U32 R8, RZ, RZ, 0x65 ;  /* 0x00000065ff087424 */ /* 0x000fe200078e00ff */
[----:B------:R2:W3:Y:S01]  /*3170*/  LDC.64 R2, c[0x4][R0] ;  /* 0x0100000000027b82 */ /* 0x0004e20000000a00 */
[----:B------:R-:W0:Y:S01]  /*3180*/  LDCU.64 UR8, c[0x4][0x180] ;  /* 0x01003000ff0877ac */ /* 0x000e220008000a00 */
[----:B------:R-:W-:Y:S01]  /*3190*/  IMAD.MOV.U32 R13, RZ, RZ, RZ ;  /* 0x000000ffff0d7224 */ /* 0x000fe200078e00ff */
[----:B------:R-:W4:Y:S01]  /*31a0*/  LDCU.64 UR4, c[0x4][0x60] ;  /* 0x01000c00ff0477ac */ /* 0x000f220008000a00 */
[----:B-1----:R-:W-:Y:S01]  /*31b0*/  IMAD.U32 R4, RZ, RZ, UR6 ;  /* 0x00000006ff047e24 */ /* 0x002fe2000f8e00ff */
[----:B------:R-:W-:Y:S01]  /*31c0*/  MOV R5, UR7 ;  /* 0x0000000700057c02 */ /* 0x000fe20008000f00 */
[----:B0-----:R-:W-:-:S02]  /*31d0*/  IMAD.U32 R6, RZ, RZ, UR8 ;  /* 0x00000008ff067e24 */ /* 0x001fc4000f8e00ff */
[----:B------:R-:W-:Y:S01]  /*31e0*/  IMAD.U32 R7, RZ, RZ, UR9 ;  /* 0x00000009ff077e24 */ /* 0x000fe2000f8e00ff */
[----:B----4-:R-:W-:Y:S01]  /*31f0*/  MOV R10, UR4 ;  /* 0x00000004000a7c02 */ /* 0x010fe20008000f00 */
[----:B--2---:R-:W-:-:S07]  /*3200*/  IMAD.U32 R11, RZ, RZ, UR5 ;  /* 0x00000005ff0b7e24 */ /* 0x004fce000f8e00ff */
[----:B------:R-:W-:-:S07]  /*3210*/  LEPC R20, `(.L_x_10736) ;  /* 0x000000001014794e */ /* 0x000fce0000000000 */
[----:B---3--:R-:W-:Y:S05]  /*3220*/  CALL.ABS.NOINC R2 ;  /* 0x0000000002007343 */ /* 0x008fea0003c00000 */
.L_x_10736:
[----:B------:R-:W-:Y:S05]  /*3230*/  BRA `(.L_x_10706) ;  /* 0x0000000000647947 */ /* 0x000fea0003800000 */
.L_x_10735:
[----:B------:R-:W-:Y:S01]  /*3240*/  UMOV UR4, 0xf0000000 ;  /* 0xf000000000047882 */ /* 0x000fe20000000000 */
[----:B------:R-:W-:Y:S01]  /*3250*/  UMOV UR5, 0x380fffff ;  /* 0x380fffff00057882 */ /* 0x000fe20000000000 */
[----:B-1----:R1:W2:Y:S01]  /*3260*/  F2F.F32.F64 R8, R4 ;  /* 0x0000000400087310 */ /* 0x0022a20000301000 */
[----:B------:R-:W-:Y:S01]  /*3270*/  DSETP.GEU.AND P0, PT, |R4|, UR4, PT ;  /* 0x0000000404007e2a */ /* 0x000fe2000bf0e200 */
[----:B-1----:R-:W-:-:S13]  /*3280*/  IMAD.MOV.U32 R5, RZ, RZ, 0xff ;  /* 0x000000ffff057424 */ /* 0x002fda00078e00ff */
[----:B--2---:R-:W-:-:S05]  /*3290*/  @!P0 FMUL R8, R8, 1.175494350822287508e-38 ;  /* 0x0080000008088820 */ /* 0x004fca0000400000 */
[----:B0-----:R-:W-:-:S04]  /*32a0*/  SHF.R.U32.HI R6, RZ, 0x17, R8 ;  /* 0x00000017ff067819 */ /* 0x001fc80000011608 */
        /* <DEDUP_REMOVED lines=13> */
.L_x_10734:
[----:B-1----:R-:W1:Y:S02]  /*3380*/  F2I.U64.F64.TRUNC R4, R6 ;  /* 0x0000000600047311 */ /* 0x002e64000030d800 */
[----:B-1----:R2:W-:Y:S01]  /*3390*/  STG.E.64 desc[UR36][R2.64], R4 ;  /* 0x0000000402007986 */ /* 0x0025e2000c101b24 */
[----:B------:R-:W-:Y:S05]  /*33a0*/  BRA `(.L_x_10706) ;  /* 0x0000000000087947 */ /* 0x000fea0003800000 */
.L_x_10733:
[----:B0-----:R-:W0:Y:S02]  /*33b0*/  F2I.U32.F64.TRUNC R7, R6 ;  /* 0x0000000600077311 */ /* 0x001e24000030d000 */
[----:B0-----:R0:W-:Y:S02]  /*33c0*/  STG.E desc[UR36][R2.64], R7 ;  /* 0x0000000702007986 */ /* 0x0011e4000c101924 */
.L_x_10706:
[----:B------:R-:W-:-:S07]  /*33d0*/  IADD3 R17, PT, PT, R17, 0x80, RZ ;  /* 0x0000008011117810 */ /* 0x000fce0007ffe0ff */
.L_x_10670:
[----:B------:R-:W-:Y:S05]  /*33e0*/  BSYNC.RECONVERGENT B7 ;  /* 0x0000000000077941 */ /* 0x000fea0003800200 */
.L_x_10669:
[----:B------:R-:W5:Y:S01]  /*33f0*/  LDCU UR4, c[0x0][0x380] ;  /* 0x00007000ff0477ac */ /* 0x000f620008000800 */
[----:B------:R-:W-:Y:S01]  /*3400*/  BSSY.RECONVERGENT B7, `(.L_x_10737) ;  /* 0x0000330000077945 */ /* 0x000fe20003800200 */
[----:B-----5:R-:W-:-:S13]  /*3410*/  ISETP.GE.AND P0, PT, R17, UR4, PT ;  /* 0x0000000411007c0c */ /* 0x020fda000bf06270 */
[----:B------:R-:W-:Y:S05]  /*3420*/  @P0 BRA `(.L_x_10738) ;  /* 0x0000003000b40947 */ /* 0x000fea0003800000 */
[----:B------:R-:W5:Y:S01]  /*3430*/  LDCU UR4, c[0x0][0x388] ;  /* 0x00007100ff0477ac */ /* 0x000f620008000800 */
[----:B01--4-:R-:W-:Y:S02]  /*3440*/  IMAD.MOV.U32 R0, RZ, RZ, RZ ;  /* 0x000000ffff007224 */ /* 0x013fe400078e00ff */
        /* <DEDUP_REMOVED lines=301> */
.L_x_10739:
[----:B------:R-:W2:Y:S01]  /*4720*/  LDCU.64 UR6, c[0x0][0x588] ;  /* 0x0000b100ff0677ac */ /* 0x000ea20008000a00 */
[----:B------:R-:W-:Y:S01]  /*4730*/  BSSY.RECONVERGENT B6, `(.L_x_10740) ;  /* 0x00000ec000067945 */ /* 0x000fe20003800200 */
[----:B------:R-:W-:-:S04]  /*4740*/  UPRMT UR4, UR42, 0x9910, URZ ;  /* 0x000099102a047896 */ /* 0x000fc800080000ff */
[----:B------:R-:W-:Y:S01]  /*4750*/  UISETP.GT.AND UP0, UPT, UR4, 0x9, UPT ;  /* 0x000000090400788c */ /* 0x000fe2000bf04270 */
[----:B--2---:R-:W-:-:S05]  /*4760*/  IADD3 R4, P0, PT, R0, UR6, RZ ;  /* 0x0000000600047c10 */ /* 0x004fca000ff1e0ff */
[----:B---3--:R-:W-:-:S03]  /*4770*/  IMAD.X R5, RZ, RZ, UR7, P0 ;  /* 0x00000007ff057e24 */ /* 0x008fc600080e06ff */
        /* <DEDUP_REMOVED lines=12> */
.L_x_10744:
[----:B------:R-:W2:Y:S02]  /*4840*/  LDG.E.U8 R2, desc[UR36][R4.64] ;  /* 0x0000002404027981 */ /* 0x000ea4000c1e1100 */
[----:B--2---:R-:W0:Y:S01]  /*4850*/  I2F.F64.U16 R2, R2 ;  /* 0x0000000200027312 */ /* 0x004e220000101800 */
[----:B------:R-:W-:Y:S05]  /*4860*/  BRA `(.L_x_10746) ;  /* 0x0000000c00607947 */ /* 0x000fea0003800000 */
.L_x_10743:
        /* <DEDUP_REMOVED lines=9> */
.L_x_10748:
[----:B------:R-:W2:Y:S02]  /*4900*/  LDG.E R2, desc[UR36][R4.64] ;  /* 0x0000002404027981 */ /* 0x000ea4000c1e1900 */
[----:B--2---:R-:W0:Y:S01]  /*4910*/  I2F.F64 R2, R2 ;  /* 0x0000000200027312 */ /* 0x004e220000201c00 */
[----:B------:R-:W-:Y:S05]  /*4920*/  BRA `(.L_x_10746) ;  /* 0x0000000c00307947 */ /* 0x000fea0003800000 */
.L_x_10747:
[----:B------:R-:W2:Y:S02]  /*4930*/  LDG.E.U16 R2, desc[UR36][R4.64] ;  /* 0x0000002404027981 */ /* 0x000ea4000c1e1500 */
[----:B--2---:R-:W0:Y:S01]  /*4940*/  I2F.F64.S16 R2, R2 ;  /* 0x0000000200027312 */ /* 0x004e220000101c00 */
[----:B------:R-:W-:Y:S05]  /*4950*/  BRA `(.L_x_10746) ;  /* 0x0000000c00247947 */ /* 0x000fea0003800000 */
.L_x_10742:
        /* <DEDUP_REMOVED lines=10> */
.L_x_10750:
[----:B------:R-:W2:Y:S02]  /*4a00*/  LDG.E.U16 R0, desc[UR36][R4.64] ;  /* 0x0000002404007981 */ /* 0x000ea4000c1e1500 */
[----:B--2---:R-:W-:-:S05]  /*4a10*/  HADD2.F32 R0, -RZ, R0.H0_H0 ;  /* 0x20000000ff007230 */ /* 0x004fca0000004100 */
[----:B------:R-:W-:-:S04]  /*4a20*/  FMUL.FTZ R0, R0, 1 ;  /* 0x3f80000000007820 */ /* 0x000fc80000410000 */
[----:B------:R0:W1:Y:S01]  /*4a30*/  F2F.F64.F32 R2, R0 ;  /* 0x0000000000027310 */ /* 0x0000620000201800 */
[----:B------:R-:W-:Y:S05]  /*4a40*/  BRA `(.L_x_10746) ;  /* 0x0000000800e87947 */ /* 0x000fea0003800000 */
.L_x_10749:
        /* <DEDUP_REMOVED lines=10> */
.L_x_10752:
[----:B------:R-:W2:Y:S02]  /*4af0*/  LDG.E.U16 R4, desc[UR36][R4.64] ;  /* 0x0000002404047981 */ /* 0x000ea4000c1e1500 */
[----:B--2---:R-:W-:-:S05]  /*4b00*/  HADD2.F32 R0, -RZ, R4.H0_H0 ;  /* 0x20000004ff007230 */ /* 0x004fca0000004100 */
[----:B------:R-:W-:-:S04]  /*4b10*/  FMUL.FTZ R0, R0, 1 ;  /* 0x3f80000000007820 */ /* 0x000fc80000410000 */
[----:B------:R0:W1:Y:S01]  /*4b20*/  F2F.F64.F32 R2, R0 ;  /* 0x0000000000027310 */ /* 0x0000620000201800 */
[----:B------:R-:W-:Y:S05]  /*4b30*/  BRA `(.L_x_10746) ;  /* 0x0000000800ac7947 */ /* 0x000fea0003800000 */
.L_x_10751:
[----:B------:R0:W5:Y:S01]  /*4b40*/  LDG.E.64 R2, desc[UR36][R4.64] ;  /* 0x0000002404027981 */ /* 0x000162000c1e1b00 */
[----:B------:R-:W-:Y:S05]  /*4b50*/  BRA `(.L_x_10746) ;  /* 0x0000000800a47947 */ /* 0x000fea0003800000 */
.L_x_10741:
        /* <DEDUP_REMOVED lines=13> */
.L_x_10755:
[----:B------:R0:W5:Y:S01]  /*4c30*/  LDG.E.64 R2, desc[UR36][R4.64] ;  /* 0x0000002404027981 */ /* 0x000162000c1e1b00 */
[----:B------:R-:W-:Y:S05]  /*4c40*/  BRA `(.L_x_10746) ;  /* 0x0000000800687947 */ /* 0x000fea0003800000 */
.L_x_10754:
        /* <DEDUP_REMOVED lines=27> */
.L_x_10757:
        /* <DEDUP_REMOVED lines=12> */
[----:B------:R1:W2:Y:S01]  /*4ec0*/  F2F.F64.F32 R2, R0 ;  /* 0x0000000000027310 */ /* 0x0002a20000201800 */
[----:B------:R-:W-:Y:S05]  /*4ed0*/  BRA `(.L_x_10746) ;  /* 0x0000000400c47947 */ /* 0x000fea0003800000 */
.L_x_10756:
[----:B------:R-:W2:Y:S02]  /*4ee0*/  LDG.E.U16 R0, desc[UR36][R4.64] ;  /* 0x0000002404007981 */ /* 0x000ea4000c1e1500 */
[----:B--2---:R-:W-:-:S05]  /*4ef0*/  SHF.L.U32 R0, R0, 0x10, RZ ;  /* 0x0000001000007819 */ /* 0x004fca00000006ff */
[----:B------:R-:W-:-:S04]  /*4f00*/  FMUL.FTZ R0, R0, 1 ;  /* 0x3f80000000007820 */ /* 0x000fc80000410000 */
[----:B------:R3:W4:Y:S01]  /*4f10*/  F2F.F64.F32 R2, R0 ;  /* 0x0000000000027310 */ /* 0x0007220000201800 */
[----:B------:R-:W-:Y:S05]  /*4f20*/  BRA `(.L_x_10746) ;  /* 0x0000000400b07947 */ /* 0x000fea0003800000 */
.L_x_10753:
        /* <DEDUP_REMOVED lines=11> */
.L_x_10760:
        /* <DEDUP_REMOVED lines=21> */
.L_x_10762:
[----:B------:R-:W-:Y:S05]  /*5130*/  BSYNC.RECONVERGENT B0 ;  /* 0x0000000000007941 */ /* 0x000fea0003800200 */
.L_x_10761:
[----:B------:R-:W-:Y:S01]  /*5140*/  IMAD.SHL.U32 R0, R0, 0x100000, RZ ;  /* 0x0010000000007824 */ /* 0x000fe200078e00ff */
[----:B------:R-:W-:-:S04]  /*5150*/  LEA R2, R2, 0x3b800000, 0x17 ;  /* 0x3b80000002027811 */ /* 0x000fc800078eb8ff */
[----:B------:R-:W-:-:S05]  /*5160*/  LOP3.LUT R0, R2, R0, R7, 0xfe, !PT ;  /* 0x0000000002007212 */ /* 0x000fca00078efe07 */
[----:B------:R-:W-:-:S04]  /*5170*/  FMUL.FTZ R0, R0, 1 ;  /* 0x3f80000000007820 */ /* 0x000fc80000410000 */
[----:B------:R0:W1:Y:S01]  /*5180*/  F2F.F64.F32 R2, R0 ;  /* 0x0000000000027310 */ /* 0x0000620000201800 */
[----:B------:R-:W-:Y:S05]  /*5190*/  BRA `(.L_x_10746) ;  /* 0x0000000400147947 */ /* 0x000fea0003800000 */
.L_x_10759:
        /* <DEDUP_REMOVED lines=21> */
.L_x_10764:
[----:B------:R-:W-:Y:S05]  /*52f0*/  BSYNC.RECONVERGENT B0 ;  /* 0x0000000000007941 */ /* 0x000fea0003800200 */
.L_x_10763:
[----:B------:R-:W-:Y:S02]  /*5300*/  SHF.L.U32 R0, R0, 0x15, RZ ;  /* 0x0000001500007819 */ /* 0x000fe400000006ff */
[----:B------:R-:W-:-:S04]  /*5310*/  LEA R2, R2, 0x37800000, 0x17 ;  /* 0x3780000002027811 */ /* 0x000fc800078eb8ff */
[----:B------:R-:W-:-:S05]  /*5320*/  LOP3.LUT R0, R2, R0, R7, 0xfe, !PT ;  /* 0x0000000002007212 */ /* 0x000fca00078efe07 */
[----:B------:R-:W-:-:S04]  /*5330*/  FMUL.FTZ R0, R0, 1 ;  /* 0x3f80000000007820 */ /* 0x000fc80000410000 */
[----:B------:R0:W1:Y:S01]  /*5340*/  F2F.F64.F32 R2, R0 ;  /* 0x0000000000027310 */ /* 0x0000620000201800 */
[----:B------:R-:W-:Y:S05]  /*5350*/  BRA `(.L_x_10746) ;  /* 0x0000000000a47947 */ /* 0x000fea0003800000 */
.L_x_10758:
        /* <DEDUP_REMOVED lines=18> */
.L_x_10745:
        /* <DEDUP_REMOVED lines=16> */
.L_x_10767:
[----:B------:R-:W-:Y:S01]  /*5580*/  CS2R R2, SRZ ;  /* 0x0000000000027805 */ /* 0x000fe2000001ff00 */
[----:B------:R-:W-:Y:S06]  /*5590*/  BRA `(.L_x_10746) ;  /* 0x0000000000147947 */ /* 0x000fec0003800000 */
.L_x_10766:
[----:B------:R-:W2:Y:S02]  /*55a0*/  LDG.E.64 R2, desc[UR36][R4.64] ;  /* 0x0000002404027981 */ /* 0x000ea4000c1e1b00 */
[----:B--2---:R-:W0:Y:S01]  /*55b0*/  I2F.F64.U64 R2, R2 ;  /* 0x0000000200027312 */ /* 0x004e220000301800 */
[----:B------:R-:W-:Y:S05]  /*55c0*/  BRA `(.L_x_10746) ;  /* 0x0000000000087947 */ /* 0x000fea0003800000 */
.L_x_10765:
[----:B------:R-:W2:Y:S02]  /*55d0*/  LDG.E R2, desc[UR36][R4.64] ;  /* 0x0000002404027981 */ /* 0x000ea4000c1e1900 */
[----:B--2---:R-:W0:Y:S02]  /*55e0*/  I2F.F64.U32 R2, R2 ;  /* 0x0000000200027312 */ /* 0x004e240000201800 */
.L_x_10746:
[----:B------:R-:W-:Y:S05]  /*55f0*/  BSYNC.RECONVERGENT B6 ;  /* 0x0000000000067941 */ /* 0x000fea0003800200 */
.L_x_10740:
[----:B------:R-:W0:Y:S01]  /*5600*/  LDCU.64 UR4, c[0x0][0x590] ;  /* 0x0000b200ff0477ac */ /* 0x000e220008000a00 */
[----:B------:R-:W3:Y:S01]  /*5610*/  LDCU.64 UR6, c[0x0][0x580] ;  /* 0x0000b000ff0677ac */ /* 0x000ee20008000a00 */
[----:B012-45:R-:W-:Y:S01]  /*5620*/  DMUL R6, R2, UR4 ;  /* 0x0000000402067c28 */ /* 0x037fe20008000000 */
[----:B------:R-:W-:Y:S01]  /*5630*/  UPRMT UR4, UR41, 0x9910, URZ ;  /* 0x0000991029047896 */ /* 0x000fe200080000ff */
[----:B---3--:R-:W-:-:S03]  /*5640*/  IADD3 R2, P0, PT, R16, UR6, RZ ;  /* 0x0000000610027c10 */ /* 0x008fc6000ff1e0ff */
        /* <DEDUP_REMOVED lines=15> */
.L_x_10771:
[----:B-1----:R-:W1:Y:S02]  /*5740*/  F2I.S64.F64.TRUNC R4, R6 ;  /* 0x0000000600047311 */ /* 0x002e64000030d900 */
[----:B-1----:R4:W-:Y:S01]  /*5750*/  STG.E.U8 desc[UR36][R2.64], R4 ;  /* 0x0000000402007986 */ /* 0x0029e2000c101124 */
[----:B------:R-:W-:Y:S05]  /*5760*/  BRA `(.L_x_10773) ;  /* 0x0000000c00e07947 */ /* 0x000fea0003800000 */
.L_x_10770:
        /* <DEDUP_REMOVED lines=9> */
.L_x_10775:
[----:B0-----:R-:W0:Y:S02]  /*5800*/  F2I.F64.TRUNC R7, R6 ;  /* 0x0000000600077311 */ /* 0x001e24000030d100 */
[----:B0-----:R3:W-:Y:S01]  /*5810*/  STG.E desc[UR36][R2.64], R7 ;  /* 0x0000000702007986 */ /* 0x0017e2000c101924 */
[----:B------:R-:W-:Y:S05]  /*5820*/  BRA `(.L_x_10773) ;  /* 0x0000000c00b07947 */ /* 0x000fea0003800000 */
.L_x_10774:
[----:B0-----:R-:W0:Y:S02]  /*5830*/  F2I.F64.TRUNC R7, R6 ;  /* 0x0000000600077311 */ /* 0x001e24000030d100 */
[----:B0-----:R0:W-:Y:S01]  /*5840*/  STG.E.U16 desc[UR36][R2.64], R7 ;  /* 0x0000000702007986 */ /* 0x0011e2000c101524 */
[----:B------:R-:W-:Y:S05]  /*5850*/  BRA `(.L_x_10773) ;  /* 0x0000000c00a47947 */ /* 0x000fea0003800000 */
.L_x_10769:
        /* <DEDUP_REMOVED lines=13> */
.L_x_10777:
        /* <DEDUP_REMOVED lines=8> */
.L_x_10776:
        /* <DEDUP_REMOVED lines=14> */
.L_x_10779:
        /* <DEDUP_REMOVED lines=9> */
.L_x_10778:
[----:B-1----:R1:W-:Y:S01]  /*5b20*/  STG.E.64 desc[UR36][R2.64], R4 ;  /* 0x0000000402007986 */ /* 0x0023e2000c101b24 */
[----:B------:R-:W-:Y:S05]  /*5b30*/  BRA `(.L_x_10773) ;  /* 0x0000000800ec7947 */ /* 0x000fea0003800000 */
.L_x_10768:
        /* <DEDUP_REMOVED lines=13> */
.L_x_10783:
        /* <DEDUP_REMOVED lines=22> */
.L_x_10786:
[----:B------:R-:W-:-:S04]  /*5d70*/  SHF.R.U32.HI R5, RZ, 0x18, R7 ;  /* 0x00000018ff057819 */ /* 0x000fc80000011607 */
[----:B------:R-:W-:-:S07]  /*5d80*/  LOP3.LUT R0, R0, 0x80, R5, 0xf8, !PT ;  /* 0x0000008000007812 */ /* 0x000fce00078ef805 */
.L_x_10785:
[----:B------:R-:W-:Y:S05]  /*5d90*/  BSYNC.RECONVERGENT B0 ;  /* 0x0000000000007941 */ /* 0x000fea0003800200 */
.L_x_10784:
[----:B------:R0:W-:Y:S01]  /*5da0*/  STG.E.U8 desc[UR36][R2.64], R0 ;  /* 0x0000000002007986 */ /* 0x0001e2000c101124 */
[----:B------:R-:W-:Y:S05]  /*5db0*/  BRA `(.L_x_10773) ;  /* 0x00000008004c7947 */ /* 0x000fea0003800000 */
.L_x_10782:
        /* <DEDUP_REMOVED lines=22> */
.L_x_10789:
[----:B------:R-:W-:-:S04]  /*5f20*/  SHF.R.U32.HI R5, RZ, 0x18, R7 ;  /* 0x00000018ff057819 */ /* 0x000fc80000011607 */
[----:B------:R-:W-:-:S07]  /*5f30*/  LOP3.LUT R0, R0, 0x80, R5, 0xf8, !PT ;  /* 0x0000008000007812 */ /* 0x000fce00078ef805 */
.L_x_10788:
[----:B------:R-:W-:Y:S05]  /*5f40*/  BSYNC.RECONVERGENT B0 ;  /* 0x0000000000007941 */ /* 0x000fea0003800200 */
.L_x_10787:
[----:B------:R0:W-:Y:S01]  /*5f50*/  STG.E.U8 desc[UR36][R2.64], R0 ;  /* 0x0000000002007986 */ /* 0x0001e2000c101124 */
[----:B------:R-:W-:Y:S05]  /*5f60*/  BRA `(.L_x_10773) ;  /* 0x0000000400e07947 */ /* 0x000fea0003800000 */
.L_x_10781:
        /* <DEDUP_REMOVED lines=26> */
.L_x_10791:
[----:B-1----:R-:W1:Y:S02]  /*6110*/  F2I.U64.F64.TRUNC R4, R6 ;  /* 0x0000000600047311 */ /* 0x002e64000030d800 */
[----:B-1----:R1:W-:Y:S01]  /*6120*/  STG.E.64 desc[UR36][R2.64], R4 ;  /* 0x0000000402007986 */ /* 0x0023e2000c101b24 */
[----:B------:R-:W-:Y:S05]  /*6130*/  BRA `(.L_x_10773) ;  /* 0x00000004006c7947 */ /* 0x000fea0003800000 */
.L_x_10790:
[----:B0-----:R-:W0:Y:S02]  /*6140*/  F2I.U32.F64.TRUNC R7, R6 ;  /* 0x0000000600077311 */ /* 0x001e24000030d000 */
[----:B0-----:R0:W-:Y:S01]  /*6150*/  STG.E desc[UR36][R2.64], R7 ;  /* 0x0000000702007986 */ /* 0x0011e2000c101924 */
[----:B------:R-:W-:Y:S05]  /*6160*/  BRA `(.L_x_10773) ;  /* 0x0000000400607947 */ /* 0x000fea0003800000 */
.L_x_10780:
        /* <DEDUP_REMOVED lines=10> */
.L_x_10793:
[----:B0-----:R-:W-:-:S05]  /*6210*/  CS2R R6, SRZ ;  /* 0x0000000000067805 */ /* 0x001fca000001ff00 */
[----:B-1----:R0:W-:Y:S01]  /*6220*/  STG.E.128 desc[UR36][R2.64], R4 ;  /* 0x0000000402007986 */ /* 0x0021e2000c101d24 */
[----:B------:R-:W-:Y:S05]  /*6230*/  BRA `(.L_x_10773) ;  /* 0x00000004002c7947 */ /* 0x000fea0003800000 */
.L_x_10792:
[----:B------:R-:W-:-:S09]  /*6240*/  UISETP.NE.AND UP0, UPT, UR4, 0xf, UPT ;  /* 0x0000000f0400788c */ /* 0x000fd2000bf05270 */
[----:B------:R-:W-:Y:S05]  /*6250*/  BRA.U !UP0, `(.L_x_10794) ;  /* 0x0000000508087547 */ /* 0x000fea000b800000 */
[----:B------:R-:W-:-:S09]  /*6260*/  UISETP.NE.AND UP0, UPT, UR4, 0x17, UPT ;  /* 0x000000170400788c */ /* 0x000fd2000bf05270 */
[----:B------:R-:W-:Y:S05]  /*6270*/  BRA.U !UP0, `(.L_x_10795) ;  /* 0x0000000108a07547 */ /* 0x000fea000b800000 */
[----:B------:R-:W-:-:S09]  /*6280*/  UISETP.NE.AND UP0, UPT, UR4, 0x18, UPT ;  /* 0x000000180400788c */ /* 0x000fd2000bf05270 */
[----:B------:R-:W-:Y:S05]  /*6290*/  BRA.U !UP0, `(.L_x_10796) ;  /* 0x0000000108447547 */ /* 0x000fea000b800000 */
.L_x_10772:
        /* <DEDUP_REMOVED lines=10> */
[----:B0-----:R-:W-:Y:S01]  /*6340*/  IMAD.U32 R6, RZ, RZ, UR6 ;  /* 0x00000006ff067e24 */ /* 0x001fe2000f8e00ff */
[----:B------:R-:W-:Y:S01]  /*6350*/  MOV R7, UR7 ;  /* 0x0000000700077c02 */ /* 0x000fe20008000f00 */
[----:B----4-:R-:W-:Y:S01]  /*6360*/  IMAD.U32 R10, RZ, RZ, UR8 ;  /* 0x00000008ff0a7e24 */ /* 0x010fe2000f8e00ff */
[----:B--2---:R-:W-:-:S07]  /*6370*/  MOV R11, UR9 ;  /* 0x00000009000b7c02 */ /* 0x004fce0008000f00 */
[----:B------:R-:W-:-:S07]  /*6380*/  LEPC R20, `(.L_x_10797) ;  /* 0x000000001014794e */ /* 0x000fce0000000000 */
[----:B---3--:R-:W-:Y:S05]  /*6390*/  CALL.ABS.NOINC R2 ;  /* 0x0000000002007343 */ /* 0x008fea0003c00000 */
.L_x_10797:
[----:B------:R-:W-:Y:S05]  /*63a0*/  BRA `(.L_x_10773) ;  /* 0x0000000000d07947 */ /* 0x000fea0003800000 */
.L_x_10796:
[----:B------:R-:W-:Y:S01]  /*63b0*/  UMOV UR4, 0xf0000000 ;  /* 0xf000000000047882 */ /* 0x000fe20000000000 */
[----:B------:R-:W-:Y:S01]  /*63c0*/  UMOV UR5, 0x380fffff ;  /* 0x380fffff00057882 */ /* 0x000fe20000000000 */
[----:B-1----:R-:W1:Y:S01]  /*63d0*/  F2F.F32.F64 R9, R4 ;  /* 0x0000000400097310 */ /* 0x002e620000301000 */
[----:B------:R-:W-:Y:S01]  /*63e0*/  DSETP.GEU.AND P0, PT, |R4|, UR4, PT ;  /* 0x0000000404007e2a */ /* 0x000fe2000bf0e200 */
[----:B------:R-:W-:Y:S01]  /*63f0*/  BSSY.RECONVERGENT B0, `(.L_x_10798) ;  /* 0x000000d000007945 */ /* 0x000fe20003800200 */
[----:B------:R-:W-:-:S12]  /*6400*/  MOV R0, 0x7f ;  /* 0x0000007f00007802 */ /* 0x000fd80000000f00 */
[----:B-1----:R-:W-:-:S05]  /*6410*/  @!P0 FMUL R9, R9, 1.175494350822287508e-38 ;  /* 0x0080000009098820 */ /* 0x002fca0000400000 */
        /* <DEDUP_REMOVED lines=10> */
.L_x_10799:
[----:B------:R-:W-:Y:S05]  /*64c0*/  BSYNC.RECONVERGENT B0 ;  /* 0x0000000000007941 */ /* 0x000fea0003800200 */
.L_x_10798:
[----:B------:R-:W-:-:S05]  /*64d0*/  LOP3.LUT R7, R0, 0x80, R7, 0xf8, !PT ;  /* 0x0000008000077812 */ /* 0x000fca00078ef807 */
[----:B------:R0:W-:Y:S01]  /*64e0*/  STG.E.U8 desc[UR36][R2.64], R7 ;  /* 0x0000000702007986 */ /* 0x0001e2000c101124 */
[----:B------:R-:W-:Y:S05]  /*64f0*/  BRA `(.L_x_10773) ;  /* 0x00000000007c7947 */ /* 0x000fea0003800000 */
.L_x_10795:
[----:B------:R-:W-:Y:S01]  /*6500*/  UMOV UR4, 0xf0000000 ;  /* 0xf000000000047882 */ /* 0x000fe20000000000 */
[----:B------:R-:W-:Y:S01]  /*6510*/  UMOV UR5, 0x380fffff ;  /* 0x380fffff00057882 */ /* 0x000fe20000000000 */
[----:B01----:R-:W0:Y:S01]  /*6520*/  F2F.F32.F64 R7, R4 ;  /* 0x0000000400077310 */ /* 0x003e220000301000 */
        /* <DEDUP_REMOVED lines=13> */
.L_x_10801:
[----:B------:R-:W-:Y:S01]  /*6600*/  IMAD.MOV.U32 R0, RZ, RZ, 0x7f ;  /* 0x0000007fff007424 */ /* 0x000fe200078e00ff */
[----:B------:R-:W-:-:S04]  /*6610*/  ISETP.GT.U32.AND P0, PT, R6, 0x7f800000, PT ;  /* 0x7f8000000600780c */ /* 0x000fc80003f04070 */
[----:B------:R-:W-:-:S09]  /*6620*/  SEL R0, R0, 0x7c, P0 ;  /* 0x0000007c00007807 */ /* 0x000fd20000000000 */
.L_x_10802:
[----:B------:R-:W-:Y:S05]  /*6630*/  BSYNC.RECONVERGENT B0 ;  /* 0x0000000000007941 */ /* 0x000fea0003800200 */
.L_x_10800:
[----:B------:R-:W-:-:S04]  /*6640*/  SHF.R.U32.HI R5, RZ, 0x18, R7 ;  /* 0x00000018ff057819 */ /* 0x000fc80000011607 */
[----:B------:R-:W-:-:S05]  /*6650*/  LOP3.LUT R5, R0, 0x80, R5, 0xf8, !PT ;  /* 0x0000008000057812 */ /* 0x000fca00078ef805 */
[----:B------:R0:W-:Y:S01]  /*6660*/  STG.E.U8 desc[UR36][R2.64], R5 ;  /* 0x0000000502007986 */ /* 0x0001e2000c101124 */
[----:B------:R-:W-:Y:S05]  /*6670*/  BRA `(.L_x_10773) ;  /* 0x00000000001c7947 */ /* 0x000fea0003800000 */
.L_x_10794:
[----:B------:R-:W-:Y:S01]  /*6680*/  UMOV UR4, 0xf0000000 ;  /* 0xf000000000047882 */ /* 0x000fe20000000000 */
[----:B------:R-:W-:Y:S01]  /*6690*/  UMOV UR5, 0x380fffff ;  /* 0x380fffff00057882 */ /* 0x000fe20000000000 */
[----:B-1----:R-:W1:Y:S01]  /*66a0*/  F2F.F32.F64 R0, R4 ;  /* 0x0000000400007310 */ /* 0x002e620000301000 */
[----:B------:R-:W-:-:S14]  /*66b0*/  DSETP.GEU.AND P0, PT, |R4|, UR4, PT ;  /* 0x0000000404007e2a */ /* 0x000fdc000bf0e200 */
[----:B-1----:R-:W-:-:S05]  /*66c0*/  @!P0 FMUL R0, R0, 1.175494350822287508e-38 ;  /* 0x0080000000008820 */ /* 0x002fca0000400000 */
[----:B------:R-:W-:-:S05]  /*66d0*/  F2FP.BF16.F32.PACK_AB R0, RZ, R0 ;  /* 0x00000000ff00723e */ /* 0x000fca00000010ff */
[----:B------:R1:W-:Y:S02]  /*66e0*/  STG.E.U16 desc[UR36][R2.64], R0 ;  /* 0x0000000002007986 */ /* 0x0003e4000c101524 */
.L_x_10773:
[----:B------:R-:W-:-:S07]  /*66f0*/  IADD3 R17, PT, PT, R17, 0x80, RZ ;  /* 0x0000008011117810 */ /* 0x000fce0007ffe0ff */
.L_x_10738:
[----:B------:R-:W-:Y:S05]  /*6700*/  BSYNC.RECONVERGENT B7 ;  /* 0x0000000000077941 */ /* 0x000fea0003800200 */
.L_x_10737:
[----:B------:R-:W5:Y:S01]  /*6710*/  LDCU UR4, c[0x0][0x380] ;  /* 0x00007000ff0477ac */ /* 0x000f620008000800 */
[----:B------:R-:W-:Y:S01]  /*6720*/  BSSY.RECONVERGENT B7, `(.L_x_10803) ;  /* 0x0000330000077945 */ /* 0x000fe20003800200 */
[----:B-----5:R-:W-:-:S13]  /*6730*/  ISETP.GE.AND P0, PT, R17, UR4, PT ;  /* 0x0000000411007c0c */ /* 0x020fda000bf06270 */
[----:B------:R-:W-:Y:S05]  /*6740*/  @P0 BRA `(.L_x_10804) ;  /* 0x0000003000b40947 */ /* 0x000fea0003800000 */
[----:B------:R-:W5:Y:S01]  /*6750*/  LDCU UR4, c[0x0][0x388] ;  /* 0x00007100ff0477ac */ /* 0x000f620008000800 */
[----:B01--4-:R-:W-:Y:S01]  /*6760*/  IMAD.MOV.U32 R0, RZ, RZ, RZ ;  /* 0x000000ffff007224 */ /* 0x013fe200078e00ff */
        /* <DEDUP_REMOVED lines=301> */
.L_x_10805:
        /* <DEDUP_REMOVED lines=16> */
[----:B--2---:R-:W3:Y:S01]  /*7b40*/  I2F.F64.S16 R2, R2 ;  /* 0x0000000200027312 */ /* 0x004ee20000101c00 */
[----:B------:R-:W-:Y:S05]  /*7b50*/  BRA `(.L_x_10812) ;  /* 0x0000000c006c7947 */ /* 0x000fea0003800000 */
.L_x_10810:
[----:B------:R-:W2:Y:S02]  /*7b60*/  LDG.E.U8 R2, desc[UR36][R4.64] ;  /* 0x0000002404027981 */ /* 0x000ea4000c1e1100 */
[----:B--2---:R-:W4:Y:S01]  /*7b70*/  I2F.F64.U16 R2, R2 ;  /* 0x0000000200027312 */ /* 0x004f220000101800 */
[----:B------:R-:W-:Y:S05]  /*7b80*/  BRA `(.L_x_10812) ;  /* 0x0000000c00607947 */ /* 0x000fea0003800000 */
.L_x_10809:
[----:B------:R-:W-:-:S09]  /*7b90*/  UISETP.NE.AND UP0, UPT, UR4, 0x2, UPT ;  /* 0x000000020400788c */ /* 0x000fd2000bf05270 */
[----:B------:R-:W-:Y:S05]  /*7ba0*/  BRA.U !UP0, `(.L_x_10813) ;  /* 0x0000000108287547 */ /* 0x000fea000b800000 */
[----:B------:R-:W-:-:S09]  /*7bb0*/  UISETP.NE.AND UP0, UPT, UR4, 0x3, UPT ;  /* 0x000000030400788c */ /* 0x000fd2000bf05270 */
[----:B------:R-:W-:Y:S05]  /*7bc0*/  BRA.U !UP0, `(.L_x_10814) ;  /* 0x0000000108147547 */ /* 0x000fea000b800000 */
[----:B------:R-:W-:-:S09]  /*7bd0*/  UISETP.NE.AND UP0, UPT, UR4, 0x4, UPT ;  /* 0x000000040400788c */ /* 0x000fd2000bf05270 */
[----:B------:R-:W-:Y:S05]  /*7be0*/  BRA.U UP0, `(.L_x_10811) ;  /* 0x0000000900ec7547 */ /* 0x000fea000b800000 */
[----:B------:R-:W2:Y:S02]  /*7bf0*/  LDG.E.64 R2, desc[UR36][R4.64] ;  /* 0x0000002404027981 */ /* 0x000ea4000c1e1b00 */
[----:B--2---:R-:W1:Y:S01]  /*7c00*/  I2F.F64.S64 R2, R2 ;  /* 0x0000000200027312 */ /* 0x004e620000301c00 */
[----:B------:R-:W-:Y:S05]  /*7c10*/  BRA `(.L_x_10812) ;  /* 0x0000000c003c7947 */ /* 0x000fea0003800000 */
.L_x_10814:
[----:B------:R-:W2:Y:S02]  /*7c20*/  LDG.E R2, desc[UR36][R4.64] ;  /* 0x0000002404027981 */ /* 0x000ea4000c1e1900 */
[----:B--2---:R-:W2:Y:S01]  /*7c30*/  I2F.F64 R2, R2 ;  /* 0x0000000200027312 */ /* 0x004ea20000201c00 */
[----:B------:R-:W-:Y:S05]  /*7c40*/  BRA `(.L_x_10812) ;  /* 0x0000000c00307947 */ /* 0x000fea0003800000 */
.L_x_10813:
[----:B------:R-:W2:Y:S02]  /*7c50*/  LDG.E.U16 R2, desc[UR36][R4.64] ;  /* 0x0000002404027981 */ /* 0x000ea4000c1e1500 */
[----:B--2---:R-:W0:Y:S01]  /*7c60*/  I2F.F64.S16 R2, R2 ;  /* 0x0000000200027312 */ /* 0x004e220000101c00 */
[----:B------:R-:W-:Y:S05]  /*7c70*/  BRA `(.L_x_10812) ;  /* 0x0000000c00247947 */ /* 0x000fea0003800000 */
.L_x_10808:
        /* <DEDUP_REMOVED lines=10> */
.L_x_10816:
[----:B------:R-:W2:Y:S02]  /*7d20*/  LDG.E.U16 R0, desc[UR36][R4.64] ;  /* 0x0000002404007981 */ /* 0x000ea4000c1e1500 */
[----:B--2---:R-:W-:-:S05]  /*7d30*/  HADD2.F32 R0, -RZ, R0.H0_H0 ;  /* 0x20000000ff007230 */ /* 0x004fca0000004100 */
[----:B------:R-:W-:-:S04]  /*7d40*/  FMUL.FTZ R0, R0, 1 ;  /* 0x3f80000000007820 */ /* 0x000fc80000410000 */
[----:B------:R0:W1:Y:S01]  /*7d50*/  F2F.F64.F32 R2, R0 ;  /* 0x0000000000027310 */ /* 0x0000620000201800 */
[----:B------:R-:W-:Y:S05]  /*7d60*/  BRA `(.L_x_10812) ;  /* 0x0000000800e87947 */ /* 0x000fea0003800000 */
.L_x_10815:
        /* <DEDUP_REMOVED lines=10> */
.L_x_10818:
[----:B------:R-:W2:Y:S02]  /*7e10*/  LDG.E.U16 R4, desc[UR36][R4.64] ;  /* 0x0000002404047981 */ /* 0x000ea4000c1e1500 */
[----:B--2---:R-:W-:-:S05]  /*7e20*/  HADD2.F32 R0, -RZ, R4.H0_H0 ;  /* 0x20000004ff007230 */ /* 0x004fca0000004100 */
[----:B------:R-:W-:-:S04]  /*7e30*/  FMUL.FTZ R0, R0, 1 ;  /* 0x3f80000000007820 */ /* 0x000fc80000410000 */
[----:B------:R0:W1:Y:S01]  /*7e40*/  F2F.F64.F32 R2, R0 ;  /* 0x0000000000027310 */ /* 0x0000620000201800 */
[----:B------:R-:W-:Y:S05]  /*7e50*/  BRA `(.L_x_10812) ;  /* 0x0000000800ac7947 */ /* 0x000fea0003800000 */
.L_x_10817:
[----:B------:R0:W5:Y:S01]  /*7e60*/  LDG.E.64 R2, desc[UR36][R4.64] ;  /* 0x0000002404027981 */ /* 0x000162000c1e1b00 */
[----:B------:R-:W-:Y:S05]  /*7e70*/  BRA `(.L_x_10812) ;  /* 0x0000000800a47947 */ /* 0x000fea0003800000 */
.L_x_10807:
        /* <DEDUP_REMOVED lines=9> */
[----:B------:R-:W-:Y:S01]  /*7f10*/  HFMA2 R2, -RZ, RZ, 0, 0 ;  /* 0x00000000ff027431 */ /* 0x000fe200000001ff */
[----:B--2---:R-:W-:-:S04]  /*7f20*/  ISETP.NE.AND P0, PT, R4, RZ, PT ;  /* 0x000000ff0400720c */ /* 0x004fc80003f05270 */
[----:B------:R-:W-:Y:S01]  /*7f30*/  FSEL R3, RZ, 1.875, !P0 ;  /* 0x3ff00000ff037808 */ /* 0x000fe20004000000 */
[----:B------:R-:W-:Y:S08]  /*7f40*/  BRA `(.L_x_10812) ;  /* 0x0000000800707947 */ /* 0x000ff00003800000 */
.L_x_10821:
[----:B------:R0:W5:Y:S01]  /*7f50*/  LDG.E.64 R2, desc[UR36][R4.64] ;  /* 0x0000002404027981 */ /* 0x000162000c1e1b00 */
[----:B------:R-:W-:Y:S05]  /*7f60*/  BRA `(.L_x_10812) ;  /* 0x0000000800687947 */ /* 0x000fea0003800000 */
.L_x_10820:
        /* <DEDUP_REMOVED lines=27> */
.L_x_10823:
        /* <DEDUP_REMOVED lines=14> */
.L_x_10822:
[----:B------:R-:W2:Y:S02]  /*8200*/  LDG.E.U16 R0, desc[UR36][R4.64] ;  /* 0x0000002404007981 */ /* 0x000ea4000c1e1500 */
[----:B--2---:R-:W-:-:S05]  /*8210*/  SHF.L.U32 R0, R0, 0x10, RZ ;  /* 0x0000001000007819 */ /* 0x004fca00000006ff */
[----:B------:R-:W-:-:S04]  /*8220*/  FMUL.FTZ R0, R0, 1 ;  /* 0x3f80000000007820 */ /* 0x000fc80000410000 */
[----:B------:R0:W1:Y:S01]  /*8230*/  F2F.F64.F32 R2, R0 ;  /* 0x0000000000027310 */ /* 0x0000620000201800 */
[----:B------:R-:W-:Y:S05]  /*8240*/  BRA `(.L_x_10812) ;  /* 0x0000000400b07947 */ /* 0x000fea0003800000 */
.L_x_10819:
        /* <DEDUP_REMOVED lines=11> */
.L_x_10826:
        /* <DEDUP_REMOVED lines=21> */
.L_x_10828:
[----:B------:R-:W-:Y:S05]  /*8450*/  BSYNC.RECONVERGENT B0 ;  /* 0x0000000000007941 */ /* 0x000fea0003800200 */
.L_x_10827:
[----:B------:R-:W-:Y:S01]  /*8460*/  IMAD.SHL.U32 R0, R0, 0x100000, RZ ;  /* 0x0010000000007824 */ /* 0x000fe200078e00ff */
[----:B------:R-:W-:-:S04]  /*8470*/  LEA R2, R2, 0x3b800000, 0x17 ;  /* 0x3b80000002027811 */ /* 0x000fc800078eb8ff */
[----:B------:R-:W-:-:S05]  /*8480*/  LOP3.LUT R0, R2, R0, R7, 0xfe, !PT ;  /* 0x0000000002007212 */ /* 0x000fca00078efe07 */
[----:B------:R-:W-:-:S04]  /*8490*/  FMUL.FTZ R0, R0, 1 ;  /* 0x3f80000000007820 */ /* 0x000fc80000410000 */
[----:B------:R0:W1:Y:S01]  /*84a0*/  F2F.F64.F32 R2, R0 ;  /* 0x0000000000027310 */ /* 0x0000620000201800 */
[----:B------:R-:W-:Y:S05]  /*84b0*/  BRA `(.L_x_10812) ;  /* 0x0000000400147947 */ /* 0x000fea0003800000 */
.L_x_10825:
        /* <DEDUP_REMOVED lines=21> */
.L_x_10830:
[----:B------:R-:W-:Y:S05]  /*8610*/  BSYNC.RECONVERGENT B0 ;  /* 0x0000000000007941 */ /* 0x000fea0003800200 */
.L_x_10829:
[----:B------:R-:W-:Y:S02]  /*8620*/  SHF.L.U32 R0, R0, 0x15, RZ ;  /* 0x0000001500007819 */ /* 0x000fe400000006ff */
[----:B------:R-:W-:-:S04]  /*8630*/  LEA R2, R2, 0x37800000, 0x17 ;  /* 0x3780000002027811 */ /* 0x000fc800078eb8ff */
[----:B------:R-:W-:-:S05]  /*8640*/  LOP3.LUT R0, R2, R0, R7, 0xfe, !PT ;  /* 0x0000000002007212 */ /* 0x000fca00078efe07 */
[----:B------:R-:W-:-:S04]  /*8650*/  FMUL.FTZ R0, R0, 1 ;  /* 0x3f80000000007820 */ /* 0x000fc80000410000 */
[----:B------:R0:W1:Y:S01]  /*8660*/  F2F.F64.F32 R2, R0 ;  /* 0x0000000000027310 */ /* 0x0000620000201800 */
[----:B------:R-:W-:Y:S05]  /*8670*/  BRA `(.L_x_10812) ;  /* 0x0000000000a47947 */ /* 0x000fea0003800000 */
.L_x_10824:
        /* <DEDUP_REMOVED lines=18> */
.L_x_10811:
        /* <DEDUP_REMOVED lines=16> */
.L_x_10833:
[----:B------:R-:W-:Y:S01]  /*88a0*/  CS2R R2, SRZ ;  /* 0x0000000000027805 */ /* 0x000fe2000001ff00 */
[----:B------:R-:W-:Y:S06]  /*88b0*/  BRA `(.L_x_10812) ;  /* 0x0000000000147947 */ /* 0x000fec0003800000 */
.L_x_10832:
[----:B------:R-:W2:Y:S02]  /*88c0*/  LDG.E.64 R2, desc[UR36][R4.64] ;  /* 0x0000002404027981 */ /* 0x000ea4000c1e1b00 */
[----:B--2---:R-:W0:Y:S01]  /*88d0*/  I2F.F64.U64 R2, R2 ;  /* 0x0000000200027312 */ /* 0x004e220000301800 */
[----:B------:R-:W-:Y:S05]  /*88e0*/  BRA `(.L_x_10812) ;  /* 0x0000000000087947 */ /* 0x000fea0003800000 */
.L_x_10831:
[----:B------:R-:W2:Y:S02]  /*88f0*/  LDG.E R2, desc[UR36][R4.64] ;  /* 0x0000002404027981 */ /* 0x000ea4000c1e1900 */
[----:B--2---:R-:W0:Y:S02]  /*8900*/  I2F.F64.U32 R2, R2 ;  /* 0x0000000200027312 */ /* 0x004e240000201800 */
.L_x_10812:
[----:B------:R-:W-:Y:S05]  /*8910*/  BSYNC.RECONVERGENT B6 ;  /* 0x0000000000067941 */ /* 0x000fea0003800200 */
.L_x_10806:
[----:B------:R-:W0:Y:S01]  /*8920*/  LDCU.64 UR4, c[0x0][0x590] ;  /* 0x0000b200ff0477ac */ /* 0x000e220008000a00 */
[----:B------:R-:W0:Y:S02]  /*8930*/  LDCU.64 UR6, c[0x0][0x580] ;  /* 0x0000b000ff0677ac */ /* 0x000e240008000a00 */
[----:B012345:R-:W-:Y:S01]  /*8940*/  DMUL R6, R2, UR4 ;  /* 0x0000000402067c28 */ /* 0x03ffe20008000000 */
[----:B------:R-:W-:Y:S01]  /*8950*/  UPRMT UR4, UR41, 0x9910, URZ ;  /* 0x0000991029047896 */ /* 0x000fe200080000ff */
[----:B------:R-:W-:-:S03]  /*8960*/  IADD3 R2, P0, PT, R16, UR6, RZ ;  /* 0x0000000610027c10 */ /* 0x000fc6000ff1e0ff */
        /* <DEDUP_REMOVED lines=15> */
.L_x_10837:
[----:B-1----:R-:W1:Y:S02]  /*8a60*/  F2I.S64.F64.TRUNC R4, R6 ;  /* 0x0000000600047311 */ /* 0x002e64000030d900 */
[----:B-1----:R1:W-:Y:S01]  /*8a70*/  STG.E.U8 desc[UR36][R2.64], R4 ;  /* 0x0000000402007986 */ /* 0x0023e2000c101124 */
[----:B------:R-:W-:Y:S05]  /*8a80*/  BRA `(.L_x_10839) ;  /* 0x0000000c00e07947 */ /* 0x000fea0003800000 */
.L_x_10836:
        /* <DEDUP_REMOVED lines=9> */
.L_x_10841:
[----:B0-----:R-:W0:Y:S02]  /*8b20*/  F2I.F64.TRUNC R7, R6 ;  /* 0x0000000600077311 */ /* 0x001e24000030d100 */
[----:B0-----:R0:W-:Y:S01]  /*8b30*/  STG.E desc[UR36][R2.64], R7 ;  /* 0x0000000702007986 */ /* 0x0011e2000c101924 */
[----:B------:R-:W-:Y:S05]  /*8b40*/  BRA `(.L_x_10839) ;  /* 0x0000000c00b07947 */ /* 0x000fea0003800000 */
.L_x_10840:
[----:B0-----:R-:W0:Y:S02]  /*8b50*/  F2I.F64.TRUNC R7, R6 ;  /* 0x0000000600077311 */ /* 0x001e24000030d100 */
[----:B0-----:R0:W-:Y:S01]  /*8b60*/  STG.E.U16 desc[UR36][R2.64], R7 ;  /* 0x0000000702007986 */ /* 0x0011e2000c101524 */
[----:B------:R-:W-:Y:S05]  /*8b70*/  BRA `(.L_x_10839) ;  /* 0x0000000c00a47947 */ /* 0x000fea0003800000 */
.L_x_10835:
        /* <DEDUP_REMOVED lines=13> */
.L_x_10843:
        /* <DEDUP_REMOVED lines=8> */
.L_x_10842:
        /* <DEDUP_REMOVED lines=14> */
.L_x_10845:
        /* <DEDUP_REMOVED lines=9> */
.L_x_10844:
[----:B-1----:R1:W-:Y:S01]  /*8e40*/  STG.E.64 desc[UR36][R2.64], R4 ;  /* 0x0000000402007986 */ /* 0x0023e2000c101b24 */
[----:B------:R-:W-:Y:S05]  /*8e50*/  BRA `(.L_x_10839) ;  /* 0x0000000800ec7947 */ /* 0x000fea0003800000 */
.L_x_10834:
        /* <DEDUP_REMOVED lines=13> */
.L_x_10849:
        /* <DEDUP_REMOVED lines=22> */
.L_x_10852:
[----:B------:R-:W-:-:S04]  /*9090*/  SHF.R.U32.HI R5, RZ, 0x18, R7 ;  /* 0x00000018ff057819 */ /* 0x000fc80000011607 */
[----:B------:R-:W-:-:S07]  /*90a0*/  LOP3.LUT R0, R0, 0x80, R5, 0xf8, !PT ;  /* 0x0000008000007812 */ /* 0x000fce00078ef805 */
.L_x_10851:
[----:B------:R-:W-:Y:S05]  /*90b0*/  BSYNC.RECONVERGENT B0 ;  /* 0x0000000000007941 */ /* 0x000fea0003800200 */
.L_x_10850:
[----:B------:R4:W-:Y:S01]  /*90c0*/  STG.E.U8 desc[UR36][R2.64], R0 ;  /* 0x0000000002007986 */ /* 0x0009e2000c101124 */
[----:B------:R-:W-:Y:S05]  /*90d0*/  BRA `(.L_x_10839) ;  /* 0x00000008004c7947 */ /* 0x000fea0003800000 */
.L_x_10848:
        /* <DEDUP_REMOVED lines=22> */
.L_x_10855:
[----:B------:R-:W-:-:S04]  /*9240*/  SHF.R.U32.HI R5, RZ, 0x18, R7 ;  /* 0x00000018ff057819 */ /* 0x000fc80000011607 */
[----:B------:R-:W-:-:S07]  /*9250*/  LOP3.LUT R0, R0, 0x80, R5, 0xf8, !PT ;  /* 0x0000008000007812 */ /* 0x000fce00078ef805 */
.L_x_10854:
[----:B------:R-:W-:Y:S05]  /*9260*/  BSYNC.RECONVERGENT B0 ;  /* 0x0000000000007941 */ /* 0x000fea0003800200 */
.L_x_10853:
[----:B------:R0:W-:Y:S01]  /*9270*/  STG.E.U8 desc[UR36][R2.64], R0 ;  /* 0x0000000002007986 */ /* 0x0001e2000c101124 */
[----:B------:R-:W-:Y:S05]  /*9280*/  BRA `(.L_x_10839) ;  /* 0x0000000400e07947 */ /* 0x000fea0003800000 */
.L_x_10847:
        /* <DEDUP_REMOVED lines=26> */
.L_x_10857:
[----:B-1----:R-:W1:Y:S02]  /*9430*/  F2I.U64.F64.TRUNC R4, R6 ;  /* 0x0000000600047311 */ /* 0x002e64000030d800 */
[----:B-1----:R2:W-:Y:S01]  /*9440*/  STG.E.64 desc[UR36][R2.64], R4 ;  /* 0x0000000402007986 */ /* 0x0025e2000c101b24 */
[----:B------:R-:W-:Y:S05]  /*9450*/  BRA `(.L_x_10839) ;  /* 0x00000004006c7947 */ /* 0x000fea0003800000 */
.L_x_10856:
[----:B0-----:R-:W0:Y:S02]  /*9460*/  F2I.U32.F64.TRUNC R7, R6 ;  /* 0x0000000600077311 */ /* 0x001e24000030d000 */
[----:B0-----:R0:W-:Y:S01]  /*9470*/  STG.E desc[UR36][R2.64], R7 ;  /* 0x0000000702007986 */ /* 0x0011e2000c101924 */
[----:B------:R-:W-:Y:S05]  /*9480*/  BRA `(.L_x_10839) ;  /* 0x0000000400607947 */ /* 0x000fea0003800000 */
.L_x_10846:
        /* <DEDUP_REMOVED lines=10> */
.L_x_10859:
[----:B0-----:R-:W-:-:S05]  /*9530*/  CS2R R6, SRZ ;  /* 0x0000000000067805 */ /* 0x001fca000001ff00 */
[----:B-1----:R0:W-:Y:S01]  /*9540*/  STG.E.128 desc[UR36][R2.64], R4 ;  /* 0x0000000402007986 */ /* 0x0021e2000c101d24 */
[----:B------:R-:W-:Y:S05]  /*9550*/  BRA `(.L_x_10839) ;  /* 0x00000004002c7947 */ /* 0x000fea0003800000 */
.L_x_10858:
[----:B------:R-:W-:-:S09]  /*9560*/  UISETP.NE.AND UP0, UPT, UR4, 0xf, UPT ;  /* 0x0000000f0400788c */ /* 0x000fd2000bf05270 */
[----:B------:R-:W-:Y:S05]  /*9570*/  BRA.U !UP0, `(.L_x_10860) ;  /* 0x0000000508087547 */ /* 0x000fea000b800000 */
[----:B------:R-:W-:-:S09]  /*9580*/  UISETP.NE.AND UP0, UPT, UR4, 0x17, UPT ;  /* 0x000000170400788c */ /* 0x000fd2000bf05270 */
[----:B------:R-:W-:Y:S05]  /*9590*/  BRA.U !UP0, `(.L_x_10861) ;  /* 0x0000000108a07547 */ /* 0x000fea000b800000 */
[----:B------:R-:W-:-:S09]  /*95a0*/  UISETP.NE.AND UP0, UPT, UR4, 0x18, UPT ;  /* 0x000000180400788c */ /* 0x000fd2000bf05270 */
[----:B------:R-:W-:Y:S05]  /*95b0*/  BRA.U !UP0, `(.L_x_10862) ;  /* 0x0000000108447547 */ /* 0x000fea000b800000 */
.L_x_10838:
        /* <DEDUP_REMOVED lines=16> */
.L_x_10863:
[----:B------:R-:W-:Y:S05]  /*96c0*/  BRA `(.L_x_10839) ;  /* 0x0000000000d07947 */ /* 0x000fea0003800000 */
.L_x_10862:
        /* <DEDUP_REMOVED lines=17> */
.L_x_10865:
[----:B------:R-:W-:Y:S05]  /*97e0*/  BSYNC.RECONVERGENT B0 ;  /* 0x0000000000007941 */ /* 0x000fea0003800200 */
.L_x_10864:
[----:B------:R-:W-:-:S05]  /*97f0*/  LOP3.LUT R7, R0, 0x80, R7, 0xf8, !PT ;  /* 0x0000008000077812 */ /* 0x000fca00078ef807 */
[----:B------:R0:W-:Y:S01]  /*9800*/  STG.E.U8 desc[UR36][R2.64], R7 ;  /* 0x0000000702007986 */ /* 0x0001e2000c101124 */
[----:B------:R-:W-:Y:S05]  /*9810*/  BRA `(.L_x_10839) ;  /* 0x00000000007c7947 */ /* 0x000fea0003800000 */
.L_x_10861:
        /* <DEDUP_REMOVED lines=16> */
.L_x_10867:
[----:B------:R-:W-:Y:S01]  /*9920*/  IMAD.MOV.U32 R0, RZ, RZ, 0x7f ;  /* 0x0000007fff007424 */ /* 0x000fe200078e00ff */
[----:B------:R-:W-:-:S04]  /*9930*/  ISETP.GT.U32.AND P0, PT, R6, 0x7f800000, PT ;  /* 0x7f8000000600780c */ /* 0x000fc80003f04070 */
[----:B------:R-:W-:-:S09]  /*9940*/  SEL R0, R0, 0x7c, P0 ;  /* 0x0000007c00007807 */ /* 0x000fd20000000000 */
.L_x_10868:
[----:B------:R-:W-:Y:S05]  /*9950*/  BSYNC.RECONVERGENT B0 ;  /* 0x0000000000007941 */ /* 0x000fea0003800200 */
.L_x_10866:
[----:B------:R-:W-:-:S04]  /*9960*/  SHF.R.U32.HI R5, RZ, 0x18, R7 ;  /* 0x00000018ff057819 */ /* 0x000fc80000011607 */
[----:B------:R-:W-:-:S05]  /*9970*/  LOP3.LUT R5, R0, 0x80, R5, 0xf8, !PT ;  /* 0x0000008000057812 */ /* 0x000fca00078ef805 */
[----:B------:R0:W-:Y:S01]  /*9980*/  STG.E.U8 desc[UR36][R2.64], R5 ;  /* 0x0000000502007986 */ /* 0x0001e2000c101124 */
[----:B------:R-:W-:Y:S05]  /*9990*/  BRA `(.L_x_10839) ;  /* 0x00000000001c7947 */ /* 0x000fea0003800000 */
.L_x_10860:
[----:B------:R-:W-:Y:S01]  /*99a0*/  UMOV UR4, 0xf0000000 ;  /* 0xf000000000047882 */ /* 0x000fe20000000000 */
[----:B------:R-:W-:Y:S01]  /*99b0*/  UMOV UR5, 0x380fffff ;  /* 0x380fffff00057882 */ /* 0x000fe20000000000 */
[----:B-1----:R-:W1:Y:S01]  /*99c0*/  F2F.F32.F64 R0, R4 ;  /* 0x0000000400007310 */ /* 0x002e620000301000 */
[----:B------:R-:W-:-:S14]  /*99d0*/  DSETP.GEU.AND P0, PT, |R4|, UR4, PT ;  /* 0x0000000404007e2a */ /* 0x000fdc000bf0e200 */
[----:B-1----:R-:W-:-:S05]  /*99e0*/  @!P0 FMUL R0, R0, 1.175494350822287508e-38 ;  /* 0x0080000000008820 */ /* 0x002fca0000400000 */
[----:B------:R-:W-:-:S05]  /*99f0*/  F2FP.BF16.F32.PACK_AB R0, RZ, R0 ;  /* 0x00000000ff00723e */ /* 0x000fca00000010ff */
[----:B------:R1:W-:Y:S02]  /*9a00*/  STG.E.U16 desc[UR36][R2.64], R0 ;  /* 0x0000000002007986 */ /* 0x0003e4000c101524 */
.L_x_10839:
[----:B------:R-:W-:-:S07]  /*9a10*/  IADD3 R17, PT, PT, R17, 0x80, RZ ;  /* 0x0000008011117810 */ /* 0x000fce0007ffe0ff */
.L_x_10804:
[----:B------:R-:W-:Y:S05]  /*9a20*/  BSYNC.RECONVERGENT B7 ;  /* 0x0000000000077941 */ /* 0x000fea0003800200 */
.L_x_10803:
[----:B------:R-:W5:Y:S02]  /*9a30*/  LDCU UR4, c[0x0][0x380] ;  /* 0x00007000ff0477ac */ /* 0x000f640008000800 */
[----:B-----5:R-:W-:-:S13]  /*9a40*/  ISETP.GE.AND P0, PT, R17, UR4, PT ;  /* 0x0000000411007c0c */ /* 0x020fda000bf06270 */
[----:B------:R-:W-:Y:S05]  /*9a50*/  @P0 EXIT ;  /* 0x000000000000094d */ /* 0x000fea0003800000 */
        /* <DEDUP_REMOVED lines=303> */
.L_x_10869:
[----:B------:R-:W0:Y:S01]  /*ad50*/  LDCU.128 UR8, c[0x0][0x580] ;  /* 0x0000b000ff0877ac */ /* 0x000e220008000c00 */
[----:B------:R-:W-:Y:S01]  /*ad60*/  BSSY.RECONVERGENT B6, `(.L_x_10870) ;  /* 0x00000ee000067945 */ /* 0x000fe20003800200 */
[----:B------:R-:W-:-:S04]  /*ad70*/  UPRMT UR4, UR42, 0x9910, URZ ;  /* 0x000099102a047896 */ /* 0x000fc800080000ff */
[----:B------:R-:W-:Y:S01]  /*ad80*/  UISETP.GT.AND UP0, UPT, UR4, 0x9, UPT ;  /* 0x000000090400788c */ /* 0x000fe2000bf04270 */
[----:B0-----:R-:W-:Y:S02]  /*ad90*/  IADD3 R16, P0, PT, R16, UR8, RZ ;  /* 0x0000000810107c10 */ /* 0x001fe4000ff1e0ff */
[----:B--2---:R-:W-:-:S03]  /*ada0*/  IADD3 R4, P1, PT, R0, UR10, RZ ;  /* 0x0000000a00047c10 */ /* 0x004fc6000ff3e0ff */
[----:B------:R-:W-:Y:S01]  /*adb0*/  IMAD.X R17, RZ, RZ, UR9, P0 ;  /* 0x00000009ff117e24 */ /* 0x000fe200080e06ff */
[----:B---3--:R-:W-:Y:S02]  /*adc0*/  IADD3.X R5, PT, PT, RZ, UR11, RZ, P1, !PT ;  /* 0x0000000bff057c10 */ /* 0x008fe40008ffe4ff */
        /* <DEDUP_REMOVED lines=12> */
.L_x_10874:
[----:B------:R-:W2:Y:S02]  /*ae90*/  LDG.E.U8 R2, desc[UR36][R4.64] ;  /* 0x0000002404027981 */ /* 0x000ea4000c1e1100 */
[----:B--2---:R-:W4:Y:S01]  /*aea0*/  I2F.F64.U16 R2, R2 ;  /* 0x0000000200027312 */ /* 0x004f220000101800 */
[----:B------:R-:W-:Y:S05]  /*aeb0*/  BRA `(.L_x_10876) ;  /* 0x0000000c00607947 */ /* 0x000fea0003800000 */
.L_x_10873:
        /* <DEDUP_REMOVED lines=9> */
.L_x_10878:
[----:B------:R-:W2:Y:S02]  /*af50*/  LDG.E R2, desc[UR36][R4.64] ;  /* 0x0000002404027981 */ /* 0x000ea4000c1e1900 */
[----:B--2---:R-:W2:Y:S01]  /*af60*/  I2F.F64 R2, R2 ;  /* 0x0000000200027312 */ /* 0x004ea20000201c00 */
[----:B------:R-:W-:Y:S05]  /*af70*/  BRA `(.L_x_10876) ;  /* 0x0000000c00307947 */ /* 0x000fea0003800000 */
.L_x_10877:
[----:B------:R-:W2:Y:S02]  /*af80*/  LDG.E.U16 R2, desc[UR36][R4.64] ;  /* 0x0000002404027981 */ /* 0x000ea4000c1e1500 */
[----:B--2---:R-:W0:Y:S01]  /*af90*/  I2F.F64.S16 R2, R2 ;  /* 0x0000000200027312 */ /* 0x004e220000101c00 */
[----:B------:R-:W-:Y:S05]  /*afa0*/  BRA `(.L_x_10876) ;  /* 0x0000000c00247947 */ /* 0x000fea0003800000 */
.L_x_10872:
        /* <DEDUP_REMOVED lines=10> */
.L_x_10880:
[----:B------:R-:W2:Y:S02]  /*b050*/  LDG.E.U16 R0, desc[UR36][R4.64] ;  /* 0x0000002404007981 */ /* 0x000ea4000c1e1500 */
[----:B--2---:R-:W-:-:S05]  /*b060*/  HADD2.F32 R0, -RZ, R0.H0_H0 ;  /* 0x20000000ff007230 */ /* 0x004fca0000004100 */
[----:B------:R-:W-:-:S04]  /*b070*/  FMUL.FTZ R0, R0, 1 ;  /* 0x3f80000000007820 */ /* 0x000fc80000410000 */
[----:B------:R0:W1:Y:S01]  /*b080*/  F2F.F64.F32 R2, R0 ;  /* 0x0000000000027310 */ /* 0x0000620000201800 */
[----:B------:R-:W-:Y:S05]  /*b090*/  BRA `(.L_x_10876) ;  /* 0x0000000800e87947 */ /* 0x000fea0003800000 */
.L_x_10879:
        /* <DEDUP_REMOVED lines=10> */
.L_x_10882:
[----:B------:R-:W2:Y:S02]  /*b140*/  LDG.E.U16 R4, desc[UR36][R4.64] ;  /* 0x0000002404047981 */ /* 0x000ea4000c1e1500 */
[----:B--2---:R-:W-:-:S05]  /*b150*/  HADD2.F32 R0, -RZ, R4.H0_H0 ;  /* 0x20000004ff007230 */ /* 0x004fca0000004100 */
[----:B------:R-:W-:-:S04]  /*b160*/  FMUL.FTZ R0, R0, 1 ;  /* 0x3f80000000007820 */ /* 0x000fc80000410000 */
[----:B------:R0:W1:Y:S01]  /*b170*/  F2F.F64.F32 R2, R0 ;  /* 0x0000000000027310 */ /* 0x0000620000201800 */
[----:B------:R-:W-:Y:S05]  /*b180*/  BRA `(.L_x_10876) ;  /* 0x0000000800ac7947 */ /* 0x000fea0003800000 */
.L_x_10881:
[----:B------:R0:W5:Y:S01]  /*b190*/  LDG.E.64 R2, desc[UR36][R4.64] ;  /* 0x0000002404027981 */ /* 0x000162000c1e1b00 */
[----:B------:R-:W-:Y:S05]  /*b1a0*/  BRA `(.L_x_10876) ;  /* 0x0000000800a47947 */ /* 0x000fea0003800000 */
.L_x_10871:
        /* <DEDUP_REMOVED lines=13> */
.L_x_10885:
[----:B------:R0:W5:Y:S01]  /*b280*/  LDG.E.64 R2, desc[UR36][R4.64] ;  /* 0x0000002404027981 */ /* 0x000162000c1e1b00 */
[----:B------:R-:W-:Y:S05]  /*b290*/  BRA `(.L_x_10876) ;  /* 0x0000000800687947 */ /* 0x000fea0003800000 */
.L_x_10884:
        /* <DEDUP_REMOVED lines=27> */
.L_x_10887:
        /* <DEDUP_REMOVED lines=14> */
.L_x_10886:
[----:B------:R-:W2:Y:S02]  /*b530*/  LDG.E.U16 R0, desc[UR36][R4.64] ;  /* 0x0000002404007981 */ /* 0x000ea4000c1e1500 */
[----:B--2---:R-:W-:-:S04]  /*b540*/  IMAD.U32 R0, R0, 0x10000, RZ ;  /* 0x0001000000007824 */ /* 0x004fc800078e00ff */
[----:B------:R-:W-:-:S04]  /*b550*/  FMUL.FTZ R0, R0, 1 ;  /* 0x3f80000000007820 */ /* 0x000fc80000410000 */
[----:B------:R0:W1:Y:S01]  /*b560*/  F2F.F64.F32 R2, R0 ;  /* 0x0000000000027310 */ /* 0x0000620000201800 */
[----:B------:R-:W-:Y:S05]  /*b570*/  BRA `(.L_x_10876) ;  /* 0x0000000400b07947 */ /* 0x000fea0003800000 */
.L_x_10883:
        /* <DEDUP_REMOVED lines=11> */
.L_x_10890:
        /* <DEDUP_REMOVED lines=21> */
.L_x_10892:
[----:B------:R-:W-:Y:S05]  /*b780*/  BSYNC.RECONVERGENT B0 ;  /* 0x0000000000007941 */ /* 0x000fea0003800200 */
.L_x_10891:
[----:B------:R-:W-:Y:S02]  /*b790*/  SHF.L.U32 R0, R0, 0x14, RZ ;  /* 0x0000001400007819 */ /* 0x000fe400000006ff */
[----:B------:R-:W-:-:S04]  /*b7a0*/  LEA R2, R2, 0x3b800000, 0x17 ;  /* 0x3b80000002027811 */ /* 0x000fc800078eb8ff */
[----:B------:R-:W-:-:S05]  /*b7b0*/  LOP3.LUT R0, R2, R0, R7, 0xfe, !PT ;  /* 0x0000000002007212 */ /* 0x000fca00078efe07 */
[----:B------:R-:W-:-:S04]  /*b7c0*/  FMUL.FTZ R0, R0, 1 ;  /* 0x3f80000000007820 */ /* 0x000fc80000410000 */
[----:B------:R0:W1:Y:S01]  /*b7d0*/  F2F.F64.F32 R2, R0 ;  /* 0x0000000000027310 */ /* 0x0000620000201800 */
[----:B------:R-:W-:Y:S05]  /*b7e0*/  BRA `(.L_x_10876) ;  /* 0x0000000400147947 */ /* 0x000fea0003800000 */
.L_x_10889:
        /* <DEDUP_REMOVED lines=21> */
.L_x_10894:
[----:B------:R-:W-:Y:S05]  /*b940*/  BSYNC.RECONVERGENT B0 ;  /* 0x0000000000007941 */ /* 0x000fea0003800200 */
.L_x_10893:
[----:B------:R-:W-:Y:S01]  /*b950*/  IMAD.SHL.U32 R0, R0, 0x200000, RZ ;  /* 0x0020000000007824 */ /* 0x000fe200078e00ff */
[----:B------:R-:W-:-:S04]  /*b960*/  LEA R2, R2, 0x37800000, 0x17 ;  /* 0x3780000002027811 */ /* 0x000fc800078eb8ff */
[----:B------:R-:W-:-:S05]  /*b970*/  LOP3.LUT R0, R2, R0, R7, 0xfe, !PT ;  /* 0x0000000002007212 */ /* 0x000fca00078efe07 */
[----:B------:R-:W-:-:S04]  /*b980*/  FMUL.FTZ R0, R0, 1 ;  /* 0x3f80000000007820 */ /* 0x000fc80000410000 */
[----:B------:R0:W1:Y:S01]  /*b990*/  F2F.F64.F32 R2, R0 ;  /* 0x0000000000027310 */ /* 0x0000620000201800 */
[----:B------:R-:W-:Y:S05]  /*b9a0*/  BRA `(.L_x_10876) ;  /* 0x0000000000a47947 */ /* 0x000fea0003800000 */
.L_x_10888:
        /* <DEDUP_REMOVED lines=18> */
.L_x_10875:
        /* <DEDUP_REMOVED lines=16> */
.L_x_10897:
[----:B------:R-:W-:Y:S01]  /*bbd0*/  CS2R R2, SRZ ;  /* 0x0000000000027805 */ /* 0x000fe2000001ff00 */
[----:B------:R-:W-:Y:S06]  /*bbe0*/  BRA `(.L_x_10876) ;  /* 0x0000000000147947 */ /* 0x000fec0003800000 */
.L_x_10896:
[----:B------:R-:W2:Y:S02]  /*bbf0*/  LDG.E.64 R2, desc[UR36][R4.64] ;  /* 0x0000002404027981 */ /* 0x000ea4000c1e1b00 */
[----:B--2---:R-:W0:Y:S01]  /*bc00*/  I2F.F64.U64 R2, R2 ;  /* 0x0000000200027312 */ /* 0x004e220000301800 */
[----:B------:R-:W-:Y:S05]  /*bc10*/  BRA `(.L_x_10876) ;  /* 0x0000000000087947 */ /* 0x000fea0003800000 */
.L_x_10895:
[----:B------:R-:W2:Y:S02]  /*bc20*/  LDG.E R2, desc[UR36][R4.64] ;  /* 0x0000002404027981 */ /* 0x000ea4000c1e1900 */
[----:B--2---:R-:W0:Y:S02]  /*bc30*/  I2F.F64.U32 R2, R2 ;  /* 0x0000000200027312 */ /* 0x004e240000201800 */
.L_x_10876:
[----:B------:R-:W-:Y:S05]  /*bc40*/  BSYNC.RECONVERGENT B6 ;  /* 0x0000000000067941 */ /* 0x000fea0003800200 */
.L_x_10870:
[----:B------:R-:W0:Y:S02]  /*bc50*/  LDCU.64 UR4, c[0x0][0x590] ;  /* 0x0000b200ff0477ac */ /* 0x000e240008000a00 */
[----:B012345:R-:W-:Y:S01]  /*bc60*/  DMUL R2, R2, UR4 ;  /* 0x0000000402027c28 */ /* 0x03ffe20008000000 */
[----:B------:R-:W-:-:S04]  /*bc70*/  UPRMT UR4, UR41, 0x9910, URZ ;  /* 0x0000991029047896 */ /* 0x000fc800080000ff */
[----:B------:R-:W-:Y:S01]  /*bc80*/  UISETP.GT.AND UP0, UPT, UR4, 0x9, UPT ;  /* 0x000000090400788c */ /* 0x000fe2000bf04270 */
[----:B------:R0:W1:Y:S08]  /*bc90*/  FRND.F64.TRUNC R4, R2 ;  /* 0x0000000200047313 */ /* 0x000070000030d800 */
        /* <DEDUP_REMOVED lines=10> */
[----:B0-----:R-:W-:Y:S01]  /*bd40*/  STG.E.U8 desc[UR36][R16.64], R3 ;  /* 0x0000000310007986 */ /* 0x001fe2000c101124 */
[----:B------:R-:W-:Y:S05]  /*bd50*/  EXIT ;  /* 0x000000000000794d */ /* 0x000fea0003800000 */
.L_x_10901:
[----:B0-----:R-:W1:Y:S02]  /*bd60*/  F2I.S64.F64.TRUNC R2, R2 ;  /* 0x0000000200027311 */ /* 0x001e64000030d900 */
[----:B-1----:R-:W-:-:S05]  /*bd70*/  MOV R5, R2 ;  /* 0x0000000200057202 */ /* 0x002fca0000000f00 */
[----:B------:R-:W-:Y:S01]  /*bd80*/  STG.E.U8 desc[UR36][R16.64], R5 ;  /* 0x0000000510007986 */ /* 0x000fe2000c101124 */
[----:B------:R-:W-:Y:S05]  /*bd90*/  EXIT ;  /* 0x000000000000794d */ /* 0x000fea0003800000 */
.L_x_10900:
[----:B------:R-:W-:-:S09]  /*bda0*/  UISETP.NE.AND UP0, UPT, UR4, 0x2, UPT ;  /* 0x000000020400788c */ /* 0x000fd2000bf05270 */
[----:B------:R-:W-:Y:S05]  /*bdb0*/  BRA.U !UP0, `(.L_x_10903) ;  /* 0x0000000108287547 */ /* 0x000fea000b800000 */
[----:B------:R-:W-:-:S09]  /*bdc0*/  UISETP.NE.AND UP0, UPT, UR4, 0x3, UPT ;  /* 0x000000030400788c */ /* 0x000fd2000bf05270 */
[----:B------:R-:W-:Y:S05]  /*bdd0*/  BRA.U !UP0, `(.L_x_10904) ;  /* 0x0000000108147547 */ /* 0x000fea000b800000 */
[----:B------:R-:W-:-:S09]  /*bde0*/  UISETP.NE.AND UP0, UPT, UR4, 0x4, UPT ;  /* 0x000000040400788c */ /* 0x000fd2000bf05270 */
[----:B------:R-:W-:Y:S05]  /*bdf0*/  BRA.U UP0, `(.L_x_10902) ;  /* 0x0000000900b47547 */ /* 0x000fea000b800000 */
[----:B0-----:R-:W0:Y:S02]  /*be00*/  F2I.S64.F64.TRUNC R2, R2 ;  /* 0x0000000200027311 */ /* 0x001e24000030d900 */
[----:B0-----:R-:W-:Y:S01]  /*be10*/  STG.E.64 desc[UR36][R16.64], R2 ;  /* 0x0000000210007986 */ /* 0x001fe2000c101b24 */
[----:B------:R-:W-:Y:S05]  /*be20*/  EXIT ;  /* 0x000000000000794d */ /* 0x000fea0003800000 */
.L_x_10904:
[----:B0-----:R-:W0:Y:S02]  /*be30*/  F2I.F64.TRUNC R3, R2 ;  /* 0x0000000200037311 */ /* 0x001e24000030d100 */
[----:B0-----:R-:W-:Y:S01]  /*be40*/  STG.E desc[UR36][R16.64], R3 ;  /* 0x0000000310007986 */ /* 0x001fe2000c101924 */
[----:B------:R-:W-:Y:S05]  /*be50*/  EXIT ;  /* 0x000000000000794d */ /* 0x000fea0003800000 */
.L_x_10903:
[----:B0-----:R-:W0:Y:S02]  /*be60*/  F2I.F64.TRUNC R3, R2 ;  /* 0x0000000200037311 */ /* 0x001e24000030d100 */
[----:B0-----:R-:W-:Y:S01]  /*be70*/  STG.E.U16 desc[UR36][R16.64], R3 ;  /* 0x0000000310007986 */ /* 0x001fe2000c101524 */
[----:B------:R-:W-:Y:S05]  /*be80*/  EXIT ;  /* 0x000000000000794d */ /* 0x000fea0003800000 */
.L_x_10899:
        /* <DEDUP_REMOVED lines=11> */
[----:B------:R-:W-:Y:S01]  /*bf40*/  STG.E desc[UR36][R16.64], R3 ;  /* 0x0000000310007986 */ /* 0x000fe2000c101924 */
[----:B------:R-:W-:Y:S05]  /*bf50*/  EXIT ;  /* 0x000000000000794d */ /* 0x000fea0003800000 */
.L_x_10906:
[----:B------:R-:W-:Y:S01]  /*bf60*/  UMOV UR4, 0xf0000000 ;  /* 0xf000000000047882 */ /* 0x000fe20000000000 */
[----:B------:R-:W-:Y:S01]  /*bf70*/  UMOV UR5, 0x380fffff ;  /* 0x380fffff00057882 */ /* 0x000fe20000000000 */
[----:B-1----:R-:W1:Y:S01]  /*bf80*/  F2F.F32.F64 R0, R4 ;  /* 0x0000000400007310 */ /* 0x002e620000301000 */
[----:B------:R-:W-:-:S14]  /*bf90*/  DSETP.GEU.AND P0, PT, |R4|, UR4, PT ;  /* 0x0000000404007e2a */ /* 0x000fdc000bf0e200 */
[----:B-1----:R-:W-:-:S05]  /*bfa0*/  @!P0 FMUL R0, R0, 1.175494350822287508e-38 ;  /* 0x0080000000008820 */ /* 0x002fca0000400000 */
[----:B------:R-:W-:-:S05]  /*bfb0*/  F2FP.F16.F32.PACK_AB R0, RZ, R0 ;  /* 0x00000000ff00723e */ /* 0x000fca00000000ff */
[----:B------:R-:W-:Y:S01]  /*bfc0*/  STG.E.U16 desc[UR36][R16.64], R0 ;  /* 0x0000000010007986 */ /* 0x000fe2000c101524 */
[----:B------:R-:W-:Y:S05]  /*bfd0*/  EXIT ;  /* 0x000000000000794d */ /* 0x000fea0003800000 */
.L_x_10905:
        /* <DEDUP_REMOVED lines=10> */
[----:B------:R-:W-:-:S13]  /*c080*/  IMAD.MOV.U32 R3, RZ, RZ, RZ ;  /* 0x000000ffff037224 */ /* 0x000fda00078e00ff */
[----:B0-----:R-:W-:-:S05]  /*c090*/  @!P0 FMUL R2, R2, 1.175494350822287508e-38 ;  /* 0x0080000002028820 */ /* 0x001fca0000400000 */
[----:B------:R-:W-:Y:S01]  /*c0a0*/  STG.E.64 desc[UR36][R16.64], R2 ;  /* 0x0000000210007986 */ /* 0x000fe2000c101b24 */
[----:B------:R-:W-:Y:S05]  /*c0b0*/  EXIT ;  /* 0x000000000000794d */ /* 0x000fea0003800000 */
.L_x_10908:
[----:B------:R-:W-:Y:S01]  /*c0c0*/  UMOV UR4, 0xf0000000 ;  /* 0xf000000000047882 */ /* 0x000fe20000000000 */
[----:B------:R-:W-:Y:S01]  /*c0d0*/  UMOV UR5, 0x380fffff ;  /* 0x380fffff00057882 */ /* 0x000fe20000000000 */
[----:B-1----:R-:W1:Y:S01]  /*c0e0*/  F2F.F32.F64 R0, R4 ;  /* 0x0000000400007310 */ /* 0x002e620000301000 */
[----:B------:R-:W-:-:S14]  /*c0f0*/  DSETP.GEU.AND P0, PT, |R4|, UR4, PT ;  /* 0x0000000404007e2a */ /* 0x000fdc000bf0e200 */
[----:B-1----:R-:W-:-:S05]  /*c100*/  @!P0 FMUL R0, R0, 1.175494350822287508e-38 ;  /* 0x0080000000008820 */ /* 0x002fca0000400000 */
[----:B0-----:R-:W-:-:S04]  /*c110*/  F2FP.F16.F32.PACK_AB R3, RZ, R0 ;  /* 0x00000000ff03723e */ /* 0x001fc800000000ff */
[----:B------:R-:W-:-:S05]  /*c120*/  PRMT R3, R3, 0x5410, RZ ;  /* 0x0000541003037816 */ /* 0x000fca00000000ff */
[----:B------:R-:W-:Y:S01]  /*c130*/  STG.E desc[UR36][R16.64], R3 ;  /* 0x0000000310007986 */ /* 0x000fe2000c101924 */
[----:B------:R-:W-:Y:S05]  /*c140*/  EXIT ;  /* 0x000000000000794d */ /* 0x000fea0003800000 */
.L_x_10907:
[----:B-1----:R-:W-:Y:S01]  /*c150*/  STG.E.64 desc[UR36][R16.64], R4 ;  /* 0x0000000410007986 */ /* 0x002fe2000c101b24 */
[----:B------:R-:W-:Y:S05]  /*c160*/  EXIT ;  /* 0x000000000000794d */ /* 0x000fea0003800000 */
.L_x_10898:
        /* <DEDUP_REMOVED lines=11> */
[----:B0-----:R-:W-:Y:S01]  /*c220*/  STG.E.U16 desc[UR36][R16.64], R3 ;  /* 0x0000000310007986 */ /* 0x001fe2000c101524 */
[----:B------:R-:W-:Y:S05]  /*c230*/  EXIT ;  /* 0x000000000000794d */ /* 0x000fea0003800000 */
.L_x_10912:
        /* <DEDUP_REMOVED lines=21> */
.L_x_10915:
[----:B------:R-:W-:-:S04]  /*c390*/  SHF.R.U32.HI R3, RZ, 0x18, R3 ;  /* 0x00000018ff037819 */ /* 0x000fc80000011603 */
[----:B------:R-:W-:-:S04]  /*c3a0*/  LOP3.LUT R0, R0, 0x80, R3, 0xf8, !PT ;  /* 0x0000008000007812 */ /* 0x000fc800078ef803 */
[----:B------:R-:W-:-:S07]  /*c3b0*/  PRMT R8, R0, 0x7610, R8 ;  /* 0x0000761000087816 */ /* 0x000fce0000000008 */
.L_x_10914:
[----:B------:R-:W-:Y:S05]  /*c3c0*/  BSYNC.RECONVERGENT B0 ;  /* 0x0000000000007941 */ /* 0x000fea0003800200 */
.L_x_10913:
[----:B------:R-:W-:Y:S01]  /*c3d0*/  STG.E.U8 desc[UR36][R16.64], R8 ;  /* 0x0000000810007986 */ /* 0x000fe2000c101124 */
[----:B------:R-:W-:Y:S05]  /*c3e0*/  EXIT ;  /* 0x000000000000794d */ /* 0x000fea0003800000 */
.L_x_10911:
        /* <DEDUP_REMOVED lines=21> */
.L_x_10918:
[----:B------:R-:W-:-:S04]  /*c540*/  SHF.R.U32.HI R3, RZ, 0x18, R3 ;  /* 0x00000018ff037819 */ /* 0x000fc80000011603 */
[----:B------:R-:W-:-:S04]  /*c550*/  LOP3.LUT R0, R0, 0x80, R3, 0xf8, !PT ;  /* 0x0000008000007812 */ /* 0x000fc800078ef803 */
[----:B------:R-:W-:-:S07]  /*c560*/  PRMT R8, R0, 0x7610, R8 ;  /* 0x0000761000087816 */ /* 0x000fce0000000008 */
.L_x_10917:
[----:B------:R-:W-:Y:S05]  /*c570*/  BSYNC.RECONVERGENT B0 ;  /* 0x0000000000007941 */ /* 0x000fea0003800200 */
.L_x_10916:
[----:B------:R-:W-:Y:S01]  /*c580*/  STG.E.U8 desc[UR36][R16.64], R8 ;  /* 0x0000000810007986 */ /* 0x000fe2000c101124 */
[----:B------:R-:W-:Y:S05]  /*c590*/  EXIT ;  /* 0x000000000000794d */ /* 0x000fea0003800000 */
.L_x_10910:
        /* <DEDUP_REMOVED lines=9> */
[----:B------:R-:W-:-:S14]  /*c630*/  DSETP.GEU.AND P0, PT, |R4|, UR4, PT ;  /* 0x0000000404007e2a */ /* 0x000fdc000bf0e200 */
[----:B-1----:R-:W-:-:S05]  /*c640*/  @!P0 FMUL R6, R6, 1.175494350822287508e-38 ;  /* 0x0080000006068820 */ /* 0x002fca0000400000 */
[----:B0-----:R-:W-:-:S04]  /*c650*/  SHF.R.U32.HI R2, RZ, 0x17, R6 ;  /* 0x00000017ff027819 */ /* 0x001fc80000011606 */
        /* <DEDUP_REMOVED lines=14> */
.L_x_10920:
[----:B0-----:R-:W0:Y:S02]  /*c740*/  F2I.U64.F64.TRUNC R2, R2 ;  /* 0x0000000200027311 */ /* 0x001e24000030d800 */
[----:B0-----:R-:W-:Y:S01]  /*c750*/  STG.E.64 desc[UR36][R16.64], R2 ;  /* 0x0000000210007986 */ /* 0x001fe2000c101b24 */
[----:B------:R-:W-:Y:S05]  /*c760*/  EXIT ;  /* 0x000000000000794d */ /* 0x000fea0003800000 */
.L_x_10919:
[----:B0-----:R-:W0:Y:S02]  /*c770*/  F2I.U32.F64.TRUNC R3, R2 ;  /* 0x0000000200037311 */ /* 0x001e24000030d000 */
[----:B0-----:R-:W-:Y:S01]  /*c780*/  STG.E desc[UR36][R16.64], R3 ;  /* 0x0000000310007986 */ /* 0x001fe2000c101924 */
[----:B------:R-:W-:Y:S05]  /*c790*/  EXIT ;  /* 0x000000000000794d */ /* 0x000fea0003800000 */
.L_x_10909:
[----:B------:R-:W-:-:S09]  /*c7a0*/  UISETP.GT.AND UP0, UPT, UR4, 0xe, UPT ;  /* 0x0000000e0400788c */ /* 0x000fd2000bf04270 */
[----:B------:R-:W-:Y:S05]  /*c7b0*/  BRA.U UP0, `(.L_x_10921) ;  /* 0x00000001002c7547 */ /* 0x000fea000b800000 */
[----:B------:R-:W-:-:S09]  /*c7c0*/  UISETP.NE.AND UP0, UPT, UR4, 0xa, UPT ;  /* 0x0000000a0400788c */ /* 0x000fd2000bf05270 */
[----:B------:R-:W-:Y:S05]  /*c7d0*/  BRA.U !UP0, `(.L_x_10922) ;  /* 0x0000000108187547 */ /* 0x000fea000b800000 */
[----:B------:R-:W-:-:S09]  /*c7e0*/  UISETP.NE.AND UP0, UPT, UR4, 0xb, UPT ;  /* 0x0000000b0400788c */ /* 0x000fd2000bf05270 */
[----:B------:R-:W-:Y:S05]  /*c7f0*/  BRA.U UP0, `(.L_x_10902) ;  /* 0x0000000100347547 */ /* 0x000fea000b800000 */
[----:B-1----:R-:W-:-:S06]  /*c800*/  DSETP.NEU.AND P0, PT, R4, RZ, PT ;  /* 0x000000ff0400722a */ /* 0x002fcc0003f0d000 */
[----:B0-----:R-:W-:-:S05]  /*c810*/  SEL R3, RZ, 0x1, !P0 ;  /* 0x00000001ff037807 */ /* 0x001fca0004000000 */
[----:B------:R-:W-:Y:S01]  /*c820*/  STG.E.U8 desc[UR36][R16.64], R3 ;  /* 0x0000000310007986 */ /* 0x000fe2000c101124 */
[----:B------:R-:W-:Y:S05]  /*c830*/  EXIT ;  /* 0x000000000000794d */ /* 0x000fea0003800000 */
.L_x_10922:
[----:B------:R-:W-:-:S05]  /*c840*/  CS2R R6, SRZ ;  /* 0x0000000000067805 */ /* 0x000fca000001ff00 */
[----:B-1----:R-:W-:Y:S01]  /*c850*/  STG.E.128 desc[UR36][R16.64], R4 ;  /* 0x0000000410007986 */ /* 0x002fe2000c101d24 */
[----:B------:R-:W-:Y:S05]  /*c860*/  EXIT ;  /* 0x000000000000794d */ /* 0x000fea0003800000 */
.L_x_10921:
[----:B------:R-:W-:-:S09]  /*c870*/  UISETP.NE.AND UP0, UPT, UR4, 0xf, UPT ;  /* 0x0000000f0400788c */ /* 0x000fd2000bf05270 */
[----:B------:R-:W-:Y:S05]  /*c880*/  BRA.U !UP0, `(.L_x_10923) ;  /* 0x0000000508087547 */ /* 0x000fea000b800000 */
[----:B------:R-:W-:-:S09]  /*c890*/  UISETP.NE.AND UP0, UPT, UR4, 0x17, UPT ;  /* 0x000000170400788c */ /* 0x000fd2000bf05270 */
[----:B------:R-:W-:Y:S05]  /*c8a0*/  BRA.U !UP0, `(.L_x_10924) ;  /* 0x0000000108a07547 */ /* 0x000fea000b800000 */
[----:B------:R-:W-:-:S09]  /*c8b0*/  UISETP.NE.AND UP0, UPT, UR4, 0x18, UPT ;  /* 0x000000180400788c */ /* 0x000fd2000bf05270 */
[----:B------:R-:W-:Y:S05]  /*c8c0*/  BRA.U !UP0, `(.L_x_10925) ;  /* 0x0000000108447547 */ /* 0x000fea000b800000 */
.L_x_10902:
[----:B------:R-:W-:Y:S01]  /*c8d0*/  MOV R0, 0x0 ;  /* 0x0000000000007802 */ /* 0x000fe20000000f00 */
[----:B------:R-:W1:Y:S01]  /*c8e0*/  LDCU.64 UR4, c[0x4][0x178] ;  /* 0x01002f00ff0477ac */ /* 0x000e620008000a00 */
[----:B------:R-:W-:Y:S02]  /*c8f0*/  HFMA2 R8, -RZ, RZ, 0, 6.020069122314453125e-06 ;  /* 0x00000065ff087431 */ /* 0x000fe400000001ff */
[----:B------:R-:W-:Y:S01]  /*c900*/  IMAD.MOV.U32 R12, RZ, RZ, 0x1 ;  /* 0x00000001ff0c7424 */ /* 0x000fe200078e00ff */
[----:B0-----:R0:W2:Y:S01]  /*c910*/  LDC.64 R2, c[0x4][R0] ;  /* 0x0100000000027b82 */ /* 0x0010a20000000a00 */
        /* <DEDUP_REMOVED lines=11> */
.L_x_10926:
[----:B------:R-:W-:Y:S05]  /*c9d0*/  EXIT ;  /* 0x000000000000794d */ /* 0x000fea0003800000 */
.L_x_10925:
        /* <DEDUP_REMOVED lines=17> */
.L_x_10928:
[----:B------:R-:W-:Y:S05]  /*caf0*/  BSYNC.RECONVERGENT B0 ;  /* 0x0000000000007941 */ /* 0x000fea0003800200 */
.L_x_10927:
[----:B------:R-:W-:-:S05]  /*cb00*/  LOP3.LUT R3, R0, 0x80, R3, 0xf8, !PT ;  /* 0x0000008000037812 */ /* 0x000fca00078ef803 */
[----:B------:R-:W-:Y:S01]  /*cb10*/  STG.E.U8 desc[UR36][R16.64], R3 ;  /* 0x0000000310007986 */ /* 0x000fe2000c101124 */
[----:B------:R-:W-:Y:S05]  /*cb20*/  EXIT ;  /* 0x000000000000794d */ /* 0x000fea0003800000 */
.L_x_10924:
        /* <DEDUP_REMOVED lines=16> */
.L_x_10930:
[----:B------:R-:W-:Y:S02]  /*cc30*/  ISETP.GT.U32.AND P0, PT, R2, 0x7f800000, PT ;  /* 0x7f8000000200780c */ /* 0x000fe40003f04070 */
[----:B------:R-:W-:-:S04]  /*cc40*/  MOV R0, 0x7f ;  /* 0x0000007f00007802 */ /* 0x000fc80000000f00 */
[----:B------:R-:W-:-:S07]  /*cc50*/  SEL R0, R0, 0x7c, P0 ;  /* 0x0000007c00007807 */ /* 0x000fce0000000000 */
.L_x_10931:
[----:B------:R-:W-:Y:S05]  /*cc60*/  BSYNC.RECONVERGENT B0 ;  /* 0x0000000000007941 */ /* 0x000fea0003800200 */
.L_x_10929:
[----:B------:R-:W-:-:S04]  /*cc70*/  SHF.R.U32.HI R3, RZ, 0x18, R3 ;  /* 0x00000018ff037819 */ /* 0x000fc80000011603 */
[----:B------:R-:W-:-:S05]  /*cc80*/  LOP3.LUT R3, R0, 0x80, R3, 0xf8, !PT ;  /* 0x0000008000037812 */ /* 0x000fca00078ef803 */
[----:B------:R-:W-:Y:S01]  /*cc90*/  STG.E.U8 desc[UR36][R16.64], R3 ;  /* 0x0000000310007986 */ /* 0x000fe2000c101124 */
[----:B------:R-:W-:Y:S05]  /*cca0*/  EXIT ;  /* 0x000000000000794d */ /* 0x000fea0003800000 */
.L_x_10923:
[----:B------:R-:W-:Y:S01]  /*ccb0*/  UMOV UR4, 0xf0000000 ;  /* 0xf000000000047882 */ /* 0x000fe20000000000 */
[----:B------:R-:W-:Y:S01]  /*ccc0*/  UMOV UR5, 0x380fffff ;  /* 0x380fffff00057882 */ /* 0x000fe20000000000 */
[----:B-1----:R-:W1:Y:S01]  /*ccd0*/  F2F.F32.F64 R0, R4 ;  /* 0x0000000400007310 */ /* 0x002e620000301000 */
[----:B------:R-:W-:-:S14]  /*cce0*/  DSETP.GEU.AND P0, PT, |R4|, UR4, PT ;  /* 0x0000000404007e2a */ /* 0x000fdc000bf0e200 */
[----:B-1----:R-:W-:-:S05]  /*ccf0*/  @!P0 FMUL R0, R0, 1.175494350822287508e-38 ;  /* 0x0080000000008820 */ /* 0x002fca0000400000 */
[----:B------:R-:W-:-:S05]  /*cd00*/  F2FP.BF16.F32.PACK_AB R0, RZ, R0 ;  /* 0x00000000ff00723e */ /* 0x000fca00000010ff */
[----:B------:R-:W-:Y:S01]  /*cd10*/  STG.E.U16 desc[UR36][R16.64], R0 ;  /* 0x0000000010007986 */ /* 0x000fe2000c101524 */
[----:B------:R-:W-:Y:S05]  /*cd20*/  EXIT ;  /* 0x000000000000794d */ /* 0x000fea0003800000 */
.L_x_10932:
        /* <DEDUP_REMOVED lines=13> */
.L_x_23218:


//--------------------- .text._ZN2at6native27unrolled_elementwise_kernelIZZZNS0_15binary_internal21div_trunc_kernel_cudaERNS_18TensorIteratorBaseEENKUlvE0_clEvENKUlvE_clEvEUldE_St5arrayIPcLm2EELi4E23TrivialOffsetCalculatorILi1EjESC_NS0_6memory12LoadWithCastILi1EEENSD_13StoreWithCastILi1EEEEEviT_T0_T2_T3_T4_T5_ --------------------------
	.section	.text._ZN2at6native27unrolled_elementwise_kernelIZZZNS0_15binary_internal21div_trunc_kernel_cudaERNS_18TensorIteratorBaseEENKUlvE0_clEvENKUlvE_clEvEUldE_St5arrayIPcLm2EELi4E23TrivialOffsetCalculatorILi1EjESC_NS0_6memory12LoadWithCastILi1EEENSD_13StoreWithCastILi1EEEEEviT_T0_T2_T3_T4_T5_,"ax",@progbits
	.align	128
        .global         _ZN2at6native27unrolled_elementwise_kernelIZZZNS0_15binary_internal21div_trunc_kernel_cudaERNS_18TensorIteratorBaseEENKUlvE0_clEvENKUlvE_clEvEUldE_St5arrayIPcLm2EELi4E23TrivialOffsetCalculatorILi1EjESC_NS0_6memory12LoadWithCastILi1EEENSD_13StoreWithCastILi1EEEEEviT_T0_T2_T3_T4_T5_
        .type           _ZN2at6native27unrolled_elementwise_kernelIZZZNS0_15binary_internal21div_trunc_kernel_cudaERNS_18TensorIteratorBaseEENKUlvE0_clEvENKUlvE_clEvEUldE_St5arrayIPcLm2EELi4E23TrivialOffsetCalculatorILi1EjESC_NS0_6memory12LoadWithCastILi1EEENSD_13StoreWithCastILi1EEEEEviT_T0_T2_T3_T4_T5_,@function
        .size           _ZN2at6native27unrolled_elementwise_kernelIZZZNS0_15binary_internal21div_trunc_kernel_cudaERNS_18TensorIteratorBaseEENKUlvE0_clEvENKUlvE_clEvEUldE_St5arrayIPcLm2EELi4E23TrivialOffsetCalculatorILi1EjESC_NS0_6memory12LoadWithCastILi1EEENSD_13StoreWithCastILi1EEEEEviT_T0_T2_T3_T4_T5_,(.L_x_23219 - _ZN2at6native27unrolled_elementwise_kernelIZZZNS0_15binary_internal21div_trunc_kernel_cudaERNS_18TensorIteratorBaseEENKUlvE0_clEvENKUlvE_clEvEUldE_St5arrayIPcLm2EELi4E23TrivialOffsetCalculatorILi1EjESC_NS0_6memory12LoadWithCastILi1EEENSD_13StoreWithCastILi1EEEEEviT_T0_T2_T3_T4_T5_)
        .other          _ZN2at6native27unrolled_elementwise_kernelIZZZNS0_15binary_internal21div_trunc_kernel_cudaERNS_18TensorIteratorBaseEENKUlvE0_clEvENKUlvE_clEvEUldE_St5arrayIPcLm2EELi4E23TrivialOffsetCalculatorILi1EjESC_NS0_6memory12LoadWithCastILi1EEENSD_13StoreWithCastILi1EEEEEviT_T0_T2_T3_T4_T5_,@"STO_CUDA_ENTRY STV_DEFAULT"
_ZN2at6native27unrolled_elementwise_kernelIZZZNS0_15binary_internal21div_trunc_kernel_cudaERNS_18TensorIteratorBaseEENKUlvE0_clEvENKUlvE_clEvEUldE_St5arrayIPcLm2EELi4E23TrivialOffsetCalculatorILi1EjESC_NS0_6memory12LoadWithCastILi1EEENSD_13StoreWithCastILi1EEEEEviT_T0_T2_T3_T4_T5_:
.text._ZN2at6native27unrolled_elementwise_kernelIZZZNS0_15binary_internal21div_trunc_kernel_cudaERNS_18TensorIteratorBaseEENKUlvE0_clEvENKUlvE_clEvEUldE_St5arrayIPcLm2EELi4E23TrivialOffsetCalculatorILi1EjESC_NS0_6memory12LoadWithCastILi1EEENSD_13StoreWithCastILi1EEEEEviT_T0_T2_T3_T4_T5_:
        /* <DEDUP_REMOVED lines=33> */
.L_x_10939:
[----:B------:R-:W2:Y:S02]  /*0210*/  LDG.E.U8 R4, desc[UR36][R4.64] ;  /* 0x0000002404047981 */ /* 0x000ea4000c1e1100 */
[----:B--2---:R0:W1:Y:S01]  /*0220*/  I2F.F64.U16 R28, R4 ;  /* 0x00000004001c7312 */ /* 0x0040620000101800 */
[----:B------:R-:W-:Y:S05]  /*0230*/  BRA `(.L_x_10941) ;  /* 0x0000000c00647947 */ /* 0x000fea0003800000 */
.L_x_10938:
        /* <DEDUP_REMOVED lines=9> */
.L_x_10943:
[----:B------:R-:W2:Y:S02]  /*02d0*/  LDG.E R4, desc[UR36][R4.64] ;  /* 0x0000002404047981 */ /* 0x000ea4000c1e1900 */
[----:B--2---:R1:W2:Y:S01]  /*02e0*/  I2F.F64 R28, R4 ;  /* 0x00000004001c7312 */ /* 0x0042a20000201c00 */
[----:B------:R-:W-:Y:S05]  /*02f0*/  BRA `(.L_x_10941) ;  /* 0x0000000c00347947 */ /* 0x000fea0003800000 */
.L_x_10942:
[----:B------:R-:W2:Y:S02]  /*0300*/  LDG.E.U16 R4, desc[UR36][R4.64] ;  /* 0x0000002404047981 */ /* 0x000ea4000c1e1500 */
[----:B--2---:R3:W4:Y:S01]  /*0310*/  I2F.F64.S16 R28, R4 ;  /* 0x00000004001c7312 */ /* 0x0047220000101c00 */
[----:B------:R-:W-:Y:S05]  /*0320*/  BRA `(.L_x_10941) ;  /* 0x0000000c00287947 */ /* 0x000fea0003800000 */
.L_x_10937:
        /* <DEDUP_REMOVED lines=10> */
.L_x_10945:
[----:B------:R-:W2:Y:S02]  /*03d0*/  LDG.E.U16 R0, desc[UR36][R4.64] ;  /* 0x0000002404007981 */ /* 0x000ea4000c1e1500 */
[----:B--2---:R-:W-:-:S05]  /*03e0*/  HADD2.F32 R0, -RZ, R0.H0_H0 ;  /* 0x20000000ff007230 */ /* 0x004fca0000004100 */
[----:B------:R-:W-:-:S04]  /*03f0*/  FMUL.FTZ R0, R0, 1 ;  /* 0x3f80000000007820 */ /* 0x000fc80000410000 */
[----:B------:R0:W1:Y:S01]  /*0400*/  F2F.F64.F32 R28, R0 ;  /* 0x00000000001c7310 */ /* 0x0000620000201800 */
[----:B------:R-:W-:Y:S05]  /*0410*/  BRA `(.L_x_10941) ;  /* 0x0000000800ec7947 */ /* 0x000fea0003800000 */
.L_x_10944:
        /* <DEDUP_REMOVED lines=10> */
.L_x_10947:
[----:B------:R-:W2:Y:S02]  /*04c0*/  LDG.E.U16 R4, desc[UR36][R4.64] ;  /* 0x0000002404047981 */ /* 0x000ea4000c1e1500 */
[----:B--2---:R-:W-:-:S05]  /*04d0*/  HADD2.F32 R0, -RZ, R4.H0_H0 ;  /* 0x20000004ff007230 */ /* 0x004fca0000004100 */
[----:B------:R-:W-:-:S04]  /*04e0*/  FMUL.FTZ R0, R0, 1 ;  /* 0x3f80000000007820 */ /* 0x000fc80000410000 */
[----:B------:R0:W1:Y:S01]  /*04f0*/  F2F.F64.F32 R28, R0 ;  /* 0x00000000001c7310 */ /* 0x0000620000201800 */
[----:B------:R-:W-:Y:S05]  /*0500*/  BRA `(.L_x_10941) ;  /* 0x0000000800b07947 */ /* 0x000fea0003800000 */
.L_x_10946:
[----:B------:R0:W5:Y:S01]  /*0510*/  LDG.E.64 R28, desc[UR36][R4.64] ;  /* 0x00000024041c7981 */ /* 0x000162000c1e1b00 */
[----:B------:R-:W-:Y:S05]  /*0520*/  BRA `(.L_x_10941) ;  /* 0x0000000800a87947 */ /* 0x000fea0003800000 */
.L_x_10936:
        /* <DEDUP_REMOVED lines=13> */
.L_x_10950:
[----:B------:R0:W5:Y:S01]  /*0600*/  LDG.E.64 R28, desc[UR36][R4.64] ;  /* 0x00000024041c7981 */ /* 0x000162000c1e1b00 */
[----:B------:R-:W-:Y:S05]  /*0610*/  BRA `(.L_x_10941) ;  /* 0x00000008006c7947 */ /* 0x000fea0003800000 */
.L_x_10949:
        /* <DEDUP_REMOVED lines=27> */
.L_x_10952:
        /* <DEDUP_REMOVED lines=15> */
.L_x_10951:
[----:B------:R-:W2:Y:S02]  /*08c0*/  LDG.E.U16 R0, desc[UR36][R4.64] ;  /* 0x0000002404007981 */ /* 0x000ea4000c1e1500 */
[----:B--2---:R-:W-:-:S04]  /*08d0*/  IMAD.U32 R0, R0, 0x10000, RZ ;  /* 0x0001000000007824 */ /* 0x004fc800078e00ff */
[----:B------:R-:W-:-:S04]  /*08e0*/  FMUL.FTZ R0, R0, 1 ;  /* 0x3f80000000007820 */ /* 0x000fc80000410000 */
[----:B------:R0:W1:Y:S01]  /*08f0*/  F2F.F64.F32 R28, R0 ;  /* 0x00000000001c7310 */ /* 0x0000620000201800 */
[----:B------:R-:W-:Y:S05]  /*0900*/  BRA `(.L_x_10941) ;  /* 0x0000000400b07947 */ /* 0x000fea0003800000 */
.L_x_10948:
        /* <DEDUP_REMOVED lines=11> */
.L_x_10955:
        /* <DEDUP_REMOVED lines=21> */
.L_x_10957:
[----:B------:R-:W-:Y:S05]  /*0b10*/  BSYNC.RECONVERGENT B0 ;  /* 0x0000000000007941 */ /* 0x000fea0003800200 */
.L_x_10956:
[----:B------:R-:W-:Y:S01]  /*0b20*/  IMAD.SHL.U32 R0, R0, 0x100000, RZ ;  /* 0x0010000000007824 */ /* 0x000fe200078e00ff */
[----:B------:R-:W-:-:S04]  /*0b30*/  LEA R3, R3, 0x3b800000, 0x17 ;  /* 0x3b80000003037811 */ /* 0x000fc800078eb8ff */
[----:B------:R-:W-:-:S05]  /*0b40*/  LOP3.LUT R0, R3, R0, R7, 0xfe, !PT ;  /* 0x0000000003007212 */ /* 0x000fca00078efe07 */
[----:B------:R-:W-:-:S04]  /*0b50*/  FMUL.FTZ R0, R0, 1 ;  /* 0x3f80000000007820 */ /* 0x000fc80000410000 */
[----:B------:R0:W1:Y:S01]  /*0b60*/  F2F.F64.F32 R28, R0 ;  /* 0x00000000001c7310 */ /* 0x0000620000201800 */
[----:B------:R-:W-:Y:S05]  /*0b70*/  BRA `(.L_x_10941) ;  /* 0x0000000400147947 */ /* 0x000fea0003800000 */
.L_x_10954:
        /* <DEDUP_REMOVED lines=21> */
.L_x_10959:
[----:B------:R-:W-:Y:S05]  /*0cd0*/  BSYNC.RECONVERGENT B0 ;  /* 0x0000000000007941 */ /* 0x000fea0003800200 */
.L_x_10958:
[----:B------:R-:W-:Y:S01]  /*0ce0*/  IMAD.SHL.U32 R0, R0, 0x200000, RZ ;  /* 0x0020000000007824 */ /* 0x000fe200078e00ff */
[----:B------:R-:W-:-:S04]  /*0cf0*/  LEA R3, R3, 0x37800000, 0x17 ;  /* 0x3780000003037811 */ /* 0x000fc800078eb8ff */
[----:B------:R-:W-:-:S05]  /*0d00*/  LOP3.LUT R0, R3, R0, R7, 0xfe, !PT ;  /* 0x0000000003007212 */ /* 0x000fca00078efe07 */
[----:B------:R-:W-:-:S04]  /*0d10*/  FMUL.FTZ R0, R0, 1 ;  /* 0x3f80000000007820 */ /* 0x000fc80000410000 */
[----:B------:R0:W1:Y:S01]  /*0d20*/  F2F.F64.F32 R28, R0 ;  /* 0x00000000001c7310 */ /* 0x0000620000201800 */
[----:B------:R-:W-:Y:S05]  /*0d30*/  BRA `(.L_x_10941) ;  /* 0x0000000000a47947 */ /* 0x000fea0003800000 */
.L_x_10953:
[----:B------:R-:W-:-:S09]  /*0d40*/  UISETP.NE.AND UP0, UPT, UR4, 0x1c, UPT ;  /* 0x0000001c0400788c */ /* 0x000fd2000bf05270 */
[----:B------:R-:W-:Y:S05]  /*0d50*/  BRA.U !UP0, `(.L_x_10960) ;  /* 0x0000000108947547 */ /* 0x000fea000b800000 */
[----:B------:R-:W-:-:S09]  /*0d60*/  UISETP.NE.AND UP0, UPT, UR4, 0x1d, UPT ;  /* 0x0000001d0400788c */ /* 0x000fd2000bf05270 */
[----:B------:R-:W-:Y:S05]  /*0d70*/  BRA.U !UP0, `(.L_x_10961) ;  /* 0x0000000108807547 */ /* 0x000fea000b800000 */
[----:B------:R-:W-:-:S09]  /*0d80*/  UISETP.NE.AND UP0, UPT, UR4, 0x2c, UPT ;  /* 0x0000002c0400788c */ /* 0x000fd2000bf05270 */
[----:B------:R-:W-:Y:S05]  /*0d90*/  BRA.U !UP0, `(.L_x_10962) ;  /* 0x0000000108487547 */ /* 0x000fea000b800000 */
.L_x_10940:
        /* <DEDUP_REMOVED lines=16> */
.L_x_10963:
[----:B------:R-:W-:Y:S01]  /*0ea0*/  CS2R R28, SRZ ;  /* 0x00000000001c7805 */ /* 0x000fe2000001ff00 */
[----:B------:R-:W-:Y:S06]  /*0eb0*/  BRA `(.L_x_10941) ;  /* 0x0000000000447947 */ /* 0x000fec0003800000 */
.L_x_10962:
        /* <DEDUP_REMOVED lines=12> */
.L_x_10961:
[----:B------:R-:W2:Y:S02]  /*0f80*/  LDG.E.64 R28, desc[UR36][R4.64] ;  /* 0x00000024041c7981 */ /* 0x000ea4000c1e1b00 */
[----:B--2---:R-:W0:Y:S01]  /*0f90*/  I2F.F64.U64 R28, R28 ;  /* 0x0000001c001c7312 */ /* 0x004e220000301800 */
[----:B------:R-:W-:Y:S05]  /*0fa0*/  BRA `(.L_x_10941) ;  /* 0x0000000000087947 */ /* 0x000fea0003800000 */
.L_x_10960:
[----:B------:R-:W2:Y:S02]  /*0fb0*/  LDG.E R4, desc[UR36][R4.64] ;  /* 0x0000002404047981 */ /* 0x000ea4000c1e1900 */
[----:B--2---:R0:W1:Y:S02]  /*0fc0*/  I2F.F64.U32 R28, R4 ;  /* 0x00000004001c7312 */ /* 0x0040640000201800 */
.L_x_10941:
[----:B------:R-:W-:Y:S05]  /*0fd0*/  BSYNC.RECONVERGENT B6 ;  /* 0x0000000000067941 */ /* 0x000fea0003800200 */
.L_x_10935:
[----:B------:R-:W-:-:S07]  /*0fe0*/  VIADD R17, R33, 0x80 ;  /* 0x0000008021117836 */ /* 0x000fce0000000000 */
.L_x_10934:
[----:B------:R-:W-:Y:S05]  /*0ff0*/  BSYNC.RECONVERGENT B7 ;  /* 0x0000000000077941 */ /* 0x000fea0003800200 */
.L_x_10933:
        /* <DEDUP_REMOVED lines=25> */
.L_x_10970:
[----:B------:R-:W3:Y:S02]  /*1190*/  LDG.E.U8 R4, desc[UR36][R4.64] ;  /* 0x0000002404047981 */ /* 0x000ee4000c1e1100 */
[----:B---3--:R0:W1:Y:S01]  /*11a0*/  I2F.F64.U16 R30, R4 ;  /* 0x00000004001e7312 */ /* 0x0080620000101800 */
[----:B------:R-:W-:Y:S05]  /*11b0*/  BRA `(.L_x_10972) ;  /* 0x0000000c00647947 */ /* 0x000fea0003800000 */
.L_x_10969:
        /* <DEDUP_REMOVED lines=9> */
.L_x_10974:
[----:B------:R-:W3:Y:S02]  /*1250*/  LDG.E R4, desc[UR36][R4.64] ;  /* 0x0000002404047981 */ /* 0x000ee4000c1e1900 */
[----:B---3--:R0:W1:Y:S01]  /*1260*/  I2F.F64 R30, R4 ;  /* 0x00000004001e7312 */ /* 0x0080620000201c00 */
[----:B------:R-:W-:Y:S05]  /*1270*/  BRA `(.L_x_10972) ;  /* 0x0000000c00347947 */ /* 0x000fea0003800000 */
.L_x_10973:
[----:B------:R-:W3:Y:S02]  /*1280*/  LDG.E.U16 R4, desc[UR36][R4.64] ;  /* 0x0000002404047981 */ /* 0x000ee4000c1e1500 */
[----:B---3--:R0:W1:Y:S01]  /*1290*/  I2F.F64.S16 R30, R4 ;  /* 0x00000004001e7312 */ /* 0x0080620000101c00 */
[----:B------:R-:W-:Y:S05]  /*12a0*/  BRA `(.L_x_10972) ;  /* 0x0000000c00287947 */ /* 0x000fea0003800000 */
.L_x_10968:
        /* <DEDUP_REMOVED lines=10> */
.L_x_10976:
[----:B------:R-:W3:Y:S02]  /*1350*/  LDG.E.U16 R0, desc[UR36][R4.64] ;  /* 0x0000002404007981 */ /* 0x000ee4000c1e1500 */
[----:B---3--:R-:W-:-:S05]  /*1360*/  HADD2.F32 R0, -RZ, R0.H0_H0 ;  /* 0x20000000ff007230 */ /* 0x008fca0000004100 */
[----:B------:R-:W-:-:S04]  /*1370*/  FMUL.FTZ R0, R0, 1 ;  /* 0x3f80000000007820 */ /* 0x000fc80000410000 */
[----:B------:R0:W1:Y:S01]  /*1380*/  F2F.F64.F32 R30, R0 ;  /* 0x00000000001e7310 */ /* 0x0000620000201800 */
[----:B------:R-:W-:Y:S05]  /*1390*/  BRA `(.L_x_10972) ;  /* 0x0000000800ec7947 */ /* 0x000fea0003800000 */
.L_x_10975:
        /* <DEDUP_REMOVED lines=10> */
.L_x_10978:
[----:B------:R-:W3:Y:S02]  /*1440*/  LDG.E.U16 R4, desc[UR36][R4.64] ;  /* 0x0000002404047981 */ /* 0x000ee4000c1e1500 */
[----:B---3--:R-:W-:-:S05]  /*1450*/  HADD2.F32 R0, -RZ, R4.H0_H0 ;  /* 0x20000004ff007230 */ /* 0x008fca0000004100 */
[----:B------:R-:W-:-:S04]  /*1460*/  FMUL.FTZ R0, R0, 1 ;  /* 0x3f80000000007820 */ /* 0x000fc80000410000 */
[----:B------:R0:W1:Y:S01]  /*1470*/  F2F.F64.F32 R30, R0 ;  /* 0x00000000001e7310 */ /* 0x0000620000201800 */
[----:B------:R-:W-:Y:S05]  /*1480*/  BRA `(.L_x_10972) ;  /* 0x0000000800b07947 */ /* 0x000fea0003800000 */
.L_x_10977:
[----:B------:R0:W5:Y:S01]  /*1490*/  LDG.E.64 R30, desc[UR36][R4.64] ;  /* 0x00000024041e7981 */ /* 0x000162000c1e1b00 */
[----:B------:R-:W-:Y:S05]  /*14a0*/  BRA `(.L_x_10972) ;  /* 0x0000000800a87947 */ /* 0x000fea0003800000 */
.L_x_10967:
        /* <DEDUP_REMOVED lines=13> */
.L_x_10981:
[----:B------:R0:W5:Y:S01]  /*1580*/  LDG.E.64 R30, desc[UR36][R4.64] ;  /* 0x00000024041e7981 */ /* 0x000162000c1e1b00 */
[----:B------:R-:W-:Y:S05]  /*1590*/  BRA `(.L_x_10972) ;  /* 0x00000008006c7947 */ /* 0x000fea0003800000 */
.L_x_10980:
        /* <DEDUP_REMOVED lines=27> */
.L_x_10983:
        /* <DEDUP_REMOVED lines=15> */
.L_x_10982:
[----:B------:R-:W3:Y:S02]  /*1840*/  LDG.E.U16 R0, desc[UR36][R4.64] ;  /* 0x0000002404007981 */ /* 0x000ee4000c1e1500 */
[----:B---3--:R-:W-:-:S04]  /*1850*/  IMAD.U32 R0, R0, 0x10000, RZ ;  /* 0x0001000000007824 */ /* 0x008fc800078e00ff */
[----:B------:R-:W-:-:S04]  /*1860*/  FMUL.FTZ R0, R0, 1 ;  /* 0x3f80000000007820 */ /* 0x000fc80000410000 */
[----:B------:R0:W1:Y:S01]  /*1870*/  F2F.F64.F32 R30, R0 ;  /* 0x00000000001e7310 */ /* 0x0000620000201800 */
[----:B------:R-:W-:Y:S05]  /*1880*/  BRA `(.L_x_10972) ;  /* 0x0000000400b07947 */ /* 0x000fea0003800000 */
.L_x_10979:
        /* <DEDUP_REMOVED lines=11> */
.L_x_10986:
        /* <DEDUP_REMOVED lines=21> */
.L_x_10988:
[----:B------:R-:W-:Y:S05]  /*1a90*/  BSYNC.RECONVERGENT B0 ;  /* 0x0000000000007941 */ /* 0x000fea0003800200 */
.L_x_10987:
[----:B------:R-:W-:Y:S01]  /*1aa0*/  IMAD.SHL.U32 R0, R0, 0x100000, RZ ;  /* 0x0010000000007824 */ /* 0x000fe200078e00ff */
[----:B------:R-:W-:-:S04]  /*1ab0*/  LEA R3, R3, 0x3b800000, 0x17 ;  /* 0x3b80000003037811 */ /* 0x000fc800078eb8ff */
[----:B------:R-:W-:-:S05]  /*1ac0*/  LOP3.LUT R0, R3, R0, R7, 0xfe, !PT ;  /* 0x0000000003007212 */ /* 0x000fca00078efe07 */
[----:B------:R-:W-:-:S04]  /*1ad0*/  FMUL.FTZ R0, R0, 1 ;  /* 0x3f80000000007820 */ /* 0x000fc80000410000 */
[----:B------:R0:W1:Y:S01]  /*1ae0*/  F2F.F64.F32 R30, R0 ;  /* 0x00000000001e7310 */ /* 0x0000620000201800 */
[----:B------:R-:W-:Y:S05]  /*1af0*/  BRA `(.L_x_10972) ;  /* 0x0000000400147947 */ /* 0x000fea0003800000 */
.L_x_10985:
        /* <DEDUP_REMOVED lines=21> */
.L_x_10990:
[----:B------:R-:W-:Y:S05]  /*1c50*/  BSYNC.RECONVERGENT B0 ;  /* 0x0000000000007941 */ /* 0x000fea0003800200 */
.L_x_10989:
[----:B------:R-:W-:Y:S01]  /*1c60*/  IMAD.SHL.U32 R0, R0, 0x200000, RZ ;  /* 0x0020000000007824 */ /* 0x000fe200078e00ff */
[----:B------:R-:W-:-:S04]  /*1c70*/  LEA R3, R3, 0x37800000, 0x17 ;  /* 0x3780000003037811 */ /* 0x000fc800078eb8ff */
[----:B------:R-:W-:-:S05]  /*1c80*/  LOP3.LUT R0, R3, R0, R7, 0xfe, !PT ;  /* 0x0000000003007212 */ /* 0x000fca00078efe07 */
[----:B------:R-:W-:-:S04]  /*1c90*/  FMUL.FTZ R0, R0, 1 ;  /* 0x3f80000000007820 */ /* 0x000fc80000410000 */
[----:B------:R0:W1:Y:S01]  /*1ca0*/  F2F.F64.F32 R30, R0 ;  /* 0x00000000001e7310 */ /* 0x0000620000201800 */
[----:B------:R-:W-:Y:S05]  /*1cb0*/  BRA `(.L_x_10972) ;  /* 0x0000000000a47947 */ /* 0x000fea0003800000 */
.L_x_10984:
        /* <DEDUP_REMOVED lines=18> */
.L_x_10971:
        /* <DEDUP_REMOVED lines=16> */
.L_x_10993:
[----:B------:R-:W-:Y:S01]  /*1ee0*/  CS2R R30, SRZ ;  /* 0x00000000001e7805 */ /* 0x000fe2000001ff00 */
[----:B------:R-:W-:Y:S06]  /*1ef0*/  BRA `(.L_x_10972) ;  /* 0x0000000000147947 */ /* 0x000fec0003800000 */
.L_x_10992:
[----:B------:R-:W3:Y:S02]  /*1f00*/  LDG.E.64 R30, desc[UR36][R4.64] ;  /* 0x00000024041e7981 */ /* 0x000ee4000c1e1b00 */
[----:B---3--:R-:W0:Y:S01]  /*1f10*/  I2F.F64.U64 R30, R30 ;  /* 0x0000001e001e7312 */ /* 0x008e220000301800 */
[----:B------:R-:W-:Y:S05]  /*1f20*/  BRA `(.L_x_10972) ;  /* 0x0000000000087947 */ /* 0x000fea0003800000 */
.L_x_10991:
[----:B------:R-:W3:Y:S02]  /*1f30*/  LDG.E R4, desc[UR36][R4.64] ;  /* 0x0000002404047981 */ /* 0x000ee4000c1e1900 */
[----:B---3--:R0:W1:Y:S02]  /*1f40*/  I2F.F64.U32 R30, R4 ;  /* 0x00000004001e7312 */ /* 0x0080640000201800 */
.L_x_10972:
[----:B------:R-:W-:Y:S05]  /*1f50*/  BSYNC.RECONVERGENT B6 ;  /* 0x0000000000067941 */ /* 0x000fea0003800200 */
.L_x_10966:
[----:B------:R-:W-:-:S07]  /*1f60*/  VIADD R17, R17, 0x80 ;  /* 0x0000008011117836 */ /* 0x000fce0000000000 */
.L_x_10965:
[----:B------:R-:W-:Y:S05]  /*1f70*/  BSYNC.RECONVERGENT B7 ;  /* 0x0000000000077941 */ /* 0x000fea0003800200 */
.L_x_10964:
        /* <DEDUP_REMOVED lines=25> */
.L_x_11000:
[----:B------:R-:W3:Y:S02]  /*2110*/  LDG.E.U8 R4, desc[UR36][R4.64] ;  /* 0x0000002404047981 */ /* 0x000ee4000c1e1100 */
[----:B---3--:R0:W1:Y:S01]  /*2120*/  I2F.F64.U16 R26, R4 ;  /* 0x00000004001a7312 */ /* 0x0080620000101800 */
[----:B------:R-:W-:Y:S05]  /*2130*/  BRA `(.L_x_11002) ;  /* 0x0000000c00647947 */ /* 0x000fea0003800000 */
.L_x_10999:
        /* <DEDUP_REMOVED lines=9> */
.L_x_11004:
[----:B------:R-:W3:Y:S02]  /*21d0*/  LDG.E R4, desc[UR36][R4.64] ;  /* 0x0000002404047981 */ /* 0x000ee4000c1e1900 */
[----:B---3--:R1:W3:Y:S01]  /*21e0*/  I2F.F64 R26, R4 ;  /* 0x00000004001a7312 */ /* 0x0082e20000201c00 */
[----:B------:R-:W-:Y:S05]  /*21f0*/  BRA `(.L_x_11002) ;  /* 0x0000000c00347947 */ /* 0x000fea0003800000 */
.L_x_11003:
[----:B------:R-:W3:Y:S02]  /*2200*/  LDG.E.U16 R4, desc[UR36][R4.64] ;  /* 0x0000002404047981 */ /* 0x000ee4000c1e1500 */
[----:B---3--:R0:W1:Y:S01]  /*2210*/  I2F.F64.S16 R26, R4 ;  /* 0x00000004001a7312 */ /* 0x0080620000101c00 */
[----:B------:R-:W-:Y:S05]  /*2220*/  BRA `(.L_x_11002) ;  /* 0x0000000c00287947 */ /* 0x000fea0003800000 */
.L_x_10998:
        /* <DEDUP_REMOVED lines=10> */
.L_x_11006:
[----:B------:R-:W3:Y:S02]  /*22d0*/  LDG.E.U16 R0, desc[UR36][R4.64] ;  /* 0x0000002404007981 */ /* 0x000ee4000c1e1500 */
[----:B---3--:R-:W-:-:S05]  /*22e0*/  HADD2.F32 R0, -RZ, R0.H0_H0 ;  /* 0x20000000ff007230 */ /* 0x008fca0000004100 */
[----:B------:R-:W-:-:S04]  /*22f0*/  FMUL.FTZ R0, R0, 1 ;  /* 0x3f80000000007820 */ /* 0x000fc80000410000 */
[----:B------:R0:W1:Y:S01]  /*2300*/  F2F.F64.F32 R26, R0 ;  /* 0x00000000001a7310 */ /* 0x0000620000201800 */
[----:B------:R-:W-:Y:S05]  /*2310*/  BRA `(.L_x_11002) ;  /* 0x0000000800ec7947 */ /* 0x000fea0003800000 */
.L_x_11005:
        /* <DEDUP_REMOVED lines=10> */
.L_x_11008:
[----:B------:R-:W3:Y:S02]  /*23c0*/  LDG.E.U16 R4, desc[UR36][R4.64] ;  /* 0x0000002404047981 */ /* 0x000ee4000c1e1500 */
[----:B---3--:R-:W-:-:S05]  /*23d0*/  HADD2.F32 R0, -RZ, R4.H0_H0 ;  /* 0x20000004ff007230 */ /* 0x008fca0000004100 */
[----:B------:R-:W-:-:S04]  /*23e0*/  FMUL.FTZ R0, R0, 1 ;  /* 0x3f80000000007820 */ /* 0x000fc80000410000 */
[----:B------:R0:W1:Y:S01]  /*23f0*/  F2F.F64.F32 R26, R0 ;  /* 0x00000000001a7310 */ /* 0x0000620000201800 */
[----:B------:R-:W-:Y:S05]  /*2400*/  BRA `(.L_x_11002) ;  /* 0x0000000800b07947 */ /* 0x000fea0003800000 */
.L_x_11007:
[----:B------:R0:W5:Y:S01]  /*2410*/  LDG.E.64 R26, desc[UR36][R4.64] ;  /* 0x00000024041a7981 */ /* 0x000162000c1e1b00 */
[----:B------:R-:W-:Y:S05]  /*2420*/  BRA `(.L_x_11002) ;  /* 0x0000000800a87947 */ /* 0x000fea0003800000 */
.L_x_10997:
        /* <DEDUP_REMOVED lines=13> */
.L_x_11011:
[----:B------:R0:W5:Y:S01]  /*2500*/  LDG.E.64 R26, desc[UR36][R4.64] ;  /* 0x00000024041a7981 */ /* 0x000162000c1e1b00 */
[----:B------:R-:W-:Y:S05]  /*2510*/  BRA `(.L_x_11002) ;  /* 0x00000008006c7947 */ /* 0x000fea0003800000 */
.L_x_11010:
        /* <DEDUP_REMOVED lines=27> */
.L_x_11013:
        /* <DEDUP_REMOVED lines=15> */
.L_x_11012:
[----:B------:R-:W3:Y:S02]  /*27c0*/  LDG.E.U16 R0, desc[UR36][R4.64] ;  /* 0x0000002404007981 */ /* 0x000ee4000c1e1500 */
[----:B---3--:R-:W-:-:S04]  /*27d0*/  IMAD.U32 R0, R0, 0x10000, RZ ;  /* 0x0001000000007824 */ /* 0x008fc800078e00ff */
[----:B------:R-:W-:-:S04]  /*27e0*/  FMUL.FTZ R0, R0, 1 ;  /* 0x3f80000000007820 */ /* 0x000fc80000410000 */
[----:B------:R0:W1:Y:S01]  /*27f0*/  F2F.F64.F32 R26, R0 ;  /* 0x00000000001a7310 */ /* 0x0000620000201800 */
[----:B------:R-:W-:Y:S05]  /*2800*/  BRA `(.L_x_11002) ;  /* 0x0000000400b07947 */ /* 0x000fea0003800000 */
.L_x_11009:
        /* <DEDUP_REMOVED lines=11> */
.L_x_11016:
        /* <DEDUP_REMOVED lines=21> */
.L_x_11018:
[----:B------:R-:W-:Y:S05]  /*2a10*/  BSYNC.RECONVERGENT B0 ;  /* 0x0000000000007941 */ /* 0x000fea0003800200 */
.L_x_11017:
[----:B------:R-:W-:Y:S01]  /*2a20*/  IMAD.SHL.U32 R0, R0, 0x100000, RZ ;  /* 0x0010000000007824 */ /* 0x000fe200078e00ff */
[----:B------:R-:W-:-:S04]  /*2a30*/  LEA R3, R3, 0x3b800000, 0x17 ;  /* 0x3b80000003037811 */ /* 0x000fc800078eb8ff */
[----:B------:R-:W-:-:S05]  /*2a40*/  LOP3.LUT R0, R3, R0, R7, 0xfe, !PT ;  /* 0x0000000003007212 */ /* 0x000fca00078efe07 */
[----:B------:R-:W-:-:S04]  /*2a50*/  FMUL.FTZ R0, R0, 1 ;  /* 0x3f80000000007820 */ /* 0x000fc80000410000 */
[----:B------:R0:W1:Y:S01]  /*2a60*/  F2F.F64.F32 R26, R0 ;  /* 0x00000000001a7310 */ /* 0x0000620000201800 */
[----:B------:R-:W-:Y:S05]  /*2a70*/  BRA `(.L_x_11002) ;  /* 0x0000000400147947 */ /* 0x000fea0003800000 */
.L_x_11015:
        /* <DEDUP_REMOVED lines=21> */
.L_x_11020:
[----:B------:R-:W-:Y:S05]  /*2bd0*/  BSYNC.RECONVERGENT B0 ;  /* 0x0000000000007941 */ /* 0x000fea0003800200 */
.L_x_11019:
[----:B------:R-:W-:Y:S01]  /*2be0*/  IMAD.SHL.U32 R0, R0, 0x200000, RZ ;  /* 0x0020000000007824 */ /* 0x000fe200078e00ff */
[----:B------:R-:W-:-:S04]  /*2bf0*/  LEA R3, R3, 0x37800000, 0x17 ;  /* 0x3780000003037811 */ /* 0x000fc800078eb8ff */
[----:B------:R-:W-:-:S05]  /*2c00*/  LOP3.LUT R0, R3, R0, R7, 0xfe, !PT ;  /* 0x0000000003007212 */ /* 0x000fca00078efe07 */
[----:B------:R-:W-:-:S04]  /*2c10*/  FMUL.FTZ R0, R0, 1 ;  /* 0x3f80000000007820 */ /* 0x000fc80000410000 */
[----:B------:R0:W1:Y:S01]  /*2c20*/  F2F.F64.F32 R26, R0 ;  /* 0x00000000001a7310 */ /* 0x0000620000201800 */
[----:B------:R-:W-:Y:S05]  /*2c30*/  BRA `(.L_x_11002) ;  /* 0x0000000000a47947 */ /* 0x000fea0003800000 */
.L_x_11014:
        /* <DEDUP_REMOVED lines=18> */
.L_x_11001:
        /* <DEDUP_REMOVED lines=16> */
.L_x_11023:
[----:B------:R-:W-:Y:S01]  /*2e60*/  CS2R R26, SRZ ;  /* 0x00000000001a7805 */ /* 0x000fe2000001ff00 */
[----:B------:R-:W-:Y:S06]  /*2e70*/  BRA `(.L_x_11002) ;  /* 0x0000000000147947 */ /* 0x000fec0003800000 */
.L_x_11022:
[----:B------:R-:W3:Y:S02]  /*2e80*/  LDG.E.64 R26, desc[UR36][R4.64] ;  /* 0x00000024041a7981 */ /* 0x000ee4000c1e1b00 */
[----:B---3--:R-:W0:Y:S01]  /*2e90*/  I2F.F64.U64 R26, R26 ;  /* 0x0000001a001a7312 */ /* 0x008e220000301800 */
[----:B------:R-:W-:Y:S05]  /*2ea0*/  BRA `(.L_x_11002) ;  /* 0x0000000000087947 */ /* 0x000fea0003800000 */
.L_x_11021:
[----:B------:R-:W3:Y:S02]  /*2eb0*/  LDG.E R4, desc[UR36][R4.64] ;  /* 0x0000002404047981 */ /* 0x000ee4000c1e1900 */
[----:B---3--:R0:W1:Y:S02]  /*2ec0*/  I2F.F64.U32 R26, R4 ;  /* 0x00000004001a7312 */ /* 0x0080640000201800 */
.L_x_11002:
[----:B------:R-:W-:Y:S05]  /*2ed0*/  BSYNC.RECONVERGENT B6 ;  /* 0x0000000000067941 */ /* 0x000fea0003800200 */
.L_x_10996:
[----:B------:R-:W-:-:S07]  /*2ee0*/  VIADD R17, R17, 0x80 ;  /* 0x0000008011117836 */ /* 0x000fce0000000000 */
.L_x_10995:
[----:B------:R-:W-:Y:S05]  /*2ef0*/  BSYNC.RECONVERGENT B7 ;  /* 0x0000000000077941 */ /* 0x000fea0003800200 */
.L_x_10994:
        /* <DEDUP_REMOVED lines=24> */
.L_x_11029:
[----:B------:R-:W3:Y:S02]  /*3080*/  LDG.E.U8 R4, desc[UR36][R4.64] ;  /* 0x0000002404047981 */ /* 0x000ee4000c1e1100 */
[----:B---3--:R0:W1:Y:S01]  /*3090*/  I2F.F64.U16 R18, R4 ;  /* 0x0000000400127312 */ /* 0x0080620000101800 */
[----:B------:R-:W-:Y:S05]  /*30a0*/  BRA `(.L_x_11025) ;  /* 0x0000000c00587947 */ /* 0x000fea0003800000 */
.L_x_11028:
        /* <DEDUP_REMOVED lines=9> */
.L_x_11032:
[----:B------:R-:W3:Y:S02]  /*3140*/  LDG.E R4, desc[UR36][R4.64] ;  /* 0x0000002404047981 */ /* 0x000ee4000c1e1900 */
[----:B---3--:R0:W1:Y:S01]  /*3150*/  I2F.F64 R18, R4 ;  /* 0x0000000400127312 */ /* 0x0080620000201c00 */
[----:B------:R-:W-:Y:S05]  /*3160*/  BRA `(.L_x_11025) ;  /* 0x0000000c00287947 */ /* 0x000fea0003800000 */
.L_x_11031:
[----:B------:R-:W3:Y:S02]  /*3170*/  LDG.E.U16 R4, desc[UR36][R4.64] ;  /* 0x0000002404047981 */ /* 0x000ee4000c1e1500 */
[----:B---3--:R0:W1:Y:S01]  /*3180*/  I2F.F64.S16 R18, R4 ;  /* 0x0000000400127312 */ /* 0x0080620000101c00 */
[----:B------:R-:W-:Y:S05]  /*3190*/  BRA `(.L_x_11025) ;  /* 0x0000000c001c7947 */ /* 0x000fea0003800000 */
.L_x_11027:
        /* <DEDUP_REMOVED lines=10> */
.L_x_11034:
[----:B------:R-:W3:Y:S02]  /*3240*/  LDG.E.U16 R0, desc[UR36][R4.64] ;  /* 0x0000002404007981 */ /* 0x000ee4000c1e1500 */
[----:B---3--:R-:W-:-:S05]  /*3250*/  HADD2.F32 R0, -RZ, R0.H0_H0 ;  /* 0x20000000ff007230 */ /* 0x008fca0000004100 */
[----:B------:R-:W-:-:S04]  /*3260*/  FMUL.FTZ R0, R0, 1 ;  /* 0x3f80000000007820 */ /* 0x000fc80000410000 */
[----:B------:R0:W1:Y:S01]  /*3270*/  F2F.F64.F32 R18, R0 ;  /* 0x0000000000127310 */ /* 0x0000620000201800 */
[----:B------:R-:W-:Y:S05]  /*3280*/  BRA `(.L_x_11025) ;  /* 0x0000000800e07947 */ /* 0x000fea0003800000 */
.L_x_11033:
        /* <DEDUP_REMOVED lines=10> */
.L_x_11036:
[----:B------:R-:W3:Y:S02]  /*3330*/  LDG.E.U16 R4, desc[UR36][R4.64] ;  /* 0x0000002404047981 */ /* 0x000ee4000c1e1500 */
[----:B---3--:R-:W-:-:S05]  /*3340*/  HADD2.F32 R0, -RZ, R4.H0_H0 ;  /* 0x20000004ff007230 */ /* 0x008fca0000004100 */
[----:B------:R-:W-:-:S04]  /*3350*/  FMUL.FTZ R0, R0, 1 ;  /* 0x3f80000000007820 */ /* 0x000fc80000410000 */
[----:B------:R0:W1:Y:S01]  /*3360*/  F2F.F64.F32 R18, R0 ;  /* 0x0000000000127310 */ /* 0x0000620000201800 */
[----:B------:R-:W-:Y:S05]  /*3370*/  BRA `(.L_x_11025) ;  /* 0x0000000800a47947 */ /* 0x000fea0003800000 */
.L_x_11035:
[----:B------:R0:W5:Y:S01]  /*3380*/  LDG.E.64 R18, desc[UR36][R4.64] ;  /* 0x0000002404127981 */ /* 0x000162000c1e1b00 */
[----:B------:R-:W-:Y:S05]  /*3390*/  BRA `(.L_x_11025) ;  /* 0x00000008009c7947 */ /* 0x000fea0003800000 */
.L_x_11026:
        /* <DEDUP_REMOVED lines=13> */
.L_x_11039:
[----:B------:R0:W5:Y:S01]  /*3470*/  LDG.E.64 R18, desc[UR36][R4.64] ;  /* 0x0000002404127981 */ /* 0x000162000c1e1b00 */
[----:B------:R-:W-:Y:S05]  /*3480*/  BRA `(.L_x_11025) ;  /* 0x0000000800607947 */ /* 0x000fea0003800000 */
.L_x_11038:
        /* <DEDUP_REMOVED lines=27> */
.L_x_11041:
        /* <DEDUP_REMOVED lines=15> */
.L_x_11040:
[----:B------:R-:W3:Y:S02]  /*3730*/  LDG.E.U16 R0, desc[UR36][R4.64] ;  /* 0x0000002404007981 */ /* 0x000ee4000c1e1500 */
[----:B---3--:R-:W-:-:S04]  /*3740*/  IMAD.U32 R0, R0, 0x10000, RZ ;  /* 0x0001000000007824 */ /* 0x008fc800078e00ff */
[----:B------:R-:W-:-:S04]  /*3750*/  FMUL.FTZ R0, R0, 1 ;  /* 0x3f80000000007820 */ /* 0x000fc80000410000 */
[----:B------:R0:W1:Y:S01]  /*3760*/  F2F.F64.F32 R18, R0 ;  /* 0x0000000000127310 */ /* 0x0000620000201800 */
[----:B------:R-:W-:Y:S05]  /*3770*/  BRA `(.L_x_11025) ;  /* 0x0000000400a47947 */ /* 0x000fea0003800000 */
.L_x_11037:
        /* <DEDUP_REMOVED lines=11> */
.L_x_11044:
        /* <DEDUP_REMOVED lines=20> */
.L_x_11046:
[----:B------:R-:W-:Y:S05]  /*3970*/  BSYNC.RECONVERGENT B0 ;  /* 0x0000000000007941 */ /* 0x000fea0003800200 */
.L_x_11045:
[----:B------:R-:W-:Y:S01]  /*3980*/  IMAD.SHL.U32 R0, R0, 0x100000, RZ ;  /* 0x0010000000007824 */ /* 0x000fe200078e00ff */
[----:B------:R-:W-:-:S04]  /*3990*/  LEA R3, R3, 0x3b800000, 0x17 ;  /* 0x3b80000003037811 */ /* 0x000fc800078eb8ff */
[----:B------:R-:W-:-:S05]  /*39a0*/  LOP3.LUT R0, R3, R0, R7, 0xfe, !PT ;  /* 0x0000000003007212 */ /* 0x000fca00078efe07 */
[----:B------:R-:W-:-:S04]  /*39b0*/  FMUL.FTZ R0, R0, 1 ;  /* 0x3f80000000007820 */ /* 0x000fc80000410000 */
[----:B------:R0:W1:Y:S01]  /*39c0*/  F2F.F64.F32 R18, R0 ;  /* 0x0000000000127310 */ /* 0x0000620000201800 */
[----:B------:R-:W-:Y:S05]  /*39d0*/  BRA `(.L_x_11025) ;  /* 0x00000004000c7947 */ /* 0x000fea0003800000 */
.L_x_11043:
        /* <DEDUP_REMOVED lines=20> */
.L_x_11048:
[----:B------:R-:W-:Y:S05]  /*3b20*/  BSYNC.RECONVERGENT B0 ;  /* 0x0000000000007941 */ /* 0x000fea0003800200 */
.L_x_11047:
[----:B------:R-:W-:Y:S01]  /*3b30*/  IMAD.SHL.U32 R0, R0, 0x200000, RZ ;  /* 0x0020000000007824 */ /* 0x000fe200078e00ff */
[----:B------:R-:W-:-:S04]  /*3b40*/  LEA R3, R3, 0x37800000, 0x17 ;  /* 0x3780000003037811 */ /* 0x000fc800078eb8ff */
[----:B------:R-:W-:-:S05]  /*3b50*/  LOP3.LUT R0, R3, R0, R7, 0xfe, !PT ;  /* 0x0000000003007212 */ /* 0x000fca00078efe07 */
[----:B------:R-:W-:-:S04]  /*3b60*/  FMUL.FTZ R0, R0, 1 ;  /* 0x3f80000000007820 */ /* 0x000fc80000410000 */
[----:B------:R0:W1:Y:S01]  /*3b70*/  F2F.F64.F32 R18, R0 ;  /* 0x0000000000127310 */ /* 0x0000620000201800 */
[----:B------:R-:W-:Y:S05]  /*3b80*/  BRA `(.L_x_11025) ;  /* 0x0000000000a07947 */ /* 0x000fea0003800000 */
.L_x_11042:
        /* <DEDUP_REMOVED lines=18> */
.L_x_11030:
        /* <DEDUP_REMOVED lines=16> */
.L_x_11051:
[----:B------:R-:W-:Y:S05]  /*3db0*/  BRA `(.L_x_11025) ;  /* 0x0000000000147947 */ /* 0x000fea0003800000 */
.L_x_11050:
[----:B------:R-:W3:Y:S02]  /*3dc0*/  LDG.E.64 R18, desc[UR36][R4.64] ;  /* 0x0000002404127981 */ /* 0x000ee4000c1e1b00 */
[----:B---3--:R-:W0:Y:S01]  /*3dd0*/  I2F.F64.U64 R18, R18 ;  /* 0x0000001200127312 */ /* 0x008e220000301800 */
[----:B------:R-:W-:Y:S05]  /*3de0*/  BRA `(.L_x_11025) ;  /* 0x0000000000087947 */ /* 0x000fea0003800000 */
.L_x_11049:
[----:B------:R-:W3:Y:S02]  /*3df0*/  LDG.E R4, desc[UR36][R4.64] ;  /* 0x0000002404047981 */ /* 0x000ee4000c1e1900 */
[----:B---3--:R0:W1:Y:S02]  /*3e00*/  I2F.F64.U32 R18, R4 ;  /* 0x0000000400127312 */ /* 0x0080640000201800 */
.L_x_11025:
[----:B------:R-:W-:Y:S05]  /*3e10*/  BSYNC.RECONVERGENT B6 ;  /* 0x0000000000067941 */ /* 0x000fea0003800200 */
.L_x_11024:
[----:B------:R-:W0:Y:S01]  /*3e20*/  LDCU.64 UR4, c[0x0][0x388] ;  /* 0x00007100ff0477ac */ /* 0x000e220008000a00 */
[----:B------:R-:W2:Y:S01]  /*3e30*/  LDC.U8 R23, c[0x0][0x3b4] ;  /* 0x0000ed00ff177b82 */ /* 0x000ea20000000000 */
[----:B------:R-:W-:Y:S01]  /*3e40*/  ISETP.GE.AND P0, PT, R33, R2, PT ;  /* 0x000000022100720c */ /* 0x000fe20003f06270 */
[----:B------:R-:W-:Y:S04]  /*3e50*/  BSSY.RECONVERGENT B7, `(.L_x_11052) ;  /* 0x0000347000077945 */ /* 0x000fe80003800200 */
[----:B------:R-:W-:Y:S01]  /*3e60*/  BSSY.RELIABLE B6, `(.L_x_11053) ;  /* 0x0000233000067945 */ /* 0x000fe20003800100 */
[----:B01-3-5:R-:W-:Y:S02]  /*3e70*/  DMUL R26, R26, UR4 ;  /* 0x000000041a1a7c28 */ /* 0x02bfe40008000000 */
[----:B------:R-:W-:-:S02]  /*3e80*/  DMUL R18, R18, UR4 ;  /* 0x0000000412127c28 */ /* 0x000fc40008000000 */
[----:B--2-4-:R-:W-:Y:S02]  /*3e90*/  DMUL R6, R28, UR4 ;  /* 0x000000041c067c28 */ /* 0x014fe40008000000 */
[----:B------:R0:W1:Y:S01]  /*3ea0*/  FRND.F64.TRUNC R24, R26 ;  /* 0x0000001a00187313 */ /* 0x000062000030d800 */
[----:B------:R-:W-:-:S07]  /*3eb0*/  DMUL R30, R30, UR4 ;  /* 0x000000041e1e7c28 */ /* 0x000fce0008000000 */
[----:B------:R0:W2:Y:S01]  /*3ec0*/  FRND.F64.TRUNC R16, R18 ;  /* 0x0000001200107313 */ /* 0x0000a2000030d800 */
[----:B------:R-:W-:Y:S05]  /*3ed0*/  @P0 BRA `(.L_x_11054) ;  /* 0x0000002000a00947 */ /* 0x000fea0003800000 */
[----:B------:R-:W3:Y:S01]  /*3ee0*/  LDCU UR4, c[0x0][0x3b8] ;  /* 0x00007700ff0477ac */ /* 0x000ee20008000800 */
[----:B------:R-:W4:Y:S01]  /*3ef0*/  LDC.64 R8, c[0x0][0x398] ;  /* 0x0000e600ff087b82 */ /* 0x000f220000000a00 */
[----:B------:R-:W-:Y:S01]  /*3f00*/  IMAD R0, R22, 0x200, R33 ;  /* 0x0000020016007824 */ /* 0x000fe200078e0221 */
[----:B------:R-:W-:Y:S01]  /*3f10*/  PRMT R10, R23, 0x9910, RZ ;  /* 0x00009910170a7816 */ /* 0x000fe200000000ff */
[----:B------:R0:W0:Y:S01]  /*3f20*/  FRND.F64.TRUNC R4, R6 ;  /* 0x0000000600047313 */ /* 0x000022000030d800 */
[----:B------:R-:W-:-:S07]  /*3f30*/  VIADD R33, R33, 0x80 ;  /* 0x0000008021217836 */ /* 0x000fce0000000000 */
[----:B------:R0:W0:Y:S01]  /*3f40*/  FRND.F64.TRUNC R28, R30 ;  /* 0x0000001e001c7313 */ /* 0x000022000030d800 */
[----:B---3--:R-:W-:Y:S02]  /*3f50*/  IMAD R3, R0, UR4, RZ ;  /* 0x0000000400037c24 */ /* 0x008fe4000f8e02ff */
[----:B------:R-:W-:-:S05]  /*3f60*/  IMAD.MOV.U32 R0, RZ, RZ, R10 ;  /* 0x000000ffff007224 */ /* 0x000fca00078e000a */
[----:B------:R-:W-:Y:S02]  /*3f70*/  ISETP.GT.AND P0, PT, R0, 0x9, PT ;  /* 0x000000090000780c */ /* 0x000fe40003f04270 */
[----:B----4-:R-:W-:-:S05]  /*3f80*/  IADD3 R8, P1, PT, R3, R8, RZ ;  /* 0x0000000803087210 */ /* 0x010fca0007f3e0ff */
        /* <DEDUP_REMOVED lines=13> */
.L_x_11058:
[----:B------:R-:W0:Y:S02]  /*4060*/  F2I.S64.F64.TRUNC R6, R6 ;  /* 0x0000000600067311 */ /* 0x000e24000030d900 */
[----:B0-----:R-:W-:-:S05]  /*4070*/  IMAD.MOV.U32 R3, RZ, RZ, R6 ;  /* 0x000000ffff037224 */ /* 0x001fca00078e0006 */
[----:B------:R0:W-:Y:S01]  /*4080*/  STG.E.U8 desc[UR36][R8.64], R3 ;  /* 0x0000000308007986 */ /* 0x0001e2000c101124 */
[----:B------:R-:W-:Y:S05]  /*4090*/  BRA `(.L_x_11060) ;  /* 0x0000000c00dc7947 */ /* 0x000fea0003800000 */
.L_x_11057:
        /* <DEDUP_REMOVED lines=9> */
.L_x_11062:
[----:B------:R-:W0:Y:S02]  /*4130*/  F2I.F64.TRUNC R7, R6 ;  /* 0x0000000600077311 */ /* 0x000e24000030d100 */
[----:B0-----:R0:W-:Y:S01]  /*4140*/  STG.E desc[UR36][R8.64], R7 ;  /* 0x0000000708007986 */ /* 0x0011e2000c101924 */
[----:B------:R-:W-:Y:S05]  /*4150*/  BRA `(.L_x_11060) ;  /* 0x0000000c00ac7947 */ /* 0x000fea0003800000 */
.L_x_11061:
[----:B------:R-:W0:Y:S02]  /*4160*/  F2I.F64.TRUNC R7, R6 ;  /* 0x0000000600077311 */ /* 0x000e24000030d100 */
[----:B0-----:R0:W-:Y:S01]  /*4170*/  STG.E.U16 desc[UR36][R8.64], R7 ;  /* 0x0000000708007986 */ /* 0x0011e2000c101524 */
[----:B------:R-:W-:Y:S05]  /*4180*/  BRA `(.L_x_11060) ;  /* 0x0000000c00a07947 */ /* 0x000fea0003800000 */
.L_x_11056:
        /* <DEDUP_REMOVED lines=13> */
.L_x_11064:
        /* <DEDUP_REMOVED lines=8> */
.L_x_11063:
        /* <DEDUP_REMOVED lines=14> */
.L_x_11066:
        /* <DEDUP_REMOVED lines=9> */
.L_x_11065:
[----:B------:R0:W-:Y:S01]  /*4450*/  STG.E.64 desc[UR36][R8.64], R4 ;  /* 0x0000000408007986 */ /* 0x0001e2000c101b24 */
[----:B------:R-:W-:Y:S05]  /*4460*/  BRA `(.L_x_11060) ;  /* 0x0000000800e87947 */ /* 0x000fea0003800000 */
.L_x_11055:
        /* <DEDUP_REMOVED lines=12> */
.L_x_11069:
[----:B------:R-:W-:-:S05]  /*4530*/  CS2R R6, SRZ ;  /* 0x0000000000067805 */ /* 0x000fca000001ff00 */
[----:B------:R0:W-:Y:S01]  /*4540*/  STG.E.128 desc[UR36][R8.64], R4 ;  /* 0x0000000408007986 */ /* 0x0001e2000c101d24 */
[----:B------:R-:W-:Y:S05]  /*4550*/  BRA `(.L_x_11060) ;  /* 0x0000000800ac7947 */ /* 0x000fea0003800000 */
.L_x_11068:
        /* <DEDUP_REMOVED lines=23> */
.L_x_11073:
[----:B------:R-:W-:Y:S05]  /*46d0*/  BSYNC.RECONVERGENT B0 ;  /* 0x0000000000007941 */ /* 0x000fea0003800200 */
.L_x_11072:
[----:B------:R-:W-:-:S05]  /*46e0*/  LOP3.LUT R7, R0, 0x80, R7, 0xf8, !PT ;  /* 0x0000008000077812 */ /* 0x000fca00078ef807 */
[----:B------:R0:W-:Y:S01]  /*46f0*/  STG.E.U8 desc[UR36][R8.64], R7 ;  /* 0x0000000708007986 */ /* 0x0001e2000c101124 */
[----:B------:R-:W-:Y:S05]  /*4700*/  BRA `(.L_x_11060) ;  /* 0x0000000800407947 */ /* 0x000fea0003800000 */
.L_x_11071:
        /* <DEDUP_REMOVED lines=19> */
.L_x_11075:
[----:B------:R-:W-:Y:S05]  /*4840*/  BSYNC.RECONVERGENT B0 ;  /* 0x0000000000007941 */ /* 0x000fea0003800200 */
.L_x_11074:
[----:B------:R-:W-:-:S05]  /*4850*/  LOP3.LUT R7, R0, 0x80, R7, 0xf8, !PT ;  /* 0x0000008000077812 */ /* 0x000fca00078ef807 */
[----:B------:R0:W-:Y:S01]  /*4860*/  STG.E.U8 desc[UR36][R8.64], R7 ;  /* 0x0000000708007986 */ /* 0x0001e2000c101124 */
[----:B------:R-:W-:Y:S05]  /*4870*/  BRA `(.L_x_11060) ;  /* 0x0000000400e47947 */ /* 0x000fea0003800000 */
.L_x_11070:
[----:B------:R-:W-:Y:S01]  /*4880*/  UMOV UR4, 0xf0000000 ;  /* 0xf000000000047882 */ /* 0x000fe20000000000 */
[----:B------:R-:W-:Y:S01]  /*4890*/  UMOV UR5, 0x380fffff ;  /* 0x380fffff00057882 */ /* 0x000fe20000000000 */
[----:B------:R-:W0:Y:S01]  /*48a0*/  F2F.F32.F64 R0, R4 ;  /* 0x0000000400007310 */ /* 0x000e220000301000 */
[----:B------:R-:W-:-:S14]  /*48b0*/  DSETP.GEU.AND P0, PT, |R4|, UR4, PT ;  /* 0x0000000404007e2a */ /* 0x000fdc000bf0e200 */
[----:B0-----:R-:W-:-:S05]  /*48c0*/  @!P0 FMUL R0, R0, 1.175494350822287508e-38 ;  /* 0x0080000000008820 */ /* 0x001fca0000400000 */
[----:B------:R-:W-:-:S05]  /*48d0*/  F2FP.BF16.F32.PACK_AB R0, RZ, R0 ;  /* 0x00000000ff00723e */ /* 0x000fca00000010ff */
[----:B------:R0:W-:Y:S01]  /*48e0*/  STG.E.U16 desc[UR36][R8.64], R0 ;  /* 0x0000000008007986 */ /* 0x0001e2000c101524 */
[----:B------:R-:W-:Y:S05]  /*48f0*/  BRA `(.L_x_11060) ;  /* 0x0000000400c47947 */ /* 0x000fea0003800000 */
.L_x_11067:
        /* <DEDUP_REMOVED lines=11> */
.L_x_11078:
        /* <DEDUP_REMOVED lines=17> */
.L_x_11081:
[----:B------:R-:W-:-:S04]  /*4ac0*/  SHF.R.U32.HI R0, RZ, 0x14, R7 ;  /* 0x00000014ff007819 */ /* 0x000fc80000011607 */
[----:B------:R-:W-:-:S04]  /*4ad0*/  LOP3.LUT R0, R0, 0x1, RZ, 0xc0, !PT ;  /* 0x0000000100007812 */ /* 0x000fc800078ec0ff */
[----:B------:R-:W-:-:S04]  /*4ae0*/  IADD3 R0, PT, PT, R7, 0x487ffff, R0 ;  /* 0x0487ffff07007810 */ /* 0x000fc80007ffe000 */
[----:B------:R-:W-:-:S04]  /*4af0*/  SHF.R.U32.HI R0, RZ, 0x14, R0 ;  /* 0x00000014ff007819 */ /* 0x000fc80000011600 */
[----:B------:R-:W-:-:S07]  /*4b00*/  LOP3.LUT R3, R0, 0xff, RZ, 0xc0, !PT ;  /* 0x000000ff00037812 */ /* 0x000fce00078ec0ff */
.L_x_11082:
[----:B------:R-:W-:-:S04]  /*4b10*/  SHF.R.U32.HI R0, RZ, 0x18, R7 ;  /* 0x00000018ff007819 */ /* 0x000fc80000011607 */
[----:B------:R-:W-:-:S07]  /*4b20*/  LOP3.LUT R0, R3, 0x80, R0, 0xf8, !PT ;  /* 0x0000008003007812 */ /* 0x000fce00078ef800 */
.L_x_11080:
[----:B------:R-:W-:Y:S05]  /*4b30*/  BSYNC.RECONVERGENT B0 ;  /* 0x0000000000007941 */ /* 0x000fea0003800200 */
.L_x_11079:
[----:B------:R3:W-:Y:S01]  /*4b40*/  STG.E.U8 desc[UR36][R8.64], R0 ;  /* 0x0000000008007986 */ /* 0x0007e2000c101124 */
[----:B------:R-:W-:Y:S05]  /*4b50*/  BRA `(.L_x_11060) ;  /* 0x00000004002c7947 */ /* 0x000fea0003800000 */
.L_x_11077:
        /* <DEDUP_REMOVED lines=17> */
.L_x_11085:
[----:B------:R-:W-:-:S04]  /*4c70*/  SHF.R.U32.HI R0, RZ, 0x15, R7 ;  /* 0x00000015ff007819 */ /* 0x000fc80000011607 */
[----:B------:R-:W-:-:S04]  /*4c80*/  LOP3.LUT R0, R0, 0x1, RZ, 0xc0, !PT ;  /* 0x0000000100007812 */ /* 0x000fc800078ec0ff */
[----:B------:R-:W-:-:S04]  /*4c90*/  IADD3 R0, PT, PT, R7, 0x88fffff, R0 ;  /* 0x088fffff07007810 */ /* 0x000fc80007ffe000 */
[----:B------:R-:W-:-:S04]  /*4ca0*/  SHF.R.U32.HI R0, RZ, 0x15, R0 ;  /* 0x00000015ff007819 */ /* 0x000fc80000011600 */
[----:B------:R-:W-:-:S07]  /*4cb0*/  LOP3.LUT R3, R0, 0xff, RZ, 0xc0, !PT ;  /* 0x000000ff00037812 */ /* 0x000fce00078ec0ff */
.L_x_11086:
[----:B------:R-:W-:-:S04]  /*4cc0*/  SHF.R.U32.HI R0, RZ, 0x18, R7 ;  /* 0x00000018ff007819 */ /* 0x000fc80000011607 */
[----:B------:R-:W-:-:S07]  /*4cd0*/  LOP3.LUT R0, R3, 0x80, R0, 0xf8, !PT ;  /* 0x0000008003007812 */ /* 0x000fce00078ef800 */
.L_x_11084:
[----:B------:R-:W-:Y:S05]  /*4ce0*/  BSYNC.RECONVERGENT B0 ;  /* 0x0000000000007941 */ /* 0x000fea0003800200 */
.L_x_11083:
[----:B------:R4:W-:Y:S01]  /*4cf0*/  STG.E.U8 desc[UR36][R8.64], R0 ;  /* 0x0000000008007986 */ /* 0x0009e2000c101124 */
[----:B------:R-:W-:Y:S05]  /*4d00*/  BRA `(.L_x_11060) ;  /* 0x0000000000c07947 */ /* 0x000fea0003800000 */
.L_x_11076:
[----:B------:R-:W-:-:S13]  /*4d10*/  ISETP.NE.AND P0, PT, R0, 0x1c, PT ;  /* 0x0000001c0000780c */ /* 0x000fda0003f05270 */
[----:B------:R-:W-:Y:S05]  /*4d20*/  @!P0 BRA `(.L_x_11087) ;  /* 0x0000000000b08947 */ /* 0x000fea0003800000 */
[----:B------:R-:W-:-:S13]  /*4d30*/  ISETP.NE.AND P0, PT, R0, 0x1d, PT ;  /* 0x0000001d0000780c */ /* 0x000fda0003f05270 */
[----:B------:R-:W-:Y:S05]  /*4d40*/  @!P0 BRA `(.L_x_11088) ;  /* 0x00000000009c8947 */ /* 0x000fea0003800000 */
[----:B------:R-:W-:-:S13]  /*4d50*/  ISETP.NE.AND P0, PT, R0, 0x2c, PT ;  /* 0x0000002c0000780c */ /* 0x000fda0003f05270 */
[----:B------:R-:W-:Y:S05]  /*4d60*/  @!P0 BRA `(.L_x_11089) ;  /* 0x0000000000448947 */ /* 0x000fea0003800000 */
.L_x_11059:
[----:B------:R-:W-:Y:S01]  /*4d70*/  MOV R14, 0x0 ;  /* 0x00000000000e7802 */ /* 0x000fe20000000f00 */
[----:B------:R-:W0:Y:S01]  /*4d80*/  LDCU.64 UR6, c[0x4][0x178] ;  /* 0x01002f00ff0677ac */ /* 0x000e220008000a00 */
[----:B------:R-:W-:Y:S02]  /*4d90*/  IMAD.MOV.U32 R8, RZ, RZ, 0x65 ;  /* 0x00000065ff087424 */ /* 0x000fe400078e00ff */
[----:B------:R-:W-:Y:S01]  /*4da0*/  IMAD.MOV.U32 R12, RZ, RZ, 0x1 ;  /* 0x00000001ff0c7424 */ /* 0x000fe200078e00ff */
[----:B------:R-:W3:Y:S01]  /*4db0*/  LDCU.64 UR8, c[0x4][0x180] ;  /* 0x01003000ff0877ac */ /* 0x000ee20008000a00 */
[----:B------:R-:W4:Y:S01]  /*4dc0*/  LDC.64 R14, c[0x4][R14] ;  /* 0x010000000e0e7b82 */ /* 0x000f220000000a00 */
[----:B------:R-:W-:Y:S01]  /*4dd0*/  IMAD.MOV.U32 R13, RZ, RZ, RZ ;  /* 0x000000ffff0d7224 */ /* 0x000fe200078e00ff */
[----:B------:R-:W5:Y:S01]  /*4de0*/  LDCU.64 UR4, c[0x4][0x60] ;  /* 0x01000c00ff0477ac */ /* 0x000f620008000a00 */
[----:B0-----:R-:W-:Y:S02]  /*4df0*/  IMAD.U32 R4, RZ, RZ, UR6 ;  /* 0x00000006ff047e24 */ /* 0x001fe4000f8e00ff */
[----:B------:R-:W-:-:S02]  /*4e00*/  IMAD.U32 R5, RZ, RZ, UR7 ;  /* 0x00000007ff057e24 */ /* 0x000fc4000f8e00ff */
[----:B---3--:R-:W-:Y:S02]  /*4e10*/  IMAD.U32 R6, RZ, RZ, UR8 ;  /* 0x00000008ff067e24 */ /* 0x008fe4000f8e00ff */
[----:B------:R-:W-:Y:S02]  /*4e20*/  IMAD.U32 R7, RZ, RZ, UR9 ;  /* 0x00000009ff077e24 */ /* 0x000fe4000f8e00ff */
[----:B-----5:R-:W-:Y:S02]  /*4e30*/  IMAD.U32 R10, RZ, RZ, UR4 ;  /* 0x00000004ff0a7e24 */ /* 0x020fe4000f8e00ff */
[----:B------:R-:W-:-:S07]  /*4e40*/  IMAD.U32 R11, RZ, RZ, UR5 ;  /* 0x00000005ff0b7e24 */ /* 0x000fce000f8e00ff */
[----:B------:R-:W-:-:S07]  /*4e50*/  LEPC R20, `(.L_x_11090) ;  /* 0x000000001014794e */ /* 0x000fce0000000000 */
[----:B-12-4-:R-:W-:Y:S05]  /*4e60*/  CALL.ABS.NOINC R14 ;  /* 0x000000000e007343 */ /* 0x016fea0003c00000 */
.L_x_11090:
[----:B------:R-:W-:Y:S05]  /*4e70*/  BRA `(.L_x_11060) ;  /* 0x0000000000647947 */ /* 0x000fea0003800000 */
.L_x_11089:
        /* <DEDUP_REMOVED lines=20> */
.L_x_11088:
[----:B------:R-:W0:Y:S02]  /*4fc0*/  F2I.U64.F64.TRUNC R6, R6 ;  /* 0x0000000600067311 */ /* 0x000e24000030d800 */
[----:B0-----:R0:W-:Y:S01]  /*4fd0*/  STG.E.64 desc[UR36][R8.64], R6 ;  /* 0x0000000608007986 */ /* 0x0011e2000c101b24 */
[----:B------:R-:W-:Y:S05]  /*4fe0*/  BRA `(.L_x_11060) ;  /* 0x0000000000087947 */ /* 0x000fea0003800000 */
.L_x_11087:
[----:B------:R-:W0:Y:S02]  /*4ff0*/  F2I.U32.F64.TRUNC R7, R6 ;  /* 0x0000000600077311 */ /* 0x000e24000030d000 */
[----:B0-----:R0:W-:Y:S02]  /*5000*/  STG.E desc[UR36][R8.64], R7 ;  /* 0x0000000708007986 */ /* 0x0011e4000c101924 */
.L_x_11060:
[----:B------:R-:W-:-:S13]  /*5010*/  ISETP.GE.AND P0, PT, R33, R2, PT ;  /* 0x000000022100720c */ /* 0x000fda0003f06270 */
[----:B------:R-:W-:Y:S05]  /*5020*/  @P0 BREAK.RELIABLE B6 ;  /* 0x0000000000060942 */ /* 0x000fea0003800100 */
[----:B------:R-:W-:Y:S05]  /*5030*/  @P0 BRA `(.L_x_11091) ;  /* 0x0000002000a00947 */ /* 0x000fea0003800000 */
[----:B------:R-:W5:Y:S01]  /*5040*/  LDCU UR4, c[0x0][0x3b8] ;  /* 0x00007700ff0477ac */ /* 0x000f620008000800 */
[----:B0-----:R-:W0:Y:S01]  /*5050*/  LDC.64 R4, c[0x0][0x398] ;  /* 0x0000e600ff047b82 */ /* 0x001e220000000a00 */
[----:B---34-:R-:W-:Y:S01]  /*5060*/  IMAD R0, R22, 0x200, R33 ;  /* 0x0000020016007824 */ /* 0x018fe200078e0221 */
        /* <DEDUP_REMOVED lines=18> */
.L_x_11095:
[----:B------:R-:W0:Y:S02]  /*5190*/  F2I.S64.F64.TRUNC R30, R30 ;  /* 0x0000001e001e7311 */ /* 0x000e24000030d900 */
[----:B0-----:R-:W-:-:S05]  /*51a0*/  IMAD.MOV.U32 R3, RZ, RZ, R30 ;  /* 0x000000ffff037224 */ /* 0x001fca00078e001e */
[----:B------:R0:W-:Y:S01]  /*51b0*/  STG.E.U8 desc[UR36][R4.64], R3 ;  /* 0x0000000304007986 */ /* 0x0001e2000c101124 */
[----:B------:R-:W-:Y:S05]  /*51c0*/  BRA `(.L_x_11097) ;  /* 0x0000000c00e07947 */ /* 0x000fea0003800000 */
.L_x_11094:
        /* <DEDUP_REMOVED lines=9> */
.L_x_11099:
[----:B------:R-:W0:Y:S02]  /*5260*/  F2I.F64.TRUNC R31, R30 ;  /* 0x0000001e001f7311 */ /* 0x000e24000030d100 */
[----:B0-----:R0:W-:Y:S01]  /*5270*/  STG.E desc[UR36][R4.64], R31 ;  /* 0x0000001f04007986 */ /* 0x0011e2000c101924 */
[----:B------:R-:W-:Y:S05]  /*5280*/  BRA `(.L_x_11097) ;  /* 0x0000000c00b07947 */ /* 0x000fea0003800000 */
.L_x_11098:
[----:B------:R-:W0:Y:S02]  /*5290*/  F2I.F64.TRUNC R31, R30 ;  /* 0x0000001e001f7311 */ /* 0x000e24000030d100 */
[----:B0-----:R0:W-:Y:S01]  /*52a0*/  STG.E.U16 desc[UR36][R4.64], R31 ;  /* 0x0000001f04007986 */ /* 0x0011e2000c101524 */
[----:B------:R-:W-:Y:S05]  /*52b0*/  BRA `(.L_x_11097) ;  /* 0x0000000c00a47947 */ /* 0x000fea0003800000 */
.L_x_11093:
        /* <DEDUP_REMOVED lines=13> */
.L_x_11101:
        /* <DEDUP_REMOVED lines=8> */
.L_x_11100:
        /* <DEDUP_REMOVED lines=14> */
.L_x_11103:
        /* <DEDUP_REMOVED lines=9> */
.L_x_11102:
[----:B------:R0:W-:Y:S01]  /*5580*/  STG.E.64 desc[UR36][R4.64], R28 ;  /* 0x0000001c04007986 */ /* 0x0001e2000c101b24 */
[----:B------:R-:W-:Y:S05]  /*5590*/  BRA `(.L_x_11097) ;  /* 0x0000000800ec7947 */ /* 0x000fea0003800000 */
.L_x_11092:
        /* <DEDUP_REMOVED lines=13> */
.L_x_11107:
        /* <DEDUP_REMOVED lines=22> */
.L_x_11110:
[----:B------:R-:W-:-:S04]  /*57d0*/  SHF.R.U32.HI R3, RZ, 0x18, R7 ;  /* 0x00000018ff037819 */ /* 0x000fc80000011607 */
[----:B------:R-:W-:-:S07]  /*57e0*/  LOP3.LUT R0, R0, 0x80, R3, 0xf8, !PT ;  /* 0x0000008000007812 */ /* 0x000fce00078ef803 */
.L_x_11109:
[----:B------:R-:W-:Y:S05]  /*57f0*/  BSYNC.RECONVERGENT B0 ;  /* 0x0000000000007941 */ /* 0x000fea0003800200 */
.L_x_11108:
[----:B------:R0:W-:Y:S01]  /*5800*/  STG.E.U8 desc[UR36][R4.64], R0 ;  /* 0x0000000004007986 */ /* 0x0001e2000c101124 */
[----:B------:R-:W-:Y:S05]  /*5810*/  BRA `(.L_x_11097) ;  /* 0x00000008004c7947 */ /* 0x000fea0003800000 */
.L_x_11106:
        /* <DEDUP_REMOVED lines=22> */
.L_x_11113:
[----:B------:R-:W-:-:S04]  /*5980*/  SHF.R.U32.HI R3, RZ, 0x18, R7 ;  /* 0x00000018ff037819 */ /* 0x000fc80000011607 */
[----:B------:R-:W-:-:S07]  /*5990*/  LOP3.LUT R0, R0, 0x80, R3, 0xf8, !PT ;  /* 0x0000008000007812 */ /* 0x000fce00078ef803 */
.L_x_11112:
[----:B------:R-:W-:Y:S05]  /*59a0*/  BSYNC.RECONVERGENT B0 ;  /* 0x0000000000007941 */ /* 0x000fea0003800200 */
.L_x_11111:
[----:B------:R0:W-:Y:S01]  /*59b0*/  STG.E.U8 desc[UR36][R4.64], R0 ;  /* 0x0000000004007986 */ /* 0x0001e2000c101124 */
[----:B------:R-:W-:Y:S05]  /*59c0*/  BRA `(.L_x_11097) ;  /* 0x0000000400e07947 */ /* 0x000fea0003800000 */
.L_x_11105:
        /* <DEDUP_REMOVED lines=26> */
.L_x_11115:
[----:B------:R-:W0:Y:S02]  /*5b70*/  F2I.U64.F64.TRUNC R30, R30 ;  /* 0x0000001e001e7311 */ /* 0x000e24000030d800 */
[----:B0-----:R3:W-:Y:S01]  /*5b80*/  STG.E.64 desc[UR36][R4.64], R30 ;  /* 0x0000001e04007986 */ /* 0x0017e2000c101b24 */
[----:B------:R-:W-:Y:S05]  /*5b90*/  BRA `(.L_x_11097) ;  /* 0x00000004006c7947 */ /* 0x000fea0003800000 */
.L_x_11114:
[----:B------:R-:W0:Y:S02]  /*5ba0*/  F2I.U32.F64.TRUNC R31, R30 ;  /* 0x0000001e001f7311 */ /* 0x000e24000030d000 */
[----:B0-----:R0:W-:Y:S01]  /*5bb0*/  STG.E desc[UR36][R4.64], R31 ;  /* 0x0000001f04007986 */ /* 0x0011e2000c101924 */
[----:B------:R-:W-:Y:S05]  /*5bc0*/  BRA `(.L_x_11097) ;  /* 0x0000000400607947 */ /* 0x000fea0003800000 */
.L_x_11104:
        /* <DEDUP_REMOVED lines=10> */
.L_x_11117:
[----:B------:R-:W-:-:S05]  /*5c70*/  CS2R R30, SRZ ;  /* 0x00000000001e7805 */ /* 0x000fca000001ff00 */
[----:B------:R0:W-:Y:S01]  /*5c80*/  STG.E.128 desc[UR36][R4.64], R28 ;  /* 0x0000001c04007986 */ /* 0x0001e2000c101d24 */
[----:B------:R-:W-:Y:S05]  /*5c90*/  BRA `(.L_x_11097) ;  /* 0x00000004002c7947 */ /* 0x000fea0003800000 */
.L_x_11116:
[----:B------:R-:W-:-:S13]  /*5ca0*/  ISETP.NE.AND P0, PT, R0, 0xf, PT ;  /* 0x0000000f0000780c */ /* 0x000fda0003f05270 */
[----:B------:R-:W-:Y:S05]  /*5cb0*/  @!P0 BRA `(.L_x_11118) ;  /* 0x0000000400088947 */ /* 0x000fea0003800000 */
[----:B------:R-:W-:-:S13]  /*5cc0*/  ISETP.NE.AND P0, PT, R0, 0x17, PT ;  /* 0x000000170000780c */ /* 0x000fda0003f05270 */
[----:B------:R-:W-:Y:S05]  /*5cd0*/  @!P0 BRA `(.L_x_11119) ;  /* 0x0000000000a08947 */ /* 0x000fea0003800000 */
[----:B------:R-:W-:-:S13]  /*5ce0*/  ISETP.NE.AND P0, PT, R0, 0x18, PT ;  /* 0x000000180000780c */ /* 0x000fda0003f05270 */
[----:B------:R-:W-:Y:S05]  /*5cf0*/  @!P0 BRA `(.L_x_11120) ;  /* 0x0000000000448947 */ /* 0x000fea0003800000 */
.L_x_11096:
        /* <DEDUP_REMOVED lines=16> */
.L_x_11121:
[----:B------:R-:W-:Y:S05]  /*5e00*/  BRA `(.L_x_11097) ;  /* 0x0000000000d07947 */ /* 0x000fea0003800000 */
.L_x_11120:
        /* <DEDUP_REMOVED lines=17> */
.L_x_11123:
[----:B------:R-:W-:Y:S05]  /*5f20*/  BSYNC.RECONVERGENT B0 ;  /* 0x0000000000007941 */ /* 0x000fea0003800200 */
.L_x_11122:
[----:B------:R-:W-:-:S05]  /*5f30*/  LOP3.LUT R3, R0, 0x80, R3, 0xf8, !PT ;  /* 0x0000008000037812 */ /* 0x000fca00078ef803 */
[----:B------:R0:W-:Y:S01]  /*5f40*/  STG.E.U8 desc[UR36][R4.64], R3 ;  /* 0x0000000304007986 */ /* 0x0001e2000c101124 */
[----:B------:R-:W-:Y:S05]  /*5f50*/  BRA `(.L_x_11097) ;  /* 0x00000000007c7947 */ /* 0x000fea0003800000 */
.L_x_11119:
        /* <DEDUP_REMOVED lines=16> */
.L_x_11125:
[----:B------:R-:W-:Y:S01]  /*6060*/  IMAD.MOV.U32 R0, RZ, RZ, 0x7f ;  /* 0x0000007fff007424 */ /* 0x000fe200078e00ff */
[----:B------:R-:W-:-:S04]  /*6070*/  ISETP.GT.U32.AND P0, PT, R3, 0x7f800000, PT ;  /* 0x7f8000000300780c */ /* 0x000fc80003f04070 */
[----:B------:R-:W-:-:S09]  /*6080*/  SEL R0, R0, 0x7c, P0 ;  /* 0x0000007c00007807 */ /* 0x000fd20000000000 */
.L_x_11126:
[----:B------:R-:W-:Y:S05]  /*6090*/  BSYNC.RECONVERGENT B0 ;  /* 0x0000000000007941 */ /* 0x000fea0003800200 */
.L_x_11124:
[----:B------:R-:W-:-:S04]  /*60a0*/  SHF.R.U32.HI R3, RZ, 0x18, R7 ;  /* 0x00000018ff037819 */ /* 0x000fc80000011607 */
[----:B------:R-:W-:-:S05]  /*60b0*/  LOP3.LUT R3, R0, 0x80, R3, 0xf8, !PT ;  /* 0x0000008000037812 */ /* 0x000fca00078ef803 */
[----:B------:R0:W-:Y:S01]  /*60c0*/  STG.E.U8 desc[UR36][R4.64], R3 ;  /* 0x0000000304007986 */ /* 0x0001e2000c101124 */
[----:B------:R-:W-:Y:S05]  /*60d0*/  BRA `(.L_x_11097) ;  /* 0x00000000001c7947 */ /* 0x000fea0003800000 */
.L_x_11118:
[----:B------:R-:W-:Y:S01]  /*60e0*/  UMOV UR4, 0xf0000000 ;  /* 0xf000000000047882 */ /* 0x000fe20000000000 */
[----:B------:R-:W-:Y:S01]  /*60f0*/  UMOV UR5, 0x380fffff ;  /* 0x380fffff00057882 */ /* 0x000fe20000000000 */
[----:B------:R-:W0:Y:S01]  /*6100*/  F2F.F32.F64 R0, R28 ;  /* 0x0000001c00007310 */ /* 0x000e220000301000 */
[----:B------:R-:W-:-:S14]  /*6110*/  DSETP.GEU.AND P0, PT, |R28|, UR4, PT ;  /* 0x000000041c007e2a */ /* 0x000fdc000bf0e200 */
[----:B0-----:R-:W-:-:S05]  /*6120*/  @!P0 FMUL R0, R0, 1.175494350822287508e-38 ;  /* 0x0080000000008820 */ /* 0x001fca0000400000 */
[----:B------:R-:W-:-:S05]  /*6130*/  F2FP.BF16.F32.PACK_AB R0, RZ, R0 ;  /* 0x00000000ff00723e */ /* 0x000fca00000010ff */
[----:B------:R0:W-:Y:S02]  /*6140*/  STG.E.U16 desc[UR36][R4.64], R0 ;  /* 0x0000000004007986 */ /* 0x0001e4000c101524 */
.L_x_11097:
[----:B------:R-:W-:-:S07]  /*6150*/  VIADD R33, R33, 0x80 ;  /* 0x0000008021217836 */ /* 0x000fce0000000000 */
.L_x_11054:
[----:B------:R-:W-:-:S13]  /*6160*/  ISETP.GE.AND P0, PT, R33, R2, PT ;  /* 0x000000022100720c */ /* 0x000fda0003f06270 */
[----:B------:R-:W-:Y:S05]  /*6170*/  @P0 BREAK.RELIABLE B6 ;  /* 0x0000000000060942 */ /* 0x000fea0003800100 */
[----:B------:R-:W-:Y:S05]  /*6180*/  @P0 BRA `(.L_x_11091) ;  /* 0x00000010004c0947 */ /* 0x000fea0003800000 */
[----:B------:R-:W-:Y:S05]  /*6190*/  BSYNC.RELIABLE B6 ;  /* 0x0000000000067941 */ /* 0x000fea0003800100 */
.L_x_11053:
[----:B------:R-:W5:Y:S01]  /*61a0*/  LDCU UR4, c[0x0][0x3b8] ;  /* 0x00007700ff0477ac */ /* 0x000f620008000800 */
[----:B0--34-:R-:W0:Y:S01]  /*61b0*/  LDC.64 R4, c[0x0][0x398] ;  /* 0x0000e600ff047b82 */ /* 0x019e220000000a00 */
        /* <DEDUP_REMOVED lines=19> */
.L_x_11130:
[----:B------:R-:W0:Y:S02]  /*62f0*/  F2I.S64.F64.TRUNC R26, R26 ;  /* 0x0000001a001a7311 */ /* 0x000e24000030d900 */
[----:B0-----:R-:W-:-:S05]  /*6300*/  IMAD.MOV.U32 R3, RZ, RZ, R26 ;  /* 0x000000ffff037224 */ /* 0x001fca00078e001a */
[----:B------:R0:W-:Y:S01]  /*6310*/  STG.E.U8 desc[UR36][R4.64], R3 ;  /* 0x0000000304007986 */ /* 0x0001e2000c101124 */
[----:B------:R-:W-:Y:S05]  /*6320*/  BRA `(.L_x_11132) ;  /* 0x0000000c00e07947 */ /* 0x000fea0003800000 */
.L_x_11129:
        /* <DEDUP_REMOVED lines=9> */
.L_x_11134:
[----:B------:R-:W0:Y:S02]  /*63c0*/  F2I.F64.TRUNC R27, R26 ;  /* 0x0000001a001b7311 */ /* 0x000e24000030d100 */
[----:B0-----:R0:W-:Y:S01]  /*63d0*/  STG.E desc[UR36][R4.64], R27 ;  /* 0x0000001b04007986 */ /* 0x0011e2000c101924 */
[----:B------:R-:W-:Y:S05]  /*63e0*/  BRA `(.L_x_11132) ;  /* 0x0000000c00b07947 */ /* 0x000fea0003800000 */
.L_x_11133:
[----:B------:R-:W0:Y:S02]  /*63f0*/  F2I.F64.TRUNC R27, R26 ;  /* 0x0000001a001b7311 */ /* 0x000e24000030d100 */
[----:B0-----:R0:W-:Y:S01]  /*6400*/  STG.E.U16 desc[UR36][R4.64], R27 ;  /* 0x0000001b04007986 */ /* 0x0011e2000c101524 */
[----:B------:R-:W-:Y:S05]  /*6410*/  BRA `(.L_x_11132) ;  /* 0x0000000c00a47947 */ /* 0x000fea0003800000 */
.L_x_11128:
        /* <DEDUP_REMOVED lines=8> */
[----:B-1----:R-:W0:Y:S01]  /*64a0*/  F2F.F32.F64 R3, R24 ;  /* 0x0000001800037310 */ /* 0x002e220000301000 */
[----:B------:R-:W-:-:S14]  /*64b0*/  DSETP.GEU.AND P0, PT, |R24|, UR4, PT ;  /* 0x0000000418007e2a */ /* 0x000fdc000bf0e200 */
[----:B0-----:R-:W-:-:S05]  /*64c0*/  @!P0 FMUL R3, R3, 1.175494350822287508e-38 ;  /* 0x0080000003038820 */ /* 0x001fca0000400000 */
[----:B------:R0:W-:Y:S01]  /*64d0*/  STG.E desc[UR36][R4.64], R3 ;  /* 0x0000000304007986 */ /* 0x0001e2000c101924 */
[----:B------:R-:W-:Y:S05]  /*64e0*/  BRA `(.L_x_11132) ;  /* 0x0000000c00707947 */ /* 0x000fea0003800000 */
.L_x_11136:
        /* <DEDUP_REMOVED lines=8> */
.L_x_11135:
        /* <DEDUP_REMOVED lines=14> */
.L_x_11138:
        /* <DEDUP_REMOVED lines=9> */
.L_x_11137:
[----:B-1----:R0:W-:Y:S01]  /*66e0*/  STG.E.64 desc[UR36][R4.64], R24 ;  /* 0x0000001804007986 */ /* 0x0021e2000c101b24 */
[----:B------:R-:W-:Y:S05]  /*66f0*/  BRA `(.L_x_11132) ;  /* 0x0000000800ec7947 */ /* 0x000fea0003800000 */
.L_x_11127:
        /* <DEDUP_REMOVED lines=13> */
.L_x_11142:
        /* <DEDUP_REMOVED lines=22> */
.L_x_11145:
[----:B------:R-:W-:-:S04]  /*6930*/  SHF.R.U32.HI R3, RZ, 0x18, R7 ;  /* 0x00000018ff037819 */ /* 0x000fc80000011607 */
[----:B------:R-:W-:-:S07]  /*6940*/  LOP3.LUT R0, R0, 0x80, R3, 0xf8, !PT ;  /* 0x0000008000007812 */ /* 0x000fce00078ef803 */
.L_x_11144:
[----:B------:R-:W-:Y:S05]  /*6950*/  BSYNC.RECONVERGENT B0 ;  /* 0x0000000000007941 */ /* 0x000fea0003800200 */
.L_x_11143:
[----:B------:R0:W-:Y:S01]  /*6960*/  STG.E.U8 desc[UR36][R4.64], R0 ;  /* 0x0000000004007986 */ /* 0x0001e2000c101124 */
[----:B------:R-:W-:Y:S05]  /*6970*/  BRA `(.L_x_11132) ;  /* 0x00000008004c7947 */ /* 0x000fea0003800000 */
.L_x_11141:
        /* <DEDUP_REMOVED lines=22> */
.L_x_11148:
[----:B------:R-:W-:-:S04]  /*6ae0*/  SHF.R.U32.HI R3, RZ, 0x18, R7 ;  /* 0x00000018ff037819 */ /* 0x000fc80000011607 */
[----:B------:R-:W-:-:S07]  /*6af0*/  LOP3.LUT R0, R0, 0x80, R3, 0xf8, !PT ;  /* 0x0000008000007812 */ /* 0x000fce00078ef803 */
.L_x_11147:
[----:B------:R-:W-:Y:S05]  /*6b00*/  BSYNC.RECONVERGENT B0 ;  /* 0x0000000000007941 */ /* 0x000fea0003800200 */
.L_x_11146:
[----:B------:R0:W-:Y:S01]  /*6b10*/  STG.E.U8 desc[UR36][R4.64], R0 ;  /* 0x0000000004007986 */ /* 0x0001e2000c101124 */
[----:B------:R-:W-:Y:S05]  /*6b20*/  BRA `(.L_x_11132) ;  /* 0x0000000400e07947 */ /* 0x000fea0003800000 */
.L_x_11140:
        /* <DEDUP_REMOVED lines=26> */
.L_x_11150:
[----:B------:R-:W0:Y:S02]  /*6cd0*/  F2I.U64.F64.TRUNC R26, R26 ;  /* 0x0000001a001a7311 */ /* 0x000e24000030d800 */
[----:B0-----:R0:W-:Y:S01]  /*6ce0*/  STG.E.64 desc[UR36][R4.64], R26 ;  /* 0x0000001a04007986 */ /* 0x0011e2000c101b24 */
[----:B------:R-:W-:Y:S05]  /*6cf0*/  BRA `(.L_x_11132) ;  /* 0x00000004006c7947 */ /* 0x000fea0003800000 */
.L_x_11149:
[----:B------:R-:W0:Y:S02]  /*6d00*/  F2I.U32.F64.TRUNC R27, R26 ;  /* 0x0000001a001b7311 */ /* 0x000e24000030d000 */
[----:B0-----:R4:W-:Y:S01]  /*6d10*/  STG.E desc[UR36][R4.64], R27 ;  /* 0x0000001b04007986 */ /* 0x0019e2000c101924 */
[----:B------:R-:W-:Y:S05]  /*6d20*/  BRA `(.L_x_11132) ;  /* 0x0000000400607947 */ /* 0x000fea0003800000 */
.L_x_11139:
[----:B------:R-:W-:-:S13]  /*6d30*/  ISETP.GT.AND P0, PT, R0, 0xe, PT ;  /* 0x0000000e0000780c */ /* 0x000fda0003f04270 */
[----:B------:R-:W-:Y:S05]  /*6d40*/  @P0 BRA `(.L_x_11151) ;  /* 0x00000000002c0947 */ /* 0x000fea0003800000 */
[----:B------:R-:W-:-:S13]  /*6d50*/  ISETP.NE.AND P0, PT, R0, 0xa, PT ;  /* 0x0000000a0000780c */ /* 0x000fda0003f05270 */
[----:B------:R-:W-:Y:S05]  /*6d60*/  @!P0 BRA `(.L_x_11152) ;  /* 0x0000000000188947 */ /* 0x000fea0003800000 */
[----:B------:R-:W-:-:S13]  /*6d70*/  ISETP.NE.AND P0, PT, R0, 0xb, PT ;  /* 0x0000000b0000780c */ /* 0x000fda0003f05270 */
[----:B------:R-:W-:Y:S05]  /*6d80*/  @P0 BRA `(.L_x_11131) ;  /* 0x0000000000340947 */ /* 0x000fea0003800000 */
[----:B-1----:R-:W-:-:S06]  /*6d90*/  DSETP.NEU.AND P0, PT, R24, RZ, PT ;  /* 0x000000ff1800722a */ /* 0x002fcc0003f0d000 */
[----:B------:R-:W-:-:S05]  /*6da0*/  SEL R3, RZ, 0x1, !P0 ;  /* 0x00000001ff037807 */ /* 0x000fca0004000000 */
[----:B------:R0:W-:Y:S01]  /*6db0*/  STG.E.U8 desc[UR36][R4.64], R3 ;  /* 0x0000000304007986 */ /* 0x0001e2000c101124 */
[----:B------:R-:W-:Y:S05]  /*6dc0*/  BRA `(.L_x_11132) ;  /* 0x0000000400387947 */ /* 0x000fea0003800000 */
.L_x_11152:
[----:B------:R-:W-:-:S05]  /*6dd0*/  CS2R R26, SRZ ;  /* 0x00000000001a7805 */ /* 0x000fca000001ff00 */
[----:B-1----:R0:W-:Y:S01]  /*6de0*/  STG.E.128 desc[UR36][R4.64], R24 ;  /* 0x0000001804007986 */ /* 0x0021e2000c101d24 */
[----:B------:R-:W-:Y:S05]  /*6df0*/  BRA `(.L_x_11132) ;  /* 0x00000004002c7947 */ /* 0x000fea0003800000 */
.L_x_11151:
[----:B------:R-:W-:-:S13]  /*6e00*/  ISETP.NE.AND P0, PT, R0, 0xf, PT ;  /* 0x0000000f0000780c */ /* 0x000fda0003f05270 */
[----:B------:R-:W-:Y:S05]  /*6e10*/  @!P0 BRA `(.L_x_11153) ;  /* 0x0000000400088947 */ /* 0x000fea0003800000 */
[----:B------:R-:W-:-:S13]  /*6e20*/  ISETP.NE.AND P0, PT, R0, 0x17, PT ;  /* 0x000000170000780c */ /* 0x000fda0003f05270 */
[----:B------:R-:W-:Y:S05]  /*6e30*/  @!P0 BRA `(.L_x_11154) ;  /* 0x0000000000a08947 */ /* 0x000fea0003800000 */
[----:B------:R-:W-:-:S13]  /*6e40*/  ISETP.NE.AND P0, PT, R0, 0x18, PT ;  /* 0x000000180000780c */ /* 0x000fda0003f05270 */
[----:B------:R-:W-:Y:S05]  /*6e50*/  @!P0 BRA `(.L_x_11155) ;  /* 0x0000000000448947 */ /* 0x000fea0003800000 */
.L_x_11131:
        /* <DEDUP_REMOVED lines=16> */
.L_x_11156:
[----:B------:R-:W-:Y:S05]  /*6f60*/  BRA `(.L_x_11132) ;  /* 0x0000000000d07947 */ /* 0x000fea0003800000 */
.L_x_11155:
        /* <DEDUP_REMOVED lines=17> */
.L_x_11158:
[----:B------:R-:W-:Y:S05]  /*7080*/  BSYNC.RECONVERGENT B0 ;  /* 0x0000000000007941 */ /* 0x000fea0003800200 */
.L_x_11157:
[----:B------:R-:W-:-:S05]  /*7090*/  LOP3.LUT R3, R0, 0x80, R3, 0xf8, !PT ;  /* 0x0000008000037812 */ /* 0x000fca00078ef803 */
[----:B------:R0:W-:Y:S01]  /*70a0*/  STG.E.U8 desc[UR36][R4.64], R3 ;  /* 0x0000000304007986 */ /* 0x0001e2000c101124 */
[----:B------:R-:W-:Y:S05]  /*70b0*/  BRA `(.L_x_11132) ;  /* 0x00000000007c7947 */ /* 0x000fea0003800000 */
.L_x_11154:
        /* <DEDUP_REMOVED lines=16> */
.L_x_11160:
[----:B------:R-:W-:Y:S01]  /*71c0*/  IMAD.MOV.U32 R0, RZ, RZ, 0x7f ;  /* 0x0000007fff007424 */ /* 0x000fe200078e00ff */
[----:B------:R-:W-:-:S04]  /*71d0*/  ISETP.GT.U32.AND P0, PT, R3, 0x7f800000, PT ;  /* 0x7f8000000300780c */ /* 0x000fc80003f04070 */
[----:B------:R-:W-:-:S09]  /*71e0*/  SEL R0, R0, 0x7c, P0 ;  /* 0x0000007c00007807 */ /* 0x000fd20000000000 */
.L_x_11161:
[----:B------:R-:W-:Y:S05]  /*71f0*/  BSYNC.RECONVERGENT B0 ;  /* 0x0000000000007941 */ /* 0x000fea0003800200 */
.L_x_11159:
[----:B------:R-:W-:-:S04]  /*7200*/  SHF.R.U32.HI R3, RZ, 0x18, R7 ;  /* 0x00000018ff037819 */ /* 0x000fc80000011607 */
[----:B------:R-:W-:-:S05]  /*7210*/  LOP3.LUT R3, R0, 0x80, R3, 0xf8, !PT ;  /* 0x0000008000037812 */ /* 0x000fca00078ef803 */
[----:B------:R0:W-:Y:S01]  /*7220*/  STG.E.U8 desc[UR36][R4.64], R3 ;  /* 0x0000000304007986 */ /* 0x0001e2000c101124 */
[----:B------:R-:W-:Y:S05]  /*7230*/  BRA `(.L_x_11132) ;  /* 0x00000000001c7947 */ /* 0x000fea0003800000 */
.L_x_11153:
[----:B------:R-:W-:Y:S01]  /*7240*/  UMOV UR4, 0xf0000000 ;  /* 0xf000000000047882 */ /* 0x000fe20000000000 */
[----:B------:R-:W-:Y:S01]  /*7250*/  UMOV UR5, 0x380fffff ;  /* 0x380fffff00057882 */ /* 0x000fe20000000000 */
[----:B-1----:R-:W0:Y:S01]  /*7260*/  F2F.F32.F64 R0, R24 ;  /* 0x0000001800007310 */ /* 0x002e220000301000 */
[----:B------:R-:W-:-:S14]  /*7270*/  DSETP.GEU.AND P0, PT, |R24|, UR4, PT ;  /* 0x0000000418007e2a */ /* 0x000fdc000bf0e200 */
[----:B0-----:R-:W-:-:S05]  /*7280*/  @!P0 FMUL R0, R0, 1.175494350822287508e-38 ;  /* 0x0080000000008820 */ /* 0x001fca0000400000 */
[----:B------:R-:W-:-:S05]  /*7290*/  F2FP.BF16.F32.PACK_AB R0, RZ, R0 ;  /* 0x00000000ff00723e */ /* 0x000fca00000010ff */
[----:B------:R0:W-:Y:S02]  /*72a0*/  STG.E.U16 desc[UR36][R4.64], R0 ;  /* 0x0000000004007986 */ /* 0x0001e4000c101524 */
.L_x_11132:
[----:B------:R-:W-:-:S07]  /*72b0*/  VIADD R33, R33, 0x80 ;  /* 0x0000008021217836 */ /* 0x000fce0000000000 */
.L_x_11091:
[----:B------:R-:W-:Y:S05]  /*72c0*/  BSYNC.RECONVERGENT B7 ;  /* 0x0000000000077941 */ /* 0x000fea0003800200 */
.L_x_11052:
[----:B------:R-:W-:-:S13]  /*72d0*/  ISETP.GE.AND P0, PT, R33, R2, PT ;  /* 0x000000022100720c */ /* 0x000fda0003f06270 */
[----:B------:R-:W-:Y:S05]  /*72e0*/  @P0 EXIT ;  /* 0x000000000000094d */ /* 0x000fea0003800000 */
[----:B0--34-:R-:W0:Y:S01]  /*72f0*/  LDC.64 R2, c[0x0][0x398] ;  /* 0x0000e600ff027b82 */ /* 0x019e220000000a00 */
        /* <DEDUP_REMOVED lines=19> */
.L_x_11165:
[----:B------:R-:W0:Y:S02]  /*7430*/  F2I.S64.F64.TRUNC R18, R18 ;  /* 0x0000001200127311 */ /* 0x000e24000030d900 */
[----:B0-----:R-:W-:-:S05]  /*7440*/  IMAD.MOV.U32 R5, RZ, RZ, R18 ;  /* 0x000000ffff057224 */ /* 0x001fca00078e0012 */
[----:B------:R-:W-:Y:S01]  /*7450*/  STG.E.U8 desc[UR36][R2.64], R5 ;  /* 0x0000000502007986 */ /* 0x000fe2000c101124 */
[----:B------:R-:W-:Y:S05]  /*7460*/  EXIT ;  /* 0x000000000000794d */ /* 0x000fea0003800000 */
.L_x_11164:
        /* <DEDUP_REMOVED lines=9> */
.L_x_11168:
[----:B------:R-:W0:Y:S02]  /*7500*/  F2I.F64.TRUNC R19, R18 ;  /* 0x0000001200137311 */ /* 0x000e24000030d100 */
[----:B0-----:R-:W-:Y:S01]  /*7510*/  STG.E desc[UR36][R2.64], R19 ;  /* 0x0000001302007986 */ /* 0x001fe2000c101924 */
[----:B------:R-:W-:Y:S05]  /*7520*/  EXIT ;  /* 0x000000000000794d */ /* 0x000fea0003800000 */
.L_x_11167:
[----:B------:R-:W0:Y:S02]  /*7530*/  F2I.F64.TRUNC R19, R18 ;  /* 0x0000001200137311 */ /* 0x000e24000030d100 */
[----:B0-----:R-:W-:Y:S01]  /*7540*/  STG.E.U16 desc[UR36][R2.64], R19 ;  /* 0x0000001302007986 */ /* 0x001fe2000c101524 */
[----:B------:R-:W-:Y:S05]  /*7550*/  EXIT ;  /* 0x000000000000794d */ /* 0x000fea0003800000 */
.L_x_11163:
        /* <DEDUP_REMOVED lines=8> */
[----:B--2---:R-:W0:Y:S01]  /*75e0*/  F2F.F32.F64 R5, R16 ;  /* 0x0000001000057310 */ /* 0x004e220000301000 */
[----:B------:R-:W-:-:S14]  /*75f0*/  DSETP.GEU.AND P0, PT, |R16|, UR4, PT ;  /* 0x0000000410007e2a */ /* 0x000fdc000bf0e200 */
[----:B0-----:R-:W-:-:S05]  /*7600*/  @!P0 FMUL R5, R5, 1.175494350822287508e-38 ;  /* 0x0080000005058820 */ /* 0x001fca0000400000 */
[----:B------:R-:W-:Y:S01]  /*7610*/  STG.E desc[UR36][R2.64], R5 ;  /* 0x0000000502007986 */ /* 0x000fe2000c101924 */
[----:B------:R-:W-:Y:S05]  /*7620*/  EXIT ;  /* 0x000000000000794d */ /* 0x000fea0003800000 */
.L_x_11170:
[----:B------:R-:W-:Y:S01]  /*7630*/  UMOV UR4, 0xf0000000 ;  /* 0xf000000000047882 */ /* 0x000fe20000000000 */
[----:B------:R-:W-:Y:S01]  /*7640*/  UMOV UR5, 0x380fffff ;  /* 0x380fffff00057882 */ /* 0x000fe20000000000 */
[----:B--2---:R-:W0:Y:S01]  /*7650*/  F2F.F32.F64 R0, R16 ;  /* 0x0000001000007310 */ /* 0x004e220000301000 */
[----:B------:R-:W-:-:S14]  /*7660*/  DSETP.GEU.AND P0, PT, |R16|, UR4, PT ;  /* 0x0000000410007e2a */ /* 0x000fdc000bf0e200 */
[----:B0-----:R-:W-:-:S05]  /*7670*/  @!P0 FMUL R0, R0, 1.175494350822287508e-38 ;  /* 0x0080000000008820 */ /* 0x001fca0000400000 */
[----:B------:R-:W-:-:S05]  /*7680*/  F2FP.F16.F32.PACK_AB R0, RZ, R0 ;  /* 0x00000000ff00723e */ /* 0x000fca00000000ff */
[----:B------:R-:W-:Y:S01]  /*7690*/  STG.E.U16 desc[UR36][R2.64], R0 ;  /* 0x0000000002007986 */ /* 0x000fe2000c101524 */
[----:B------:R-:W-:Y:S05]  /*76a0*/  EXIT ;  /* 0x000000000000794d */ /* 0x000fea0003800000 */
.L_x_11169:
        /* <DEDUP_REMOVED lines=8> */
[----:B--2---:R-:W0:Y:S01]  /*7730*/  F2F.F32.F64 R4, R16 ;  /* 0x0000001000047310 */ /* 0x004e220000301000 */
[----:B------:R-:W-:Y:S01]  /*7740*/  DSETP.GEU.AND P0, PT, |R16|, UR4, PT ;  /* 0x0000000410007e2a */ /* 0x000fe2000bf0e200 */
[----:B------:R-:W-:-:S13]  /*7750*/  IMAD.MOV.U32 R5, RZ, RZ, RZ ;  /* 0x000000ffff057224 */ /* 0x000fda00078e00ff */
[----:B0-----:R-:W-:-:S05]  /*7760*/  @!P0 FMUL R4, R4, 1.175494350822287508e-38 ;  /* 0x0080000004048820 */ /* 0x001fca0000400000 */
[----:B------:R-:W-:Y:S01]  /*7770*/  STG.E.64 desc[UR36][R2.64], R4 ;  /* 0x0000000402007986 */ /* 0x000fe2000c101b24 */
[----:B------:R-:W-:Y:S05]  /*7780*/  EXIT ;  /* 0x000000000000794d */ /* 0x000fea0003800000 */
.L_x_11172:
[----:B------:R-:W-:Y:S01]  /*7790*/  UMOV UR4, 0xf0000000 ;  /* 0xf000000000047882 */ /* 0x000fe20000000000 */
[----:B------:R-:W-:Y:S01]  /*77a0*/  UMOV UR5, 0x380fffff ;  /* 0x380fffff00057882 */ /* 0x000fe20000000000 */
[----:B--2---:R-:W0:Y:S01]  /*77b0*/  F2F.F32.F64 R0, R16 ;  /* 0x0000001000007310 */ /* 0x004e220000301000 */
[----:B------:R-:W-:-:S14]  /*77c0*/  DSETP.GEU.AND P0, PT, |R16|, UR4, PT ;  /* 0x0000000410007e2a */ /* 0x000fdc000bf0e200 */
[----:B0-----:R-:W-:-:S05]  /*77d0*/  @!P0 FMUL R0, R0, 1.175494350822287508e-38 ;  /* 0x0080000000008820 */ /* 0x001fca0000400000 */
[----:B------:R-:W-:-:S04]  /*77e0*/  F2FP.F16.F32.PACK_AB R5, RZ, R0 ;  /* 0x00000000ff05723e */ /* 0x000fc800000000ff */
[----:B------:R-:W-:-:S05]  /*77f0*/  PRMT R5, R5, 0x5410, RZ ;  /* 0x0000541005057816 */ /* 0x000fca00000000ff */
[----:B------:R-:W-:Y:S01]  /*7800*/  STG.E desc[UR36][R2.64], R5 ;  /* 0x0000000502007986 */ /* 0x000fe2000c101924 */
[----:B------:R-:W-:Y:S05]  /*7810*/  EXIT ;  /* 0x000000000000794d */ /* 0x000fea0003800000 */
.L_x_11171:
[----:B--2---:R-:W-:Y:S01]  /*7820*/  STG.E.64 desc[UR36][R2.64], R16 ;  /* 0x0000001002007986 */ /* 0x004fe2000c101b24 */
[----:B------:R-:W-:Y:S05]  /*7830*/  EXIT ;  /* 0x000000000000794d */ /* 0x000fea0003800000 */
.L_x_11162:
        /* <DEDUP_REMOVED lines=13> */
.L_x_11176:
[----:B------:R-:W-:Y:S01]  /*7910*/  UMOV UR4, 0xf0000000 ;  /* 0xf000000000047882 */ /* 0x000fe20000000000 */
[----:B------:R-:W-:Y:S01]  /*7920*/  UMOV UR5, 0x380fffff ;  /* 0x380fffff00057882 */ /* 0x000fe20000000000 */
[----:B--2---:R-:W0:Y:S01]  /*7930*/  F2F.F32.F64 R5, R16 ;  /* 0x0000001000057310 */ /* 0x004e220000301000 */
        /* <DEDUP_REMOVED lines=19> */
.L_x_11179:
[----:B------:R-:W-:-:S04]  /*7a70*/  SHF.R.U32.HI R5, RZ, 0x18, R5 ;  /* 0x00000018ff057819 */ /* 0x000fc80000011605 */
[----:B------:R-:W-:-:S07]  /*7a80*/  LOP3.LUT R0, R0, 0x80, R5, 0xf8, !PT ;  /* 0x0000008000007812 */ /* 0x000fce00078ef805 */
.L_x_11178:
[----:B------:R-:W-:Y:S05]  /*7a90*/  BSYNC.RECONVERGENT B0 ;  /* 0x0000000000007941 */ /* 0x000fea0003800200 */
.L_x_11177:
[----:B------:R-:W-:Y:S01]  /*7aa0*/  STG.E.U8 desc[UR36][R2.64], R0 ;  /* 0x0000000002007986 */ /* 0x000fe2000c101124 */
[----:B------:R-:W-:Y:S05]  /*7ab0*/  EXIT ;  /* 0x000000000000794d */ /* 0x000fea0003800000 */
.L_x_11175:
        /* <DEDUP_REMOVED lines=22> */
.L_x_11182:
[----:B------:R-:W-:-:S04]  /*7c20*/  SHF.R.U32.HI R5, RZ, 0x18, R5 ;  /* 0x00000018ff057819 */ /* 0x000fc80000011605 */
[----:B------:R-:W-:-:S07]  /*7c30*/  LOP3.LUT R0, R0, 0x80, R5, 0xf8, !PT ;  /* 0x0000008000007812 */ /* 0x000fce00078ef805 */
.L_x_11181:
[----:B------:R-:W-:Y:S05]  /*7c40*/  BSYNC.RECONVERGENT B0 ;  /* 0x0000000000007941 */ /* 0x000fea0003800200 */
.L_x_11180:
[----:B------:R-:W-:Y:S01]  /*7c50*/  STG.E.U8 desc[UR36][R2.64], R0 ;  /* 0x0000000002007986 */ /* 0x000fe2000c101124 */
[----:B------:R-:W-:Y:S05]  /*7c60*/  EXIT ;  /* 0x000000000000794d */ /* 0x000fea0003800000 */
.L_x_11174:
        /* <DEDUP_REMOVED lines=26> */
.L_x_11184:
[----:B------:R-:W0:Y:S02]  /*7e10*/  F2I.U64.F64.TRUNC R18, R18 ;  /* 0x0000001200127311 */ /* 0x000e24000030d800 */
[----:B0-----:R-:W-:Y:S01]  /*7e20*/  STG.E.64 desc[UR36][R2.64], R18 ;  /* 0x0000001202007986 */ /* 0x001fe2000c101b24 */
[----:B------:R-:W-:Y:S05]  /*7e30*/  EXIT ;  /* 0x000000000000794d */ /* 0x000fea0003800000 */
.L_x_11183:
[----:B------:R-:W0:Y:S02]  /*7e40*/  F2I.U32.F64.TRUNC R19, R18 ;  /* 0x0000001200137311 */ /* 0x000e24000030d000 */
[----:B0-----:R-:W-:Y:S01]  /*7e50*/  STG.E desc[UR36][R2.64], R19 ;  /* 0x0000001302007986 */ /* 0x001fe2000c101924 */
[----:B------:R-:W-:Y:S05]  /*7e60*/  EXIT ;  /* 0x000000000000794d */ /* 0x000fea0003800000 */
.L_x_11173:
[----:B------:R-:W-:-:S13]  /*7e70*/  ISETP.GT.AND P0, PT, R0, 0xe, PT ;  /* 0x0000000e0000780c */ /* 0x000fda0003f04270 */
[----:B------:R-:W-:Y:S05]  /*7e80*/  @P0 BRA `(.L_x_11185) ;  /* 0x00000000002c0947 */ /* 0x000fea0003800000 */
[----:B------:R-:W-:-:S13]  /*7e90*/  ISETP.NE.AND P0, PT, R0, 0xa, PT ;  /* 0x0000000a0000780c */ /* 0x000fda0003f05270 */
[----:B------:R-:W-:Y:S05]  /*7ea0*/  @!P0 BRA `(.L_x_11186) ;  /* 0x0000000000188947 */ /* 0x000fea0003800000 */
[----:B------:R-:W-:-:S13]  /*7eb0*/  ISETP.NE.AND P0, PT, R0, 0xb, PT ;  /* 0x0000000b0000780c */ /* 0x000fda0003f05270 */
[----:B------:R-:W-:Y:S05]  /*7ec0*/  @P0 BRA `(.L_x_11166) ;  /* 0x0000000000340947 */ /* 0x000fea0003800000 */
[----:B--2---:R-:W-:-:S06]  /*7ed0*/  DSETP.NEU.AND P0, PT, R16, RZ, PT ;  /* 0x000000ff1000722a */ /* 0x004fcc0003f0d000 */
[----:B------:R-:W-:-:S05]  /*7ee0*/  SEL R5, RZ, 0x1, !P0 ;  /* 0x00000001ff057807 */ /* 0x000fca0004000000 */
[----:B------:R-:W-:Y:S01]  /*7ef0*/  STG.E.U8 desc[UR36][R2.64], R5 ;  /* 0x0000000502007986 */ /* 0x000fe2000c101124 */
[----:B------:R-:W-:Y:S05]  /*7f00*/  EXIT ;  /* 0x000000000000794d */ /* 0x000fea0003800000 */
.L_x_11186:
[----:B------:R-:W-:-:S05]  /*7f10*/  CS2R R18, SRZ ;  /* 0x0000000000127805 */ /* 0x000fca000001ff00 */
[----:B--2---:R-:W-:Y:S01]  /*7f20*/  STG.E.128 desc[UR36][R2.64], R16 ;  /* 0x0000001002007986 */ /* 0x004fe2000c101d24 */
[----:B------:R-:W-:Y:S05]  /*7f30*/  EXIT ;  /* 0x000000000000794d */ /* 0x000fea0003800000 */
.L_x_11185:
[----:B------:R-:W-:-:S13]  /*7f40*/  ISETP.NE.AND P0, PT, R0, 0xf, PT ;  /* 0x0000000f0000780c */ /* 0x000fda0003f05270 */
[----:B------:R-:W-:Y:S05]  /*7f50*/  @!P0 BRA `(.L_x_11187) ;  /* 0x0000000400088947 */ /* 0x000fea0003800000 */
[----:B------:R-:W-:-:S13]  /*7f60*/  ISETP.NE.AND P0, PT, R0, 0x17, PT ;  /* 0x000000170000780c */ /* 0x000fda0003f05270 */
[----:B------:R-:W-:Y:S05]  /*7f70*/  @!P0 BRA `(.L_x_11188) ;  /* 0x0000000000a08947 */ /* 0x000fea0003800000 */
[----:B------:R-:W-:-:S13]  /*7f80*/  ISETP.NE.AND P0, PT, R0, 0x18, PT ;  /* 0x000000180000780c */ /* 0x000fda0003f05270 */
[----:B------:R-:W-:Y:S05]  /*7f90*/  @!P0 BRA `(.L_x_11189) ;  /* 0x0000000000448947 */ /* 0x000fea0003800000 */
.L_x_11166:
[----:B------:R-:W-:Y:S01]  /*7fa0*/  MOV R0, 0x0 ;  /* 0x0000000000007802 */ /* 0x000fe20000000f00 */
[----:B------:R-:W0:Y:S01]  /*7fb0*/  LDCU.64 UR4, c[0x4][0x178] ;  /* 0x01002f00ff0477ac */ /* 0x000e220008000a00 */
[----:B------:R-:W-:Y:S02]  /*7fc0*/  IMAD.MOV.U32 R8, RZ, RZ, 0x65 ;  /* 0x00000065ff087424 */ /* 0x000fe400078e00ff */
        /* <DEDUP_REMOVED lines=10> */
[----:B---3--:R-:W-:-:S07]  /*8070*/  IMAD.U32 R11, RZ, RZ, UR9 ;  /* 0x00000009ff0b7e24 */ /* 0x008fce000f8e00ff */
[----:B------:R-:W-:-:S07]  /*8080*/  LEPC R20, `(.L_x_11190) ;  /* 0x000000001014794e */ /* 0x000fce0000000000 */
[----:B--2-4-:R-:W-:Y:S05]  /*8090*/  CALL.ABS.NOINC R2 ;  /* 0x0000000002007343 */ /* 0x014fea0003c00000 */
.L_x_11190:
[----:B------:R-:W-:Y:S05]  /*80a0*/  EXIT ;  /* 0x000000000000794d */ /* 0x000fea0003800000 */
.L_x_11189:
[----:B------:R-:W-:Y:S01]  /*80b0*/  UMOV UR4, 0xf0000000 ;  /* 0xf000000000047882 */ /* 0x000fe20000000000 */
[----:B------:R-:W-:Y:S01]  /*80c0*/  UMOV UR5, 0x380fffff ;  /* 0x380fffff00057882 */ /* 0x000fe20000000000 */
[----:B--2---:R-:W0:Y:S01]  /*80d0*/  F2F.F32.F64 R7, R16 ;  /* 0x0000001000077310 */ /* 0x004e220000301000 */
        /* <DEDUP_REMOVED lines=14> */
.L_x_11192:
[----:B------:R-:W-:Y:S05]  /*81c0*/  BSYNC.RECONVERGENT B0 ;  /* 0x0000000000007941 */ /* 0x000fea0003800200 */
.L_x_11191:
[----:B------:R-:W-:-:S05]  /*81d0*/  LOP3.LUT R5, R0, 0x80, R5, 0xf8, !PT ;  /* 0x0000008000057812 */ /* 0x000fca00078ef805 */
[----:B------:R-:W-:Y:S01]  /*81e0*/  STG.E.U8 desc[UR36][R2.64], R5 ;  /* 0x0000000502007986 */ /* 0x000fe2000c101124 */
[----:B------:R-:W-:Y:S05]  /*81f0*/  EXIT ;  /* 0x000000000000794d */ /* 0x000fea0003800000 */
.L_x_11188:
[----:B------:R-:W-:Y:S01]  /*8200*/  UMOV UR4, 0xf0000000 ;  /* 0xf000000000047882 */ /* 0x000fe20000000000 */
[----:B------:R-:W-:Y:S01]  /*8210*/  UMOV UR5, 0x380fffff ;  /* 0x380fffff00057882 */ /* 0x000fe20000000000 */
[----:B--2---:R-:W0:Y:S01]  /*8220*/  F2F.F32.F64 R5, R16 ;  /* 0x0000001000057310 */ /* 0x004e220000301000 */
        /* <DEDUP_REMOVED lines=13> */
.L_x_11194:
[----:B------:R-:W-:Y:S01]  /*8300*/  IMAD.MOV.U32 R0, RZ, RZ, 0x7f ;  /* 0x0000007fff007424 */ /* 0x000fe200078e00ff */
[----:B------:R-:W-:-:S04]  /*8310*/  ISETP.GT.U32.AND P0, PT, R4, 0x7f800000, PT ;  /* 0x7f8000000400780c */ /* 0x000fc80003f04070 */
[----:B------:R-:W-:-:S09]  /*8320*/  SEL R0, R0, 0x7c, P0 ;  /* 0x0000007c00007807 */ /* 0x000fd20000000000 */
.L_x_11195:
[----:B------:R-:W-:Y:S05]  /*8330*/  BSYNC.RECONVERGENT B0 ;  /* 0x0000000000007941 */ /* 0x000fea0003800200 */
.L_x_11193:
[----:B------:R-:W-:-:S04]  /*8340*/  SHF.R.U32.HI R5, RZ, 0x18, R5 ;  /* 0x00000018ff057819 */ /* 0x000fc80000011605 */
[----:B------:R-:W-:-:S05]  /*8350*/  LOP3.LUT R5, R0, 0x80, R5, 0xf8, !PT ;  /* 0x0000008000057812 */ /* 0x000fca00078ef805 */
[----:B------:R-:W-:Y:S01]  /*8360*/  STG.E.U8 desc[UR36][R2.64], R5 ;  /* 0x0000000502007986 */ /* 0x000fe2000c101124 */
[----:B------:R-:W-:Y:S05]  /*8370*/  EXIT ;  /* 0x000000000000794d */ /* 0x000fea0003800000 */
.L_x_11187:
[----:B------:R-:W-:Y:S01]  /*8380*/  UMOV UR4, 0xf0000000 ;  /* 0xf000000000047882 */ /* 0x000fe20000000000 */
[----:B------:R-:W-:Y:S01]  /*8390*/  UMOV UR5, 0x380fffff ;  /* 0x380fffff00057882 */ /* 0x000fe20000000000 */
[----:B--2---:R-:W0:Y:S01]  /*83a0*/  F2F.F32.F64 R0, R16 ;  /* 0x0000001000007310 */ /* 0x004e220000301000 */
[----:B------:R-:W-:-:S14]  /*83b0*/  DSETP.GEU.AND P0, PT, |R16|, UR4, PT ;  /* 0x0000000410007e2a */ /* 0x000fdc000bf0e200 */
[----:B0-----:R-:W-:-:S05]  /*83c0*/  @!P0 FMUL R0, R0, 1.175494350822287508e-38 ;  /* 0x0080000000008820 */ /* 0x001fca0000400000 */
[----:B------:R-:W-:-:S05]  /*83d0*/  F2FP.BF16.F32.PACK_AB R0, RZ, R0 ;  /* 0x00000000ff00723e */ /* 0x000fca00000010ff */
[----:B------:R-:W-:Y:S01]  /*83e0*/  STG.E.U16 desc[UR36][R2.64], R0 ;  /* 0x0000000002007986 */ /* 0x000fe2000c101524 */
[----:B------:R-:W-:Y:S05]  /*83f0*/  EXIT ;  /* 0x000000000000794d */ /* 0x000fea0003800000 */
.L_x_11196:
        /* <DEDUP_REMOVED lines=16> */
.L_x_23219:


//--------------------- .text._ZN2at6native18elementwise_kernelILi128ELi2EZNS0_22gpu_kernel_impl_nocastIZZZNS0_15binary_internal21div_trunc_kernel_cudaERNS_18TensorIteratorBaseEENKUlvE0_clEvENKUlvE_clEvEUldE_EEvS5_RKT_EUliE_EEviT1_ --------------------------
	.section	.text._ZN2at6native18elementwise_kernelILi128ELi2EZNS0_22gpu_kernel_impl_nocastIZZZNS0_15binary_internal21div_trunc_kernel_cudaERNS_18TensorIteratorBaseEENKUlvE0_clEvENKUlvE_clEvEUldE_EEvS5_RKT_EUliE_EEviT1_,"ax",@progbits
	.align	128
        .global         _ZN2at6native18elementwise_kernelILi128ELi2EZNS0_22gpu_kernel_impl_nocastIZZZNS0_15binary_internal21div_trunc_kernel_cudaERNS_18TensorIteratorBaseEENKUlvE0_clEvENKUlvE_clEvEUldE_EEvS5_RKT_EUliE_EEviT1_
        .type           _ZN2at6native18elementwise_kernelILi128ELi2EZNS0_22gpu_kernel_impl_nocastIZZZNS0_15binary_internal21div_trunc_kernel_cudaERNS_18TensorIteratorBaseEENKUlvE0_clEvENKUlvE_clEvEUldE_EEvS5_RKT_EUliE_EEviT1_,@function
        .size           _ZN2at6native18elementwise_kernelILi128ELi2EZNS0_22gpu_kernel_impl_nocastIZZZNS0_15binary_internal21div_trunc_kernel_cudaERNS_18TensorIteratorBaseEENKUlvE0_clEvENKUlvE_clEvEUldE_EEvS5_RKT_EUliE_EEviT1_,(.L_x_23220 - _ZN2at6native18elementwise_kernelILi128ELi2EZNS0_22gpu_kernel_impl_nocastIZZZNS0_15binary_internal21div_trunc_kernel_cudaERNS_18TensorIteratorBaseEENKUlvE0_clEvENKUlvE_clEvEUldE_EEvS5_RKT_EUliE_EEviT1_)
        .other          _ZN2at6native18elementwise_kernelILi128ELi2EZNS0_22gpu_kernel_impl_nocastIZZZNS0_15binary_internal21div_trunc_kernel_cudaERNS_18TensorIteratorBaseEENKUlvE0_clEvENKUlvE_clEvEUldE_EEvS5_RKT_EUliE_EEviT1_,@"STO_CUDA_ENTRY STV_DEFAULT"
_ZN2at6native18elementwise_kernelILi128ELi2EZNS0_22gpu_kernel_impl_nocastIZZZNS0_15binary_internal21div_trunc_kernel_cudaERNS_18TensorIteratorBaseEENKUlvE0_clEvENKUlvE_clEvEUldE_EEvS5_RKT_EUliE_EEviT1_:
.text._ZN2at6native18elementwise_kernelILi128ELi2EZNS0_22gpu_kernel_impl_nocastIZZZNS0_15binary_internal21div_trunc_kernel_cudaERNS_18TensorIteratorBaseEENKUlvE0_clEvENKUlvE_clEvEUldE_EEvS5_RKT_EUliE_EEviT1_:
        /* <DEDUP_REMOVED lines=14> */
[----:B------:R-:W1:Y:S01]  /*00e0*/  LDCU.64 UR8, c[0x0][0x590] ;  /* 0x0000b200ff0877ac */ /* 0x000e620008000a00 */
[----:B0-----:R-:W1:Y:S06]  /*00f0*/  LDG.E.64 R4, desc[UR6][R4.64] ;  /* 0x0000000604047981 */ /* 0x001e6c000c1e1b00 */
[----:B------:R-:W0:Y:S01]  /*0100*/  LDC.64 R8, c[0x0][0x580] ;  /* 0x00016000ff087b82 */ /* 0x000e220000000a00 */
[----:B------:R-:W-:Y:S01]  /*0110*/  IADD3 R3, PT, PT, R3, 0x80, RZ ;  /* 0x0000008003037810 */ /* 0x000fe20007ffe0ff */
[----:B-1----:R-:W-:-:S10]  /*0120*/  DMUL R6, R4, UR8 ;  /* 0x0000000804067c28 */ /* 0x002fd40008000000 */
[----:B------:R-:W0:Y:S02]  /*0130*/  FRND.F64.TRUNC R6, R6 ;  /* 0x0000000600067313 */ /* 0x000e24000030d800 */
[----:B0-----:R0:W-:Y:S02]  /*0140*/  STG.E.64 desc[UR6][R8.64], R6 ;  /* 0x0000000608007986 */ /* 0x0011e4000c101b06 */
.L_x_11199:
[----:B------:R-:W-:Y:S05]  /*0150*/  BSYNC.RECONVERGENT B0 ;  /* 0x0000000000007941 */ /* 0x000fea0003800200 */
.L_x_11198:
[----:B------:R-:W-:-:S13]  /*0160*/  ISETP.GE.AND P0, PT, R3, UR4, PT ;  /* 0x0000000403007c0c */ /* 0x000fda000bf06270 */
[----:B------:R-:W-:Y:S05]  /*0170*/  @P0 EXIT ;  /* 0x000000000000094d */ /* 0x000fea0003800000 */
[----:B------:R-:W1:Y:S01]  /*0180*/  LDC.64 R4, c[0x0][0x588] ;  /* 0x00016200ff047b82 */ /* 0x000e620000000a00 */
[----:B------:R-:W2:Y:S01]  /*0190*/  LDCU.64 UR4, c[0x0][0x590] ;  /* 0x0000b200ff0477ac */ /* 0x000ea20008000a00 */
[----:B-1----:R-:W2:Y:S06]  /*01a0*/  LDG.E.64 R2, desc[UR6][R4.64] ;  /* 0x0000000604027981 */ /* 0x002eac000c1e1b00 */
[----:B0-----:R-:W0:Y:S01]  /*01b0*/  LDC.64 R6, c[0x0][0x580] ;  /* 0x00016000ff067b82 */ /* 0x001e220000000a00 */
[----:B--2---:R-:W-:-:S10]  /*01c0*/  DMUL R2, R2, UR4 ;  /* 0x0000000402027c28 */ /* 0x004fd40008000000 */
[----:B------:R-:W0:Y:S02]  /*01d0*/  FRND.F64.TRUNC R2, R2 ;  /* 0x0000000200027313 */ /* 0x000e24000030d800 */
[----:B0-----:R-:W-:Y:S01]  /*01e0*/  STG.E.64 desc[UR6][R6.64], R2 ;  /* 0x0000000206007986 */ /* 0x001fe2000c101b06 */
[----:B------:R-:W-:Y:S05]  /*01f0*/  EXIT ;  /* 0x000000000000794d */ /* 0x000fea0003800000 */
.L_x_11197:
        /* <DEDUP_REMOVED lines=8> */
[----:B------:R-:W-:Y:S02]  /*0280*/  MOV R4, RZ ;  /* 0x000000ff00047202 */ /* 0x000fe40000000f00 */
        /* <DEDUP_REMOVED lines=296> */
.L_x_11202:
[----:B------:R-:W0:Y:S02]  /*1510*/  LDCU.128 UR8, c[0x0][0x580] ;  /* 0x0000b000ff0877ac */ /* 0x000e240008000c00 */
[----:B0-----:R-:W-:-:S04]  /*1520*/  IADD3 R8, P0, PT, R4, UR10, RZ ;  /* 0x0000000a04087c10 */ /* 0x001fc8000ff1e0ff */
[----:B------:R-:W-:Y:S01]  /*1530*/  IADD3.X R9, PT, PT, RZ, UR11, RZ, P0, !PT ;  /* 0x0000000bff097c10 */ /* 0x000fe200087fe4ff */
[----:B------:R-:W0:Y:S04]  /*1540*/  LDCU.64 UR10, c[0x0][0x590] ;  /* 0x0000b200ff0a77ac */ /* 0x000e280008000a00 */
[----:B------:R-:W0:Y:S01]  /*1550*/  LDG.E.64 R6, desc[UR6][R8.64] ;  /* 0x0000000608067981 */ /* 0x000e22000c1e1b00 */
[----:B------:R-:W-:Y:S02]  /*1560*/  IADD3 R4, P0, PT, R5, UR8, RZ ;  /* 0x0000000805047c10 */ /* 0x000fe4000ff1e0ff */
[----:B------:R-:W-:-:S03]  /*1570*/  IADD3 R3, PT, PT, R3, 0x80, RZ ;  /* 0x0000008003037810 */ /* 0x000fc60007ffe0ff */
[----:B------:R-:W-:Y:S01]  /*1580*/  IMAD.X R5, RZ, RZ, UR9, P0 ;  /* 0x00000009ff057e24 */ /* 0x000fe200080e06ff */
[----:B0-----:R-:W-:-:S10]  /*1590*/  DMUL R6, R6, UR10 ;  /* 0x0000000a06067c28 */ /* 0x001fd40008000000 */
[----:B------:R-:W0:Y:S02]  /*15a0*/  FRND.F64.TRUNC R6, R6 ;  /* 0x0000000600067313 */ /* 0x000e24000030d800 */
[----:B0-----:R0:W-:Y:S02]  /*15b0*/  STG.E.64 desc[UR6][R4.64], R6 ;  /* 0x0000000604007986 */ /* 0x0011e4000c101b06 */
.L_x_11201:
[----:B------:R-:W-:Y:S05]  /*15c0*/  BSYNC.RECONVERGENT B0 ;  /* 0x0000000000007941 */ /* 0x000fea0003800200 */
.L_x_11200:
        /* <DEDUP_REMOVED lines=300> */
.L_x_11203:
[----:B------:R-:W0:Y:S01]  /*2890*/  LDCU.128 UR8, c[0x0][0x580] ;  /* 0x0000b000ff0877ac */ /* 0x000e220008000c00 */
[----:B------:R-:W1:Y:S01]  /*28a0*/  LDCU.64 UR4, c[0x0][0x590] ;  /* 0x0000b200ff0477ac */ /* 0x000e620008000a00 */
[----:B0-----:R-:W-:-:S04]  /*28b0*/  IADD3 R6, P0, PT, R2, UR10, RZ ;  /* 0x0000000a02067c10 */ /* 0x001fc8000ff1e0ff */
[----:B------:R-:W-:-:S05]  /*28c0*/  IADD3.X R7, PT, PT, RZ, UR11, RZ, P0, !PT ;  /* 0x0000000bff077c10 */ /* 0x000fca00087fe4ff */
[----:B------:R-:W1:Y:S01]  /*28d0*/  LDG.E.64 R4, desc[UR6][R6.64] ;  /* 0x0000000606047981 */ /* 0x000e62000c1e1b00 */
[----:B------:R-:W-:-:S04]  /*28e0*/  IADD3 R2, P0, PT, R3, UR8, RZ ;  /* 0x0000000803027c10 */ /* 0x000fc8000ff1e0ff */
[----:B------:R-:W-:Y:S01]  /*28f0*/  IADD3.X R3, PT, PT, RZ, UR9, RZ, P0, !PT ;  /* 0x00000009ff037c10 */ /* 0x000fe200087fe4ff */
[----:B-1----:R-:W-:-:S10]  /*2900*/  DMUL R4, R4, UR4 ;  /* 0x0000000404047c28 */ /* 0x002fd40008000000 */
[----:B------:R-:W0:Y:S02]  /*2910*/  FRND.F64.TRUNC R4, R4 ;  /* 0x0000000400047313 */ /* 0x000e24000030d800 */
[----:B0-----:R-:W-:Y:S01]  /*2920*/  STG.E.64 desc[UR6][R2.64], R4 ;  /* 0x0000000402007986 */ /* 0x001fe2000c101b06 */
[----:B------:R-:W-:Y:S05]  /*2930*/  EXIT ;  /* 0x000000000000794d */ /* 0x000fea0003800000 */
.L_x_11204:
        /* <DEDUP_REMOVED lines=12> */
.L_x_23220:


//--------------------- .text._ZN2at6native27unrolled_elementwise_kernelIZZZNS0_15binary_internal21div_trunc_kernel_cudaERNS_18TensorIteratorBaseEENKUlvE0_clEvENKUlvE_clEvEUldE_St5arrayIPcLm2EELi4E23TrivialOffsetCalculatorILi1EjESC_NS0_6memory15LoadWithoutCastENSD_16StoreWithoutCastEEEviT_T0_T2_T3_T4_T5_ --------------------------
	.section	.text._ZN2at6native27unrolled_elementwise_kernelIZZZNS0_15binary_internal21div_trunc_kernel_cudaERNS_18TensorIteratorBaseEENKUlvE0_clEvENKUlvE_clEvEUldE_St5arrayIPcLm2EELi4E23TrivialOffsetCalculatorILi1EjESC_NS0_6memory15LoadWithoutCastENSD_16StoreWithoutCastEEEviT_T0_T2_T3_T4_T5_,"ax",@progbits
	.align	128
        .global         _ZN2at6native27unrolled_elementwise_kernelIZZZNS0_15binary_internal21div_trunc_kernel_cudaERNS_18TensorIteratorBaseEENKUlvE0_clEvENKUlvE_clEvEUldE_St5arrayIPcLm2EELi4E23TrivialOffsetCalculatorILi1EjESC_NS0_6memory15LoadWithoutCastENSD_16StoreWithoutCastEEEviT_T0_T2_T3_T4_T5_
        .type           _ZN2at6native27unrolled_elementwise_kernelIZZZNS0_15binary_internal21div_trunc_kernel_cudaERNS_18TensorIteratorBaseEENKUlvE0_clEvENKUlvE_clEvEUldE_St5arrayIPcLm2EELi4E23TrivialOffsetCalculatorILi1EjESC_NS0_6memory15LoadWithoutCastENSD_16StoreWithoutCastEEEviT_T0_T2_T3_T4_T5_,@function
        .size           _ZN2at6native27unrolled_elementwise_kernelIZZZNS0_15binary_internal21div_trunc_kernel_cudaERNS_18TensorIteratorBaseEENKUlvE0_clEvENKUlvE_clEvEUldE_St5arrayIPcLm2EELi4E23TrivialOffsetCalculatorILi1EjESC_NS0_6memory15LoadWithoutCastENSD_16StoreWithoutCastEEEviT_T0_T2_T3_T4_T5_,(.L_x_23221 - _ZN2at6native27unrolled_elementwise_kernelIZZZNS0_15binary_internal21div_trunc_kernel_cudaERNS_18TensorIteratorBaseEENKUlvE0_clEvENKUlvE_clEvEUldE_St5arrayIPcLm2EELi4E23TrivialOffsetCalculatorILi1EjESC_NS0_6memory15LoadWithoutCastENSD_16StoreWithoutCastEEEviT_T0_T2_T3_T4_T5_)
        .other          _ZN2at6native27unrolled_elementwise_kernelIZZZNS0_15binary_internal21div_trunc_kernel_cudaERNS_18TensorIteratorBaseEENKUlvE0_clEvENKUlvE_clEvEUldE_St5arrayIPcLm2EELi4E23TrivialOffsetCalculatorILi1EjESC_NS0_6memory15LoadWithoutCastENSD_16StoreWithoutCastEEEviT_T0_T2_T3_T4_T5_,@"STO_CUDA_ENTRY STV_DEFAULT"
_ZN2at6native27unrolled_elementwise_kernelIZZZNS0_15binary_internal21div_trunc_kernel_cudaERNS_18TensorIteratorBaseEENKUlvE0_clEvENKUlvE_clEvEUldE_St5arrayIPcLm2EELi4E23TrivialOffsetCalculatorILi1EjESC_NS0_6memory15LoadWithoutCastENSD_16StoreWithoutCastEEEviT_T0_T2_T3_T4_T5_:
.text._ZN2at6native27unrolled_elementwise_kernelIZZZNS0_15binary_internal21div_trunc_kernel_cudaERNS_18TensorIteratorBaseEENKUlvE0_clEvENKUlvE_clEvEUldE_St5arrayIPcLm2EELi4E23TrivialOffsetCalculatorILi1EjESC_NS0_6memory15LoadWithoutCastENSD_16StoreWithoutCastEEEviT_T0_T2_T3_T4_T5_:
[----:B------:R-:W-:Y:S01]  /*0000*/  LDC R1, c[0x0][0x37c] ;  /* 0x0000df00ff017b82 */ /* 0x000fe20000000800 */
[----:B------:R-:W0:Y:S07]  /*0010*/  S2R R0, SR_CTAID.X ;  /* 0x0000000000007919 */ /* 0x000e2e0000002500 */
[----:B------:R-:W0:Y:S01]  /*0020*/  LDC R3, c[0x0][0x380] ;  /* 0x0000e000ff037b82 */ /* 0x000e220000000800 */
[----:B------:R-:W1:Y:S01]  /*0030*/  LDCU.64 UR4, c[0x0][0x358] ;  /* 0x00006b00ff0477ac */ /* 0x000e620008000a00 */
[----:B------:R-:W2:Y:S01]  /*0040*/  S2R R7, SR_TID.X ;  /* 0x0000000000077919 */ /* 0x000ea20000002100 */
[----:B------:R-:W3:Y:S01]  /*0050*/  LDCU.64 UR6, c[0x0][0x388] ;  /* 0x00007100ff0677ac */ /* 0x000ee20008000a00 */
[----:B0-----:R-:W-:-:S02]  /*0060*/  IMAD R2, R0, -0x200, R3 ;  /* 0xfffffe0000027824 */ /* 0x001fc400078e0203 */
[----:B--2---:R-:W-:-:S03]  /*0070*/  IMAD.MOV.U32 R3, RZ, RZ, R7 ;  /* 0x000000ffff037224 */ /* 0x004fc600078e0007 */
        /* <DEDUP_REMOVED lines=13> */
[----:B------:R-:W-:Y:S01]  /*0150*/  @!P2 LEA R7, R0, R7, 0x9 ;  /* 0x000000070007a211 */ /* 0x000fe200078e48ff */
[----:B----4-:R-:W-:Y:S01]  /*0160*/  @!P3 IMAD.WIDE.U32 R18, R19, 0x8, R4 ;  /* 0x000000081312b825 */ /* 0x010fe200078e0004 */
[----:B------:R-:W-:-:S06]  /*0170*/  CS2R R4, SRZ ;  /* 0x0000000000047805 */ /* 0x000fcc000001ff00 */
[----:B-1----:R-:W3:Y:S01]  /*0180*/  @!P3 LDG.E.64 R4, desc[UR4][R18.64] ;  /* 0x000000041204b981 */ /* 0x002ee2000c1e1b00 */
[----:B------:R-:W-:Y:S02]  /*0190*/  @!P0 IMAD R13, R0, 0x200, R3 ;  /* 0x00000200000d8824 */ /* 0x000fe400078e0203 */
[----:B-----5:R-:W-:Y:S01]  /*01a0*/  @!P2 IMAD.WIDE.U32 R16, R7, 0x8, R16 ;  /* 0x000000080710a825 */ /* 0x020fe200078e0010 */
[----:B------:R-:W-:-:S06]  /*01b0*/  CS2R R6, SRZ ;  /* 0x0000000000067805 */ /* 0x000fcc000001ff00 */
[----:B------:R-:W4:Y:S01]  /*01c0*/  @!P2 LDG.E.64 R6, desc[UR4][R16.64] ;  /* 0x000000041006a981 */ /* 0x000f22000c1e1b00 */
[----:B0-----:R-:W-:Y:S01]  /*01d0*/  @!P0 IMAD.WIDE.U32 R10, R13, 0x8, R10 ;  /* 0x000000080d0a8825 */ /* 0x001fe200078e000a */
[----:B------:R-:W-:-:S03]  /*01e0*/  CS2R R12, SRZ ;  /* 0x00000000000c7805 */ /* 0x000fc6000001ff00 */
[----:B--2---:R-:W-:Y:S01]  /*01f0*/  @!P1 IMAD.WIDE.U32 R14, R15, 0x8, R8 ;  /* 0x000000080f0e9825 */ /* 0x004fe200078e0008 */
[----:B------:R-:W-:-:S04]  /*0200*/  CS2R R8, SRZ ;  /* 0x0000000000087805 */ /* 0x000fc8000001ff00 */
[----:B------:R-:W2:Y:S04]  /*0210*/  @!P1 LDG.E.64 R12, desc[UR4][R14.64] ;  /* 0x000000040e0c9981 */ /* 0x000ea8000c1e1b00 */
[----:B------:R-:W5:Y:S01]  /*0220*/  @!P0 LDG.E.64 R8, desc[UR4][R10.64] ;  /* 0x000000040a088981 */ /* 0x000f62000c1e1b00 */
[----:B------:R-:W-:Y:S01]  /*0230*/  ISETP.GE.AND P0, PT, R3, R2, PT ;  /* 0x000000020300720c */ /* 0x000fe20003f06270 */
[----:B------:R-:W-:Y:S04]  /*0240*/  BSSY.RECONVERGENT B0, `(.L_x_11205) ;  /* 0x000001f000007945 */ /* 0x000fe80003800200 */
[----:B------:R-:W-:Y:S01]  /*0250*/  BSSY.RELIABLE B1, `(.L_x_11206) ;  /* 0x0000017000017945 */ /* 0x000fe20003800100 */
[----:B---3--:R-:W-:-:S02]  /*0260*/  DMUL R4, R4, UR6 ;  /* 0x0000000604047c28 */ /* 0x008fc40008000000 */
[----:B----4-:R-:W-:-:S08]  /*0270*/  DMUL R6, R6, UR6 ;  /* 0x0000000606067c28 */ /* 0x010fd00008000000 */
[----:B------:R-:W0:Y:S08]  /*0280*/  FRND.F64.TRUNC R4, R4 ;  /* 0x0000000400047313 */ /* 0x000e30000030d800 */
[----:B------:R-:W1:Y:S01]  /*0290*/  FRND.F64.TRUNC R6, R6 ;  /* 0x0000000600067313 */ /* 0x000e62000030d800 */
[----:B--2---:R-:W-:Y:S02]  /*02a0*/  DMUL R12, R12, UR6 ;  /* 0x000000060c0c7c28 */ /* 0x004fe40008000000 */
[----:B-----5:R-:W-:Y:S01]  /*02b0*/  DMUL R8, R8, UR6 ;  /* 0x0000000608087c28 */ /* 0x020fe20008000000 */
[----:B------:R-:W-:Y:S10]  /*02c0*/  @P0 BRA `(.L_x_11207) ;  /* 0x00000000003c0947 */ /* 0x000ff40003800000 */
[----:B------:R-:W2:Y:S01]  /*02d0*/  LDC.64 R10, c[0x0][0x398] ;  /* 0x0000e600ff0a7b82 */ /* 0x000ea20000000a00 */
[----:B------:R-:W3:Y:S01]  /*02e0*/  FRND.F64.TRUNC R8, R8 ;  /* 0x0000000800087313 */ /* 0x000ee2000030d800 */
[----:B------:R-:W-:Y:S01]  /*02f0*/  LEA R15, R0, R3, 0x9 ;  /* 0x00000003000f7211 */ /* 0x000fe200078e48ff */
[----:B------:R-:W-:-:S05]  /*0300*/  VIADD R3, R3, 0x80 ;  /* 0x0000008003037836 */ /* 0x000fca0000000000 */
[----:B------:R-:W-:-:S13]  /*0310*/  ISETP.GE.AND P0, PT, R3, R2, PT ;  /* 0x000000020300720c */ /* 0x000fda0003f06270 */
[----:B------:R-:W-:Y:S05]  /*0320*/  @P0 BREAK.RELIABLE B1 ;  /* 0x0000000000010942 */ /* 0x000fea0003800100 */
[----:B--2---:R-:W-:-:S05]  /*0330*/  IMAD.WIDE.U32 R10, R15, 0x8, R10 ;  /* 0x000000080f0a7825 */ /* 0x004fca00078e000a */
[----:B---3--:R2:W-:Y:S01]  /*0340*/  STG.E.64 desc[UR4][R10.64], R8 ;  /* 0x000000080a007986 */ /* 0x0085e2000c101b04 */
[----:B------:R-:W-:Y:S05]  /*0350*/  @P0 BRA `(.L_x_11208) ;  /* 0x0000000000340947 */ /* 0x000fea0003800000 */
[----:B--2---:R-:W2:Y:S01]  /*0360*/  LDC.64 R8, c[0x0][0x398] ;  /* 0x0000e600ff087b82 */ /* 0x004ea20000000a00 */
[----:B------:R-:W3:Y:S01]  /*0370*/  FRND.F64.TRUNC R12, R12 ;  /* 0x0000000c000c7313 */ /* 0x000ee2000030d800 */
[----:B------:R-:W-:Y:S01]  /*0380*/  LEA R11, R0, R3, 0x9 ;  /* 0x00000003000b7211 */ /* 0x000fe200078e48ff */
[----:B------:R-:W-:-:S04]  /*0390*/  VIADD R3, R3, 0x80 ;  /* 0x0000008003037836 */ /* 0x000fc80000000000 */
[----:B--2---:R-:W-:-:S05]  /*03a0*/  IMAD.WIDE.U32 R8, R11, 0x8, R8 ;  /* 0x000000080b087825 */ /* 0x004fca00078e0008 */
[----:B---3--:R2:W-:Y:S02]  /*03b0*/  STG.E.64 desc[UR4][R8.64], R12 ;  /* 0x0000000c08007986 */ /* 0x0085e4000c101b04 */
.L_x_11207:
[----:B------:R-:W-:Y:S05]  /*03c0*/  BSYNC.RELIABLE B1 ;  /* 0x0000000000017941 */ /* 0x000fea0003800100 */
.L_x_11206:
[----:B------:R-:W-:-:S13]  /*03d0*/  ISETP.GE.AND P0, PT, R3, R2, PT ;  /* 0x000000020300720c */ /* 0x000fda0003f06270 */
[----:B--2---:R-:W2:Y:S01]  /*03e0*/  @!P0 LDC.64 R8, c[0x0][0x398] ;  /* 0x0000e600ff088b82 */ /* 0x004ea20000000a00 */
[----:B------:R-:W-:Y:S01]  /*03f0*/  @!P0 LEA R11, R0, R3, 0x9 ;  /* 0x00000003000b8211 */ /* 0x000fe200078e48ff */
[----:B------:R-:W-:-:S04]  /*0400*/  @!P0 VIADD R3, R3, 0x80 ;  /* 0x0000008003038836 */ /* 0x000fc80000000000 */
[----:B--2---:R-:W-:-:S05]  /*0410*/  @!P0 IMAD.WIDE.U32 R8, R11, 0x8, R8 ;  /* 0x000000080b088825 */ /* 0x004fca00078e0008 */
[----:B0-----:R3:W-:Y:S02]  /*0420*/  @!P0 STG.E.64 desc[UR4][R8.64], R4 ;  /* 0x0000000408008986 */ /* 0x0017e4000c101b04 */
.L_x_11208:
[----:B------:R-:W-:Y:S05]  /*0430*/  BSYNC.RECONVERGENT B0 ;  /* 0x0000000000007941 */ /* 0x000fea0003800200 */
.L_x_11205:
[----:B------:R-:W-:Y:S05]  /*0440*/  WARPSYNC.ALL ;  /* 0x0000000000007948 */ /* 0x000fea0003800000 */
[----:B------:R-:W-:-:S13]  /*0450*/  ISETP.GE.AND P0, PT, R3, R2, PT ;  /* 0x000000020300720c */ /* 0x000fda0003f06270 */
[----:B------:R-:W-:Y:S05]  /*0460*/  @P0 EXIT ;  /* 0x000000000000094d */ /* 0x000fea0003800000 */
[----:B0--3--:R-:W0:Y:S01]  /*0470*/  LDC.64 R4, c[0x0][0x398] ;  /* 0x0000e600ff047b82 */ /* 0x009e220000000a00 */
[----:B------:R-:W-:-:S05]  /*0480*/  LEA R3, R0, R3, 0x9 ;  /* 0x0000000300037211 */ /* 0x000fca00078e48ff */
[----:B0-----:R-:W-:-:S05]  /*0490*/  IMAD.WIDE.U32 R2, R3, 0x8, R4 ;  /* 0x0000000803027825 */ /* 0x001fca00078e0004 */
[----:B-1----:R-:W-:Y:S01]  /*04a0*/  STG.E.64 desc[UR4][R2.64], R6 ;  /* 0x0000000602007986 */ /* 0x002fe2000c101b04 */
[----:B------:R-:W-:Y:S05]  /*04b0*/  EXIT ;  /* 0x000000000000794d */ /* 0x000fea0003800000 */
.L_x_11209:
        /* <DEDUP_REMOVED lines=12> */
.L_x_23221:


//--------------------- .text._ZN2at6native29vectorized_elementwise_kernelILi2EZZZNS0_15binary_internal21div_trunc_kernel_cudaERNS_18TensorIteratorBaseEENKUlvE0_clEvENKUlvE_clEvEUldE_St5arrayIPcLm2EEEEviT0_T1_ --------------------------
	.section	.text._ZN2at6native29vectorized_elementwise_kernelILi2EZZZNS0_15binary_internal21div_trunc_kernel_cudaERNS_18TensorIteratorBaseEENKUlvE0_clEvENKUlvE_clEvEUldE_St5arrayIPcLm2EEEEviT0_T1_,"ax",@progbits
	.align	128
        .global         _ZN2at6native29vectorized_elementwise_kernelILi2EZZZNS0_15binary_internal21div_trunc_kernel_cudaERNS_18TensorIteratorBaseEENKUlvE0_clEvENKUlvE_clEvEUldE_St5arrayIPcLm2EEEEviT0_T1_
        .type           _ZN2at6native29vectorized_elementwise_kernelILi2EZZZNS0_15binary_internal21div_trunc_kernel_cudaERNS_18TensorIteratorBaseEENKUlvE0_clEvENKUlvE_clEvEUldE_St5arrayIPcLm2EEEEviT0_T1_,@function
        .size           _ZN2at6native29vectorized_elementwise_kernelILi2EZZZNS0_15binary_internal21div_trunc_kernel_cudaERNS_18TensorIteratorBaseEENKUlvE0_clEvENKUlvE_clEvEUldE_St5arrayIPcLm2EEEEviT0_T1_,(.L_x_23222 - _ZN2at6native29vectorized_elementwise_kernelILi2EZZZNS0_15binary_internal21div_trunc_kernel_cudaERNS_18TensorIteratorBaseEENKUlvE0_clEvENKUlvE_clEvEUldE_St5arrayIPcLm2EEEEviT0_T1_)
        .other          _ZN2at6native29vectorized_elementwise_kernelILi2EZZZNS0_15binary_internal21div_trunc_kernel_cudaERNS_18TensorIteratorBaseEENKUlvE0_clEvENKUlvE_clEvEUldE_St5arrayIPcLm2EEEEviT0_T1_,@"STO_CUDA_ENTRY STV_DEFAULT"
_ZN2at6native29vectorized_elementwise_kernelILi2EZZZNS0_15binary_internal21div_trunc_kernel_cudaERNS_18TensorIteratorBaseEENKUlvE0_clEvENKUlvE_clEvEUldE_St5arrayIPcLm2EEEEviT0_T1_:
.text._ZN2at6native29vectorized_elementwise_kernelILi2EZZZNS0_15binary_internal21div_trunc_kernel_cudaERNS_18TensorIteratorBaseEENKUlvE0_clEvENKUlvE_clEvEUldE_St5arrayIPcLm2EEEEviT0_T1_:
        /* <DEDUP_REMOVED lines=9> */
[----:B------:R-:W1:Y:S01]  /*0090*/  LDCU.64 UR6, c[0x0][0x388] ;  /* 0x00007100ff0677ac */ /* 0x000e620008000a00 */
[----:B0-----:R-:W-:Y:S01]  /*00a0*/  ISETP.GE.U32.AND P1, PT, R25, R18, PT ;  /* 0x000000121900720c */ /* 0x001fe20003f26070 */
[----:B------:R-:W-:-:S12]  /*00b0*/  IMAD.MOV.U32 R19, RZ, RZ, R25 ;  /* 0x000000ffff137224 */ /* 0x000fd800078e0019 */
[----:B------:R-:W-:-:S04]  /*00c0*/  @!P1 IADD3 R25, PT, PT, R19, 0x80, RZ ;  /* 0x0000008013199810 */ /* 0x000fc80007ffe0ff */
[----:B------:R-:W-:-:S13]  /*00d0*/  ISETP.GE.U32.AND P0, PT, R25, R18, PT ;  /* 0x000000121900720c */ /* 0x000fda0003f06070 */
[----:B------:R-:W-:Y:S02]  /*00e0*/  @!P0 IMAD.IADD R21, R0, 0x1, R25 ;  /* 0x0000000100158824 */ /* 0x000fe400078e0219 */
[----:B------:R-:W-:-:S05]  /*00f0*/  @!P0 VIADD R25, R25, 0x80 ;  /* 0x0000008019198836 */ /* 0x000fca0000000000 */
[----:B------:R-:W-:-:S13]  /*0100*/  ISETP.GE.U32.AND P6, PT, R25, R18, PT ;  /* 0x000000121900720c */ /* 0x000fda0003fc6070 */
[----:B------:R-:W-:Y:S01]  /*0110*/  @!P6 IADD3 R11, PT, PT, R0, R25, RZ ;  /* 0x00000019000be210 */ /* 0x000fe20007ffe0ff */
[----:B------:R-:W-:Y:S01]  /*0120*/  @!P6 VIADD R25, R25, 0x80 ;  /* 0x000000801919e836 */ /* 0x000fe20000000000 */
[----:B------:R-:W0:Y:S04]  /*0130*/  @!P6 LDC.64 R8, c[0x0][0x3a0] ;  /* 0x0000e800ff08eb82 */ /* 0x000e280000000a00 */
[----:B------:R-:W-:-:S13]  /*0140*/  ISETP.GE.U32.AND P2, PT, R25, R18, PT ;  /* 0x000000121900720c */ /* 0x000fda0003f46070 */
[----:B------:R-:W-:Y:S01]  /*0150*/  @!P2 IMAD.IADD R29, R0, 0x1, R25 ;  /* 0x00000001001da824 */ /* 0x000fe200078e0219 */
[----:B------:R-:W-:Y:S01]  /*0160*/  @!P2 IADD3 R25, PT, PT, R25, 0x80, RZ ;  /* 0x000000801919a810 */ /* 0x000fe20007ffe0ff */
[----:B------:R-:W2:Y:S03]  /*0170*/  @!P2 LDC.64 R2, c[0x0][0x3a0] ;  /* 0x0000e800ff02ab82 */ /* 0x000ea60000000a00 */
[----:B------:R-:W-:Y:S01]  /*0180*/  ISETP.GE.U32.AND P3, PT, R25, R18, PT ;  /* 0x000000121900720c */ /* 0x000fe20003f66070 */
[----:B0-----:R-:W-:Y:S01]  /*0190*/  @!P6 IMAD.WIDE.U32 R10, R11, 0x8, R8 ;  /* 0x000000080b0ae825 */ /* 0x001fe200078e0008 */
[----:B------:R-:W-:-:S06]  /*01a0*/  CS2R R8, SRZ ;  /* 0x0000000000087805 */ /* 0x000fcc000001ff00 */
[----:B------:R0:W1:Y:S05]  /*01b0*/  @!P6 LDG.E.64 R8, desc[UR4][R10.64] ;  /* 0x000000040a08e981 */ /* 0x00006a000c1e1b00 */
[----:B------:R-:W-:Y:S01]  /*01c0*/  @!P3 IMAD.IADD R7, R0, 0x1, R25 ;  /* 0x000000010007b824 */ /* 0x000fe200078e0219 */
[----:B------:R-:W3:Y:S01]  /*01d0*/  @!P3 LDC.64 R4, c[0x0][0x3a0] ;  /* 0x0000e800ff04bb82 */ /* 0x000ee20000000a00 */
[----:B------:R-:W-:-:S05]  /*01e0*/  @!P3 VIADD R25, R25, 0x80 ;  /* 0x000000801919b836 */ /* 0x000fca0000000000 */
[-C--:B------:R-:W-:Y:S01]  /*01f0*/  ISETP.GE.U32.AND P4, PT, R25, R18.reuse, PT ;  /* 0x000000121900720c */ /* 0x080fe20003f86070 */
[----:B--2---:R-:W-:Y:S01]  /*0200*/  @!P2 IMAD.WIDE.U32 R28, R29, 0x8, R2 ;  /* 0x000000081d1ca825 */ /* 0x004fe200078e0002 */
[----:B0-----:R-:W0:Y:S11]  /*0210*/  @!P0 LDC.64 R10, c[0x0][0x3a0] ;  /* 0x0000e800ff0a8b82 */ /* 0x001e360000000a00 */
[----:B------:R-:W-:Y:S01]  /*0220*/  @!P4 IADD3 R13, PT, PT, R0, R25, RZ ;  /* 0x00000019000dc210 */ /* 0x000fe20007ffe0ff */
[----:B------:R-:W-:Y:S01]  /*0230*/  @!P4 VIADD R25, R25, 0x80 ;  /* 0x000000801919c836 */ /* 0x000fe20000000000 */
[----:B------:R-:W2:Y:S04]  /*0240*/  @!P4 LDC.64 R22, c[0x0][0x3a0] ;  /* 0x0000e800ff16cb82 */ /* 0x000ea80000000a00 */
[----:B------:R-:W-:-:S13]  /*0250*/  ISETP.GE.U32.AND P5, PT, R25, R18, PT ;  /* 0x000000121900720c */ /* 0x000fda0003fa6070 */
[----:B------:R-:W-:Y:S01]  /*0260*/  @!P5 IADD3 R27, PT, PT, R0, R25, RZ ;  /* 0x00000019001bd210 */ /* 0x000fe20007ffe0ff */
[----:B------:R-:W-:Y:S01]  /*0270*/  @!P5 VIADD R25, R25, 0x80 ;  /* 0x000000801919d836 */ /* 0x000fe20000000000 */
[----:B------:R-:W4:Y:S04]  /*0280*/  @!P5 LDC.64 R16, c[0x0][0x3a0] ;  /* 0x0000e800ff10db82 */ /* 0x000f280000000a00 */
[----:B------:R-:W-:Y:S01]  /*0290*/  ISETP.GE.U32.AND P6, PT, R25, R18, PT ;  /* 0x000000121900720c */ /* 0x000fe20003fc6070 */
[----:B---3--:R-:W-:-:S12]  /*02a0*/  @!P3 IMAD.WIDE.U32 R6, R7, 0x8, R4 ;  /* 0x000000080706b825 */ /* 0x008fd800078e0004 */
[----:B------:R-:W3:Y:S01]  /*02b0*/  @!P6 LDC.64 R14, c[0x0][0x3a0] ;  /* 0x0000e800ff0eeb82 */ /* 0x000ee20000000a00 */
[----:B------:R-:W-:Y:S02]  /*02c0*/  CS2R R2, SRZ ;  /* 0x0000000000027805 */ /* 0x000fe4000001ff00 */
[----:B------:R-:W-:-:S04]  /*02d0*/  CS2R R4, SRZ ;  /* 0x0000000000047805 */ /* 0x000fc8000001ff00 */
[----:B------:R5:W3:Y:S04]  /*02e0*/  @!P2 LDG.E.64 R2, desc[UR4][R28.64] ;  /* 0x000000041c02a981 */ /* 0x000ae8000c1e1b00 */
[----:B------:R0:W3:Y:S01]  /*02f0*/  @!P3 LDG.E.64 R4, desc[UR4][R6.64] ;  /* 0x000000040604b981 */ /* 0x0000e2000c1e1b00 */
[----:B--2---:R-:W-:Y:S01]  /*0300*/  @!P4 IMAD.WIDE.U32 R22, R13, 0x8, R22 ;  /* 0x000000080d16c825 */ /* 0x004fe200078e0016 */
[----:B-----5:R-:W-:Y:S01]  /*0310*/  @!P6 IADD3 R29, PT, PT, R0, R25, RZ ;  /* 0x00000019001de210 */ /* 0x020fe20007ffe0ff */
[----:B0-----:R-:W0:Y:S02]  /*0320*/  @!P1 LDC.64 R6, c[0x0][0x3a0] ;  /* 0x0000e800ff069b82 */ /* 0x001e240000000a00 */
[----:B----4-:R-:W-:Y:S01]  /*0330*/  @!P5 IMAD.WIDE.U32 R26, R27, 0x8, R16 ;  /* 0x000000081b1ad825 */ /* 0x010fe200078e0010 */
[----:B------:R-:W-:-:S02]  /*0340*/  CS2R R12, SRZ ;  /* 0x00000000000c7805 */ /* 0x000fc4000001ff00 */
[----:B------:R-:W-:Y:S01]  /*0350*/  CS2R R16, SRZ ;  /* 0x0000000000107805 */ /* 0x000fe2000001ff00 */
[----:B---3--:R-:W-:Y:S01]  /*0360*/  @!P6 IMAD.WIDE.U32 R28, R29, 0x8, R14 ;  /* 0x000000081d1ce825 */ /* 0x008fe200078e000e */
[----:B------:R-:W-:Y:S02]  /*0370*/  CS2R R14, SRZ ;  /* 0x00000000000e7805 */ /* 0x000fe4000001ff00 */
[----:B------:R-:W2:Y:S04]  /*0380*/  @!P4 LDG.E.64 R12, desc[UR4][R22.64] ;  /* 0x00000004160cc981 */ /* 0x000ea8000c1e1b00 */
[----:B------:R-:W3:Y:S04]  /*0390*/  @!P5 LDG.E.64 R16, desc[UR4][R26.64] ;  /* 0x000000041a10d981 */ /* 0x000ee8000c1e1b00 */
[----:B------:R-:W4:Y:S01]  /*03a0*/  @!P6 LDG.E.64 R14, desc[UR4][R28.64] ;  /* 0x000000041c0ee981 */ /* 0x000f22000c1e1b00 */
[----:B------:R-:W-:-:S02]  /*03b0*/  @!P1 IMAD.IADD R25, R0, 0x1, R19 ;  /* 0x0000000100199824 */ /* 0x000fc400078e0213 */
[----:B------:R-:W-:Y:S01]  /*03c0*/  @!P0 IMAD.WIDE.U32 R20, R21, 0x8, R10 ;  /* 0x0000000815148825 */ /* 0x000fe200078e000a */
[----:B------:R-:W-:-:S03]  /*03d0*/  CS2R R10, SRZ ;  /* 0x00000000000a7805 */ /* 0x000fc6000001ff00 */
[----:B0-----:R-:W-:Y:S01]  /*03e0*/  @!P1 IMAD.WIDE.U32 R24, R25, 0x8, R6 ;  /* 0x0000000819189825 */ /* 0x001fe200078e0006 */
[----:B------:R-:W-:Y:S02]  /*03f0*/  CS2R R6, SRZ ;  /* 0x0000000000067805 */ /* 0x000fe4000001ff00 */
[----:B------:R-:W5:Y:S04]  /*0400*/  @!P0 LDG.E.64 R10, desc[UR4][R20.64] ;  /* 0x00000004140a8981 */ /* 0x000f68000c1e1b00 */
[----:B------:R-:W5:Y:S01]  /*0410*/  @!P1 LDG.E.64 R6, desc[UR4][R24.64] ;  /* 0x0000000418069981 */ /* 0x000f62000c1e1b00 */
[----:B------:R-:W-:Y:S01]  /*0420*/  ISETP.GE.U32.AND P0, PT, R19, R18, PT ;  /* 0x000000121300720c */ /* 0x000fe20003f06070 */
[----:B------:R-:W-:Y:S04]  /*0430*/  BSSY.RECONVERGENT B0, `(.L_x_11211) ;  /* 0x0000043000007945 */ /* 0x000fe80003800200 */
[----:B------:R-:W-:Y:S01]  /*0440*/  BSSY.RELIABLE B1, `(.L_x_11212) ;  /* 0x000003b000017945 */ /* 0x000fe20003800100 */
[----:B-1----:R-:W-:-:S10]  /*0450*/  DMUL R8, R8, UR6 ;  /* 0x0000000608087c28 */ /* 0x002fd40008000000 */
[----:B------:R-:W0:Y:S01]  /*0460*/  FRND.F64.TRUNC R8, R8 ;  /* 0x0000000800087313 */ /* 0x000e22000030d800 */
[----:B------:R-:W-:Y:S02]  /*0470*/  DMUL R2, R2, UR6 ;  /* 0x0000000602027c28 */ /* 0x000fe40008000000 */
[----:B------:R-:W-:-:S08]  /*0480*/  DMUL R4, R4, UR6 ;  /* 0x0000000604047c28 */ /* 0x000fd00008000000 */
[----:B------:R-:W1:Y:S01]  /*0490*/  FRND.F64.TRUNC R2, R2 ;  /* 0x0000000200027313 */ /* 0x000e62000030d800 */
[----:B--2---:R-:W-:Y:S02]  /*04a0*/  DMUL R12, R12, UR6 ;  /* 0x000000060c0c7c28 */ /* 0x004fe40008000000 */
[----:B---3--:R-:W-:Y:S02]  /*04b0*/  DMUL R16, R16, UR6 ;  /* 0x0000000610107c28 */ /* 0x008fe40008000000 */
[----:B----4-:R-:W-:-:S03]  /*04c0*/  DMUL R14, R14, UR6 ;  /* 0x000000060e0e7c28 */ /* 0x010fc60008000000 */
[----:B------:R-:W2:Y:S08]  /*04d0*/  FRND.F64.TRUNC R4, R4 ;  /* 0x0000000400047313 */ /* 0x000eb0000030d800 */
[----:B------:R-:W3:Y:S08]  /*04e0*/  FRND.F64.TRUNC R12, R12 ;  /* 0x0000000c000c7313 */ /* 0x000ef0000030d800 */
[----:B------:R-:W4:Y:S08]  /*04f0*/  FRND.F64.TRUNC R16, R16 ;  /* 0x0000001000107313 */ /* 0x000f30000030d800 */
[----:B------:R-:W0:Y:S01]  /*0500*/  FRND.F64.TRUNC R14, R14 ;  /* 0x0000000e000e7313 */ /* 0x000e22000030d800 */
[----:B-----5:R-:W-:-:S02]  /*0510*/  DMUL R6, R6, UR6 ;  /* 0x0000000606067c28 */ /* 0x020fc40008000000 */
[----:B------:R-:W-:Y:S01]  /*0520*/  DMUL R10, R10, UR6 ;  /* 0x000000060a0a7c28 */ /* 0x000fe20008000000 */
[----:B-123--:R-:W-:Y:S10]  /*0530*/  @P0 BRA `(.L_x_11213) ;  /* 0x0000000000380947 */ /* 0x00eff40003800000 */
[----:B------:R-:W1:Y:S01]  /*0540*/  LDC.64 R20, c[0x0][0x398] ;  /* 0x0000e600ff147b82 */ /* 0x000e620000000a00 */
[----:B------:R-:W2:Y:S01]  /*0550*/  FRND.F64.TRUNC R6, R6 ;  /* 0x0000000600067313 */ /* 0x000ea2000030d800 */
[----:B------:R-:W-:Y:S01]  /*0560*/  IADD3 R23, PT, PT, R0, R19, RZ ;  /* 0x0000001300177210 */ /* 0x000fe20007ffe0ff */
[----:B------:R-:W-:-:S05]  /*0570*/  VIADD R19, R19, 0x80 ;  /* 0x0000008013137836 */ /* 0x000fca0000000000 */
[----:B------:R-:W-:Y:S01]  /*0580*/  ISETP.GE.U32.AND P0, PT, R19, R18, PT ;  /* 0x000000121300720c */ /* 0x000fe20003f06070 */
[----:B-1----:R-:W-:-:S05]  /*0590*/  IMAD.WIDE.U32 R20, R23, 0x8, R20 ;  /* 0x0000000817147825 */ /* 0x002fca00078e0014 */
[----:B--2---:R1:W-:Y:S07]  /*05a0*/  STG.E.64 desc[UR4][R20.64], R6 ;  /* 0x0000000614007986 */ /* 0x0043ee000c101b04 */
[----:B------:R-:W-:Y:S05]  /*05b0*/  @P0 BRA `(.L_x_11214) ;  /* 0x0000000000340947 */ /* 0x000fea0003800000 */
[----:B-1----:R-:W1:Y:S01]  /*05c0*/  LDC.64 R6, c[0x0][0x398] ;  /* 0x0000e600ff067b82 */ /* 0x002e620000000a00 */
[----:B------:R-:W2:Y:S01]  /*05d0*/  FRND.F64.TRUNC R10, R10 ;  /* 0x0000000a000a7313 */ /* 0x000ea2000030d800 */
[----:B------:R-:W-:Y:S01]  /*05e0*/  IADD3 R21, PT, PT, R0, R19, RZ ;  /* 0x0000001300157210 */ /* 0x000fe20007ffe0ff */
[----:B------:R-:W-:-:S04]  /*05f0*/  VIADD R19, R19, 0x80 ;  /* 0x0000008013137836 */ /* 0x000fc80000000000 */
[----:B-1----:R-:W-:-:S05]  /*0600*/  IMAD.WIDE.U32 R6, R21, 0x8, R6 ;  /* 0x0000000815067825 */ /* 0x002fca00078e0006 */
[----:B--2---:R1:W-:Y:S02]  /*0610*/  STG.E.64 desc[UR4][R6.64], R10 ;  /* 0x0000000a06007986 */ /* 0x0043e4000c101b04 */
.L_x_11213:
[----:B------:R-:W-:-:S13]  /*0620*/  ISETP.GE.U32.AND P0, PT, R19, R18, PT ;  /* 0x000000121300720c */ /* 0x000fda0003f06070 */
[----:B------:R-:W-:Y:S05]  /*0630*/  @P0 BRA `(.L_x_11215) ;  /* 0x0000000000300947 */ /* 0x000fea0003800000 */
[----:B-1----:R-:W1:Y:S01]  /*0640*/  LDC.64 R6, c[0x0][0x398] ;  /* 0x0000e600ff067b82 */ /* 0x002e620000000a00 */
[----:B------:R-:W-:Y:S01]  /*0650*/  IADD3 R11, PT, PT, R0, R19, RZ ;  /* 0x00000013000b7210 */ /* 0x000fe20007ffe0ff */
[----:B------:R-:W-:-:S04]  /*0660*/  VIADD R19, R19, 0x80 ;  /* 0x0000008013137836 */ /* 0x000fc80000000000 */
[----:B-1----:R-:W-:-:S05]  /*0670*/  IMAD.WIDE.U32 R6, R11, 0x8, R6 ;  /* 0x000000080b067825 */ /* 0x002fca00078e0006 */
[----:B0-----:R2:W-:Y:S02]  /*0680*/  STG.E.64 desc[UR4][R6.64], R8 ;  /* 0x0000000806007986 */ /* 0x0015e4000c101b04 */
.L_x_11214:
[----:B------:R-:W-:-:S13]  /*0690*/  ISETP.GE.U32.AND P0, PT, R19, R18, PT ;  /* 0x000000121300720c */ /* 0x000fda0003f06070 */
[----:B------:R-:W-:Y:S05]  /*06a0*/  @P0 BRA `(.L_x_11216) ;  /* 0x0000000000300947 */ /* 0x000fea0003800000 */
[----:B-12---:R-:W1:Y:S01]  /*06b0*/  LDC.64 R6, c[0x0][0x398] ;  /* 0x0000e600ff067b82 */ /* 0x006e620000000a00 */
[----:B0-----:R-:W-:Y:S01]  /*06c0*/  IADD3 R9, PT, PT, R0, R19, RZ ;  /* 0x0000001300097210 */ /* 0x001fe20007ffe0ff */
[----:B------:R-:W-:-:S04]  /*06d0*/  VIADD R19, R19, 0x80 ;  /* 0x0000008013137836 */ /* 0x000fc80000000000 */
[----:B-1----:R-:W-:-:S05]  /*06e0*/  IMAD.WIDE.U32 R6, R9, 0x8, R6 ;  /* 0x0000000809067825 */ /* 0x002fca00078e0006 */
[----:B------:R2:W-:Y:S02]  /*06f0*/  STG.E.64 desc[UR4][R6.64], R2 ;  /* 0x0000000206007986 */ /* 0x0005e4000c101b04 */
.L_x_11215:
[----:B------:R-:W-:-:S13]  /*0700*/  ISETP.GE.U32.AND P0, PT, R19, R18, PT ;  /* 0x000000121300720c */ /* 0x000fda0003f06070 */
[----:B------:R-:W-:Y:S05]  /*0710*/  @P0 BRA `(.L_x_11217) ;  /* 0x0000000000340947 */ /* 0x000fea0003800000 */
[----:B--2---:R-:W2:Y:S01]  /*0720*/  LDC.64 R2, c[0x0][0x398] ;  /* 0x0000e600ff027b82 */ /* 0x004ea20000000a00 */
[----:B-1----:R-:W-:Y:S01]  /*0730*/  IADD3 R7, PT, PT, R0, R19, RZ ;  /* 0x0000001300077210 */ /* 0x002fe20007ffe0ff */
[----:B------:R-:W-:-:S04]  /*0740*/  VIADD R19, R19, 0x80 ;  /* 0x0000008013137836 */ /* 0x000fc80000000000 */
[----:B--2---:R-:W-:-:S05]  /*0750*/  IMAD.WIDE.U32 R2, R7, 0x8, R2 ;  /* 0x0000000807027825 */ /* 0x004fca00078e0002 */
[----:B------:R3:W-:Y:S02]  /*0760*/  STG.E.64 desc[UR4][R2.64], R4 ;  /* 0x0000000402007986 */ /* 0x0007e4000c101b04 */
.L_x_11216:
[----:B------:R-:W-:-:S13]  /*0770*/  ISETP.GE.U32.AND P0, PT, R19, R18, PT ;  /* 0x000000121300720c */ /* 0x000fda0003f06070 */
[----:B------:R-:W-:Y:S05]  /*0780*/  @P0 BREAK.RELIABLE B1 ;  /* 0x0000000000010942 */ /* 0x000fea0003800100 */
[----:B------:R-:W-:Y:S05]  /*0790*/  @P0 BRA `(.L_x_11218) ;  /* 0x0000000000300947 */ /* 0x000fea0003800000 */
[----:B---3--:R-:W3:Y:S01]  /*07a0*/  LDC.64 R2, c[0x0][0x398] ;  /* 0x0000e600ff027b82 */ /* 0x008ee20000000a00 */
[----:B------:R-:W-:Y:S01]  /*07b0*/  IADD3 R5, PT, PT, R0, R19, RZ ;  /* 0x0000001300057210 */ /* 0x000fe20007ffe0ff */
[----:B------:R-:W-:-:S04]  /*07c0*/  VIADD R19, R19, 0x80 ;  /* 0x0000008013137836 */ /* 0x000fc80000000000 */
[----:B---3--:R-:W-:-:S05]  /*07d0*/  IMAD.WIDE.U32 R2, R5, 0x8, R2 ;  /* 0x0000000805027825 */ /* 0x008fca00078e0002 */
[----:B------:R3:W-:Y:S02]  /*07e0*/  STG.E.64 desc[UR4][R2.64], R12 ;  /* 0x0000000c02007986 */ /* 0x0007e4000c101b04 */
.L_x_11217:
[----:B------:R-:W-:Y:S05]  /*07f0*/  BSYNC.RELIABLE B1 ;  /* 0x0000000000017941 */ /* 0x000fea0003800100 */
.L_x_11212:
[----:B------:R-:W-:-:S13]  /*0800*/  ISETP.GE.U32.AND P0, PT, R19, R18, PT ;  /* 0x000000121300720c */ /* 0x000fda0003f06070 */
[----:B--23--:R-:W2:Y:S01]  /*0810*/  @!P0 LDC.64 R2, c[0x0][0x398] ;  /* 0x0000e600ff028b82 */ /* 0x00cea20000000a00 */
[----:B------:R-:W-:Y:S01]  /*0820*/  @!P0 IADD3 R5, PT, PT, R0, R19, RZ ;  /* 0x0000001300058210 */ /* 0x000fe20007ffe0ff */
[----:B------:R-:W-:-:S04]  /*0830*/  @!P0 VIADD R19, R19, 0x80 ;  /* 0x0000008013138836 */ /* 0x000fc80000000000 */
[----:B--2---:R-:W-:-:S05]  /*0840*/  @!P0 IMAD.WIDE.U32 R2, R5, 0x8, R2 ;  /* 0x0000000805028825 */ /* 0x004fca00078e0002 */
[----:B----4-:R2:W-:Y:S02]  /*0850*/  @!P0 STG.E.64 desc[UR4][R2.64], R16 ;  /* 0x0000001002008986 */ /* 0x0105e4000c101b04 */
.L_x_11218:
[----:B------:R-:W-:Y:S05]  /*0860*/  BSYNC.RECONVERGENT B0 ;  /* 0x0000000000007941 */ /* 0x000fea0003800200 */
.L_x_11211:
[----:B------:R-:W-:Y:S05]  /*0870*/  WARPSYNC.ALL ;  /* 0x0000000000007948 */ /* 0x000fea0003800000 */
[----:B------:R-:W-:-:S13]  /*0880*/  ISETP.GE.U32.AND P0, PT, R19, R18, PT ;  /* 0x000000121300720c */ /* 0x000fda0003f06070 */
[----:B------:R-:W-:Y:S05]  /*0890*/  @P0 EXIT ;  /* 0x000000000000094d */ /* 0x000fea0003800000 */
[----:B--23--:R-:W2:Y:S01]  /*08a0*/  LDC.64 R2, c[0x0][0x398] ;  /* 0x0000e600ff027b82 */ /* 0x00cea20000000a00 */
[----:B------:R-:W-:-:S05]  /*08b0*/  IADD3 R19, PT, PT, R0, R19, RZ ;  /* 0x0000001300137210 */ /* 0x000fca0007ffe0ff */
[----:B--2---:R-:W-:-:S05]  /*08c0*/  IMAD.WIDE.U32 R2, R19, 0x8, R2 ;  /* 0x0000000813027825 */ /* 0x004fca00078e0002 */
[----:B0-----:R-:W-:Y:S01]  /*08d0*/  STG.E.64 desc[UR4][R2.64], R14 ;  /* 0x0000000e02007986 */ /* 0x001fe2000c101b04 */
[----:B------:R-:W-:Y:S05]  /*08e0*/  EXIT ;  /* 0x000000000000794d */ /* 0x000fea0003800000 */
.L_x_11210:
[----:B------:R-:W0:Y:S01]  /*08f0*/  S2R R2, SR_TID.X ;  /* 0x0000000000027919 */ /* 0x000e220000002100 */
[----:B------:R-:W1:Y:S01]  /*0900*/  LDC.64 R4, c[0x0][0x3a0] ;  /* 0x0000e800ff047b82 */ /* 0x000e620000000a00 */
[----:B------:R-:W2:Y:S01]  /*0910*/  LDCU.64 UR6, c[0x0][0x388] ;  /* 0x00007100ff0677ac */ /* 0x000ea20008000a00 */
[----:B-1----:R-:W-:-:S04]  /*0920*/  IMAD.WIDE.U32 R4, R0, 0x8, R4 ;  /* 0x0000000800047825 */ /* 0x002fc800078e0004 */
[----:B0-----:R-:W-:-:S05]  /*0930*/  IMAD.WIDE.U32 R20, R2, 0x10, R4 ;  /* 0x0000001002147825 */ /* 0x001fca00078e0004 */
[----:B------:R-:W2:Y:S04]  /*0940*/  LDG.E.128 R8, desc[UR4][R20.64] ;  /* 0x0000000414087981 */ /* 0x000ea8000c1e1d00 */
[----:B------:R-:W3:Y:S04]  /*0950*/  LDG.E.128 R12, desc[UR4][R20.64+0x800] ;  /* 0x00080004140c7981 */ /* 0x000ee8000c1e1d00 */
[----:B------:R-:W4:Y:S04]  /*0960*/  LDG.E.128 R16, desc[UR4][R20.64+0x1000] ;  /* 0x0010000414107981 */ /* 0x000f28000c1e1d00 */
[----:B------:R0:W5:Y:S02]  /*0970*/  LDG.E.128 R4, desc[UR4][R20.64+0x1800] ;  /* 0x0018000414047981 */ /* 0x000164000c1e1d00 */
[----:B0-----:R-:W0:Y:S02]  /*0980*/  LDC.64 R20, c[0x0][0x398] ;  /* 0x0000e600ff147b82 */ /* 0x001e240000000a00 */
[----:B0-----:R-:W-:-:S04]  /*0990*/  IMAD.WIDE.U32 R20, R0, 0x8, R20 ;  /* 0x0000000800147825 */ /* 0x001fc800078e0014 */
[----:B------:R-:W-:Y:S01]  /*09a0*/  IMAD.WIDE.U32 R20, R2, 0x10, R20 ;  /* 0x0000001002147825 */ /* 0x000fe200078e0014 */
[----:B--2---:R-:W-:Y:S02]  /*09b0*/  DMUL R8, R8, UR6 ;  /* 0x0000000608087c28 */ /* 0x004fe40008000000 */
[----:B------:R-:W-:Y:S02]  /*09c0*/  DMUL R10, R10, UR6 ;  /* 0x000000060a0a7c28 */ /* 0x000fe40008000000 */
[----:B---3--:R-:W-:Y:S02]  /*09d0*/  DMUL R12, R12, UR6 ;  /* 0x000000060c0c7c28 */ /* 0x008fe40008000000 */
[----:B------:R-:W-:Y:S02]  /*09e0*/  DMUL R14, R14, UR6 ;  /* 0x000000060e0e7c28 */ /* 0x000fe40008000000 */
[----:B----4-:R-:W-:Y:S02]  /*09f0*/  DMUL R16, R16, UR6 ;  /* 0x0000000610107c28 */ /* 0x010fe40008000000 */
[----:B------:R-:W-:Y:S01]  /*0a00*/  DMUL R18, R18, UR6 ;  /* 0x0000000612127c28 */ /* 0x000fe20008000000 */
[----:B------:R-:W-:Y:S01]  /*0a10*/  FRND.F64.TRUNC R8, R8 ;  /* 0x0000000800087313 */ /* 0x000fe2000030d800 */
[----:B-----5:R-:W-:-:S02]  /*0a20*/  DMUL R4, R4, UR6 ;  /* 0x0000000604047c28 */ /* 0x020fc40008000000 */
[----:B------:R-:W-:-:S05]  /*0a30*/  DMUL R6, R6, UR6 ;  /* 0x0000000606067c28 */ /* 0x000fca0008000000 */
[----:B------:R-:W0:Y:S08]  /*0a40*/  FRND.F64.TRUNC R10, R10 ;  /* 0x0000000a000a7313 */ /* 0x000e30000030d800 */
[----:B------:R-:W-:Y:S01]  /*0a50*/  FRND.F64.TRUNC R12, R12 ;  /* 0x0000000c000c7313 */ /* 0x000fe2000030d800 */
[----:B0-----:R-:W-:Y:S07]  /*0a60*/  STG.E.128 desc[UR4][R20.64], R8 ;  /* 0x0000000814007986 */ /* 0x001fee000c101d04 */
[----:B------:R-:W0:Y:S08]  /*0a70*/  FRND.F64.TRUNC R14, R14 ;  /* 0x0000000e000e7313 */ /* 0x000e30000030d800 */
[----:B------:R-:W-:Y:S01]  /*0a80*/  FRND.F64.TRUNC R16, R16 ;  /* 0x0000001000107313 */ /* 0x000fe2000030d800 */
[----:B0-----:R-:W-:Y:S07]  /*0a90*/  STG.E.128 desc[UR4][R20.64+0x800], R12 ;  /* 0x0008000c14007986 */ /* 0x001fee000c101d04 */
[----:B------:R-:W0:Y:S08]  /*0aa0*/  FRND.F64.TRUNC R18, R18 ;  /* 0x0000001200127313 */ /* 0x000e30000030d800 */
[----:B------:R-:W-:Y:S01]  /*0ab0*/  FRND.F64.TRUNC R4, R4 ;  /* 0x0000000400047313 */ /* 0x000fe2000030d800 */
[----:B0-----:R-:W-:Y:S07]  /*0ac0*/  STG.E.128 desc[UR4][R20.64+0x1000], R16 ;  /* 0x0010001014007986 */ /* 0x001fee000c101d04 */
[----:B------:R-:W0:Y:S02]  /*0ad0*/  FRND.F64.TRUNC R6, R6 ;  /* 0x0000000600067313 */ /* 0x000e24000030d800 */
[----:B0-----:R-:W-:Y:S01]  /*0ae0*/  STG.E.128 desc[UR4][R20.64+0x1800], R4 ;  /* 0x0018000414007986 */ /* 0x001fe2000c101d04 */
[----:B------:R-:W-:Y:S05]  /*0af0*/  EXIT ;  /* 0x000000000000794d */ /* 0x000fea0003800000 */
.L_x_11219:
        /* <DEDUP_REMOVED lines=16> */
.L_x_23222:


//--------------------- .text._ZN2at6native29vectorized_elementwise_kernelILi4EZZZNS0_15binary_internal21div_trunc_kernel_cudaERNS_18TensorIteratorBaseEENKUlvE0_clEvENKUlvE_clEvEUldE_St5arrayIPcLm2EEEEviT0_T1_ --------------------------
	.section	.text._ZN2at6native29vectorized_elementwise_kernelILi4EZZZNS0_15binary_internal21div_trunc_kernel_cudaERNS_18TensorIteratorBaseEENKUlvE0_clEvENKUlvE_clEvEUldE_St5arrayIPcLm2EEEEviT0_T1_,"ax",@progbits
	.align	128
        .global         _ZN2at6native29vectorized_elementwise_kernelILi4EZZZNS0_15binary_internal21div_trunc_kernel_cudaERNS_18TensorIteratorBaseEENKUlvE0_clEvENKUlvE_clEvEUldE_St5arrayIPcLm2EEEEviT0_T1_
        .type           _ZN2at6native29vectorized_elementwise_kernelILi4EZZZNS0_15binary_internal21div_trunc_kernel_cudaERNS_18TensorIteratorBaseEENKUlvE0_clEvENKUlvE_clEvEUldE_St5arrayIPcLm2EEEEviT0_T1_,@function
        .size           _ZN2at6native29vectorized_elementwise_kernelILi4EZZZNS0_15binary_internal21div_trunc_kernel_cudaERNS_18TensorIteratorBaseEENKUlvE0_clEvENKUlvE_clEvEUldE_St5arrayIPcLm2EEEEviT0_T1_,(.L_x_23223 - _ZN2at6native29vectorized_elementwise_kernelILi4EZZZNS0_15binary_internal21div_trunc_kernel_cudaERNS_18TensorIteratorBaseEENKUlvE0_clEvENKUlvE_clEvEUldE_St5arrayIPcLm2EEEEviT0_T1_)
        .other          _ZN2at6native29vectorized_elementwise_kernelILi4EZZZNS0_15binary_internal21div_trunc_kernel_cudaERNS_18TensorIteratorBaseEENKUlvE0_clEvENKUlvE_clEvEUldE_St5arrayIPcLm2EEEEviT0_T1_,@"STO_CUDA_ENTRY STV_DEFAULT"
_ZN2at6native29vectorized_elementwise_kernelILi4EZZZNS0_15binary_internal21div_trunc_kernel_cudaERNS_18TensorIteratorBaseEENKUlvE0_clEvENKUlvE_clEvEUldE_St5arrayIPcLm2EEEEviT0_T1_:
.text._ZN2at6native29vectorized_elementwise_kernelILi4EZZZNS0_15binary_internal21div_trunc_kernel_cudaERNS_18TensorIteratorBaseEENKUlvE0_clEvENKUlvE_clEvEUldE_St5arrayIPcLm2EEEEviT0_T1_:
        /* <DEDUP_REMOVED lines=98> */
.L_x_11223:
[----:B------:R-:W-:-:S13]  /*0620*/  ISETP.GE.U32.AND P0, PT, R19, R18, PT ;  /* 0x000000121300720c */ /* 0x000fda0003f06070 */
[----:B------:R-:W-:Y:S05]  /*0630*/  @P0 BRA `(.L_x_11225) ;  /* 0x0000000000300947 */ /* 0x000fea0003800000 */
[----:B-1----:R-:W1:Y:S01]  /*0640*/  LDC.64 R6, c[0x0][0x398] ;  /* 0x0000e600ff067b82 */ /* 0x002e620000000a00 */
[----:B------:R-:W-:Y:S01]  /*0650*/  IADD3 R11, PT, PT, R0, R19, RZ ;  /* 0x00000013000b7210 */ /* 0x000fe20007ffe0ff */
[----:B------:R-:W-:-:S04]  /*0660*/  VIADD R19, R19, 0x80 ;  /* 0x0000008013137836 */ /* 0x000fc80000000000 */
[----:B-1----:R-:W-:-:S05]  /*0670*/  IMAD.WIDE.U32 R6, R11, 0x8, R6 ;  /* 0x000000080b067825 */ /* 0x002fca00078e0006 */
[----:B0-----:R2:W-:Y:S02]  /*0680*/  STG.E.64 desc[UR4][R6.64], R8 ;  /* 0x0000000806007986 */ /* 0x0015e4000c101b04 */
.L_x_11224:
[----:B------:R-:W-:-:S13]  /*0690*/  ISETP.GE.U32.AND P0, PT, R19, R18, PT ;  /* 0x000000121300720c */ /* 0x000fda0003f06070 */
[----:B------:R-:W-:Y:S05]  /*06a0*/  @P0 BRA `(.L_x_11226) ;  /* 0x0000000000300947 */ /* 0x000fea0003800000 */
[----:B-12---:R-:W1:Y:S01]  /*06b0*/  LDC.64 R6, c[0x0][0x398] ;  /* 0x0000e600ff067b82 */ /* 0x006e620000000a00 */
[----:B0-----:R-:W-:Y:S01]  /*06c0*/  IADD3 R9, PT, PT, R0, R19, RZ ;  /* 0x0000001300097210 */ /* 0x001fe20007ffe0ff */
[----:B------:R-:W-:-:S04]  /*06d0*/  VIADD R19, R19, 0x80 ;  /* 0x0000008013137836 */ /* 0x000fc80000000000 */
[----:B-1----:R-:W-:-:S05]  /*06e0*/  IMAD.WIDE.U32 R6, R9, 0x8, R6 ;  /* 0x0000000809067825 */ /* 0x002fca00078e0006 */
[----:B------:R2:W-:Y:S02]  /*06f0*/  STG.E.64 desc[UR4][R6.64], R2 ;  /* 0x0000000206007986 */ /* 0x0005e4000c101b04 */
.L_x_11225:
[----:B------:R-:W-:-:S13]  /*0700*/  ISETP.GE.U32.AND P0, PT, R19, R18, PT ;  /* 0x000000121300720c */ /* 0x000fda0003f06070 */
[----:B------:R-:W-:Y:S05]  /*0710*/  @P0 BRA `(.L_x_11227) ;  /* 0x0000000000340947 */ /* 0x000fea0003800000 */
[----:B--2---:R-:W2:Y:S01]  /*0720*/  LDC.64 R2, c[0x0][0x398] ;  /* 0x0000e600ff027b82 */ /* 0x004ea20000000a00 */
[----:B-1----:R-:W-:Y:S01]  /*0730*/  IADD3 R7, PT, PT, R0, R19, RZ ;  /* 0x0000001300077210 */ /* 0x002fe20007ffe0ff */
[----:B------:R-:W-:-:S04]  /*0740*/  VIADD R19, R19, 0x80 ;  /* 0x0000008013137836 */ /* 0x000fc80000000000 */
[----:B--2---:R-:W-:-:S05]  /*0750*/  IMAD.WIDE.U32 R2, R7, 0x8, R2 ;  /* 0x0000000807027825 */ /* 0x004fca00078e0002 */
[----:B------:R3:W-:Y:S02]  /*0760*/  STG.E.64 desc[UR4][R2.64], R4 ;  /* 0x0000000402007986 */ /* 0x0007e4000c101b04 */
.L_x_11226:
        /* <DEDUP_REMOVED lines=8> */
.L_x_11227:
[----:B------:R-:W-:Y:S05]  /*07f0*/  BSYNC.RELIABLE B1 ;  /* 0x0000000000017941 */ /* 0x000fea0003800100 */
.L_x_11222:
[----:B------:R-:W-:-:S13]  /*0800*/  ISETP.GE.U32.AND P0, PT, R19, R18, PT ;  /* 0x000000121300720c */ /* 0x000fda0003f06070 */
[----:B--23--:R-:W2:Y:S01]  /*0810*/  @!P0 LDC.64 R2, c[0x0][0x398] ;  /* 0x0000e600ff028b82 */ /* 0x00cea20000000a00 */
[----:B------:R-:W-:Y:S01]  /*0820*/  @!P0 IADD3 R5, PT, PT, R0, R19, RZ ;  /* 0x0000001300058210 */ /* 0x000fe20007ffe0ff */
[----:B------:R-:W-:-:S04]  /*0830*/  @!P0 VIADD R19, R19, 0x80 ;  /* 0x0000008013138836 */ /* 0x000fc80000000000 */
[----:B--2---:R-:W-:-:S05]  /*0840*/  @!P0 IMAD.WIDE.U32 R2, R5, 0x8, R2 ;  /* 0x0000000805028825 */ /* 0x004fca00078e0002 */
[----:B----4-:R2:W-:Y:S02]  /*0850*/  @!P0 STG.E.64 desc[UR4][R2.64], R16 ;  /* 0x0000001002008986 */ /* 0x0105e4000c101b04 */
.L_x_11228:
[----:B------:R-:W-:Y:S05]  /*0860*/  BSYNC.RECONVERGENT B0 ;  /* 0x0000000000007941 */ /* 0x000fea0003800200 */
.L_x_11221:
        /* <DEDUP_REMOVED lines=8> */
.L_x_11220:
[----:B------:R-:W0:Y:S01]  /*08f0*/  S2R R2, SR_TID.X ;  /* 0x0000000000027919 */ /* 0x000e220000002100 */
[----:B------:R-:W1:Y:S01]  /*0900*/  LDC.64 R4, c[0x0][0x3a0] ;  /* 0x0000e800ff047b82 */ /* 0x000e620000000a00 */
[----:B------:R-:W2:Y:S01]  /*0910*/  LDCU.64 UR6, c[0x0][0x388] ;  /* 0x00007100ff0677ac */ /* 0x000ea20008000a00 */
[----:B-1----:R-:W-:-:S04]  /*0920*/  IMAD.WIDE.U32 R4, R0, 0x8, R4 ;  /* 0x0000000800047825 */ /* 0x002fc800078e0004 */
[----:B0-----:R-:W-:-:S05]  /*0930*/  IMAD.WIDE.U32 R20, R2, 0x20, R4 ;  /* 0x0000002002147825 */ /* 0x001fca00078e0004 */
[----:B------:R-:W2:Y:S04]  /*0940*/  LDG.E.ENL2.256 R12, R8, desc[UR4][R20.64] ;  /* 0xfe0000041408797e */ /* 0x000ea8000812190c */
[----:B------:R0:W3:Y:S02]  /*0950*/  LDG.E.ENL2.256 R4, R16, desc[UR4][R20.64+0x1000] ;  /* 0xfe0080041410797e */ /* 0x0000e40008121904 */
[----:B0-----:R-:W0:Y:S02]  /*0960*/  LDC.64 R20, c[0x0][0x398] ;  /* 0x0000e600ff147b82 */ /* 0x001e240000000a00 */
[----:B0-----:R-:W-:-:S04]  /*0970*/  IMAD.WIDE.U32 R20, R0, 0x8, R20 ;  /* 0x0000000800147825 */ /* 0x001fc800078e0014 */
[----:B------:R-:W-:Y:S01]  /*0980*/  IMAD.WIDE.U32 R20, R2, 0x20, R20 ;  /* 0x0000002002147825 */ /* 0x000fe200078e0014 */
[----:B--2---:R-:W-:Y:S02]  /*0990*/  DMUL R8, R8, UR6 ;  /* 0x0000000608087c28 */ /* 0x004fe40008000000 */
[----:B------:R-:W-:Y:S02]  /*09a0*/  DMUL R10, R10, UR6 ;  /* 0x000000060a0a7c28 */ /* 0x000fe40008000000 */
[----:B------:R-:W-:Y:S02]  /*09b0*/  DMUL R12, R12, UR6 ;  /* 0x000000060c0c7c28 */ /* 0x000fe40008000000 */
[----:B------:R-:W-:Y:S02]  /*09c0*/  DMUL R14, R14, UR6 ;  /* 0x000000060e0e7c28 */ /* 0x000fe40008000000 */
[----:B---3--:R-:W-:Y:S02]  /*09d0*/  DMUL R16, R16, UR6 ;  /* 0x0000000610107c28 */ /* 0x008fe40008000000 */
[----:B------:R-:W-:Y:S01]  /*09e0*/  DMUL R18, R18, UR6 ;  /* 0x0000000612127c28 */ /* 0x000fe20008000000 */
[----:B------:R-:W-:Y:S01]  /*09f0*/  FRND.F64.TRUNC R8, R8 ;  /* 0x0000000800087313 */ /* 0x000fe2000030d800 */
[----:B------:R-:W-:-:S02]  /*0a00*/  DMUL R4, R4, UR6 ;  /* 0x0000000604047c28 */ /* 0x000fc40008000000 */
[----:B------:R-:W-:-:S05]  /*0a10*/  DMUL R6, R6, UR6 ;  /* 0x0000000606067c28 */ /* 0x000fca0008000000 */
[----:B------:R-:W-:Y:S08]  /*0a20*/  FRND.F64.TRUNC R10, R10 ;  /* 0x0000000a000a7313 */ /* 0x000ff0000030d800 */
[----:B------:R-:W-:Y:S08]  /*0a30*/  FRND.F64.TRUNC R12, R12 ;  /* 0x0000000c000c7313 */ /* 0x000ff0000030d800 */
[----:B------:R-:W0:Y:S08]  /*0a40*/  FRND.F64.TRUNC R14, R14 ;  /* 0x0000000e000e7313 */ /* 0x000e30000030d800 */
[----:B------:R-:W-:Y:S01]  /*0a50*/  FRND.F64.TRUNC R16, R16 ;  /* 0x0000001000107313 */ /* 0x000fe2000030d800 */
[----:B0-----:R-:W-:Y:S07]  /*0a60*/  STG.E.ENL2.256 desc[UR4][R20.64], R8, R12 ;  /* 0xf8000008140c797f */ /* 0x001fee000f121804 */
[----:B------:R-:W-:Y:S08]  /*0a70*/  FRND.F64.TRUNC R18, R18 ;  /* 0x0000001200127313 */ /* 0x000ff0000030d800 */
[----:B------:R-:W-:Y:S08]  /*0a80*/  FRND.F64.TRUNC R4, R4 ;  /* 0x0000000400047313 */ /* 0x000ff0000030d800 */
[----:B------:R-:W0:Y:S02]  /*0a90*/  FRND.F64.TRUNC R6, R6 ;  /* 0x0000000600067313 */ /* 0x000e24000030d800 */
[----:B0-----:R-:W-:Y:S01]  /*0aa0*/  STG.E.ENL2.256 desc[UR4][R20.64+0x1000], R16, R4 ;  /* 0xf80080101404797f */ /* 0x001fe2000f121804 */
[----:B------:R-:W-:Y:S05]  /*0ab0*/  EXIT ;  /* 0x000000000000794d */ /* 0x000fea0003800000 */
.L_x_11229:
        /* <DEDUP_REMOVED lines=12> */
.L_x_23223:


//--------------------- .text._ZN2at6native29vectorized_elementwise_kernelILi8EZZZNS0_15binary_internal21div_trunc_kernel_cudaERNS_18TensorIteratorBaseEENKUlvE0_clEvENKUlvE_clEvEUldE_St5arrayIPcLm2EEEEviT0_T1_ --------------------------
	.section	.text._ZN2at6native29vectorized_elementwise_kernelILi8EZZZNS0_15binary_internal21div_trunc_kernel_cudaERNS_18TensorIteratorBaseEENKUlvE0_clEvENKUlvE_clEvEUldE_St5arrayIPcLm2EEEEviT0_T1_,"ax",@progbits
	.align	128
        .global         _ZN2at6native29vectorized_elementwise_kernelILi8EZZZNS0_15binary_internal21div_trunc_kernel_cudaERNS_18TensorIteratorBaseEENKUlvE0_clEvENKUlvE_clEvEUldE_St5arrayIPcLm2EEEEviT0_T1_
        .type           _ZN2at6native29vectorized_elementwise_kernelILi8EZZZNS0_15binary_internal21div_trunc_kernel_cudaERNS_18TensorIteratorBaseEENKUlvE0_clEvENKUlvE_clEvEUldE_St5arrayIPcLm2EEEEviT0_T1_,@function
        .size           _ZN2at6native29vectorized_elementwise_kernelILi8EZZZNS0_15binary_internal21div_trunc_kernel_cudaERNS_18TensorIteratorBaseEENKUlvE0_clEvENKUlvE_clEvEUldE_St5arrayIPcLm2EEEEviT0_T1_,(.L_x_23224 - _ZN2at6native29vectorized_elementwise_kernelILi8EZZZNS0_15binary_internal21div_trunc_kernel_cudaERNS_18TensorIteratorBaseEENKUlvE0_clEvENKUlvE_clEvEUldE_St5arrayIPcLm2EEEEviT0_T1_)
        .other          _ZN2at6native29vectorized_elementwise_kernelILi8EZZZNS0_15binary_internal21div_trunc_kernel_cudaERNS_18TensorIteratorBaseEENKUlvE0_clEvENKUlvE_clEvEUldE_St5arrayIPcLm2EEEEviT0_T1_,@"STO_CUDA_ENTRY STV_DEFAULT"
_ZN2at6native29vectorized_elementwise_kernelILi8EZZZNS0_15binary_internal21div_trunc_kernel_cudaERNS_18TensorIteratorBaseEENKUlvE0_clEvENKUlvE_clEvEUldE_St5arrayIPcLm2EEEEviT0_T1_:
.text._ZN2at6native29vectorized_elementwise_kernelILi8EZZZNS0_15binary_internal21div_trunc_kernel_cudaERNS_18TensorIteratorBaseEENKUlvE0_clEvENKUlvE_clEvEUldE_St5arrayIPcLm2EEEEviT0_T1_:
        /* <DEDUP_REMOVED lines=98> */
.L_x_11233:
[----:B------:R-:W-:-:S13]  /*0620*/  ISETP.GE.U32.AND P0, PT, R19, R18, PT ;  /* 0x000000121300720c */ /* 0x000fda0003f06070 */
[----:B------:R-:W-:Y:S05]  /*0630*/  @P0 BRA `(.L_x_11235) ;  /* 0x0000000000300947 */ /* 0x000fea0003800000 */
[----:B-1----:R-:W1:Y:S01]  /*0640*/  LDC.64 R6, c[0x0][0x398] ;  /* 0x0000e600ff067b82 */ /* 0x002e620000000a00 */
[----:B------:R-:W-:Y:S01]  /*0650*/  IADD3 R11, PT, PT, R0, R19, RZ ;  /* 0x00000013000b7210 */ /* 0x000fe20007ffe0ff */
[----:B------:R-:W-:-:S04]  /*0660*/  VIADD R19, R19, 0x80 ;  /* 0x0000008013137836 */ /* 0x000fc80000000000 */
[----:B-1----:R-:W-:-:S05]  /*0670*/  IMAD.WIDE.U32 R6, R11, 0x8, R6 ;  /* 0x000000080b067825 */ /* 0x002fca00078e0006 */
[----:B0-----:R2:W-:Y:S02]  /*0680*/  STG.E.64 desc[UR4][R6.64], R8 ;  /* 0x0000000806007986 */ /* 0x0015e4000c101b04 */
.L_x_11234:
[----:B------:R-:W-:-:S13]  /*0690*/  ISETP.GE.U32.AND P0, PT, R19, R18, PT ;  /* 0x000000121300720c */ /* 0x000fda0003f06070 */
[----:B------:R-:W-:Y:S05]  /*06a0*/  @P0 BRA `(.L_x_11236) ;  /* 0x0000000000300947 */ /* 0x000fea0003800000 */
[----:B-12---:R-:W1:Y:S01]  /*06b0*/  LDC.64 R6, c[0x0][0x398] ;  /* 0x0000e600ff067b82 */ /* 0x006e620000000a00 */
[----:B0-----:R-:W-:Y:S01]  /*06c0*/  IADD3 R9, PT, PT, R0, R19, RZ ;  /* 0x0000001300097210 */ /* 0x001fe20007ffe0ff */
[----:B------:R-:W-:-:S04]  /*06d0*/  VIADD R19, R19, 0x80 ;  /* 0x0000008013137836 */ /* 0x000fc80000000000 */
[----:B-1----:R-:W-:-:S05]  /*06e0*/  IMAD.WIDE.U32 R6, R9, 0x8, R6 ;  /* 0x0000000809067825 */ /* 0x002fca00078e0006 */
[----:B------:R2:W-:Y:S02]  /*06f0*/  STG.E.64 desc[UR4][R6.64], R2 ;  /* 0x0000000206007986 */ /* 0x0005e4000c101b04 */
.L_x_11235:
[----:B------:R-:W-:-:S13]  /*0700*/  ISETP.GE.U32.AND P0, PT, R19, R18, PT ;  /* 0x000000121300720c */ /* 0x000fda0003f06070 */
[----:B------:R-:W-:Y:S05]  /*0710*/  @P0 BRA `(.L_x_11237) ;  /* 0x0000000000340947 */ /* 0x000fea0003800000 */
[----:B--2---:R-:W2:Y:S01]  /*0720*/  LDC.64 R2, c[0x0][0x398] ;  /* 0x0000e600ff027b82 */ /* 0x004ea20000000a00 */
[----:B-1----:R-:W-:Y:S01]  /*0730*/  IADD3 R7, PT, PT, R0, R19, RZ ;  /* 0x0000001300077210 */ /* 0x002fe20007ffe0ff */
[----:B------:R-:W-:-:S04]  /*0740*/  VIADD R19, R19, 0x80 ;  /* 0x0000008013137836 */ /* 0x000fc80000000000 */
[----:B--2---:R-:W-:-:S05]  /*0750*/  IMAD.WIDE.U32 R2, R7, 0x8, R2 ;  /* 0x0000000807027825 */ /* 0x004fca00078e0002 */
[----:B------:R3:W-:Y:S02]  /*0760*/  STG.E.64 desc[UR4][R2.64], R4 ;  /* 0x0000000402007986 */ /* 0x0007e4000c101b04 */
.L_x_11236:
        /* <DEDUP_REMOVED lines=8> */
.L_x_11237:
[----:B------:R-:W-:Y:S05]  /*07f0*/  BSYNC.RELIABLE B1 ;  /* 0x0000000000017941 */ /* 0x000fea0003800100 */
.L_x_11232:
[----:B------:R-:W-:-:S13]  /*0800*/  ISETP.GE.U32.AND P0, PT, R19, R18, PT ;  /* 0x000000121300720c */ /* 0x000fda0003f06070 */
[----:B--23--:R-:W2:Y:S01]  /*0810*/  @!P0 LDC.64 R2, c[0x0][0x398] ;  /* 0x0000e600ff028b82 */ /* 0x00cea20000000a00 */
[----:B------:R-:W-:Y:S01]  /*0820*/  @!P0 IADD3 R5, PT, PT, R0, R19, RZ ;  /* 0x0000001300058210 */ /* 0x000fe20007ffe0ff */
[----:B------:R-:W-:-:S04]  /*0830*/  @!P0 VIADD R19, R19, 0x80 ;  /* 0x0000008013138836 */ /* 0x000fc80000000000 */
[----:B--2---:R-:W-:-:S05]  /*0840*/  @!P0 IMAD.WIDE.U32 R2, R5, 0x8, R2 ;  /* 0x0000000805028825 */ /* 0x004fca00078e0002 */
[----:B----4-:R2:W-:Y:S02]  /*0850*/  @!P0 STG.E.64 desc[UR4][R2.64], R16 ;  /* 0x0000001002008986 */ /* 0x0105e4000c101b04 */
.L_x_11238:
[----:B------:R-:W-:Y:S05]  /*0860*/  BSYNC.RECONVERGENT B0 ;  /* 0x0000000000007941 */ /* 0x000fea0003800200 */
.L_x_11231:
        /* <DEDUP_REMOVED lines=8> */
.L_x_11230:
        /* <DEDUP_REMOVED lines=29> */
.L_x_11239:
        /* <DEDUP_REMOVED lines=12> */
.L_x_23224:


//--------------------- .text._ZN2at6native18elementwise_kernelILi128ELi4EZNS0_15gpu_kernel_implINS0_13BinaryFunctorIsssZZZNS0_15binary_internal21div_trunc_kernel_cudaERNS_18TensorIteratorBaseEENKUlvE_clEvENKUlvE3_clEvEUlssE_EEEEvS6_RKT_EUliE_EEviT1_ --------------------------
	.section	.text._ZN2at6native18elementwise_kernelILi128ELi4EZNS0_15gpu_kernel_implINS0_13BinaryFunctorIsssZZZNS0_15binary_internal21div_trunc_kernel_cudaERNS_18TensorIteratorBaseEENKUlvE_clEvENKUlvE3_clEvEUlssE_EEEEvS6_RKT_EUliE_EEviT1_,"ax",@progbits
	.align	128
        .global         _ZN2at6native18elementwise_kernelILi128ELi4EZNS0_15gpu_kernel_implINS0_13BinaryFunctorIsssZZZNS0_15binary_internal21div_trunc_kernel_cudaERNS_18TensorIteratorBaseEENKUlvE_clEvENKUlvE3_clEvEUlssE_EEEEvS6_RKT_EUliE_EEviT1_
        .type           _ZN2at6native18elementwise_kernelILi128ELi4EZNS0_15gpu_kernel_implINS0_13BinaryFunctorIsssZZZNS0_15binary_internal21div_trunc_kernel_cudaERNS_18TensorIteratorBaseEENKUlvE_clEvENKUlvE3_clEvEUlssE_EEEEvS6_RKT_EUliE_EEviT1_,@function
        .size           _ZN2at6native18elementwise_kernelILi128ELi4EZNS0_15gpu_kernel_implINS0_13BinaryFunctorIsssZZZNS0_15binary_internal21div_trunc_kernel_cudaERNS_18TensorIteratorBaseEENKUlvE_clEvENKUlvE3_clEvEUlssE_EEEEvS6_RKT_EUliE_EEviT1_,(.L_x_23225 - _ZN2at6native18elementwise_kernelILi128ELi4EZNS0_15gpu_kernel_implINS0_13BinaryFunctorIsssZZZNS0_15binary_internal21div_trunc_kernel_cudaERNS_18TensorIteratorBaseEENKUlvE_clEvENKUlvE3_clEvEUlssE_EEEEvS6_RKT_EUliE_EEviT1_)
        .other          _ZN2at6native18elementwise_kernelILi128ELi4EZNS0_15gpu_kernel_implINS0_13BinaryFunctorIsssZZZNS0_15binary_internal21div_trunc_kernel_cudaERNS_18TensorIteratorBaseEENKUlvE_clEvENKUlvE3_clEvEUlssE_EEEEvS6_RKT_EUliE_EEviT1_,@"STO_CUDA_ENTRY STV_DEFAULT"
_ZN2at6native18elementwise_kernelILi128ELi4EZNS0_15gpu_kernel_implINS0_13BinaryFunctorIsssZZZNS0_15binary_internal21div_trunc_kernel_cudaERNS_18TensorIteratorBaseEENKUlvE_clEvENKUlvE3_clEvEUlssE_EEEEvS6_RKT_EUliE_EEviT1_:
.text._ZN2at6native18elementwise_kernelILi128ELi4EZNS0_15gpu_kernel_implINS0_13BinaryFunctorIsssZZZNS0_15binary_internal21div_trunc_kernel_cudaERNS_18TensorIteratorBaseEENKUlvE_clEvENKUlvE3_clEvEUlssE_EEEEvS6_RKT_EUliE_EEviT1_:
        /* <DEDUP_REMOVED lines=371> */
.L_x_11242:
        /* <DEDUP_REMOVED lines=14> */
[----:B------:R0:W5:Y:S01]  /*1810*/  LDG.E.S8 R19, desc[UR36][R2.64] ;  /* 0x0000002402137981 */ /* 0x000162000c1e1300 */
[----:B------:R-:W-:Y:S05]  /*1820*/  BRA `(.L_x_11248) ;  /* 0x0000000c00547947 */ /* 0x000fea0003800000 */
.L_x_11246:
[----:B------:R0:W5:Y:S01]  /*1830*/  LDG.E.U8 R19, desc[UR36][R2.64] ;  /* 0x0000002402137981 */ /* 0x000162000c1e1100 */
[----:B------:R-:W-:Y:S05]  /*1840*/  BRA `(.L_x_11248) ;  /* 0x0000000c004c7947 */ /* 0x000fea0003800000 */
.L_x_11245:
[----:B------:R-:W-:-:S09]  /*1850*/  UISETP.NE.AND UP0, UPT, UR4, 0x2, UPT ;  /* 0x000000020400788c */ /* 0x000fd2000bf05270 */
[----:B------:R-:W-:Y:S05]  /*1860*/  BRA.U !UP0, `(.L_x_11249) ;  /* 0x0000000108207547 */ /* 0x000fea000b800000 */
[----:B------:R-:W-:-:S09]  /*1870*/  UISETP.NE.AND UP0, UPT, UR4, 0x3, UPT ;  /* 0x000000030400788c */ /* 0x000fd2000bf05270 */
[----:B------:R-:W-:Y:S05]  /*1880*/  BRA.U !UP0, `(.L_x_11250) ;  /* 0x0000000108107547 */ /* 0x000fea000b800000 */
[----:B------:R-:W-:-:S09]  /*1890*/  UISETP.NE.AND UP0, UPT, UR4, 0x4, UPT ;  /* 0x000000040400788c */ /* 0x000fd2000bf05270 */
[----:B------:R-:W-:Y:S05]  /*18a0*/  BRA.U UP0, `(.L_x_11247) ;  /* 0x0000000900b07547 */ /* 0x000fea000b800000 */
[----:B------:R0:W5:Y:S01]  /*18b0*/  LDG.E.U16 R19, desc[UR36][R2.64] ;  /* 0x0000002402137981 */ /* 0x000162000c1e1500 */
[----:B------:R-:W-:Y:S05]  /*18c0*/  BRA `(.L_x_11248) ;  /* 0x0000000c002c7947 */ /* 0x000fea0003800000 */
.L_x_11250:
[----:B------:R0:W5:Y:S01]  /*18d0*/  LDG.E.U16 R19, desc[UR36][R2.64] ;  /* 0x0000002402137981 */ /* 0x000162000c1e1500 */
[----:B------:R-:W-:Y:S05]  /*18e0*/  BRA `(.L_x_11248) ;  /* 0x0000000c00247947 */ /* 0x000fea0003800000 */
.L_x_11249:
[----:B------:R0:W5:Y:S01]  /*18f0*/  LDG.E.U16 R19, desc[UR36][R2.64] ;  /* 0x0000002402137981 */ /* 0x000162000c1e1500 */
[----:B------:R-:W-:Y:S05]  /*1900*/  BRA `(.L_x_11248) ;  /* 0x0000000c001c7947 */ /* 0x000fea0003800000 */
.L_x_11244:
[----:B------:R-:W-:-:S09]  /*1910*/  UISETP.GT.AND UP0, UPT, UR4, 0x6, UPT ;  /* 0x000000060400788c */ /* 0x000fd2000bf04270 */
[----:B------:R-:W-:Y:S05]  /*1920*/  BRA.U UP0, `(.L_x_11251) ;  /* 0x0000000100307547 */ /* 0x000fea000b800000 */
[----:B------:R-:W-:-:S09]  /*1930*/  UISETP.NE.AND UP0, UPT, UR4, 0x5, UPT ;  /* 0x000000050400788c */ /* 0x000fd2000bf05270 */
[----:B------:R-:W-:Y:S05]  /*1940*/  BRA.U !UP0, `(.L_x_11252) ;  /* 0x0000000108147547 */ /* 0x000fea000b800000 */
[----:B------:R-:W-:-:S09]  /*1950*/  UISETP.NE.AND UP0, UPT, UR4, 0x6, UPT ;  /* 0x000000060400788c */ /* 0x000fd2000bf05270 */
[----:B------:R-:W-:Y:S05]  /*1960*/  BRA.U UP0, `(.L_x_11247) ;  /* 0x0000000900807547 */ /* 0x000fea000b800000 */
[----:B------:R-:W2:Y:S02]  /*1970*/  LDG.E R2, desc[UR36][R2.64] ;  /* 0x0000002402027981 */ /* 0x000ea4000c1e1900 */
[----:B--2---:R0:W1:Y:S01]  /*1980*/  F2I.FTZ.TRUNC.NTZ R19, R2 ;  /* 0x0000000200137305 */ /* 0x004062000021f100 */
[----:B------:R-:W-:Y:S05]  /*1990*/  BRA `(.L_x_11248) ;  /* 0x0000000800f87947 */ /* 0x000fea0003800000 */
.L_x_11252:
[----:B------:R-:W2:Y:S02]  /*19a0*/  LDG.E.U16 R0, desc[UR36][R2.64] ;  /* 0x0000002402007981 */ /* 0x000ea4000c1e1500 */
[----:B--2---:R-:W-:-:S06]  /*19b0*/  HADD2.F32 R0, -RZ, R0.H0_H0 ;  /* 0x20000000ff007230 */ /* 0x004fcc0000004100 */
[----:B------:R-:W0:Y:S02]  /*19c0*/  F2I.FTZ.TRUNC.NTZ R0, R0 ;  /* 0x0000000000007305 */ /* 0x000e24000021f100 */
[----:B0-----:R-:W-:Y:S01]  /*19d0*/  PRMT R19, R0, 0x7610, R19 ;  /* 0x0000761000137816 */ /* 0x001fe20000000013 */
[----:B------:R-:W-:Y:S06]  /*19e0*/  BRA `(.L_x_11248) ;  /* 0x0000000800e47947 */ /* 0x000fec0003800000 */
.L_x_11251:
[----:B------:R-:W-:-:S09]  /*19f0*/  UISETP.NE.AND UP0, UPT, UR4, 0x7, UPT ;  /* 0x000000070400788c */ /* 0x000fd2000bf05270 */
[----:B------:R-:W-:Y:S05]  /*1a00*/  BRA.U !UP0, `(.L_x_11253) ;  /* 0x0000000108307547 */ /* 0x000fea000b800000 */
[----:B------:R-:W-:-:S09]  /*1a10*/  UISETP.NE.AND UP0, UPT, UR4, 0x8, UPT ;  /* 0x000000080400788c */ /* 0x000fd2000bf05270 */
[----:B------:R-:W-:Y:S05]  /*1a20*/  BRA.U !UP0, `(.L_x_11254) ;  /* 0x0000000108147547 */ /* 0x000fea000b800000 */
[----:B------:R-:W-:-:S09]  /*1a30*/  UISETP.NE.AND UP0, UPT, UR4, 0x9, UPT ;  /* 0x000000090400788c */ /* 0x000fd2000bf05270 */
[----:B------:R-:W-:Y:S05]  /*1a40*/  BRA.U UP0, `(.L_x_11247) ;  /* 0x0000000900487547 */ /* 0x000fea000b800000 */
[----:B------:R-:W2:Y:S02]  /*1a50*/  LDG.E R2, desc[UR36][R2.64] ;  /* 0x0000002402027981 */ /* 0x000ea4000c1e1900 */
[----:B--2---:R0:W1:Y:S01]  /*1a60*/  F2I.FTZ.TRUNC.NTZ R19, R2 ;  /* 0x0000000200137305 */ /* 0x004062000021f100 */
[----:B------:R-:W-:Y:S05]  /*1a70*/  BRA `(.L_x_11248) ;  /* 0x0000000800c07947 */ /* 0x000fea0003800000 */
.L_x_11254:
[----:B------:R-:W2:Y:S02]  /*1a80*/  LDG.E.U16 R2, desc[UR36][R2.64] ;  /* 0x0000002402027981 */ /* 0x000ea4000c1e1500 */
[----:B--2---:R-:W-:-:S06]  /*1a90*/  HADD2.F32 R0, -RZ, R2.H0_H0 ;  /* 0x20000002ff007230 */ /* 0x004fcc0000004100 */
[----:B------:R-:W0:Y:S02]  /*1aa0*/  F2I.FTZ.TRUNC.NTZ R0, R0 ;  /* 0x0000000000007305 */ /* 0x000e24000021f100 */
[----:B0-----:R-:W-:Y:S01]  /*1ab0*/  PRMT R19, R0, 0x7610, R19 ;  /* 0x0000761000137816 */ /* 0x001fe20000000013 */
[----:B------:R-:W-:Y:S06]  /*1ac0*/  BRA `(.L_x_11248) ;  /* 0x0000000800ac7947 */ /* 0x000fec0003800000 */
.L_x_11253:
[----:B------:R-:W2:Y:S02]  /*1ad0*/  LDG.E.64 R2, desc[UR36][R2.64] ;  /* 0x0000002402027981 */ /* 0x000ea4000c1e1b00 */
[----:B--2---:R0:W1:Y:S01]  /*1ae0*/  F2I.F64.TRUNC R19, R2 ;  /* 0x0000000200137311 */ /* 0x004062000030d100 */
[----:B------:R-:W-:Y:S05]  /*1af0*/  BRA `(.L_x_11248) ;  /* 0x0000000800a07947 */ /* 0x000fea0003800000 */
.L_x_11243:
        /* <DEDUP_REMOVED lines=10> */
[----:B------:R-:W-:Y:S01]  /*1ba0*/  SEL R19, RZ, 0x1, !P0 ;  /* 0x00000001ff137807 */ /* 0x000fe20004000000 */
[----:B------:R-:W-:Y:S08]  /*1bb0*/  BRA `(.L_x_11248) ;  /* 0x0000000800707947 */ /* 0x000ff00003800000 */
.L_x_11257:
[----:B------:R-:W2:Y:S02]  /*1bc0*/  LDG.E.64 R2, desc[UR36][R2.64] ;  /* 0x0000002402027981 */ /* 0x000ea4000c1e1b00 */
[----:B--2---:R3:W4:Y:S01]  /*1bd0*/  F2I.F64.TRUNC R19, R2 ;  /* 0x0000000200137311 */ /* 0x004722000030d100 */
[----:B------:R-:W-:Y:S05]  /*1be0*/  BRA `(.L_x_11248) ;  /* 0x0000000800647947 */ /* 0x000fea0003800000 */
.L_x_11256:
        /* <DEDUP_REMOVED lines=23> */
[----:B------:R-:W-:-:S06]  /*1d60*/  LOP3.LUT R5, R5, 0x80000000, R0, 0xf8, !PT ;  /* 0x8000000005057812 */ /* 0x000fcc00078ef800 */
[----:B------:R-:W0:Y:S02]  /*1d70*/  F2I.FTZ.TRUNC.NTZ R5, R5 ;  /* 0x0000000500057305 */ /* 0x000e24000021f100 */
[----:B0-----:R-:W-:Y:S01]  /*1d80*/  PRMT R19, R5, 0x7610, R19 ;  /* 0x0000761005137816 */ /* 0x001fe20000000013 */
[----:B------:R-:W-:Y:S06]  /*1d90*/  BRA `(.L_x_11248) ;  /* 0x0000000400f87947 */ /* 0x000fec0003800000 */
.L_x_11259:
        /* <DEDUP_REMOVED lines=10> */
[----:B------:R-:W-:-:S06]  /*1e40*/  LOP3.LUT R0, R0, 0x80000000, R5, 0xf8, !PT ;  /* 0x8000000000007812 */ /* 0x000fcc00078ef805 */
[----:B------:R-:W0:Y:S02]  /*1e50*/  F2I.FTZ.TRUNC.NTZ R0, R0 ;  /* 0x0000000000007305 */ /* 0x000e24000021f100 */
[----:B0-----:R-:W-:Y:S01]  /*1e60*/  PRMT R19, R0, 0x7610, R19 ;  /* 0x0000761000137816 */ /* 0x001fe20000000013 */
[----:B------:R-:W-:Y:S06]  /*1e70*/  BRA `(.L_x_11248) ;  /* 0x0000000400c07947 */ /* 0x000fec0003800000 */
.L_x_11258:
[----:B------:R-:W2:Y:S02]  /*1e80*/  LDG.E.U16 R0, desc[UR36][R2.64] ;  /* 0x0000002402007981 */ /* 0x000ea4000c1e1500 */
[----:B--2---:R-:W-:-:S06]  /*1e90*/  IMAD.U32 R0, R0, 0x10000, RZ ;  /* 0x0001000000007824 */ /* 0x004fcc00078e00ff */
[----:B------:R-:W0:Y:S02]  /*1ea0*/  F2I.FTZ.TRUNC.NTZ R0, R0 ;  /* 0x0000000000007305 */ /* 0x000e24000021f100 */
[----:B0-----:R-:W-:Y:S01]  /*1eb0*/  PRMT R19, R0, 0x7610, R19 ;  /* 0x0000761000137816 */ /* 0x001fe20000000013 */
[----:B------:R-:W-:Y:S06]  /*1ec0*/  BRA `(.L_x_11248) ;  /* 0x0000000400ac7947 */ /* 0x000fec0003800000 */
.L_x_11255:
        /* <DEDUP_REMOVED lines=10> */
.L_x_11262:
        /* <DEDUP_REMOVED lines=21> */
.L_x_11266:
[----:B------:R-:W-:Y:S05]  /*20c0*/  BSYNC.RECONVERGENT B1 ;  /* 0x0000000000017941 */ /* 0x000fea0003800200 */
.L_x_11265:
[----:B------:R-:W-:Y:S01]  /*20d0*/  IMAD.SHL.U32 R0, R0, 0x100000, RZ ;  /* 0x0010000000007824 */ /* 0x000fe200078e00ff */
[----:B------:R-:W-:-:S04]  /*20e0*/  LEA R2, R2, 0x3b800000, 0x17 ;  /* 0x3b80000002027811 */ /* 0x000fc800078eb8ff */
[----:B------:R-:W-:-:S07]  /*20f0*/  LOP3.LUT R0, R2, R0, R7, 0xfe, !PT ;  /* 0x0000000002007212 */ /* 0x000fce00078efe07 */
.L_x_11264:
[----:B------:R-:W-:Y:S05]  /*2100*/  BSYNC.RECONVERGENT B0 ;  /* 0x0000000000007941 */ /* 0x000fea0003800200 */
.L_x_11263:
[----:B------:R-:W0:Y:S02]  /*2110*/  F2I.FTZ.TRUNC.NTZ R0, R0 ;  /* 0x0000000000007305 */ /* 0x000e24000021f100 */
[----:B0-----:R-:W-:Y:S01]  /*2120*/  PRMT R19, R0, 0x7610, R19 ;  /* 0x0000761000137816 */ /* 0x001fe20000000013 */
[----:B------:R-:W-:Y:S06]  /*2130*/  BRA `(.L_x_11248) ;  /* 0x0000000400107947 */ /* 0x000fec0003800000 */
.L_x_11261:
        /* <DEDUP_REMOVED lines=21> */
.L_x_11270:
[----:B------:R-:W-:Y:S05]  /*2290*/  BSYNC.RECONVERGENT B1 ;  /* 0x0000000000017941 */ /* 0x000fea0003800200 */
.L_x_11269:
[----:B------:R-:W-:Y:S02]  /*22a0*/  SHF.L.U32 R0, R0, 0x15, RZ ;  /* 0x0000001500007819 */ /* 0x000fe400000006ff */
[----:B------:R-:W-:-:S04]  /*22b0*/  LEA R2, R2, 0x37800000, 0x17 ;  /* 0x3780000002027811 */ /* 0x000fc800078eb8ff */
[----:B------:R-:W-:-:S07]  /*22c0*/  LOP3.LUT R0, R2, R0, R7, 0xfe, !PT ;  /* 0x0000000002007212 */ /* 0x000fce00078efe07 */
.L_x_11268:
[----:B------:R-:W-:Y:S05]  /*22d0*/  BSYNC.RECONVERGENT B0 ;  /* 0x0000000000007941 */ /* 0x000fea0003800200 */
.L_x_11267:
[----:B------:R-:W0:Y:S02]  /*22e0*/  F2I.FTZ.TRUNC.NTZ R0, R0 ;  /* 0x0000000000007305 */ /* 0x000e24000021f100 */
[----:B0-----:R-:W-:Y:S01]  /*22f0*/  PRMT R19, R0, 0x7610, R19 ;  /* 0x0000761000137816 */ /* 0x001fe20000000013 */
[----:B------:R-:W-:Y:S06]  /*2300*/  BRA `(.L_x_11248) ;  /* 0x00000000009c7947 */ /* 0x000fec0003800000 */
.L_x_11260:
[----:B------:R-:W-:-:S09]  /*2310*/  UISETP.NE.AND UP0, UPT, UR4, 0x1c, UPT ;  /* 0x0000001c0400788c */ /* 0x000fd2000bf05270 */
[----:B------:R-:W-:Y:S05]  /*2320*/  BRA.U !UP0, `(.L_x_11271) ;  /* 0x0000000108907547 */ /* 0x000fea000b800000 */
[----:B------:R-:W-:-:S09]  /*2330*/  UISETP.NE.AND UP0, UPT, UR4, 0x1d, UPT ;  /* 0x0000001d0400788c */ /* 0x000fd2000bf05270 */
[----:B------:R-:W-:Y:S05]  /*2340*/  BRA.U !UP0, `(.L_x_11272) ;  /* 0x0000000108807547 */ /* 0x000fea000b800000 */
[----:B------:R-:W-:-:S09]  /*2350*/  UISETP.NE.AND UP0, UPT, UR4, 0x2c, UPT ;  /* 0x0000002c0400788c */ /* 0x000fd2000bf05270 */
[----:B------:R-:W-:Y:S05]  /*2360*/  BRA.U !UP0, `(.L_x_11273) ;  /* 0x0000000108487547 */ /* 0x000fea000b800000 */
.L_x_11247:
        /* <DEDUP_REMOVED lines=16> */
.L_x_11274:
[----:B------:R-:W-:Y:S01]  /*2470*/  PRMT R19, RZ, 0x7610, R19 ;  /* 0x00007610ff137816 */ /* 0x000fe20000000013 */
[----:B------:R-:W-:Y:S06]  /*2480*/  BRA `(.L_x_11248) ;  /* 0x00000000003c7947 */ /* 0x000fec0003800000 */
.L_x_11273:
        /* <DEDUP_REMOVED lines=8> */
.L_x_11276:
[----:B------:R-:W-:Y:S05]  /*2510*/  BSYNC.RECONVERGENT B0 ;  /* 0x0000000000007941 */ /* 0x000fea0003800200 */
.L_x_11275:
[----:B------:R-:W0:Y:S02]  /*2520*/  F2I.FTZ.TRUNC.NTZ R0, R0 ;  /* 0x0000000000007305 */ /* 0x000e24000021f100 */
[----:B0-----:R-:W-:Y:S01]  /*2530*/  PRMT R19, R0, 0x7610, R19 ;  /* 0x0000761000137816 */ /* 0x001fe20000000013 */
[----:B------:R-:W-:Y:S06]  /*2540*/  BRA `(.L_x_11248) ;  /* 0x00000000000c7947 */ /* 0x000fec0003800000 */
.L_x_11272:
[----:B------:R2:W5:Y:S01]  /*2550*/  LDG.E.U16 R19, desc[UR36][R2.64] ;  /* 0x0000002402137981 */ /* 0x000562000c1e1500 */
[----:B------:R-:W-:Y:S05]  /*2560*/  BRA `(.L_x_11248) ;  /* 0x0000000000047947 */ /* 0x000fea0003800000 */
.L_x_11271:
[----:B------:R1:W5:Y:S02]  /*2570*/  LDG.E.U16 R19, desc[UR36][R2.64] ;  /* 0x0000002402137981 */ /* 0x000364000c1e1500 */
.L_x_11248:
[----:B------:R-:W0:Y:S01]  /*2580*/  LDCU.64 UR6, c[0x0][0x5f8] ;  /* 0x0000bf00ff0677ac */ /* 0x000e220008000a00 */
[----:B------:R-:W-:-:S04]  /*2590*/  UPRMT UR4, UR42, 0x9910, URZ ;  /* 0x000099102a047896 */ /* 0x000fc800080000ff */
[----:B------:R-:W-:Y:S01]  /*25a0*/  UISETP.GT.AND UP0, UPT, UR4, 0x9, UPT ;  /* 0x000000090400788c */ /* 0x000fe2000bf04270 */
[----:B0123--:R-:W-:-:S05]  /*25b0*/  IADD3 R2, P0, PT, R18, UR6, RZ ;  /* 0x0000000612027c10 */ /* 0x00ffca000ff1e0ff */
        /* <DEDUP_REMOVED lines=12> */
.L_x_11280:
[----:B------:R3:W5:Y:S01]  /*2680*/  LDG.E.U8 R0, desc[UR36][R2.64] ;  /* 0x0000002402007981 */ /* 0x000762000c1e1100 */
[----:B------:R-:W-:Y:S05]  /*2690*/  BRA `(.L_x_11282) ;  /* 0x0000000c004c7947 */ /* 0x000fea0003800000 */
.L_x_11279:
        /* <DEDUP_REMOVED lines=8> */
.L_x_11284:
[----:B------:R1:W5:Y:S01]  /*2720*/  LDG.E.U16 R0, desc[UR36][R2.64] ;  /* 0x0000002402007981 */ /* 0x000362000c1e1500 */
[----:B------:R-:W-:Y:S05]  /*2730*/  BRA `(.L_x_11282) ;  /* 0x0000000c00247947 */ /* 0x000fea0003800000 */
.L_x_11283:
[----:B------:R2:W5:Y:S01]  /*2740*/  LDG.E.U16 R0, desc[UR36][R2.64] ;  /* 0x0000002402007981 */ /* 0x000562000c1e1500 */
[----:B------:R-:W-:Y:S05]  /*2750*/  BRA `(.L_x_11282) ;  /* 0x0000000c001c7947 */ /* 0x000fea0003800000 */
.L_x_11278:
        /* <DEDUP_REMOVED lines=9> */
.L_x_11286:
[----:B------:R-:W2:Y:S02]  /*27f0*/  LDG.E.U16 R4, desc[UR36][R2.64] ;  /* 0x0000002402047981 */ /* 0x000ea4000c1e1500 */
[----:B--2---:R-:W-:-:S06]  /*2800*/  HADD2.F32 R4, -RZ, R4.H0_H0 ;  /* 0x20000004ff047230 */ /* 0x004fcc0000004100 */
[----:B------:R-:W0:Y:S02]  /*2810*/  F2I.FTZ.TRUNC.NTZ R4, R4 ;  /* 0x0000000400047305 */ /* 0x000e24000021f100 */
[----:B0-----:R-:W-:Y:S01]  /*2820*/  PRMT R0, R4, 0x7610, R0 ;  /* 0x0000761004007816 */ /* 0x001fe20000000000 */
[----:B------:R-:W-:Y:S06]  /*2830*/  BRA `(.L_x_11282) ;  /* 0x0000000800e47947 */ /* 0x000fec0003800000 */
.L_x_11285:
        /* <DEDUP_REMOVED lines=9> */
.L_x_11288:
[----:B------:R-:W2:Y:S02]  /*28d0*/  LDG.E.U16 R2, desc[UR36][R2.64] ;  /* 0x0000002402027981 */ /* 0x000ea4000c1e1500 */
[----:B--2---:R-:W-:-:S06]  /*28e0*/  HADD2.F32 R4, -RZ, R2.H0_H0 ;  /* 0x20000002ff047230 */ /* 0x004fcc0000004100 */
[----:B------:R-:W0:Y:S02]  /*28f0*/  F2I.FTZ.TRUNC.NTZ R4, R4 ;  /* 0x0000000400047305 */ /* 0x000e24000021f100 */
[----:B0-----:R-:W-:Y:S01]  /*2900*/  PRMT R0, R4, 0x7610, R0 ;  /* 0x0000761004007816 */ /* 0x001fe20000000000 */
[----:B------:R-:W-:Y:S06]  /*2910*/  BRA `(.L_x_11282) ;  /* 0x0000000800ac7947 */ /* 0x000fec0003800000 */
.L_x_11287:
[----:B------:R-:W2:Y:S02]  /*2920*/  LDG.E.64 R2, desc[UR36][R2.64] ;  /* 0x0000002402027981 */ /* 0x000ea4000c1e1b00 */
[----:B--2---:R0:W1:Y:S01]  /*2930*/  F2I.F64.TRUNC R0, R2 ;  /* 0x0000000200007311 */ /* 0x004062000030d100 */
[----:B------:R-:W-:Y:S05]  /*2940*/  BRA `(.L_x_11282) ;  /* 0x0000000800a07947 */ /* 0x000fea0003800000 */
.L_x_11277:
        /* <DEDUP_REMOVED lines=12> */
.L_x_11291:
[----:B------:R-:W2:Y:S02]  /*2a10*/  LDG.E.64 R2, desc[UR36][R2.64] ;  /* 0x0000002402027981 */ /* 0x000ea4000c1e1b00 */
[----:B--2---:R0:W1:Y:S01]  /*2a20*/  F2I.F64.TRUNC R0, R2 ;  /* 0x0000000200007311 */ /* 0x004062000030d100 */
[----:B------:R-:W-:Y:S05]  /*2a30*/  BRA `(.L_x_11282) ;  /* 0x0000000800647947 */ /* 0x000fea0003800000 */
.L_x_11290:
        /* <DEDUP_REMOVED lines=23> */
[----:B------:R-:W-:-:S06]  /*2bb0*/  LOP3.LUT R5, R5, 0x80000000, R0, 0xf8, !PT ;  /* 0x8000000005057812 */ /* 0x000fcc00078ef800 */
[----:B------:R-:W0:Y:S02]  /*2bc0*/  F2I.FTZ.TRUNC.NTZ R5, R5 ;  /* 0x0000000500057305 */ /* 0x000e24000021f100 */
[----:B0-----:R-:W-:Y:S01]  /*2bd0*/  PRMT R0, R5, 0x7610, R0 ;  /* 0x0000761005007816 */ /* 0x001fe20000000000 */
[----:B------:R-:W-:Y:S06]  /*2be0*/  BRA `(.L_x_11282) ;  /* 0x0000000400f87947 */ /* 0x000fec0003800000 */
.L_x_11293:
        /* <DEDUP_REMOVED lines=14> */
.L_x_11292:
[----:B------:R-:W2:Y:S02]  /*2cd0*/  LDG.E.U16 R4, desc[UR36][R2.64] ;  /* 0x0000002402047981 */ /* 0x000ea4000c1e1500 */
[----:B--2---:R-:W-:-:S06]  /*2ce0*/  IMAD.U32 R4, R4, 0x10000, RZ ;  /* 0x0001000004047824 */ /* 0x004fcc00078e00ff */
[----:B------:R-:W0:Y:S02]  /*2cf0*/  F2I.FTZ.TRUNC.NTZ R4, R4 ;  /* 0x0000000400047305 */ /* 0x000e24000021f100 */
[----:B0-----:R-:W-:Y:S01]  /*2d00*/  PRMT R0, R4, 0x7610, R0 ;  /* 0x0000761004007816 */ /* 0x001fe20000000000 */
[----:B------:R-:W-:Y:S06]  /*2d10*/  BRA `(.L_x_11282) ;  /* 0x0000000400ac7947 */ /* 0x000fec0003800000 */
.L_x_11289:
        /* <DEDUP_REMOVED lines=10> */
.L_x_11296:
        /* <DEDUP_REMOVED lines=21> */
.L_x_11300:
[----:B------:R-:W-:Y:S05]  /*2f10*/  BSYNC.RECONVERGENT B1 ;  /* 0x0000000000017941 */ /* 0x000fea0003800200 */
.L_x_11299:
[----:B------:R-:W-:Y:S02]  /*2f20*/  SHF.L.U32 R0, R0, 0x14, RZ ;  /* 0x0000001400007819 */ /* 0x000fe400000006ff */
[----:B------:R-:W-:-:S04]  /*2f30*/  LEA R2, R2, 0x3b800000, 0x17 ;  /* 0x3b80000002027811 */ /* 0x000fc800078eb8ff */
[----:B------:R-:W-:-:S07]  /*2f40*/  LOP3.LUT R4, R2, R0, R7, 0xfe, !PT ;  /* 0x0000000002047212 */ /* 0x000fce00078efe07 */
.L_x_11298:
[----:B------:R-:W-:Y:S05]  /*2f50*/  BSYNC.RECONVERGENT B0 ;  /* 0x0000000000007941 */ /* 0x000fea0003800200 */
.L_x_11297:
[----:B------:R-:W0:Y:S02]  /*2f60*/  F2I.FTZ.TRUNC.NTZ R4, R4 ;  /* 0x0000000400047305 */ /* 0x000e24000021f100 */
[----:B0-----:R-:W-:Y:S01]  /*2f70*/  PRMT R0, R4, 0x7610, R0 ;  /* 0x0000761004007816 */ /* 0x001fe20000000000 */
[----:B------:R-:W-:Y:S06]  /*2f80*/  BRA `(.L_x_11282) ;  /* 0x0000000400107947 */ /* 0x000fec0003800000 */
.L_x_11295:
        /* <DEDUP_REMOVED lines=21> */
.L_x_11304:
[----:B------:R-:W-:Y:S05]  /*30e0*/  BSYNC.RECONVERGENT B1 ;  /* 0x0000000000017941 */ /* 0x000fea0003800200 */
.L_x_11303:
[----:B------:R-:W-:Y:S01]  /*30f0*/  IMAD.SHL.U32 R0, R0, 0x200000, RZ ;  /* 0x0020000000007824 */ /* 0x000fe200078e00ff */
[----:B------:R-:W-:-:S04]  /*3100*/  LEA R2, R2, 0x37800000, 0x17 ;  /* 0x3780000002027811 */ /* 0x000fc800078eb8ff */
[----:B------:R-:W-:-:S07]  /*3110*/  LOP3.LUT R4, R2, R0, R7, 0xfe, !PT ;  /* 0x0000000002047212 */ /* 0x000fce00078efe07 */
.L_x_11302:
[----:B------:R-:W-:Y:S05]  /*3120*/  BSYNC.RECONVERGENT B0 ;  /* 0x0000000000007941 */ /* 0x000fea0003800200 */
.L_x_11301:
[----:B------:R-:W0:Y:S02]  /*3130*/  F2I.FTZ.TRUNC.NTZ R4, R4 ;  /* 0x0000000400047305 */ /* 0x000e24000021f100 */
[----:B0-----:R-:W-:Y:S01]  /*3140*/  PRMT R0, R4, 0x7610, R0 ;  /* 0x0000761004007816 */ /* 0x001fe20000000000 */
[----:B------:R-:W-:Y:S06]  /*3150*/  BRA `(.L_x_11282) ;  /* 0x00000000009c7947 */ /* 0x000fec0003800000 */
.L_x_11294:
[----:B------:R-:W-:-:S09]  /*3160*/  UISETP.NE.AND UP0, UPT, UR4, 0x1c, UPT ;  /* 0x0000001c0400788c */ /* 0x000fd2000bf05270 */
[----:B------:R-:W-:Y:S05]  /*3170*/  BRA.U !UP0, `(.L_x_11305) ;  /* 0x0000000108907547 */ /* 0x000fea000b800000 */
[----:B------:R-:W-:-:S09]  /*3180*/  UISETP.NE.AND UP0, UPT, UR4, 0x1d, UPT ;  /* 0x0000001d0400788c */ /* 0x000fd2000bf05270 */
[----:B------:R-:W-:Y:S05]  /*3190*/  BRA.U !UP0, `(.L_x_11306) ;  /* 0x0000000108807547 */ /* 0x000fea000b800000 */
[----:B------:R-:W-:-:S09]  /*31a0*/  UISETP.NE.AND UP0, UPT, UR4, 0x2c, UPT ;  /* 0x0000002c0400788c */ /* 0x000fd2000bf05270 */
[----:B------:R-:W-:Y:S05]  /*31b0*/  BRA.U !UP0, `(.L_x_11307) ;  /* 0x0000000108487547 */ /* 0x000fea000b800000 */
.L_x_11281:
        /* <DEDUP_REMOVED lines=15> */
[----:B--2-45:R-:W-:Y:S05]  /*32b0*/  CALL.ABS.NOINC R2 ;  /* 0x0000000002007343 */ /* 0x034fea0003c00000 */
.L_x_11308:
[----:B------:R-:W-:Y:S01]  /*32c0*/  PRMT R0, RZ, 0x7610, R0 ;  /* 0x00007610ff007816 */ /* 0x000fe20000000000 */
[----:B------:R-:W-:Y:S06]  /*32d0*/  BRA `(.L_x_11282) ;  /* 0x00000000003c7947 */ /* 0x000fec0003800000 */
.L_x_11307:
        /* <DEDUP_REMOVED lines=8> */
.L_x_11310:
[----:B------:R-:W-:Y:S05]  /*3360*/  BSYNC.RECONVERGENT B0 ;  /* 0x0000000000007941 */ /* 0x000fea0003800200 */
.L_x_11309:
[----:B------:R-:W0:Y:S02]  /*3370*/  F2I.FTZ.TRUNC.NTZ R4, R4 ;  /* 0x0000000400047305 */ /* 0x000e24000021f100 */
[----:B0-----:R-:W-:Y:S01]  /*3380*/  PRMT R0, R4, 0x7610, R0 ;  /* 0x0000761004007816 */ /* 0x001fe20000000000 */
[----:B------:R-:W-:Y:S06]  /*3390*/  BRA `(.L_x_11282) ;  /* 0x00000000000c7947 */ /* 0x000fec0003800000 */
.L_x_11306:
[----:B------:R0:W5:Y:S01]  /*33a0*/  LDG.E.U16 R0, desc[UR36][R2.64] ;  /* 0x0000002402007981 */ /* 0x000162000c1e1500 */
[----:B------:R-:W-:Y:S05]  /*33b0*/  BRA `(.L_x_11282) ;  /* 0x0000000000047947 */ /* 0x000fea0003800000 */
.L_x_11305:
[----:B------:R0:W5:Y:S02]  /*33c0*/  LDG.E.U16 R0, desc[UR36][R2.64] ;  /* 0x0000002402007981 */ /* 0x000164000c1e1500 */
.L_x_11282:
[----:B-1---5:R-:W-:Y:S01]  /*33d0*/  PRMT R9, R0, 0x9910, RZ ;  /* 0x0000991000097816 */ /* 0x022fe200000000ff */
[----:B------:R-:W1:Y:S01]  /*33e0*/  LDCU.64 UR6, c[0x0][0x5e8] ;  /* 0x0000bd00ff0677ac */ /* 0x000e620008000a00 */
[----:B----4-:R-:W-:Y:S02]  /*33f0*/  PRMT R0, R19, 0x9910, RZ ;  /* 0x0000991013007816 */ /* 0x010fe400000000ff */
[-C--:B------:R-:W-:Y:S01]  /*3400*/  IABS R5, R9.reuse ;  /* 0x0000000900057213 */ /* 0x080fe20000000000 */
[----:B------:R-:W-:Y:S01]  /*3410*/  UPRMT UR4, UR43, 0x9910, URZ ;  /* 0x000099102b047896 */ /* 0x000fe200080000ff */
[----:B------:R-:W-:Y:S02]  /*3420*/  IABS R8, R0 ;  /* 0x0000000000087213 */ /* 0x000fe40000000000 */
[----:B------:R-:W4:Y:S01]  /*3430*/  I2F.RP R4, R5 ;  /* 0x0000000500047306 */ /* 0x000f220000209400 */
[-C--:B------:R-:W-:Y:S01]  /*3440*/  IABS R10, R9.reuse ;  /* 0x00000009000a7213 */ /* 0x080fe20000000000 */
[----:B------:R-:W-:Y:S01]  /*3450*/  UISETP.GT.AND UP0, UPT, UR4, 0x9, UPT ;  /* 0x000000090400788c */ /* 0x000fe2000bf04270 */
[----:B------:R-:W-:-:S04]  /*3460*/  LOP3.LUT R0, R0, R9, RZ, 0x3c, !PT ;  /* 0x0000000900007212 */ /* 0x000fc800078e3cff */
[----:B------:R-:W-:Y:S01]  /*3470*/  ISETP.GE.AND P1, PT, R0, RZ, PT ;  /* 0x000000ff0000720c */ /* 0x000fe20003f26270 */
[----:B----4-:R-:W0:Y:S02]  /*3480*/  MUFU.RCP R4, R4 ;  /* 0x0000000400047308 */ /* 0x010e240000001000 */
[----:B0-23--:R-:W-:-:S06]  /*3490*/  VIADD R2, R4, 0xffffffe ;  /* 0x0ffffffe04027836 */ /* 0x00dfcc0000000000 */
[----:B------:R0:W2:Y:S02]  /*34a0*/  F2I.FTZ.U32.TRUNC.NTZ R3, R2 ;  /* 0x0000000200037305 */ /* 0x0000a4000021f000 */
[----:B0-----:R-:W-:Y:S02]  /*34b0*/  IMAD.MOV.U32 R2, RZ, RZ, RZ ;  /* 0x000000ffff027224 */ /* 0x001fe400078e00ff */
[----:B--2---:R-:W-:-:S04]  /*34c0*/  IMAD.MOV R6, RZ, RZ, -R3 ;  /* 0x000000ffff067224 */ /* 0x004fc800078e0a03 */
[----:B------:R-:W-:Y:S01]  /*34d0*/  IMAD R7, R6, R5, RZ ;  /* 0x0000000506077224 */ /* 0x000fe200078e02ff */
[----:B------:R-:W-:-:S03]  /*34e0*/  MOV R6, R8 ;  /* 0x0000000800067202 */ /* 0x000fc60000000f00 */
[----:B------:R-:W-:-:S04]  /*34f0*/  IMAD.HI.U32 R3, R3, R7, R2 ;  /* 0x0000000703037227 */ /* 0x000fc800078e0002 */
[----:B------:R-:W-:Y:S02]  /*3500*/  IMAD.MOV R2, RZ, RZ, -R10 ;  /* 0x000000ffff027224 */ /* 0x000fe400078e0a0a */
[----:B------:R-:W-:-:S04]  /*3510*/  IMAD.HI.U32 R3, R3, R6, RZ ;  /* 0x0000000603037227 */ /* 0x000fc800078e00ff */
[----:B------:R-:W-:-:S05]  /*3520*/  IMAD R2, R3, R2, R6 ;  /* 0x0000000203027224 */ /* 0x000fca00078e0206 */
[----:B------:R-:W-:-:S13]  /*3530*/  ISETP.GT.U32.AND P2, PT, R5, R2, PT ;  /* 0x000000020500720c */ /* 0x000fda0003f44070 */
[----:B------:R-:W-:Y:S01]  /*3540*/  @!P2 IMAD.IADD R2, R2, 0x1, -R5 ;  /* 0x000000010202a824 */ /* 0x000fe200078e0a05 */
[----:B------:R-:W-:Y:S02]  /*3550*/  @!P2 IADD3 R3, PT, PT, R3, 0x1, RZ ;  /* 0x000000010303a810 */ /* 0x000fe40007ffe0ff */
[----:B------:R-:W-:Y:S02]  /*3560*/  ISETP.NE.AND P2, PT, R9, RZ, PT ;  /* 0x000000ff0900720c */ /* 0x000fe40003f45270 */
[----:B------:R-:W-:-:S13]  /*3570*/  ISETP.GE.U32.AND P0, PT, R2, R5, PT ;  /* 0x000000050200720c */ /* 0x000fda0003f06070 */
[----:B------:R-:W-:Y:S01]  /*3580*/  @P0 VIADD R3, R3, 0x1 ;  /* 0x0000000103030836 */ /* 0x000fe20000000000 */
[----:B-1----:R-:W-:-:S03]  /*3590*/  IADD3 R2, P0, PT, R16, UR6, RZ ;  /* 0x0000000610027c10 */ /* 0x002fc6000ff1e0ff */
[----:B------:R-:W-:Y:S01]  /*35a0*/  IMAD.MOV.U32 R11, RZ, RZ, R3 ;  /* 0x000000ffff0b7224 */ /* 0x000fe200078e0003 */
[----:B------:R-:W-:-:S03]  /*35b0*/  IADD3.X R3, PT, PT, RZ, UR7, RZ, P0, !PT ;  /* 0x00000007ff037c10 */ /* 0x000fc600087fe4ff */
[----:B------:R-:W-:Y:S01]  /*35c0*/  @!P1 IMAD.MOV R11, RZ, RZ, -R11 ;  /* 0x000000ffff0b9224 */ /* 0x000fe200078e0a0b */
[----:B------:R-:W-:Y:S01]  /*35d0*/  @!P2 LOP3.LUT R11, RZ, R9, RZ, 0x33, !PT ;  /* 0x00000009ff0ba212 */ /* 0x000fe200078e33ff */
        /* <DEDUP_REMOVED lines=9> */
[----:B------:R0:W-:Y:S01]  /*3670*/  STG.E.U8 desc[UR36][R2.64], R11 ;  /* 0x0000000b02007986 */ /* 0x0001e2000c101124 */
[----:B------:R-:W-:Y:S05]  /*3680*/  BRA `(.L_x_11316) ;  /* 0x0000000c00587947 */ /* 0x000fea0003800000 */
.L_x_11314:
[----:B------:R1:W-:Y:S01]  /*3690*/  STG.E.U8 desc[UR36][R2.64], R11 ;  /* 0x0000000b02007986 */ /* 0x0003e2000c101124 */
[----:B------:R-:W-:Y:S05]  /*36a0*/  BRA `(.L_x_11316) ;  /* 0x0000000c00507947 */ /* 0x000fea0003800000 */
.L_x_11313:
[----:B------:R-:W-:-:S09]  /*36b0*/  UISETP.NE.AND UP0, UPT, UR4, 0x2, UPT ;  /* 0x000000020400788c */ /* 0x000fd2000bf05270 */
[----:B------:R-:W-:Y:S05]  /*36c0*/  BRA.U !UP0, `(.L_x_11317) ;  /* 0x00000001082c7547 */ /* 0x000fea000b800000 */
[----:B------:R-:W-:-:S09]  /*36d0*/  UISETP.NE.AND UP0, UPT, UR4, 0x3, UPT ;  /* 0x000000030400788c */ /* 0x000fd2000bf05270 */
[----:B------:R-:W-:Y:S05]  /*36e0*/  BRA.U !UP0, `(.L_x_11318) ;  /* 0x0000000108187547 */ /* 0x000fea000b800000 */
[----:B------:R-:W-:-:S09]  /*36f0*/  UISETP.NE.AND UP0, UPT, UR4, 0x4, UPT ;  /* 0x000000040400788c */ /* 0x000fd2000bf05270 */
[----:B------:R-:W-:Y:S05]  /*3700*/  BRA.U UP0, `(.L_x_11315) ;  /* 0x00000009009c7547 */ /* 0x000fea000b800000 */
[----:B------:R-:W-:-:S04]  /*3710*/  PRMT R4, R11, 0x9910, RZ ;  /* 0x000099100b047816 */ /* 0x000fc800000000ff */
[----:B------:R-:W-:-:S05]  /*3720*/  SHF.R.S32.HI R5, RZ, 0x1f, R4 ;  /* 0x0000001fff057819 */ /* 0x000fca0000011404 */
[----:B------:R4:W-:Y:S01]  /*3730*/  STG.E.64 desc[UR36][R2.64], R4 ;  /* 0x0000000402007986 */ /* 0x0009e2000c101b24 */
[----:B------:R-:W-:Y:S05]  /*3740*/  BRA `(.L_x_11316) ;  /* 0x0000000c00287947 */ /* 0x000fea0003800000 */
.L_x_11318:
[----:B------:R-:W-:-:S05]  /*3750*/  PRMT R5, R11, 0x9910, RZ ;  /* 0x000099100b057816 */ /* 0x000fca00000000ff */
[----:B------:R3:W-:Y:S01]  /*3760*/  STG.E desc[UR36][R2.64], R5 ;  /* 0x0000000502007986 */ /* 0x0007e2000c101924 */
[----:B------:R-:W-:Y:S05]  /*3770*/  BRA `(.L_x_11316) ;  /* 0x0000000c001c7947 */ /* 0x000fea0003800000 */
.L_x_11317:
[----:B------:R2:W-:Y:S01]  /*3780*/  STG.E.U16 desc[UR36][R2.64], R11 ;  /* 0x0000000b02007986 */ /* 0x0005e2000c101524 */
[----:B------:R-:W-:Y:S05]  /*3790*/  BRA `(.L_x_11316) ;  /* 0x0000000c00147947 */ /* 0x000fea0003800000 */
.L_x_11312:
[----:B------:R-:W-:-:S09]  /*37a0*/  UISETP.GT.AND UP0, UPT, UR4, 0x6, UPT ;  /* 0x000000060400788c */ /* 0x000fd2000bf04270 */
[----:B------:R-:W-:Y:S05]  /*37b0*/  BRA.U UP0, `(.L_x_11319) ;  /* 0x00000001002c7547 */ /* 0x000fea000b800000 */
[----:B------:R-:W-:-:S09]  /*37c0*/  UISETP.NE.AND UP0, UPT, UR4, 0x5, UPT ;  /* 0x000000050400788c */ /* 0x000fd2000bf05270 */
[----:B------:R-:W-:Y:S05]  /*37d0*/  BRA.U !UP0, `(.L_x_11320) ;  /* 0x0000000108147547 */ /* 0x000fea000b800000 */
[----:B------:R-:W-:-:S09]  /*37e0*/  UISETP.NE.AND UP0, UPT, UR4, 0x6, UPT ;  /* 0x000000060400788c */ /* 0x000fd2000bf05270 */
[----:B------:R-:W-:Y:S05]  /*37f0*/  BRA.U UP0, `(.L_x_11315) ;  /* 0x0000000900607547 */ /* 0x000fea000b800000 */
[----:B------:R-:W0:Y:S02]  /*3800*/  I2F.S16 R5, R11 ;  /* 0x0000000b00057306 */ /* 0x000e240000101400 */
[----:B0-----:R0:W-:Y:S01]  /*3810*/  STG.E desc[UR36][R2.64], R5 ;  /* 0x0000000502007986 */ /* 0x0011e2000c101924 */
[----:B------:R-:W-:Y:S05]  /*3820*/  BRA `(.L_x_11316) ;  /* 0x0000000800f07947 */ /* 0x000fea0003800000 */
.L_x_11320:
[----:B------:R-:W0:Y:S02]  /*3830*/  I2F.S16 R0, R11 ;  /* 0x0000000b00007306 */ /* 0x000e240000101400 */
[----:B0-----:R-:W-:-:S05]  /*3840*/  F2FP.F16.F32.PACK_AB R0, RZ, R0 ;  /* 0x00000000ff00723e */ /* 0x001fca00000000ff */
[----:B------:R0:W-:Y:S01]  /*3850*/  STG.E.U16 desc[UR36][R2.64], R0 ;  /* 0x0000000002007986 */ /* 0x0001e2000c101524 */
[----:B------:R-:W-:Y:S05]  /*3860*/  BRA `(.L_x_11316) ;  /* 0x0000000800e07947 */ /* 0x000fea0003800000 */
.L_x_11319:
[----:B------:R-:W-:-:S09]  /*3870*/  UISETP.NE.AND UP0, UPT, UR4, 0x7, UPT ;  /* 0x000000070400788c */ /* 0x000fd2000bf05270 */
[----:B------:R-:W-:Y:S05]  /*3880*/  BRA.U !UP0, `(.L_x_11321) ;  /* 0x0000000108347547 */ /* 0x000fea000b800000 */
[----:B------:R-:W-:-:S09]  /*3890*/  UISETP.NE.AND UP0, UPT, UR4, 0x8, UPT ;  /* 0x000000080400788c */ /* 0x000fd2000bf05270 */
[----:B------:R-:W-:Y:S05]  /*38a0*/  BRA.U !UP0, `(.L_x_11322) ;  /* 0x0000000108187547 */ /* 0x000fea000b800000 */
[----:B------:R-:W-:-:S09]  /*38b0*/  UISETP.NE.AND UP0, UPT, UR4, 0x9, UPT ;  /* 0x000000090400788c */ /* 0x000fd2000bf05270 */
[----:B------:R-:W-:Y:S05]  /*38c0*/  BRA.U UP0, `(.L_x_11315) ;  /* 0x00000009002c7547 */ /* 0x000fea000b800000 */
[----:B------:R-:W0:Y:S01]  /*38d0*/  I2F.S16 R4, R11 ;  /* 0x0000000b00047306 */ /* 0x000e220000101400 */
[----:B------:R-:W-:-:S05]  /*38e0*/  IMAD.MOV.U32 R5, RZ, RZ, RZ ;  /* 0x000000ffff057224 */ /* 0x000fca00078e00ff */
[----:B0-----:R0:W-:Y:S01]  /*38f0*/  STG.E.64 desc[UR36][R2.64], R4 ;  /* 0x0000000402007986 */ /* 0x0011e2000c101b24 */
[----:B------:R-:W-:Y:S05]  /*3900*/  BRA `(.L_x_11316) ;  /* 0x0000000800b87947 */ /* 0x000fea0003800000 */
.L_x_11322:
[----:B------:R-:W0:Y:S02]  /*3910*/  I2F.S16 R11, R11 ;  /* 0x0000000b000b7306 */ /* 0x000e240000101400 */
[----:B0-----:R-:W-:-:S04]  /*3920*/  F2FP.F16.F32.PACK_AB R5, RZ, R11 ;  /* 0x0000000bff05723e */ /* 0x001fc800000000ff */
[----:B------:R-:W-:-:S05]  /*3930*/  PRMT R5, R5, 0x5410, RZ ;  /* 0x0000541005057816 */ /* 0x000fca00000000ff */
[----:B------:R0:W-:Y:S01]  /*3940*/  STG.E desc[UR36][R2.64], R5 ;  /* 0x0000000502007986 */ /* 0x0001e2000c101924 */
[----:B------:R-:W-:Y:S05]  /*3950*/  BRA `(.L_x_11316) ;  /* 0x0000000800a47947 */ /* 0x000fea0003800000 */
.L_x_11321:
[----:B------:R-:W0:Y:S02]  /*3960*/  I2F.F64.S16 R4, R11 ;  /* 0x0000000b00047312 */ /* 0x000e240000101c00 */
[----:B0-----:R0:W-:Y:S01]  /*3970*/  STG.E.64 desc[UR36][R2.64], R4 ;  /* 0x0000000402007986 */ /* 0x0011e2000c101b24 */
[----:B------:R-:W-:Y:S05]  /*3980*/  BRA `(.L_x_11316) ;  /* 0x0000000800987947 */ /* 0x000fea0003800000 */
.L_x_11311:
        /* <DEDUP_REMOVED lines=8> */
[----:B------:R-:W-:-:S04]  /*3a10*/  PRMT R0, R11, 0x9910, RZ ;  /* 0x000099100b007816 */ /* 0x000fc800000000ff */
[----:B------:R-:W-:-:S04]  /*3a20*/  ISETP.NE.AND P0, PT, R0, RZ, PT ;  /* 0x000000ff0000720c */ /* 0x000fc80003f05270 */
[----:B------:R-:W-:-:S05]  /*3a30*/  SEL R5, RZ, 0x1, !P0 ;  /* 0x00000001ff057807 */ /* 0x000fca0004000000 */
[----:B------:R0:W-:Y:S01]  /*3a40*/  STG.E.U8 desc[UR36][R2.64], R5 ;  /* 0x0000000502007986 */ /* 0x0001e2000c101124 */
[----:B------:R-:W-:Y:S05]  /*3a50*/  BRA `(.L_x_11316) ;  /* 0x0000000800647947 */ /* 0x000fea0003800000 */
.L_x_11325:
[----:B------:R-:W0:Y:S01]  /*3a60*/  I2F.F64.S16 R4, R11 ;  /* 0x0000000b00047312 */ /* 0x000e220000101c00 */
[----:B------:R-:W-:-:S05]  /*3a70*/  CS2R R6, SRZ ;  /* 0x0000000000067805 */ /* 0x000fca000001ff00 */
[----:B0-----:R0:W-:Y:S01]  /*3a80*/  STG.E.128 desc[UR36][R2.64], R4 ;  /* 0x0000000402007986 */ /* 0x0011e2000c101d24 */
[----:B------:R-:W-:Y:S05]  /*3a90*/  BRA `(.L_x_11316) ;  /* 0x0000000800547947 */ /* 0x000fea0003800000 */
.L_x_11324:
[----:B------:R-:W-:-:S09]  /*3aa0*/  UISETP.NE.AND UP0, UPT, UR4, 0xf, UPT ;  /* 0x0000000f0400788c */ /* 0x000fd2000bf05270 */
[----:B------:R-:W-:Y:S05]  /*3ab0*/  BRA.U !UP0, `(.L_x_11326) ;  /* 0x0000000108a07547 */ /* 0x000fea000b800000 */
[----:B------:R-:W-:-:S09]  /*3ac0*/  UISETP.NE.AND UP0, UPT, UR4, 0x17, UPT ;  /* 0x000000170400788c */ /* 0x000fd2000bf05270 */
[----:B------:R-:W-:Y:S05]  /*3ad0*/  BRA.U !UP0, `(.L_x_11327) ;  /* 0x00000001084c7547 */ /* 0x000fea000b800000 */
[----:B------:R-:W-:-:S09]  /*3ae0*/  UISETP.NE.AND UP0, UPT, UR4, 0x18, UPT ;  /* 0x000000180400788c */ /* 0x000fd2000bf05270 */
[----:B------:R-:W-:Y:S05]  /*3af0*/  BRA.U UP0, `(.L_x_11315) ;  /* 0x0000000500a07547 */ /* 0x000fea000b800000 */
[----:B------:R-:W0:Y:S01]  /*3b00*/  I2F.S16 R11, R11 ;  /* 0x0000000b000b7306 */ /* 0x000e220000101400 */
[----:B------:R-:W-:Y:S01]  /*3b10*/  BSSY.RECONVERGENT B0, `(.L_x_11328) ;  /* 0x000000c000007945 */ /* 0x000fe20003800200 */
[----:B------:R-:W-:Y:S01]  /*3b20*/  IMAD.MOV.U32 R0, RZ, RZ, 0x7f ;  /* 0x0000007fff007424 */ /* 0x000fe200078e00ff */
        /* <DEDUP_REMOVED lines=10> */
.L_x_11329:
[----:B------:R-:W-:Y:S05]  /*3bd0*/  BSYNC.RECONVERGENT B0 ;  /* 0x0000000000007941 */ /* 0x000fea0003800200 */
.L_x_11328:
[----:B------:R-:W-:-:S05]  /*3be0*/  LOP3.LUT R5, R0, 0x80, R5, 0xf8, !PT ;  /* 0x0000008000057812 */ /* 0x000fca00078ef805 */
[----:B------:R0:W-:Y:S01]  /*3bf0*/  STG.E.U8 desc[UR36][R2.64], R5 ;  /* 0x0000000502007986 */ /* 0x0001e2000c101124 */
[----:B------:R-:W-:Y:S05]  /*3c00*/  BRA `(.L_x_11316) ;  /* 0x0000000400f87947 */ /* 0x000fea0003800000 */
.L_x_11327:
[----:B------:R-:W0:Y:S01]  /*3c10*/  I2F.S16 R11, R11 ;  /* 0x0000000b000b7306 */ /* 0x000e220000101400 */
[----:B------:R-:W-:Y:S01]  /*3c20*/  BSSY.RECONVERGENT B0, `(.L_x_11330) ;  /* 0x000000e000007945 */ /* 0x000fe20003800200 */
        /* <DEDUP_REMOVED lines=13> */
.L_x_11331:
[----:B------:R-:W-:Y:S05]  /*3d00*/  BSYNC.RECONVERGENT B0 ;  /* 0x0000000000007941 */ /* 0x000fea0003800200 */
.L_x_11330:
[----:B------:R-:W-:-:S05]  /*3d10*/  LOP3.LUT R5, R0, 0x80, R5, 0xf8, !PT ;  /* 0x0000008000057812 */ /* 0x000fca00078ef805 */
[----:B------:R0:W-:Y:S01]  /*3d20*/  STG.E.U8 desc[UR36][R2.64], R5 ;  /* 0x0000000502007986 */ /* 0x0001e2000c101124 */
[----:B------:R-:W-:Y:S05]  /*3d30*/  BRA `(.L_x_11316) ;  /* 0x0000000400ac7947 */ /* 0x000fea0003800000 */
.L_x_11326:
[----:B------:R-:W0:Y:S02]  /*3d40*/  I2F.S16 R0, R11 ;  /* 0x0000000b00007306 */ /* 0x000e240000101400 */
[----:B0-----:R-:W-:-:S05]  /*3d50*/  F2FP.BF16.F32.PACK_AB R0, RZ, R0 ;  /* 0x00000000ff00723e */ /* 0x001fca00000010ff */
[----:B------:R0:W-:Y:S01]  /*3d60*/  STG.E.U16 desc[UR36][R2.64], R0 ;  /* 0x0000000002007986 */ /* 0x0001e2000c101524 */
[----:B------:R-:W-:Y:S05]  /*3d70*/  BRA `(.L_x_11316) ;  /* 0x00000004009c7947 */ /* 0x000fea0003800000 */
.L_x_11323:
        /* <DEDUP_REMOVED lines=8> */
[----:B------:R0:W-:Y:S01]  /*3e00*/  STG.E.U16 desc[UR36][R2.64], R11 ;  /* 0x0000000b02007986 */ /* 0x0001e2000c101524 */
[----:B------:R-:W-:Y:S05]  /*3e10*/  BRA `(.L_x_11316) ;  /* 0x0000000400747947 */ /* 0x000fea0003800000 */
.L_x_11334:
[----:B------:R-:W0:Y:S01]  /*3e20*/  I2F.S16 R5, R11 ;  /* 0x0000000b00057306 */ /* 0x000e220000101400 */
[----:B------:R-:W-:Y:S01]  /*3e30*/  BSSY.RECONVERGENT B0, `(.L_x_11335) ;  /* 0x0000014000007945 */ /* 0x000fe20003800200 */
[----:B------:R-:W-:Y:S01]  /*3e40*/  HFMA2 R0, -RZ, RZ, 0, 7.62939453125e-06 ;  /* 0x00000080ff007431 */ /* 0x000fe200000001ff */
        /* <DEDUP_REMOVED lines=10> */
.L_x_11337:
[----:B------:R-:W-:-:S04]  /*3ef0*/  SHF.R.U32.HI R0, RZ, 0x14, R5 ;  /* 0x00000014ff007819 */ /* 0x000fc80000011605 */
[----:B------:R-:W-:-:S04]  /*3f00*/  LOP3.LUT R0, R0, 0x1, RZ, 0xc0, !PT ;  /* 0x0000000100007812 */ /* 0x000fc800078ec0ff */
[----:B------:R-:W-:-:S04]  /*3f10*/  IADD3 R0, PT, PT, R5, 0x487ffff, R0 ;  /* 0x0487ffff05007810 */ /* 0x000fc80007ffe000 */
[----:B------:R-:W-:-:S04]  /*3f20*/  SHF.R.U32.HI R0, RZ, 0x14, R0 ;  /* 0x00000014ff007819 */ /* 0x000fc80000011600 */
[----:B------:R-:W-:-:S07]  /*3f30*/  LOP3.LUT R4, R0, 0xff, RZ, 0xc0, !PT ;  /* 0x000000ff00047812 */ /* 0x000fce00078ec0ff */
.L_x_11338:
[----:B------:R-:W-:-:S04]  /*3f40*/  SHF.R.U32.HI R5, RZ, 0x18, R5 ;  /* 0x00000018ff057819 */ /* 0x000fc80000011605 */
[----:B------:R-:W-:-:S04]  /*3f50*/  LOP3.LUT R4, R4, 0x80, R5, 0xf8, !PT ;  /* 0x0000008004047812 */ /* 0x000fc800078ef805 */
[----:B------:R-:W-:-:S07]  /*3f60*/  PRMT R0, R4, 0x7610, R0 ;  /* 0x0000761004007816 */ /* 0x000fce0000000000 */
.L_x_11336:
[----:B------:R-:W-:Y:S05]  /*3f70*/  BSYNC.RECONVERGENT B0 ;  /* 0x0000000000007941 */ /* 0x000fea0003800200 */
.L_x_11335:
[----:B------:R0:W-:Y:S01]  /*3f80*/  STG.E.U8 desc[UR36][R2.64], R0 ;  /* 0x0000000002007986 */ /* 0x0001e2000c101124 */
[----:B------:R-:W-:Y:S05]  /*3f90*/  BRA `(.L_x_11316) ;  /* 0x0000000400147947 */ /* 0x000fea0003800000 */
.L_x_11333:
[----:B------:R-:W0:Y:S01]  /*3fa0*/  I2F.S16 R5, R11 ;  /* 0x0000000b00057306 */ /* 0x000e220000101400 */
[----:B------:R-:W-:Y:S01]  /*3fb0*/  BSSY.RECONVERGENT B0, `(.L_x_11339) ;  /* 0x0000014000007945 */ /* 0x000fe20003800200 */
[----:B------:R-:W-:Y:S01]  /*3fc0*/  IMAD.MOV.U32 R0, RZ, RZ, 0x80 ;  /* 0x00000080ff007424 */ /* 0x000fe200078e00ff */
        /* <DEDUP_REMOVED lines=10> */
.L_x_11341:
[----:B------:R-:W-:-:S04]  /*4070*/  SHF.R.U32.HI R0, RZ, 0x15, R5 ;  /* 0x00000015ff007819 */ /* 0x000fc80000011605 */
[----:B------:R-:W-:-:S04]  /*4080*/  LOP3.LUT R0, R0, 0x1, RZ, 0xc0, !PT ;  /* 0x0000000100007812 */ /* 0x000fc800078ec0ff */
[----:B------:R-:W-:-:S04]  /*4090*/  IADD3 R0, PT, PT, R5, 0x88fffff, R0 ;  /* 0x088fffff05007810 */ /* 0x000fc80007ffe000 */
[----:B------:R-:W-:-:S04]  /*40a0*/  SHF.R.U32.HI R0, RZ, 0x15, R0 ;  /* 0x00000015ff007819 */ /* 0x000fc80000011600 */
[----:B------:R-:W-:-:S07]  /*40b0*/  LOP3.LUT R4, R0, 0xff, RZ, 0xc0, !PT ;  /* 0x000000ff00047812 */ /* 0x000fce00078ec0ff */
.L_x_11342:
[----:B------:R-:W-:-:S04]  /*40c0*/  SHF.R.U32.HI R5, RZ, 0x18, R5 ;  /* 0x00000018ff057819 */ /* 0x000fc80000011605 */
[----:B------:R-:W-:-:S04]  /*40d0*/  LOP3.LUT R4, R4, 0x80, R5, 0xf8, !PT ;  /* 0x0000008004047812 */ /* 0x000fc800078ef805 */
[----:B------:R-:W-:-:S07]  /*40e0*/  PRMT R0, R4, 0x7610, R0 ;  /* 0x0000761004007816 */ /* 0x000fce0000000000 */
.L_x_11340:
[----:B------:R-:W-:Y:S05]  /*40f0*/  BSYNC.RECONVERGENT B0 ;  /* 0x0000000000007941 */ /* 0x000fea0003800200 */
.L_x_11339:
[----:B------:R0:W-:Y:S01]  /*4100*/  STG.E.U8 desc[UR36][R2.64], R0 ;  /* 0x0000000002007986 */ /* 0x0001e2000c101124 */
[----:B------:R-:W-:Y:S05]  /*4110*/  BRA `(.L_x_11316) ;  /* 0x0000000000b47947 */ /* 0x000fea0003800000 */
.L_x_11332:
[----:B------:R-:W-:-:S09]  /*4120*/  UISETP.NE.AND UP0, UPT, UR4, 0x1c, UPT ;  /* 0x0000001c0400788c */ /* 0x000fd2000bf05270 */
[----:B------:R-:W-:Y:S05]  /*4130*/  BRA.U !UP0, `(.L_x_11343) ;  /* 0x0000000108a47547 */ /* 0x000fea000b800000 */
[----:B------:R-:W-:-:S09]  /*4140*/  UISETP.NE.AND UP0, UPT, UR4, 0x1d, UPT ;  /* 0x0000001d0400788c */ /* 0x000fd2000bf05270 */
[----:B------:R-:W-:Y:S05]  /*4150*/  BRA.U !UP0, `(.L_x_11344) ;  /* 0x00000001088c7547 */ /* 0x000fea000b800000 */
[----:B------:R-:W-:-:S09]  /*4160*/  UISETP.NE.AND UP0, UPT, UR4, 0x2c, UPT ;  /* 0x0000002c0400788c */ /* 0x000fd2000bf05270 */
[----:B------:R-:W-:Y:S05]  /*4170*/  BRA.U !UP0, `(.L_x_11345) ;  /* 0x0000000108447547 */ /* 0x000fea000b800000 */
.L_x_11315:
        /* <DEDUP_REMOVED lines=16> */
.L_x_11346:
[----:B------:R-:W-:Y:S05]  /*4280*/  BRA `(.L_x_11316) ;  /* 0x0000000000587947 */ /* 0x000fea0003800000 */
.L_x_11345:
[----:B------:R-:W0:Y:S02]  /*4290*/  I2F.S16 R6, R11 ;  /* 0x0000000b00067306 */ /* 0x000e240000101400 */
[----:B0-----:R-:W-:-:S04]  /*42a0*/  SHF.R.U32.HI R4, RZ, 0x17, R6 ;  /* 0x00000017ff047819 */ /* 0x001fc80000011606 */
        /* <DEDUP_REMOVED lines=14> */
.L_x_11344:
[----:B------:R-:W-:-:S04]  /*4390*/  PRMT R4, R11, 0x9910, RZ ;  /* 0x000099100b047816 */ /* 0x000fc800000000ff */
[----:B------:R-:W-:-:S05]  /*43a0*/  SHF.R.S32.HI R5, RZ, 0x1f, R4 ;  /* 0x0000001fff057819 */ /* 0x000fca0000011404 */
[----:B------:R0:W-:Y:S01]  /*43b0*/  STG.E.64 desc[UR36][R2.64], R4 ;  /* 0x0000000402007986 */ /* 0x0001e2000c101b24 */
[----:B------:R-:W-:Y:S05]  /*43c0*/  BRA `(.L_x_11316) ;  /* 0x0000000000087947 */ /* 0x000fea0003800000 */
.L_x_11343:
[----:B------:R-:W-:-:S05]  /*43d0*/  PRMT R5, R11, 0x9910, RZ ;  /* 0x000099100b057816 */ /* 0x000fca00000000ff */
[----:B------:R0:W-:Y:S02]  /*43e0*/  STG.E desc[UR36][R2.64], R5 ;  /* 0x0000000502007986 */ /* 0x0001e4000c101924 */
.L_x_11316:
[----:B------:R-:W-:-:S07]  /*43f0*/  VIADD R17, R17, 0x80 ;  /* 0x0000008011117836 */ /* 0x000fce0000000000 */
.L_x_11241:
[----:B------:R-:W-:Y:S05]  /*4400*/  BSYNC.RECONVERGENT B6 ;  /* 0x0000000000067941 */ /* 0x000fea0003800200 */
.L_x_11240:
[----:B------:R-:W5:Y:S01]  /*4410*/  LDCU UR4, c[0x0][0x380] ;  /* 0x00007000ff0477ac */ /* 0x000f620008000800 */
[----:B------:R-:W-:Y:S01]  /*4420*/  BSSY.RECONVERGENT B6, `(.L_x_11347) ;  /* 0x0000431000067945 */ /* 0x000fe20003800200 */
[----:B-----5:R-:W-:-:S13]  /*4430*/  ISETP.GE.AND P0, PT, R17, UR4, PT ;  /* 0x0000000411007c0c */ /* 0x020fda000bf06270 */
[----:B------:R-:W-:Y:S05]  /*4440*/  @P0 BRA `(.L_x_11348) ;  /* 0x0000004000b80947 */ /* 0x000fea0003800000 */
[----:B------:R-:W5:Y:S01]  /*4450*/  LDCU UR4, c[0x0][0x388] ;  /* 0x00007100ff0477ac */ /* 0x000f620008000800 */
[----:B------:R-:W-:Y:S02]  /*4460*/  HFMA2 R18, -RZ, RZ, 0, 0 ;  /* 0x00000000ff127431 */ /* 0x000fe400000001ff */
[----:B0-----:R-:W-:Y:S02]  /*4470*/  IMAD.MOV.U32 R0, RZ, RZ, RZ ;  /* 0x000000ffff007224 */ /* 0x001fe400078e00ff */
        /* <DEDUP_REMOVED lines=10> */
[----:B------:R-:W-:-:S04]  /*4520*/  SHF.R.U32.HI R3, RZ, UR5, R2 ;  /* 0x00000005ff037c19 */ /* 0x000fc80008011602 */
[----:B------:R-:W-:-:S05]  /*4530*/  IADD3 R18, PT, PT, -R3, RZ, RZ ;  /* 0x000000ff03127210 */ /* 0x000fca0007ffe1ff */
        /* <DEDUP_REMOVED lines=339> */
.L_x_11349:
        /* <DEDUP_REMOVED lines=16> */
.L_x_11353:
[----:B------:R0:W5:Y:S01]  /*5b70*/  LDG.E.U8 R19, desc[UR36][R2.64] ;  /* 0x0000002402137981 */ /* 0x000162000c1e1100 */
[----:B------:R-:W-:Y:S05]  /*5b80*/  BRA `(.L_x_11355) ;  /* 0x0000000c004c7947 */ /* 0x000fea0003800000 */
.L_x_11352:
        /* <DEDUP_REMOVED lines=8> */
.L_x_11357:
[----:B------:R0:W5:Y:S01]  /*5c10*/  LDG.E.U16 R19, desc[UR36][R2.64] ;  /* 0x0000002402137981 */ /* 0x000162000c1e1500 */
[----:B------:R-:W-:Y:S05]  /*5c20*/  BRA `(.L_x_11355) ;  /* 0x0000000c00247947 */ /* 0x000fea0003800000 */
.L_x_11356:
[----:B------:R0:W5:Y:S01]  /*5c30*/  LDG.E.U16 R19, desc[UR36][R2.64] ;  /* 0x0000002402137981 */ /* 0x000162000c1e1500 */
[----:B------:R-:W-:Y:S05]  /*5c40*/  BRA `(.L_x_11355) ;  /* 0x0000000c001c7947 */ /* 0x000fea0003800000 */
.L_x_11351:
        /* <DEDUP_REMOVED lines=9> */
.L_x_11359:
[----:B------:R-:W2:Y:S02]  /*5ce0*/  LDG.E.U16 R0, desc[UR36][R2.64] ;  /* 0x0000002402007981 */ /* 0x000ea4000c1e1500 */
[----:B--2---:R-:W-:-:S06]  /*5cf0*/  HADD2.F32 R0, -RZ, R0.H0_H0 ;  /* 0x20000000ff007230 */ /* 0x004fcc0000004100 */
[----:B------:R-:W0:Y:S02]  /*5d00*/  F2I.FTZ.TRUNC.NTZ R0, R0 ;  /* 0x0000000000007305 */ /* 0x000e24000021f100 */
[----:B0-----:R-:W-:Y:S01]  /*5d10*/  PRMT R19, R0, 0x7610, R19 ;  /* 0x0000761000137816 */ /* 0x001fe20000000013 */
[----:B------:R-:W-:Y:S06]  /*5d20*/  BRA `(.L_x_11355) ;  /* 0x0000000800e47947 */ /* 0x000fec0003800000 */
.L_x_11358:
        /* <DEDUP_REMOVED lines=9> */
.L_x_11361:
[----:B------:R-:W2:Y:S02]  /*5dc0*/  LDG.E.U16 R2, desc[UR36][R2.64] ;  /* 0x0000002402027981 */ /* 0x000ea4000c1e1500 */
[----:B--2---:R-:W-:-:S06]  /*5dd0*/  HADD2.F32 R0, -RZ, R2.H0_H0 ;  /* 0x20000002ff007230 */ /* 0x004fcc0000004100 */
[----:B------:R-:W0:Y:S02]  /*5de0*/  F2I.FTZ.TRUNC.NTZ R0, R0 ;  /* 0x0000000000007305 */ /* 0x000e24000021f100 */
[----:B0-----:R-:W-:Y:S01]  /*5df0*/  PRMT R19, R0, 0x7610, R19 ;  /* 0x0000761000137816 */ /* 0x001fe20000000013 */
[----:B------:R-:W-:Y:S06]  /*5e00*/  BRA `(.L_x_11355) ;  /* 0x0000000800ac7947 */ /* 0x000fec0003800000 */
.L_x_11360:
[----:B------:R-:W2:Y:S02]  /*5e10*/  LDG.E.64 R2, desc[UR36][R2.64] ;  /* 0x0000002402027981 */ /* 0x000ea4000c1e1b00 */
[----:B--2---:R0:W1:Y:S01]  /*5e20*/  F2I.F64.TRUNC R19, R2 ;  /* 0x0000000200137311 */ /* 0x004062000030d100 */
[----:B------:R-:W-:Y:S05]  /*5e30*/  BRA `(.L_x_11355) ;  /* 0x0000000800a07947 */ /* 0x000fea0003800000 */
.L_x_11350:
        /* <DEDUP_REMOVED lines=12> */
.L_x_11364:
[----:B------:R-:W2:Y:S02]  /*5f00*/  LDG.E.64 R2, desc[UR36][R2.64] ;  /* 0x0000002402027981 */ /* 0x000ea4000c1e1b00 */
[----:B--2---:R3:W4:Y:S01]  /*5f10*/  F2I.F64.TRUNC R19, R2 ;  /* 0x0000000200137311 */ /* 0x004722000030d100 */
[----:B------:R-:W-:Y:S05]  /*5f20*/  BRA `(.L_x_11355) ;  /* 0x0000000800647947 */ /* 0x000fea0003800000 */
.L_x_11363:
        /* <DEDUP_REMOVED lines=27> */
.L_x_11366:
        /* <DEDUP_REMOVED lines=10> */
[----:B------:R-:W-:-:S06]  /*6180*/  LOP3.LUT R0, R0, 0x80000000, R5, 0xf8, !PT ;  /* 0x8000000000007812 */ /* 0x000fcc00078ef805 */
[----:B------:R-:W0:Y:S02]  /*6190*/  F2I.FTZ.TRUNC.NTZ R0, R0 ;  /* 0x0000000000007305 */ /* 0x000e24000021f100 */
[----:B0-----:R-:W-:Y:S01]  /*61a0*/  PRMT R19, R0, 0x7610, R19 ;  /* 0x0000761000137816 */ /* 0x001fe20000000013 */
[----:B------:R-:W-:Y:S06]  /*61b0*/  BRA `(.L_x_11355) ;  /* 0x0000000400c07947 */ /* 0x000fec0003800000 */
.L_x_11365:
[----:B------:R-:W2:Y:S02]  /*61c0*/  LDG.E.U16 R0, desc[UR36][R2.64] ;  /* 0x0000002402007981 */ /* 0x000ea4000c1e1500 */
[----:B--2---:R-:W-:-:S06]  /*61d0*/  IMAD.U32 R0, R0, 0x10000, RZ ;  /* 0x0001000000007824 */ /* 0x004fcc00078e00ff */
[----:B------:R-:W0:Y:S02]  /*61e0*/  F2I.FTZ.TRUNC.NTZ R0, R0 ;  /* 0x0000000000007305 */ /* 0x000e24000021f100 */
[----:B0-----:R-:W-:Y:S01]  /*61f0*/  PRMT R19, R0, 0x7610, R19 ;  /* 0x0000761000137816 */ /* 0x001fe20000000013 */
[----:B------:R-:W-:Y:S06]  /*6200*/  BRA `(.L_x_11355) ;  /* 0x0000000400ac7947 */ /* 0x000fec0003800000 */
.L_x_11362:
        /* <DEDUP_REMOVED lines=10> */
.L_x_11369:
        /* <DEDUP_REMOVED lines=21> */
.L_x_11373:
[----:B------:R-:W-:Y:S05]  /*6400*/  BSYNC.RECONVERGENT B1 ;  /* 0x0000000000017941 */ /* 0x000fea0003800200 */
.L_x_11372:
[----:B------:R-:W-:Y:S02]  /*6410*/  SHF.L.U32 R0, R0, 0x14, RZ ;  /* 0x0000001400007819 */ /* 0x000fe400000006ff */
[----:B------:R-:W-:-:S04]  /*6420*/  LEA R2, R2, 0x3b800000, 0x17 ;  /* 0x3b80000002027811 */ /* 0x000fc800078eb8ff */
[----:B------:R-:W-:-:S07]  /*6430*/  LOP3.LUT R0, R2, R0, R7, 0xfe, !PT ;  /* 0x0000000002007212 */ /* 0x000fce00078efe07 */
.L_x_11371:
[----:B------:R-:W-:Y:S05]  /*6440*/  BSYNC.RECONVERGENT B0 ;  /* 0x0000000000007941 */ /* 0x000fea0003800200 */
.L_x_11370:
[----:B------:R-:W0:Y:S02]  /*6450*/  F2I.FTZ.TRUNC.NTZ R0, R0 ;  /* 0x0000000000007305 */ /* 0x000e24000021f100 */
[----:B0-----:R-:W-:Y:S01]  /*6460*/  PRMT R19, R0, 0x7610, R19 ;  /* 0x0000761000137816 */ /* 0x001fe20000000013 */
[----:B------:R-:W-:Y:S06]  /*6470*/  BRA `(.L_x_11355) ;  /* 0x0000000400107947 */ /* 0x000fec0003800000 */
.L_x_11368:
        /* <DEDUP_REMOVED lines=21> */
.L_x_11377:
[----:B------:R-:W-:Y:S05]  /*65d0*/  BSYNC.RECONVERGENT B1 ;  /* 0x0000000000017941 */ /* 0x000fea0003800200 */
.L_x_11376:
[----:B------:R-:W-:Y:S01]  /*65e0*/  IMAD.SHL.U32 R0, R0, 0x200000, RZ ;  /* 0x0020000000007824 */ /* 0x000fe200078e00ff */
[----:B------:R-:W-:-:S04]  /*65f0*/  LEA R2, R2, 0x37800000, 0x17 ;  /* 0x3780000002027811 */ /* 0x000fc800078eb8ff */
[----:B------:R-:W-:-:S07]  /*6600*/  LOP3.LUT R0, R2, R0, R7, 0xfe, !PT ;  /* 0x0000000002007212 */ /* 0x000fce00078efe07 */
.L_x_11375:
[----:B------:R-:W-:Y:S05]  /*6610*/  BSYNC.RECONVERGENT B0 ;  /* 0x0000000000007941 */ /* 0x000fea0003800200 */
.L_x_11374:
[----:B------:R-:W0:Y:S02]  /*6620*/  F2I.FTZ.TRUNC.NTZ R0, R0 ;  /* 0x0000000000007305 */ /* 0x000e24000021f100 */
[----:B0-----:R-:W-:Y:S01]  /*6630*/  PRMT R19, R0, 0x7610, R19 ;  /* 0x0000761000137816 */ /* 0x001fe20000000013 */
[----:B------:R-:W-:Y:S06]  /*6640*/  BRA `(.L_x_11355) ;  /* 0x00000000009c7947 */ /* 0x000fec0003800000 */
.L_x_11367:
        /* <DEDUP_REMOVED lines=14> */
.L_x_11381:
[----:B------:R-:W-:Y:S05]  /*6730*/  BSYNC.RECONVERGENT B0 ;  /* 0x0000000000007941 */ /* 0x000fea0003800200 */
.L_x_11380:
[----:B------:R-:W0:Y:S02]  /*6740*/  F2I.FTZ.TRUNC.NTZ R0, R0 ;  /* 0x0000000000007305 */ /* 0x000e24000021f100 */
[----:B0-----:R-:W-:Y:S01]  /*6750*/  PRMT R19, R0, 0x7610, R19 ;  /* 0x0000761000137816 */ /* 0x001fe20000000013 */
[----:B------:R-:W-:Y:S06]  /*6760*/  BRA `(.L_x_11355) ;  /* 0x0000000000547947 */ /* 0x000fec0003800000 */
.L_x_11354:
        /* <DEDUP_REMOVED lines=16> */
.L_x_11382:
[----:B------:R-:W-:Y:S01]  /*6870*/  PRMT R19, RZ, 0x7610, R19 ;  /* 0x00007610ff137816 */ /* 0x000fe20000000013 */
[----:B------:R-:W-:Y:S06]  /*6880*/  BRA `(.L_x_11355) ;  /* 0x00000000000c7947 */ /* 0x000fec0003800000 */
.L_x_11379:
[----:B------:R1:W5:Y:S01]  /*6890*/  LDG.E.U16 R19, desc[UR36][R2.64] ;  /* 0x0000002402137981 */ /* 0x000362000c1e1500 */
[----:B------:R-:W-:Y:S05]  /*68a0*/  BRA `(.L_x_11355) ;  /* 0x0000000000047947 */ /* 0x000fea0003800000 */
.L_x_11378:
[----:B------:R2:W5:Y:S02]  /*68b0*/  LDG.E.U16 R19, desc[UR36][R2.64] ;  /* 0x0000002402137981 */ /* 0x000564000c1e1500 */
.L_x_11355:
        /* <DEDUP_REMOVED lines=16> */
.L_x_11386:
[----:B------:R3:W5:Y:S01]  /*69c0*/  LDG.E.U8 R0, desc[UR36][R2.64] ;  /* 0x0000002402007981 */ /* 0x000762000c1e1100 */
[----:B------:R-:W-:Y:S05]  /*69d0*/  BRA `(.L_x_11388) ;  /* 0x0000000c004c7947 */ /* 0x000fea0003800000 */
.L_x_11385:
        /* <DEDUP_REMOVED lines=8> */
.L_x_11390:
[----:B------:R2:W5:Y:S01]  /*6a60*/  LDG.E.U16 R0, desc[UR36][R2.64] ;  /* 0x0000002402007981 */ /* 0x000562000c1e1500 */
[----:B------:R-:W-:Y:S05]  /*6a70*/  BRA `(.L_x_11388) ;  /* 0x0000000c00247947 */ /* 0x000fea0003800000 */
.L_x_11389:
[----:B------:R0:W5:Y:S01]  /*6a80*/  LDG.E.U16 R0, desc[UR36][R2.64] ;  /* 0x0000002402007981 */ /* 0x000162000c1e1500 */
[----:B------:R-:W-:Y:S05]  /*6a90*/  BRA `(.L_x_11388) ;  /* 0x0000000c001c7947 */ /* 0x000fea0003800000 */
.L_x_11384:
        /* <DEDUP_REMOVED lines=9> */
.L_x_11392:
[----:B------:R-:W2:Y:S02]  /*6b30*/  LDG.E.U16 R4, desc[UR36][R2.64] ;  /* 0x0000002402047981 */ /* 0x000ea4000c1e1500 */
[----:B--2---:R-:W-:-:S06]  /*6b40*/  HADD2.F32 R4, -RZ, R4.H0_H0 ;  /* 0x20000004ff047230 */ /* 0x004fcc0000004100 */
[----:B------:R-:W0:Y:S02]  /*6b50*/  F2I.FTZ.TRUNC.NTZ R4, R4 ;  /* 0x0000000400047305 */ /* 0x000e24000021f100 */
[----:B0-----:R-:W-:Y:S01]  /*6b60*/  PRMT R0, R4, 0x7610, R0 ;  /* 0x0000761004007816 */ /* 0x001fe20000000000 */
[----:B------:R-:W-:Y:S06]  /*6b70*/  BRA `(.L_x_11388) ;  /* 0x0000000800e47947 */ /* 0x000fec0003800000 */
.L_x_11391:
        /* <DEDUP_REMOVED lines=9> */
.L_x_11394:
[----:B------:R-:W2:Y:S02]  /*6c10*/  LDG.E.U16 R2, desc[UR36][R2.64] ;  /* 0x0000002402027981 */ /* 0x000ea4000c1e1500 */
[----:B--2---:R-:W-:-:S06]  /*6c20*/  HADD2.F32 R4, -RZ, R2.H0_H0 ;  /* 0x20000002ff047230 */ /* 0x004fcc0000004100 */
[----:B------:R-:W0:Y:S02]  /*6c30*/  F2I.FTZ.TRUNC.NTZ R4, R4 ;  /* 0x0000000400047305 */ /* 0x000e24000021f100 */
[----:B0-----:R-:W-:Y:S01]  /*6c40*/  PRMT R0, R4, 0x7610, R0 ;  /* 0x0000761004007816 */ /* 0x001fe20000000000 */
[----:B------:R-:W-:Y:S06]  /*6c50*/  BRA `(.L_x_11388) ;  /* 0x0000000800ac7947 */ /* 0x000fec0003800000 */
.L_x_11393:
[----:B------:R-:W2:Y:S02]  /*6c60*/  LDG.E.64 R2, desc[UR36][R2.64] ;  /* 0x0000002402027981 */ /* 0x000ea4000c1e1b00 */
[----:B--2---:R0:W1:Y:S01]  /*6c70*/  F2I.F64.TRUNC R0, R2 ;  /* 0x0000000200007311 */ /* 0x004062000030d100 */
[----:B------:R-:W-:Y:S05]  /*6c80*/  BRA `(.L_x_11388) ;  /* 0x0000000800a07947 */ /* 0x000fea0003800000 */
.L_x_11383:
        /* <DEDUP_REMOVED lines=12> */
.L_x_11397:
[----:B------:R-:W2:Y:S02]  /*6d50*/  LDG.E.64 R2, desc[UR36][R2.64] ;  /* 0x0000002402027981 */ /* 0x000ea4000c1e1b00 */
[----:B--2---:R0:W1:Y:S01]  /*6d60*/  F2I.F64.TRUNC R0, R2 ;  /* 0x0000000200007311 */ /* 0x004062000030d100 */
[----:B------:R-:W-:Y:S05]  /*6d70*/  BRA `(.L_x_11388) ;  /* 0x0000000800647947 */ /* 0x000fea0003800000 */
.L_x_11396:
        /* <DEDUP_REMOVED lines=27> */
.L_x_11399:
        /* <DEDUP_REMOVED lines=14> */
.L_x_11398:
[----:B------:R-:W2:Y:S02]  /*7010*/  LDG.E.U16 R4, desc[UR36][R2.64] ;  /* 0x0000002402047981 */ /* 0x000ea4000c1e1500 */
[----:B--2---:R-:W-:-:S06]  /*7020*/  SHF.L.U32 R4, R4, 0x10, RZ ;  /* 0x0000001004047819 */ /* 0x004fcc00000006ff */
[----:B------:R-:W0:Y:S02]  /*7030*/  F2I.FTZ.TRUNC.NTZ R4, R4 ;  /* 0x0000000400047305 */ /* 0x000e24000021f100 */
[----:B0-----:R-:W-:Y:S01]  /*7040*/  PRMT R0, R4, 0x7610, R0 ;  /* 0x0000761004007816 */ /* 0x001fe20000000000 */
[----:B------:R-:W-:Y:S06]  /*7050*/  BRA `(.L_x_11388) ;  /* 0x0000000400ac7947 */ /* 0x000fec0003800000 */
.L_x_11395:
        /* <DEDUP_REMOVED lines=10> */
.L_x_11402:
        /* <DEDUP_REMOVED lines=21> */
.L_x_11406:
[----:B------:R-:W-:Y:S05]  /*7250*/  BSYNC.RECONVERGENT B1 ;  /* 0x0000000000017941 */ /* 0x000fea0003800200 */
.L_x_11405:
[----:B------:R-:W-:Y:S01]  /*7260*/  IMAD.SHL.U32 R0, R0, 0x100000, RZ ;  /* 0x0010000000007824 */ /* 0x000fe200078e00ff */
[----:B------:R-:W-:-:S04]  /*7270*/  LEA R2, R2, 0x3b800000, 0x17 ;  /* 0x3b80000002027811 */ /* 0x000fc800078eb8ff */
[----:B------:R-:W-:-:S07]  /*7280*/  LOP3.LUT R4, R2, R0, R7, 0xfe, !PT ;  /* 0x0000000002047212 */ /* 0x000fce00078efe07 */
.L_x_11404:
[----:B------:R-:W-:Y:S05]  /*7290*/  BSYNC.RECONVERGENT B0 ;  /* 0x0000000000007941 */ /* 0x000fea0003800200 */
.L_x_11403:
[----:B------:R-:W0:Y:S02]  /*72a0*/  F2I.FTZ.TRUNC.NTZ R4, R4 ;  /* 0x0000000400047305 */ /* 0x000e24000021f100 */
[----:B0-----:R-:W-:Y:S01]  /*72b0*/  PRMT R0, R4, 0x7610, R0 ;  /* 0x0000761004007816 */ /* 0x001fe20000000000 */
[----:B------:R-:W-:Y:S06]  /*72c0*/  BRA `(.L_x_11388) ;  /* 0x0000000400107947 */ /* 0x000fec0003800000 */
.L_x_11401:
        /* <DEDUP_REMOVED lines=21> */
.L_x_11410:
[----:B------:R-:W-:Y:S05]  /*7420*/  BSYNC.RECONVERGENT B1 ;  /* 0x0000000000017941 */ /* 0x000fea0003800200 */
.L_x_11409:
[----:B------:R-:W-:Y:S01]  /*7430*/  IMAD.SHL.U32 R0, R0, 0x200000, RZ ;  /* 0x0020000000007824 */ /* 0x000fe200078e00ff */
[----:B------:R-:W-:-:S04]  /*7440*/  LEA R2, R2, 0x37800000, 0x17 ;  /* 0x3780000002027811 */ /* 0x000fc800078eb8ff */
[----:B------:R-:W-:-:S07]  /*7450*/  LOP3.LUT R4, R2, R0, R7, 0xfe, !PT ;  /* 0x0000000002047212 */ /* 0x000fce00078efe07 */
.L_x_11408:
[----:B------:R-:W-:Y:S05]  /*7460*/  BSYNC.RECONVERGENT B0 ;  /* 0x0000000000007941 */ /* 0x000fea0003800200 */
.L_x_11407:
[----:B------:R-:W0:Y:S02]  /*7470*/  F2I.FTZ.TRUNC.NTZ R4, R4 ;  /* 0x0000000400047305 */ /* 0x000e24000021f100 */
[----:B0-----:R-:W-:Y:S01]  /*7480*/  PRMT R0, R4, 0x7610, R0 ;  /* 0x0000761004007816 */ /* 0x001fe20000000000 */
[----:B------:R-:W-:Y:S06]  /*7490*/  BRA `(.L_x_11388) ;  /* 0x00000000009c7947 */ /* 0x000fec0003800000 */
.L_x_11400:
        /* <DEDUP_REMOVED lines=14> */
.L_x_11414:
[----:B------:R-:W-:Y:S05]  /*7580*/  BSYNC.RECONVERGENT B0 ;  /* 0x0000000000007941 */ /* 0x000fea0003800200 */
.L_x_11413:
[----:B------:R-:W0:Y:S02]  /*7590*/  F2I.FTZ.TRUNC.NTZ R4, R4 ;  /* 0x0000000400047305 */ /* 0x000e24000021f100 */
[----:B0-----:R-:W-:Y:S01]  /*75a0*/  PRMT R0, R4, 0x7610, R0 ;  /* 0x0000761004007816 */ /* 0x001fe20000000000 */
[----:B------:R-:W-:Y:S06]  /*75b0*/  BRA `(.L_x_11388) ;  /* 0x0000000000547947 */ /* 0x000fec0003800000 */
.L_x_11387:
        /* <DEDUP_REMOVED lines=16> */
.L_x_11415:
[----:B------:R-:W-:Y:S01]  /*76c0*/  PRMT R0, RZ, 0x7610, R0 ;  /* 0x00007610ff007816 */ /* 0x000fe20000000000 */
[----:B------:R-:W-:Y:S06]  /*76d0*/  BRA `(.L_x_11388) ;  /* 0x00000000000c7947 */ /* 0x000fec0003800000 */
.L_x_11412:
[----:B------:R0:W5:Y:S01]  /*76e0*/  LDG.E.U16 R0, desc[UR36][R2.64] ;  /* 0x0000002402007981 */ /* 0x000162000c1e1500 */
[----:B------:R-:W-:Y:S05]  /*76f0*/  BRA `(.L_x_11388) ;  /* 0x0000000000047947 */ /* 0x000fea0003800000 */
.L_x_11411:
[----:B------:R0:W5:Y:S02]  /*7700*/  LDG.E.U16 R0, desc[UR36][R2.64] ;  /* 0x0000002402007981 */ /* 0x000164000c1e1500 */
.L_x_11388:
        /* <DEDUP_REMOVED lines=14> */
[----:B0-----:R-:W-:Y:S01]  /*77f0*/  IMAD.MOV.U32 R2, RZ, RZ, RZ ;  /* 0x000000ffff027224 */ /* 0x001fe200078e00ff */
[----:B--2---:R-:W-:-:S05]  /*7800*/  IADD3 R6, PT, PT, RZ, -R3, RZ ;  /* 0x80000003ff067210 */ /* 0x004fca0007ffe0ff */
[----:B------:R-:W-:Y:S02]  /*7810*/  IMAD R7, R6, R5, RZ ;  /* 0x0000000506077224 */ /* 0x000fe400078e02ff */
[----:B------:R-:W-:Y:S02]  /*7820*/  IMAD.MOV.U32 R6, RZ, RZ, R8 ;  /* 0x000000ffff067224 */ /* 0x000fe400078e0008 */
[----:B------:R-:W-:-:S04]  /*7830*/  IMAD.HI.U32 R3, R3, R7, R2 ;  /* 0x0000000703037227 */ /* 0x000fc800078e0002 */
[----:B------:R-:W-:Y:S02]  /*7840*/  IMAD.MOV R2, RZ, RZ, -R10 ;  /* 0x000000ffff027224 */ /* 0x000fe400078e0a0a */
[----:B------:R-:W-:-:S04]  /*7850*/  IMAD.HI.U32 R3, R3, R6, RZ ;  /* 0x0000000603037227 */ /* 0x000fc800078e00ff */
[----:B------:R-:W-:-:S05]  /*7860*/  IMAD R2, R3, R2, R6 ;  /* 0x0000000203027224 */ /* 0x000fca00078e0206 */
[----:B------:R-:W-:-:S13]  /*7870*/  ISETP.GT.U32.AND P2, PT, R5, R2, PT ;  /* 0x000000020500720c */ /* 0x000fda0003f44070 */
[-C--:B------:R-:W-:Y:S01]  /*7880*/  @!P2 IADD3 R2, PT, PT, R2, -R5.reuse, RZ ;  /* 0x800000050202a210 */ /* 0x080fe20007ffe0ff */
[----:B------:R-:W-:Y:S01]  /*7890*/  @!P2 VIADD R3, R3, 0x1 ;  /* 0x000000010303a836 */ /* 0x000fe20000000000 */
[----:B------:R-:W-:Y:S02]  /*78a0*/  ISETP.NE.AND P2, PT, R9, RZ, PT ;  /* 0x000000ff0900720c */ /* 0x000fe40003f45270 */
[----:B------:R-:W-:-:S13]  /*78b0*/  ISETP.GE.U32.AND P0, PT, R2, R5, PT ;  /* 0x000000050200720c */ /* 0x000fda0003f06070 */
[----:B------:R-:W-:Y:S01]  /*78c0*/  @P0 VIADD R3, R3, 0x1 ;  /* 0x0000000103030836 */ /* 0x000fe20000000000 */
[----:B-1----:R-:W-:-:S03]  /*78d0*/  IADD3 R2, P0, PT, R16, UR6, RZ ;  /* 0x0000000610027c10 */ /* 0x002fc6000ff1e0ff */
[----:B------:R-:W-:Y:S02]  /*78e0*/  IMAD.MOV.U32 R11, RZ, RZ, R3 ;  /* 0x000000ffff0b7224 */ /* 0x000fe400078e0003 */
[----:B------:R-:W-:-:S03]  /*78f0*/  IMAD.X R3, RZ, RZ, UR7, P0 ;  /* 0x00000007ff037e24 */ /* 0x000fc600080e06ff */
[----:B------:R-:W-:Y:S02]  /*7900*/  @!P1 IADD3 R11, PT, PT, -R11, RZ, RZ ;  /* 0x000000ff0b0b9210 */ /* 0x000fe40007ffe1ff */
        /* <DEDUP_REMOVED lines=12> */
.L_x_11419:
[----:B------:R0:W-:Y:S01]  /*79d0*/  STG.E.U8 desc[UR36][R2.64], R11 ;  /* 0x0000000b02007986 */ /* 0x0001e2000c101124 */
[----:B------:R-:W-:Y:S05]  /*79e0*/  BRA `(.L_x_11421) ;  /* 0x0000000c004c7947 */ /* 0x000fea0003800000 */
.L_x_11418:
        /* <DEDUP_REMOVED lines=10> */
.L_x_11423:
[----:B------:R-:W-:-:S05]  /*7a90*/  PRMT R5, R11, 0x9910, RZ ;  /* 0x000099100b057816 */ /* 0x000fca00000000ff */
[----:B------:R0:W-:Y:S01]  /*7aa0*/  STG.E desc[UR36][R2.64], R5 ;  /* 0x0000000502007986 */ /* 0x0001e2000c101924 */
[----:B------:R-:W-:Y:S05]  /*7ab0*/  BRA `(.L_x_11421) ;  /* 0x0000000c00187947 */ /* 0x000fea0003800000 */
.L_x_11422:
[----:B------:R0:W-:Y:S01]  /*7ac0*/  STG.E.U16 desc[UR36][R2.64], R11 ;  /* 0x0000000b02007986 */ /* 0x0001e2000c101524 */
[----:B------:R-:W-:Y:S05]  /*7ad0*/  BRA `(.L_x_11421) ;  /* 0x0000000c00107947 */ /* 0x000fea0003800000 */
.L_x_11417:
        /* <DEDUP_REMOVED lines=9> */
.L_x_11425:
[----:B------:R-:W0:Y:S02]  /*7b70*/  I2F.S16 R0, R11 ;  /* 0x0000000b00007306 */ /* 0x000e240000101400 */
[----:B0-----:R-:W-:-:S05]  /*7b80*/  F2FP.F16.F32.PACK_AB R0, RZ, R0 ;  /* 0x00000000ff00723e */ /* 0x001fca00000000ff */
[----:B------:R0:W-:Y:S01]  /*7b90*/  STG.E.U16 desc[UR36][R2.64], R0 ;  /* 0x0000000002007986 */ /* 0x0001e2000c101524 */
[----:B------:R-:W-:Y:S05]  /*7ba0*/  BRA `(.L_x_11421) ;  /* 0x0000000800dc7947 */ /* 0x000fea0003800000 */
.L_x_11424:
        /* <DEDUP_REMOVED lines=10> */
.L_x_11427:
[----:B------:R-:W0:Y:S02]  /*7c50*/  I2F.S16 R11, R11 ;  /* 0x0000000b000b7306 */ /* 0x000e240000101400 */
[----:B0-----:R-:W-:-:S04]  /*7c60*/  F2FP.F16.F32.PACK_AB R5, RZ, R11 ;  /* 0x0000000bff05723e */ /* 0x001fc800000000ff */
[----:B------:R-:W-:-:S05]  /*7c70*/  PRMT R5, R5, 0x5410, RZ ;  /* 0x0000541005057816 */ /* 0x000fca00000000ff */
[----:B------:R0:W-:Y:S01]  /*7c80*/  STG.E desc[UR36][R2.64], R5 ;  /* 0x0000000502007986 */ /* 0x0001e2000c101924 */
[----:B------:R-:W-:Y:S05]  /*7c90*/  BRA `(.L_x_11421) ;  /* 0x0000000800a07947 */ /* 0x000fea0003800000 */
.L_x_11426:
[----:B------:R-:W0:Y:S02]  /*7ca0*/  I2F.F64.S16 R4, R11 ;  /* 0x0000000b00047312 */ /* 0x000e240000101c00 */
[----:B0-----:R0:W-:Y:S01]  /*7cb0*/  STG.E.64 desc[UR36][R2.64], R4 ;  /* 0x0000000402007986 */ /* 0x0011e2000c101b24 */
[----:B------:R-:W-:Y:S05]  /*7cc0*/  BRA `(.L_x_11421) ;  /* 0x0000000800947947 */ /* 0x000fea0003800000 */
.L_x_11416:
        /* <DEDUP_REMOVED lines=12> */
.L_x_11431:
[----:B------:R-:W0:Y:S01]  /*7d90*/  I2F.S16 R5, R11 ;  /* 0x0000000b00057306 */ /* 0x000e220000101400 */
[----:B------:R-:W-:Y:S01]  /*7da0*/  BSSY.RECONVERGENT B0, `(.L_x_11432) ;  /* 0x0000013000007945 */ /* 0x000fe20003800200 */
[----:B------:R-:W-:Y:S01]  /*7db0*/  IMAD.MOV.U32 R0, RZ, RZ, 0x80 ;  /* 0x00000080ff007424 */ /* 0x000fe200078e00ff */
        /* <DEDUP_REMOVED lines=15> */
.L_x_11434:
[----:B------:R-:W-:-:S04]  /*7eb0*/  SHF.R.U32.HI R5, RZ, 0x18, R5 ;  /* 0x00000018ff057819 */ /* 0x000fc80000011605 */
[----:B------:R-:W-:-:S07]  /*7ec0*/  LOP3.LUT R0, R0, 0x80, R5, 0xf8, !PT ;  /* 0x0000008000007812 */ /* 0x000fce00078ef805 */
.L_x_11433:
[----:B------:R-:W-:Y:S05]  /*7ed0*/  BSYNC.RECONVERGENT B0 ;  /* 0x0000000000007941 */ /* 0x000fea0003800200 */
.L_x_11432:
[----:B------:R3:W-:Y:S01]  /*7ee0*/  STG.E.U8 desc[UR36][R2.64], R0 ;  /* 0x0000000002007986 */ /* 0x0007e2000c101124 */
[----:B------:R-:W-:Y:S05]  /*7ef0*/  BRA `(.L_x_11421) ;  /* 0x0000000800087947 */ /* 0x000fea0003800000 */
.L_x_11430:
        /* <DEDUP_REMOVED lines=18> */
.L_x_11437:
[----:B------:R-:W-:-:S04]  /*8020*/  SHF.R.U32.HI R5, RZ, 0x18, R5 ;  /* 0x00000018ff057819 */ /* 0x000fc80000011605 */
[----:B------:R-:W-:-:S07]  /*8030*/  LOP3.LUT R0, R0, 0x80, R5, 0xf8, !PT ;  /* 0x0000008000007812 */ /* 0x000fce00078ef805 */
.L_x_11436:
[----:B------:R-:W-:Y:S05]  /*8040*/  BSYNC.RECONVERGENT B0 ;  /* 0x0000000000007941 */ /* 0x000fea0003800200 */
.L_x_11435:
[----:B------:R0:W-:Y:S01]  /*8050*/  STG.E.U8 desc[UR36][R2.64], R0 ;  /* 0x0000000002007986 */ /* 0x0001e2000c101124 */
[----:B------:R-:W-:Y:S05]  /*8060*/  BRA `(.L_x_11421) ;  /* 0x0000000400ac7947 */ /* 0x000fea0003800000 */
.L_x_11429:
[----:B------:R-:W-:-:S09]  /*8070*/  UISETP.NE.AND UP0, UPT, UR4, 0x1c, UPT ;  /* 0x0000001c0400788c */ /* 0x000fd2000bf05270 */
[----:B------:R-:W-:Y:S05]  /*8080*/  BRA.U !UP0, `(.L_x_11438) ;  /* 0x0000000108607547 */ /* 0x000fea000b800000 */
[----:B------:R-:W-:-:S09]  /*8090*/  UISETP.NE.AND UP0, UPT, UR4, 0x1d, UPT ;  /* 0x0000001d0400788c */ /* 0x000fd2000bf05270 */
[----:B------:R-:W-:Y:S05]  /*80a0*/  BRA.U !UP0, `(.L_x_11439) ;  /* 0x0000000108487547 */ /* 0x000fea000b800000 */
[----:B------:R-:W-:-:S09]  /*80b0*/  UISETP.NE.AND UP0, UPT, UR4, 0x2c, UPT ;  /* 0x0000002c0400788c */ /* 0x000fd2000bf05270 */
[----:B------:R-:W-:Y:S05]  /*80c0*/  BRA.U UP0, `(.L_x_11420) ;  /* 0x0000000100b07547 */ /* 0x000fea000b800000 */
        /* <DEDUP_REMOVED lines=16> */
.L_x_11439:
[----:B------:R-:W-:-:S04]  /*81d0*/  PRMT R4, R11, 0x9910, RZ ;  /* 0x000099100b047816 */ /* 0x000fc800000000ff */
[----:B------:R-:W-:-:S05]  /*81e0*/  SHF.R.S32.HI R5, RZ, 0x1f, R4 ;  /* 0x0000001fff057819 */ /* 0x000fca0000011404 */
[----:B------:R1:W-:Y:S01]  /*81f0*/  STG.E.64 desc[UR36][R2.64], R4 ;  /* 0x0000000402007986 */ /* 0x0003e2000c101b24 */
[----:B------:R-:W-:Y:S05]  /*8200*/  BRA `(.L_x_11421) ;  /* 0x0000000400447947 */ /* 0x000fea0003800000 */
.L_x_11438:
[----:B------:R-:W-:-:S05]  /*8210*/  PRMT R5, R11, 0x9910, RZ ;  /* 0x000099100b057816 */ /* 0x000fca00000000ff */
[----:B------:R0:W-:Y:S01]  /*8220*/  STG.E desc[UR36][R2.64], R5 ;  /* 0x0000000502007986 */ /* 0x0001e2000c101924 */
[----:B------:R-:W-:Y:S05]  /*8230*/  BRA `(.L_x_11421) ;  /* 0x0000000400387947 */ /* 0x000fea0003800000 */
.L_x_11428:
        /* <DEDUP_REMOVED lines=11> */
.L_x_11441:
[----:B------:R-:W0:Y:S01]  /*82f0*/  I2F.F64.S16 R4, R11 ;  /* 0x0000000b00047312 */ /* 0x000e220000101c00 */
[----:B------:R-:W-:-:S05]  /*8300*/  CS2R R6, SRZ ;  /* 0x0000000000067805 */ /* 0x000fca000001ff00 */
[----:B0-----:R0:W-:Y:S01]  /*8310*/  STG.E.128 desc[UR36][R2.64], R4 ;  /* 0x0000000402007986 */ /* 0x0011e2000c101d24 */
[----:B------:R-:W-:Y:S05]  /*8320*/  BRA `(.L_x_11421) ;  /* 0x0000000000fc7947 */ /* 0x000fea0003800000 */
.L_x_11440:
[----:B------:R-:W-:-:S09]  /*8330*/  UISETP.NE.AND UP0, UPT, UR4, 0xf, UPT ;  /* 0x0000000f0400788c */ /* 0x000fd2000bf05270 */
[----:B------:R-:W-:Y:S05]  /*8340*/  BRA.U !UP0, `(.L_x_11442) ;  /* 0x0000000108e87547 */ /* 0x000fea000b800000 */
[----:B------:R-:W-:-:S09]  /*8350*/  UISETP.NE.AND UP0, UPT, UR4, 0x17, UPT ;  /* 0x000000170400788c */ /* 0x000fd2000bf05270 */
[----:B------:R-:W-:Y:S05]  /*8360*/  BRA.U !UP0, `(.L_x_11443) ;  /* 0x0000000108907547 */ /* 0x000fea000b800000 */
[----:B------:R-:W-:-:S09]  /*8370*/  UISETP.NE.AND UP0, UPT, UR4, 0x18, UPT ;  /* 0x000000180400788c */ /* 0x000fd2000bf05270 */
[----:B------:R-:W-:Y:S05]  /*8380*/  BRA.U !UP0, `(.L_x_11444) ;  /* 0x0000000108447547 */ /* 0x000fea000b800000 */
.L_x_11420:
        /* <DEDUP_REMOVED lines=8> */
[----:B0-----:R-:W-:Y:S01]  /*8410*/  IMAD.U32 R4, RZ, RZ, UR4 ;  /* 0x00000004ff047e24 */ /* 0x001fe2000f8e00ff */
[----:B------:R-:W-:Y:S01]  /*8420*/  MOV R5, UR5 ;  /* 0x0000000500057c02 */ /* 0x000fe20008000f00 */
[----:B---3--:R-:W-:-:S02]  /*8430*/  IMAD.U32 R6, RZ, RZ, UR6 ;  /* 0x00000006ff067e24 */ /* 0x008fc4000f8e00ff */
[----:B------:R-:W-:Y:S02]  /*8440*/  IMAD.U32 R7, RZ, RZ, UR7 ;  /* 0x00000007ff077e24 */ /* 0x000fe4000f8e00ff */
[----:B----4-:R-:W-:Y:S01]  /*8450*/  IMAD.U32 R10, RZ, RZ, UR8 ;  /* 0x00000008ff0a7e24 */ /* 0x010fe2000f8e00ff */
[----:B-1----:R-:W-:-:S07]  /*8460*/  MOV R11, UR9 ;  /* 0x00000009000b7c02 */ /* 0x002fce0008000f00 */
[----:B------:R-:W-:-:S07]  /*8470*/  LEPC R20, `(.L_x_11445) ;  /* 0x000000001014794e */ /* 0x000fce0000000000 */
[----:B--2---:R-:W-:Y:S05]  /*8480*/  CALL.ABS.NOINC R2 ;  /* 0x0000000002007343 */ /* 0x004fea0003c00000 */
.L_x_11445:
[----:B------:R-:W-:Y:S05]  /*8490*/  BRA `(.L_x_11421) ;  /* 0x0000000000a07947 */ /* 0x000fea0003800000 */
.L_x_11444:
[----:B------:R-:W0:Y:S01]  /*84a0*/  I2F.S16 R11, R11 ;  /* 0x0000000b000b7306 */ /* 0x000e220000101400 */
[----:B------:R-:W-:Y:S01]  /*84b0*/  BSSY.RECONVERGENT B0, `(.L_x_11446) ;  /* 0x000000c000007945 */ /* 0x000fe20003800200 */
[----:B------:R-:W-:Y:S01]  /*84c0*/  HFMA2 R0, -RZ, RZ, 0, 7.569789886474609375e-06 ;  /* 0x0000007fff007431 */ /* 0x000fe200000001ff */
        /* <DEDUP_REMOVED lines=10> */
.L_x_11447:
[----:B------:R-:W-:Y:S05]  /*8570*/  BSYNC.RECONVERGENT B0 ;  /* 0x0000000000007941 */ /* 0x000fea0003800200 */
.L_x_11446:
[----:B------:R-:W-:-:S05]  /*8580*/  LOP3.LUT R5, R0, 0x80, R5, 0xf8, !PT ;  /* 0x0000008000057812 */ /* 0x000fca00078ef805 */
[----:B------:R0:W-:Y:S01]  /*8590*/  STG.E.U8 desc[UR36][R2.64], R5 ;  /* 0x0000000502007986 */ /* 0x0001e2000c101124 */
[----:B------:R-:W-:Y:S05]  /*85a0*/  BRA `(.L_x_11421) ;  /* 0x00000000005c7947 */ /* 0x000fea0003800000 */
.L_x_11443:
[----:B------:R-:W0:Y:S01]  /*85b0*/  I2F.S16 R5, R11 ;  /* 0x0000000b00057306 */ /* 0x000e220000101400 */
[----:B------:R-:W-:Y:S01]  /*85c0*/  BSSY.RECONVERGENT B0, `(.L_x_11448) ;  /* 0x000000e000007945 */ /* 0x000fe20003800200 */
        /* <DEDUP_REMOVED lines=10> */
.L_x_11449:
[----:B------:R-:W-:Y:S01]  /*8670*/  IMAD.MOV.U32 R0, RZ, RZ, 0x7f ;  /* 0x0000007fff007424 */ /* 0x000fe200078e00ff */
[----:B------:R-:W-:-:S04]  /*8680*/  ISETP.GT.U32.AND P0, PT, R4, 0x7f800000, PT ;  /* 0x7f8000000400780c */ /* 0x000fc80003f04070 */
[----:B------:R-:W-:-:S09]  /*8690*/  SEL R0, R0, 0x7c, P0 ;  /* 0x0000007c00007807 */ /* 0x000fd20000000000 */
.L_x_11450:
[----:B------:R-:W-:Y:S05]  /*86a0*/  BSYNC.RECONVERGENT B0 ;  /* 0x0000000000007941 */ /* 0x000fea0003800200 */
.L_x_11448:
[----:B------:R-:W-:-:S04]  /*86b0*/  SHF.R.U32.HI R5, RZ, 0x18, R5 ;  /* 0x00000018ff057819 */ /* 0x000fc80000011605 */
[----:B------:R-:W-:-:S05]  /*86c0*/  LOP3.LUT R5, R0, 0x80, R5, 0xf8, !PT ;  /* 0x0000008000057812 */ /* 0x000fca00078ef805 */
[----:B------:R0:W-:Y:S01]  /*86d0*/  STG.E.U8 desc[UR36][R2.64], R5 ;  /* 0x0000000502007986 */ /* 0x0001e2000c101124 */
[----:B------:R-:W-:Y:S05]  /*86e0*/  BRA `(.L_x_11421) ;  /* 0x00000000000c7947 */ /* 0x000fea0003800000 */
.L_x_11442:
[----:B------:R-:W0:Y:S02]  /*86f0*/  I2F.S16 R0, R11 ;  /* 0x0000000b00007306 */ /* 0x000e240000101400 */
[----:B0-----:R-:W-:-:S05]  /*8700*/  F2FP.BF16.F32.PACK_AB R0, RZ, R0 ;  /* 0x00000000ff00723e */ /* 0x001fca00000010ff */
[----:B------:R0:W-:Y:S02]  /*8710*/  STG.E.U16 desc[UR36][R2.64], R0 ;  /* 0x0000000002007986 */ /* 0x0001e4000c101524 */
.L_x_11421:
[----:B------:R-:W-:-:S07]  /*8720*/  VIADD R17, R17, 0x80 ;  /* 0x0000008011117836 */ /* 0x000fce0000000000 */
.L_x_11348:
[----:B------:R-:W-:Y:S05]  /*8730*/  BSYNC.RECONVERGENT B6 ;  /* 0x0000000000067941 */ /* 0x000fea0003800200 */
.L_x_11347:
[----:B------:R-:W5:Y:S01]  /*8740*/  LDCU UR4, c[0x0][0x380] ;  /* 0x00007000ff0477ac */ /* 0x000f620008000800 */
[----:B------:R-:W-:Y:S01]  /*8750*/  BSSY.RECONVERGENT B6, `(.L_x_11451) ;  /* 0x0000431000067945 */ /* 0x000fe20003800200 */
[----:B-----5:R-:W-:-:S13]  /*8760*/  ISETP.GE.AND P0, PT, R17, UR4, PT ;  /* 0x0000000411007c0c */ /* 0x020fda000bf06270 */
[----:B------:R-:W-:Y:S05]  /*8770*/  @P0 BRA `(.L_x_11452) ;  /* 0x0000004000b80947 */ /* 0x000fea0003800000 */
[----:B------:R-:W5:Y:S01]  /*8780*/  LDCU UR4, c[0x0][0x388] ;  /* 0x00007100ff0477ac */ /* 0x000f620008000800 */
[----:B------:R-:W-:Y:S01]  /*8790*/  IMAD.MOV.U32 R18, RZ, RZ, RZ ;  /* 0x000000ffff127224 */ /* 0x000fe200078e00ff */
[----:B0--3--:R-:W-:Y:S01]  /*87a0*/  MOV R0, RZ ;  /* 0x000000ff00007202 */ /* 0x009fe20000000f00 */
        /* <DEDUP_REMOVED lines=351> */
.L_x_11453:
[----:B------:R-:W1:Y:S01]  /*9da0*/  LDCU.64 UR6, c[0x0][0x5f0] ;  /* 0x0000be00ff0677ac */ /* 0x000e620008000a00 */
[----:B------:R-:W-:-:S04]  /*9db0*/  UPRMT UR4, UR39, 0x9910, URZ ;  /* 0x0000991027047896 */ /* 0x000fc800080000ff */
[----:B------:R-:W-:Y:S01]  /*9dc0*/  UISETP.GT.AND UP0, UPT, UR4, 0x9, UPT ;  /* 0x000000090400788c */ /* 0x000fe2000bf04270 */
[----:B-12-4-:R-:W-:-:S04]  /*9dd0*/  IADD3 R2, P0, PT, R0, UR6, RZ ;  /* 0x0000000600027c10 */ /* 0x016fc8000ff1e0ff */
        /* <DEDUP_REMOVED lines=12> */
.L_x_11457:
[----:B------:R4:W5:Y:S01]  /*9ea0*/  LDG.E.U8 R19, desc[UR36][R2.64] ;  /* 0x0000002402137981 */ /* 0x000962000c1e1100 */
[----:B------:R-:W-:Y:S05]  /*9eb0*/  BRA `(.L_x_11459) ;  /* 0x0000000c004c7947 */ /* 0x000fea0003800000 */
.L_x_11456:
        /* <DEDUP_REMOVED lines=8> */
.L_x_11461:
[----:B------:R2:W5:Y:S01]  /*9f40*/  LDG.E.U16 R19, desc[UR36][R2.64] ;  /* 0x0000002402137981 */ /* 0x000562000c1e1500 */
[----:B------:R-:W-:Y:S05]  /*9f50*/  BRA `(.L_x_11459) ;  /* 0x0000000c00247947 */ /* 0x000fea0003800000 */
.L_x_11460:
[----:B------:R0:W5:Y:S01]  /*9f60*/  LDG.E.U16 R19, desc[UR36][R2.64] ;  /* 0x0000002402137981 */ /* 0x000162000c1e1500 */
[----:B------:R-:W-:Y:S05]  /*9f70*/  BRA `(.L_x_11459) ;  /* 0x0000000c001c7947 */ /* 0x000fea0003800000 */
.L_x_11455:
        /* <DEDUP_REMOVED lines=9> */
.L_x_11463:
[----:B------:R-:W2:Y:S02]  /*a010*/  LDG.E.U16 R0, desc[UR36][R2.64] ;  /* 0x0000002402007981 */ /* 0x000ea4000c1e1500 */
[----:B--2---:R-:W-:-:S06]  /*a020*/  HADD2.F32 R0, -RZ, R0.H0_H0 ;  /* 0x20000000ff007230 */ /* 0x004fcc0000004100 */
[----:B------:R-:W0:Y:S02]  /*a030*/  F2I.FTZ.TRUNC.NTZ R0, R0 ;  /* 0x0000000000007305 */ /* 0x000e24000021f100 */
[----:B0-----:R-:W-:Y:S01]  /*a040*/  PRMT R19, R0, 0x7610, R19 ;  /* 0x0000761000137816 */ /* 0x001fe20000000013 */
[----:B------:R-:W-:Y:S06]  /*a050*/  BRA `(.L_x_11459) ;  /* 0x0000000800e47947 */ /* 0x000fec0003800000 */
.L_x_11462:
        /* <DEDUP_REMOVED lines=9> */
.L_x_11465:
[----:B------:R-:W2:Y:S02]  /*a0f0*/  LDG.E.U16 R2, desc[UR36][R2.64] ;  /* 0x0000002402027981 */ /* 0x000ea4000c1e1500 */
[----:B--2---:R-:W-:-:S06]  /*a100*/  HADD2.F32 R0, -RZ, R2.H0_H0 ;  /* 0x20000002ff007230 */ /* 0x004fcc0000004100 */
[----:B------:R-:W0:Y:S02]  /*a110*/  F2I.FTZ.TRUNC.NTZ R0, R0 ;  /* 0x0000000000007305 */ /* 0x000e24000021f100 */
[----:B0-----:R-:W-:Y:S01]  /*a120*/  PRMT R19, R0, 0x7610, R19 ;  /* 0x0000761000137816 */ /* 0x001fe20000000013 */
[----:B------:R-:W-:Y:S06]  /*a130*/  BRA `(.L_x_11459) ;  /* 0x0000000800ac7947 */ /* 0x000fec0003800000 */
.L_x_11464:
[----:B------:R-:W2:Y:S02]  /*a140*/  LDG.E.64 R2, desc[UR36][R2.64] ;  /* 0x0000002402027981 */ /* 0x000ea4000c1e1b00 */
[----:B--2---:R0:W1:Y:S01]  /*a150*/  F2I.F64.TRUNC R19, R2 ;  /* 0x0000000200137311 */ /* 0x004062000030d100 */
[----:B------:R-:W-:Y:S05]  /*a160*/  BRA `(.L_x_11459) ;  /* 0x0000000800a07947 */ /* 0x000fea0003800000 */
.L_x_11454:
        /* <DEDUP_REMOVED lines=12> */
.L_x_11468:
[----:B------:R-:W2:Y:S02]  /*a230*/  LDG.E.64 R2, desc[UR36][R2.64] ;  /* 0x0000002402027981 */ /* 0x000ea4000c1e1b00 */
[----:B--2---:R0:W1:Y:S01]  /*a240*/  F2I.F64.TRUNC R19, R2 ;  /* 0x0000000200137311 */ /* 0x004062000030d100 */
[----:B------:R-:W-:Y:S05]  /*a250*/  BRA `(.L_x_11459) ;  /* 0x0000000800647947 */ /* 0x000fea0003800000 */
.L_x_11467:
        /* <DEDUP_REMOVED lines=27> */
.L_x_11470:
        /* <DEDUP_REMOVED lines=14> */
.L_x_11469:
[----:B------:R-:W2:Y:S02]  /*a4f0*/  LDG.E.U16 R0, desc[UR36][R2.64] ;  /* 0x0000002402007981 */ /* 0x000ea4000c1e1500 */
[----:B--2---:R-:W-:-:S06]  /*a500*/  IMAD.U32 R0, R0, 0x10000, RZ ;  /* 0x0001000000007824 */ /* 0x004fcc00078e00ff */
[----:B------:R-:W0:Y:S02]  /*a510*/  F2I.FTZ.TRUNC.NTZ R0, R0 ;  /* 0x0000000000007305 */ /* 0x000e24000021f100 */
[----:B0-----:R-:W-:Y:S01]  /*a520*/  PRMT R19, R0, 0x7610, R19 ;  /* 0x0000761000137816 */ /* 0x001fe20000000013 */
[----:B------:R-:W-:Y:S06]  /*a530*/  BRA `(.L_x_11459) ;  /* 0x0000000400ac7947 */ /* 0x000fec0003800000 */
.L_x_11466:
        /* <DEDUP_REMOVED lines=10> */
.L_x_11473:
        /* <DEDUP_REMOVED lines=21> */
.L_x_11477:
[----:B------:R-:W-:Y:S05]  /*a730*/  BSYNC.RECONVERGENT B1 ;  /* 0x0000000000017941 */ /* 0x000fea0003800200 */
.L_x_11476:
[----:B------:R-:W-:Y:S01]  /*a740*/  IMAD.SHL.U32 R0, R0, 0x100000, RZ ;  /* 0x0010000000007824 */ /* 0x000fe200078e00ff */
[----:B------:R-:W-:-:S04]  /*a750*/  LEA R2, R2, 0x3b800000, 0x17 ;  /* 0x3b80000002027811 */ /* 0x000fc800078eb8ff */
[----:B------:R-:W-:-:S07]  /*a760*/  LOP3.LUT R0, R2, R0, R7, 0xfe, !PT ;  /* 0x0000000002007212 */ /* 0x000fce00078efe07 */
.L_x_11475:
[----:B------:R-:W-:Y:S05]  /*a770*/  BSYNC.RECONVERGENT B0 ;  /* 0x0000000000007941 */ /* 0x000fea0003800200 */
.L_x_11474:
[----:B------:R-:W0:Y:S02]  /*a780*/  F2I.FTZ.TRUNC.NTZ R0, R0 ;  /* 0x0000000000007305 */ /* 0x000e24000021f100 */
[----:B0-----:R-:W-:Y:S01]  /*a790*/  PRMT R19, R0, 0x7610, R19 ;  /* 0x0000761000137816 */ /* 0x001fe20000000013 */
[----:B------:R-:W-:Y:S06]  /*a7a0*/  BRA `(.L_x_11459) ;  /* 0x0000000400107947 */ /* 0x000fec0003800000 */
.L_x_11472:
        /* <DEDUP_REMOVED lines=21> */
.L_x_11481:
[----:B------:R-:W-:Y:S05]  /*a900*/  BSYNC.RECONVERGENT B1 ;  /* 0x0000000000017941 */ /* 0x000fea0003800200 */
.L_x_11480:
[----:B------:R-:W-:Y:S02]  /*a910*/  SHF.L.U32 R0, R0, 0x15, RZ ;  /* 0x0000001500007819 */ /* 0x000fe400000006ff */
[----:B------:R-:W-:-:S04]  /*a920*/  LEA R2, R2, 0x37800000, 0x17 ;  /* 0x3780000002027811 */ /* 0x000fc800078eb8ff */
[----:B------:R-:W-:-:S07]  /*a930*/  LOP3.LUT R0, R2, R0, R7, 0xfe, !PT ;  /* 0x0000000002007212 */ /* 0x000fce00078efe07 */
.L_x_11479:
[----:B------:R-:W-:Y:S05]  /*a940*/  BSYNC.RECONVERGENT B0 ;  /* 0x0000000000007941 */ /* 0x000fea0003800200 */
.L_x_11478:
[----:B------:R-:W0:Y:S02]  /*a950*/  F2I.FTZ.TRUNC.NTZ R0, R0 ;  /* 0x0000000000007305 */ /* 0x000e24000021f100 */
[----:B0-----:R-:W-:Y:S01]  /*a960*/  PRMT R19, R0, 0x7610, R19 ;  /* 0x0000761000137816 */ /* 0x001fe20000000013 */
[----:B------:R-:W-:Y:S06]  /*a970*/  BRA `(.L_x_11459) ;  /* 0x00000000009c7947 */ /* 0x000fec0003800000 */
.L_x_11471:
        /* <DEDUP_REMOVED lines=14> */
.L_x_11485:
[----:B------:R-:W-:Y:S05]  /*aa60*/  BSYNC.RECONVERGENT B0 ;  /* 0x0000000000007941 */ /* 0x000fea0003800200 */
.L_x_11484:
[----:B------:R-:W0:Y:S02]  /*aa70*/  F2I.FTZ.TRUNC.NTZ R0, R0 ;  /* 0x0000000000007305 */ /* 0x000e24000021f100 */
[----:B0-----:R-:W-:Y:S01]  /*aa80*/  PRMT R19, R0, 0x7610, R19 ;  /* 0x0000761000137816 */ /* 0x001fe20000000013 */
[----:B------:R-:W-:Y:S06]  /*aa90*/  BRA `(.L_x_11459) ;  /* 0x0000000000547947 */ /* 0x000fec0003800000 */
.L_x_11458:
        /* <DEDUP_REMOVED lines=8> */
[----:B0-----:R-:W-:Y:S01]  /*ab20*/  MOV R4, UR4 ;  /* 0x0000000400047c02 */ /* 0x001fe20008000f00 */
[----:B------:R-:W-:-:S02]  /*ab30*/  IMAD.U32 R5, RZ, RZ, UR5 ;  /* 0x00000005ff057e24 */ /* 0x000fc4000f8e00ff */
[----:B-1----:R-:W-:Y:S02]  /*ab40*/  IMAD.U32 R6, RZ, RZ, UR6 ;  /* 0x00000006ff067e24 */ /* 0x002fe4000f8e00ff */
[----:B------:R-:W-:Y:S01]  /*ab50*/  IMAD.U32 R7, RZ, RZ, UR7 ;  /* 0x00000007ff077e24 */ /* 0x000fe2000f8e00ff */
[----:B---3--:R-:W-:Y:S01]  /*ab60*/  MOV R10, UR8 ;  /* 0x00000008000a7c02 */ /* 0x008fe20008000f00 */
[----:B------:R-:W-:-:S07]  /*ab70*/  IMAD.U32 R11, RZ, RZ, UR9 ;  /* 0x00000009ff0b7e24 */ /* 0x000fce000f8e00ff */
[----:B------:R-:W-:-:S07]  /*ab80*/  LEPC R20, `(.L_x_11486) ;  /* 0x000000001014794e */ /* 0x000fce0000000000 */
[----:B--2---:R-:W-:Y:S05]  /*ab90*/  CALL.ABS.NOINC R2 ;  /* 0x0000000002007343 */ /* 0x004fea0003c00000 */
.L_x_11486:
[----:B------:R-:W-:Y:S01]  /*aba0*/  PRMT R19, RZ, 0x7610, R19 ;  /* 0x00007610ff137816 */ /* 0x000fe20000000013 */
[----:B------:R-:W-:Y:S06]  /*abb0*/  BRA `(.L_x_11459) ;  /* 0x00000000000c7947 */ /* 0x000fec0003800000 */
.L_x_11483:
[----:B------:R0:W5:Y:S01]  /*abc0*/  LDG.E.U16 R19, desc[UR36][R2.64] ;  /* 0x0000002402137981 */ /* 0x000162000c1e1500 */
[----:B------:R-:W-:Y:S05]  /*abd0*/  BRA `(.L_x_11459) ;  /* 0x0000000000047947 */ /* 0x000fea0003800000 */
.L_x_11482:
[----:B------:R0:W5:Y:S02]  /*abe0*/  LDG.E.U16 R19, desc[UR36][R2.64] ;  /* 0x0000002402137981 */ /* 0x000164000c1e1500 */
.L_x_11459:
[----:B------:R-:W0:Y:S01]  /*abf0*/  LDCU.64 UR6, c[0x0][0x5f8] ;  /* 0x0000bf00ff0677ac */ /* 0x000e220008000a00 */
[----:B------:R-:W-:-:S04]  /*ac00*/  UPRMT UR4, UR42, 0x9910, URZ ;  /* 0x000099102a047896 */ /* 0x000fc800080000ff */
[----:B------:R-:W-:Y:S01]  /*ac10*/  UISETP.GT.AND UP0, UPT, UR4, 0x9, UPT ;  /* 0x000000090400788c */ /* 0x000fe2000bf04270 */
[----:B01234-:R-:W-:-:S05]  /*ac20*/  IADD3 R2, P0, PT, R18, UR6, RZ ;  /* 0x0000000612027c10 */ /* 0x01ffca000ff1e0ff */
        /* <DEDUP_REMOVED lines=12> */
.L_x_11490:
[----:B------:R0:W5:Y:S01]  /*acf0*/  LDG.E.U8 R0, desc[UR36][R2.64] ;  /* 0x0000002402007981 */ /* 0x000162000c1e1100 */
[----:B------:R-:W-:Y:S05]  /*ad00*/  BRA `(.L_x_11492) ;  /* 0x0000000c004c7947 */ /* 0x000fea0003800000 */
.L_x_11489:
        /* <DEDUP_REMOVED lines=8> */
.L_x_11494:
[----:B------:R0:W5:Y:S01]  /*ad90*/  LDG.E.U16 R0, desc[UR36][R2.64] ;  /* 0x0000002402007981 */ /* 0x000162000c1e1500 */
[----:B------:R-:W-:Y:S05]  /*ada0*/  BRA `(.L_x_11492) ;  /* 0x0000000c00247947 */ /* 0x000fea0003800000 */
.L_x_11493:
[----:B------:R0:W5:Y:S01]  /*adb0*/  LDG.E.U16 R0, desc[UR36][R2.64] ;  /* 0x0000002402007981 */ /* 0x000162000c1e1500 */
[----:B------:R-:W-:Y:S05]  /*adc0*/  BRA `(.L_x_11492) ;  /* 0x0000000c001c7947 */ /* 0x000fea0003800000 */
.L_x_11488:
        /* <DEDUP_REMOVED lines=9> */
.L_x_11496:
[----:B------:R-:W2:Y:S02]  /*ae60*/  LDG.E.U16 R4, desc[UR36][R2.64] ;  /* 0x0000002402047981 */ /* 0x000ea4000c1e1500 */
[----:B--2---:R-:W-:-:S06]  /*ae70*/  HADD2.F32 R4, -RZ, R4.H0_H0 ;  /* 0x20000004ff047230 */ /* 0x004fcc0000004100 */
[----:B------:R-:W0:Y:S02]  /*ae80*/  F2I.FTZ.TRUNC.NTZ R4, R4 ;  /* 0x0000000400047305 */ /* 0x000e24000021f100 */
[----:B0-----:R-:W-:Y:S01]  /*ae90*/  PRMT R0, R4, 0x7610, R0 ;  /* 0x0000761004007816 */ /* 0x001fe20000000000 */
[----:B------:R-:W-:Y:S06]  /*aea0*/  BRA `(.L_x_11492) ;  /* 0x0000000800e47947 */ /* 0x000fec0003800000 */
.L_x_11495:
[----:B------:R-:W-:-:S09]  /*aeb0*/  UISETP.NE.AND UP0, UPT, UR4, 0x7, UPT ;  /* 0x000000070400788c */ /* 0x000fd2000bf05270 */
[----:B------:R-:W-:Y:S05]  /*aec0*/  BRA.U !UP0, `(.L_x_11497) ;  /* 0x0000000108307547 */ /* 0x000fea000b800000 */
[----:B------:R-:W-:-:S09]  /*aed0*/  UISETP.NE.AND UP0, UPT, UR4, 0x8, UPT ;  /* 0x000000080400788c */ /* 0x000fd2000bf05270 */
[----:B------:R-:W-:Y:S05]  /*aee0*/  BRA.U !UP0, `(.L_x_11498) ;  /* 0x0000000108147547 */ /* 0x000fea000b800000 */
[----:B------:R-:W-:-:S09]  /*aef0*/  UISETP.NE.AND UP0, UPT, UR4, 0x9, UPT ;  /* 0x000000090400788c */ /* 0x000fd2000bf05270 */
[----:B------:R-:W-:Y:S05]  /*af00*/  BRA.U UP0, `(.L_x_11491) ;  /* 0x0000000900787547 */ /* 0x000fea000b800000 */
[----:B------:R-:W2:Y:S02]  /*af10*/  LDG.E R2, desc[UR36][R2.64] ;  /* 0x0000002402027981 */ /* 0x000ea4000c1e1900 */
[----:B--2---:R2:W3:Y:S01]  /*af20*/  F2I.FTZ.TRUNC.NTZ R0, R2 ;  /* 0x0000000200007305 */ /* 0x0044e2000021f100 */
[----:B------:R-:W-:Y:S05]  /*af30*/  BRA `(.L_x_11492) ;  /* 0x0000000800c07947 */ /* 0x000fea0003800000 */
.L_x_11498:
[----:B------:R-:W2:Y:S02]  /*af40*/  LDG.E.U16 R2, desc[UR36][R2.64] ;  /* 0x0000002402027981 */ /* 0x000ea4000c1e1500 */
[----:B--2---:R-:W-:-:S06]  /*af50*/  HADD2.F32 R4, -RZ, R2.H0_H0 ;  /* 0x20000002ff047230 */ /* 0x004fcc0000004100 */
[----:B------:R-:W0:Y:S02]  /*af60*/  F2I.FTZ.TRUNC.NTZ R4, R4 ;  /* 0x0000000400047305 */ /* 0x000e24000021f100 */
[----:B0-----:R-:W-:Y:S01]  /*af70*/  PRMT R0, R4, 0x7610, R0 ;  /* 0x0000761004007816 */ /* 0x001fe20000000000 */
[----:B------:R-:W-:Y:S06]  /*af80*/  BRA `(.L_x_11492) ;  /* 0x0000000800ac7947 */ /* 0x000fec0003800000 */
.L_x_11497:
[----:B------:R-:W2:Y:S02]  /*af90*/  LDG.E.64 R2, desc[UR36][R2.64] ;  /* 0x0000002402027981 */ /* 0x000ea4000c1e1b00 */
[----:B--2---:R4:W0:Y:S01]  /*afa0*/  F2I.F64.TRUNC R0, R2 ;  /* 0x0000000200007311 */ /* 0x004822000030d100 */
[----:B------:R-:W-:Y:S05]  /*afb0*/  BRA `(.L_x_11492) ;  /* 0x0000000800a07947 */ /* 0x000fea0003800000 */
.L_x_11487:
        /* <DEDUP_REMOVED lines=12> */
.L_x_11501:
[----:B------:R-:W2:Y:S02]  /*b080*/  LDG.E.64 R2, desc[UR36][R2.64] ;  /* 0x0000002402027981 */ /* 0x000ea4000c1e1b00 */
[----:B--2---:R0:W1:Y:S01]  /*b090*/  F2I.F64.TRUNC R0, R2 ;  /* 0x0000000200007311 */ /* 0x004062000030d100 */
[----:B------:R-:W-:Y:S05]  /*b0a0*/  BRA `(.L_x_11492) ;  /* 0x0000000800647947 */ /* 0x000fea0003800000 */
.L_x_11500:
        /* <DEDUP_REMOVED lines=27> */
.L_x_11503:
        /* <DEDUP_REMOVED lines=14> */
.L_x_11502:
[----:B------:R-:W2:Y:S02]  /*b340*/  LDG.E.U16 R4, desc[UR36][R2.64] ;  /* 0x0000002402047981 */ /* 0x000ea4000c1e1500 */
[----:B--2---:R-:W-:-:S06]  /*b350*/  IMAD.U32 R4, R4, 0x10000, RZ ;  /* 0x0001000004047824 */ /* 0x004fcc00078e00ff */
[----:B------:R-:W0:Y:S02]  /*b360*/  F2I.FTZ.TRUNC.NTZ R4, R4 ;  /* 0x0000000400047305 */ /* 0x000e24000021f100 */
[----:B0-----:R-:W-:Y:S01]  /*b370*/  PRMT R0, R4, 0x7610, R0 ;  /* 0x0000761004007816 */ /* 0x001fe20000000000 */
[----:B------:R-:W-:Y:S06]  /*b380*/  BRA `(.L_x_11492) ;  /* 0x0000000400ac7947 */ /* 0x000fec0003800000 */
.L_x_11499:
        /* <DEDUP_REMOVED lines=10> */
.L_x_11506:
        /* <DEDUP_REMOVED lines=21> */
.L_x_11510:
[----:B------:R-:W-:Y:S05]  /*b580*/  BSYNC.RECONVERGENT B1 ;  /* 0x0000000000017941 */ /* 0x000fea0003800200 */
.L_x_11509:
[----:B------:R-:W-:Y:S02]  /*b590*/  SHF.L.U32 R0, R0, 0x14, RZ ;  /* 0x0000001400007819 */ /* 0x000fe400000006ff */
[----:B------:R-:W-:-:S04]  /*b5a0*/  LEA R2, R2, 0x3b800000, 0x17 ;  /* 0x3b80000002027811 */ /* 0x000fc800078eb8ff */
[----:B------:R-:W-:-:S07]  /*b5b0*/  LOP3.LUT R4, R2, R0, R7, 0xfe, !PT ;  /* 0x0000000002047212 */ /* 0x000fce00078efe07 */
.L_x_11508:
[----:B------:R-:W-:Y:S05]  /*b5c0*/  BSYNC.RECONVERGENT B0 ;  /* 0x0000000000007941 */ /* 0x000fea0003800200 */
.L_x_11507:
[----:B------:R-:W0:Y:S02]  /*b5d0*/  F2I.FTZ.TRUNC.NTZ R4, R4 ;  /* 0x0000000400047305 */ /* 0x000e24000021f100 */
[----:B0-----:R-:W-:Y:S01]  /*b5e0*/  PRMT R0, R4, 0x7610, R0 ;  /* 0x0000761004007816 */ /* 0x001fe20000000000 */
[----:B------:R-:W-:Y:S06]  /*b5f0*/  BRA `(.L_x_11492) ;  /* 0x0000000400107947 */ /* 0x000fec0003800000 */
.L_x_11505:
        /* <DEDUP_REMOVED lines=21> */
.L_x_11514:
[----:B------:R-:W-:Y:S05]  /*b750*/  BSYNC.RECONVERGENT B1 ;  /* 0x0000000000017941 */ /* 0x000fea0003800200 */
.L_x_11513:
[----:B------:R-:W-:Y:S01]  /*b760*/  IMAD.SHL.U32 R0, R0, 0x200000, RZ ;  /* 0x0020000000007824 */ /* 0x000fe200078e00ff */
[----:B------:R-:W-:-:S04]  /*b770*/  LEA R2, R2, 0x37800000, 0x17 ;  /* 0x3780000002027811 */ /* 0x000fc800078eb8ff */
[----:B------:R-:W-:-:S07]  /*b780*/  LOP3.LUT R4, R2, R0, R7, 0xfe, !PT ;  /* 0x0000000002047212 */ /* 0x000fce00078efe07 */
.L_x_11512:
[----:B------:R-:W-:Y:S05]  /*b790*/  BSYNC.RECONVERGENT B0 ;  /* 0x0000000000007941 */ /* 0x000fea0003800200 */
.L_x_11511:
[----:B------:R-:W0:Y:S02]  /*b7a0*/  F2I.FTZ.TRUNC.NTZ R4, R4 ;  /* 0x0000000400047305 */ /* 0x000e24000021f100 */
[----:B0-----:R-:W-:Y:S01]  /*b7b0*/  PRMT R0, R4, 0x7610, R0 ;  /* 0x0000761004007816 */ /* 0x001fe20000000000 */
[----:B------:R-:W-:Y:S06]  /*b7c0*/  BRA `(.L_x_11492) ;  /* 0x00000000009c7947 */ /* 0x000fec0003800000 */
.L_x_11504:
        /* <DEDUP_REMOVED lines=14> */
.L_x_11518:
[----:B------:R-:W-:Y:S05]  /*b8b0*/  BSYNC.RECONVERGENT B0 ;  /* 0x0000000000007941 */ /* 0x000fea0003800200 */
.L_x_11517:
[----:B------:R-:W0:Y:S02]  /*b8c0*/  F2I.FTZ.TRUNC.NTZ R4, R4 ;  /* 0x0000000400047305 */ /* 0x000e24000021f100 */
[----:B0-----:R-:W-:Y:S01]  /*b8d0*/  PRMT R0, R4, 0x7610, R0 ;  /* 0x0000761004007816 */ /* 0x001fe20000000000 */
[----:B------:R-:W-:Y:S06]  /*b8e0*/  BRA `(.L_x_11492) ;  /* 0x0000000000547947 */ /* 0x000fec0003800000 */
.L_x_11491:
        /* <DEDUP_REMOVED lines=16> */
.L_x_11519:
[----:B------:R-:W-:Y:S01]  /*b9f0*/  PRMT R0, RZ, 0x7610, R0 ;  /* 0x00007610ff007816 */ /* 0x000fe20000000000 */
[----:B------:R-:W-:Y:S06]  /*ba00*/  BRA `(.L_x_11492) ;  /* 0x00000000000c7947 */ /* 0x000fec0003800000 */
.L_x_11516:
[----:B------:R0:W5:Y:S01]  /*ba10*/  LDG.E.U16 R0, desc[UR36][R2.64] ;  /* 0x0000002402007981 */ /* 0x000162000c1e1500 */
[----:B------:R-:W-:Y:S05]  /*ba20*/  BRA `(.L_x_11492) ;  /* 0x0000000000047947 */ /* 0x000fea0003800000 */
.L_x_11515:
[----:B------:R0:W5:Y:S02]  /*ba30*/  LDG.E.U16 R0, desc[UR36][R2.64] ;  /* 0x0000002402007981 */ /* 0x000164000c1e1500 */
.L_x_11492:
[----:B01-3-5:R-:W-:Y:S01]  /*ba40*/  PRMT R9, R0, 0x9910, RZ ;  /* 0x0000991000097816 */ /* 0x02bfe200000000ff */
[----:B------:R-:W0:Y:S01]  /*ba50*/  LDCU.64 UR6, c[0x0][0x5e8] ;  /* 0x0000bd00ff0677ac */ /* 0x000e220008000a00 */
[----:B------:R-:W-:Y:S02]  /*ba60*/  PRMT R0, R19, 0x9910, RZ ;  /* 0x0000991013007816 */ /* 0x000fe400000000ff */
[-C--:B------:R-:W-:Y:S01]  /*ba70*/  IABS R5, R9.reuse ;  /* 0x0000000900057213 */ /* 0x080fe20000000000 */
[----:B------:R-:W-:Y:S01]  /*ba80*/  UPRMT UR4, UR43, 0x9910, URZ ;  /* 0x000099102b047896 */ /* 0x000fe200080000ff */
[----:B------:R-:W-:Y:S02]  /*ba90*/  IABS R8, R0 ;  /* 0x0000000000087213 */ /* 0x000fe40000000000 */
[----:B------:R-:W1:Y:S01]  /*baa0*/  I2F.RP R4, R5 ;  /* 0x0000000500047306 */ /* 0x000e620000209400 */
[-C--:B------:R-:W-:Y:S01]  /*bab0*/  IABS R10, R9.reuse ;  /* 0x00000009000a7213 */ /* 0x080fe20000000000 */
[----:B------:R-:W-:Y:S01]  /*bac0*/  UISETP.GT.AND UP0, UPT, UR4, 0x9, UPT ;  /* 0x000000090400788c */ /* 0x000fe2000bf04270 */
[----:B------:R-:W-:-:S04]  /*bad0*/  LOP3.LUT R0, R0, R9, RZ, 0x3c, !PT ;  /* 0x0000000900007212 */ /* 0x000fc800078e3cff */
[----:B------:R-:W-:Y:S01]  /*bae0*/  ISETP.GE.AND P1, PT, R0, RZ, PT ;  /* 0x000000ff0000720c */ /* 0x000fe20003f26270 */
[----:B-1----:R-:W2:Y:S02]  /*baf0*/  MUFU.RCP R4, R4 ;  /* 0x0000000400047308 */ /* 0x002ea40000001000 */
[----:B--2-4-:R-:W-:-:S06]  /*bb00*/  VIADD R2, R4, 0xffffffe ;  /* 0x0ffffffe04027836 */ /* 0x014fcc0000000000 */
[----:B------:R1:W2:Y:S02]  /*bb10*/  F2I.FTZ.U32.TRUNC.NTZ R3, R2 ;  /* 0x0000000200037305 */ /* 0x0002a4000021f000 */
[----:B-1----:R-:W-:Y:S02]  /*bb20*/  IMAD.MOV.U32 R2, RZ, RZ, RZ ;  /* 0x000000ffff027224 */ /* 0x002fe400078e00ff */
        /* <DEDUP_REMOVED lines=13> */
[----:B0-----:R-:W-:-:S03]  /*bc00*/  IADD3 R2, P0, PT, R16, UR6, RZ ;  /* 0x0000000610027c10 */ /* 0x001fc6000ff1e0ff */
        /* <DEDUP_REMOVED lines=15> */
.L_x_11523:
[----:B------:R0:W-:Y:S01]  /*bd00*/  STG.E.U8 desc[UR36][R2.64], R11 ;  /* 0x0000000b02007986 */ /* 0x0001e2000c101124 */
[----:B------:R-:W-:Y:S05]  /*bd10*/  BRA `(.L_x_11525) ;  /* 0x0000000c004c7947 */ /* 0x000fea0003800000 */
.L_x_11522:
        /* <DEDUP_REMOVED lines=10> */
.L_x_11527:
[----:B------:R-:W-:-:S05]  /*bdc0*/  PRMT R5, R11, 0x9910, RZ ;  /* 0x000099100b057816 */ /* 0x000fca00000000ff */
[----:B------:R0:W-:Y:S01]  /*bdd0*/  STG.E desc[UR36][R2.64], R5 ;  /* 0x0000000502007986 */ /* 0x0001e2000c101924 */
[----:B------:R-:W-:Y:S05]  /*bde0*/  BRA `(.L_x_11525) ;  /* 0x0000000c00187947 */ /* 0x000fea0003800000 */
.L_x_11526:
[----:B------:R0:W-:Y:S01]  /*bdf0*/  STG.E.U16 desc[UR36][R2.64], R11 ;  /* 0x0000000b02007986 */ /* 0x0001e2000c101524 */
[----:B------:R-:W-:Y:S05]  /*be00*/  BRA `(.L_x_11525) ;  /* 0x0000000c00107947 */ /* 0x000fea0003800000 */
.L_x_11521:
        /* <DEDUP_REMOVED lines=9> */
.L_x_11529:
[----:B------:R-:W0:Y:S02]  /*bea0*/  I2F.S16 R0, R11 ;  /* 0x0000000b00007306 */ /* 0x000e240000101400 */
[----:B0-----:R-:W-:-:S05]  /*beb0*/  F2FP.F16.F32.PACK_AB R0, RZ, R0 ;  /* 0x00000000ff00723e */ /* 0x001fca00000000ff */
[----:B------:R0:W-:Y:S01]  /*bec0*/  STG.E.U16 desc[UR36][R2.64], R0 ;  /* 0x0000000002007986 */ /* 0x0001e2000c101524 */
[----:B------:R-:W-:Y:S05]  /*bed0*/  BRA `(.L_x_11525) ;  /* 0x0000000800dc7947 */ /* 0x000fea0003800000 */
.L_x_11528:
        /* <DEDUP_REMOVED lines=10> */
.L_x_11531:
[----:B------:R-:W0:Y:S02]  /*bf80*/  I2F.S16 R11, R11 ;  /* 0x0000000b000b7306 */ /* 0x000e240000101400 */
[----:B0-----:R-:W-:-:S04]  /*bf90*/  F2FP.F16.F32.PACK_AB R5, RZ, R11 ;  /* 0x0000000bff05723e */ /* 0x001fc800000000ff */
[----:B------:R-:W-:-:S05]  /*bfa0*/  PRMT R5, R5, 0x5410, RZ ;  /* 0x0000541005057816 */ /* 0x000fca00000000ff */
[----:B------:R0:W-:Y:S01]  /*bfb0*/  STG.E desc[UR36][R2.64], R5 ;  /* 0x0000000502007986 */ /* 0x0001e2000c101924 */
[----:B------:R-:W-:Y:S05]  /*bfc0*/  BRA `(.L_x_11525) ;  /* 0x0000000800a07947 */ /* 0x000fea0003800000 */
.L_x_11530:
[----:B------:R-:W0:Y:S02]  /*bfd0*/  I2F.F64.S16 R4, R11 ;  /* 0x0000000b00047312 */ /* 0x000e240000101c00 */
[----:B0-----:R0:W-:Y:S01]  /*bfe0*/  STG.E.64 desc[UR36][R2.64], R4 ;  /* 0x0000000402007986 */ /* 0x0011e2000c101b24 */
[----:B------:R-:W-:Y:S05]  /*bff0*/  BRA `(.L_x_11525) ;  /* 0x0000000800947947 */ /* 0x000fea0003800000 */
.L_x_11520:
        /* <DEDUP_REMOVED lines=12> */
.L_x_11535:
        /* <DEDUP_REMOVED lines=18> */
.L_x_11538:
[----:B------:R-:W-:-:S04]  /*c1e0*/  SHF.R.U32.HI R5, RZ, 0x18, R5 ;  /* 0x00000018ff057819 */ /* 0x000fc80000011605 */
[----:B------:R-:W-:-:S07]  /*c1f0*/  LOP3.LUT R0, R0, 0x80, R5, 0xf8, !PT ;  /* 0x0000008000007812 */ /* 0x000fce00078ef805 */
.L_x_11537:
[----:B------:R-:W-:Y:S05]  /*c200*/  BSYNC.RECONVERGENT B0 ;  /* 0x0000000000007941 */ /* 0x000fea0003800200 */
.L_x_11536:
[----:B------:R0:W-:Y:S01]  /*c210*/  STG.E.U8 desc[UR36][R2.64], R0 ;  /* 0x0000000002007986 */ /* 0x0001e2000c101124 */
[----:B------:R-:W-:Y:S05]  /*c220*/  BRA `(.L_x_11525) ;  /* 0x0000000800087947 */ /* 0x000fea0003800000 */
.L_x_11534:
[----:B------:R-:W0:Y:S01]  /*c230*/  I2F.S16 R5, R11 ;  /* 0x0000000b00057306 */ /* 0x000e220000101400 */
[----:B------:R-:W-:Y:S01]  /*c240*/  BSSY.RECONVERGENT B0, `(.L_x_11539) ;  /* 0x0000013000007945 */ /* 0x000fe20003800200 */
[----:B------:R-:W-:Y:S01]  /*c250*/  HFMA2 R0, -RZ, RZ, 0, 7.62939453125e-06 ;  /* 0x00000080ff007431 */ /* 0x000fe200000001ff */
        /* <DEDUP_REMOVED lines=15> */
.L_x_11541:
[----:B------:R-:W-:-:S04]  /*c350*/  SHF.R.U32.HI R5, RZ, 0x18, R5 ;  /* 0x00000018ff057819 */ /* 0x000fc80000011605 */
[----:B------:R-:W-:-:S07]  /*c360*/  LOP3.LUT R0, R0, 0x80, R5, 0xf8, !PT ;  /* 0x0000008000007812 */ /* 0x000fce00078ef805 */
.L_x_11540:
[----:B------:R-:W-:Y:S05]  /*c370*/  BSYNC.RECONVERGENT B0 ;  /* 0x0000000000007941 */ /* 0x000fea0003800200 */
.L_x_11539:
[----:B------:R0:W-:Y:S01]  /*c380*/  STG.E.U8 desc[UR36][R2.64], R0 ;  /* 0x0000000002007986 */ /* 0x0001e2000c101124 */
[----:B------:R-:W-:Y:S05]  /*c390*/  BRA `(.L_x_11525) ;  /* 0x0000000400ac7947 */ /* 0x000fea0003800000 */
.L_x_11533:
        /* <DEDUP_REMOVED lines=22> */
.L_x_11543:
[----:B------:R-:W-:-:S04]  /*c500*/  PRMT R4, R11, 0x9910, RZ ;  /* 0x000099100b047816 */ /* 0x000fc800000000ff */
[----:B------:R-:W-:-:S05]  /*c510*/  SHF.R.S32.HI R5, RZ, 0x1f, R4 ;  /* 0x0000001fff057819 */ /* 0x000fca0000011404 */
[----:B------:R0:W-:Y:S01]  /*c520*/  STG.E.64 desc[UR36][R2.64], R4 ;  /* 0x0000000402007986 */ /* 0x0001e2000c101b24 */
[----:B------:R-:W-:Y:S05]  /*c530*/  BRA `(.L_x_11525) ;  /* 0x0000000400447947 */ /* 0x000fea0003800000 */
.L_x_11542:
[----:B------:R-:W-:-:S05]  /*c540*/  PRMT R5, R11, 0x9910, RZ ;  /* 0x000099100b057816 */ /* 0x000fca00000000ff */
[----:B------:R0:W-:Y:S01]  /*c550*/  STG.E desc[UR36][R2.64], R5 ;  /* 0x0000000502007986 */ /* 0x0001e2000c101924 */
[----:B------:R-:W-:Y:S05]  /*c560*/  BRA `(.L_x_11525) ;  /* 0x0000000400387947 */ /* 0x000fea0003800000 */
.L_x_11532:
        /* <DEDUP_REMOVED lines=11> */
.L_x_11545:
[----:B------:R-:W0:Y:S01]  /*c620*/  I2F.F64.S16 R4, R11 ;  /* 0x0000000b00047312 */ /* 0x000e220000101c00 */
[----:B------:R-:W-:-:S05]  /*c630*/  CS2R R6, SRZ ;  /* 0x0000000000067805 */ /* 0x000fca000001ff00 */
[----:B0-----:R0:W-:Y:S01]  /*c640*/  STG.E.128 desc[UR36][R2.64], R4 ;  /* 0x0000000402007986 */ /* 0x0011e2000c101d24 */
[----:B------:R-:W-:Y:S05]  /*c650*/  BRA `(.L_x_11525) ;  /* 0x0000000000fc7947 */ /* 0x000fea0003800000 */
.L_x_11544:
[----:B------:R-:W-:-:S09]  /*c660*/  UISETP.NE.AND UP0, UPT, UR4, 0xf, UPT ;  /* 0x0000000f0400788c */ /* 0x000fd2000bf05270 */
[----:B------:R-:W-:Y:S05]  /*c670*/  BRA.U !UP0, `(.L_x_11546) ;  /* 0x0000000108e87547 */ /* 0x000fea000b800000 */
[----:B------:R-:W-:-:S09]  /*c680*/  UISETP.NE.AND UP0, UPT, UR4, 0x17, UPT ;  /* 0x000000170400788c */ /* 0x000fd2000bf05270 */
[----:B------:R-:W-:Y:S05]  /*c690*/  BRA.U !UP0, `(.L_x_11547) ;  /* 0x0000000108907547 */ /* 0x000fea000b800000 */
[----:B------:R-:W-:-:S09]  /*c6a0*/  UISETP.NE.AND UP0, UPT, UR4, 0x18, UPT ;  /* 0x000000180400788c */ /* 0x000fd2000bf05270 */
[----:B------:R-:W-:Y:S05]  /*c6b0*/  BRA.U !UP0, `(.L_x_11548) ;  /* 0x0000000108447547 */ /* 0x000fea000b800000 */
.L_x_11524:
        /* <DEDUP_REMOVED lines=16> */
.L_x_11549:
[----:B------:R-:W-:Y:S05]  /*c7c0*/  BRA `(.L_x_11525) ;  /* 0x0000000000a07947 */ /* 0x000fea0003800000 */
.L_x_11548:
[----:B------:R-:W0:Y:S01]  /*c7d0*/  I2F.S16 R11, R11 ;  /* 0x0000000b000b7306 */ /* 0x000e220000101400 */
[----:B------:R-:W-:Y:S01]  /*c7e0*/  BSSY.RECONVERGENT B0, `(.L_x_11550) ;  /* 0x000000c000007945 */ /* 0x000fe20003800200 */
[----:B------:R-:W-:Y:S01]  /*c7f0*/  IMAD.MOV.U32 R0, RZ, RZ, 0x7f ;  /* 0x0000007fff007424 */ /* 0x000fe200078e00ff */
        /* <DEDUP_REMOVED lines=10> */
.L_x_11551:
[----:B------:R-:W-:Y:S05]  /*c8a0*/  BSYNC.RECONVERGENT B0 ;  /* 0x0000000000007941 */ /* 0x000fea0003800200 */
.L_x_11550:
[----:B------:R-:W-:-:S05]  /*c8b0*/  LOP3.LUT R5, R0, 0x80, R5, 0xf8, !PT ;  /* 0x0000008000057812 */ /* 0x000fca00078ef805 */
[----:B------:R3:W-:Y:S01]  /*c8c0*/  STG.E.U8 desc[UR36][R2.64], R5 ;  /* 0x0000000502007986 */ /* 0x0007e2000c101124 */
[----:B------:R-:W-:Y:S05]  /*c8d0*/  BRA `(.L_x_11525) ;  /* 0x00000000005c7947 */ /* 0x000fea0003800000 */
.L_x_11547:
        /* <DEDUP_REMOVED lines=12> */
.L_x_11553:
[----:B------:R-:W-:Y:S02]  /*c9a0*/  ISETP.GT.U32.AND P0, PT, R4, 0x7f800000, PT ;  /* 0x7f8000000400780c */ /* 0x000fe40003f04070 */
[----:B------:R-:W-:-:S04]  /*c9b0*/  MOV R0, 0x7f ;  /* 0x0000007f00007802 */ /* 0x000fc80000000f00 */
[----:B------:R-:W-:-:S07]  /*c9c0*/  SEL R0, R0, 0x7c, P0 ;  /* 0x0000007c00007807 */ /* 0x000fce0000000000 */
.L_x_11554:
[----:B------:R-:W-:Y:S05]  /*c9d0*/  BSYNC.RECONVERGENT B0 ;  /* 0x0000000000007941 */ /* 0x000fea0003800200 */
.L_x_11552:
[----:B------:R-:W-:-:S04]  /*c9e0*/  SHF.R.U32.HI R5, RZ, 0x18, R5 ;  /* 0x00000018ff057819 */ /* 0x000fc80000011605 */
[----:B------:R-:W-:-:S05]  /*c9f0*/  LOP3.LUT R5, R0, 0x80, R5, 0xf8, !PT ;  /* 0x0000008000057812 */ /* 0x000fca00078ef805 */
[----:B------:R2:W-:Y:S01]  /*ca00*/  STG.E.U8 desc[UR36][R2.64], R5 ;  /* 0x0000000502007986 */ /* 0x0005e2000c101124 */
[----:B------:R-:W-:Y:S05]  /*ca10*/  BRA `(.L_x_11525) ;  /* 0x00000000000c7947 */ /* 0x000fea0003800000 */
.L_x_11546:
[----:B------:R-:W0:Y:S02]  /*ca20*/  I2F.S16 R0, R11 ;  /* 0x0000000b00007306 */ /* 0x000e240000101400 */
[----:B0-----:R-:W-:-:S05]  /*ca30*/  F2FP.BF16.F32.PACK_AB R0, RZ, R0 ;  /* 0x00000000ff00723e */ /* 0x001fca00000010ff */
[----:B------:R4:W-:Y:S02]  /*ca40*/  STG.E.U16 desc[UR36][R2.64], R0 ;  /* 0x0000000002007986 */ /* 0x0009e4000c101524 */
.L_x_11525:
[----:B------:R-:W-:-:S07]  /*ca50*/  VIADD R17, R17, 0x80 ;  /* 0x0000008011117836 */ /* 0x000fce0000000000 */
.L_x_11452:
[----:B------:R-:W-:Y:S05]  /*ca60*/  BSYNC.RECONVERGENT B6 ;  /* 0x0000000000067941 */ /* 0x000fea0003800200 */
.L_x_11451:
[----:B------:R-:W5:Y:S02]  /*ca70*/  LDCU UR4, c[0x0][0x380] ;  /* 0x00007000ff0477ac */ /* 0x000f640008000800 */
[----:B-----5:R-:W-:-:S13]  /*ca80*/  ISETP.GE.AND P0, PT, R17, UR4, PT ;  /* 0x0000000411007c0c */ /* 0x020fda000bf06270 */
[----:B------:R-:W-:Y:S05]  /*ca90*/  @P0 EXIT ;  /* 0x000000000000094d */ /* 0x000fea0003800000 */
[----:B------:R-:W5:Y:S01]  /*caa0*/  LDCU UR4, c[0x0][0x388] ;  /* 0x00007100ff0477ac */ /* 0x000f620008000800 */
[----:B------:R-:W-:Y:S02]  /*cab0*/  HFMA2 R16, -RZ, RZ, 0, 0 ;  /* 0x00000000ff107431 */ /* 0x000fe400000001ff */
[----:B------:R-:W-:Y:S02]  /*cac0*/  IMAD.MOV.U32 R18, RZ, RZ, RZ ;  /* 0x000000ffff127224 */ /* 0x000fe400078e00ff */
[----:B0--34-:R-:W-:Y:S01]  /*cad0*/  IMAD.MOV.U32 R0, RZ, RZ, RZ ;  /* 0x000000ffff007224 */ /* 0x019fe200078e00ff */
        /* <DEDUP_REMOVED lines=350> */
.L_x_11555:
        /* <DEDUP_REMOVED lines=19> */
.L_x_11559:
[----:B------:R0:W5:Y:S01]  /*e1f0*/  LDG.E.U8 R19, desc[UR36][R2.64] ;  /* 0x0000002402137981 */ /* 0x000162000c1e1100 */
[----:B------:R-:W-:Y:S05]  /*e200*/  BRA `(.L_x_11561) ;  /* 0x0000000c004c7947 */ /* 0x000fea0003800000 */
.L_x_11558:
        /* <DEDUP_REMOVED lines=8> */
.L_x_11563:
[----:B------:R0:W5:Y:S01]  /*e290*/  LDG.E.U16 R19, desc[UR36][R2.64] ;  /* 0x0000002402137981 */ /* 0x000162000c1e1500 */
[----:B------:R-:W-:Y:S05]  /*e2a0*/  BRA `(.L_x_11561) ;  /* 0x0000000c00247947 */ /* 0x000fea0003800000 */
.L_x_11562:
[----:B------:R0:W5:Y:S01]  /*e2b0*/  LDG.E.U16 R19, desc[UR36][R2.64] ;  /* 0x0000002402137981 */ /* 0x000162000c1e1500 */
[----:B------:R-:W-:Y:S05]  /*e2c0*/  BRA `(.L_x_11561) ;  /* 0x0000000c001c7947 */ /* 0x000fea0003800000 */
.L_x_11557:
        /* <DEDUP_REMOVED lines=9> */
.L_x_11565:
[----:B------:R-:W2:Y:S02]  /*e360*/  LDG.E.U16 R0, desc[UR36][R2.64] ;  /* 0x0000002402007981 */ /* 0x000ea4000c1e1500 */
[----:B--2---:R-:W-:-:S06]  /*e370*/  HADD2.F32 R0, -RZ, R0.H0_H0 ;  /* 0x20000000ff007230 */ /* 0x004fcc0000004100 */
[----:B------:R-:W0:Y:S02]  /*e380*/  F2I.FTZ.TRUNC.NTZ R0, R0 ;  /* 0x0000000000007305 */ /* 0x000e24000021f100 */
[----:B0-----:R-:W-:Y:S01]  /*e390*/  PRMT R19, R0, 0x7610, R19 ;  /* 0x0000761000137816 */ /* 0x001fe20000000013 */
[----:B------:R-:W-:Y:S06]  /*e3a0*/  BRA `(.L_x_11561) ;  /* 0x0000000800e47947 */ /* 0x000fec0003800000 */
.L_x_11564:
        /* <DEDUP_REMOVED lines=9> */
.L_x_11567:
[----:B------:R-:W2:Y:S02]  /*e440*/  LDG.E.U16 R2, desc[UR36][R2.64] ;  /* 0x0000002402027981 */ /* 0x000ea4000c1e1500 */
[----:B--2---:R-:W-:-:S06]  /*e450*/  HADD2.F32 R0, -RZ, R2.H0_H0 ;  /* 0x20000002ff007230 */ /* 0x004fcc0000004100 */
[----:B------:R-:W0:Y:S02]  /*e460*/  F2I.FTZ.TRUNC.NTZ R0, R0 ;  /* 0x0000000000007305 */ /* 0x000e24000021f100 */
[----:B0-----:R-:W-:Y:S01]  /*e470*/  PRMT R19, R0, 0x7610, R19 ;  /* 0x0000761000137816 */ /* 0x001fe20000000013 */
[----:B------:R-:W-:Y:S06]  /*e480*/  BRA `(.L_x_11561) ;  /* 0x0000000800ac7947 */ /* 0x000fec0003800000 */
.L_x_11566:
[----:B------:R-:W2:Y:S02]  /*e490*/  LDG.E.64 R2, desc[UR36][R2.64] ;  /* 0x0000002402027981 */ /* 0x000ea4000c1e1b00 */
[----:B--2---:R0:W1:Y:S01]  /*e4a0*/  F2I.F64.TRUNC R19, R2 ;  /* 0x0000000200137311 */ /* 0x004062000030d100 */
[----:B------:R-:W-:Y:S05]  /*e4b0*/  BRA `(.L_x_11561) ;  /* 0x0000000800a07947 */ /* 0x000fea0003800000 */
.L_x_11556:
        /* <DEDUP_REMOVED lines=12> */
.L_x_11570:
[----:B------:R-:W2:Y:S02]  /*e580*/  LDG.E.64 R2, desc[UR36][R2.64] ;  /* 0x0000002402027981 */ /* 0x000ea4000c1e1b00 */
[----:B--2---:R0:W1:Y:S01]  /*e590*/  F2I.F64.TRUNC R19, R2 ;  /* 0x0000000200137311 */ /* 0x004062000030d100 */
[----:B------:R-:W-:Y:S05]  /*e5a0*/  BRA `(.L_x_11561) ;  /* 0x0000000800647947 */ /* 0x000fea0003800000 */
.L_x_11569:
        /* <DEDUP_REMOVED lines=27> */
.L_x_11572:
        /* <DEDUP_REMOVED lines=14> */
.L_x_11571:
[----:B------:R-:W2:Y:S02]  /*e840*/  LDG.E.U16 R0, desc[UR36][R2.64] ;  /* 0x0000002402007981 */ /* 0x000ea4000c1e1500 */
[----:B--2---:R-:W-:-:S06]  /*e850*/  IMAD.U32 R0, R0, 0x10000, RZ ;  /* 0x0001000000007824 */ /* 0x004fcc00078e00ff */
[----:B------:R-:W0:Y:S02]  /*e860*/  F2I.FTZ.TRUNC.NTZ R0, R0 ;  /* 0x0000000000007305 */ /* 0x000e24000021f100 */
[----:B0-----:R-:W-:Y:S01]  /*e870*/  PRMT R19, R0, 0x7610, R19 ;  /* 0x0000761000137816 */ /* 0x001fe20000000013 */
[----:B------:R-:W-:Y:S06]  /*e880*/  BRA `(.L_x_11561) ;  /* 0x0000000400ac7947 */ /* 0x000fec0003800000 */
.L_x_11568:
        /* <DEDUP_REMOVED lines=10> */
.L_x_11575:
        /* <DEDUP_REMOVED lines=21> */
.L_x_11579:
[----:B------:R-:W-:Y:S05]  /*ea80*/  BSYNC.RECONVERGENT B1 ;  /* 0x0000000000017941 */ /* 0x000fea0003800200 */
.L_x_11578:
[----:B------:R-:W-:Y:S01]  /*ea90*/  IMAD.SHL.U32 R0, R0, 0x100000, RZ ;  /* 0x0010000000007824 */ /* 0x000fe200078e00ff */
[----:B------:R-:W-:-:S04]  /*eaa0*/  LEA R2, R2, 0x3b800000, 0x17 ;  /* 0x3b80000002027811 */ /* 0x000fc800078eb8ff */
[----:B------:R-:W-:-:S07]  /*eab0*/  LOP3.LUT R0, R2, R0, R7, 0xfe, !PT ;  /* 0x0000000002007212 */ /* 0x000fce00078efe07 */
.L_x_11577:
[----:B------:R-:W-:Y:S05]  /*eac0*/  BSYNC.RECONVERGENT B0 ;  /* 0x0000000000007941 */ /* 0x000fea0003800200 */
.L_x_11576:
[----:B------:R-:W0:Y:S02]  /*ead0*/  F2I.FTZ.TRUNC.NTZ R0, R0 ;  /* 0x0000000000007305 */ /* 0x000e24000021f100 */
[----:B0-----:R-:W-:Y:S01]  /*eae0*/  PRMT R19, R0, 0x7610, R19 ;  /* 0x0000761000137816 */ /* 0x001fe20000000013 */
[----:B------:R-:W-:Y:S06]  /*eaf0*/  BRA `(.L_x_11561) ;  /* 0x0000000400107947 */ /* 0x000fec0003800000 */
.L_x_11574:
        /* <DEDUP_REMOVED lines=21> */
.L_x_11583:
[----:B------:R-:W-:Y:S05]  /*ec50*/  BSYNC.RECONVERGENT B1 ;  /* 0x0000000000017941 */ /* 0x000fea0003800200 */
.L_x_11582:
[----:B------:R-:W-:Y:S02]  /*ec60*/  SHF.L.U32 R0, R0, 0x15, RZ ;  /* 0x0000001500007819 */ /* 0x000fe400000006ff */
[----:B------:R-:W-:-:S04]  /*ec70*/  LEA R2, R2, 0x37800000, 0x17 ;  /* 0x3780000002027811 */ /* 0x000fc800078eb8ff */
[----:B------:R-:W-:-:S07]  /*ec80*/  LOP3.LUT R0, R2, R0, R7, 0xfe, !PT ;  /* 0x0000000002007212 */ /* 0x000fce00078efe07 */
.L_x_11581:
[----:B------:R-:W-:Y:S05]  /*ec90*/  BSYNC.RECONVERGENT B0 ;  /* 0x0000000000007941 */ /* 0x000fea0003800200 */
.L_x_11580:
[----:B------:R-:W0:Y:S02]  /*eca0*/  F2I.FTZ.TRUNC.NTZ R0, R0 ;  /* 0x0000000000007305 */ /* 0x000e24000021f100 */
[----:B0-----:R-:W-:Y:S01]  /*ecb0*/  PRMT R19, R0, 0x7610, R19 ;  /* 0x0000761000137816 */ /* 0x001fe20000000013 */
[----:B------:R-:W-:Y:S06]  /*ecc0*/  BRA `(.L_x_11561) ;  /* 0x00000000009c7947 */ /* 0x000fec0003800000 */
.L_x_11573:
        /* <DEDUP_REMOVED lines=14> */
.L_x_11587:
[----:B------:R-:W-:Y:S05]  /*edb0*/  BSYNC.RECONVERGENT B0 ;  /* 0x0000000000007941 */ /* 0x000fea0003800200 */
.L_x_11586:
[----:B------:R-:W0:Y:S02]  /*edc0*/  F2I.FTZ.TRUNC.NTZ R0, R0 ;  /* 0x0000000000007305 */ /* 0x000e24000021f100 */
[----:B0-----:R-:W-:Y:S01]  /*edd0*/  PRMT R19, R0, 0x7610, R19 ;  /* 0x0000761000137816 */ /* 0x001fe20000000013 */
[----:B------:R-:W-:Y:S06]  /*ede0*/  BRA `(.L_x_11561) ;  /* 0x0000000000547947 */ /* 0x000fec0003800000 */
.L_x_11560:
        /* <DEDUP_REMOVED lines=16> */
.L_x_11588:
[----:B------:R-:W-:Y:S01]  /*eef0*/  PRMT R19, RZ, 0x7610, R19 ;  /* 0x00007610ff137816 */ /* 0x000fe20000000013 */
[----:B------:R-:W-:Y:S06]  /*ef00*/  BRA `(.L_x_11561) ;  /* 0x00000000000c7947 */ /* 0x000fec0003800000 */
.L_x_11585:
[----:B------:R2:W5:Y:S01]  /*ef10*/  LDG.E.U16 R19, desc[UR36][R2.64] ;  /* 0x0000002402137981 */ /* 0x000562000c1e1500 */
[----:B------:R-:W-:Y:S05]  /*ef20*/  BRA `(.L_x_11561) ;  /* 0x0000000000047947 */ /* 0x000fea0003800000 */
.L_x_11584:
[----:B------:R3:W5:Y:S02]  /*ef30*/  LDG.E.U16 R19, desc[UR36][R2.64] ;  /* 0x0000002402137981 */ /* 0x000764000c1e1500 */
.L_x_11561:
[----:B------:R-:W0:Y:S01]  /*ef40*/  LDCU.64 UR6, c[0x0][0x5f8] ;  /* 0x0000bf00ff0677ac */ /* 0x000e220008000a00 */
        /* <DEDUP_REMOVED lines=15> */
.L_x_11592:
[----:B------:R2:W5:Y:S01]  /*f040*/  LDG.E.U8 R0, desc[UR36][R2.64] ;  /* 0x0000002402007981 */ /* 0x000562000c1e1100 */
[----:B------:R-:W-:Y:S05]  /*f050*/  BRA `(.L_x_11594) ;  /* 0x0000000c004c7947 */ /* 0x000fea0003800000 */
.L_x_11591:
        /* <DEDUP_REMOVED lines=8> */
.L_x_11596:
[----:B------:R0:W5:Y:S01]  /*f0e0*/  LDG.E.U16 R0, desc[UR36][R2.64] ;  /* 0x0000002402007981 */ /* 0x000162000c1e1500 */
[----:B------:R-:W-:Y:S05]  /*f0f0*/  BRA `(.L_x_11594) ;  /* 0x0000000c00247947 */ /* 0x000fea0003800000 */
.L_x_11595:
[----:B------:R3:W5:Y:S01]  /*f100*/  LDG.E.U16 R0, desc[UR36][R2.64] ;  /* 0x0000002402007981 */ /* 0x000762000c1e1500 */
[----:B------:R-:W-:Y:S05]  /*f110*/  BRA `(.L_x_11594) ;  /* 0x0000000c001c7947 */ /* 0x000fea0003800000 */
.L_x_11590:
[----:B------:R-:W-:-:S09]  /*f120*/  UISETP.GT.AND UP0, UPT, UR4, 0x6, UPT ;  /* 0x000000060400788c */ /* 0x000fd2000bf04270 */
[----:B------:R-:W-:Y:S05]  /*f130*/  BRA.U UP0, `(.L_x_11597) ;  /* 0x0000000100307547 */ /* 0x000fea000b800000 */
[----:B------:R-:W-:-:S09]  /*f140*/  UISETP.NE.AND UP0, UPT, UR4, 0x5, UPT ;  /* 0x000000050400788c */ /* 0x000fd2000bf05270 */
[----:B------:R-:W-:Y:S05]  /*f150*/  BRA.U !UP0, `(.L_x_11598) ;  /* 0x0000000108147547 */ /* 0x000fea000b800000 */
[----:B------:R-:W-:-:S09]  /*f160*/  UISETP.NE.AND UP0, UPT, UR4, 0x6, UPT ;  /* 0x000000060400788c */ /* 0x000fd2000bf05270 */
[----:B------:R-:W-:Y:S05]  /*f170*/  BRA.U UP0, `(.L_x_11593) ;  /* 0x0000000900b07547 */ /* 0x000fea000b800000 */
[----:B------:R-:W2:Y:S02]  /*f180*/  LDG.E R2, desc[UR36][R2.64] ;  /* 0x0000002402027981 */ /* 0x000ea4000c1e1900 */
[----:B--2---:R0:W2:Y:S01]  /*f190*/  F2I.FTZ.TRUNC.NTZ R0, R2 ;  /* 0x0000000200007305 */ /* 0x0040a2000021f100 */
[----:B------:R-:W-:Y:S05]  /*f1a0*/  BRA `(.L_x_11594) ;  /* 0x0000000800f87947 */ /* 0x000fea0003800000 */
.L_x_11598:
[----:B------:R-:W2:Y:S02]  /*f1b0*/  LDG.E.U16 R4, desc[UR36][R2.64] ;  /* 0x0000002402047981 */ /* 0x000ea4000c1e1500 */
[----:B--2---:R-:W-:-:S06]  /*f1c0*/  HADD2.F32 R4, -RZ, R4.H0_H0 ;  /* 0x20000004ff047230 */ /* 0x004fcc0000004100 */
[----:B------:R-:W0:Y:S02]  /*f1d0*/  F2I.FTZ.TRUNC.NTZ R4, R4 ;  /* 0x0000000400047305 */ /* 0x000e24000021f100 */
[----:B0-----:R-:W-:Y:S01]  /*f1e0*/  PRMT R0, R4, 0x7610, R0 ;  /* 0x0000761004007816 */ /* 0x001fe20000000000 */
[----:B------:R-:W-:Y:S06]  /*f1f0*/  BRA `(.L_x_11594) ;  /* 0x0000000800e47947 */ /* 0x000fec0003800000 */
.L_x_11597:
[----:B------:R-:W-:-:S09]  /*f200*/  UISETP.NE.AND UP0, UPT, UR4, 0x7, UPT ;  /* 0x000000070400788c */ /* 0x000fd2000bf05270 */
[----:B------:R-:W-:Y:S05]  /*f210*/  BRA.U !UP0, `(.L_x_11599) ;  /* 0x0000000108307547 */ /* 0x000fea000b800000 */
[----:B------:R-:W-:-:S09]  /*f220*/  UISETP.NE.AND UP0, UPT, UR4, 0x8, UPT ;  /* 0x000000080400788c */ /* 0x000fd2000bf05270 */
[----:B------:R-:W-:Y:S05]  /*f230*/  BRA.U !UP0, `(.L_x_11600) ;  /* 0x0000000108147547 */ /* 0x000fea000b800000 */
[----:B------:R-:W-:-:S09]  /*f240*/  UISETP.NE.AND UP0, UPT, UR4, 0x9, UPT ;  /* 0x000000090400788c */ /* 0x000fd2000bf05270 */
[----:B------:R-:W-:Y:S05]  /*f250*/  BRA.U UP0, `(.L_x_11593) ;  /* 0x0000000900787547 */ /* 0x000fea000b800000 */
[----:B------:R-:W2:Y:S02]  /*f260*/  LDG.E R2, desc[UR36][R2.64] ;  /* 0x0000002402027981 */ /* 0x000ea4000c1e1900 */
[----:B--2---:R0:W2:Y:S01]  /*f270*/  F2I.FTZ.TRUNC.NTZ R0, R2 ;  /* 0x0000000200007305 */ /* 0x0040a2000021f100 */
[----:B------:R-:W-:Y:S05]  /*f280*/  BRA `(.L_x_11594) ;  /* 0x0000000800c07947 */ /* 0x000fea0003800000 */
.L_x_11600:
[----:B------:R-:W2:Y:S02]  /*f290*/  LDG.E.U16 R2, desc[UR36][R2.64] ;  /* 0x0000002402027981 */ /* 0x000ea4000c1e1500 */
[----:B--2---:R-:W-:-:S06]  /*f2a0*/  HADD2.F32 R4, -RZ, R2.H0_H0 ;  /* 0x20000002ff047230 */ /* 0x004fcc0000004100 */
[----:B------:R-:W0:Y:S02]  /*f2b0*/  F2I.FTZ.TRUNC.NTZ R4, R4 ;  /* 0x0000000400047305 */ /* 0x000e24000021f100 */
[----:B0-----:R-:W-:Y:S01]  /*f2c0*/  PRMT R0, R4, 0x7610, R0 ;  /* 0x0000761004007816 */ /* 0x001fe20000000000 */
[----:B------:R-:W-:Y:S06]  /*f2d0*/  BRA `(.L_x_11594) ;  /* 0x0000000800ac7947 */ /* 0x000fec0003800000 */
.L_x_11599:
[----:B------:R-:W2:Y:S02]  /*f2e0*/  LDG.E.64 R2, desc[UR36][R2.64] ;  /* 0x0000002402027981 */ /* 0x000ea4000c1e1b00 */
[----:B--2---:R0:W2:Y:S01]  /*f2f0*/  F2I.F64.TRUNC R0, R2 ;  /* 0x0000000200007311 */ /* 0x0040a2000030d100 */
[----:B------:R-:W-:Y:S05]  /*f300*/  BRA `(.L_x_11594) ;  /* 0x0000000800a07947 */ /* 0x000fea0003800000 */
.L_x_11589:
        /* <DEDUP_REMOVED lines=12> */
.L_x_11603:
[----:B------:R-:W2:Y:S02]  /*f3d0*/  LDG.E.64 R2, desc[UR36][R2.64] ;  /* 0x0000002402027981 */ /* 0x000ea4000c1e1b00 */
[----:B--2---:R0:W2:Y:S01]  /*f3e0*/  F2I.F64.TRUNC R0, R2 ;  /* 0x0000000200007311 */ /* 0x0040a2000030d100 */
[----:B------:R-:W-:Y:S05]  /*f3f0*/  BRA `(.L_x_11594) ;  /* 0x0000000800647947 */ /* 0x000fea0003800000 */
.L_x_11602:
        /* <DEDUP_REMOVED lines=27> */
.L_x_11605:
        /* <DEDUP_REMOVED lines=14> */
.L_x_11604:
[----:B------:R-:W2:Y:S02]  /*f690*/  LDG.E.U16 R4, desc[UR36][R2.64] ;  /* 0x0000002402047981 */ /* 0x000ea4000c1e1500 */
[----:B--2---:R-:W-:-:S06]  /*f6a0*/  IMAD.U32 R4, R4, 0x10000, RZ ;  /* 0x0001000004047824 */ /* 0x004fcc00078e00ff */
[----:B------:R-:W0:Y:S02]  /*f6b0*/  F2I.FTZ.TRUNC.NTZ R4, R4 ;  /* 0x0000000400047305 */ /* 0x000e24000021f100 */
[----:B0-----:R-:W-:Y:S01]  /*f6c0*/  PRMT R0, R4, 0x7610, R0 ;  /* 0x0000761004007816 */ /* 0x001fe20000000000 */
[----:B------:R-:W-:Y:S06]  /*f6d0*/  BRA `(.L_x_11594) ;  /* 0x0000000400ac7947 */ /* 0x000fec0003800000 */
.L_x_11601:
        /* <DEDUP_REMOVED lines=10> */
.L_x_11608:
        /* <DEDUP_REMOVED lines=21> */
.L_x_11612:
[----:B------:R-:W-:Y:S05]  /*f8d0*/  BSYNC.RECONVERGENT B1 ;  /* 0x0000000000017941 */ /* 0x000fea0003800200 */
.L_x_11611:
[----:B------:R-:W-:Y:S02]  /*f8e0*/  SHF.L.U32 R0, R0, 0x14, RZ ;  /* 0x0000001400007819 */ /* 0x000fe400000006ff */
[----:B------:R-:W-:-:S04]  /*f8f0*/  LEA R2, R2, 0x3b800000, 0x17 ;  /* 0x3b80000002027811 */ /* 0x000fc800078eb8ff */
[----:B------:R-:W-:-:S07]  /*f900*/  LOP3.LUT R4, R2, R0, R7, 0xfe, !PT ;  /* 0x0000000002047212 */ /* 0x000fce00078efe07 */
.L_x_11610:
[----:B------:R-:W-:Y:S05]  /*f910*/  BSYNC.RECONVERGENT B0 ;  /* 0x0000000000007941 */ /* 0x000fea0003800200 */
.L_x_11609:
[----:B------:R-:W0:Y:S02]  /*f920*/  F2I.FTZ.TRUNC.NTZ R4, R4 ;  /* 0x0000000400047305 */ /* 0x000e24000021f100 */
[----:B0-----:R-:W-:Y:S01]  /*f930*/  PRMT R0, R4, 0x7610, R0 ;  /* 0x0000761004007816 */ /* 0x001fe20000000000 */
[----:B------:R-:W-:Y:S06]  /*f940*/  BRA `(.L_x_11594) ;  /* 0x0000000400107947 */ /* 0x000fec0003800000 */
.L_x_11607:
        /* <DEDUP_REMOVED lines=21> */
.L_x_11616:
[----:B------:R-:W-:Y:S05]  /*faa0*/  BSYNC.RECONVERGENT B1 ;  /* 0x0000000000017941 */ /* 0x000fea0003800200 */
.L_x_11615:
[----:B------:R-:W-:Y:S01]  /*fab0*/  IMAD.SHL.U32 R0, R0, 0x200000, RZ ;  /* 0x0020000000007824 */ /* 0x000fe200078e00ff */
[----:B------:R-:W-:-:S04]  /*fac0*/  LEA R2, R2, 0x37800000, 0x17 ;  /* 0x3780000002027811 */ /* 0x000fc800078eb8ff */
[----:B------:R-:W-:-:S07]  /*fad0*/  LOP3.LUT R4, R2, R0, R7, 0xfe, !PT ;  /* 0x0000000002047212 */ /* 0x000fce00078efe07 */
.L_x_11614:
[----:B------:R-:W-:Y:S05]  /*fae0*/  BSYNC.RECONVERGENT B0 ;  /* 0x0000000000007941 */ /* 0x000fea0003800200 */
.L_x_11613:
[----:B------:R-:W0:Y:S02]  /*faf0*/  F2I.FTZ.TRUNC.NTZ R4, R4 ;  /* 0x0000000400047305 */ /* 0x000e24000021f100 */
[----:B0-----:R-:W-:Y:S01]  /*fb00*/  PRMT R0, R4, 0x7610, R0 ;  /* 0x0000761004007816 */ /* 0x001fe20000000000 */
[----:B------:R-:W-:Y:S06]  /*fb10*/  BRA `(.L_x_11594) ;  /* 0x00000000009c7947 */ /* 0x000fec0003800000 */
.L_x_11606:
        /* <DEDUP_REMOVED lines=14> */
.L_x_11620:
[----:B------:R-:W-:Y:S05]  /*fc00*/  BSYNC.RECONVERGENT B0 ;  /* 0x0000000000007941 */ /* 0x000fea0003800200 */
.L_x_11619:
[----:B------:R-:W0:Y:S02]  /*fc10*/  F2I.FTZ.TRUNC.NTZ R4, R4 ;  /* 0x0000000400047305 */ /* 0x000e24000021f100 */
[----:B0-----:R-:W-:Y:S01]  /*fc20*/  PRMT R0, R4, 0x7610, R0 ;  /* 0x0000761004007816 */ /* 0x001fe20000000000 */
[----:B------:R-:W-:Y:S06]  /*fc30*/  BRA `(.L_x_11594) ;  /* 0x0000000000547947 */ /* 0x000fec0003800000 */
.L_x_11593:
        /* <DEDUP_REMOVED lines=8> */
[----:B0-----:R-:W-:Y:S02]  /*fcc0*/  IMAD.U32 R4, RZ, RZ, UR4 ;  /* 0x00000004ff047e24 */ /* 0x001fe4000f8e00ff */
[----:B------:R-:W-:-:S02]  /*fcd0*/  IMAD.U32 R5, RZ, RZ, UR5 ;  /* 0x00000005ff057e24 */ /* 0x000fc4000f8e00ff */
[----:B--2---:R-:W-:Y:S01]  /*fce0*/  IMAD.U32 R6, RZ, RZ, UR6 ;  /* 0x00000006ff067e24 */ /* 0x004fe2000f8e00ff */
[----:B------:R-:W-:Y:S01]  /*fcf0*/  MOV R7, UR7 ;  /* 0x0000000700077c02 */ /* 0x000fe20008000f00 */
[----:B----4-:R-:W-:Y:S02]  /*fd00*/  IMAD.U32 R10, RZ, RZ, UR8 ;  /* 0x00000008ff0a7e24 */ /* 0x010fe4000f8e00ff */
[----:B------:R-:W-:-:S07]  /*fd10*/  IMAD.U32 R11, RZ, RZ, UR9 ;  /* 0x00000009ff0b7e24 */ /* 0x000fce000f8e00ff */
[----:B------:R-:W-:-:S07]  /*fd20*/  LEPC R20, `(.L_x_11621) ;  /* 0x000000001014794e */ /* 0x000fce0000000000 */
[----:B-1-3-5:R-:W-:Y:S05]  /*fd30*/  CALL.ABS.NOINC R2 ;  /* 0x0000000002007343 */ /* 0x02afea0003c00000 */
.L_x_11621:
[----:B------:R-:W-:Y:S01]  /*fd40*/  PRMT R0, RZ, 0x7610, R0 ;  /* 0x00007610ff007816 */ /* 0x000fe20000000000 */
[----:B------:R-:W-:Y:S06]  /*fd50*/  BRA `(.L_x_11594) ;  /* 0x00000000000c7947 */ /* 0x000fec0003800000 */
.L_x_11618:
[----:B------:R0:W5:Y:S01]  /*fd60*/  LDG.E.U16 R0, desc[UR36][R2.64] ;  /* 0x0000002402007981 */ /* 0x000162000c1e1500 */
[----:B------:R-:W-:Y:S05]  /*fd70*/  BRA `(.L_x_11594) ;  /* 0x0000000000047947 */ /* 0x000fea0003800000 */
.L_x_11617:
[----:B------:R0:W5:Y:S02]  /*fd80*/  LDG.E.U16 R0, desc[UR36][R2.64] ;  /* 0x0000002402007981 */ /* 0x000164000c1e1500 */
.L_x_11594:
[----:B--2--5:R-:W-:Y:S01]  /*fd90*/  PRMT R9, R0, 0x9910, RZ ;  /* 0x0000991000097816 */ /* 0x024fe200000000ff */
[----:B------:R-:W-:Y:S01]  /*fda0*/  UPRMT UR4, UR43, 0x9910, URZ ;  /* 0x000099102b047896 */ /* 0x000fe200080000ff */
[----:B-1----:R-:W-:Y:S02]  /*fdb0*/  PRMT R0, R19, 0x9910, RZ ;  /* 0x0000991013007816 */ /* 0x002fe400000000ff */
[-C--:B------:R-:W-:Y:S01]  /*fdc0*/  IABS R5, R9.reuse ;  /* 0x0000000900057213 */ /* 0x080fe20000000000 */
[----:B------:R-:W-:Y:S01]  /*fdd0*/  UISETP.GT.AND UP0, UPT, UR4, 0x9, UPT ;  /* 0x000000090400788c */ /* 0x000fe2000bf04270 */
[----:B------:R-:W-:Y:S02]  /*fde0*/  IABS R8, R0 ;  /* 0x0000000000087213 */ /* 0x000fe40000000000 */
[----:B------:R-:W1:Y:S01]  /*fdf0*/  I2F.RP R4, R5 ;  /* 0x0000000500047306 */ /* 0x000e620000209400 */
[-C--:B------:R-:W-:Y:S02]  /*fe00*/  IABS R10, R9.reuse ;  /* 0x00000009000a7213 */ /* 0x080fe40000000000 */
[----:B------:R-:W-:-:S04]  /*fe10*/  LOP3.LUT R0, R0, R9, RZ, 0x3c, !PT ;  /* 0x0000000900007212 */ /* 0x000fc800078e3cff */
[----:B------:R-:W-:Y:S01]  /*fe20*/  ISETP.GE.AND P1, PT, R0, RZ, PT ;  /* 0x000000ff0000720c */ /* 0x000fe20003f26270 */
[----:B-1----:R-:W0:Y:S02]  /*fe30*/  MUFU.RCP R4, R4 ;  /* 0x0000000400047308 */ /* 0x002e240000001000 */
[----:B0--34-:R-:W-:-:S06]  /*fe40*/  VIADD R2, R4, 0xffffffe ;  /* 0x0ffffffe04027836 */ /* 0x019fcc0000000000 */
[----:B------:R0:W1:Y:S02]  /*fe50*/  F2I.FTZ.U32.TRUNC.NTZ R3, R2 ;  /* 0x0000000200037305 */ /* 0x000064000021f000 */
[----:B0-----:R-:W-:Y:S02]  /*fe60*/  IMAD.MOV.U32 R2, RZ, RZ, RZ ;  /* 0x000000ffff027224 */ /* 0x001fe400078e00ff */
[----:B-1----:R-:W-:-:S04]  /*fe70*/  IMAD.MOV R6, RZ, RZ, -R3 ;  /* 0x000000ffff067224 */ /* 0x002fc800078e0a03 */
        /* <DEDUP_REMOVED lines=11> */
[----:B------:R-:W-:-:S04]  /*ff30*/  @P0 VIADD R3, R3, 0x1 ;  /* 0x0000000103030836 */ /* 0x000fc80000000000 */
        /* <DEDUP_REMOVED lines=11> */
[----:B------:R-:W-:Y:S01]  /*fff0*/  STG.E.U8 desc[UR36][R16.64], R3 ;  /* 0x0000000310007986 */ /* 0x000fe2000c101124 */
[----:B------:R-:W-:Y:S05]  /*10000*/  EXIT ;  /* 0x000000000000794d */ /* 0x000fea0003800000 */
.L_x_11625:
[----:B------:R-:W-:Y:S01]  /*10010*/  STG.E.U8 desc[UR36][R16.64], R3 ;  /* 0x0000000310007986 */ /* 0x000fe2000c101124 */
[----:B------:R-:W-:Y:S05]  /*10020*/  EXIT ;  /* 0x000000000000794d */ /* 0x000fea0003800000 */
.L_x_11624:
[----:B------:R-:W-:-:S09]  /*10030*/  UISETP.NE.AND UP0, UPT, UR4, 0x2, UPT ;  /* 0x000000020400788c */ /* 0x000fd2000bf05270 */
[----:B------:R-:W-:Y:S05]  /*10040*/  BRA.U !UP0, `(.L_x_11627) ;  /* 0x0000000108307547 */ /* 0x000fea000b800000 */
[----:B------:R-:W-:-:S09]  /*10050*/  UISETP.NE.AND UP0, UPT, UR4, 0x3, UPT ;  /* 0x000000030400788c */ /* 0x000fd2000bf05270 */
[----:B------:R-:W-:Y:S05]  /*10060*/  BRA.U !UP0, `(.L_x_11628) ;  /* 0x00000001081c7547 */ /* 0x000fea000b800000 */
[----:B------:R-:W-:-:S09]  /*10070*/  UISETP.NE.AND UP0, UPT, UR4, 0x4, UPT ;  /* 0x000000040400788c */ /* 0x000fd2000bf05270 */
[----:B------:R-:W-:Y:S05]  /*10080*/  BRA.U UP0, `(.L_x_11626) ;  /* 0x00000009005c7547 */ /* 0x000fea000b800000 */
[----:B------:R-:W-:-:S05]  /*10090*/  PRMT R3, R3, 0x9910, RZ ;  /* 0x0000991003037816 */ /* 0x000fca00000000ff */
[----:B------:R-:W-:-:S05]  /*100a0*/  IMAD.MOV.U32 R2, RZ, RZ, R3 ;  /* 0x000000ffff027224 */ /* 0x000fca00078e0003 */
[----:B------:R-:W-:-:S05]  /*100b0*/  SHF.R.S32.HI R3, RZ, 0x1f, R2 ;  /* 0x0000001fff037819 */ /* 0x000fca0000011402 */
[----:B------:R-:W-:Y:S01]  /*100c0*/  STG.E.64 desc[UR36][R16.64], R2 ;  /* 0x0000000210007986 */ /* 0x000fe2000c101b24 */
[----:B------:R-:W-:Y:S05]  /*100d0*/  EXIT ;  /* 0x000000000000794d */ /* 0x000fea0003800000 */
.L_x_11628:
[----:B------:R-:W-:-:S05]  /*100e0*/  PRMT R3, R3, 0x9910, RZ ;  /* 0x0000991003037816 */ /* 0x000fca00000000ff */
[----:B------:R-:W-:Y:S01]  /*100f0*/  STG.E desc[UR36][R16.64], R3 ;  /* 0x0000000310007986 */ /* 0x000fe2000c101924 */
[----:B------:R-:W-:Y:S05]  /*10100*/  EXIT ;  /* 0x000000000000794d */ /* 0x000fea0003800000 */
.L_x_11627:
[----:B------:R-:W-:Y:S01]  /*10110*/  STG.E.U16 desc[UR36][R16.64], R3 ;  /* 0x0000000310007986 */ /* 0x000fe2000c101524 */
[----:B------:R-:W-:Y:S05]  /*10120*/  EXIT ;  /* 0x000000000000794d */ /* 0x000fea0003800000 */
.L_x_11623:
[----:B------:R-:W-:-:S09]  /*10130*/  UISETP.GT.AND UP0, UPT, UR4, 0x6, UPT ;  /* 0x000000060400788c */ /* 0x000fd2000bf04270 */
[----:B------:R-:W-:Y:S05]  /*10140*/  BRA.U UP0, `(.L_x_11629) ;  /* 0x00000001002c7547 */ /* 0x000fea000b800000 */
[----:B------:R-:W-:-:S09]  /*10150*/  UISETP.NE.AND UP0, UPT, UR4, 0x5, UPT ;  /* 0x000000050400788c */ /* 0x000fd2000bf05270 */
[----:B------:R-:W-:Y:S05]  /*10160*/  BRA.U !UP0, `(.L_x_11630) ;  /* 0x0000000108147547 */ /* 0x000fea000b800000 */
[----:B------:R-:W-:-:S09]  /*10170*/  UISETP.NE.AND UP0, UPT, UR4, 0x6, UPT ;  /* 0x000000060400788c */ /* 0x000fd2000bf05270 */
[----:B------:R-:W-:Y:S05]  /*10180*/  BRA.U UP0, `(.L_x_11626) ;  /* 0x00000009001c7547 */ /* 0x000fea000b800000 */
[----:B------:R-:W0:Y:S02]  /*10190*/  I2F.S16 R3, R3 ;  /* 0x0000000300037306 */ /* 0x000e240000101400 */
[----:B0-----:R-:W-:Y:S01]  /*101a0*/  STG.E desc[UR36][R16.64], R3 ;  /* 0x0000000310007986 */ /* 0x001fe2000c101924 */
[----:B------:R-:W-:Y:S05]  /*101b0*/  EXIT ;  /* 0x000000000000794d */ /* 0x000fea0003800000 */
.L_x_11630:
[----:B------:R-:W0:Y:S02]  /*101c0*/  I2F.S16 R0, R3 ;  /* 0x0000000300007306 */ /* 0x000e240000101400 */
[----:B0-----:R-:W-:-:S05]  /*101d0*/  F2FP.F16.F32.PACK_AB R0, RZ, R0 ;  /* 0x00000000ff00723e */ /* 0x001fca00000000ff */
[----:B------:R-:W-:Y:S01]  /*101e0*/  STG.E.U16 desc[UR36][R16.64], R0 ;  /* 0x0000000010007986 */ /* 0x000fe2000c101524 */
[----:B------:R-:W-:Y:S05]  /*101f0*/  EXIT ;  /* 0x000000000000794d */ /* 0x000fea0003800000 */
.L_x_11629:
[----:B------:R-:W-:-:S09]  /*10200*/  UISETP.NE.AND UP0, UPT, UR4, 0x7, UPT ;  /* 0x000000070400788c */ /* 0x000fd2000bf05270 */
[----:B------:R-:W-:Y:S05]  /*10210*/  BRA.U !UP0, `(.L_x_11631) ;  /* 0x0000000108347547 */ /* 0x000fea000b800000 */
[----:B------:R-:W-:-:S09]  /*10220*/  UISETP.NE.AND UP0, UPT, UR4, 0x8, UPT ;  /* 0x000000080400788c */ /* 0x000fd2000bf05270 */
[----:B------:R-:W-:Y:S05]  /*10230*/  BRA.U !UP0, `(.L_x_11632) ;  /* 0x0000000108187547 */ /* 0x000fea000b800000 */
[----:B------:R-:W-:-:S09]  /*10240*/  UISETP.NE.AND UP0, UPT, UR4, 0x9, UPT ;  /* 0x000000090400788c */ /* 0x000fd2000bf05270 */
[----:B------:R-:W-:Y:S05]  /*10250*/  BRA.U UP0, `(.L_x_11626) ;  /* 0x0000000500e87547 */ /* 0x000fea000b800000 */
[----:B------:R-:W0:Y:S01]  /*10260*/  I2F.S16 R4, R3 ;  /* 0x0000000300047306 */ /* 0x000e220000101400 */
[----:B------:R-:W-:-:S05]  /*10270*/  HFMA2 R5, -RZ, RZ, 0, 0 ;  /* 0x00000000ff057431 */ /* 0x000fca00000001ff */
[----:B0-----:R-:W-:Y:S01]  /*10280*/  STG.E.64 desc[UR36][R16.64], R4 ;  /* 0x0000000410007986 */ /* 0x001fe2000c101b24 */
[----:B------:R-:W-:Y:S05]  /*10290*/  EXIT ;  /* 0x000000000000794d */ /* 0x000fea0003800000 */
.L_x_11632:
[----:B------:R-:W0:Y:S02]  /*102a0*/  I2F.S16 R3, R3 ;  /* 0x0000000300037306 */ /* 0x000e240000101400 */
[----:B0-----:R-:W-:-:S04]  /*102b0*/  F2FP.F16.F32.PACK_AB R3, RZ, R3 ;  /* 0x00000003ff03723e */ /* 0x001fc800000000ff */
[----:B------:R-:W-:-:S05]  /*102c0*/  PRMT R3, R3, 0x5410, RZ ;  /* 0x0000541003037816 */ /* 0x000fca00000000ff */
[----:B------:R-:W-:Y:S01]  /*102d0*/  STG.E desc[UR36][R16.64], R3 ;  /* 0x0000000310007986 */ /* 0x000fe2000c101924 */
[----:B------:R-:W-:Y:S05]  /*102e0*/  EXIT ;  /* 0x000000000000794d */ /* 0x000fea0003800000 */
.L_x_11631:
[----:B------:R-:W0:Y:S02]  /*102f0*/  I2F.F64.S16 R2, R3 ;  /* 0x0000000300027312 */ /* 0x000e240000101c00 */
[----:B0-----:R-:W-:Y:S01]  /*10300*/  STG.E.64 desc[UR36][R16.64], R2 ;  /* 0x0000000210007986 */ /* 0x001fe2000c101b24 */
[----:B------:R-:W-:Y:S05]  /*10310*/  EXIT ;  /* 0x000000000000794d */ /* 0x000fea0003800000 */
.L_x_11622:
        /* <DEDUP_REMOVED lines=10> */
[----:B------:R-:W-:Y:S01]  /*103c0*/  STG.E.U16 desc[UR36][R16.64], R3 ;  /* 0x0000000310007986 */ /* 0x000fe2000c101524 */
[----:B------:R-:W-:Y:S05]  /*103d0*/  EXIT ;  /* 0x000000000000794d */ /* 0x000fea0003800000 */
.L_x_11636:
        /* <DEDUP_REMOVED lines=17> */
.L_x_11639:
[----:B------:R-:W-:-:S04]  /*104f0*/  SHF.R.U32.HI R3, RZ, 0x18, R3 ;  /* 0x00000018ff037819 */ /* 0x000fc80000011603 */
[----:B------:R-:W-:-:S04]  /*10500*/  LOP3.LUT R0, R0, 0x80, R3, 0xf8, !PT ;  /* 0x0000008000007812 */ /* 0x000fc800078ef803 */
[----:B------:R-:W-:-:S07]  /*10510*/  PRMT R8, R0, 0x7610, R8 ;  /* 0x0000761000087816 */ /* 0x000fce0000000008 */
.L_x_11638:
[----:B------:R-:W-:Y:S05]  /*10520*/  BSYNC.RECONVERGENT B0 ;  /* 0x0000000000007941 */ /* 0x000fea0003800200 */
.L_x_11637:
[----:B------:R-:W-:Y:S01]  /*10530*/  STG.E.U8 desc[UR36][R16.64], R8 ;  /* 0x0000000810007986 */ /* 0x000fe2000c101124 */
[----:B------:R-:W-:Y:S05]  /*10540*/  EXIT ;  /* 0x000000000000794d */ /* 0x000fea0003800000 */
.L_x_11635:
        /* <DEDUP_REMOVED lines=17> */
.L_x_11642:
[----:B------:R-:W-:-:S04]  /*10660*/  SHF.R.U32.HI R3, RZ, 0x18, R3 ;  /* 0x00000018ff037819 */ /* 0x000fc80000011603 */
[----:B------:R-:W-:-:S04]  /*10670*/  LOP3.LUT R0, R0, 0x80, R3, 0xf8, !PT ;  /* 0x0000008000007812 */ /* 0x000fc800078ef803 */
[----:B------:R-:W-:-:S07]  /*10680*/  PRMT R8, R0, 0x7610, R8 ;  /* 0x0000761000087816 */ /* 0x000fce0000000008 */
.L_x_11641:
[----:B------:R-:W-:Y:S05]  /*10690*/  BSYNC.RECONVERGENT B0 ;  /* 0x0000000000007941 */ /* 0x000fea0003800200 */
.L_x_11640:
[----:B------:R-:W-:Y:S01]  /*106a0*/  STG.E.U8 desc[UR36][R16.64], R8 ;  /* 0x0000000810007986 */ /* 0x000fe2000c101124 */
[----:B------:R-:W-:Y:S05]  /*106b0*/  EXIT ;  /* 0x000000000000794d */ /* 0x000fea0003800000 */
.L_x_11634:
        /* <DEDUP_REMOVED lines=11> */
[----:B------:R-:W-:Y:S02]  /*10770*/  @P1 LOP3.LUT P0, RZ, R4, 0x3fffff, R3, 0xf8, !PT ;  /* 0x003fffff04ff1812 */ /* 0x000fe4000780f803 */
[----:B------:R-:W-:Y:S02]  /*10780*/  @P1 LOP3.LUT R0, R0, 0x1, RZ, 0xc0, !PT ;  /* 0x0000000100001812 */ /* 0x000fe400078ec0ff */
[----:B------:R-:W-:Y:S02]  /*10790*/  @P1 IADD3 R4, PT, PT, R2, 0x1, RZ ;  /* 0x0000000102041810 */ /* 0x000fe40007ffe0ff */
[----:B------:R-:W-:Y:S01]  /*107a0*/  @P1 ISETP.EQ.U32.AND P2, PT, R0, 0x1, P0 ;  /* 0x000000010000180c */ /* 0x000fe20000742070 */
[----:B------:R-:W-:Y:S01]  /*107b0*/  IMAD.MOV.U32 R0, RZ, RZ, 0xff ;  /* 0x000000ffff007424 */ /* 0x000fe200078e00ff */
[----:B------:R-:W-:-:S02]  /*107c0*/  PLOP3.LUT P0, PT, PT, PT, PT, 0x80, 0x8 ;  /* 0x000000000008781c */ /* 0x000fc40003f0f070 */
[----:B------:R-:W-:Y:S02]  /*107d0*/  @P1 PLOP3.LUT P0, PT, P2, PT, PT, 0x80, 0x8 ;  /* 0x000000000008181c */ /* 0x000fe4000170f070 */
[----:B------:R-:W-:-:S11]  /*107e0*/  PRMT R3, R0, 0x7610, R3 ;  /* 0x0000761000037816 */ /* 0x000fd60000000003 */
[----:B------:R-:W-:-:S04]  /*107f0*/  @!P0 IMAD.MOV R4, RZ, RZ, R2 ;  /* 0x000000ffff048224 */ /* 0x000fc800078e0202 */
[----:B------:R-:W-:-:S05]  /*10800*/  @P1 IMAD.MOV.U32 R3, RZ, RZ, R4 ;  /* 0x000000ffff031224 */ /* 0x000fca00078e0004 */
[----:B------:R-:W-:Y:S01]  /*10810*/  STG.E.U8 desc[UR36][R16.64], R3 ;  /* 0x0000000310007986 */ /* 0x000fe2000c101124 */
[----:B------:R-:W-:Y:S05]  /*10820*/  EXIT ;  /* 0x000000000000794d */ /* 0x000fea0003800000 */
.L_x_11644:
[----:B------:R-:W-:-:S05]  /*10830*/  PRMT R3, R3, 0x9910, RZ ;  /* 0x0000991003037816 */ /* 0x000fca00000000ff */
[----:B------:R-:W-:-:S05]  /*10840*/  IMAD.MOV.U32 R2, RZ, RZ, R3 ;  /* 0x000000ffff027224 */ /* 0x000fca00078e0003 */
[----:B------:R-:W-:-:S05]  /*10850*/  SHF.R.S32.HI R3, RZ, 0x1f, R2 ;  /* 0x0000001fff037819 */ /* 0x000fca0000011402 */
[----:B------:R-:W-:Y:S01]  /*10860*/  STG.E.64 desc[UR36][R16.64], R2 ;  /* 0x0000000210007986 */ /* 0x000fe2000c101b24 */
[----:B------:R-:W-:Y:S05]  /*10870*/  EXIT ;  /* 0x000000000000794d */ /* 0x000fea0003800000 */
.L_x_11643:
[----:B------:R-:W-:-:S05]  /*10880*/  PRMT R3, R3, 0x9910, RZ ;  /* 0x0000991003037816 */ /* 0x000fca00000000ff */
[----:B------:R-:W-:Y:S01]  /*10890*/  STG.E desc[UR36][R16.64], R3 ;  /* 0x0000000310007986 */ /* 0x000fe2000c101924 */
[----:B------:R-:W-:Y:S05]  /*108a0*/  EXIT ;  /* 0x000000000000794d */ /* 0x000fea0003800000 */
.L_x_11633:
        /* <DEDUP_REMOVED lines=9> */
[----:B------:R-:W-:Y:S01]  /*10940*/  STG.E.U8 desc[UR36][R16.64], R3 ;  /* 0x0000000310007986 */ /* 0x000fe2000c101124 */
[----:B------:R-:W-:Y:S05]  /*10950*/  EXIT ;  /* 0x000000000000794d */ /* 0x000fea0003800000 */
.L_x_11646:
[----:B------:R-:W0:Y:S01]  /*10960*/  I2F.F64.S16 R4, R3 ;  /* 0x0000000300047312 */ /* 0x000e220000101c00 */
[----:B------:R-:W-:-:S05]  /*10970*/  CS2R R6, SRZ ;  /* 0x0000000000067805 */ /* 0x000fca000001ff00 */
[----:B0-----:R-:W-:Y:S01]  /*10980*/  STG.E.128 desc[UR36][R16.64], R4 ;  /* 0x0000000410007986 */ /* 0x001fe2000c101d24 */
[----:B------:R-:W-:Y:S05]  /*10990*/  EXIT ;  /* 0x000000000000794d */ /* 0x000fea0003800000 */
.L_x_11645:
[----:B------:R-:W-:-:S09]  /*109a0*/  UISETP.NE.AND UP0, UPT, UR4, 0xf, UPT ;  /* 0x0000000f0400788c */ /* 0x000fd2000bf05270 */
[----:B------:R-:W-:Y:S05]  /*109b0*/  BRA.U !UP0, `(.L_x_11647) ;  /* 0x0000000108e87547 */ /* 0x000fea000b800000 */
[----:B------:R-:W-:-:S09]  /*109c0*/  UISETP.NE.AND UP0, UPT, UR4, 0x17, UPT ;  /* 0x000000170400788c */ /* 0x000fd2000bf05270 */
[----:B------:R-:W-:Y:S05]  /*109d0*/  BRA.U !UP0, `(.L_x_11648) ;  /* 0x0000000108907547 */ /* 0x000fea000b800000 */
[----:B------:R-:W-:-:S09]  /*109e0*/  UISETP.NE.AND UP0, UPT, UR4, 0x18, UPT ;  /* 0x000000180400788c */ /* 0x000fd2000bf05270 */
[----:B------:R-:W-:Y:S05]  /*109f0*/  BRA.U !UP0, `(.L_x_11649) ;  /* 0x0000000108447547 */ /* 0x000fea000b800000 */
.L_x_11626:
        /* <DEDUP_REMOVED lines=8> */
[----:B0-----:R-:W-:Y:S01]  /*10a80*/  MOV R4, UR4 ;  /* 0x0000000400047c02 */ /* 0x001fe20008000f00 */
[----:B------:R-:W-:-:S02]  /*10a90*/  IMAD.U32 R5, RZ, RZ, UR5 ;  /* 0x00000005ff057e24 */ /* 0x000fc4000f8e00ff */
[----:B---3--:R-:W-:Y:S02]  /*10aa0*/  IMAD.U32 R6, RZ, RZ, UR6 ;  /* 0x00000006ff067e24 */ /* 0x008fe4000f8e00ff */
[----:B------:R-:W-:Y:S01]  /*10ab0*/  IMAD.U32 R7, RZ, RZ, UR7 ;  /* 0x00000007ff077e24 */ /* 0x000fe2000f8e00ff */
[----:B----4-:R-:W-:Y:S01]  /*10ac0*/  MOV R10, UR8 ;  /* 0x00000008000a7c02 */ /* 0x010fe20008000f00 */
[----:B-1----:R-:W-:-:S07]  /*10ad0*/  IMAD.U32 R11, RZ, RZ, UR9 ;  /* 0x00000009ff0b7e24 */ /* 0x002fce000f8e00ff */
[----:B------:R-:W-:-:S07]  /*10ae0*/  LEPC R20, `(.L_x_11650) ;  /* 0x000000001014794e */ /* 0x000fce0000000000 */
[----:B--2---:R-:W-:Y:S05]  /*10af0*/  CALL.ABS.NOINC R2 ;  /* 0x0000000002007343 */ /* 0x004fea0003c00000 */
.L_x_11650:
[----:B------:R-:W-:Y:S05]  /*10b00*/  EXIT ;  /* 0x000000000000794d */ /* 0x000fea0003800000 */
.L_x_11649:
        /* <DEDUP_REMOVED lines=13> */
.L_x_11652:
[----:B------:R-:W-:Y:S05]  /*10be0*/  BSYNC.RECONVERGENT B0 ;  /* 0x0000000000007941 */ /* 0x000fea0003800200 */
.L_x_11651:
[----:B------:R-:W-:-:S05]  /*10bf0*/  LOP3.LUT R3, R0, 0x80, R3, 0xf8, !PT ;  /* 0x0000008000037812 */ /* 0x000fca00078ef803 */
[----:B------:R-:W-:Y:S01]  /*10c00*/  STG.E.U8 desc[UR36][R16.64], R3 ;  /* 0x0000000310007986 */ /* 0x000fe2000c101124 */
[----:B------:R-:W-:Y:S05]  /*10c10*/  EXIT ;  /* 0x000000000000794d */ /* 0x000fea0003800000 */
.L_x_11648:
        /* <DEDUP_REMOVED lines=12> */
.L_x_11654:
[----:B------:R-:W-:Y:S01]  /*10ce0*/  IMAD.MOV.U32 R0, RZ, RZ, 0x7f ;  /* 0x0000007fff007424 */ /* 0x000fe200078e00ff */
[----:B------:R-:W-:-:S04]  /*10cf0*/  ISETP.GT.U32.AND P0, PT, R2, 0x7f800000, PT ;  /* 0x7f8000000200780c */ /* 0x000fc80003f04070 */
[----:B------:R-:W-:-:S09]  /*10d00*/  SEL R0, R0, 0x7c, P0 ;  /* 0x0000007c00007807 */ /* 0x000fd20000000000 */
.L_x_11655:
[----:B------:R-:W-:Y:S05]  /*10d10*/  BSYNC.RECONVERGENT B0 ;  /* 0x0000000000007941 */ /* 0x000fea0003800200 */
.L_x_11653:
[----:B------:R-:W-:-:S04]  /*10d20*/  SHF.R.U32.HI R3, RZ, 0x18, R3 ;  /* 0x00000018ff037819 */ /* 0x000fc80000011603 */
[----:B------:R-:W-:-:S05]  /*10d30*/  LOP3.LUT R3, R0, 0x80, R3, 0xf8, !PT ;  /* 0x0000008000037812 */ /* 0x000fca00078ef803 */
[----:B------:R-:W-:Y:S01]  /*10d40*/  STG.E.U8 desc[UR36][R16.64], R3 ;  /* 0x0000000310007986 */ /* 0x000fe2000c101124 */
[----:B------:R-:W-:Y:S05]  /*10d50*/  EXIT ;  /* 0x000000000000794d */ /* 0x000fea0003800000 */
.L_x_11647:
[----:B------:R-:W0:Y:S02]  /*10d60*/  I2F.S16 R0, R3 ;  /* 0x0000000300007306 */ /* 0x000e240000101400 */
[----:B0-----:R-:W-:-:S05]  /*10d70*/  F2FP.BF16.F32.PACK_AB R0, RZ, R0 ;  /* 0x00000000ff00723e */ /* 0x001fca00000010ff */
[----:B------:R-:W-:Y:S01]  /*10d80*/  STG.E.U16 desc[UR36][R16.64], R0 ;  /* 0x0000000010007986 */ /* 0x000fe2000c101524 */
[----:B------:R-:W-:Y:S05]  /*10d90*/  EXIT ;  /* 0x000000000000794d */ /* 0x000fea0003800000 */
.L_x_11656:
        /* <DEDUP_REMOVED lines=14> */
.L_x_23225:


//--------------------- .text._ZN2at6native27unrolled_elementwise_kernelINS0_13BinaryFunctorIsssZZZNS0_15binary_internal21div_trunc_kernel_cudaERNS_18TensorIteratorBaseEENKUlvE_clEvENKUlvE3_clEvEUlssE_EESt5arrayIPcLm3EELi4E23TrivialOffsetCalculatorILi2EjESD_ILi1EjENS0_6memory12LoadWithCastILi2EEENSG_13StoreWithCastILi1EEEEEviT_T0_T2_T3_T4_T5_ --------------------------
	.section	.text._ZN2at6native27unrolled_elementwise_kernelINS0_13BinaryFunctorIsssZZZNS0_15binary_internal21div_trunc_kernel_cudaERNS_18TensorIteratorBaseEENKUlvE_clEvENKUlvE3_clEvEUlssE_EESt5arrayIPcLm3EELi4E23TrivialOffsetCalculatorILi2EjESD_ILi1EjENS0_6memory12LoadWithCastILi2EEENSG_13StoreWithCastILi1EEEEEviT_T0_T2_T3_T4_T5_,"ax",@progbits
	.align	128
        .global         _ZN2at6native27unrolled_elementwise_kernelINS0_13BinaryFunctorIsssZZZNS0_15binary_internal21div_trunc_kernel_cudaERNS_18TensorIteratorBaseEENKUlvE_clEvENKUlvE3_clEvEUlssE_EESt5arrayIPcLm3EELi4E23TrivialOffsetCalculatorILi2EjESD_ILi1EjENS0_6memory12LoadWithCastILi2EEENSG_13StoreWithCastILi1EEEEEviT_T0_T2_T3_T4_T5_
        .type           _ZN2at6native27unrolled_elementwise_kernelINS0_13BinaryFunctorIsssZZZNS0_15binary_internal21div_trunc_kernel_cudaERNS_18TensorIteratorBaseEENKUlvE_clEvENKUlvE3_clEvEUlssE_EESt5arrayIPcLm3EELi4E23TrivialOffsetCalculatorILi2EjESD_ILi1EjENS0_6memory12LoadWithCastILi2EEENSG_13StoreWithCastILi1EEEEEviT_T0_T2_T3_T4_T5_,@function
        .size           _ZN2at6native27unrolled_elementwise_kernelINS0_13BinaryFunctorIsssZZZNS0_15binary_internal21div_trunc_kernel_cudaERNS_18TensorIteratorBaseEENKUlvE_clEvENKUlvE3_clEvEUlssE_EESt5arrayIPcLm3EELi4E23TrivialOffsetCalculatorILi2EjESD_ILi1EjENS0_6memory12LoadWithCastILi2EEENSG_13StoreWithCastILi1EEEEEviT_T0_T2_T3_T4_T5_,(.L_x_23226 - _ZN2at6native27unrolled_elementwise_kernelINS0_13BinaryFunctorIsssZZZNS0_15binary_internal21div_trunc_kernel_cudaERNS_18TensorIteratorBaseEENKUlvE_clEvENKUlvE3_clEvEUlssE_EESt5arrayIPcLm3EELi4E23TrivialOffsetCalculatorILi2EjESD_ILi1EjENS0_6memory12LoadWithCastILi2EEENSG_13StoreWithCastILi1EEEEEviT_T0_T2_T3_T4_T5_)
        .other          _ZN2at6native27unrolled_elementwise_kernelINS0_13BinaryFunctorIsssZZZNS0_15binary_internal21div_trunc_kernel_cudaERNS_18TensorIteratorBaseEENKUlvE_clEvENKUlvE3_clEvEUlssE_EESt5arrayIPcLm3EELi4E23TrivialOffsetCalculatorILi2EjESD_ILi1EjENS0_6memory12LoadWithCastILi2EEENSG_13StoreWithCastILi1EEEEEviT_T0_T2_T3_T4_T5_,@"STO_CUDA_ENTRY STV_DEFAULT"
_ZN2at6native27unrolled_elementwise_kernelINS0_13BinaryFunctorIsssZZZNS0_15binary_internal21div_trunc_kernel_cudaERNS_18TensorIteratorBaseEENKUlvE_clEvENKUlvE3_clEvEUlssE_EESt5arrayIPcLm3EELi4E23TrivialOffsetCalculatorILi2EjESD_ILi1EjENS0_6memory12LoadWithCastILi2EEENSG_13StoreWithCastILi1EEEEEviT_T0_T2_T3_T4_T5_:
.text._ZN2at6native27unrolled_elementwise_kernelINS0_13BinaryFunctorIsssZZZNS0_15binary_internal21div_trunc_kernel_cudaERNS_18TensorIteratorBaseEENKUlvE_clEvENKUlvE3_clEvEUlssE_EESt5arrayIPcLm3EELi4E23TrivialOffsetCalculatorILi2EjESD_ILi1EjENS0_6memory12LoadWithCastILi2EEENSG_13StoreWithCastILi1EEEEEviT_T0_T2_T3_T4_T5_:
        /* <DEDUP_REMOVED lines=33> */
.L_x_11662:
[----:B------:R3:W5:Y:S01]  /*0210*/  LDG.E.U8 R18, desc[UR36][R4.64] ;  /* 0x0000002404127981 */ /* 0x000762000c1e1100 */
[----:B------:R-:W-:Y:S05]  /*0220*/  BRA `(.L_x_11664) ;  /* 0x0000000c00507947 */ /* 0x000fea0003800000 */
.L_x_11661:
        /* <DEDUP_REMOVED lines=8> */
.L_x_11666:
[----:B------:R1:W5:Y:S01]  /*02b0*/  LDG.E.U16 R18, desc[UR36][R4.64] ;  /* 0x0000002404127981 */ /* 0x000362000c1e1500 */
[----:B------:R-:W-:Y:S05]  /*02c0*/  BRA `(.L_x_11664) ;  /* 0x0000000c00287947 */ /* 0x000fea0003800000 */
.L_x_11665:
[----:B------:R2:W5:Y:S01]  /*02d0*/  LDG.E.U16 R18, desc[UR36][R4.64] ;  /* 0x0000002404127981 */ /* 0x000562000c1e1500 */
[----:B------:R-:W-:Y:S05]  /*02e0*/  BRA `(.L_x_11664) ;  /* 0x0000000c00207947 */ /* 0x000fea0003800000 */
.L_x_11660:
        /* <DEDUP_REMOVED lines=9> */
.L_x_11668:
[----:B------:R-:W2:Y:S02]  /*0380*/  LDG.E.U16 R0, desc[UR36][R4.64] ;  /* 0x0000002404007981 */ /* 0x000ea4000c1e1500 */
[----:B--2---:R-:W-:-:S06]  /*0390*/  HADD2.F32 R0, -RZ, R0.H0_H0 ;  /* 0x20000000ff007230 */ /* 0x004fcc0000004100 */
[----:B------:R-:W0:Y:S02]  /*03a0*/  F2I.FTZ.TRUNC.NTZ R0, R0 ;  /* 0x0000000000007305 */ /* 0x000e24000021f100 */
[----:B0-----:R-:W-:Y:S01]  /*03b0*/  PRMT R18, R0, 0x7610, R18 ;  /* 0x0000761000127816 */ /* 0x001fe20000000012 */
[----:B------:R-:W-:Y:S06]  /*03c0*/  BRA `(.L_x_11664) ;  /* 0x0000000800e87947 */ /* 0x000fec0003800000 */
.L_x_11667:
        /* <DEDUP_REMOVED lines=9> */
.L_x_11670:
[----:B------:R-:W2:Y:S02]  /*0460*/  LDG.E.U16 R4, desc[UR36][R4.64] ;  /* 0x0000002404047981 */ /* 0x000ea4000c1e1500 */
[----:B--2---:R-:W-:-:S06]  /*0470*/  HADD2.F32 R0, -RZ, R4.H0_H0 ;  /* 0x20000004ff007230 */ /* 0x004fcc0000004100 */
[----:B------:R-:W0:Y:S02]  /*0480*/  F2I.FTZ.TRUNC.NTZ R0, R0 ;  /* 0x0000000000007305 */ /* 0x000e24000021f100 */
[----:B0-----:R-:W-:Y:S01]  /*0490*/  PRMT R18, R0, 0x7610, R18 ;  /* 0x0000761000127816 */ /* 0x001fe20000000012 */
[----:B------:R-:W-:Y:S06]  /*04a0*/  BRA `(.L_x_11664) ;  /* 0x0000000800b07947 */ /* 0x000fec0003800000 */
.L_x_11669:
[----:B------:R-:W2:Y:S02]  /*04b0*/  LDG.E.64 R4, desc[UR36][R4.64] ;  /* 0x0000002404047981 */ /* 0x000ea4000c1e1b00 */
[----:B--2---:R0:W1:Y:S01]  /*04c0*/  F2I.F64.TRUNC R18, R4 ;  /* 0x0000000400127311 */ /* 0x004062000030d100 */
[----:B------:R-:W-:Y:S05]  /*04d0*/  BRA `(.L_x_11664) ;  /* 0x0000000800a47947 */ /* 0x000fea0003800000 */
.L_x_11659:
        /* <DEDUP_REMOVED lines=12> */
.L_x_11673:
[----:B------:R-:W2:Y:S02]  /*05a0*/  LDG.E.64 R4, desc[UR36][R4.64] ;  /* 0x0000002404047981 */ /* 0x000ea4000c1e1b00 */
[----:B--2---:R0:W1:Y:S01]  /*05b0*/  F2I.F64.TRUNC R18, R4 ;  /* 0x0000000400127311 */ /* 0x004062000030d100 */
[----:B------:R-:W-:Y:S05]  /*05c0*/  BRA `(.L_x_11664) ;  /* 0x0000000800687947 */ /* 0x000fea0003800000 */
.L_x_11672:
        /* <DEDUP_REMOVED lines=27> */
.L_x_11675:
        /* <DEDUP_REMOVED lines=11> */
[----:B------:R-:W-:-:S06]  /*0830*/  LOP3.LUT R0, R0, 0x80000000, R3, 0xf8, !PT ;  /* 0x8000000000007812 */ /* 0x000fcc00078ef803 */
[----:B------:R-:W0:Y:S02]  /*0840*/  F2I.FTZ.TRUNC.NTZ R0, R0 ;  /* 0x0000000000007305 */ /* 0x000e24000021f100 */
[----:B0-----:R-:W-:Y:S01]  /*0850*/  PRMT R18, R0, 0x7610, R18 ;  /* 0x0000761000127816 */ /* 0x001fe20000000012 */
[----:B------:R-:W-:Y:S06]  /*0860*/  BRA `(.L_x_11664) ;  /* 0x0000000400c07947 */ /* 0x000fec0003800000 */
.L_x_11674:
[----:B------:R-:W2:Y:S02]  /*0870*/  LDG.E.U16 R0, desc[UR36][R4.64] ;  /* 0x0000002404007981 */ /* 0x000ea4000c1e1500 */
[----:B--2---:R-:W-:-:S06]  /*0880*/  IMAD.U32 R0, R0, 0x10000, RZ ;  /* 0x0001000000007824 */ /* 0x004fcc00078e00ff */
[----:B------:R-:W0:Y:S02]  /*0890*/  F2I.FTZ.TRUNC.NTZ R0, R0 ;  /* 0x0000000000007305 */ /* 0x000e24000021f100 */
[----:B0-----:R-:W-:Y:S01]  /*08a0*/  PRMT R18, R0, 0x7610, R18 ;  /* 0x0000761000127816 */ /* 0x001fe20000000012 */
[----:B------:R-:W-:Y:S06]  /*08b0*/  BRA `(.L_x_11664) ;  /* 0x0000000400ac7947 */ /* 0x000fec0003800000 */
.L_x_11671:
        /* <DEDUP_REMOVED lines=10> */
.L_x_11678:
        /* <DEDUP_REMOVED lines=21> */
.L_x_11682:
[----:B------:R-:W-:Y:S05]  /*0ab0*/  BSYNC.RECONVERGENT B1 ;  /* 0x0000000000017941 */ /* 0x000fea0003800200 */
.L_x_11681:
[----:B------:R-:W-:Y:S01]  /*0ac0*/  IMAD.SHL.U32 R0, R0, 0x100000, RZ ;  /* 0x0010000000007824 */ /* 0x000fe200078e00ff */
[----:B------:R-:W-:-:S04]  /*0ad0*/  LEA R3, R3, 0x3b800000, 0x17 ;  /* 0x3b80000003037811 */ /* 0x000fc800078eb8ff */
[----:B------:R-:W-:-:S07]  /*0ae0*/  LOP3.LUT R0, R3, R0, R7, 0xfe, !PT ;  /* 0x0000000003007212 */ /* 0x000fce00078efe07 */
.L_x_11680:
[----:B------:R-:W-:Y:S05]  /*0af0*/  BSYNC.RECONVERGENT B0 ;  /* 0x0000000000007941 */ /* 0x000fea0003800200 */
.L_x_11679:
[----:B------:R-:W0:Y:S02]  /*0b00*/  F2I.FTZ.TRUNC.NTZ R0, R0 ;  /* 0x0000000000007305 */ /* 0x000e24000021f100 */
[----:B0-----:R-:W-:Y:S01]  /*0b10*/  PRMT R18, R0, 0x7610, R18 ;  /* 0x0000761000127816 */ /* 0x001fe20000000012 */
[----:B------:R-:W-:Y:S06]  /*0b20*/  BRA `(.L_x_11664) ;  /* 0x0000000400107947 */ /* 0x000fec0003800000 */
.L_x_11677:
        /* <DEDUP_REMOVED lines=21> */
.L_x_11686:
[----:B------:R-:W-:Y:S05]  /*0c80*/  BSYNC.RECONVERGENT B1 ;  /* 0x0000000000017941 */ /* 0x000fea0003800200 */
.L_x_11685:
[----:B------:R-:W-:Y:S01]  /*0c90*/  IMAD.SHL.U32 R0, R0, 0x200000, RZ ;  /* 0x0020000000007824 */ /* 0x000fe200078e00ff */
[----:B------:R-:W-:-:S04]  /*0ca0*/  LEA R3, R3, 0x37800000, 0x17 ;  /* 0x3780000003037811 */ /* 0x000fc800078eb8ff */
[----:B------:R-:W-:-:S07]  /*0cb0*/  LOP3.LUT R0, R3, R0, R7, 0xfe, !PT ;  /* 0x0000000003007212 */ /* 0x000fce00078efe07 */
.L_x_11684:
[----:B------:R-:W-:Y:S05]  /*0cc0*/  BSYNC.RECONVERGENT B0 ;  /* 0x0000000000007941 */ /* 0x000fea0003800200 */
.L_x_11683:
[----:B------:R-:W0:Y:S02]  /*0cd0*/  F2I.FTZ.TRUNC.NTZ R0, R0 ;  /* 0x0000000000007305 */ /* 0x000e24000021f100 */
[----:B0-----:R-:W-:Y:S01]  /*0ce0*/  PRMT R18, R0, 0x7610, R18 ;  /* 0x0000761000127816 */ /* 0x001fe20000000012 */
[----:B------:R-:W-:Y:S06]  /*0cf0*/  BRA `(.L_x_11664) ;  /* 0x00000000009c7947 */ /* 0x000fec0003800000 */
.L_x_11676:
[----:B------:R-:W-:-:S09]  /*0d00*/  UISETP.NE.AND UP0, UPT, UR4, 0x1c, UPT ;  /* 0x0000001c0400788c */ /* 0x000fd2000bf05270 */
[----:B------:R-:W-:Y:S05]  /*0d10*/  BRA.U !UP0, `(.L_x_11687) ;  /* 0x0000000108907547 */ /* 0x000fea000b800000 */
[----:B------:R-:W-:-:S09]  /*0d20*/  UISETP.NE.AND UP0, UPT, UR4, 0x1d, UPT ;  /* 0x0000001d0400788c */ /* 0x000fd2000bf05270 */
[----:B------:R-:W-:Y:S05]  /*0d30*/  BRA.U !UP0, `(.L_x_11688) ;  /* 0x0000000108807547 */ /* 0x000fea000b800000 */
[----:B------:R-:W-:-:S09]  /*0d40*/  UISETP.NE.AND UP0, UPT, UR4, 0x2c, UPT ;  /* 0x0000002c0400788c */ /* 0x000fd2000bf05270 */
[----:B------:R-:W-:Y:S05]  /*0d50*/  BRA.U !UP0, `(.L_x_11689) ;  /* 0x0000000108487547 */ /* 0x000fea000b800000 */
.L_x_11663:
        /* <DEDUP_REMOVED lines=16> */
.L_x_11690:
[----:B------:R-:W-:Y:S01]  /*0e60*/  PRMT R18, RZ, 0x7610, R18 ;  /* 0x00007610ff127816 */ /* 0x000fe20000000012 */
[----:B------:R-:W-:Y:S06]  /*0e70*/  BRA `(.L_x_11664) ;  /* 0x00000000003c7947 */ /* 0x000fec0003800000 */
.L_x_11689:
        /* <DEDUP_REMOVED lines=8> */
.L_x_11692:
[----:B------:R-:W-:Y:S05]  /*0f00*/  BSYNC.RECONVERGENT B0 ;  /* 0x0000000000007941 */ /* 0x000fea0003800200 */
.L_x_11691:
[----:B------:R-:W0:Y:S02]  /*0f10*/  F2I.FTZ.TRUNC.NTZ R0, R0 ;  /* 0x0000000000007305 */ /* 0x000e24000021f100 */
[----:B0-----:R-:W-:Y:S01]  /*0f20*/  PRMT R18, R0, 0x7610, R18 ;  /* 0x0000761000127816 */ /* 0x001fe20000000012 */
[----:B------:R-:W-:Y:S06]  /*0f30*/  BRA `(.L_x_11664) ;  /* 0x00000000000c7947 */ /* 0x000fec0003800000 */
.L_x_11688:
[----:B------:R0:W5:Y:S01]  /*0f40*/  LDG.E.U16 R18, desc[UR36][R4.64] ;  /* 0x0000002404127981 */ /* 0x000162000c1e1500 */
[----:B------:R-:W-:Y:S05]  /*0f50*/  BRA `(.L_x_11664) ;  /* 0x0000000000047947 */ /* 0x000fea0003800000 */
.L_x_11687:
[----:B------:R0:W5:Y:S02]  /*0f60*/  LDG.E.U16 R18, desc[UR36][R4.64] ;  /* 0x0000002404127981 */ /* 0x000164000c1e1500 */
.L_x_11664:
[----:B01234-:R-:W0:Y:S01]  /*0f70*/  LDC.64 R4, c[0x0][0x398] ;  /* 0x0000e600ff047b82 */ /* 0x01fe220000000a00 */
        /* <DEDUP_REMOVED lines=17> */
.L_x_11696:
[----:B------:R1:W5:Y:S01]  /*1090*/  LDG.E.U8 R0, desc[UR36][R4.64] ;  /* 0x0000002404007981 */ /* 0x000362000c1e1100 */
[----:B------:R-:W-:Y:S05]  /*10a0*/  BRA `(.L_x_11698) ;  /* 0x0000000c00507947 */ /* 0x000fea0003800000 */
.L_x_11695:
        /* <DEDUP_REMOVED lines=8> */
.L_x_11700:
[----:B------:R3:W5:Y:S01]  /*1130*/  LDG.E.U16 R0, desc[UR36][R4.64] ;  /* 0x0000002404007981 */ /* 0x000762000c1e1500 */
[----:B------:R-:W-:Y:S05]  /*1140*/  BRA `(.L_x_11698) ;  /* 0x0000000c00287947 */ /* 0x000fea0003800000 */
.L_x_11699:
[----:B------:R2:W5:Y:S01]  /*1150*/  LDG.E.U16 R0, desc[UR36][R4.64] ;  /* 0x0000002404007981 */ /* 0x000562000c1e1500 */
[----:B------:R-:W-:Y:S05]  /*1160*/  BRA `(.L_x_11698) ;  /* 0x0000000c00207947 */ /* 0x000fea0003800000 */
.L_x_11694:
        /* <DEDUP_REMOVED lines=9> */
.L_x_11702:
[----:B------:R-:W2:Y:S02]  /*1200*/  LDG.E.U16 R3, desc[UR36][R4.64] ;  /* 0x0000002404037981 */ /* 0x000ea4000c1e1500 */
[----:B--2---:R-:W-:-:S06]  /*1210*/  HADD2.F32 R3, -RZ, R3.H0_H0 ;  /* 0x20000003ff037230 */ /* 0x004fcc0000004100 */
[----:B------:R-:W0:Y:S02]  /*1220*/  F2I.FTZ.TRUNC.NTZ R3, R3 ;  /* 0x0000000300037305 */ /* 0x000e24000021f100 */
[----:B0-----:R-:W-:Y:S01]  /*1230*/  PRMT R0, R3, 0x7610, R0 ;  /* 0x0000761003007816 */ /* 0x001fe20000000000 */
[----:B------:R-:W-:Y:S06]  /*1240*/  BRA `(.L_x_11698) ;  /* 0x0000000800e87947 */ /* 0x000fec0003800000 */
.L_x_11701:
        /* <DEDUP_REMOVED lines=9> */
.L_x_11704:
[----:B------:R-:W2:Y:S02]  /*12e0*/  LDG.E.U16 R4, desc[UR36][R4.64] ;  /* 0x0000002404047981 */ /* 0x000ea4000c1e1500 */
[----:B--2---:R-:W-:-:S06]  /*12f0*/  HADD2.F32 R3, -RZ, R4.H0_H0 ;  /* 0x20000004ff037230 */ /* 0x004fcc0000004100 */
[----:B------:R-:W0:Y:S02]  /*1300*/  F2I.FTZ.TRUNC.NTZ R3, R3 ;  /* 0x0000000300037305 */ /* 0x000e24000021f100 */
[----:B0-----:R-:W-:Y:S01]  /*1310*/  PRMT R0, R3, 0x7610, R0 ;  /* 0x0000761003007816 */ /* 0x001fe20000000000 */
[----:B------:R-:W-:Y:S06]  /*1320*/  BRA `(.L_x_11698) ;  /* 0x0000000800b07947 */ /* 0x000fec0003800000 */
.L_x_11703:
[----:B------:R-:W2:Y:S02]  /*1330*/  LDG.E.64 R4, desc[UR36][R4.64] ;  /* 0x0000002404047981 */ /* 0x000ea4000c1e1b00 */
[----:B--2---:R0:W1:Y:S01]  /*1340*/  F2I.F64.TRUNC R0, R4 ;  /* 0x0000000400007311 */ /* 0x004062000030d100 */
[----:B------:R-:W-:Y:S05]  /*1350*/  BRA `(.L_x_11698) ;  /* 0x0000000800a47947 */ /* 0x000fea0003800000 */
.L_x_11693:
        /* <DEDUP_REMOVED lines=12> */
.L_x_11707:
[----:B------:R-:W2:Y:S02]  /*1420*/  LDG.E.64 R4, desc[UR36][R4.64] ;  /* 0x0000002404047981 */ /* 0x000ea4000c1e1b00 */
[----:B--2---:R0:W1:Y:S01]  /*1430*/  F2I.F64.TRUNC R0, R4 ;  /* 0x0000000400007311 */ /* 0x004062000030d100 */
[----:B------:R-:W-:Y:S05]  /*1440*/  BRA `(.L_x_11698) ;  /* 0x0000000800687947 */ /* 0x000fea0003800000 */
.L_x_11706:
        /* <DEDUP_REMOVED lines=27> */
.L_x_11709:
        /* <DEDUP_REMOVED lines=15> */
.L_x_11708:
[----:B------:R-:W2:Y:S02]  /*16f0*/  LDG.E.U16 R3, desc[UR36][R4.64] ;  /* 0x0000002404037981 */ /* 0x000ea4000c1e1500 */
[----:B--2---:R-:W-:-:S06]  /*1700*/  IMAD.U32 R3, R3, 0x10000, RZ ;  /* 0x0001000003037824 */ /* 0x004fcc00078e00ff */
[----:B------:R-:W0:Y:S02]  /*1710*/  F2I.FTZ.TRUNC.NTZ R3, R3 ;  /* 0x0000000300037305 */ /* 0x000e24000021f100 */
[----:B0-----:R-:W-:Y:S01]  /*1720*/  PRMT R0, R3, 0x7610, R0 ;  /* 0x0000761003007816 */ /* 0x001fe20000000000 */
[----:B------:R-:W-:Y:S06]  /*1730*/  BRA `(.L_x_11698) ;  /* 0x0000000400ac7947 */ /* 0x000fec0003800000 */
.L_x_11705:
        /* <DEDUP_REMOVED lines=10> */
.L_x_11712:
        /* <DEDUP_REMOVED lines=21> */
.L_x_11716:
[----:B------:R-:W-:Y:S05]  /*1930*/  BSYNC.RECONVERGENT B1 ;  /* 0x0000000000017941 */ /* 0x000fea0003800200 */
.L_x_11715:
[----:B------:R-:W-:Y:S01]  /*1940*/  IMAD.SHL.U32 R0, R0, 0x100000, RZ ;  /* 0x0010000000007824 */ /* 0x000fe200078e00ff */
[----:B------:R-:W-:-:S04]  /*1950*/  LEA R3, R3, 0x3b800000, 0x17 ;  /* 0x3b80000003037811 */ /* 0x000fc800078eb8ff */
[----:B------:R-:W-:-:S07]  /*1960*/  LOP3.LUT R3, R3, R0, R7, 0xfe, !PT ;  /* 0x0000000003037212 */ /* 0x000fce00078efe07 */
.L_x_11714:
[----:B------:R-:W-:Y:S05]  /*1970*/  BSYNC.RECONVERGENT B0 ;  /* 0x0000000000007941 */ /* 0x000fea0003800200 */
.L_x_11713:
[----:B------:R-:W0:Y:S02]  /*1980*/  F2I.FTZ.TRUNC.NTZ R3, R3 ;  /* 0x0000000300037305 */ /* 0x000e24000021f100 */
[----:B0-----:R-:W-:Y:S01]  /*1990*/  PRMT R0, R3, 0x7610, R0 ;  /* 0x0000761003007816 */ /* 0x001fe20000000000 */
[----:B------:R-:W-:Y:S06]  /*19a0*/  BRA `(.L_x_11698) ;  /* 0x0000000400107947 */ /* 0x000fec0003800000 */
.L_x_11711:
        /* <DEDUP_REMOVED lines=21> */
.L_x_11720:
[----:B------:R-:W-:Y:S05]  /*1b00*/  BSYNC.RECONVERGENT B1 ;  /* 0x0000000000017941 */ /* 0x000fea0003800200 */
.L_x_11719:
[----:B------:R-:W-:Y:S01]  /*1b10*/  IMAD.SHL.U32 R0, R0, 0x200000, RZ ;  /* 0x0020000000007824 */ /* 0x000fe200078e00ff */
[----:B------:R-:W-:-:S04]  /*1b20*/  LEA R3, R3, 0x37800000, 0x17 ;  /* 0x3780000003037811 */ /* 0x000fc800078eb8ff */
[----:B------:R-:W-:-:S07]  /*1b30*/  LOP3.LUT R3, R3, R0, R7, 0xfe, !PT ;  /* 0x0000000003037212 */ /* 0x000fce00078efe07 */
.L_x_11718:
[----:B------:R-:W-:Y:S05]  /*1b40*/  BSYNC.RECONVERGENT B0 ;  /* 0x0000000000007941 */ /* 0x000fea0003800200 */
.L_x_11717:
[----:B------:R-:W0:Y:S02]  /*1b50*/  F2I.FTZ.TRUNC.NTZ R3, R3 ;  /* 0x0000000300037305 */ /* 0x000e24000021f100 */
[----:B0-----:R-:W-:Y:S01]  /*1b60*/  PRMT R0, R3, 0x7610, R0 ;  /* 0x0000761003007816 */ /* 0x001fe20000000000 */
[----:B------:R-:W-:Y:S06]  /*1b70*/  BRA `(.L_x_11698) ;  /* 0x00000000009c7947 */ /* 0x000fec0003800000 */
.L_x_11710:
[----:B------:R-:W-:-:S09]  /*1b80*/  UISETP.NE.AND UP0, UPT, UR4, 0x1c, UPT ;  /* 0x0000001c0400788c */ /* 0x000fd2000bf05270 */
[----:B------:R-:W-:Y:S05]  /*1b90*/  BRA.U !UP0, `(.L_x_11721) ;  /* 0x0000000108907547 */ /* 0x000fea000b800000 */
[----:B------:R-:W-:-:S09]  /*1ba0*/  UISETP.NE.AND UP0, UPT, UR4, 0x1d, UPT ;  /* 0x0000001d0400788c */ /* 0x000fd2000bf05270 */
[----:B------:R-:W-:Y:S05]  /*1bb0*/  BRA.U !UP0, `(.L_x_11722) ;  /* 0x0000000108807547 */ /* 0x000fea000b800000 */
[----:B------:R-:W-:-:S09]  /*1bc0*/  UISETP.NE.AND UP0, UPT, UR4, 0x2c, UPT ;  /* 0x0000002c0400788c */ /* 0x000fd2000bf05270 */
[----:B------:R-:W-:Y:S05]  /*1bd0*/  BRA.U !UP0, `(.L_x_11723) ;  /* 0x0000000108487547 */ /* 0x000fea000b800000 */
.L_x_11697:
        /* <DEDUP_REMOVED lines=16> */
.L_x_11724:
[----:B------:R-:W-:Y:S01]  /*1ce0*/  PRMT R0, RZ, 0x7610, R0 ;  /* 0x00007610ff007816 */ /* 0x000fe20000000000 */
[----:B------:R-:W-:Y:S06]  /*1cf0*/  BRA `(.L_x_11698) ;  /* 0x00000000003c7947 */ /* 0x000fec0003800000 */
.L_x_11723:
        /* <DEDUP_REMOVED lines=8> */
.L_x_11726:
[----:B------:R-:W-:Y:S05]  /*1d80*/  BSYNC.RECONVERGENT B0 ;  /* 0x0000000000007941 */ /* 0x000fea0003800200 */
.L_x_11725:
[----:B------:R-:W0:Y:S02]  /*1d90*/  F2I.FTZ.TRUNC.NTZ R3, R3 ;  /* 0x0000000300037305 */ /* 0x000e24000021f100 */
[----:B0-----:R-:W-:Y:S01]  /*1da0*/  PRMT R0, R3, 0x7610, R0 ;  /* 0x0000761003007816 */ /* 0x001fe20000000000 */
[----:B------:R-:W-:Y:S06]  /*1db0*/  BRA `(.L_x_11698) ;  /* 0x00000000000c7947 */ /* 0x000fec0003800000 */
.L_x_11722:
[----:B------:R0:W5:Y:S01]  /*1dc0*/  LDG.E.U16 R0, desc[UR36][R4.64] ;  /* 0x0000002404007981 */ /* 0x000162000c1e1500 */
[----:B------:R-:W-:Y:S05]  /*1dd0*/  BRA `(.L_x_11698) ;  /* 0x0000000000047947 */ /* 0x000fea0003800000 */
.L_x_11721:
[----:B------:R0:W5:Y:S02]  /*1de0*/  LDG.E.U16 R0, desc[UR36][R4.64] ;  /* 0x0000002404007981 */ /* 0x000164000c1e1500 */
.L_x_11698:
[----:B-----5:R-:W-:Y:S01]  /*1df0*/  PRMT R29, R18, 0x9910, RZ ;  /* 0x00009910121d7816 */ /* 0x020fe200000000ff */
[----:B------:R-:W-:Y:S01]  /*1e00*/  VIADD R17, R25, 0x80 ;  /* 0x0000008019117836 */ /* 0x000fe20000000000 */
[----:B-1----:R-:W-:-:S07]  /*1e10*/  PRMT R22, R0, 0x9910, RZ ;  /* 0x0000991000167816 */ /* 0x002fce00000000ff */
.L_x_11658:
[----:B------:R-:W-:Y:S05]  /*1e20*/  BSYNC.RECONVERGENT B6 ;  /* 0x0000000000067941 */ /* 0x000fea0003800200 */
.L_x_11657:
[----:B------:R-:W-:Y:S01]  /*1e30*/  ISETP.GE.AND P0, PT, R17, R16, PT ;  /* 0x000000101100720c */ /* 0x000fe20003f06270 */
[----:B------:R-:W-:Y:S01]  /*1e40*/  BSSY.RECONVERGENT B6, `(.L_x_11727) ;  /* 0x00001d8000067945 */ /* 0x000fe20003800200 */
[----:B------:R-:W-:Y:S02]  /*1e50*/  IMAD.MOV.U32 R27, RZ, RZ, RZ ;  /* 0x000000ffff1b7224 */ /* 0x000fe400078e00ff */
[----:B------:R-:W-:-:S09]  /*1e60*/  IMAD.MOV.U32 R18, RZ, RZ, RZ ;  /* 0x000000ffff127224 */ /* 0x000fd200078e00ff */
[----:B------:R-:W-:Y:S05]  /*1e70*/  @P0 BRA `(.L_x_11728) ;  /* 0x0000001c00500947 */ /* 0x000fea0003800000 */
[----:B0-234-:R-:W0:Y:S01]  /*1e80*/  LDC.64 R4, c[0x0][0x390] ;  /* 0x0000e400ff047b82 */ /* 0x01de220000000a00 */
        /* <DEDUP_REMOVED lines=18> */
.L_x_11732:
[----:B------:R0:W5:Y:S01]  /*1fb0*/  LDG.E.U8 R18, desc[UR36][R4.64] ;  /* 0x0000002404127981 */ /* 0x000162000c1e1100 */
[----:B------:R-:W-:Y:S05]  /*1fc0*/  BRA `(.L_x_11734) ;  /* 0x0000000c00507947 */ /* 0x000fea0003800000 */
.L_x_11731:
        /* <DEDUP_REMOVED lines=8> */
.L_x_11736:
[----:B------:R0:W5:Y:S01]  /*2050*/  LDG.E.U16 R18, desc[UR36][R4.64] ;  /* 0x0000002404127981 */ /* 0x000162000c1e1500 */
[----:B------:R-:W-:Y:S05]  /*2060*/  BRA `(.L_x_11734) ;  /* 0x0000000c00287947 */ /* 0x000fea0003800000 */
.L_x_11735:
[----:B------:R0:W5:Y:S01]  /*2070*/  LDG.E.U16 R18, desc[UR36][R4.64] ;  /* 0x0000002404127981 */ /* 0x000162000c1e1500 */
[----:B------:R-:W-:Y:S05]  /*2080*/  BRA `(.L_x_11734) ;  /* 0x0000000c00207947 */ /* 0x000fea0003800000 */
.L_x_11730:
        /* <DEDUP_REMOVED lines=9> */
.L_x_11738:
[----:B------:R-:W2:Y:S02]  /*2120*/  LDG.E.U16 R0, desc[UR36][R4.64] ;  /* 0x0000002404007981 */ /* 0x000ea4000c1e1500 */
[----:B--2---:R-:W-:-:S06]  /*2130*/  HADD2.F32 R0, -RZ, R0.H0_H0 ;  /* 0x20000000ff007230 */ /* 0x004fcc0000004100 */
[----:B------:R-:W0:Y:S02]  /*2140*/  F2I.FTZ.TRUNC.NTZ R0, R0 ;  /* 0x0000000000007305 */ /* 0x000e24000021f100 */
[----:B0-----:R-:W-:Y:S01]  /*2150*/  PRMT R18, R0, 0x7610, R18 ;  /* 0x0000761000127816 */ /* 0x001fe20000000012 */
[----:B------:R-:W-:Y:S06]  /*2160*/  BRA `(.L_x_11734) ;  /* 0x0000000800e87947 */ /* 0x000fec0003800000 */
.L_x_11737:
        /* <DEDUP_REMOVED lines=9> */
.L_x_11740:
[----:B------:R-:W2:Y:S02]  /*2200*/  LDG.E.U16 R4, desc[UR36][R4.64] ;  /* 0x0000002404047981 */ /* 0x000ea4000c1e1500 */
[----:B--2---:R-:W-:-:S06]  /*2210*/  HADD2.F32 R0, -RZ, R4.H0_H0 ;  /* 0x20000004ff007230 */ /* 0x004fcc0000004100 */
[----:B------:R-:W0:Y:S02]  /*2220*/  F2I.FTZ.TRUNC.NTZ R0, R0 ;  /* 0x0000000000007305 */ /* 0x000e24000021f100 */
[----:B0-----:R-:W-:Y:S01]  /*2230*/  PRMT R18, R0, 0x7610, R18 ;  /* 0x0000761000127816 */ /* 0x001fe20000000012 */
[----:B------:R-:W-:Y:S06]  /*2240*/  BRA `(.L_x_11734) ;  /* 0x0000000800b07947 */ /* 0x000fec0003800000 */
.L_x_11739:
[----:B------:R-:W2:Y:S02]  /*2250*/  LDG.E.64 R4, desc[UR36][R4.64] ;  /* 0x0000002404047981 */ /* 0x000ea4000c1e1b00 */
[----:B--2---:R0:W1:Y:S01]  /*2260*/  F2I.F64.TRUNC R18, R4 ;  /* 0x0000000400127311 */ /* 0x004062000030d100 */
[----:B------:R-:W-:Y:S05]  /*2270*/  BRA `(.L_x_11734) ;  /* 0x0000000800a47947 */ /* 0x000fea0003800000 */
.L_x_11729:
        /* <DEDUP_REMOVED lines=12> */
.L_x_11743:
[----:B------:R-:W2:Y:S02]  /*2340*/  LDG.E.64 R4, desc[UR36][R4.64] ;  /* 0x0000002404047981 */ /* 0x000ea4000c1e1b00 */
[----:B--2---:R0:W1:Y:S01]  /*2350*/  F2I.F64.TRUNC R18, R4 ;  /* 0x0000000400127311 */ /* 0x004062000030d100 */
[----:B------:R-:W-:Y:S05]  /*2360*/  BRA `(.L_x_11734) ;  /* 0x0000000800687947 */ /* 0x000fea0003800000 */
.L_x_11742:
        /* <DEDUP_REMOVED lines=27> */
.L_x_11745:
        /* <DEDUP_REMOVED lines=11> */
[----:B------:R-:W-:-:S06]  /*25d0*/  LOP3.LUT R0, R0, 0x80000000, R3, 0xf8, !PT ;  /* 0x8000000000007812 */ /* 0x000fcc00078ef803 */
[----:B------:R-:W0:Y:S02]  /*25e0*/  F2I.FTZ.TRUNC.NTZ R0, R0 ;  /* 0x0000000000007305 */ /* 0x000e24000021f100 */
[----:B0-----:R-:W-:Y:S01]  /*25f0*/  PRMT R18, R0, 0x7610, R18 ;  /* 0x0000761000127816 */ /* 0x001fe20000000012 */
[----:B------:R-:W-:Y:S06]  /*2600*/  BRA `(.L_x_11734) ;  /* 0x0000000400c07947 */ /* 0x000fec0003800000 */
.L_x_11744:
[----:B------:R-:W2:Y:S02]  /*2610*/  LDG.E.U16 R0, desc[UR36][R4.64] ;  /* 0x0000002404007981 */ /* 0x000ea4000c1e1500 */
[----:B--2---:R-:W-:-:S06]  /*2620*/  IMAD.U32 R0, R0, 0x10000, RZ ;  /* 0x0001000000007824 */ /* 0x004fcc00078e00ff */
[----:B------:R-:W0:Y:S02]  /*2630*/  F2I.FTZ.TRUNC.NTZ R0, R0 ;  /* 0x0000000000007305 */ /* 0x000e24000021f100 */
[----:B0-----:R-:W-:Y:S01]  /*2640*/  PRMT R18, R0, 0x7610, R18 ;  /* 0x0000761000127816 */ /* 0x001fe20000000012 */
[----:B------:R-:W-:Y:S06]  /*2650*/  BRA `(.L_x_11734) ;  /* 0x0000000400ac7947 */ /* 0x000fec0003800000 */
.L_x_11741:
        /* <DEDUP_REMOVED lines=10> */
.L_x_11748:
        /* <DEDUP_REMOVED lines=21> */
.L_x_11752:
[----:B------:R-:W-:Y:S05]  /*2850*/  BSYNC.RECONVERGENT B1 ;  /* 0x0000000000017941 */ /* 0x000fea0003800200 */
.L_x_11751:
[----:B------:R-:W-:Y:S01]  /*2860*/  IMAD.SHL.U32 R0, R0, 0x100000, RZ ;  /* 0x0010000000007824 */ /* 0x000fe200078e00ff */
[----:B------:R-:W-:-:S04]  /*2870*/  LEA R3, R3, 0x3b800000, 0x17 ;  /* 0x3b80000003037811 */ /* 0x000fc800078eb8ff */
[----:B------:R-:W-:-:S07]  /*2880*/  LOP3.LUT R0, R3, R0, R7, 0xfe, !PT ;  /* 0x0000000003007212 */ /* 0x000fce00078efe07 */
.L_x_11750:
[----:B------:R-:W-:Y:S05]  /*2890*/  BSYNC.RECONVERGENT B0 ;  /* 0x0000000000007941 */ /* 0x000fea0003800200 */
.L_x_11749:
[----:B------:R-:W0:Y:S02]  /*28a0*/  F2I.FTZ.TRUNC.NTZ R0, R0 ;  /* 0x0000000000007305 */ /* 0x000e24000021f100 */
[----:B0-----:R-:W-:Y:S01]  /*28b0*/  PRMT R18, R0, 0x7610, R18 ;  /* 0x0000761000127816 */ /* 0x001fe20000000012 */
[----:B------:R-:W-:Y:S06]  /*28c0*/  BRA `(.L_x_11734) ;  /* 0x0000000400107947 */ /* 0x000fec0003800000 */
.L_x_11747:
        /* <DEDUP_REMOVED lines=21> */
.L_x_11756:
[----:B------:R-:W-:Y:S05]  /*2a20*/  BSYNC.RECONVERGENT B1 ;  /* 0x0000000000017941 */ /* 0x000fea0003800200 */
.L_x_11755:
[----:B------:R-:W-:Y:S01]  /*2a30*/  IMAD.SHL.U32 R0, R0, 0x200000, RZ ;  /* 0x0020000000007824 */ /* 0x000fe200078e00ff */
[----:B------:R-:W-:-:S04]  /*2a40*/  LEA R3, R3, 0x37800000, 0x17 ;  /* 0x3780000003037811 */ /* 0x000fc800078eb8ff */
[----:B------:R-:W-:-:S07]  /*2a50*/  LOP3.LUT R0, R3, R0, R7, 0xfe, !PT ;  /* 0x0000000003007212 */ /* 0x000fce00078efe07 */
.L_x_11754:
[----:B------:R-:W-:Y:S05]  /*2a60*/  BSYNC.RECONVERGENT B0 ;  /* 0x0000000000007941 */ /* 0x000fea0003800200 */
.L_x_11753:
[----:B------:R-:W0:Y:S02]  /*2a70*/  F2I.FTZ.TRUNC.NTZ R0, R0 ;  /* 0x0000000000007305 */ /* 0x000e24000021f100 */
[----:B0-----:R-:W-:Y:S01]  /*2a80*/  PRMT R18, R0, 0x7610, R18 ;  /* 0x0000761000127816 */ /* 0x001fe20000000012 */
[----:B------:R-:W-:Y:S06]  /*2a90*/  BRA `(.L_x_11734) ;  /* 0x00000000009c7947 */ /* 0x000fec0003800000 */
.L_x_11746:
        /* <DEDUP_REMOVED lines=14> */
.L_x_11760:
[----:B------:R-:W-:Y:S05]  /*2b80*/  BSYNC.RECONVERGENT B0 ;  /* 0x0000000000007941 */ /* 0x000fea0003800200 */
.L_x_11759:
[----:B------:R-:W0:Y:S02]  /*2b90*/  F2I.FTZ.TRUNC.NTZ R0, R0 ;  /* 0x0000000000007305 */ /* 0x000e24000021f100 */
[----:B0-----:R-:W-:Y:S01]  /*2ba0*/  PRMT R18, R0, 0x7610, R18 ;  /* 0x0000761000127816 */ /* 0x001fe20000000012 */
[----:B------:R-:W-:Y:S06]  /*2bb0*/  BRA `(.L_x_11734) ;  /* 0x0000000000547947 */ /* 0x000fec0003800000 */
.L_x_11733:
        /* <DEDUP_REMOVED lines=16> */
.L_x_11761:
[----:B------:R-:W-:Y:S01]  /*2cc0*/  PRMT R18, RZ, 0x7610, R18 ;  /* 0x00007610ff127816 */ /* 0x000fe20000000012 */
[----:B------:R-:W-:Y:S06]  /*2cd0*/  BRA `(.L_x_11734) ;  /* 0x00000000000c7947 */ /* 0x000fec0003800000 */
.L_x_11758:
[----:B------:R2:W5:Y:S01]  /*2ce0*/  LDG.E.U16 R18, desc[UR36][R4.64] ;  /* 0x0000002404127981 */ /* 0x000562000c1e1500 */
[----:B------:R-:W-:Y:S05]  /*2cf0*/  BRA `(.L_x_11734) ;  /* 0x0000000000047947 */ /* 0x000fea0003800000 */
.L_x_11757:
[----:B------:R3:W5:Y:S02]  /*2d00*/  LDG.E.U16 R18, desc[UR36][R4.64] ;  /* 0x0000002404127981 */ /* 0x000764000c1e1500 */
.L_x_11734:
[----:B0-234-:R-:W0:Y:S01]  /*2d10*/  LDC.64 R4, c[0x0][0x398] ;  /* 0x0000e600ff047b82 */ /* 0x01de220000000a00 */
[----:B------:R-:W2:Y:S01]  /*2d20*/  LDCU UR5, c[0x0][0x3ac] ;  /* 0x00007580ff0577ac */ /* 0x000ea20008000800 */
        /* <DEDUP_REMOVED lines=16> */
.L_x_11765:
[----:B------:R0:W5:Y:S01]  /*2e30*/  LDG.E.U8 R0, desc[UR36][R4.64] ;  /* 0x0000002404007981 */ /* 0x000162000c1e1100 */
[----:B------:R-:W-:Y:S05]  /*2e40*/  BRA `(.L_x_11767) ;  /* 0x0000000c00507947 */ /* 0x000fea0003800000 */
.L_x_11764:
        /* <DEDUP_REMOVED lines=8> */
.L_x_11769:
[----:B------:R0:W5:Y:S01]  /*2ed0*/  LDG.E.U16 R0, desc[UR36][R4.64] ;  /* 0x0000002404007981 */ /* 0x000162000c1e1500 */
[----:B------:R-:W-:Y:S05]  /*2ee0*/  BRA `(.L_x_11767) ;  /* 0x0000000c00287947 */ /* 0x000fea0003800000 */
.L_x_11768:
[----:B------:R0:W5:Y:S01]  /*2ef0*/  LDG.E.U16 R0, desc[UR36][R4.64] ;  /* 0x0000002404007981 */ /* 0x000162000c1e1500 */
[----:B------:R-:W-:Y:S05]  /*2f00*/  BRA `(.L_x_11767) ;  /* 0x0000000c00207947 */ /* 0x000fea0003800000 */
.L_x_11763:
        /* <DEDUP_REMOVED lines=9> */
.L_x_11771:
[----:B------:R-:W2:Y:S02]  /*2fa0*/  LDG.E.U16 R3, desc[UR36][R4.64] ;  /* 0x0000002404037981 */ /* 0x000ea4000c1e1500 */
[----:B--2---:R-:W-:-:S06]  /*2fb0*/  HADD2.F32 R3, -RZ, R3.H0_H0 ;  /* 0x20000003ff037230 */ /* 0x004fcc0000004100 */
[----:B------:R-:W0:Y:S02]  /*2fc0*/  F2I.FTZ.TRUNC.NTZ R3, R3 ;  /* 0x0000000300037305 */ /* 0x000e24000021f100 */
[----:B0-----:R-:W-:Y:S01]  /*2fd0*/  PRMT R0, R3, 0x7610, R0 ;  /* 0x0000761003007816 */ /* 0x001fe20000000000 */
[----:B------:R-:W-:Y:S06]  /*2fe0*/  BRA `(.L_x_11767) ;  /* 0x0000000800e87947 */ /* 0x000fec0003800000 */
.L_x_11770:
        /* <DEDUP_REMOVED lines=9> */
.L_x_11773:
[----:B------:R-:W2:Y:S02]  /*3080*/  LDG.E.U16 R4, desc[UR36][R4.64] ;  /* 0x0000002404047981 */ /* 0x000ea4000c1e1500 */
[----:B--2---:R-:W-:-:S06]  /*3090*/  HADD2.F32 R3, -RZ, R4.H0_H0 ;  /* 0x20000004ff037230 */ /* 0x004fcc0000004100 */
[----:B------:R-:W0:Y:S02]  /*30a0*/  F2I.FTZ.TRUNC.NTZ R3, R3 ;  /* 0x0000000300037305 */ /* 0x000e24000021f100 */
[----:B0-----:R-:W-:Y:S01]  /*30b0*/  PRMT R0, R3, 0x7610, R0 ;  /* 0x0000761003007816 */ /* 0x001fe20000000000 */
[----:B------:R-:W-:Y:S06]  /*30c0*/  BRA `(.L_x_11767) ;  /* 0x0000000800b07947 */ /* 0x000fec0003800000 */
.L_x_11772:
[----:B------:R-:W2:Y:S02]  /*30d0*/  LDG.E.64 R4, desc[UR36][R4.64] ;  /* 0x0000002404047981 */ /* 0x000ea4000c1e1b00 */
[----:B--2---:R0:W2:Y:S01]  /*30e0*/  F2I.F64.TRUNC R0, R4 ;  /* 0x0000000400007311 */ /* 0x0040a2000030d100 */
[----:B------:R-:W-:Y:S05]  /*30f0*/  BRA `(.L_x_11767) ;  /* 0x0000000800a47947 */ /* 0x000fea0003800000 */
.L_x_11762:
        /* <DEDUP_REMOVED lines=12> */
.L_x_11776:
[----:B------:R-:W2:Y:S02]  /*31c0*/  LDG.E.64 R4, desc[UR36][R4.64] ;  /* 0x0000002404047981 */ /* 0x000ea4000c1e1b00 */
[----:B--2---:R4:W0:Y:S01]  /*31d0*/  F2I.F64.TRUNC R0, R4 ;  /* 0x0000000400007311 */ /* 0x004822000030d100 */
[----:B------:R-:W-:Y:S05]  /*31e0*/  BRA `(.L_x_11767) ;  /* 0x0000000800687947 */ /* 0x000fea0003800000 */
.L_x_11775:
        /* <DEDUP_REMOVED lines=27> */
.L_x_11778:
        /* <DEDUP_REMOVED lines=15> */
.L_x_11777:
[----:B------:R-:W2:Y:S02]  /*3490*/  LDG.E.U16 R3, desc[UR36][R4.64] ;  /* 0x0000002404037981 */ /* 0x000ea4000c1e1500 */
[----:B--2---:R-:W-:-:S06]  /*34a0*/  IMAD.U32 R3, R3, 0x10000, RZ ;  /* 0x0001000003037824 */ /* 0x004fcc00078e00ff */
[----:B------:R-:W0:Y:S02]  /*34b0*/  F2I.FTZ.TRUNC.NTZ R3, R3 ;  /* 0x0000000300037305 */ /* 0x000e24000021f100 */
[----:B0-----:R-:W-:Y:S01]  /*34c0*/  PRMT R0, R3, 0x7610, R0 ;  /* 0x0000761003007816 */ /* 0x001fe20000000000 */
[----:B------:R-:W-:Y:S06]  /*34d0*/  BRA `(.L_x_11767) ;  /* 0x0000000400ac7947 */ /* 0x000fec0003800000 */
.L_x_11774:
        /* <DEDUP_REMOVED lines=10> */
.L_x_11781:
        /* <DEDUP_REMOVED lines=21> */
.L_x_11785:
[----:B------:R-:W-:Y:S05]  /*36d0*/  BSYNC.RECONVERGENT B1 ;  /* 0x0000000000017941 */ /* 0x000fea0003800200 */
.L_x_11784:
[----:B------:R-:W-:Y:S01]  /*36e0*/  IMAD.SHL.U32 R0, R0, 0x100000, RZ ;  /* 0x0010000000007824 */ /* 0x000fe200078e00ff */
[----:B------:R-:W-:-:S04]  /*36f0*/  LEA R3, R3, 0x3b800000, 0x17 ;  /* 0x3b80000003037811 */ /* 0x000fc800078eb8ff */
[----:B------:R-:W-:-:S07]  /*3700*/  LOP3.LUT R3, R3, R0, R7, 0xfe, !PT ;  /* 0x0000000003037212 */ /* 0x000fce00078efe07 */
.L_x_11783:
[----:B------:R-:W-:Y:S05]  /*3710*/  BSYNC.RECONVERGENT B0 ;  /* 0x0000000000007941 */ /* 0x000fea0003800200 */
.L_x_11782:
[----:B------:R-:W0:Y:S02]  /*3720*/  F2I.FTZ.TRUNC.NTZ R3, R3 ;  /* 0x0000000300037305 */ /* 0x000e24000021f100 */
[----:B0-----:R-:W-:Y:S01]  /*3730*/  PRMT R0, R3, 0x7610, R0 ;  /* 0x0000761003007816 */ /* 0x001fe20000000000 */
[----:B------:R-:W-:Y:S06]  /*3740*/  BRA `(.L_x_11767) ;  /* 0x0000000400107947 */ /* 0x000fec0003800000 */
.L_x_11780:
        /* <DEDUP_REMOVED lines=21> */
.L_x_11789:
[----:B------:R-:W-:Y:S05]  /*38a0*/  BSYNC.RECONVERGENT B1 ;  /* 0x0000000000017941 */ /* 0x000fea0003800200 */
.L_x_11788:
[----:B------:R-:W-:Y:S01]  /*38b0*/  IMAD.SHL.U32 R0, R0, 0x200000, RZ ;  /* 0x0020000000007824 */ /* 0x000fe200078e00ff */
[----:B------:R-:W-:-:S04]  /*38c0*/  LEA R3, R3, 0x37800000, 0x17 ;  /* 0x3780000003037811 */ /* 0x000fc800078eb8ff */
[----:B------:R-:W-:-:S07]  /*38d0*/  LOP3.LUT R3, R3, R0, R7, 0xfe, !PT ;  /* 0x0000000003037212 */ /* 0x000fce00078efe07 */
.L_x_11787:
[----:B------:R-:W-:Y:S05]  /*38e0*/  BSYNC.RECONVERGENT B0 ;  /* 0x0000000000007941 */ /* 0x000fea0003800200 */
.L_x_11786:
[----:B------:R-:W0:Y:S02]  /*38f0*/  F2I.FTZ.TRUNC.NTZ R3, R3 ;  /* 0x0000000300037305 */ /* 0x000e24000021f100 */
[----:B0-----:R-:W-:Y:S01]  /*3900*/  PRMT R0, R3, 0x7610, R0 ;  /* 0x0000761003007816 */ /* 0x001fe20000000000 */
[----:B------:R-:W-:Y:S06]  /*3910*/  BRA `(.L_x_11767) ;  /* 0x00000000009c7947 */ /* 0x000fec0003800000 */
.L_x_11779:
        /* <DEDUP_REMOVED lines=14> */
.L_x_11793:
[----:B------:R-:W-:Y:S05]  /*3a00*/  BSYNC.RECONVERGENT B0 ;  /* 0x0000000000007941 */ /* 0x000fea0003800200 */
.L_x_11792:
[----:B------:R-:W0:Y:S02]  /*3a10*/  F2I.FTZ.TRUNC.NTZ R3, R3 ;  /* 0x0000000300037305 */ /* 0x000e24000021f100 */
[----:B0-----:R-:W-:Y:S01]  /*3a20*/  PRMT R0, R3, 0x7610, R0 ;  /* 0x0000761003007816 */ /* 0x001fe20000000000 */
[----:B------:R-:W-:Y:S06]  /*3a30*/  BRA `(.L_x_11767) ;  /* 0x0000000000547947 */ /* 0x000fec0003800000 */
.L_x_11766:
[----:B------:R-:W-:Y:S01]  /*3a40*/  MOV R14, 0x0 ;  /* 0x00000000000e7802 */ /* 0x000fe20000000f00 */
[----:B------:R-:W0:Y:S01]  /*3a50*/  LDCU.64 UR4, c[0x4][0x178] ;  /* 0x01002f00ff0477ac */ /* 0x000e220008000a00 */
[----:B------:R-:W-:Y:S02]  /*3a60*/  IMAD.MOV.U32 R8, RZ, RZ, 0x4e ;  /* 0x0000004eff087424 */ /* 0x000fe400078e00ff */
[----:B------:R-:W-:Y:S01]  /*3a70*/  IMAD.MOV.U32 R12, RZ, RZ, 0x1 ;  /* 0x00000001ff0c7424 */ /* 0x000fe200078e00ff */
[----:B------:R-:W2:Y:S01]  /*3a80*/  LDCU.64 UR6, c[0x4][0x180] ;  /* 0x01003000ff0677ac */ /* 0x000ea20008000a00 */
[----:B------:R-:W3:Y:S01]  /*3a90*/  LDC.64 R14, c[0x4][R14] ;  /* 0x010000000e0e7b82 */ /* 0x000ee20000000a00 */
[----:B------:R-:W-:Y:S01]  /*3aa0*/  IMAD.MOV.U32 R13, RZ, RZ, RZ ;  /* 0x000000ffff0d7224 */ /* 0x000fe200078e00ff */
[----:B------:R-:W4:Y:S01]  /*3ab0*/  LDCU.64 UR8, c[0x4][0x48] ;  /* 0x01000900ff0877ac */ /* 0x000f220008000a00 */
[----:B0-----:R-:W-:Y:S02]  /*3ac0*/  IMAD.U32 R4, RZ, RZ, UR4 ;  /* 0x00000004ff047e24 */ /* 0x001fe4000f8e00ff */
[----:B------:R-:W-:-:S02]  /*3ad0*/  IMAD.U32 R5, RZ, RZ, UR5 ;  /* 0x00000005ff057e24 */ /* 0x000fc4000f8e00ff */
[----:B--2---:R-:W-:Y:S02]  /*3ae0*/  IMAD.U32 R6, RZ, RZ, UR6 ;  /* 0x00000006ff067e24 */ /* 0x004fe4000f8e00ff */
[----:B------:R-:W-:Y:S02]  /*3af0*/  IMAD.U32 R7, RZ, RZ, UR7 ;  /* 0x00000007ff077e24 */ /* 0x000fe4000f8e00ff */
[----:B----4-:R-:W-:Y:S02]  /*3b00*/  IMAD.U32 R10, RZ, RZ, UR8 ;  /* 0x00000008ff0a7e24 */ /* 0x010fe4000f8e00ff */
[----:B------:R-:W-:-:S07]  /*3b10*/  IMAD.U32 R11, RZ, RZ, UR9 ;  /* 0x00000009ff0b7e24 */ /* 0x000fce000f8e00ff */
[----:B------:R-:W-:-:S07]  /*3b20*/  LEPC R20, `(.L_x_11794) ;  /* 0x000000001014794e */ /* 0x000fce0000000000 */
[----:B-1-3-5:R-:W-:Y:S05]  /*3b30*/  CALL.ABS.NOINC R14 ;  /* 0x000000000e007343 */ /* 0x02afea0003c00000 */
.L_x_11794:
[----:B------:R-:W-:Y:S01]  /*3b40*/  PRMT R0, RZ, 0x7610, R0 ;  /* 0x00007610ff007816 */ /* 0x000fe20000000000 */
[----:B------:R-:W-:Y:S06]  /*3b50*/  BRA `(.L_x_11767) ;  /* 0x00000000000c7947 */ /* 0x000fec0003800000 */
.L_x_11791:
[----:B------:R2:W5:Y:S01]  /*3b60*/  LDG.E.U16 R0, desc[UR36][R4.64] ;  /* 0x0000002404007981 */ /* 0x000562000c1e1500 */
[----:B------:R-:W-:Y:S05]  /*3b70*/  BRA `(.L_x_11767) ;  /* 0x0000000000047947 */ /* 0x000fea0003800000 */
.L_x_11790:
[----:B------:R3:W5:Y:S02]  /*3b80*/  LDG.E.U16 R0, desc[UR36][R4.64] ;  /* 0x0000002404007981 */ /* 0x000764000c1e1500 */
.L_x_11767:
[----:B-1---5:R-:W-:Y:S01]  /*3b90*/  PRMT R27, R18, 0x9910, RZ ;  /* 0x00009910121b7816 */ /* 0x022fe200000000ff */
[----:B------:R-:W-:Y:S01]  /*3ba0*/  VIADD R17, R17, 0x80 ;  /* 0x0000008011117836 */ /* 0x000fe20000000000 */
[----:B0-2---:R-:W-:-:S07]  /*3bb0*/  PRMT R18, R0, 0x9910, RZ ;  /* 0x0000991000127816 */ /* 0x005fce00000000ff */
.L_x_11728:
[----:B------:R-:W-:Y:S05]  /*3bc0*/  BSYNC.RECONVERGENT B6 ;  /* 0x0000000000067941 */ /* 0x000fea0003800200 */
.L_x_11727:
        /* <DEDUP_REMOVED lines=24> */
.L_x_11800:
[----:B------:R0:W5:Y:S01]  /*3d50*/  LDG.E.U8 R19, desc[UR36][R4.64] ;  /* 0x0000002404137981 */ /* 0x000162000c1e1100 */
[----:B------:R-:W-:Y:S05]  /*3d60*/  BRA `(.L_x_11802) ;  /* 0x0000000c00507947 */ /* 0x000fea0003800000 */
.L_x_11799:
        /* <DEDUP_REMOVED lines=8> */
.L_x_11804:
[----:B------:R0:W5:Y:S01]  /*3df0*/  LDG.E.U16 R19, desc[UR36][R4.64] ;  /* 0x0000002404137981 */ /* 0x000162000c1e1500 */
[----:B------:R-:W-:Y:S05]  /*3e00*/  BRA `(.L_x_11802) ;  /* 0x0000000c00287947 */ /* 0x000fea0003800000 */
.L_x_11803:
[----:B------:R0:W5:Y:S01]  /*3e10*/  LDG.E.U16 R19, desc[UR36][R4.64] ;  /* 0x0000002404137981 */ /* 0x000162000c1e1500 */
[----:B------:R-:W-:Y:S05]  /*3e20*/  BRA `(.L_x_11802) ;  /* 0x0000000c00207947 */ /* 0x000fea0003800000 */
.L_x_11798:
        /* <DEDUP_REMOVED lines=9> */
.L_x_11806:
[----:B------:R-:W2:Y:S02]  /*3ec0*/  LDG.E.U16 R0, desc[UR36][R4.64] ;  /* 0x0000002404007981 */ /* 0x000ea4000c1e1500 */
[----:B--2---:R-:W-:-:S06]  /*3ed0*/  HADD2.F32 R0, -RZ, R0.H0_H0 ;  /* 0x20000000ff007230 */ /* 0x004fcc0000004100 */
[----:B------:R-:W0:Y:S02]  /*3ee0*/  F2I.FTZ.TRUNC.NTZ R0, R0 ;  /* 0x0000000000007305 */ /* 0x000e24000021f100 */
[----:B0-----:R-:W-:Y:S01]  /*3ef0*/  PRMT R19, R0, 0x7610, R19 ;  /* 0x0000761000137816 */ /* 0x001fe20000000013 */
[----:B------:R-:W-:Y:S06]  /*3f00*/  BRA `(.L_x_11802) ;  /* 0x0000000800e87947 */ /* 0x000fec0003800000 */
.L_x_11805:
        /* <DEDUP_REMOVED lines=9> */
.L_x_11808:
[----:B------:R-:W2:Y:S02]  /*3fa0*/  LDG.E.U16 R4, desc[UR36][R4.64] ;  /* 0x0000002404047981 */ /* 0x000ea4000c1e1500 */
[----:B--2---:R-:W-:-:S06]  /*3fb0*/  HADD2.F32 R0, -RZ, R4.H0_H0 ;  /* 0x20000004ff007230 */ /* 0x004fcc0000004100 */
[----:B------:R-:W0:Y:S02]  /*3fc0*/  F2I.FTZ.TRUNC.NTZ R0, R0 ;  /* 0x0000000000007305 */ /* 0x000e24000021f100 */
[----:B0-----:R-:W-:Y:S01]  /*3fd0*/  PRMT R19, R0, 0x7610, R19 ;  /* 0x0000761000137816 */ /* 0x001fe20000000013 */
[----:B------:R-:W-:Y:S06]  /*3fe0*/  BRA `(.L_x_11802) ;  /* 0x0000000800b07947 */ /* 0x000fec0003800000 */
.L_x_11807:
[----:B------:R-:W2:Y:S02]  /*3ff0*/  LDG.E.64 R4, desc[UR36][R4.64] ;  /* 0x0000002404047981 */ /* 0x000ea4000c1e1b00 */
[----:B--2---:R0:W1:Y:S01]  /*4000*/  F2I.F64.TRUNC R19, R4 ;  /* 0x0000000400137311 */ /* 0x004062000030d100 */
[----:B------:R-:W-:Y:S05]  /*4010*/  BRA `(.L_x_11802) ;  /* 0x0000000800a47947 */ /* 0x000fea0003800000 */
.L_x_11797:
        /* <DEDUP_REMOVED lines=12> */
.L_x_11811:
[----:B------:R-:W2:Y:S02]  /*40e0*/  LDG.E.64 R4, desc[UR36][R4.64] ;  /* 0x0000002404047981 */ /* 0x000ea4000c1e1b00 */
[----:B--2---:R0:W1:Y:S01]  /*40f0*/  F2I.F64.TRUNC R19, R4 ;  /* 0x0000000400137311 */ /* 0x004062000030d100 */
[----:B------:R-:W-:Y:S05]  /*4100*/  BRA `(.L_x_11802) ;  /* 0x0000000800687947 */ /* 0x000fea0003800000 */
.L_x_11810:
        /* <DEDUP_REMOVED lines=27> */
.L_x_11813:
        /* <DEDUP_REMOVED lines=15> */
.L_x_11812:
[----:B------:R-:W2:Y:S02]  /*43b0*/  LDG.E.U16 R0, desc[UR36][R4.64] ;  /* 0x0000002404007981 */ /* 0x000ea4000c1e1500 */
[----:B--2---:R-:W-:-:S06]  /*43c0*/  IMAD.U32 R0, R0, 0x10000, RZ ;  /* 0x0001000000007824 */ /* 0x004fcc00078e00ff */
[----:B------:R-:W0:Y:S02]  /*43d0*/  F2I.FTZ.TRUNC.NTZ R0, R0 ;  /* 0x0000000000007305 */ /* 0x000e24000021f100 */
[----:B0-----:R-:W-:Y:S01]  /*43e0*/  PRMT R19, R0, 0x7610, R19 ;  /* 0x0000761000137816 */ /* 0x001fe20000000013 */
[----:B------:R-:W-:Y:S06]  /*43f0*/  BRA `(.L_x_11802) ;  /* 0x0000000400ac7947 */ /* 0x000fec0003800000 */
.L_x_11809:
        /* <DEDUP_REMOVED lines=10> */
.L_x_11816:
        /* <DEDUP_REMOVED lines=21> */
.L_x_11820:
[----:B------:R-:W-:Y:S05]  /*45f0*/  BSYNC.RECONVERGENT B1 ;  /* 0x0000000000017941 */ /* 0x000fea0003800200 */
.L_x_11819:
[----:B------:R-:W-:Y:S01]  /*4600*/  IMAD.SHL.U32 R0, R0, 0x100000, RZ ;  /* 0x0010000000007824 */ /* 0x000fe200078e00ff */
[----:B------:R-:W-:-:S04]  /*4610*/  LEA R3, R3, 0x3b800000, 0x17 ;  /* 0x3b80000003037811 */ /* 0x000fc800078eb8ff */
[----:B------:R-:W-:-:S07]  /*4620*/  LOP3.LUT R0, R3, R0, R7, 0xfe, !PT ;  /* 0x0000000003007212 */ /* 0x000fce00078efe07 */
.L_x_11818:
[----:B------:R-:W-:Y:S05]  /*4630*/  BSYNC.RECONVERGENT B0 ;  /* 0x0000000000007941 */ /* 0x000fea0003800200 */
.L_x_11817:
[----:B------:R-:W0:Y:S02]  /*4640*/  F2I.FTZ.TRUNC.NTZ R0, R0 ;  /* 0x0000000000007305 */ /* 0x000e24000021f100 */
[----:B0-----:R-:W-:Y:S01]  /*4650*/  PRMT R19, R0, 0x7610, R19 ;  /* 0x0000761000137816 */ /* 0x001fe20000000013 */
[----:B------:R-:W-:Y:S06]  /*4660*/  BRA `(.L_x_11802) ;  /* 0x0000000400107947 */ /* 0x000fec0003800000 */
.L_x_11815:
        /* <DEDUP_REMOVED lines=21> */
.L_x_11824:
[----:B------:R-:W-:Y:S05]  /*47c0*/  BSYNC.RECONVERGENT B1 ;  /* 0x0000000000017941 */ /* 0x000fea0003800200 */
.L_x_11823:
[----:B------:R-:W-:Y:S01]  /*47d0*/  IMAD.SHL.U32 R0, R0, 0x200000, RZ ;  /* 0x0020000000007824 */ /* 0x000fe200078e00ff */
[----:B------:R-:W-:-:S04]  /*47e0*/  LEA R3, R3, 0x37800000, 0x17 ;  /* 0x3780000003037811 */ /* 0x000fc800078eb8ff */
[----:B------:R-:W-:-:S07]  /*47f0*/  LOP3.LUT R0, R3, R0, R7, 0xfe, !PT ;  /* 0x0000000003007212 */ /* 0x000fce00078efe07 */
.L_x_11822:
[----:B------:R-:W-:Y:S05]  /*4800*/  BSYNC.RECONVERGENT B0 ;  /* 0x0000000000007941 */ /* 0x000fea0003800200 */
.L_x_11821:
[----:B------:R-:W0:Y:S02]  /*4810*/  F2I.FTZ.TRUNC.NTZ R0, R0 ;  /* 0x0000000000007305 */ /* 0x000e24000021f100 */
[----:B0-----:R-:W-:Y:S01]  /*4820*/  PRMT R19, R0, 0x7610, R19 ;  /* 0x0000761000137816 */ /* 0x001fe20000000013 */
[----:B------:R-:W-:Y:S06]  /*4830*/  BRA `(.L_x_11802) ;  /* 0x00000000009c7947 */ /* 0x000fec0003800000 */
.L_x_11814:
        /* <DEDUP_REMOVED lines=14> */
.L_x_11828:
[----:B------:R-:W-:Y:S05]  /*4920*/  BSYNC.RECONVERGENT B0 ;  /* 0x0000000000007941 */ /* 0x000fea0003800200 */
.L_x_11827:
[----:B------:R-:W0:Y:S02]  /*4930*/  F2I.FTZ.TRUNC.NTZ R0, R0 ;  /* 0x0000000000007305 */ /* 0x000e24000021f100 */
[----:B0-----:R-:W-:Y:S01]  /*4940*/  PRMT R19, R0, 0x7610, R19 ;  /* 0x0000761000137816 */ /* 0x001fe20000000013 */
[----:B------:R-:W-:Y:S06]  /*4950*/  BRA `(.L_x_11802) ;  /* 0x0000000000547947 */ /* 0x000fec0003800000 */
.L_x_11801:
        /* <DEDUP_REMOVED lines=16> */
.L_x_11829:
[----:B------:R-:W-:Y:S01]  /*4a60*/  PRMT R19, RZ, 0x7610, R19 ;  /* 0x00007610ff137816 */ /* 0x000fe20000000013 */
[----:B------:R-:W-:Y:S06]  /*4a70*/  BRA `(.L_x_11802) ;  /* 0x00000000000c7947 */ /* 0x000fec0003800000 */
.L_x_11826:
[----:B------:R3:W5:Y:S01]  /*4a80*/  LDG.E.U16 R19, desc[UR36][R4.64] ;  /* 0x0000002404137981 */ /* 0x000762000c1e1500 */
[----:B------:R-:W-:Y:S05]  /*4a90*/  BRA `(.L_x_11802) ;  /* 0x0000000000047947 */ /* 0x000fea0003800000 */
.L_x_11825:
[----:B------:R4:W5:Y:S02]  /*4aa0*/  LDG.E.U16 R19, desc[UR36][R4.64] ;  /* 0x0000002404137981 */ /* 0x000964000c1e1500 */
.L_x_11802:
[----:B------:R-:W1:Y:S01]  /*4ab0*/  LDCU.U8 UR6, c[0x0][0x3a5] ;  /* 0x000074a0ff0677ac */ /* 0x000e620008000000 */
[----:B0-234-:R-:W0:Y:S01]  /*4ac0*/  LDC.64 R4, c[0x0][0x398] ;  /* 0x0000e600ff047b82 */ /* 0x01de220000000a00 */
        /* <DEDUP_REMOVED lines=17> */
.L_x_11833:
[----:B------:R0:W5:Y:S01]  /*4be0*/  LDG.E.U8 R0, desc[UR36][R4.64] ;  /* 0x0000002404007981 */ /* 0x000162000c1e1100 */
[----:B------:R-:W-:Y:S05]  /*4bf0*/  BRA `(.L_x_11835) ;  /* 0x0000000c00507947 */ /* 0x000fea0003800000 */
.L_x_11832:
        /* <DEDUP_REMOVED lines=8> */
.L_x_11837:
[----:B------:R0:W5:Y:S01]  /*4c80*/  LDG.E.U16 R0, desc[UR36][R4.64] ;  /* 0x0000002404007981 */ /* 0x000162000c1e1500 */
[----:B------:R-:W-:Y:S05]  /*4c90*/  BRA `(.L_x_11835) ;  /* 0x0000000c00287947 */ /* 0x000fea0003800000 */
.L_x_11836:
[----:B------:R0:W5:Y:S01]  /*4ca0*/  LDG.E.U16 R0, desc[UR36][R4.64] ;  /* 0x0000002404007981 */ /* 0x000162000c1e1500 */
[----:B------:R-:W-:Y:S05]  /*4cb0*/  BRA `(.L_x_11835) ;  /* 0x0000000c00207947 */ /* 0x000fea0003800000 */
.L_x_11831:
        /* <DEDUP_REMOVED lines=9> */
.L_x_11839:
[----:B------:R-:W2:Y:S02]  /*4d50*/  LDG.E.U16 R3, desc[UR36][R4.64] ;  /* 0x0000002404037981 */ /* 0x000ea4000c1e1500 */
[----:B--2---:R-:W-:-:S06]  /*4d60*/  HADD2.F32 R3, -RZ, R3.H0_H0 ;  /* 0x20000003ff037230 */ /* 0x004fcc0000004100 */
[----:B------:R-:W0:Y:S02]  /*4d70*/  F2I.FTZ.TRUNC.NTZ R3, R3 ;  /* 0x0000000300037305 */ /* 0x000e24000021f100 */
[----:B0-----:R-:W-:Y:S01]  /*4d80*/  PRMT R0, R3, 0x7610, R0 ;  /* 0x0000761003007816 */ /* 0x001fe20000000000 */
[----:B------:R-:W-:Y:S06]  /*4d90*/  BRA `(.L_x_11835) ;  /* 0x0000000800e87947 */ /* 0x000fec0003800000 */
.L_x_11838:
        /* <DEDUP_REMOVED lines=9> */
.L_x_11841:
[----:B------:R-:W2:Y:S02]  /*4e30*/  LDG.E.U16 R4, desc[UR36][R4.64] ;  /* 0x0000002404047981 */ /* 0x000ea4000c1e1500 */
[----:B--2---:R-:W-:-:S06]  /*4e40*/  HADD2.F32 R3, -RZ, R4.H0_H0 ;  /* 0x20000004ff037230 */ /* 0x004fcc0000004100 */
[----:B------:R-:W0:Y:S02]  /*4e50*/  F2I.FTZ.TRUNC.NTZ R3, R3 ;  /* 0x0000000300037305 */ /* 0x000e24000021f100 */
[----:B0-----:R-:W-:Y:S01]  /*4e60*/  PRMT R0, R3, 0x7610, R0 ;  /* 0x0000761003007816 */ /* 0x001fe20000000000 */
[----:B------:R-:W-:Y:S06]  /*4e70*/  BRA `(.L_x_11835) ;  /* 0x0000000800b07947 */ /* 0x000fec0003800000 */
.L_x_11840:
[----:B------:R-:W2:Y:S02]  /*4e80*/  LDG.E.64 R4, desc[UR36][R4.64] ;  /* 0x0000002404047981 */ /* 0x000ea4000c1e1b00 */
[----:B--2---:R0:W1:Y:S01]  /*4e90*/  F2I.F64.TRUNC R0, R4 ;  /* 0x0000000400007311 */ /* 0x004062000030d100 */
[----:B------:R-:W-:Y:S05]  /*4ea0*/  BRA `(.L_x_11835) ;  /* 0x0000000800a47947 */ /* 0x000fea0003800000 */
.L_x_11830:
        /* <DEDUP_REMOVED lines=12> */
.L_x_11844:
[----:B------:R-:W2:Y:S02]  /*4f70*/  LDG.E.64 R4, desc[UR36][R4.64] ;  /* 0x0000002404047981 */ /* 0x000ea4000c1e1b00 */
[----:B--2---:R3:W4:Y:S01]  /*4f80*/  F2I.F64.TRUNC R0, R4 ;  /* 0x0000000400007311 */ /* 0x004722000030d100 */
[----:B------:R-:W-:Y:S05]  /*4f90*/  BRA `(.L_x_11835) ;  /* 0x0000000800687947 */ /* 0x000fea0003800000 */
.L_x_11843:
        /* <DEDUP_REMOVED lines=27> */
.L_x_11846:
        /* <DEDUP_REMOVED lines=15> */
.L_x_11845:
[----:B------:R-:W2:Y:S02]  /*5240*/  LDG.E.U16 R3, desc[UR36][R4.64] ;  /* 0x0000002404037981 */ /* 0x000ea4000c1e1500 */
[----:B--2---:R-:W-:-:S06]  /*5250*/  IMAD.U32 R3, R3, 0x10000, RZ ;  /* 0x0001000003037824 */ /* 0x004fcc00078e00ff */
[----:B------:R-:W0:Y:S02]  /*5260*/  F2I.FTZ.TRUNC.NTZ R3, R3 ;  /* 0x0000000300037305 */ /* 0x000e24000021f100 */
[----:B0-----:R-:W-:Y:S01]  /*5270*/  PRMT R0, R3, 0x7610, R0 ;  /* 0x0000761003007816 */ /* 0x001fe20000000000 */
[----:B------:R-:W-:Y:S06]  /*5280*/  BRA `(.L_x_11835) ;  /* 0x0000000400ac7947 */ /* 0x000fec0003800000 */
.L_x_11842:
        /* <DEDUP_REMOVED lines=10> */
.L_x_11849:
        /* <DEDUP_REMOVED lines=21> */
.L_x_11853:
[----:B------:R-:W-:Y:S05]  /*5480*/  BSYNC.RECONVERGENT B1 ;  /* 0x0000000000017941 */ /* 0x000fea0003800200 */
.L_x_11852:
[----:B------:R-:W-:Y:S01]  /*5490*/  IMAD.SHL.U32 R0, R0, 0x100000, RZ ;  /* 0x0010000000007824 */ /* 0x000fe200078e00ff */
[----:B------:R-:W-:-:S04]  /*54a0*/  LEA R3, R3, 0x3b800000, 0x17 ;  /* 0x3b80000003037811 */ /* 0x000fc800078eb8ff */
[----:B------:R-:W-:-:S07]  /*54b0*/  LOP3.LUT R3, R3, R0, R7, 0xfe, !PT ;  /* 0x0000000003037212 */ /* 0x000fce00078efe07 */
.L_x_11851:
[----:B------:R-:W-:Y:S05]  /*54c0*/  BSYNC.RECONVERGENT B0 ;  /* 0x0000000000007941 */ /* 0x000fea0003800200 */
.L_x_11850:
[----:B------:R-:W0:Y:S02]  /*54d0*/  F2I.FTZ.TRUNC.NTZ R3, R3 ;  /* 0x0000000300037305 */ /* 0x000e24000021f100 */
[----:B0-----:R-:W-:Y:S01]  /*54e0*/  PRMT R0, R3, 0x7610, R0 ;  /* 0x0000761003007816 */ /* 0x001fe20000000000 */
[----:B------:R-:W-:Y:S06]  /*54f0*/  BRA `(.L_x_11835) ;  /* 0x0000000400107947 */ /* 0x000fec0003800000 */
.L_x_11848:
        /* <DEDUP_REMOVED lines=21> */
.L_x_11857:
[----:B------:R-:W-:Y:S05]  /*5650*/  BSYNC.RECONVERGENT B1 ;  /* 0x0000000000017941 */ /* 0x000fea0003800200 */
.L_x_11856:
[----:B------:R-:W-:Y:S01]  /*5660*/  IMAD.SHL.U32 R0, R0, 0x200000, RZ ;  /* 0x0020000000007824 */ /* 0x000fe200078e00ff */
[----:B------:R-:W-:-:S04]  /*5670*/  LEA R3, R3, 0x37800000, 0x17 ;  /* 0x3780000003037811 */ /* 0x000fc800078eb8ff */
[----:B------:R-:W-:-:S07]  /*5680*/  LOP3.LUT R3, R3, R0, R7, 0xfe, !PT ;  /* 0x0000000003037212 */ /* 0x000fce00078efe07 */
.L_x_11855:
[----:B------:R-:W-:Y:S05]  /*5690*/  BSYNC.RECONVERGENT B0 ;  /* 0x0000000000007941 */ /* 0x000fea0003800200 */
.L_x_11854:
[----:B------:R-:W0:Y:S02]  /*56a0*/  F2I.FTZ.TRUNC.NTZ R3, R3 ;  /* 0x0000000300037305 */ /* 0x000e24000021f100 */
[----:B0-----:R-:W-:Y:S01]  /*56b0*/  PRMT R0, R3, 0x7610, R0 ;  /* 0x0000761003007816 */ /* 0x001fe20000000000 */
[----:B------:R-:W-:Y:S06]  /*56c0*/  BRA `(.L_x_11835) ;  /* 0x00000000009c7947 */ /* 0x000fec0003800000 */
.L_x_11847:
        /* <DEDUP_REMOVED lines=14> */
.L_x_11861:
[----:B------:R-:W-:Y:S05]  /*57b0*/  BSYNC.RECONVERGENT B0 ;  /* 0x0000000000007941 */ /* 0x000fea0003800200 */
.L_x_11860:
[----:B------:R-:W0:Y:S02]  /*57c0*/  F2I.FTZ.TRUNC.NTZ R3, R3 ;  /* 0x0000000300037305 */ /* 0x000e24000021f100 */
[----:B0-----:R-:W-:Y:S01]  /*57d0*/  PRMT R0, R3, 0x7610, R0 ;  /* 0x0000761003007816 */ /* 0x001fe20000000000 */
[----:B------:R-:W-:Y:S06]  /*57e0*/  BRA `(.L_x_11835) ;  /* 0x0000000000547947 */ /* 0x000fec0003800000 */
.L_x_11834:
        /* <DEDUP_REMOVED lines=16> */
.L_x_11862:
[----:B------:R-:W-:Y:S01]  /*58f0*/  PRMT R0, RZ, 0x7610, R0 ;  /* 0x00007610ff007816 */ /* 0x000fe20000000000 */
[----:B------:R-:W-:Y:S06]  /*5900*/  BRA `(.L_x_11835) ;  /* 0x00000000000c7947 */ /* 0x000fec0003800000 */
.L_x_11859:
[----:B------:R1:W5:Y:S01]  /*5910*/  LDG.E.U16 R0, desc[UR36][R4.64] ;  /* 0x0000002404007981 */ /* 0x000362000c1e1500 */
[----:B------:R-:W-:Y:S05]  /*5920*/  BRA `(.L_x_11835) ;  /* 0x0000000000047947 */ /* 0x000fea0003800000 */
.L_x_11858:
[----:B------:R2:W5:Y:S02]  /*5930*/  LDG.E.U16 R0, desc[UR36][R4.64] ;  /* 0x0000002404007981 */ /* 0x000564000c1e1500 */
.L_x_11835:
[----:B-----5:R-:W-:Y:S01]  /*5940*/  PRMT R24, R19, 0x9910, RZ ;  /* 0x0000991013187816 */ /* 0x020fe200000000ff */
[----:B------:R-:W-:Y:S01]  /*5950*/  VIADD R17, R17, 0x80 ;  /* 0x0000008011117836 */ /* 0x000fe20000000000 */
[----:B-1--4-:R-:W-:-:S07]  /*5960*/  PRMT R19, R0, 0x9910, RZ ;  /* 0x0000991000137816 */ /* 0x012fce00000000ff */
.L_x_11796:
[----:B------:R-:W-:Y:S05]  /*5970*/  BSYNC.RECONVERGENT B6 ;  /* 0x0000000000067941 */ /* 0x000fea0003800200 */
.L_x_11795:
        /* <DEDUP_REMOVED lines=24> */
.L_x_11868:
[----:B------:R0:W5:Y:S01]  /*5b00*/  LDG.E.U8 R17, desc[UR36][R4.64] ;  /* 0x0000002404117981 */ /* 0x000162000c1e1100 */
[----:B------:R-:W-:Y:S05]  /*5b10*/  BRA `(.L_x_11870) ;  /* 0x0000000c00507947 */ /* 0x000fea0003800000 */
.L_x_11867:
        /* <DEDUP_REMOVED lines=8> */
.L_x_11872:
[----:B------:R3:W5:Y:S01]  /*5ba0*/  LDG.E.U16 R17, desc[UR36][R4.64] ;  /* 0x0000002404117981 */ /* 0x000762000c1e1500 */
[----:B------:R-:W-:Y:S05]  /*5bb0*/  BRA `(.L_x_11870) ;  /* 0x0000000c00287947 */ /* 0x000fea0003800000 */
.L_x_11871:
[----:B------:R2:W5:Y:S01]  /*5bc0*/  LDG.E.U16 R17, desc[UR36][R4.64] ;  /* 0x0000002404117981 */ /* 0x000562000c1e1500 */
[----:B------:R-:W-:Y:S05]  /*5bd0*/  BRA `(.L_x_11870) ;  /* 0x0000000c00207947 */ /* 0x000fea0003800000 */
.L_x_11866:
        /* <DEDUP_REMOVED lines=9> */
.L_x_11874:
[----:B------:R-:W2:Y:S02]  /*5c70*/  LDG.E.U16 R0, desc[UR36][R4.64] ;  /* 0x0000002404007981 */ /* 0x000ea4000c1e1500 */
[----:B--2---:R-:W-:-:S06]  /*5c80*/  HADD2.F32 R0, -RZ, R0.H0_H0 ;  /* 0x20000000ff007230 */ /* 0x004fcc0000004100 */
[----:B------:R-:W0:Y:S02]  /*5c90*/  F2I.FTZ.TRUNC.NTZ R0, R0 ;  /* 0x0000000000007305 */ /* 0x000e24000021f100 */
[----:B0-----:R-:W-:Y:S01]  /*5ca0*/  PRMT R17, R0, 0x7610, R17 ;  /* 0x0000761000117816 */ /* 0x001fe20000000011 */
[----:B------:R-:W-:Y:S06]  /*5cb0*/  BRA `(.L_x_11870) ;  /* 0x0000000800e87947 */ /* 0x000fec0003800000 */
.L_x_11873:
        /* <DEDUP_REMOVED lines=9> */
.L_x_11876:
[----:B------:R-:W2:Y:S02]  /*5d50*/  LDG.E.U16 R4, desc[UR36][R4.64] ;  /* 0x0000002404047981 */ /* 0x000ea4000c1e1500 */
[----:B--2---:R-:W-:-:S06]  /*5d60*/  HADD2.F32 R0, -RZ, R4.H0_H0 ;  /* 0x20000004ff007230 */ /* 0x004fcc0000004100 */
[----:B------:R-:W0:Y:S02]  /*5d70*/  F2I.FTZ.TRUNC.NTZ R0, R0 ;  /* 0x0000000000007305 */ /* 0x000e24000021f100 */
[----:B0-----:R-:W-:Y:S01]  /*5d80*/  PRMT R17, R0, 0x7610, R17 ;  /* 0x0000761000117816 */ /* 0x001fe20000000011 */
[----:B------:R-:W-:Y:S06]  /*5d90*/  BRA `(.L_x_11870) ;  /* 0x0000000800b07947 */ /* 0x000fec0003800000 */
.L_x_11875:
[----:B------:R-:W2:Y:S02]  /*5da0*/  LDG.E.64 R4, desc[UR36][R4.64] ;  /* 0x0000002404047981 */ /* 0x000ea4000c1e1b00 */
[----:B--2---:R0:W1:Y:S01]  /*5db0*/  F2I.F64.TRUNC R17, R4 ;  /* 0x0000000400117311 */ /* 0x004062000030d100 */
[----:B------:R-:W-:Y:S05]  /*5dc0*/  BRA `(.L_x_11870) ;  /* 0x0000000800a47947 */ /* 0x000fea0003800000 */
.L_x_11865:
        /* <DEDUP_REMOVED lines=12> */
.L_x_11879:
[----:B------:R-:W2:Y:S02]  /*5e90*/  LDG.E.64 R4, desc[UR36][R4.64] ;  /* 0x0000002404047981 */ /* 0x000ea4000c1e1b00 */
[----:B--2---:R0:W1:Y:S01]  /*5ea0*/  F2I.F64.TRUNC R17, R4 ;  /* 0x0000000400117311 */ /* 0x004062000030d100 */
[----:B------:R-:W-:Y:S05]  /*5eb0*/  BRA `(.L_x_11870) ;  /* 0x0000000800687947 */ /* 0x000fea0003800000 */
.L_x_11878:
        /* <DEDUP_REMOVED lines=27> */
.L_x_11881:
        /* <DEDUP_REMOVED lines=15> */
.L_x_11880:
[----:B------:R-:W2:Y:S02]  /*6160*/  LDG.E.U16 R0, desc[UR36][R4.64] ;  /* 0x0000002404007981 */ /* 0x000ea4000c1e1500 */
[----:B--2---:R-:W-:-:S06]  /*6170*/  IMAD.U32 R0, R0, 0x10000, RZ ;  /* 0x0001000000007824 */ /* 0x004fcc00078e00ff */
[----:B------:R-:W0:Y:S02]  /*6180*/  F2I.FTZ.TRUNC.NTZ R0, R0 ;  /* 0x0000000000007305 */ /* 0x000e24000021f100 */
[----:B0-----:R-:W-:Y:S01]  /*6190*/  PRMT R17, R0, 0x7610, R17 ;  /* 0x0000761000117816 */ /* 0x001fe20000000011 */
[----:B------:R-:W-:Y:S06]  /*61a0*/  BRA `(.L_x_11870) ;  /* 0x0000000400ac7947 */ /* 0x000fec0003800000 */
.L_x_11877:
        /* <DEDUP_REMOVED lines=10> */
.L_x_11884:
        /* <DEDUP_REMOVED lines=21> */
.L_x_11888:
[----:B------:R-:W-:Y:S05]  /*63a0*/  BSYNC.RECONVERGENT B1 ;  /* 0x0000000000017941 */ /* 0x000fea0003800200 */
.L_x_11887:
[----:B------:R-:W-:Y:S01]  /*63b0*/  IMAD.SHL.U32 R0, R0, 0x100000, RZ ;  /* 0x0010000000007824 */ /* 0x000fe200078e00ff */
[----:B------:R-:W-:-:S04]  /*63c0*/  LEA R3, R3, 0x3b800000, 0x17 ;  /* 0x3b80000003037811 */ /* 0x000fc800078eb8ff */
[----:B------:R-:W-:-:S07]  /*63d0*/  LOP3.LUT R0, R3, R0, R7, 0xfe, !PT ;  /* 0x0000000003007212 */ /* 0x000fce00078efe07 */
.L_x_11886:
[----:B------:R-:W-:Y:S05]  /*63e0*/  BSYNC.RECONVERGENT B0 ;  /* 0x0000000000007941 */ /* 0x000fea0003800200 */
.L_x_11885:
[----:B------:R-:W0:Y:S02]  /*63f0*/  F2I.FTZ.TRUNC.NTZ R0, R0 ;  /* 0x0000000000007305 */ /* 0x000e24000021f100 */
[----:B0-----:R-:W-:Y:S01]  /*6400*/  PRMT R17, R0, 0x7610, R17 ;  /* 0x0000761000117816 */ /* 0x001fe20000000011 */
[----:B------:R-:W-:Y:S06]  /*6410*/  BRA `(.L_x_11870) ;  /* 0x0000000400107947 */ /* 0x000fec0003800000 */
.L_x_11883:
        /* <DEDUP_REMOVED lines=21> */
.L_x_11892:
[----:B------:R-:W-:Y:S05]  /*6570*/  BSYNC.RECONVERGENT B1 ;  /* 0x0000000000017941 */ /* 0x000fea0003800200 */
.L_x_11891:
[----:B------:R-:W-:Y:S01]  /*6580*/  IMAD.SHL.U32 R0, R0, 0x200000, RZ ;  /* 0x0020000000007824 */ /* 0x000fe200078e00ff */
[----:B------:R-:W-:-:S04]  /*6590*/  LEA R3, R3, 0x37800000, 0x17 ;  /* 0x3780000003037811 */ /* 0x000fc800078eb8ff */
[----:B------:R-:W-:-:S07]  /*65a0*/  LOP3.LUT R0, R3, R0, R7, 0xfe, !PT ;  /* 0x0000000003007212 */ /* 0x000fce00078efe07 */
.L_x_11890:
[----:B------:R-:W-:Y:S05]  /*65b0*/  BSYNC.RECONVERGENT B0 ;  /* 0x0000000000007941 */ /* 0x000fea0003800200 */
.L_x_11889:
[----:B------:R-:W0:Y:S02]  /*65c0*/  F2I.FTZ.TRUNC.NTZ R0, R0 ;  /* 0x0000000000007305 */ /* 0x000e24000021f100 */
[----:B0-----:R-:W-:Y:S01]  /*65d0*/  PRMT R17, R0, 0x7610, R17 ;  /* 0x0000761000117816 */ /* 0x001fe20000000011 */
[----:B------:R-:W-:Y:S06]  /*65e0*/  BRA `(.L_x_11870) ;  /* 0x00000000009c7947 */ /* 0x000fec0003800000 */
.L_x_11882:
        /* <DEDUP_REMOVED lines=14> */
.L_x_11896:
[----:B------:R-:W-:Y:S05]  /*66d0*/  BSYNC.RECONVERGENT B0 ;  /* 0x0000000000007941 */ /* 0x000fea0003800200 */
.L_x_11895:
[----:B------:R-:W0:Y:S02]  /*66e0*/  F2I.FTZ.TRUNC.NTZ R0, R0 ;  /* 0x0000000000007305 */ /* 0x000e24000021f100 */
[----:B0-----:R-:W-:Y:S01]  /*66f0*/  PRMT R17, R0, 0x7610, R17 ;  /* 0x0000761000117816 */ /* 0x001fe20000000011 */
[----:B------:R-:W-:Y:S06]  /*6700*/  BRA `(.L_x_11870) ;  /* 0x0000000000547947 */ /* 0x000fec0003800000 */
.L_x_11869:
        /* <DEDUP_REMOVED lines=16> */
.L_x_11897:
[----:B------:R-:W-:Y:S01]  /*6810*/  PRMT R17, RZ, 0x7610, R17 ;  /* 0x00007610ff117816 */ /* 0x000fe20000000011 */
[----:B------:R-:W-:Y:S06]  /*6820*/  BRA `(.L_x_11870) ;  /* 0x00000000000c7947 */ /* 0x000fec0003800000 */
.L_x_11894:
[----:B------:R0:W5:Y:S01]  /*6830*/  LDG.E.U16 R17, desc[UR36][R4.64] ;  /* 0x0000002404117981 */ /* 0x000162000c1e1500 */
[----:B------:R-:W-:Y:S05]  /*6840*/  BRA `(.L_x_11870) ;  /* 0x0000000000047947 */ /* 0x000fea0003800000 */
.L_x_11893:
[----:B------:R0:W5:Y:S02]  /*6850*/  LDG.E.U16 R17, desc[UR36][R4.64] ;  /* 0x0000002404117981 */ /* 0x000164000c1e1500 */
.L_x_11870:
[----:B------:R-:W0:Y:S02]  /*6860*/  LDCU.U8 UR6, c[0x0][0x3a5] ;  /* 0x000074a0ff0677ac */ /* 0x000e240008000000 */
        /* <DEDUP_REMOVED lines=18> */
.L_x_11901:
[----:B------:R0:W5:Y:S01]  /*6990*/  LDG.E.U8 R0, desc[UR36][R4.64] ;  /* 0x0000002404007981 */ /* 0x000162000c1e1100 */
[----:B------:R-:W-:Y:S05]  /*69a0*/  BRA `(.L_x_11903) ;  /* 0x0000000c00507947 */ /* 0x000fea0003800000 */
.L_x_11900:
        /* <DEDUP_REMOVED lines=8> */
.L_x_11905:
[----:B------:R0:W5:Y:S01]  /*6a30*/  LDG.E.U16 R0, desc[UR36][R4.64] ;  /* 0x0000002404007981 */ /* 0x000162000c1e1500 */
[----:B------:R-:W-:Y:S05]  /*6a40*/  BRA `(.L_x_11903) ;  /* 0x0000000c00287947 */ /* 0x000fea0003800000 */
.L_x_11904:
[----:B------:R0:W5:Y:S01]  /*6a50*/  LDG.E.U16 R0, desc[UR36][R4.64] ;  /* 0x0000002404007981 */ /* 0x000162000c1e1500 */
[----:B------:R-:W-:Y:S05]  /*6a60*/  BRA `(.L_x_11903) ;  /* 0x0000000c00207947 */ /* 0x000fea0003800000 */
.L_x_11899:
        /* <DEDUP_REMOVED lines=9> */
.L_x_11907:
[----:B------:R-:W2:Y:S02]  /*6b00*/  LDG.E.U16 R3, desc[UR36][R4.64] ;  /* 0x0000002404037981 */ /* 0x000ea4000c1e1500 */
[----:B--2---:R-:W-:-:S06]  /*6b10*/  HADD2.F32 R3, -RZ, R3.H0_H0 ;  /* 0x20000003ff037230 */ /* 0x004fcc0000004100 */
[----:B------:R-:W0:Y:S02]  /*6b20*/  F2I.FTZ.TRUNC.NTZ R3, R3 ;  /* 0x0000000300037305 */ /* 0x000e24000021f100 */
[----:B0-----:R-:W-:Y:S01]  /*6b30*/  PRMT R0, R3, 0x7610, R0 ;  /* 0x0000761003007816 */ /* 0x001fe20000000000 */
[----:B------:R-:W-:Y:S06]  /*6b40*/  BRA `(.L_x_11903) ;  /* 0x0000000800e87947 */ /* 0x000fec0003800000 */
.L_x_11906:
        /* <DEDUP_REMOVED lines=9> */
.L_x_11909:
[----:B------:R-:W2:Y:S02]  /*6be0*/  LDG.E.U16 R4, desc[UR36][R4.64] ;  /* 0x0000002404047981 */ /* 0x000ea4000c1e1500 */
[----:B--2---:R-:W-:-:S06]  /*6bf0*/  HADD2.F32 R3, -RZ, R4.H0_H0 ;  /* 0x20000004ff037230 */ /* 0x004fcc0000004100 */
[----:B------:R-:W0:Y:S02]  /*6c00*/  F2I.FTZ.TRUNC.NTZ R3, R3 ;  /* 0x0000000300037305 */ /* 0x000e24000021f100 */
[----:B0-----:R-:W-:Y:S01]  /*6c10*/  PRMT R0, R3, 0x7610, R0 ;  /* 0x0000761003007816 */ /* 0x001fe20000000000 */
[----:B------:R-:W-:Y:S06]  /*6c20*/  BRA `(.L_x_11903) ;  /* 0x0000000800b07947 */ /* 0x000fec0003800000 */
.L_x_11908:
[----:B------:R-:W2:Y:S02]  /*6c30*/  LDG.E.64 R4, desc[UR36][R4.64] ;  /* 0x0000002404047981 */ /* 0x000ea4000c1e1b00 */
[----:B--2---:R0:W1:Y:S01]  /*6c40*/  F2I.F64.TRUNC R0, R4 ;  /* 0x0000000400007311 */ /* 0x004062000030d100 */
[----:B------:R-:W-:Y:S05]  /*6c50*/  BRA `(.L_x_11903) ;  /* 0x0000000800a47947 */ /* 0x000fea0003800000 */
.L_x_11898:
        /* <DEDUP_REMOVED lines=12> */
.L_x_11912:
[----:B------:R-:W2:Y:S02]  /*6d20*/  LDG.E.64 R4, desc[UR36][R4.64] ;  /* 0x0000002404047981 */ /* 0x000ea4000c1e1b00 */
[----:B--2---:R3:W4:Y:S01]  /*6d30*/  F2I.F64.TRUNC R0, R4 ;  /* 0x0000000400007311 */ /* 0x004722000030d100 */
[----:B------:R-:W-:Y:S05]  /*6d40*/  BRA `(.L_x_11903) ;  /* 0x0000000800687947 */ /* 0x000fea0003800000 */
.L_x_11911:
        /* <DEDUP_REMOVED lines=27> */
.L_x_11914:
        /* <DEDUP_REMOVED lines=15> */
.L_x_11913:
[----:B------:R-:W2:Y:S02]  /*6ff0*/  LDG.E.U16 R3, desc[UR36][R4.64] ;  /* 0x0000002404037981 */ /* 0x000ea4000c1e1500 */
[----:B--2---:R-:W-:-:S06]  /*7000*/  IMAD.U32 R3, R3, 0x10000, RZ ;  /* 0x0001000003037824 */ /* 0x004fcc00078e00ff */
[----:B------:R-:W0:Y:S02]  /*7010*/  F2I.FTZ.TRUNC.NTZ R3, R3 ;  /* 0x0000000300037305 */ /* 0x000e24000021f100 */
[----:B0-----:R-:W-:Y:S01]  /*7020*/  PRMT R0, R3, 0x7610, R0 ;  /* 0x0000761003007816 */ /* 0x001fe20000000000 */
[----:B------:R-:W-:Y:S06]  /*7030*/  BRA `(.L_x_11903) ;  /* 0x0000000400ac7947 */ /* 0x000fec0003800000 */
.L_x_11910:
        /* <DEDUP_REMOVED lines=10> */
.L_x_11917:
        /* <DEDUP_REMOVED lines=21> */
.L_x_11921:
[----:B------:R-:W-:Y:S05]  /*7230*/  BSYNC.RECONVERGENT B1 ;  /* 0x0000000000017941 */ /* 0x000fea0003800200 */
.L_x_11920:
[----:B------:R-:W-:Y:S01]  /*7240*/  IMAD.SHL.U32 R0, R0, 0x100000, RZ ;  /* 0x0010000000007824 */ /* 0x000fe200078e00ff */
[----:B------:R-:W-:-:S04]  /*7250*/  LEA R3, R3, 0x3b800000, 0x17 ;  /* 0x3b80000003037811 */ /* 0x000fc800078eb8ff */
[----:B------:R-:W-:-:S07]  /*7260*/  LOP3.LUT R3, R3, R0, R7, 0xfe, !PT ;  /* 0x0000000003037212 */ /* 0x000fce00078efe07 */
.L_x_11919:
[----:B------:R-:W-:Y:S05]  /*7270*/  BSYNC.RECONVERGENT B0 ;  /* 0x0000000000007941 */ /* 0x000fea0003800200 */
.L_x_11918:
[----:B------:R-:W0:Y:S02]  /*7280*/  F2I.FTZ.TRUNC.NTZ R3, R3 ;  /* 0x0000000300037305 */ /* 0x000e24000021f100 */
[----:B0-----:R-:W-:Y:S01]  /*7290*/  PRMT R0, R3, 0x7610, R0 ;  /* 0x0000761003007816 */ /* 0x001fe20000000000 */
[----:B------:R-:W-:Y:S06]  /*72a0*/  BRA `(.L_x_11903) ;  /* 0x0000000400107947 */ /* 0x000fec0003800000 */
.L_x_11916:
        /* <DEDUP_REMOVED lines=21> */
.L_x_11925:
[----:B------:R-:W-:Y:S05]  /*7400*/  BSYNC.RECONVERGENT B1 ;  /* 0x0000000000017941 */ /* 0x000fea0003800200 */
.L_x_11924:
[----:B------:R-:W-:Y:S01]  /*7410*/  IMAD.SHL.U32 R0, R0, 0x200000, RZ ;  /* 0x0020000000007824 */ /* 0x000fe200078e00ff */
[----:B------:R-:W-:-:S04]  /*7420*/  LEA R3, R3, 0x37800000, 0x17 ;  /* 0x3780000003037811 */ /* 0x000fc800078eb8ff */
[----:B------:R-:W-:-:S07]  /*7430*/  LOP3.LUT R3, R3, R0, R7, 0xfe, !PT ;  /* 0x0000000003037212 */ /* 0x000fce00078efe07 */
.L_x_11923:
[----:B------:R-:W-:Y:S05]  /*7440*/  BSYNC.RECONVERGENT B0 ;  /* 0x0000000000007941 */ /* 0x000fea0003800200 */
.L_x_11922:
[----:B------:R-:W0:Y:S02]  /*7450*/  F2I.FTZ.TRUNC.NTZ R3, R3 ;  /* 0x0000000300037305 */ /* 0x000e24000021f100 */
[----:B0-----:R-:W-:Y:S01]  /*7460*/  PRMT R0, R3, 0x7610, R0 ;  /* 0x0000761003007816 */ /* 0x001fe20000000000 */
[----:B------:R-:W-:Y:S06]  /*7470*/  BRA `(.L_x_11903) ;  /* 0x00000000009c7947 */ /* 0x000fec0003800000 */
.L_x_11915:
        /* <DEDUP_REMOVED lines=14> */
.L_x_11929:
[----:B------:R-:W-:Y:S05]  /*7560*/  BSYNC.RECONVERGENT B0 ;  /* 0x0000000000007941 */ /* 0x000fea0003800200 */
.L_x_11928:
[----:B------:R-:W0:Y:S02]  /*7570*/  F2I.FTZ.TRUNC.NTZ R3, R3 ;  /* 0x0000000300037305 */ /* 0x000e24000021f100 */
[----:B0-----:R-:W-:Y:S01]  /*7580*/  PRMT R0, R3, 0x7610, R0 ;  /* 0x0000761003007816 */ /* 0x001fe20000000000 */
[----:B------:R-:W-:Y:S06]  /*7590*/  BRA `(.L_x_11903) ;  /* 0x0000000000547947 */ /* 0x000fec0003800000 */
.L_x_11902:
        /* <DEDUP_REMOVED lines=16> */
.L_x_11930:
[----:B------:R-:W-:Y:S01]  /*76a0*/  PRMT R0, RZ, 0x7610, R0 ;  /* 0x00007610ff007816 */ /* 0x000fe20000000000 */
[----:B------:R-:W-:Y:S06]  /*76b0*/  BRA `(.L_x_11903) ;  /* 0x00000000000c7947 */ /* 0x000fec0003800000 */
.L_x_11927:
[----:B------:R1:W5:Y:S01]  /*76c0*/  LDG.E.U16 R0, desc[UR36][R4.64] ;  /* 0x0000002404007981 */ /* 0x000362000c1e1500 */
[----:B------:R-:W-:Y:S05]  /*76d0*/  BRA `(.L_x_11903) ;  /* 0x0000000000047947 */ /* 0x000fea0003800000 */
.L_x_11926:
[----:B------:R0:W5:Y:S02]  /*76e0*/  LDG.E.U16 R0, desc[UR36][R4.64] ;  /* 0x0000002404007981 */ /* 0x000164000c1e1500 */
.L_x_11903:
[----:B-----5:R-:W-:Y:S02]  /*76f0*/  PRMT R3, R17, 0x9910, RZ ;  /* 0x0000991011037816 */ /* 0x020fe400000000ff */
[----:B-1--4-:R-:W-:-:S07]  /*7700*/  PRMT R0, R0, 0x9910, RZ ;  /* 0x0000991000007816 */ /* 0x012fce00000000ff */
.L_x_11864:
[----:B------:R-:W-:Y:S05]  /*7710*/  BSYNC.RECONVERGENT B6 ;  /* 0x0000000000067941 */ /* 0x000fea0003800200 */
.L_x_11863:
[----:B------:R-:W1:Y:S01]  /*7720*/  LDC.U8 R17, c[0x0][0x3b0] ;  /* 0x0000ec00ff117b82 */ /* 0x000e620000000000 */
[CC--:B------:R-:W-:Y:S01]  /*7730*/  ISETP.GE.AND P2, PT, R25.reuse, R16.reuse, PT ;  /* 0x000000101900720c */ /* 0x0c0fe20003f46270 */
[C---:B0-234-:R-:W-:Y:S01]  /*7740*/  VIADD R5, R25.reuse, 0x100 ;  /* 0x0000010019057836 */ /* 0x05dfe20000000000 */
[----:B------:R-:W-:Y:S01]  /*7750*/  BSSY.RECONVERGENT B0, `(.L_x_11931) ;  /* 0x000001f000007945 */ /* 0x000fe20003800200 */
[C---:B------:R-:W-:Y:S02]  /*7760*/  VIADD R7, R25.reuse, 0x180 ;  /* 0x0000018019077836 */ /* 0x040fe40000000000 */
[----:B------:R-:W-:Y:S01]  /*7770*/  VIADD R23, R25, 0x80 ;  /* 0x0000008019177836 */ /* 0x000fe20000000000 */
[-C--:B------:R-:W-:Y:S02]  /*7780*/  ISETP.GE.AND P0, PT, R5, R16.reuse, PT ;  /* 0x000000100500720c */ /* 0x080fe40003f06270 */
[-C--:B------:R-:W-:Y:S02]  /*7790*/  ISETP.GE.AND P1, PT, R7, R16.reuse, PT ;  /* 0x000000100700720c */ /* 0x080fe40003f26270 */
[----:B------:R-:W-:-:S03]  /*77a0*/  ISETP.GE.AND P3, PT, R23, R16, PT ;  /* 0x000000101700720c */ /* 0x000fc60003f66270 */
[----:B------:R-:W-:Y:S10]  /*77b0*/  @P2 BRA `(.L_x_11932) ;  /* 0x0000000000602947 */ /* 0x000ff40003800000 */
[-C--:B------:R-:W-:Y:S02]  /*77c0*/  IABS R6, R22.reuse ;  /* 0x0000001600067213 */ /* 0x080fe40000000000 */
[----:B------:R-:W-:Y:S02]  /*77d0*/  IABS R8, R29 ;  /* 0x0000001d00087213 */ /* 0x000fe40000000000 */
[----:B------:R-:W0:Y:S01]  /*77e0*/  I2F.RP R7, R6 ;  /* 0x0000000600077306 */ /* 0x000e220000209400 */
[-C--:B------:R-:W-:Y:S02]  /*77f0*/  IABS R10, R22.reuse ;  /* 0x00000016000a7213 */ /* 0x080fe40000000000 */
[----:B------:R-:W-:-:S04]  /*7800*/  LOP3.LUT R29, R29, R22, RZ, 0x3c, !PT ;  /* 0x000000161d1d7212 */ /* 0x000fc800078e3cff */
[----:B------:R-:W-:Y:S01]  /*7810*/  ISETP.GE.AND P5, PT, R29, RZ, PT ;  /* 0x000000ff1d00720c */ /* 0x000fe20003fa6270 */
[----:B0-----:R-:W0:Y:S02]  /*7820*/  MUFU.RCP R7, R7 ;  /* 0x0000000700077308 */ /* 0x001e240000001000 */
[----:B0-----:R-:W-:Y:S02]  /*7830*/  VIADD R4, R7, 0xffffffe ;  /* 0x0ffffffe07047836 */ /* 0x001fe40000000000 */
[----:B------:R-:W-:-:S04]  /*7840*/  IMAD.MOV R7, RZ, RZ, -R10 ;  /* 0x000000ffff077224 */ /* 0x000fc800078e0a0a */
[----:B------:R0:W2:Y:S02]  /*7850*/  F2I.FTZ.U32.TRUNC.NTZ R5, R4 ;  /* 0x0000000400057305 */ /* 0x0000a4000021f000 */
[----:B0-----:R-:W-:Y:S02]  /*7860*/  IMAD.MOV.U32 R4, RZ, RZ, RZ ;  /* 0x000000ffff047224 */ /* 0x001fe400078e00ff */
[----:B--2---:R-:W-:-:S04]  /*7870*/  IMAD.MOV R9, RZ, RZ, -R5 ;  /* 0x000000ffff097224 */ /* 0x004fc800078e0a05 */
[----:B------:R-:W-:-:S04]  /*7880*/  IMAD R9, R9, R6, RZ ;  /* 0x0000000609097224 */ /* 0x000fc800078e02ff */
[----:B------:R-:W-:-:S06]  /*7890*/  IMAD.HI.U32 R5, R5, R9, R4 ;  /* 0x0000000905057227 */ /* 0x000fcc00078e0004 */
[----:B------:R-:W-:-:S04]  /*78a0*/  IMAD.HI.U32 R5, R5, R8, RZ ;  /* 0x0000000805057227 */ /* 0x000fc800078e00ff */
[----:B------:R-:W-:-:S05]  /*78b0*/  IMAD R7, R5, R7, R8 ;  /* 0x0000000705077224 */ /* 0x000fca00078e0208 */
[----:B------:R-:W-:-:S13]  /*78c0*/  ISETP.GT.U32.AND P6, PT, R6, R7, PT ;  /* 0x000000070600720c */ /* 0x000fda0003fc4070 */
[----:B------:R-:W-:Y:S02]  /*78d0*/  @!P6 IMAD.IADD R7, R7, 0x1, -R6 ;  /* 0x000000010707e824 */ /* 0x000fe400078e0a06 */
[----:B------:R-:W-:Y:S01]  /*78e0*/  @!P6 VIADD R5, R5, 0x1 ;  /* 0x000000010505e836 */ /* 0x000fe20000000000 */
[----:B------:R-:W-:Y:S02]  /*78f0*/  ISETP.NE.AND P6, PT, R22, RZ, PT ;  /* 0x000000ff1600720c */ /* 0x000fe40003fc5270 */
[----:B------:R-:W-:-:S13]  /*7900*/  ISETP.GE.U32.AND P4, PT, R7, R6, PT ;  /* 0x000000060700720c */ /* 0x000fda0003f86070 */
[----:B------:R-:W-:-:S04]  /*7910*/  @P4 VIADD R5, R5, 0x1 ;  /* 0x0000000105054836 */ /* 0x000fc80000000000 */
[----:B------:R-:W-:Y:S01]  /*7920*/  @!P5 IMAD.MOV R5, RZ, RZ, -R5 ;  /* 0x000000ffff05d224 */ /* 0x000fe200078e0a05 */
[----:B------:R-:W-:-:S07]  /*7930*/  @!P6 LOP3.LUT R5, RZ, R22, RZ, 0x33, !PT ;  /* 0x00000016ff05e212 */ /* 0x000fce00078e33ff */
.L_x_11932:
[----:B------:R-:W-:Y:S05]  /*7940*/  BSYNC.RECONVERGENT B0 ;  /* 0x0000000000007941 */ /* 0x000fea0003800200 */
.L_x_11931:
[----:B------:R-:W-:Y:S04]  /*7950*/  BSSY.RECONVERGENT B0, `(.L_x_11933) ;  /* 0x000001b000007945 */ /* 0x000fe80003800200 */
[----:B------:R-:W-:Y:S05]  /*7960*/  @P3 BRA `(.L_x_11934) ;  /* 0x0000000000643947 */ /* 0x000fea0003800000 */
[-C--:B------:R-:W-:Y:S02]  /*7970*/  IABS R9, R18.reuse ;  /* 0x0000001200097213 */ /* 0x080fe40000000000 */
[----:B------:R-:W-:Y:S02]  /*7980*/  IABS R10, R27 ;  /* 0x0000001b000a7213 */ /* 0x000fe40000000000 */
[----:B------:R-:W0:Y:S01]  /*7990*/  I2F.RP R4, R9 ;  /* 0x0000000900047306 */ /* 0x000e220000209400 */
[-C--:B------:R-:W-:Y:S02]  /*79a0*/  IABS R12, R18.reuse ;  /* 0x00000012000c7213 */ /* 0x080fe40000000000 */
[----:B------:R-:W-:-:S04]  /*79b0*/  LOP3.LUT R27, R27, R18, RZ, 0x3c, !PT ;  /* 0x000000121b1b7212 */ /* 0x000fc800078e3cff */
[----:B------:R-:W-:Y:S01]  /*79c0*/  ISETP.GE.AND P5, PT, R27, RZ, PT ;  /* 0x000000ff1b00720c */ /* 0x000fe20003fa6270 */
[----:B0-----:R-:W0:Y:S02]  /*79d0*/  MUFU.RCP R4, R4 ;  /* 0x0000000400047308 */ /* 0x001e240000001000 */
[----:B0-----:R-:W-:-:S06]  /*79e0*/  VIADD R6, R4, 0xffffffe ;  /* 0x0ffffffe04067836 */ /* 0x001fcc0000000000 */
[----:B------:R0:W2:Y:S02]  /*79f0*/  F2I.FTZ.U32.TRUNC.NTZ R7, R6 ;  /* 0x0000000600077305 */ /* 0x0000a4000021f000 */
[----:B0-----:R-:W-:Y:S02]  /*7a00*/  IMAD.MOV.U32 R6, RZ, RZ, RZ ;  /* 0x000000ffff067224 */ /* 0x001fe400078e00ff */
[----:B--2---:R-:W-:-:S04]  /*7a10*/  IMAD.MOV R8, RZ, RZ, -R7 ;  /* 0x000000ffff087224 */ /* 0x004fc800078e0a07 */
[----:B------:R-:W-:Y:S02]  /*7a20*/  IMAD R11, R8, R9, RZ ;  /* 0x00000009080b7224 */ /* 0x000fe400078e02ff */
[----:B------:R-:W-:Y:S02]  /*7a30*/  IMAD.MOV.U32 R8, RZ, RZ, R10 ;  /* 0x000000ffff087224 */ /* 0x000fe400078e000a */
[----:B------:R-:W-:-:S04]  /*7a40*/  IMAD.HI.U32 R7, R7, R11, R6 ;  /* 0x0000000b07077227 */ /* 0x000fc800078e0006 */
[----:B------:R-:W-:Y:S02]  /*7a50*/  IMAD.MOV R11, RZ, RZ, -R12 ;  /* 0x000000ffff0b7224 */ /* 0x000fe400078e0a0c */
        /* <DEDUP_REMOVED lines=10> */
.L_x_11934:
[----:B------:R-:W-:Y:S05]  /*7b00*/  BSYNC.RECONVERGENT B0 ;  /* 0x0000000000007941 */ /* 0x000fea0003800200 */
.L_x_11933:
        /* <DEDUP_REMOVED lines=27> */
.L_x_11936:
[----:B------:R-:W-:Y:S05]  /*7cc0*/  BSYNC.RECONVERGENT B0 ;  /* 0x0000000000007941 */ /* 0x000fea0003800200 */
.L_x_11935:
        /* <DEDUP_REMOVED lines=14> */
[----:B------:R-:W-:Y:S02]  /*7db0*/  IMAD R11, R8, R9, RZ ;  /* 0x00000009080b7224 */ /* 0x000fe400078e02ff */
[----:B------:R-:W-:Y:S02]  /*7dc0*/  IMAD.MOV.U32 R8, RZ, RZ, R10 ;  /* 0x000000ffff087224 */ /* 0x000fe400078e000a */
        /* <DEDUP_REMOVED lines=11> */
.L_x_11938:
[----:B------:R-:W-:Y:S05]  /*7e80*/  BSYNC.RECONVERGENT B0 ;  /* 0x0000000000007941 */ /* 0x000fea0003800200 */
.L_x_11937:
[----:B------:R-:W-:Y:S04]  /*7e90*/  BSSY.RECONVERGENT B6, `(.L_x_11939) ;  /* 0x0000104000067945 */ /* 0x000fe80003800200 */
[----:B------:R-:W-:Y:S05]  /*7ea0*/  @P2 BRA `(.L_x_11940) ;  /* 0x0000001000082947 */ /* 0x000fea0003800000 */
        /* <DEDUP_REMOVED lines=18> */
[----:B------:R0:W-:Y:S01]  /*7fd0*/  STG.E.U8 desc[UR36][R8.64], R5 ;  /* 0x0000000508007986 */ /* 0x0001e2000c101124 */
[----:B------:R-:W-:Y:S01]  /*7fe0*/  IMAD.MOV.U32 R25, RZ, RZ, R23 ;  /* 0x000000ffff197224 */ /* 0x000fe200078e0017 */
[----:B------:R-:W-:Y:S06]  /*7ff0*/  BRA `(.L_x_11940) ;  /* 0x0000000c00b47947 */ /* 0x000fec0003800000 */
.L_x_11944:
[----:B------:R0:W-:Y:S01]  /*8000*/  STG.E.U8 desc[UR36][R8.64], R5 ;  /* 0x0000000508007986 */ /* 0x0001e2000c101124 */
[----:B------:R-:W-:Y:S01]  /*8010*/  IMAD.MOV.U32 R25, RZ, RZ, R23 ;  /* 0x000000ffff197224 */ /* 0x000fe200078e0017 */
[----:B------:R-:W-:Y:S06]  /*8020*/  BRA `(.L_x_11940) ;  /* 0x0000000c00a87947 */ /* 0x000fec0003800000 */
.L_x_11943:
[----:B------:R-:W-:-:S13]  /*8030*/  ISETP.NE.AND P0, PT, R0, 0x2, PT ;  /* 0x000000020000780c */ /* 0x000fda0003f05270 */
[----:B------:R-:W-:Y:S05]  /*8040*/  @!P0 BRA `(.L_x_11946) ;  /* 0x0000000000388947 */ /* 0x000fea0003800000 */
[----:B------:R-:W-:-:S13]  /*8050*/  ISETP.NE.AND P0, PT, R0, 0x3, PT ;  /* 0x000000030000780c */ /* 0x000fda0003f05270 */
[----:B------:R-:W-:Y:S05]  /*8060*/  @!P0 BRA `(.L_x_11947) ;  /* 0x0000000000208947 */ /* 0x000fea0003800000 */
[----:B------:R-:W-:-:S13]  /*8070*/  ISETP.NE.AND P0, PT, R0, 0x4, PT ;  /* 0x000000040000780c */ /* 0x000fda0003f05270 */
[----:B------:R-:W-:Y:S05]  /*8080*/  @P0 BRA `(.L_x_11945) ;  /* 0x0000000800e00947 */ /* 0x000fea0003800000 */
[----:B------:R-:W-:Y:S01]  /*8090*/  PRMT R5, R5, 0x9910, RZ ;  /* 0x0000991005057816 */ /* 0x000fe200000000ff */
[----:B------:R-:W-:-:S04]  /*80a0*/  IMAD.MOV.U32 R25, RZ, RZ, R23 ;  /* 0x000000ffff197224 */ /* 0x000fc800078e0017 */
[----:B------:R-:W-:-:S05]  /*80b0*/  IMAD.MOV.U32 R4, RZ, RZ, R5 ;  /* 0x000000ffff047224 */ /* 0x000fca00078e0005 */
[----:B------:R-:W-:-:S05]  /*80c0*/  SHF.R.S32.HI R5, RZ, 0x1f, R4 ;  /* 0x0000001fff057819 */ /* 0x000fca0000011404 */
[----:B------:R0:W-:Y:S01]  /*80d0*/  STG.E.64 desc[UR36][R8.64], R4 ;  /* 0x0000000408007986 */ /* 0x0001e2000c101b24 */
[----:B------:R-:W-:Y:S05]  /*80e0*/  BRA `(.L_x_11940) ;  /* 0x0000000c00787947 */ /* 0x000fea0003800000 */
.L_x_11947:
[----:B------:R-:W-:Y:S01]  /*80f0*/  PRMT R3, R5, 0x9910, RZ ;  /* 0x0000991005037816 */ /* 0x000fe200000000ff */
[----:B------:R-:W-:-:S04]  /*8100*/  IMAD.MOV.U32 R25, RZ, RZ, R23 ;  /* 0x000000ffff197224 */ /* 0x000fc800078e0017 */
[----:B------:R0:W-:Y:S01]  /*8110*/  STG.E desc[UR36][R8.64], R3 ;  /* 0x0000000308007986 */ /* 0x0001e2000c101924 */
[----:B------:R-:W-:Y:S05]  /*8120*/  BRA `(.L_x_11940) ;  /* 0x0000000c00687947 */ /* 0x000fea0003800000 */
.L_x_11946:
[----:B------:R0:W-:Y:S01]  /*8130*/  STG.E.U16 desc[UR36][R8.64], R5 ;  /* 0x0000000508007986 */ /* 0x0001e2000c101524 */
[----:B------:R-:W-:Y:S01]  /*8140*/  IMAD.MOV.U32 R25, RZ, RZ, R23 ;  /* 0x000000ffff197224 */ /* 0x000fe200078e0017 */
[----:B------:R-:W-:Y:S06]  /*8150*/  BRA `(.L_x_11940) ;  /* 0x0000000c005c7947 */ /* 0x000fec0003800000 */
.L_x_11942:
[----:B------:R-:W-:-:S13]  /*8160*/  ISETP.GT.AND P0, PT, R0, 0x6, PT ;  /* 0x000000060000780c */ /* 0x000fda0003f04270 */
[----:B------:R-:W-:Y:S05]  /*8170*/  @P0 BRA `(.L_x_11948) ;  /* 0x0000000000340947 */ /* 0x000fea0003800000 */
[----:B------:R-:W-:-:S13]  /*8180*/  ISETP.NE.AND P0, PT, R0, 0x5, PT ;  /* 0x000000050000780c */ /* 0x000fda0003f05270 */
[----:B------:R-:W-:Y:S05]  /*8190*/  @!P0 BRA `(.L_x_11949) ;  /* 0x0000000000188947 */ /* 0x000fea0003800000 */
[----:B------:R-:W-:-:S13]  /*81a0*/  ISETP.NE.AND P0, PT, R0, 0x6, PT ;  /* 0x000000060000780c */ /* 0x000fda0003f05270 */
[----:B------:R-:W-:Y:S05]  /*81b0*/  @P0 BRA `(.L_x_11945) ;  /* 0x0000000800940947 */ /* 0x000fea0003800000 */
[----:B------:R-:W0:Y:S01]  /*81c0*/  I2F.S16 R5, R5 ;  /* 0x0000000500057306 */ /* 0x000e220000101400 */
[----:B------:R-:W-:Y:S01]  /*81d0*/  IMAD.MOV.U32 R25, RZ, RZ, R23 ;  /* 0x000000ffff197224 */ /* 0x000fe200078e0017 */
[----:B0-----:R0:W-:Y:S01]  /*81e0*/  STG.E desc[UR36][R8.64], R5 ;  /* 0x0000000508007986 */ /* 0x0011e2000c101924 */
[----:B------:R-:W-:Y:S05]  /*81f0*/  BRA `(.L_x_11940) ;  /* 0x0000000c00347947 */ /* 0x000fea0003800000 */
.L_x_11949:
[----:B------:R-:W0:Y:S01]  /*8200*/  I2F.S16 R0, R5 ;  /* 0x0000000500007306 */ /* 0x000e220000101400 */
[----:B------:R-:W-:Y:S01]  /*8210*/  IMAD.MOV.U32 R25, RZ, RZ, R23 ;  /* 0x000000ffff197224 */ /* 0x000fe200078e0017 */
[----:B0-----:R-:W-:-:S05]  /*8220*/  F2FP.F16.F32.PACK_AB R0, RZ, R0 ;  /* 0x00000000ff00723e */ /* 0x001fca00000000ff */
[----:B------:R2:W-:Y:S01]  /*8230*/  STG.E.U16 desc[UR36][R8.64], R0 ;  /* 0x0000000008007986 */ /* 0x0005e2000c101524 */
[----:B------:R-:W-:Y:S05]  /*8240*/  BRA `(.L_x_11940) ;  /* 0x0000000c00207947 */ /* 0x000fea0003800000 */
.L_x_11948:
[----:B------:R-:W-:-:S13]  /*8250*/  ISETP.NE.AND P0, PT, R0, 0x7, PT ;  /* 0x000000070000780c */ /* 0x000fda0003f05270 */
[----:B------:R-:W-:Y:S05]  /*8260*/  @!P0 BRA `(.L_x_11950) ;  /* 0x00000000003c8947 */ /* 0x000fea0003800000 */
[----:B------:R-:W-:-:S13]  /*8270*/  ISETP.NE.AND P0, PT, R0, 0x8, PT ;  /* 0x000000080000780c */ /* 0x000fda0003f05270 */
[----:B------:R-:W-:Y:S05]  /*8280*/  @!P0 BRA `(.L_x_11951) ;  /* 0x00000000001c8947 */ /* 0x000fea0003800000 */
[----:B------:R-:W-:-:S13]  /*8290*/  ISETP.NE.AND P0, PT, R0, 0x9, PT ;  /* 0x000000090000780c */ /* 0x000fda0003f05270 */
[----:B------:R-:W-:Y:S05]  /*82a0*/  @P0 BRA `(.L_x_11945) ;  /* 0x0000000800580947 */ /* 0x000fea0003800000 */
[----:B------:R-:W0:Y:S01]  /*82b0*/  I2F.S16 R6, R5 ;  /* 0x0000000500067306 */ /* 0x000e220000101400 */
[----:B------:R-:W-:Y:S02]  /*82c0*/  IMAD.MOV.U32 R7, RZ, RZ, RZ ;  /* 0x000000ffff077224 */ /* 0x000fe400078e00ff */
[----:B------:R-:W-:-:S03]  /*82d0*/  IMAD.MOV.U32 R25, RZ, RZ, R23 ;  /* 0x000000ffff197224 */ /* 0x000fc600078e0017 */
[----:B0-----:R4:W-:Y:S01]  /*82e0*/  STG.E.64 desc[UR36][R8.64], R6 ;  /* 0x0000000608007986 */ /* 0x0019e2000c101b24 */
[----:B------:R-:W-:Y:S05]  /*82f0*/  BRA `(.L_x_11940) ;  /* 0x0000000800f47947 */ /* 0x000fea0003800000 */
.L_x_11951:
[----:B------:R-:W0:Y:S01]  /*8300*/  I2F.S16 R5, R5 ;  /* 0x0000000500057306 */ /* 0x000e220000101400 */
[----:B------:R-:W-:Y:S01]  /*8310*/  IMAD.MOV.U32 R25, RZ, RZ, R23 ;  /* 0x000000ffff197224 */ /* 0x000fe200078e0017 */
[----:B0-----:R-:W-:-:S04]  /*8320*/  F2FP.F16.F32.PACK_AB R3, RZ, R5 ;  /* 0x00000005ff03723e */ /* 0x001fc800000000ff */
[----:B------:R-:W-:-:S05]  /*8330*/  PRMT R3, R3, 0x5410, RZ ;  /* 0x0000541003037816 */ /* 0x000fca00000000ff */
[----:B------:R0:W-:Y:S01]  /*8340*/  STG.E desc[UR36][R8.64], R3 ;  /* 0x0000000308007986 */ /* 0x0001e2000c101924 */
[----:B------:R-:W-:Y:S05]  /*8350*/  BRA `(.L_x_11940) ;  /* 0x0000000800dc7947 */ /* 0x000fea0003800000 */
.L_x_11950:
[----:B------:R-:W0:Y:S01]  /*8360*/  I2F.F64.S16 R4, R5 ;  /* 0x0000000500047312 */ /* 0x000e220000101c00 */
[----:B------:R-:W-:Y:S01]  /*8370*/  IMAD.MOV.U32 R25, RZ, RZ, R23 ;  /* 0x000000ffff197224 */ /* 0x000fe200078e0017 */
[----:B0-----:R3:W-:Y:S01]  /*8380*/  STG.E.64 desc[UR36][R8.64], R4 ;  /* 0x0000000408007986 */ /* 0x0017e2000c101b24 */
[----:B------:R-:W-:Y:S05]  /*8390*/  BRA `(.L_x_11940) ;  /* 0x0000000800cc7947 */ /* 0x000fea0003800000 */
.L_x_11941:
        /* <DEDUP_REMOVED lines=8> */
[----:B------:R-:W-:Y:S01]  /*8420*/  PRMT R0, R5, 0x9910, RZ ;  /* 0x0000991005007816 */ /* 0x000fe200000000ff */
[----:B------:R-:W-:-:S03]  /*8430*/  IMAD.MOV.U32 R25, RZ, RZ, R23 ;  /* 0x000000ffff197224 */ /* 0x000fc600078e0017 */
[----:B------:R-:W-:-:S04]  /*8440*/  ISETP.NE.AND P0, PT, R0, RZ, PT ;  /* 0x000000ff0000720c */ /* 0x000fc80003f05270 */
[----:B------:R-:W-:-:S05]  /*8450*/  SEL R3, RZ, 0x1, !P0 ;  /* 0x00000001ff037807 */ /* 0x000fca0004000000 */
[----:B------:R0:W-:Y:S01]  /*8460*/  STG.E.U8 desc[UR36][R8.64], R3 ;  /* 0x0000000308007986 */ /* 0x0001e2000c101124 */
[----:B------:R-:W-:Y:S05]  /*8470*/  BRA `(.L_x_11940) ;  /* 0x0000000800947947 */ /* 0x000fea0003800000 */
.L_x_11954:
[----:B------:R-:W0:Y:S01]  /*8480*/  I2F.F64.S16 R4, R5 ;  /* 0x0000000500047312 */ /* 0x000e220000101c00 */
[----:B------:R-:W-:Y:S01]  /*8490*/  CS2R R6, SRZ ;  /* 0x0000000000067805 */ /* 0x000fe2000001ff00 */
[----:B------:R-:W-:-:S04]  /*84a0*/  IMAD.MOV.U32 R25, RZ, RZ, R23 ;  /* 0x000000ffff197224 */ /* 0x000fc800078e0017 */
[----:B0-----:R0:W-:Y:S01]  /*84b0*/  STG.E.128 desc[UR36][R8.64], R4 ;  /* 0x0000000408007986 */ /* 0x0011e2000c101d24 */
[----:B------:R-:W-:Y:S05]  /*84c0*/  BRA `(.L_x_11940) ;  /* 0x0000000800807947 */ /* 0x000fea0003800000 */
.L_x_11953:
[----:B------:R-:W-:-:S13]  /*84d0*/  ISETP.NE.AND P0, PT, R0, 0xf, PT ;  /* 0x0000000f0000780c */ /* 0x000fda0003f05270 */
[----:B------:R-:W-:Y:S05]  /*84e0*/  @!P0 BRA `(.L_x_11955) ;  /* 0x0000000000a88947 */ /* 0x000fea0003800000 */
[----:B------:R-:W-:-:S13]  /*84f0*/  ISETP.NE.AND P0, PT, R0, 0x17, PT ;  /* 0x000000170000780c */ /* 0x000fda0003f05270 */
[----:B------:R-:W-:Y:S05]  /*8500*/  @!P0 BRA `(.L_x_11956) ;  /* 0x0000000000508947 */ /* 0x000fea0003800000 */
[----:B------:R-:W-:-:S13]  /*8510*/  ISETP.NE.AND P0, PT, R0, 0x18, PT ;  /* 0x000000180000780c */ /* 0x000fda0003f05270 */
[----:B------:R-:W-:Y:S05]  /*8520*/  @P0 BRA `(.L_x_11945) ;  /* 0x0000000400b80947 */ /* 0x000fea0003800000 */
        /* <DEDUP_REMOVED lines=13> */
.L_x_11958:
[----:B------:R-:W-:Y:S05]  /*8600*/  BSYNC.RECONVERGENT B0 ;  /* 0x0000000000007941 */ /* 0x000fea0003800200 */
.L_x_11957:
[----:B------:R-:W-:Y:S01]  /*8610*/  LOP3.LUT R7, R0, 0x80, R7, 0xf8, !PT ;  /* 0x0000008000077812 */ /* 0x000fe200078ef807 */
[----:B------:R-:W-:-:S04]  /*8620*/  IMAD.MOV.U32 R25, RZ, RZ, R23 ;  /* 0x000000ffff197224 */ /* 0x000fc800078e0017 */
[----:B------:R0:W-:Y:S01]  /*8630*/  STG.E.U8 desc[UR36][R8.64], R7 ;  /* 0x0000000708007986 */ /* 0x0001e2000c101124 */
[----:B------:R-:W-:Y:S05]  /*8640*/  BRA `(.L_x_11940) ;  /* 0x0000000800207947 */ /* 0x000fea0003800000 */
.L_x_11956:
        /* <DEDUP_REMOVED lines=15> */
.L_x_11960:
[----:B------:R-:W-:Y:S05]  /*8740*/  BSYNC.RECONVERGENT B0 ;  /* 0x0000000000007941 */ /* 0x000fea0003800200 */
.L_x_11959:
[----:B------:R-:W-:Y:S01]  /*8750*/  LOP3.LUT R7, R0, 0x80, R7, 0xf8, !PT ;  /* 0x0000008000077812 */ /* 0x000fe200078ef807 */
[----:B------:R-:W-:-:S04]  /*8760*/  IMAD.MOV.U32 R25, RZ, RZ, R23 ;  /* 0x000000ffff197224 */ /* 0x000fc800078e0017 */
[----:B------:R0:W-:Y:S01]  /*8770*/  STG.E.U8 desc[UR36][R8.64], R7 ;  /* 0x0000000708007986 */ /* 0x0001e2000c101124 */
[----:B------:R-:W-:Y:S05]  /*8780*/  BRA `(.L_x_11940) ;  /* 0x0000000400d07947 */ /* 0x000fea0003800000 */
.L_x_11955:
[----:B------:R-:W0:Y:S01]  /*8790*/  I2F.S16 R0, R5 ;  /* 0x0000000500007306 */ /* 0x000e220000101400 */
[----:B------:R-:W-:Y:S01]  /*87a0*/  IMAD.MOV.U32 R25, RZ, RZ, R23 ;  /* 0x000000ffff197224 */ /* 0x000fe200078e0017 */
[----:B0-----:R-:W-:-:S05]  /*87b0*/  F2FP.BF16.F32.PACK_AB R0, RZ, R0 ;  /* 0x00000000ff00723e */ /* 0x001fca00000010ff */
[----:B------:R0:W-:Y:S01]  /*87c0*/  STG.E.U16 desc[UR36][R8.64], R0 ;  /* 0x0000000008007986 */ /* 0x0001e2000c101524 */
[----:B------:R-:W-:Y:S05]  /*87d0*/  BRA `(.L_x_11940) ;  /* 0x0000000400bc7947 */ /* 0x000fea0003800000 */
.L_x_11952:
        /* <DEDUP_REMOVED lines=8> */
[----:B------:R0:W-:Y:S01]  /*8860*/  STG.E.U16 desc[UR36][R8.64], R5 ;  /* 0x0000000508007986 */ /* 0x0001e2000c101524 */
[----:B------:R-:W-:Y:S01]  /*8870*/  IMAD.MOV.U32 R25, RZ, RZ, R23 ;  /* 0x000000ffff197224 */ /* 0x000fe200078e0017 */
[----:B------:R-:W-:Y:S06]  /*8880*/  BRA `(.L_x_11940) ;  /* 0x0000000400907947 */ /* 0x000fec0003800000 */
.L_x_11963:
        /* <DEDUP_REMOVED lines=13> */
.L_x_11966:
[----:B------:R-:W-:-:S04]  /*8960*/  SHF.R.U32.HI R0, RZ, 0x14, R3 ;  /* 0x00000014ff007819 */ /* 0x000fc80000011603 */
[----:B------:R-:W-:-:S04]  /*8970*/  LOP3.LUT R0, R0, 0x1, RZ, 0xc0, !PT ;  /* 0x0000000100007812 */ /* 0x000fc800078ec0ff */
[----:B------:R-:W-:-:S04]  /*8980*/  IADD3 R0, PT, PT, R3, 0x487ffff, R0 ;  /* 0x0487ffff03007810 */ /* 0x000fc80007ffe000 */
[----:B------:R-:W-:-:S04]  /*8990*/  SHF.R.U32.HI R0, RZ, 0x14, R0 ;  /* 0x00000014ff007819 */ /* 0x000fc80000011600 */
[----:B------:R-:W-:-:S07]  /*89a0*/  LOP3.LUT R0, R0, 0xff, RZ, 0xc0, !PT ;  /* 0x000000ff00007812 */ /* 0x000fce00078ec0ff */
.L_x_11967:
[----:B------:R-:W-:-:S04]  /*89b0*/  SHF.R.U32.HI R3, RZ, 0x18, R3 ;  /* 0x00000018ff037819 */ /* 0x000fc80000011603 */
[----:B------:R-:W-:-:S04]  /*89c0*/  LOP3.LUT R0, R0, 0x80, R3, 0xf8, !PT ;  /* 0x0000008000007812 */ /* 0x000fc800078ef803 */
[----:B------:R-:W-:-:S07]  /*89d0*/  PRMT R4, R0, 0x7610, R4 ;  /* 0x0000761000047816 */ /* 0x000fce0000000004 */
.L_x_11965:
[----:B------:R-:W-:Y:S05]  /*89e0*/  BSYNC.RECONVERGENT B0 ;  /* 0x0000000000007941 */ /* 0x000fea0003800200 */
.L_x_11964:
[----:B------:R0:W-:Y:S01]  /*89f0*/  STG.E.U8 desc[UR36][R8.64], R4 ;  /* 0x0000000408007986 */ /* 0x0001e2000c101124 */
[----:B------:R-:W-:Y:S01]  /*8a00*/  IMAD.MOV.U32 R25, RZ, RZ, R23 ;  /* 0x000000ffff197224 */ /* 0x000fe200078e0017 */
[----:B------:R-:W-:Y:S06]  /*8a10*/  BRA `(.L_x_11940) ;  /* 0x00000004002c7947 */ /* 0x000fec0003800000 */
.L_x_11962:
        /* <DEDUP_REMOVED lines=13> */
.L_x_11970:
[----:B------:R-:W-:-:S04]  /*8af0*/  SHF.R.U32.HI R0, RZ, 0x15, R3 ;  /* 0x00000015ff007819 */ /* 0x000fc80000011603 */
[----:B------:R-:W-:-:S04]  /*8b00*/  LOP3.LUT R0, R0, 0x1, RZ, 0xc0, !PT ;  /* 0x0000000100007812 */ /* 0x000fc800078ec0ff */
[----:B------:R-:W-:-:S04]  /*8b10*/  IADD3 R0, PT, PT, R3, 0x88fffff, R0 ;  /* 0x088fffff03007810 */ /* 0x000fc80007ffe000 */
[----:B------:R-:W-:-:S04]  /*8b20*/  SHF.R.U32.HI R0, RZ, 0x15, R0 ;  /* 0x00000015ff007819 */ /* 0x000fc80000011600 */
[----:B------:R-:W-:-:S07]  /*8b30*/  LOP3.LUT R0, R0, 0xff, RZ, 0xc0, !PT ;  /* 0x000000ff00007812 */ /* 0x000fce00078ec0ff */
.L_x_11971:
[----:B------:R-:W-:-:S04]  /*8b40*/  SHF.R.U32.HI R3, RZ, 0x18, R3 ;  /* 0x00000018ff037819 */ /* 0x000fc80000011603 */
[----:B------:R-:W-:-:S04]  /*8b50*/  LOP3.LUT R0, R0, 0x80, R3, 0xf8, !PT ;  /* 0x0000008000007812 */ /* 0x000fc800078ef803 */
[----:B------:R-:W-:-:S07]  /*8b60*/  PRMT R4, R0, 0x7610, R4 ;  /* 0x0000761000047816 */ /* 0x000fce0000000004 */
.L_x_11969:
[----:B------:R-:W-:Y:S05]  /*8b70*/  BSYNC.RECONVERGENT B0 ;  /* 0x0000000000007941 */ /* 0x000fea0003800200 */
.L_x_11968:
[----:B------:R0:W-:Y:S01]  /*8b80*/  STG.E.U8 desc[UR36][R8.64], R4 ;  /* 0x0000000408007986 */ /* 0x0001e2000c101124 */
[----:B------:R-:W-:Y:S01]  /*8b90*/  IMAD.MOV.U32 R25, RZ, RZ, R23 ;  /* 0x000000ffff197224 */ /* 0x000fe200078e0017 */
[----:B------:R-:W-:Y:S06]  /*8ba0*/  BRA `(.L_x_11940) ;  /* 0x0000000000c87947 */ /* 0x000fec0003800000 */
.L_x_11961:
[----:B------:R-:W-:-:S13]  /*8bb0*/  ISETP.NE.AND P0, PT, R0, 0x1c, PT ;  /* 0x0000001c0000780c */ /* 0x000fda0003f05270 */
[----:B------:R-:W-:Y:S05]  /*8bc0*/  @!P0 BRA `(.L_x_11972) ;  /* 0x0000000000b48947 */ /* 0x000fea0003800000 */
[----:B------:R-:W-:-:S13]  /*8bd0*/  ISETP.NE.AND P0, PT, R0, 0x1d, PT ;  /* 0x0000001d0000780c */ /* 0x000fda0003f05270 */
[----:B------:R-:W-:Y:S05]  /*8be0*/  @!P0 BRA `(.L_x_11973) ;  /* 0x0000000000948947 */ /* 0x000fea0003800000 */
[----:B------:R-:W-:-:S13]  /*8bf0*/  ISETP.NE.AND P0, PT, R0, 0x2c, PT ;  /* 0x0000002c0000780c */ /* 0x000fda0003f05270 */
[----:B------:R-:W-:Y:S05]  /*8c00*/  @!P0 BRA `(.L_x_11974) ;  /* 0x0000000000488947 */ /* 0x000fea0003800000 */
.L_x_11945:
        /* <DEDUP_REMOVED lines=16> */
.L_x_11975:
[----:B------:R-:W-:Y:S01]  /*8d10*/  IMAD.MOV.U32 R25, RZ, RZ, R23 ;  /* 0x000000ffff197224 */ /* 0x000fe200078e0017 */
[----:B------:R-:W-:Y:S06]  /*8d20*/  BRA `(.L_x_11940) ;  /* 0x0000000000687947 */ /* 0x000fec0003800000 */
.L_x_11974:
[----:B------:R-:W0:Y:S01]  /*8d30*/  I2F.S16 R6, R5 ;  /* 0x0000000500067306 */ /* 0x000e220000101400 */
[----:B------:R-:W-:Y:S01]  /*8d40*/  IMAD.MOV.U32 R25, RZ, RZ, R23 ;  /* 0x000000ffff197224 */ /* 0x000fe200078e0017 */
        /* <DEDUP_REMOVED lines=15> */
.L_x_11973:
[----:B------:R-:W-:Y:S01]  /*8e40*/  PRMT R5, R5, 0x9910, RZ ;  /* 0x0000991005057816 */ /* 0x000fe200000000ff */
[----:B------:R-:W-:-:S04]  /*8e50*/  IMAD.MOV.U32 R25, RZ, RZ, R23 ;  /* 0x000000ffff197224 */ /* 0x000fc800078e0017 */
[----:B------:R-:W-:-:S05]  /*8e60*/  IMAD.MOV.U32 R4, RZ, RZ, R5 ;  /* 0x000000ffff047224 */ /* 0x000fca00078e0005 */
[----:B------:R-:W-:-:S05]  /*8e70*/  SHF.R.S32.HI R5, RZ, 0x1f, R4 ;  /* 0x0000001fff057819 */ /* 0x000fca0000011404 */
[----:B------:R0:W-:Y:S01]  /*8e80*/  STG.E.64 desc[UR36][R8.64], R4 ;  /* 0x0000000408007986 */ /* 0x0001e2000c101b24 */
[----:B------:R-:W-:Y:S05]  /*8e90*/  BRA `(.L_x_11940) ;  /* 0x00000000000c7947 */ /* 0x000fea0003800000 */
.L_x_11972:
[----:B------:R-:W-:Y:S01]  /*8ea0*/  PRMT R3, R5, 0x9910, RZ ;  /* 0x0000991005037816 */ /* 0x000fe200000000ff */
[----:B------:R-:W-:-:S04]  /*8eb0*/  IMAD.MOV.U32 R25, RZ, RZ, R23 ;  /* 0x000000ffff197224 */ /* 0x000fc800078e0017 */
[----:B------:R0:W-:Y:S03]  /*8ec0*/  STG.E desc[UR36][R8.64], R3 ;  /* 0x0000000308007986 */ /* 0x0001e6000c101924 */
.L_x_11940:
[----:B------:R-:W-:Y:S05]  /*8ed0*/  BSYNC.RECONVERGENT B6 ;  /* 0x0000000000067941 */ /* 0x000fea0003800200 */
.L_x_11939:
        /* <DEDUP_REMOVED lines=22> */
[----:B------:R-:W-:Y:S05]  /*9040*/  BRA `(.L_x_11983) ;  /* 0x0000000c00547947 */ /* 0x000fea0003800000 */
.L_x_11981:
[----:B------:R0:W-:Y:S01]  /*9050*/  STG.E.U8 desc[UR36][R8.64], R22 ;  /* 0x0000001608007986 */ /* 0x0001e2000c101124 */
[----:B------:R-:W-:Y:S05]  /*9060*/  BRA `(.L_x_11983) ;  /* 0x0000000c004c7947 */ /* 0x000fea0003800000 */
.L_x_11980:
[----:B------:R-:W-:-:S13]  /*9070*/  ISETP.NE.AND P0, PT, R0, 0x2, PT ;  /* 0x000000020000780c */ /* 0x000fda0003f05270 */
[----:B------:R-:W-:Y:S05]  /*9080*/  @!P0 BRA `(.L_x_11984) ;  /* 0x00000000002c8947 */ /* 0x000fea0003800000 */
[----:B------:R-:W-:-:S13]  /*9090*/  ISETP.NE.AND P0, PT, R0, 0x3, PT ;  /* 0x000000030000780c */ /* 0x000fda0003f05270 */
[----:B------:R-:W-:Y:S05]  /*90a0*/  @!P0 BRA `(.L_x_11985) ;  /* 0x0000000000188947 */ /* 0x000fea0003800000 */
[----:B------:R-:W-:-:S13]  /*90b0*/  ISETP.NE.AND P0, PT, R0, 0x4, PT ;  /* 0x000000040000780c */ /* 0x000fda0003f05270 */
[----:B------:R-:W-:Y:S05]  /*90c0*/  @P0 BRA `(.L_x_11982) ;  /* 0x0000000800500947 */ /* 0x000fea0003800000 */
[----:B------:R-:W-:-:S04]  /*90d0*/  PRMT R4, R22, 0x9910, RZ ;  /* 0x0000991016047816 */ /* 0x000fc800000000ff */
[----:B------:R-:W-:-:S05]  /*90e0*/  SHF.R.S32.HI R5, RZ, 0x1f, R4 ;  /* 0x0000001fff057819 */ /* 0x000fca0000011404 */
[----:B------:R0:W-:Y:S01]  /*90f0*/  STG.E.64 desc[UR36][R8.64], R4 ;  /* 0x0000000408007986 */ /* 0x0001e2000c101b24 */
[----:B------:R-:W-:Y:S05]  /*9100*/  BRA `(.L_x_11983) ;  /* 0x0000000c00247947 */ /* 0x000fea0003800000 */
.L_x_11985:
[----:B------:R-:W-:-:S05]  /*9110*/  PRMT R3, R22, 0x9910, RZ ;  /* 0x0000991016037816 */ /* 0x000fca00000000ff */
[----:B------:R0:W-:Y:S01]  /*9120*/  STG.E desc[UR36][R8.64], R3 ;  /* 0x0000000308007986 */ /* 0x0001e2000c101924 */
[----:B------:R-:W-:Y:S05]  /*9130*/  BRA `(.L_x_11983) ;  /* 0x0000000c00187947 */ /* 0x000fea0003800000 */
.L_x_11984:
[----:B------:R0:W-:Y:S01]  /*9140*/  STG.E.U16 desc[UR36][R8.64], R22 ;  /* 0x0000001608007986 */ /* 0x0001e2000c101524 */
[----:B------:R-:W-:Y:S05]  /*9150*/  BRA `(.L_x_11983) ;  /* 0x0000000c00107947 */ /* 0x000fea0003800000 */
.L_x_11979:
[----:B------:R-:W-:-:S13]  /*9160*/  ISETP.GT.AND P0, PT, R0, 0x6, PT ;  /* 0x000000060000780c */ /* 0x000fda0003f04270 */
[----:B------:R-:W-:Y:S05]  /*9170*/  @P0 BRA `(.L_x_11986) ;  /* 0x00000000002c0947 */ /* 0x000fea0003800000 */
[----:B------:R-:W-:-:S13]  /*9180*/  ISETP.NE.AND P0, PT, R0, 0x5, PT ;  /* 0x000000050000780c */ /* 0x000fda0003f05270 */
[----:B------:R-:W-:Y:S05]  /*9190*/  @!P0 BRA `(.L_x_11987) ;  /* 0x0000000000148947 */ /* 0x000fea0003800000 */
[----:B------:R-:W-:-:S13]  /*91a0*/  ISETP.NE.AND P0, PT, R0, 0x6, PT ;  /* 0x000000060000780c */ /* 0x000fda0003f05270 */
[----:B------:R-:W-:Y:S05]  /*91b0*/  @P0 BRA `(.L_x_11982) ;  /* 0x0000000800140947 */ /* 0x000fea0003800000 */
[----:B------:R-:W0:Y:S02]  /*91c0*/  I2F.S16 R3, R22 ;  /* 0x0000001600037306 */ /* 0x000e240000101400 */
[----:B0-----:R1:W-:Y:S01]  /*91d0*/  STG.E desc[UR36][R8.64], R3 ;  /* 0x0000000308007986 */ /* 0x0013e2000c101924 */
[----:B------:R-:W-:Y:S05]  /*91e0*/  BRA `(.L_x_11983) ;  /* 0x0000000800ec7947 */ /* 0x000fea0003800000 */
.L_x_11987:
[----:B------:R-:W0:Y:S02]  /*91f0*/  I2F.S16 R0, R22 ;  /* 0x0000001600007306 */ /* 0x000e240000101400 */
[----:B0-----:R-:W-:-:S05]  /*9200*/  F2FP.F16.F32.PACK_AB R0, RZ, R0 ;  /* 0x00000000ff00723e */ /* 0x001fca00000000ff */
[----:B------:R0:W-:Y:S01]  /*9210*/  STG.E.U16 desc[UR36][R8.64], R0 ;  /* 0x0000000008007986 */ /* 0x0001e2000c101524 */
[----:B------:R-:W-:Y:S05]  /*9220*/  BRA `(.L_x_11983) ;  /* 0x0000000800dc7947 */ /* 0x000fea0003800000 */
.L_x_11986:
[----:B------:R-:W-:-:S13]  /*9230*/  ISETP.NE.AND P0, PT, R0, 0x7, PT ;  /* 0x000000070000780c */ /* 0x000fda0003f05270 */
[----:B------:R-:W-:Y:S05]  /*9240*/  @!P0 BRA `(.L_x_11988) ;  /* 0x0000000000348947 */ /* 0x000fea0003800000 */
[----:B------:R-:W-:-:S13]  /*9250*/  ISETP.NE.AND P0, PT, R0, 0x8, PT ;  /* 0x000000080000780c */ /* 0x000fda0003f05270 */
[----:B------:R-:W-:Y:S05]  /*9260*/  @!P0 BRA `(.L_x_11989) ;  /* 0x0000000000188947 */ /* 0x000fea0003800000 */
[----:B------:R-:W-:-:S13]  /*9270*/  ISETP.NE.AND P0, PT, R0, 0x9, PT ;  /* 0x000000090000780c */ /* 0x000fda0003f05270 */
[----:B------:R-:W-:Y:S05]  /*9280*/  @P0 BRA `(.L_x_11982) ;  /* 0x0000000400e00947 */ /* 0x000fea0003800000 */
[----:B------:R-:W0:Y:S01]  /*9290*/  I2F.S16 R22, R22 ;  /* 0x0000001600167306 */ /* 0x000e220000101400 */
[----:B------:R-:W-:-:S05]  /*92a0*/  IMAD.MOV.U32 R23, RZ, RZ, RZ ;  /* 0x000000ffff177224 */ /* 0x000fca00078e00ff */
[----:B0-----:R2:W-:Y:S01]  /*92b0*/  STG.E.64 desc[UR36][R8.64], R22 ;  /* 0x0000001608007986 */ /* 0x0015e2000c101b24 */
[----:B------:R-:W-:Y:S05]  /*92c0*/  BRA `(.L_x_11983) ;  /* 0x0000000800b47947 */ /* 0x000fea0003800000 */
.L_x_11989:
[----:B------:R-:W0:Y:S02]  /*92d0*/  I2F.S16 R22, R22 ;  /* 0x0000001600167306 */ /* 0x000e240000101400 */
[----:B0-----:R-:W-:-:S04]  /*92e0*/  F2FP.F16.F32.PACK_AB R3, RZ, R22 ;  /* 0x00000016ff03723e */ /* 0x001fc800000000ff */
[----:B------:R-:W-:-:S05]  /*92f0*/  PRMT R3, R3, 0x5410, RZ ;  /* 0x0000541003037816 */ /* 0x000fca00000000ff */
[----:B------:R3:W-:Y:S01]  /*9300*/  STG.E desc[UR36][R8.64], R3 ;  /* 0x0000000308007986 */ /* 0x0007e2000c101924 */
[----:B------:R-:W-:Y:S05]  /*9310*/  BRA `(.L_x_11983) ;  /* 0x0000000800a07947 */ /* 0x000fea0003800000 */
.L_x_11988:
[----:B------:R-:W0:Y:S02]  /*9320*/  I2F.F64.S16 R22, R22 ;  /* 0x0000001600167312 */ /* 0x000e240000101c00 */
[----:B0-----:R4:W-:Y:S01]  /*9330*/  STG.E.64 desc[UR36][R8.64], R22 ;  /* 0x0000001608007986 */ /* 0x0019e2000c101b24 */
[----:B------:R-:W-:Y:S05]  /*9340*/  BRA `(.L_x_11983) ;  /* 0x0000000800947947 */ /* 0x000fea0003800000 */
.L_x_11978:
        /* <DEDUP_REMOVED lines=11> */
[----:B------:R-:W-:Y:S05]  /*9400*/  BRA `(.L_x_11983) ;  /* 0x0000000800647947 */ /* 0x000fea0003800000 */
.L_x_11993:
        /* <DEDUP_REMOVED lines=17> */
.L_x_11996:
[----:B------:R-:W-:-:S04]  /*9520*/  SHF.R.U32.HI R3, RZ, 0x18, R5 ;  /* 0x00000018ff037819 */ /* 0x000fc80000011605 */
[----:B------:R-:W-:-:S04]  /*9530*/  LOP3.LUT R0, R0, 0x80, R3, 0xf8, !PT ;  /* 0x0000008000007812 */ /* 0x000fc800078ef803 */
[----:B------:R-:W-:-:S07]  /*9540*/  PRMT R4, R0, 0x7610, R4 ;  /* 0x0000761000047816 */ /* 0x000fce0000000004 */
.L_x_11995:
[----:B------:R-:W-:Y:S05]  /*9550*/  BSYNC.RECONVERGENT B0 ;  /* 0x0000000000007941 */ /* 0x000fea0003800200 */
.L_x_11994:
[----:B------:R0:W-:Y:S01]  /*9560*/  STG.E.U8 desc[UR36][R8.64], R4 ;  /* 0x0000000408007986 */ /* 0x0001e2000c101124 */
[----:B------:R-:W-:Y:S05]  /*9570*/  BRA `(.L_x_11983) ;  /* 0x0000000800087947 */ /* 0x000fea0003800000 */
.L_x_11992:
        /* <DEDUP_REMOVED lines=17> */
.L_x_11999:
[----:B------:R-:W-:-:S04]  /*9690*/  SHF.R.U32.HI R3, RZ, 0x18, R5 ;  /* 0x00000018ff037819 */ /* 0x000fc80000011605 */
[----:B------:R-:W-:-:S04]  /*96a0*/  LOP3.LUT R0, R0, 0x80, R3, 0xf8, !PT ;  /* 0x0000008000007812 */ /* 0x000fc800078ef803 */
[----:B------:R-:W-:-:S07]  /*96b0*/  PRMT R4, R0, 0x7610, R4 ;  /* 0x0000761000047816 */ /* 0x000fce0000000004 */
.L_x_11998:
[----:B------:R-:W-:Y:S05]  /*96c0*/  BSYNC.RECONVERGENT B0 ;  /* 0x0000000000007941 */ /* 0x000fea0003800200 */
.L_x_11997:
[----:B------:R0:W-:Y:S01]  /*96d0*/  STG.E.U8 desc[UR36][R8.64], R4 ;  /* 0x0000000408007986 */ /* 0x0001e2000c101124 */
[----:B------:R-:W-:Y:S05]  /*96e0*/  BRA `(.L_x_11983) ;  /* 0x0000000400ac7947 */ /* 0x000fea0003800000 */
.L_x_11991:
[----:B------:R-:W-:-:S13]  /*96f0*/  ISETP.NE.AND P0, PT, R0, 0x1c, PT ;  /* 0x0000001c0000780c */ /* 0x000fda0003f05270 */
[----:B------:R-:W-:Y:S05]  /*9700*/  @!P0 BRA `(.L_x_12000) ;  /* 0x0000000000608947 */ /* 0x000fea0003800000 */
[----:B------:R-:W-:-:S13]  /*9710*/  ISETP.NE.AND P0, PT, R0, 0x1d, PT ;  /* 0x0000001d0000780c */ /* 0x000fda0003f05270 */
[----:B------:R-:W-:Y:S05]  /*9720*/  @!P0 BRA `(.L_x_12001) ;  /* 0x0000000000488947 */ /* 0x000fea0003800000 */
[----:B------:R-:W-:-:S13]  /*9730*/  ISETP.NE.AND P0, PT, R0, 0x2c, PT ;  /* 0x0000002c0000780c */ /* 0x000fda0003f05270 */
[----:B------:R-:W-:Y:S05]  /*9740*/  @P0 BRA `(.L_x_11982) ;  /* 0x0000000000b00947 */ /* 0x000fea0003800000 */
        /* <DEDUP_REMOVED lines=16> */
.L_x_12001:
[----:B------:R-:W-:-:S04]  /*9850*/  PRMT R4, R22, 0x9910, RZ ;  /* 0x0000991016047816 */ /* 0x000fc800000000ff */
[----:B------:R-:W-:-:S05]  /*9860*/  SHF.R.S32.HI R5, RZ, 0x1f, R4 ;  /* 0x0000001fff057819 */ /* 0x000fca0000011404 */
[----:B------:R0:W-:Y:S01]  /*9870*/  STG.E.64 desc[UR36][R8.64], R4 ;  /* 0x0000000408007986 */ /* 0x0001e2000c101b24 */
[----:B------:R-:W-:Y:S05]  /*9880*/  BRA `(.L_x_11983) ;  /* 0x0000000400447947 */ /* 0x000fea0003800000 */
.L_x_12000:
[----:B------:R-:W-:-:S05]  /*9890*/  PRMT R3, R22, 0x9910, RZ ;  /* 0x0000991016037816 */ /* 0x000fca00000000ff */
[----:B------:R0:W-:Y:S01]  /*98a0*/  STG.E desc[UR36][R8.64], R3 ;  /* 0x0000000308007986 */ /* 0x0001e2000c101924 */
[----:B------:R-:W-:Y:S05]  /*98b0*/  BRA `(.L_x_11983) ;  /* 0x0000000400387947 */ /* 0x000fea0003800000 */
.L_x_11990:
[----:B------:R-:W-:-:S13]  /*98c0*/  ISETP.GT.AND P0, PT, R0, 0xe, PT ;  /* 0x0000000e0000780c */ /* 0x000fda0003f04270 */
[----:B------:R-:W-:Y:S05]  /*98d0*/  @P0 BRA `(.L_x_12002) ;  /* 0x0000000000340947 */ /* 0x000fea0003800000 */
[----:B------:R-:W-:-:S13]  /*98e0*/  ISETP.NE.AND P0, PT, R0, 0xa, PT ;  /* 0x0000000a0000780c */ /* 0x000fda0003f05270 */
[----:B------:R-:W-:Y:S05]  /*98f0*/  @!P0 BRA `(.L_x_12003) ;  /* 0x00000000001c8947 */ /* 0x000fea0003800000 */
[----:B------:R-:W-:-:S13]  /*9900*/  ISETP.NE.AND P0, PT, R0, 0xb, PT ;  /* 0x0000000b0000780c */ /* 0x000fda0003f05270 */
[----:B------:R-:W-:Y:S05]  /*9910*/  @P0 BRA `(.L_x_11982) ;  /* 0x00000000003c0947 */ /* 0x000fea0003800000 */
[----:B------:R-:W-:-:S04]  /*9920*/  PRMT R0, R22, 0x9910, RZ ;  /* 0x0000991016007816 */ /* 0x000fc800000000ff */
[----:B------:R-:W-:-:S04]  /*9930*/  ISETP.NE.AND P0, PT, R0, RZ, PT ;  /* 0x000000ff0000720c */ /* 0x000fc80003f05270 */
[----:B------:R-:W-:-:S05]  /*9940*/  SEL R3, RZ, 0x1, !P0 ;  /* 0x00000001ff037807 */ /* 0x000fca0004000000 */
[----:B------:R0:W-:Y:S01]  /*9950*/  STG.E.U8 desc[UR36][R8.64], R3 ;  /* 0x0000000308007986 */ /* 0x0001e2000c101124 */
[----:B------:R-:W-:Y:S05]  /*9960*/  BRA `(.L_x_11983) ;  /* 0x00000004000c7947 */ /* 0x000fea0003800000 */
.L_x_12003:
[----:B------:R-:W0:Y:S01]  /*9970*/  I2F.F64.S16 R4, R22 ;  /* 0x0000001600047312 */ /* 0x000e220000101c00 */
[----:B------:R-:W-:-:S05]  /*9980*/  CS2R R6, SRZ ;  /* 0x0000000000067805 */ /* 0x000fca000001ff00 */
[----:B0-----:R0:W-:Y:S01]  /*9990*/  STG.E.128 desc[UR36][R8.64], R4 ;  /* 0x0000000408007986 */ /* 0x0011e2000c101d24 */
[----:B------:R-:W-:Y:S05]  /*99a0*/  BRA `(.L_x_11983) ;  /* 0x0000000000fc7947 */ /* 0x000fea0003800000 */
.L_x_12002:
[----:B------:R-:W-:-:S13]  /*99b0*/  ISETP.NE.AND P0, PT, R0, 0xf, PT ;  /* 0x0000000f0000780c */ /* 0x000fda0003f05270 */
[----:B------:R-:W-:Y:S05]  /*99c0*/  @!P0 BRA `(.L_x_12004) ;  /* 0x0000000000e88947 */ /* 0x000fea0003800000 */
[----:B------:R-:W-:-:S13]  /*99d0*/  ISETP.NE.AND P0, PT, R0, 0x17, PT ;  /* 0x000000170000780c */ /* 0x000fda0003f05270 */
[----:B------:R-:W-:Y:S05]  /*99e0*/  @!P0 BRA `(.L_x_12005) ;  /* 0x0000000000908947 */ /* 0x000fea0003800000 */
[----:B------:R-:W-:-:S13]  /*99f0*/  ISETP.NE.AND P0, PT, R0, 0x18, PT ;  /* 0x000000180000780c */ /* 0x000fda0003f05270 */
[----:B------:R-:W-:Y:S05]  /*9a00*/  @!P0 BRA `(.L_x_12006) ;  /* 0x0000000000448947 */ /* 0x000fea0003800000 */
.L_x_11982:
        /* <DEDUP_REMOVED lines=16> */
.L_x_12007:
[----:B------:R-:W-:Y:S05]  /*9b10*/  BRA `(.L_x_11983) ;  /* 0x0000000000a07947 */ /* 0x000fea0003800000 */
.L_x_12006:
        /* <DEDUP_REMOVED lines=13> */
.L_x_12009:
[----:B------:R-:W-:Y:S05]  /*9bf0*/  BSYNC.RECONVERGENT B0 ;  /* 0x0000000000007941 */ /* 0x000fea0003800200 */
.L_x_12008:
[----:B------:R-:W-:-:S05]  /*9c00*/  LOP3.LUT R3, R0, 0x80, R3, 0xf8, !PT ;  /* 0x0000008000037812 */ /* 0x000fca00078ef803 */
[----:B------:R0:W-:Y:S01]  /*9c10*/  STG.E.U8 desc[UR36][R8.64], R3 ;  /* 0x0000000308007986 */ /* 0x0001e2000c101124 */
[----:B------:R-:W-:Y:S05]  /*9c20*/  BRA `(.L_x_11983) ;  /* 0x00000000005c7947 */ /* 0x000fea0003800000 */
.L_x_12005:
        /* <DEDUP_REMOVED lines=12> */
.L_x_12011:
[----:B------:R-:W-:Y:S01]  /*9cf0*/  IMAD.MOV.U32 R0, RZ, RZ, 0x7f ;  /* 0x0000007fff007424 */ /* 0x000fe200078e00ff */
[----:B------:R-:W-:-:S04]  /*9d00*/  ISETP.GT.U32.AND P0, PT, R3, 0x7f800000, PT ;  /* 0x7f8000000300780c */ /* 0x000fc80003f04070 */
[----:B------:R-:W-:-:S09]  /*9d10*/  SEL R0, R0, 0x7c, P0 ;  /* 0x0000007c00007807 */ /* 0x000fd20000000000 */
.L_x_12012:
[----:B------:R-:W-:Y:S05]  /*9d20*/  BSYNC.RECONVERGENT B0 ;  /* 0x0000000000007941 */ /* 0x000fea0003800200 */
.L_x_12010:
[----:B------:R-:W-:-:S04]  /*9d30*/  SHF.R.U32.HI R3, RZ, 0x18, R5 ;  /* 0x00000018ff037819 */ /* 0x000fc80000011605 */
[----:B------:R-:W-:-:S05]  /*9d40*/  LOP3.LUT R3, R0, 0x80, R3, 0xf8, !PT ;  /* 0x0000008000037812 */ /* 0x000fca00078ef803 */
[----:B------:R0:W-:Y:S01]  /*9d50*/  STG.E.U8 desc[UR36][R8.64], R3 ;  /* 0x0000000308007986 */ /* 0x0001e2000c101124 */
[----:B------:R-:W-:Y:S05]  /*9d60*/  BRA `(.L_x_11983) ;  /* 0x00000000000c7947 */ /* 0x000fea0003800000 */
.L_x_12004:
[----:B------:R-:W0:Y:S02]  /*9d70*/  I2F.S16 R0, R22 ;  /* 0x0000001600007306 */ /* 0x000e240000101400 */
[----:B0-----:R-:W-:-:S05]  /*9d80*/  F2FP.BF16.F32.PACK_AB R0, RZ, R0 ;  /* 0x00000000ff00723e */ /* 0x001fca00000010ff */
[----:B------:R0:W-:Y:S02]  /*9d90*/  STG.E.U16 desc[UR36][R8.64], R0 ;  /* 0x0000000008007986 */ /* 0x0001e4000c101524 */
.L_x_11983:
        /* <DEDUP_REMOVED lines=23> */
.L_x_12016:
[----:B------:R0:W-:Y:S01]  /*9f10*/  STG.E.U8 desc[UR36][R8.64], R18 ;  /* 0x0000001208007986 */ /* 0x0001e2000c101124 */
[----:B------:R-:W-:Y:S05]  /*9f20*/  BRA `(.L_x_12018) ;  /* 0x0000000c004c7947 */ /* 0x000fea0003800000 */
.L_x_12015:
        /* <DEDUP_REMOVED lines=10> */
.L_x_12020:
[----:B------:R-:W-:-:S05]  /*9fd0*/  PRMT R3, R18, 0x9910, RZ ;  /* 0x0000991012037816 */ /* 0x000fca00000000ff */
[----:B------:R0:W-:Y:S01]  /*9fe0*/  STG.E desc[UR36][R8.64], R3 ;  /* 0x0000000308007986 */ /* 0x0001e2000c101924 */
[----:B------:R-:W-:Y:S05]  /*9ff0*/  BRA `(.L_x_12018) ;  /* 0x0000000c00187947 */ /* 0x000fea0003800000 */
.L_x_12019:
[----:B------:R0:W-:Y:S01]  /*a000*/  STG.E.U16 desc[UR36][R8.64], R18 ;  /* 0x0000001208007986 */ /* 0x0001e2000c101524 */
[----:B------:R-:W-:Y:S05]  /*a010*/  BRA `(.L_x_12018) ;  /* 0x0000000c00107947 */ /* 0x000fea0003800000 */
.L_x_12014:
        /* <DEDUP_REMOVED lines=9> */
.L_x_12022:
[----:B------:R-:W0:Y:S02]  /*a0b0*/  I2F.S16 R0, R18 ;  /* 0x0000001200007306 */ /* 0x000e240000101400 */
[----:B0-----:R-:W-:-:S05]  /*a0c0*/  F2FP.F16.F32.PACK_AB R0, RZ, R0 ;  /* 0x00000000ff00723e */ /* 0x001fca00000000ff */
[----:B------:R4:W-:Y:S01]  /*a0d0*/  STG.E.U16 desc[UR36][R8.64], R0 ;  /* 0x0000000008007986 */ /* 0x0009e2000c101524 */
[----:B------:R-:W-:Y:S05]  /*a0e0*/  BRA `(.L_x_12018) ;  /* 0x0000000800dc7947 */ /* 0x000fea0003800000 */
.L_x_12021:
        /* <DEDUP_REMOVED lines=10> */
.L_x_12024:
[----:B------:R-:W0:Y:S02]  /*a190*/  I2F.S16 R18, R18 ;  /* 0x0000001200127306 */ /* 0x000e240000101400 */
[----:B0-----:R-:W-:-:S04]  /*a1a0*/  F2FP.F16.F32.PACK_AB R3, RZ, R18 ;  /* 0x00000012ff03723e */ /* 0x001fc800000000ff */
[----:B------:R-:W-:-:S05]  /*a1b0*/  PRMT R3, R3, 0x5410, RZ ;  /* 0x0000541003037816 */ /* 0x000fca00000000ff */
[----:B------:R2:W-:Y:S01]  /*a1c0*/  STG.E desc[UR36][R8.64], R3 ;  /* 0x0000000308007986 */ /* 0x0005e2000c101924 */
[----:B------:R-:W-:Y:S05]  /*a1d0*/  BRA `(.L_x_12018) ;  /* 0x0000000800a07947 */ /* 0x000fea0003800000 */
.L_x_12023:
[----:B------:R-:W0:Y:S02]  /*a1e0*/  I2F.F64.S16 R4, R18 ;  /* 0x0000001200047312 */ /* 0x000e240000101c00 */
[----:B0-----:R0:W-:Y:S01]  /*a1f0*/  STG.E.64 desc[UR36][R8.64], R4 ;  /* 0x0000000408007986 */ /* 0x0011e2000c101b24 */
[----:B------:R-:W-:Y:S05]  /*a200*/  BRA `(.L_x_12018) ;  /* 0x0000000800947947 */ /* 0x000fea0003800000 */
.L_x_12013:
        /* <DEDUP_REMOVED lines=12> */
.L_x_12028:
        /* <DEDUP_REMOVED lines=17> */
.L_x_12031:
[----:B------:R-:W-:-:S04]  /*a3e0*/  SHF.R.U32.HI R3, RZ, 0x18, R5 ;  /* 0x00000018ff037819 */ /* 0x000fc80000011605 */
[----:B------:R-:W-:-:S04]  /*a3f0*/  LOP3.LUT R0, R0, 0x80, R3, 0xf8, !PT ;  /* 0x0000008000007812 */ /* 0x000fc800078ef803 */
[----:B------:R-:W-:-:S07]  /*a400*/  PRMT R4, R0, 0x7610, R4 ;  /* 0x0000761000047816 */ /* 0x000fce0000000004 */
.L_x_12030:
[----:B------:R-:W-:Y:S05]  /*a410*/  BSYNC.RECONVERGENT B0 ;  /* 0x0000000000007941 */ /* 0x000fea0003800200 */
.L_x_12029:
[----:B------:R0:W-:Y:S01]  /*a420*/  STG.E.U8 desc[UR36][R8.64], R4 ;  /* 0x0000000408007986 */ /* 0x0001e2000c101124 */
[----:B------:R-:W-:Y:S05]  /*a430*/  BRA `(.L_x_12018) ;  /* 0x0000000800087947 */ /* 0x000fea0003800000 */
.L_x_12027:
        /* <DEDUP_REMOVED lines=17> */
.L_x_12034:
[----:B------:R-:W-:-:S04]  /*a550*/  SHF.R.U32.HI R3, RZ, 0x18, R5 ;  /* 0x00000018ff037819 */ /* 0x000fc80000011605 */
[----:B------:R-:W-:-:S04]  /*a560*/  LOP3.LUT R0, R0, 0x80, R3, 0xf8, !PT ;  /* 0x0000008000007812 */ /* 0x000fc800078ef803 */
[----:B------:R-:W-:-:S07]  /*a570*/  PRMT R4, R0, 0x7610, R4 ;  /* 0x0000761000047816 */ /* 0x000fce0000000004 */
.L_x_12033:
[----:B------:R-:W-:Y:S05]  /*a580*/  BSYNC.RECONVERGENT B0 ;  /* 0x0000000000007941 */ /* 0x000fea0003800200 */
.L_x_12032:
[----:B------:R0:W-:Y:S01]  /*a590*/  STG.E.U8 desc[UR36][R8.64], R4 ;  /* 0x0000000408007986 */ /* 0x0001e2000c101124 */
[----:B------:R-:W-:Y:S05]  /*a5a0*/  BRA `(.L_x_12018) ;  /* 0x0000000400ac7947 */ /* 0x000fea0003800000 */
.L_x_12026:
        /* <DEDUP_REMOVED lines=22> */
.L_x_12036:
[----:B------:R-:W-:-:S04]  /*a710*/  PRMT R4, R18, 0x9910, RZ ;  /* 0x0000991012047816 */ /* 0x000fc800000000ff */
[----:B------:R-:W-:-:S05]  /*a720*/  SHF.R.S32.HI R5, RZ, 0x1f, R4 ;  /* 0x0000001fff057819 */ /* 0x000fca0000011404 */
[----:B------:R0:W-:Y:S01]  /*a730*/  STG.E.64 desc[UR36][R8.64], R4 ;  /* 0x0000000408007986 */ /* 0x0001e2000c101b24 */
[----:B------:R-:W-:Y:S05]  /*a740*/  BRA `(.L_x_12018) ;  /* 0x0000000400447947 */ /* 0x000fea0003800000 */
.L_x_12035:
[----:B------:R-:W-:-:S05]  /*a750*/  PRMT R3, R18, 0x9910, RZ ;  /* 0x0000991012037816 */ /* 0x000fca00000000ff */
[----:B------:R0:W-:Y:S01]  /*a760*/  STG.E desc[UR36][R8.64], R3 ;  /* 0x0000000308007986 */ /* 0x0001e2000c101924 */
[----:B------:R-:W-:Y:S05]  /*a770*/  BRA `(.L_x_12018) ;  /* 0x0000000400387947 */ /* 0x000fea0003800000 */
.L_x_12025:
        /* <DEDUP_REMOVED lines=11> */
.L_x_12038:
[----:B------:R-:W0:Y:S01]  /*a830*/  I2F.F64.S16 R4, R18 ;  /* 0x0000001200047312 */ /* 0x000e220000101c00 */
[----:B------:R-:W-:-:S05]  /*a840*/  CS2R R6, SRZ ;  /* 0x0000000000067805 */ /* 0x000fca000001ff00 */
[----:B0-----:R0:W-:Y:S01]  /*a850*/  STG.E.128 desc[UR36][R8.64], R4 ;  /* 0x0000000408007986 */ /* 0x0011e2000c101d24 */
[----:B------:R-:W-:Y:S05]  /*a860*/  BRA `(.L_x_12018) ;  /* 0x0000000000fc7947 */ /* 0x000fea0003800000 */
.L_x_12037:
[----:B------:R-:W-:-:S13]  /*a870*/  ISETP.NE.AND P0, PT, R0, 0xf, PT ;  /* 0x0000000f0000780c */ /* 0x000fda0003f05270 */
[----:B------:R-:W-:Y:S05]  /*a880*/  @!P0 BRA `(.L_x_12039) ;  /* 0x0000000000e88947 */ /* 0x000fea0003800000 */
[----:B------:R-:W-:-:S13]  /*a890*/  ISETP.NE.AND P0, PT, R0, 0x17, PT ;  /* 0x000000170000780c */ /* 0x000fda0003f05270 */
[----:B------:R-:W-:Y:S05]  /*a8a0*/  @!P0 BRA `(.L_x_12040) ;  /* 0x0000000000908947 */ /* 0x000fea0003800000 */
[----:B------:R-:W-:-:S13]  /*a8b0*/  ISETP.NE.AND P0, PT, R0, 0x18, PT ;  /* 0x000000180000780c */ /* 0x000fda0003f05270 */
[----:B------:R-:W-:Y:S05]  /*a8c0*/  @!P0 BRA `(.L_x_12041) ;  /* 0x0000000000448947 */ /* 0x000fea0003800000 */
.L_x_12017:
        /* <DEDUP_REMOVED lines=16> */
.L_x_12042:
[----:B------:R-:W-:Y:S05]  /*a9d0*/  BRA `(.L_x_12018) ;  /* 0x0000000000a07947 */ /* 0x000fea0003800000 */
.L_x_12041:
        /* <DEDUP_REMOVED lines=13> */
.L_x_12044:
[----:B------:R-:W-:Y:S05]  /*aab0*/  BSYNC.RECONVERGENT B0 ;  /* 0x0000000000007941 */ /* 0x000fea0003800200 */
.L_x_12043:
[----:B------:R-:W-:-:S05]  /*aac0*/  LOP3.LUT R3, R0, 0x80, R3, 0xf8, !PT ;  /* 0x0000008000037812 */ /* 0x000fca00078ef803 */
[----:B------:R0:W-:Y:S01]  /*aad0*/  STG.E.U8 desc[UR36][R8.64], R3 ;  /* 0x0000000308007986 */ /* 0x0001e2000c101124 */
[----:B------:R-:W-:Y:S05]  /*aae0*/  BRA `(.L_x_12018) ;  /* 0x00000000005c7947 */ /* 0x000fea0003800000 */
.L_x_12040:
        /* <DEDUP_REMOVED lines=12> */
.L_x_12046:
[----:B------:R-:W-:Y:S01]  /*abb0*/  IMAD.MOV.U32 R0, RZ, RZ, 0x7f ;  /* 0x0000007fff007424 */ /* 0x000fe200078e00ff */
[----:B------:R-:W-:-:S04]  /*abc0*/  ISETP.GT.U32.AND P0, PT, R3, 0x7f800000, PT ;  /* 0x7f8000000300780c */ /* 0x000fc80003f04070 */
[----:B------:R-:W-:-:S09]  /*abd0*/  SEL R0, R0, 0x7c, P0 ;  /* 0x0000007c00007807 */ /* 0x000fd20000000000 */
.L_x_12047:
[----:B------:R-:W-:Y:S05]  /*abe0*/  BSYNC.RECONVERGENT B0 ;  /* 0x0000000000007941 */ /* 0x000fea0003800200 */
.L_x_12045:
[----:B------:R-:W-:-:S04]  /*abf0*/  SHF.R.U32.HI R3, RZ, 0x18, R5 ;  /* 0x00000018ff037819 */ /* 0x000fc80000011605 */
[----:B------:R-:W-:-:S05]  /*ac00*/  LOP3.LUT R3, R0, 0x80, R3, 0xf8, !PT ;  /* 0x0000008000037812 */ /* 0x000fca00078ef803 */
[----:B------:R0:W-:Y:S01]  /*ac10*/  STG.E.U8 desc[UR36][R8.64], R3 ;  /* 0x0000000308007986 */ /* 0x0001e2000c101124 */
[----:B------:R-:W-:Y:S05]  /*ac20*/  BRA `(.L_x_12018) ;  /* 0x00000000000c7947 */ /* 0x000fea0003800000 */
.L_x_12039:
[----:B------:R-:W0:Y:S02]  /*ac30*/  I2F.S16 R0, R18 ;  /* 0x0000001200007306 */ /* 0x000e240000101400 */
[----:B0-----:R-:W-:-:S05]  /*ac40*/  F2FP.BF16.F32.PACK_AB R0, RZ, R0 ;  /* 0x00000000ff00723e */ /* 0x001fca00000010ff */
[----:B------:R0:W-:Y:S02]  /*ac50*/  STG.E.U16 desc[UR36][R8.64], R0 ;  /* 0x0000000008007986 */ /* 0x0001e4000c101524 */
.L_x_12018:
[----:B------:R-:W-:-:S07]  /*ac60*/  VIADD R25, R25, 0x80 ;  /* 0x0000008019197836 */ /* 0x000fce0000000000 */
.L_x_11977:
[----:B------:R-:W-:Y:S05]  /*ac70*/  BSYNC.RECONVERGENT B6 ;  /* 0x0000000000067941 */ /* 0x000fea0003800200 */
.L_x_11976:
[----:B------:R-:W-:-:S13]  /*ac80*/  ISETP.GE.AND P0, PT, R25, R16, PT ;  /* 0x000000101900720c */ /* 0x000fda0003f06270 */
[----:B------:R-:W-:Y:S05]  /*ac90*/  @P0 EXIT ;  /* 0x000000000000094d */ /* 0x000fea0003800000 */
[----:B01-3--:R-:W0:Y:S01]  /*aca0*/  LDC.64 R4, c[0x0][0x388] ;  /* 0x0000e200ff047b82 */ /* 0x00be220000000a00 */
[----:B------:R-:W1:Y:S01]  /*acb0*/  LDCU UR4, c[0x0][0x3b4] ;  /* 0x00007680ff0477ac */ /* 0x000e620008000800 */
[----:B--2-4-:R-:W-:Y:S01]  /*acc0*/  PRMT R0, R17, 0x9910, RZ ;  /* 0x0000991011007816 */ /* 0x014fe200000000ff */
        /* <DEDUP_REMOVED lines=14> */
[----:B------:R-:W-:Y:S01]  /*adb0*/  STG.E.U8 desc[UR36][R2.64], R19 ;  /* 0x0000001302007986 */ /* 0x000fe2000c101124 */
[----:B------:R-:W-:Y:S05]  /*adc0*/  EXIT ;  /* 0x000000000000794d */ /* 0x000fea0003800000 */
.L_x_12051:
[----:B------:R-:W-:Y:S01]  /*add0*/  STG.E.U8 desc[UR36][R2.64], R19 ;  /* 0x0000001302007986 */ /* 0x000fe2000c101124 */
[----:B------:R-:W-:Y:S05]  /*ade0*/  EXIT ;  /* 0x000000000000794d */ /* 0x000fea0003800000 */
.L_x_12050:
        /* <DEDUP_REMOVED lines=8> */
[----:B------:R-:W-:Y:S01]  /*ae70*/  STG.E.64 desc[UR36][R2.64], R4 ;  /* 0x0000000402007986 */ /* 0x000fe2000c101b24 */
[----:B------:R-:W-:Y:S05]  /*ae80*/  EXIT ;  /* 0x000000000000794d */ /* 0x000fea0003800000 */
.L_x_12054:
[----:B------:R-:W-:-:S05]  /*ae90*/  PRMT R5, R19, 0x9910, RZ ;  /* 0x0000991013057816 */ /* 0x000fca00000000ff */
[----:B------:R-:W-:Y:S01]  /*aea0*/  STG.E desc[UR36][R2.64], R5 ;  /* 0x0000000502007986 */ /* 0x000fe2000c101924 */
[----:B------:R-:W-:Y:S05]  /*aeb0*/  EXIT ;  /* 0x000000000000794d */ /* 0x000fea0003800000 */
.L_x_12053:
[----:B------:R-:W-:Y:S01]  /*aec0*/  STG.E.U16 desc[UR36][R2.64], R19 ;  /* 0x0000001302007986 */ /* 0x000fe2000c101524 */
[----:B------:R-:W-:Y:S05]  /*aed0*/  EXIT ;  /* 0x000000000000794d */ /* 0x000fea0003800000 */
.L_x_12049:
[----:B------:R-:W-:-:S13]  /*aee0*/  ISETP.GT.AND P0, PT, R0, 0x6, PT ;  /* 0x000000060000780c */ /* 0x000fda0003f04270 */
[----:B------:R-:W-:Y:S05]  /*aef0*/  @P0 BRA `(.L_x_12055) ;  /* 0x00000000002c0947 */ /* 0x000fea0003800000 */
[----:B------:R-:W-:-:S13]  /*af00*/  ISETP.NE.AND P0, PT, R0, 0x5, PT ;  /* 0x000000050000780c */ /* 0x000fda0003f05270 */
[----:B------:R-:W-:Y:S05]  /*af10*/  @!P0 BRA `(.L_x_12056) ;  /* 0x0000000000148947 */ /* 0x000fea0003800000 */
[----:B------:R-:W-:-:S13]  /*af20*/  ISETP.NE.AND P0, PT, R0, 0x6, PT ;  /* 0x000000060000780c */ /* 0x000fda0003f05270 */
[----:B------:R-:W-:Y:S05]  /*af30*/  @P0 BRA `(.L_x_12052) ;  /* 0x0000000800140947 */ /* 0x000fea0003800000 */
[----:B------:R-:W0:Y:S02]  /*af40*/  I2F.S16 R19, R19 ;  /* 0x0000001300137306 */ /* 0x000e240000101400 */
[----:B0-----:R-:W-:Y:S01]  /*af50*/  STG.E desc[UR36][R2.64], R19 ;  /* 0x0000001302007986 */ /* 0x001fe2000c101924 */
[----:B------:R-:W-:Y:S05]  /*af60*/  EXIT ;  /* 0x000000000000794d */ /* 0x000fea0003800000 */
.L_x_12056:
[----:B------:R-:W0:Y:S02]  /*af70*/  I2F.S16 R0, R19 ;  /* 0x0000001300007306 */ /* 0x000e240000101400 */
[----:B0-----:R-:W-:-:S05]  /*af80*/  F2FP.F16.F32.PACK_AB R0, RZ, R0 ;  /* 0x00000000ff00723e */ /* 0x001fca00000000ff */
[----:B------:R-:W-:Y:S01]  /*af90*/  STG.E.U16 desc[UR36][R2.64], R0 ;  /* 0x0000000002007986 */ /* 0x000fe2000c101524 */
[----:B------:R-:W-:Y:S05]  /*afa0*/  EXIT ;  /* 0x000000000000794d */ /* 0x000fea0003800000 */
.L_x_12055:
        /* <DEDUP_REMOVED lines=8> */
[----:B0-----:R-:W-:Y:S01]  /*b030*/  STG.E.64 desc[UR36][R2.64], R4 ;  /* 0x0000000402007986 */ /* 0x001fe2000c101b24 */
[----:B------:R-:W-:Y:S05]  /*b040*/  EXIT ;  /* 0x000000000000794d */ /* 0x000fea0003800000 */
.L_x_12058:
[----:B------:R-:W0:Y:S02]  /*b050*/  I2F.S16 R19, R19 ;  /* 0x0000001300137306 */ /* 0x000e240000101400 */
[----:B0-----:R-:W-:-:S04]  /*b060*/  F2FP.F16.F32.PACK_AB R5, RZ, R19 ;  /* 0x00000013ff05723e */ /* 0x001fc800000000ff */
[----:B------:R-:W-:-:S05]  /*b070*/  PRMT R5, R5, 0x5410, RZ ;  /* 0x0000541005057816 */ /* 0x000fca00000000ff */
[----:B------:R-:W-:Y:S01]  /*b080*/  STG.E desc[UR36][R2.64], R5 ;  /* 0x0000000502007986 */ /* 0x000fe2000c101924 */
[----:B------:R-:W-:Y:S05]  /*b090*/  EXIT ;  /* 0x000000000000794d */ /* 0x000fea0003800000 */
.L_x_12057:
[----:B------:R-:W0:Y:S02]  /*b0a0*/  I2F.F64.S16 R4, R19 ;  /* 0x0000001300047312 */ /* 0x000e240000101c00 */
[----:B0-----:R-:W-:Y:S01]  /*b0b0*/  STG.E.64 desc[UR36][R2.64], R4 ;  /* 0x0000000402007986 */ /* 0x001fe2000c101b24 */
[----:B------:R-:W-:Y:S05]  /*b0c0*/  EXIT ;  /* 0x000000000000794d */ /* 0x000fea0003800000 */
.L_x_12048:
        /* <DEDUP_REMOVED lines=10> */
[----:B------:R-:W-:Y:S01]  /*b170*/  STG.E.U16 desc[UR36][R2.64], R19 ;  /* 0x0000001302007986 */ /* 0x000fe2000c101524 */
[----:B------:R-:W-:Y:S05]  /*b180*/  EXIT ;  /* 0x000000000000794d */ /* 0x000fea0003800000 */
.L_x_12062:
        /* <DEDUP_REMOVED lines=18> */
.L_x_12065:
[----:B------:R-:W-:-:S04]  /*b2b0*/  SHF.R.U32.HI R5, RZ, 0x18, R5 ;  /* 0x00000018ff057819 */ /* 0x000fc80000011605 */
[----:B------:R-:W-:-:S07]  /*b2c0*/  LOP3.LUT R0, R0, 0x80, R5, 0xf8, !PT ;  /* 0x0000008000007812 */ /* 0x000fce00078ef805 */
.L_x_12064:
[----:B------:R-:W-:Y:S05]  /*b2d0*/  BSYNC.RECONVERGENT B0 ;  /* 0x0000000000007941 */ /* 0x000fea0003800200 */
.L_x_12063:
[----:B------:R-:W-:Y:S01]  /*b2e0*/  STG.E.U8 desc[UR36][R2.64], R0 ;  /* 0x0000000002007986 */ /* 0x000fe2000c101124 */
[----:B------:R-:W-:Y:S05]  /*b2f0*/  EXIT ;  /* 0x000000000000794d */ /* 0x000fea0003800000 */
.L_x_12061:
        /* <DEDUP_REMOVED lines=18> */
.L_x_12068:
[----:B------:R-:W-:-:S04]  /*b420*/  SHF.R.U32.HI R5, RZ, 0x18, R5 ;  /* 0x00000018ff057819 */ /* 0x000fc80000011605 */
[----:B------:R-:W-:-:S07]  /*b430*/  LOP3.LUT R0, R0, 0x80, R5, 0xf8, !PT ;  /* 0x0000008000007812 */ /* 0x000fce00078ef805 */
.L_x_12067:
[----:B------:R-:W-:Y:S05]  /*b440*/  BSYNC.RECONVERGENT B0 ;  /* 0x0000000000007941 */ /* 0x000fea0003800200 */
.L_x_12066:
[----:B------:R-:W-:Y:S01]  /*b450*/  STG.E.U8 desc[UR36][R2.64], R0 ;  /* 0x0000000002007986 */ /* 0x000fe2000c101124 */
[----:B------:R-:W-:Y:S05]  /*b460*/  EXIT ;  /* 0x000000000000794d */ /* 0x000fea0003800000 */
.L_x_12060:
        /* <DEDUP_REMOVED lines=22> */
.L_x_12070:
[----:B------:R-:W-:-:S04]  /*b5d0*/  PRMT R4, R19, 0x9910, RZ ;  /* 0x0000991013047816 */ /* 0x000fc800000000ff */
[----:B------:R-:W-:-:S05]  /*b5e0*/  SHF.R.S32.HI R5, RZ, 0x1f, R4 ;  /* 0x0000001fff057819 */ /* 0x000fca0000011404 */
[----:B------:R-:W-:Y:S01]  /*b5f0*/  STG.E.64 desc[UR36][R2.64], R4 ;  /* 0x0000000402007986 */ /* 0x000fe2000c101b24 */
[----:B------:R-:W-:Y:S05]  /*b600*/  EXIT ;  /* 0x000000000000794d */ /* 0x000fea0003800000 */
.L_x_12069:
[----:B------:R-:W-:-:S05]  /*b610*/  PRMT R5, R19, 0x9910, RZ ;  /* 0x0000991013057816 */ /* 0x000fca00000000ff */
[----:B------:R-:W-:Y:S01]  /*b620*/  STG.E desc[UR36][R2.64], R5 ;  /* 0x0000000502007986 */ /* 0x000fe2000c101924 */
[----:B------:R-:W-:Y:S05]  /*b630*/  EXIT ;  /* 0x000000000000794d */ /* 0x000fea0003800000 */
.L_x_12059:
        /* <DEDUP_REMOVED lines=9> */
[----:B------:R-:W-:Y:S01]  /*b6d0*/  STG.E.U8 desc[UR36][R2.64], R5 ;  /* 0x0000000502007986 */ /* 0x000fe2000c101124 */
[----:B------:R-:W-:Y:S05]  /*b6e0*/  EXIT ;  /* 0x000000000000794d */ /* 0x000fea0003800000 */
.L_x_12072:
[----:B------:R-:W0:Y:S01]  /*b6f0*/  I2F.F64.S16 R4, R19 ;  /* 0x0000001300047312 */ /* 0x000e220000101c00 */
[----:B------:R-:W-:-:S05]  /*b700*/  CS2R R6, SRZ ;  /* 0x0000000000067805 */ /* 0x000fca000001ff00 */
[----:B0-----:R-:W-:Y:S01]  /*b710*/  STG.E.128 desc[UR36][R2.64], R4 ;  /* 0x0000000402007986 */ /* 0x001fe2000c101d24 */
[----:B------:R-:W-:Y:S05]  /*b720*/  EXIT ;  /* 0x000000000000794d */ /* 0x000fea0003800000 */
.L_x_12071:
[----:B------:R-:W-:-:S13]  /*b730*/  ISETP.NE.AND P0, PT, R0, 0xf, PT ;  /* 0x0000000f0000780c */ /* 0x000fda0003f05270 */
[----:B------:R-:W-:Y:S05]  /*b740*/  @!P0 BRA `(.L_x_12073) ;  /* 0x0000000000e88947 */ /* 0x000fea0003800000 */
[----:B------:R-:W-:-:S13]  /*b750*/  ISETP.NE.AND P0, PT, R0, 0x17, PT ;  /* 0x000000170000780c */ /* 0x000fda0003f05270 */
[----:B------:R-:W-:Y:S05]  /*b760*/  @!P0 BRA `(.L_x_12074) ;  /* 0x0000000000908947 */ /* 0x000fea0003800000 */
[----:B------:R-:W-:-:S13]  /*b770*/  ISETP.NE.AND P0, PT, R0, 0x18, PT ;  /* 0x000000180000780c */ /* 0x000fda0003f05270 */
[----:B------:R-:W-:Y:S05]  /*b780*/  @!P0 BRA `(.L_x_12075) ;  /* 0x0000000000448947 */ /* 0x000fea0003800000 */
.L_x_12052:
        /* <DEDUP_REMOVED lines=16> */
.L_x_12076:
[----:B------:R-:W-:Y:S05]  /*b890*/  EXIT ;  /* 0x000000000000794d */ /* 0x000fea0003800000 */
.L_x_12075:
        /* <DEDUP_REMOVED lines=13> */
.L_x_12078:
[----:B------:R-:W-:Y:S05]  /*b970*/  BSYNC.RECONVERGENT B0 ;  /* 0x0000000000007941 */ /* 0x000fea0003800200 */
.L_x_12077:
[----:B------:R-:W-:-:S05]  /*b980*/  LOP3.LUT R5, R0, 0x80, R5, 0xf8, !PT ;  /* 0x0000008000057812 */ /* 0x000fca00078ef805 */
[----:B------:R-:W-:Y:S01]  /*b990*/  STG.E.U8 desc[UR36][R2.64], R5 ;  /* 0x0000000502007986 */ /* 0x000fe2000c101124 */
[----:B------:R-:W-:Y:S05]  /*b9a0*/  EXIT ;  /* 0x000000000000794d */ /* 0x000fea0003800000 */
.L_x_12074:
        /* <DEDUP_REMOVED lines=12> */
.L_x_12080:
[----:B------:R-:W-:Y:S01]  /*ba70*/  IMAD.MOV.U32 R0, RZ, RZ, 0x7f ;  /* 0x0000007fff007424 */ /* 0x000fe200078e00ff */
[----:B------:R-:W-:-:S04]  /*ba80*/  ISETP.GT.U32.AND P0, PT, R4, 0x7f800000, PT ;  /* 0x7f8000000400780c */ /* 0x000fc80003f04070 */
[----:B------:R-:W-:-:S09]  /*ba90*/  SEL R0, R0, 0x7c, P0 ;  /* 0x0000007c00007807 */ /* 0x000fd20000000000 */
.L_x_12081:
[----:B------:R-:W-:Y:S05]  /*baa0*/  BSYNC.RECONVERGENT B0 ;  /* 0x0000000000007941 */ /* 0x000fea0003800200 */
.L_x_12079:
[----:B------:R-:W-:-:S04]  /*bab0*/  SHF.R.U32.HI R5, RZ, 0x18, R5 ;  /* 0x00000018ff057819 */ /* 0x000fc80000011605 */
[----:B------:R-:W-:-:S05]  /*bac0*/  LOP3.LUT R5, R0, 0x80, R5, 0xf8, !PT ;  /* 0x0000008000057812 */ /* 0x000fca00078ef805 */
[----:B------:R-:W-:Y:S01]  /*bad0*/  STG.E.U8 desc[UR36][R2.64], R5 ;  /* 0x0000000502007986 */ /* 0x000fe2000c101124 */
[----:B------:R-:W-:Y:S05]  /*bae0*/  EXIT ;  /* 0x000000000000794d */ /* 0x000fea0003800000 */
.L_x_12073:
[----:B------:R-:W0:Y:S02]  /*baf0*/  I2F.S16 R0, R19 ;  /* 0x0000001300007306 */ /* 0x000e240000101400 */
[----:B0-----:R-:W-:-:S05]  /*bb00*/  F2FP.BF16.F32.PACK_AB R0, RZ, R0 ;  /* 0x00000000ff00723e */ /* 0x001fca00000010ff */
[----:B------:R-:W-:Y:S01]  /*bb10*/  STG.E.U16 desc[UR36][R2.64], R0 ;  /* 0x0000000002007986 */ /* 0x000fe2000c101524 */
[----:B------:R-:W-:Y:S05]  /*bb20*/  EXIT ;  /* 0x000000000000794d */ /* 0x000fea0003800000 */
.L_x_12082:
        /* <DEDUP_REMOVED lines=13> */
.L_x_23226:


//--------------------- .text._ZN2at6native18elementwise_kernelILi128ELi4EZNS0_22gpu_kernel_impl_nocastINS0_13BinaryFunctorIsssZZZNS0_15binary_internal21div_trunc_kernel_cudaERNS_18TensorIteratorBaseEENKUlvE_clEvENKUlvE3_clEvEUlssE_EEEEvS6_RKT_EUliE_EEviT1_ --------------------------
	.section	.text._ZN2at6native18elementwise_kernelILi128ELi4EZNS0_22gpu_kernel_impl_nocastINS0_13BinaryFunctorIsssZZZNS0_15binary_internal21div_trunc_kernel_cudaERNS_18TensorIteratorBaseEENKUlvE_clEvENKUlvE3_clEvEUlssE_EEEEvS6_RKT_EUliE_EEviT1_,"ax",@progbits
	.align	128
        .global         _ZN2at6native18elementwise_kernelILi128ELi4EZNS0_22gpu_kernel_impl_nocastINS0_13BinaryFunctorIsssZZZNS0_15binary_internal21div_trunc_kernel_cudaERNS_18TensorIteratorBaseEENKUlvE_clEvENKUlvE3_clEvEUlssE_EEEEvS6_RKT_EUliE_EEviT1_
        .type           _ZN2at6native18elementwise_kernelILi128ELi4EZNS0_22gpu_kernel_impl_nocastINS0_13BinaryFunctorIsssZZZNS0_15binary_internal21div_trunc_kernel_cudaERNS_18TensorIteratorBaseEENKUlvE_clEvENKUlvE3_clEvEUlssE_EEEEvS6_RKT_EUliE_EEviT1_,@function
        .size           _ZN2at6native18elementwise_kernelILi128ELi4EZNS0_22gpu_kernel_impl_nocastINS0_13BinaryFunctorIsssZZZNS0_15binary_internal21div_trunc_kernel_cudaERNS_18TensorIteratorBaseEENKUlvE_clEvENKUlvE3_clEvEUlssE_EEEEvS6_RKT_EUliE_EEviT1_,(.L_x_23227 - _ZN2at6native18elementwise_kernelILi128ELi4EZNS0_22gpu_kernel_impl_nocastINS0_13BinaryFunctorIsssZZZNS0_15binary_internal21div_trunc_kernel_cudaERNS_18TensorIteratorBaseEENKUlvE_clEvENKUlvE3_clEvEUlssE_EEEEvS6_RKT_EUliE_EEviT1_)
        .other          _ZN2at6native18elementwise_kernelILi128ELi4EZNS0_22gpu_kernel_impl_nocastINS0_13BinaryFunctorIsssZZZNS0_15binary_internal21div_trunc_kernel_cudaERNS_18TensorIteratorBaseEENKUlvE_clEvENKUlvE3_clEvEUlssE_EEEEvS6_RKT_EUliE_EEviT1_,@"STO_CUDA_ENTRY STV_DEFAULT"
_ZN2at6native18elementwise_kernelILi128ELi4EZNS0_22gpu_kernel_impl_nocastINS0_13BinaryFunctorIsssZZZNS0_15binary_internal21div_trunc_kernel_cudaERNS_18TensorIteratorBaseEENKUlvE_clEvENKUlvE3_clEvEUlssE_EEEEvS6_RKT_EUliE_EEviT1_:
.text._ZN2at6native18elementwise_kernelILi128ELi4EZNS0_22gpu_kernel_impl_nocastINS0_13BinaryFunctorIsssZZZNS0_15binary_internal21div_trunc_kernel_cudaERNS_18TensorIteratorBaseEENKUlvE_clEvENKUlvE3_clEvEUlssE_EEEEvS6_RKT_EUliE_EEviT1_:
        /* <DEDUP_REMOVED lines=15> */
[----:B0-----:R-:W2:Y:S06]  /*00f0*/  LDG.E.S16 R7, desc[UR6][R6.64] ;  /* 0x0000000606077981 */ /* 0x001eac000c1e1700 */
[----:B------:R-:W0:Y:S02]  /*0100*/  LDC.64 R4, c[0x0][0x5f0] ;  /* 0x00017c00ff047b82 */ /* 0x000e240000000a00 */
[----:B0-----:R0:W3:Y:S01]  /*0110*/  LDG.E.S16 R4, desc[UR6][R4.64] ;  /* 0x0000000604047981 */ /* 0x0010e2000c1e1700 */
[----:B------:R-:W-:-:S02]  /*0120*/  IADD3 R3, PT, PT, R3, 0x80, RZ ;  /* 0x0000008003037810 */ /* 0x000fc40007ffe0ff */
[-C--:B--2---:R-:W-:Y:S02]  /*0130*/  IABS R11, R7.reuse ;  /* 0x00000007000b7213 */ /* 0x084fe40000000000 */
[----:B0-----:R-:W-:Y:S02]  /*0140*/  IABS R5, R7 ;  /* 0x0000000700057213 */ /* 0x001fe40000000000 */
[----:B------:R-:W0:Y:S08]  /*0150*/  I2F.RP R0, R11 ;  /* 0x0000000b00007306 */ /* 0x000e300000209400 */
[----:B0-----:R-:W0:Y:S01]  /*0160*/  MUFU.RCP R0, R0 ;  /* 0x0000000000007308 */ /* 0x001e220000001000 */
[----:B---3--:R-:W-:-:S02]  /*0170*/  IABS R6, R4 ;  /* 0x0000000400067213 */ /* 0x008fc40000000000 */
[----:B0-----:R-:W-:Y:S02]  /*0180*/  IADD3 R8, PT, PT, R0, 0xffffffe, RZ ;  /* 0x0ffffffe00087810 */ /* 0x001fe40007ffe0ff */
[----:B------:R-:W-:-:S03]  /*0190*/  IADD3 R0, PT, PT, RZ, -R5, RZ ;  /* 0x80000005ff007210 */ /* 0x000fc60007ffe0ff */
[----:B------:R0:W1:Y:S02]  /*01a0*/  F2I.FTZ.U32.TRUNC.NTZ R9, R8 ;  /* 0x0000000800097305 */ /* 0x000064000021f000 */
[----:B0-----:R-:W-:Y:S01]  /*01b0*/  HFMA2 R8, -RZ, RZ, 0, 0 ;  /* 0x00000000ff087431 */ /* 0x001fe200000001ff */
[----:B-1----:R-:W-:-:S05]  /*01c0*/  IADD3 R2, PT, PT, RZ, -R9, RZ ;  /* 0x80000009ff027210 */ /* 0x002fca0007ffe0ff */
[----:B------:R-:W-:Y:S01]  /*01d0*/  IMAD R13, R2, R11, RZ ;  /* 0x0000000b020d7224 */ /* 0x000fe200078e02ff */
[----:B------:R-:W-:-:S03]  /*01e0*/  MOV R2, R6 ;  /* 0x0000000600027202 */ /* 0x000fc60000000f00 */
[----:B------:R-:W-:-:S06]  /*01f0*/  IMAD.HI.U32 R9, R9, R13, R8 ;  /* 0x0000000d09097227 */ /* 0x000fcc00078e0008 */
[----:B------:R-:W-:-:S04]  /*0200*/  IMAD.HI.U32 R9, R9, R2, RZ ;  /* 0x0000000209097227 */ /* 0x000fc800078e00ff */
[----:B------:R-:W-:-:S05]  /*0210*/  IMAD R0, R9, R0, R2 ;  /* 0x0000000009007224 */ /* 0x000fca00078e0202 */
[----:B------:R-:W-:-:S13]  /*0220*/  ISETP.GT.U32.AND P2, PT, R11, R0, PT ;  /* 0x000000000b00720c */ /* 0x000fda0003f44070 */
[-C--:B------:R-:W-:Y:S02]  /*0230*/  @!P2 IADD3 R0, PT, PT, R0, -R11.reuse, RZ ;  /* 0x8000000b0000a210 */ /* 0x080fe40007ffe0ff */
[----:B------:R-:W-:Y:S02]  /*0240*/  @!P2 IADD3 R9, PT, PT, R9, 0x1, RZ ;  /* 0x000000010909a810 */ /* 0x000fe40007ffe0ff */
[----:B------:R-:W-:Y:S02]  /*0250*/  ISETP.GE.U32.AND P0, PT, R0, R11, PT ;  /* 0x0000000b0000720c */ /* 0x000fe40003f06070 */
[----:B------:R-:W-:Y:S02]  /*0260*/  LOP3.LUT R0, R4, R7, RZ, 0x3c, !PT ;  /* 0x0000000704007212 */ /* 0x000fe400078e3cff */
[----:B------:R-:W0:Y:S01]  /*0270*/  LDC.64 R4, c[0x0][0x5e8] ;  /* 0x00017a00ff047b82 */ /* 0x000e220000000a00 */
[----:B------:R-:W-:Y:S02]  /*0280*/  ISETP.NE.AND P2, PT, R7, RZ, PT ;  /* 0x000000ff0700720c */ /* 0x000fe40003f45270 */
[----:B------:R-:W-:-:S06]  /*0290*/  ISETP.GE.AND P1, PT, R0, RZ, PT ;  /* 0x000000ff0000720c */ /* 0x000fcc0003f26270 */
[----:B------:R-:W-:Y:S02]  /*02a0*/  @P0 IADD3 R9, PT, PT, R9, 0x1, RZ ;  /* 0x0000000109090810 */ /* 0x000fe40007ffe0ff */
[----:B------:R-:W-:-:S05]  /*02b0*/  ISETP.GE.AND P0, PT, R3, UR4, PT ;  /* 0x0000000403007c0c */ /* 0x000fca000bf06270 */
[----:B------:R-:W-:Y:S02]  /*02c0*/  @!P1 IADD3 R9, PT, PT, -R9, RZ, RZ ;  /* 0x000000ff09099210 */ /* 0x000fe40007ffe1ff */
[----:B------:R-:W-:-:S05]  /*02d0*/  @!P2 LOP3.LUT R9, RZ, R7, RZ, 0x33, !PT ;  /* 0x00000007ff09a212 */ /* 0x000fca00078e33ff */
[----:B0-----:R0:W-:Y:S01]  /*02e0*/  STG.E.U16 desc[UR6][R4.64], R9 ;  /* 0x0000000904007986 */ /* 0x0011e2000c101506 */
[----:B------:R-:W-:Y:S05]  /*02f0*/  @P0 BREAK.RELIABLE B1 ;  /* 0x0000000000010942 */ /* 0x000fea0003800100 */
[----:B------:R-:W-:Y:S05]  /*0300*/  @P0 BRA `(.L_x_12087) ;  /* 0x0000000400100947 */ /* 0x000fea0003800000 */
[----:B------:R-:W1:Y:S02]  /*0310*/  LDC.64 R6, c[0x0][0x5f8] ;  /* 0x00017e00ff067b82 */ /* 0x000e640000000a00 */
[----:B-1----:R-:W2:Y:S06]  /*0320*/  LDG.E.S16 R7, desc[UR6][R6.64] ;  /* 0x0000000606077981 */ /* 0x002eac000c1e1700 */
[----:B0-----:R-:W0:Y:S02]  /*0330*/  LDC.64 R4, c[0x0][0x5f0] ;  /* 0x00017c00ff047b82 */ /* 0x001e240000000a00 */
[----:B0-----:R0:W3:Y:S01]  /*0340*/  LDG.E.S16 R4, desc[UR6][R4.64] ;  /* 0x0000000604047981 */ /* 0x0010e2000c1e1700 */
[----:B------:R-:W-:-:S02]  /*0350*/  IADD3 R3, PT, PT, R3, 0x80, RZ ;  /* 0x0000008003037810 */ /* 0x000fc40007ffe0ff */
[-C--:B--2---:R-:W-:Y:S02]  /*0360*/  IABS R11, R7.reuse ;  /* 0x00000007000b7213 */ /* 0x084fe40000000000 */
[----:B0-----:R-:W-:Y:S02]  /*0370*/  IABS R5, R7 ;  /* 0x0000000700057213 */ /* 0x001fe40000000000 */
[----:B------:R-:W0:Y:S08]  /*0380*/  I2F.RP R0, R11 ;  /* 0x0000000b00007306 */ /* 0x000e300000209400 */
[----:B0-----:R-:W0:Y:S01]  /*0390*/  MUFU.RCP R0, R0 ;  /* 0x0000000000007308 */ /* 0x001e220000001000 */
[----:B---3--:R-:W-:Y:S01]  /*03a0*/  IABS R6, R4 ;  /* 0x0000000400067213 */ /* 0x008fe20000000000 */
[----:B0-----:R-:W-:Y:S01]  /*03b0*/  VIADD R8, R0, 0xffffffe ;  /* 0x0ffffffe00087836 */ /* 0x001fe20000000000 */
[----:B------:R-:W-:-:S05]  /*03c0*/  IADD3 R0, PT, PT, RZ, -R5, RZ ;  /* 0x80000005ff007210 */ /* 0x000fca0007ffe0ff */
[----:B------:R0:W1:Y:S02]  /*03d0*/  F2I.FTZ.U32.TRUNC.NTZ R9, R8 ;  /* 0x0000000800097305 */ /* 0x000064000021f000 */
[----:B0-----:R-:W-:Y:S02]  /*03e0*/  MOV R8, RZ ;  /* 0x000000ff00087202 */ /* 0x001fe40000000f00 */
        /* <DEDUP_REMOVED lines=14> */
[----:B------:R-:W-:-:S07]  /*04d0*/  @P0 IADD3 R9, PT, PT, R9, 0x1, RZ ;  /* 0x0000000109090810 */ /* 0x000fce0007ffe0ff */
[----:B------:R-:W-:Y:S02]  /*04e0*/  @!P1 IADD3 R9, PT, PT, -R9, RZ, RZ ;  /* 0x000000ff09099210 */ /* 0x000fe40007ffe1ff */
[----:B------:R-:W-:-:S05]  /*04f0*/  @!P2 LOP3.LUT R9, RZ, R7, RZ, 0x33, !PT ;  /* 0x00000007ff09a212 */ /* 0x000fca00078e33ff */
[----:B0-----:R0:W-:Y:S02]  /*0500*/  STG.E.U16 desc[UR6][R4.64], R9 ;  /* 0x0000000904007986 */ /* 0x0011e4000c101506 */
.L_x_12086:
[----:B------:R-:W-:-:S13]  /*0510*/  ISETP.GE.AND P0, PT, R3, UR4, PT ;  /* 0x0000000403007c0c */ /* 0x000fda000bf06270 */
[----:B------:R-:W-:Y:S05]  /*0520*/  @P0 BREAK.RELIABLE B1 ;  /* 0x0000000000010942 */ /* 0x000fea0003800100 */
[----:B------:R-:W-:Y:S05]  /*0530*/  @P0 BRA `(.L_x_12087) ;  /* 0x0000000000840947 */ /* 0x000fea0003800000 */
[----:B------:R-:W-:Y:S05]  /*0540*/  BSYNC.RELIABLE B1 ;  /* 0x0000000000017941 */ /* 0x000fea0003800100 */
.L_x_12085:
        /* <DEDUP_REMOVED lines=32> */
.L_x_12087:
[----:B------:R-:W-:Y:S05]  /*0750*/  BSYNC.RECONVERGENT B0 ;  /* 0x0000000000007941 */ /* 0x000fea0003800200 */
.L_x_12084:
[----:B------:R-:W-:Y:S05]  /*0760*/  WARPSYNC.ALL ;  /* 0x0000000000007948 */ /* 0x000fea0003800000 */
[----:B------:R-:W-:-:S13]  /*0770*/  ISETP.GE.AND P0, PT, R3, UR4, PT ;  /* 0x0000000403007c0c */ /* 0x000fda000bf06270 */
[----:B------:R-:W-:Y:S05]  /*0780*/  @P0 EXIT ;  /* 0x000000000000094d */ /* 0x000fea0003800000 */
[----:B01----:R-:W0:Y:S02]  /*0790*/  LDC.64 R4, c[0x0][0x5f8] ;  /* 0x00017e00ff047b82 */ /* 0x003e240000000a00 */
[----:B0-----:R-:W2:Y:S06]  /*07a0*/  LDG.E.S16 R5, desc[UR6][R4.64] ;  /* 0x0000000604057981 */ /* 0x001eac000c1e1700 */
[----:B------:R-:W0:Y:S02]  /*07b0*/  LDC.64 R2, c[0x0][0x5f0] ;  /* 0x00017c00ff027b82 */ /* 0x000e240000000a00 */
[----:B0-----:R0:W3:Y:S01]  /*07c0*/  LDG.E.S16 R2, desc[UR6][R2.64] ;  /* 0x0000000602027981 */ /* 0x0010e2000c1e1700 */
[----:B--2---:R-:W-:-:S02]  /*07d0*/  IABS R9, R5 ;  /* 0x0000000500097213 */ /* 0x004fc40000000000 */
        /* <DEDUP_REMOVED lines=9> */
[----:B------:R-:W-:-:S04]  /*0870*/  IMAD R11, R8, R9, RZ ;  /* 0x00000009080b7224 */ /* 0x000fc800078e02ff */
        /* <DEDUP_REMOVED lines=14> */
[----:B0-----:R-:W-:Y:S01]  /*0960*/  STG.E.U16 desc[UR6][R2.64], R7 ;  /* 0x0000000702007986 */ /* 0x001fe2000c101506 */
[----:B------:R-:W-:Y:S05]  /*0970*/  EXIT ;  /* 0x000000000000794d */ /* 0x000fea0003800000 */
.L_x_12083:
        /* <DEDUP_REMOVED lines=9> */
[----:B------:R-:W-:Y:S02]  /*0a10*/  HFMA2 R4, -RZ, RZ, 0, 0 ;  /* 0x00000000ff047431 */ /* 0x000fe400000001ff */
[----:B------:R-:W-:Y:S01]  /*0a20*/  IMAD.MOV.U32 R5, RZ, RZ, R3 ;  /* 0x000000ffff057224 */ /* 0x000fe200078e0003 */
        /* <DEDUP_REMOVED lines=345> */
.L_x_12091:
[----:B------:R-:W0:Y:S02]  /*1fc0*/  LDCU.128 UR8, c[0x0][0x5f0] ;  /* 0x0000be00ff0877ac */ /* 0x000e240008000c00 */
[----:B0-----:R-:W-:-:S04]  /*1fd0*/  IADD3 R6, P0, PT, R6, UR10, RZ ;  /* 0x0000000a06067c10 */ /* 0x001fc8000ff1e0ff */
[----:B------:R-:W-:-:S05]  /*1fe0*/  IADD3.X R7, PT, PT, RZ, UR11, RZ, P0, !PT ;  /* 0x0000000bff077c10 */ /* 0x000fca00087fe4ff */
[----:B------:R-:W2:Y:S01]  /*1ff0*/  LDG.E.S16 R6, desc[UR6][R6.64] ;  /* 0x0000000606067981 */ /* 0x000ea2000c1e1700 */
[----:B------:R-:W-:-:S04]  /*2000*/  IADD3 R8, P0, PT, R4, UR8, RZ ;  /* 0x0000000804087c10 */ /* 0x000fc8000ff1e0ff */
[----:B------:R-:W-:Y:S01]  /*2010*/  IADD3.X R9, PT, PT, RZ, UR9, RZ, P0, !PT ;  /* 0x00000009ff097c10 */ /* 0x000fe200087fe4ff */
[----:B------:R-:W0:Y:S05]  /*2020*/  LDCU.64 UR8, c[0x0][0x5e8] ;  /* 0x0000bd00ff0877ac */ /* 0x000e2a0008000a00 */
[----:B------:R-:W3:Y:S01]  /*2030*/  LDG.E.S16 R9, desc[UR6][R8.64] ;  /* 0x0000000608097981 */ /* 0x000ee2000c1e1700 */
[----:B------:R-:W-:Y:S02]  /*2040*/  IADD3 R3, PT, PT, R3, 0x80, RZ ;  /* 0x0000008003037810 */ /* 0x000fe40007ffe0ff */
[-C--:B--2---:R-:W-:Y:S02]  /*2050*/  IABS R13, R6.reuse ;  /* 0x00000006000d7213 */ /* 0x084fe40000000000 */
[----:B------:R-:W-:-:S02]  /*2060*/  IABS R14, R6 ;  /* 0x00000006000e7213 */ /* 0x000fc40000000000 */
[----:B------:R-:W1:Y:S02]  /*2070*/  I2F.RP R4, R13 ;  /* 0x0000000d00047306 */ /* 0x000e640000209400 */
[----:B------:R-:W-:-:S06]  /*2080*/  IADD3 R14, PT, PT, RZ, -R14, RZ ;  /* 0x8000000eff0e7210 */ /* 0x000fcc0007ffe0ff */
[----:B-1----:R-:W1:Y:S02]  /*2090*/  MUFU.RCP R4, R4 ;  /* 0x0000000400047308 */ /* 0x002e640000001000 */
[----:B-1----:R-:W-:Y:S02]  /*20a0*/  IADD3 R10, PT, PT, R4, 0xffffffe, RZ ;  /* 0x0ffffffe040a7810 */ /* 0x002fe40007ffe0ff */
[----:B---3--:R-:W-:-:S04]  /*20b0*/  IABS R4, R9 ;  /* 0x0000000900047213 */ /* 0x008fc80000000000 */
[----:B------:R1:W2:Y:S01]  /*20c0*/  F2I.FTZ.U32.TRUNC.NTZ R11, R10 ;  /* 0x0000000a000b7305 */ /* 0x0002a2000021f000 */
[----:B------:R-:W-:-:S04]  /*20d0*/  LOP3.LUT R9, R9, R6, RZ, 0x3c, !PT ;  /* 0x0000000609097212 */ /* 0x000fc800078e3cff */
[----:B------:R-:W-:Y:S01]  /*20e0*/  ISETP.GE.AND P1, PT, R9, RZ, PT ;  /* 0x000000ff0900720c */ /* 0x000fe20003f26270 */
[----:B-1----:R-:W-:Y:S01]  /*20f0*/  IMAD.MOV.U32 R10, RZ, RZ, RZ ;  /* 0x000000ffff0a7224 */ /* 0x002fe200078e00ff */
[----:B--2---:R-:W-:-:S05]  /*2100*/  IADD3 R12, PT, PT, RZ, -R11, RZ ;  /* 0x8000000bff0c7210 */ /* 0x004fca0007ffe0ff */
[----:B------:R-:W-:-:S04]  /*2110*/  IMAD R7, R12, R13, RZ ;  /* 0x0000000d0c077224 */ /* 0x000fc800078e02ff */
[----:B------:R-:W-:Y:S01]  /*2120*/  IMAD.HI.U32 R11, R11, R7, R10 ;  /* 0x000000070b0b7227 */ /* 0x000fe200078e000a */
[----:B------:R-:W-:-:S05]  /*2130*/  MOV R7, R14 ;  /* 0x0000000e00077202 */ /* 0x000fca0000000f00 */
[----:B------:R-:W-:-:S04]  /*2140*/  IMAD.HI.U32 R11, R11, R4, RZ ;  /* 0x000000040b0b7227 */ /* 0x000fc800078e00ff */
[----:B------:R-:W-:-:S05]  /*2150*/  IMAD R4, R11, R7, R4 ;  /* 0x000000070b047224 */ /* 0x000fca00078e0204 */
[----:B------:R-:W-:-:S13]  /*2160*/  ISETP.GT.U32.AND P2, PT, R13, R4, PT ;  /* 0x000000040d00720c */ /* 0x000fda0003f44070 */
[-C--:B------:R-:W-:Y:S02]  /*2170*/  @!P2 IADD3 R4, PT, PT, R4, -R13.reuse, RZ ;  /* 0x8000000d0404a210 */ /* 0x080fe40007ffe0ff */
[----:B------:R-:W-:Y:S02]  /*2180*/  @!P2 IADD3 R11, PT, PT, R11, 0x1, RZ ;  /* 0x000000010b0ba810 */ /* 0x000fe40007ffe0ff */
[----:B------:R-:W-:Y:S02]  /*2190*/  ISETP.GE.U32.AND P0, PT, R4, R13, PT ;  /* 0x0000000d0400720c */ /* 0x000fe40003f06070 */
[----:B------:R-:W-:-:S11]  /*21a0*/  ISETP.NE.AND P2, PT, R6, RZ, PT ;  /* 0x000000ff0600720c */ /* 0x000fd60003f45270 */
[----:B------:R-:W-:Y:S02]  /*21b0*/  @P0 IADD3 R11, PT, PT, R11, 0x1, RZ ;  /* 0x000000010b0b0810 */ /* 0x000fe40007ffe0ff */
[----:B0-----:R-:W-:Y:S02]  /*21c0*/  IADD3 R4, P0, PT, R5, UR8, RZ ;  /* 0x0000000805047c10 */ /* 0x001fe4000ff1e0ff */
[----:B------:R-:W-:Y:S02]  /*21d0*/  @!P1 IADD3 R11, PT, PT, -R11, RZ, RZ ;  /* 0x000000ff0b0b9210 */ /* 0x000fe40007ffe1ff */
[----:B------:R-:W-:Y:S02]  /*21e0*/  IADD3.X R5, PT, PT, RZ, UR9, RZ, P0, !PT ;  /* 0x00000009ff057c10 */ /* 0x000fe400087fe4ff */
[----:B------:R-:W-:Y:S02]  /*21f0*/  @!P2 LOP3.LUT R11, RZ, R6, RZ, 0x33, !PT ;  /* 0x00000006ff0ba212 */ /* 0x000fe400078e33ff */
[----:B------:R-:W-:-:S03]  /*2200*/  ISETP.GE.AND P0, PT, R3, UR4, PT ;  /* 0x0000000403007c0c */ /* 0x000fc6000bf06270 */
[----:B------:R0:W-:Y:S10]  /*2210*/  STG.E.U16 desc[UR6][R4.64], R11 ;  /* 0x0000000b04007986 */ /* 0x0001f4000c101506 */
[----:B------:R-:W-:Y:S05]  /*2220*/  @P0 BREAK.RELIABLE B1 ;  /* 0x0000000000010942 */ /* 0x000fea0003800100 */
        /* <DEDUP_REMOVED lines=326> */
[----:B------:R-:W-:Y:S01]  /*3690*/  IMAD.MOV.U32 R8, RZ, RZ, RZ ;  /* 0x000000ffff087224 */ /* 0x000fe200078e00ff */
        /* <DEDUP_REMOVED lines=22> */
.L_x_12093:
        /* <DEDUP_REMOVED lines=18> */
[----:B------:R-:W-:Y:S02]  /*3920*/  ISETP.GE.AND P1, PT, R9, RZ, PT ;  /* 0x000000ff0900720c */ /* 0x000fe40003f26270 */
[----:B-1----:R-:W-:Y:S02]  /*3930*/  MOV R10, RZ ;  /* 0x000000ff000a7202 */ /* 0x002fe40000000f00 */
[----:B--2---:R-:W-:-:S05]  /*3940*/  IADD3 R12, PT, PT, RZ, -R11, RZ ;  /* 0x8000000bff0c7210 */ /* 0x004fca0007ffe0ff */
[----:B------:R-:W-:-:S04]  /*3950*/  IMAD R7, R12, R13, RZ ;  /* 0x0000000d0c077224 */ /* 0x000fc800078e02ff */
[----:B------:R-:W-:Y:S01]  /*3960*/  IMAD.HI.U32 R11, R11, R7, R10 ;  /* 0x000000070b0b7227 */ /* 0x000fe200078e000a */
[----:B------:R-:W-:-:S05]  /*3970*/  MOV R7, R14 ;  /* 0x0000000e00077202 */ /* 0x000fca0000000f00 */
[----:B------:R-:W-:-:S04]  /*3980*/  IMAD.HI.U32 R11, R11, R4, RZ ;  /* 0x000000040b0b7227 */ /* 0x000fc800078e00ff */
[----:B------:R-:W-:-:S05]  /*3990*/  IMAD R4, R11, R7, R4 ;  /* 0x000000070b047224 */ /* 0x000fca00078e0204 */
[----:B------:R-:W-:-:S13]  /*39a0*/  ISETP.GT.U32.AND P2, PT, R13, R4, PT ;  /* 0x000000040d00720c */ /* 0x000fda0003f44070 */
[----:B------:R-:W-:Y:S01]  /*39b0*/  @!P2 IMAD.IADD R4, R4, 0x1, -R13 ;  /* 0x000000010404a824 */ /* 0x000fe200078e0a0d */
[----:B------:R-:W-:Y:S02]  /*39c0*/  @!P2 IADD3 R11, PT, PT, R11, 0x1, RZ ;  /* 0x000000010b0ba810 */ /* 0x000fe40007ffe0ff */
[----:B------:R-:W-:Y:S02]  /*39d0*/  ISETP.NE.AND P2, PT, R6, RZ, PT ;  /* 0x000000ff0600720c */ /* 0x000fe40003f45270 */
[----:B------:R-:W-:-:S13]  /*39e0*/  ISETP.GE.U32.AND P0, PT, R4, R13, PT ;  /* 0x0000000d0400720c */ /* 0x000fda0003f06070 */
[----:B------:R-:W-:Y:S02]  /*39f0*/  @P0 IADD3 R11, PT, PT, R11, 0x1, RZ ;  /* 0x000000010b0b0810 */ /* 0x000fe40007ffe0ff */
[----:B0-----:R-:W-:Y:S02]  /*3a00*/  IADD3 R4, P0, PT, R5, UR8, RZ ;  /* 0x0000000805047c10 */ /* 0x001fe4000ff1e0ff */
[----:B------:R-:W-:Y:S02]  /*3a10*/  @!P1 IADD3 R11, PT, PT, -R11, RZ, RZ ;  /* 0x000000ff0b0b9210 */ /* 0x000fe40007ffe1ff */
[----:B------:R-:W-:Y:S02]  /*3a20*/  IADD3.X R5, PT, PT, RZ, UR9, RZ, P0, !PT ;  /* 0x00000009ff057c10 */ /* 0x000fe400087fe4ff */
[----:B------:R-:W-:-:S05]  /*3a30*/  @!P2 LOP3.LUT R11, RZ, R6, RZ, 0x33, !PT ;  /* 0x00000006ff0ba212 */ /* 0x000fca00078e33ff */
[----:B------:R0:W-:Y:S02]  /*3a40*/  STG.E.U16 desc[UR6][R4.64], R11 ;  /* 0x0000000b04007986 */ /* 0x0001e4000c101506 */
.L_x_12090:
[----:B------:R-:W-:-:S13]  /*3a50*/  ISETP.GE.AND P0, PT, R3, UR4, PT ;  /* 0x0000000403007c0c */ /* 0x000fda000bf06270 */
[----:B------:R-:W-:Y:S05]  /*3a60*/  @P0 BREAK.RELIABLE B1 ;  /* 0x0000000000010942 */ /* 0x000fea0003800100 */
[----:B------:R-:W-:Y:S05]  /*3a70*/  @P0 BRA `(.L_x_12092) ;  /* 0x0000001800080947 */ /* 0x000fea0003800000 */
[----:B------:R-:W-:Y:S05]  /*3a80*/  BSYNC.RELIABLE B1 ;  /* 0x0000000000017941 */ /* 0x000fea0003800100 */
.L_x_12089:
        /* <DEDUP_REMOVED lines=327> */
[----:B------:R-:W2:Y:S09]  /*4f00*/  LDCU.64 UR10, c[0x0][0x5d0] ;  /* 0x0000ba00ff0a77ac */ /* 0x000eb20008000a00 */
[----:B------:R-:W3:Y:S01]  /*4f10*/  @P0 LDC.64 R14, c[0x0][0x4b0] ;  /* 0x00012c00ff0e0b82 */ /* 0x000ee20000000a00 */
[----:B0-----:R-:W-:Y:S01]  /*4f20*/  IMAD.HI.U32 R12, R9, UR9, R8 ;  /* 0x00000009090c7c27 */ /* 0x001fe2000f8e0008 */
[----:B------:R-:W0:Y:S06]  /*4f30*/  LDCU UR9, c[0x0][0x5cc] ;  /* 0x0000b980ff0977ac */ /* 0x000e2c0008000800 */
[----:B------:R-:W4:Y:S01]  /*4f40*/  @P0 LDC R17, c[0x0][0x4ac] ;  /* 0x00012b00ff110b82 */ /* 0x000f220000000800 */
[----:B-1----:R-:W-:-:S02]  /*4f50*/  SHF.R.U32.HI R13, RZ, UR5, R12 ;  /* 0x00000005ff0d7c19 */ /* 0x002fc4000801160c */
[----:B------:R-:W-:-:S05]  /*4f60*/  @P0 MOV R12, RZ ;  /* 0x000000ff000c0202 */ /* 0x000fca0000000f00 */
[----:B------:R-:W1:Y:S01]  /*4f70*/  @P0 LDC.64 R10, c[0x0][0x5d8] ;  /* 0x00017600ff0a0b82 */ /* 0x000e620000000a00 */
[----:B------:R-:W-:-:S04]  /*4f80*/  IMAD.MOV R7, RZ, RZ, -R13 ;  /* 0x000000ffff077224 */ /* 0x000fc800078e0a0d */
[----:B------:R-:W-:-:S03]  /*4f90*/  IMAD R9, R7, UR8, R9 ;  /* 0x0000000807097c24 */ /* 0x000fc6000f8e0209 */
        /* <DEDUP_REMOVED lines=11> */
.L_x_12094:
        /* <DEDUP_REMOVED lines=31> */
[----:B------:R-:W-:Y:S01]  /*5240*/  @P0 VIADD R11, R11, 0x1 ;  /* 0x000000010b0b0836 */ /* 0x000fe20000000000 */
[----:B0-----:R-:W-:-:S04]  /*5250*/  IADD3 R4, P0, PT, R5, UR8, RZ ;  /* 0x0000000805047c10 */ /* 0x001fc8000ff1e0ff */
[----:B------:R-:W-:Y:S02]  /*5260*/  @!P1 IADD3 R11, PT, PT, -R11, RZ, RZ ;  /* 0x000000ff0b0b9210 */ /* 0x000fe40007ffe1ff */
[----:B------:R-:W-:Y:S02]  /*5270*/  IADD3.X R5, PT, PT, RZ, UR9, RZ, P0, !PT ;  /* 0x00000009ff057c10 */ /* 0x000fe400087fe4ff */
[----:B------:R-:W-:-:S05]  /*5280*/  @!P2 LOP3.LUT R11, RZ, R6, RZ, 0x33, !PT ;  /* 0x00000006ff0ba212 */ /* 0x000fca00078e33ff */
[----:B------:R1:W-:Y:S02]  /*5290*/  STG.E.U16 desc[UR6][R4.64], R11 ;  /* 0x0000000b04007986 */ /* 0x0003e4000c101506 */
.L_x_12092:
[----:B------:R-:W-:Y:S05]  /*52a0*/  BSYNC.RECONVERGENT B0 ;  /* 0x0000000000007941 */ /* 0x000fea0003800200 */
.L_x_12088:
        /* <DEDUP_REMOVED lines=351> */
.L_x_12095:
[----:B------:R-:W0:Y:S01]  /*68a0*/  LDCU.128 UR8, c[0x0][0x5f0] ;  /* 0x0000be00ff0877ac */ /* 0x000e220008000c00 */
[----:B------:R-:W1:Y:S01]  /*68b0*/  LDCU.64 UR4, c[0x0][0x5e8] ;  /* 0x0000bd00ff0477ac */ /* 0x000e620008000a00 */
[----:B0-----:R-:W-:-:S05]  /*68c0*/  IADD3 R6, P0, PT, R4, UR10, RZ ;  /* 0x0000000a04067c10 */ /* 0x001fca000ff1e0ff */
[----:B------:R-:W-:-:S05]  /*68d0*/  IMAD.X R7, RZ, RZ, UR11, P0 ;  /* 0x0000000bff077e24 */ /* 0x000fca00080e06ff */
[----:B------:R-:W2:Y:S01]  /*68e0*/  LDG.E.S16 R13, desc[UR6][R6.64] ;  /* 0x00000006060d7981 */ /* 0x000ea2000c1e1700 */
[----:B------:R-:W-:-:S04]  /*68f0*/  IADD3 R4, P0, PT, R2, UR8, RZ ;  /* 0x0000000802047c10 */ /* 0x000fc8000ff1e0ff */
[----:B------:R-:W-:-:S05]  /*6900*/  IADD3.X R5, PT, PT, RZ, UR9, RZ, P0, !PT ;  /* 0x00000009ff057c10 */ /* 0x000fca00087fe4ff */
[----:B------:R-:W3:Y:S01]  /*6910*/  LDG.E.S16 R4, desc[UR6][R4.64] ;  /* 0x0000000604047981 */ /* 0x000ee2000c1e1700 */
[-C--:B--2---:R-:W-:Y:S02]  /*6920*/  IABS R11, R13.reuse ;  /* 0x0000000d000b7213 */ /* 0x084fe40000000000 */
[----:B------:R-:W-:Y:S02]  /*6930*/  IABS R6, R13 ;  /* 0x0000000d00067213 */ /* 0x000fe40000000000 */
[----:B------:R-:W0:Y:S08]  /*6940*/  I2F.RP R0, R11 ;  /* 0x0000000b00007306 */ /* 0x000e300000209400 */
[----:B0-----:R-:W0:Y:S02]  /*6950*/  MUFU.RCP R0, R0 ;  /* 0x0000000000007308 */ /* 0x001e240000001000 */
[----:B0-----:R-:W-:-:S02]  /*6960*/  IADD3 R8, PT, PT, R0, 0xffffffe, RZ ;  /* 0x0ffffffe00087810 */ /* 0x001fc40007ffe0ff */
[----:B---3--:R-:W-:-:S04]  /*6970*/  IABS R0, R4 ;  /* 0x0000000400007213 */ /* 0x008fc80000000000 */
[----:B------:R0:W2:Y:S01]  /*6980*/  F2I.FTZ.U32.TRUNC.NTZ R9, R8 ;  /* 0x0000000800097305 */ /* 0x0000a2000021f000 */
[----:B------:R-:W-:-:S04]  /*6990*/  LOP3.LUT R4, R4, R13, RZ, 0x3c, !PT ;  /* 0x0000000d04047212 */ /* 0x000fc800078e3cff */
[----:B------:R-:W-:Y:S02]  /*69a0*/  ISETP.GE.AND P1, PT, R4, RZ, PT ;  /* 0x000000ff0400720c */ /* 0x000fe40003f26270 */
[----:B0-----:R-:W-:Y:S02]  /*69b0*/  MOV R8, RZ ;  /* 0x000000ff00087202 */ /* 0x001fe40000000f00 */
[----:B--2---:R-:W-:-:S05]  /*69c0*/  IADD3 R2, PT, PT, RZ, -R9, RZ ;  /* 0x80000009ff027210 */ /* 0x004fca0007ffe0ff */
[----:B------:R-:W-:Y:S01]  /*69d0*/  IMAD R7, R2, R11, RZ ;  /* 0x0000000b02077224 */ /* 0x000fe200078e02ff */
[----:B------:R-:W-:-:S03]  /*69e0*/  IADD3 R2, PT, PT, RZ, -R6, RZ ;  /* 0x80000006ff027210 */ /* 0x000fc60007ffe0ff */
[----:B------:R-:W-:-:S06]  /*69f0*/  IMAD.HI.U32 R9, R9, R7, R8 ;  /* 0x0000000709097227 */ /* 0x000fcc00078e0008 */
        /* <DEDUP_REMOVED lines=8> */
[----:B-1----:R-:W-:Y:S02]  /*6a80*/  IADD3 R2, P0, PT, R3, UR4, RZ ;  /* 0x0000000403027c10 */ /* 0x002fe4000ff1e0ff */
[----:B------:R-:W-:Y:S02]  /*6a90*/  @!P1 IADD3 R9, PT, PT, -R9, RZ, RZ ;  /* 0x000000ff09099210 */ /* 0x000fe40007ffe1ff */
[----:B------:R-:W-:Y:S02]  /*6aa0*/  IADD3.X R3, PT, PT, RZ, UR5, RZ, P0, !PT ;  /* 0x00000005ff037c10 */ /* 0x000fe400087fe4ff */
[----:B------:R-:W-:-:S05]  /*6ab0*/  @!P2 LOP3.LUT R9, RZ, R13, RZ, 0x33, !PT ;  /* 0x0000000dff09a212 */ /* 0x000fca00078e33ff */
[----:B------:R-:W-:Y:S01]  /*6ac0*/  STG.E.U16 desc[UR6][R2.64], R9 ;  /* 0x0000000902007986 */ /* 0x000fe2000c101506 */
[----:B------:R-:W-:Y:S05]  /*6ad0*/  EXIT ;  /* 0x000000000000794d */ /* 0x000fea0003800000 */
.L_x_12096:
        /* <DEDUP_REMOVED lines=10> */
.L_x_23227:


//--------------------- .text._ZN2at6native27unrolled_elementwise_kernelINS0_13BinaryFunctorIsssZZZNS0_15binary_internal21div_trunc_kernel_cudaERNS_18TensorIteratorBaseEENKUlvE_clEvENKUlvE3_clEvEUlssE_EESt5arrayIPcLm3EELi4E23TrivialOffsetCalculatorILi2EjESD_ILi1EjENS0_6memory15LoadWithoutCastENSG_16StoreWithoutCastEEEviT_T0_T2_T3_T4_T5_ --------------------------
	.section	.text._ZN2at6native27unrolled_elementwise_kernelINS0_13BinaryFunctorIsssZZZNS0_15binary_internal21div_trunc_kernel_cudaERNS_18TensorIteratorBaseEENKUlvE_clEvENKUlvE3_clEvEUlssE_EESt5arrayIPcLm3EELi4E23TrivialOffsetCalculatorILi2EjESD_ILi1EjENS0_6memory15LoadWithoutCastENSG_16StoreWithoutCastEEEviT_T0_T2_T3_T4_T5_,"ax",@progbits
	.align	128
        .global         _ZN2at6native27unrolled_elementwise_kernelINS0_13BinaryFunctorIsssZZZNS0_15binary_internal21div_trunc_kernel_cudaERNS_18TensorIteratorBaseEENKUlvE_clEvENKUlvE3_clEvEUlssE_EESt5arrayIPcLm3EELi4E23TrivialOffsetCalculatorILi2EjESD_ILi1EjENS0_6memory15LoadWithoutCastENSG_16StoreWithoutCastEEEviT_T0_T2_T3_T4_T5_
        .type           _ZN2at6native27unrolled_elementwise_kernelINS0_13BinaryFunctorIsssZZZNS0_15binary_internal21div_trunc_kernel_cudaERNS_18TensorIteratorBaseEENKUlvE_clEvENKUlvE3_clEvEUlssE_EESt5arrayIPcLm3EELi4E23TrivialOffsetCalculatorILi2EjESD_ILi1EjENS0_6memory15LoadWithoutCastENSG_16StoreWithoutCastEEEviT_T0_T2_T3_T4_T5_,@function
        .size           _ZN2at6native27unrolled_elementwise_kernelINS0_13BinaryFunctorIsssZZZNS0_15binary_internal21div_trunc_kernel_cudaERNS_18TensorIteratorBaseEENKUlvE_clEvENKUlvE3_clEvEUlssE_EESt5arrayIPcLm3EELi4E23TrivialOffsetCalculatorILi2EjESD_ILi1EjENS0_6memory15LoadWithoutCastENSG_16StoreWithoutCastEEEviT_T0_T2_T3_T4_T5_,(.L_x_23228 - _ZN2at6native27unrolled_elementwise_kernelINS0_13BinaryFunctorIsssZZZNS0_15binary_internal21div_trunc_kernel_cudaERNS_18TensorIteratorBaseEENKUlvE_clEvENKUlvE3_clEvEUlssE_EESt5arrayIPcLm3EELi4E23TrivialOffsetCalculatorILi2EjESD_ILi1EjENS0_6memory15LoadWithoutCastENSG_16StoreWithoutCastEEEviT_T0_T2_T3_T4_T5_)
        .other          _ZN2at6native27unrolled_elementwise_kernelINS0_13BinaryFunctorIsssZZZNS0_15binary_internal21div_trunc_kernel_cudaERNS_18TensorIteratorBaseEENKUlvE_clEvENKUlvE3_clEvEUlssE_EESt5arrayIPcLm3EELi4E23TrivialOffsetCalculatorILi2EjESD_ILi1EjENS0_6memory15LoadWithoutCastENSG_16StoreWithoutCastEEEviT_T0_T2_T3_T4_T5_,@"STO_CUDA_ENTRY STV_DEFAULT"
_ZN2at6native27unrolled_elementwise_kernelINS0_13BinaryFunctorIsssZZZNS0_15binary_internal21div_trunc_kernel_cudaERNS_18TensorIteratorBaseEENKUlvE_clEvENKUlvE3_clEvEUlssE_EESt5arrayIPcLm3EELi4E23TrivialOffsetCalculatorILi2EjESD_ILi1EjENS0_6memory15LoadWithoutCastENSG_16StoreWithoutCastEEEviT_T0_T2_T3_T4_T5_:
.text._ZN2at6native27unrolled_elementwise_kernelINS0_13BinaryFunctorIsssZZZNS0_15binary_internal21div_trunc_kernel_cudaERNS_18TensorIteratorBaseEENKUlvE_clEvENKUlvE3_clEvEUlssE_EESt5arrayIPcLm3EELi4E23TrivialOffsetCalculatorILi2EjESD_ILi1EjENS0_6memory15LoadWithoutCastENSG_16StoreWithoutCastEEEviT_T0_T2_T3_T4_T5_:
[----:B------:R-:W-:Y:S01]  /*0000*/  LDC R1, c[0x0][0x37c] ;  /* 0x0000df00ff017b82 */ /* 0x000fe20000000800 */
[----:B------:R-:W0:Y:S07]  /*0010*/  S2R R11, SR_CTAID.X ;  /* 0x00000000000b7919 */ /* 0x000e2e0000002500 */
[----:B------:R-:W0:Y:S01]  /*0020*/  LDC R0, c[0x0][0x380] ;  /* 0x0000e000ff007b82 */ /* 0x000e220000000800 */
[----:B------:R-:W1:Y:S01]  /*0030*/  LDCU.64 UR4, c[0x0][0x358] ;  /* 0x00006b00ff0477ac */ /* 0x000e620008000a00 */
[----:B------:R-:W2:Y:S06]  /*0040*/  S2R R10, SR_TID.X ;  /* 0x00000000000a7919 */ /* 0x000eac0000002100 */
[----:B------:R-:W3:Y:S08]  /*0050*/  LDC.64 R20, c[0x0][0x390] ;  /* 0x0000e400ff147b82 */ /* 0x000ef00000000a00 */
[----:B------:R-:W4:Y:S08]  /*0060*/  LDC.64 R2, c[0x0][0x398] ;  /* 0x0000e600ff027b82 */ /* 0x000f300000000a00 */
[----:B------:R-:W4:Y:S01]  /*0070*/  LDC.64 R24, c[0x0][0x398] ;  /* 0x0000e600ff187b82 */ /* 0x000f220000000a00 */
[----:B0-----:R-:W-:-:S07]  /*0080*/  IMAD R9, R11, -0x200, R0 ;  /* 0xfffffe000b097824 */ /* 0x001fce00078e0200 */
[----:B------:R-:W0:Y:S01]  /*0090*/  LDC.64 R4, c[0x0][0x390] ;  /* 0x0000e400ff047b82 */ /* 0x000e220000000a00 */
[----:B------:R-:W-:Y:S02]  /*00a0*/  IMAD.MOV.U32 R0, RZ, RZ, RZ ;  /* 0x000000ffff007224 */ /* 0x000fe400078e00ff */
[----:B--2---:R-:W-:Y:S01]  /*00b0*/  IMAD.MOV.U32 R8, RZ, RZ, R10 ;  /* 0x000000ffff087224 */ /* 0x004fe200078e000a */
[----:B------:R-:W-:-:S04]  /*00c0*/  ISETP.GE.AND P0, PT, R10, R9, PT ;  /* 0x000000090a00720c */ /* 0x000fc80003f06270 */
[----:B------:R-:W2:Y:S08]  /*00d0*/  LDC.64 R6, c[0x0][0x398] ;  /* 0x0000e600ff067b82 */ /* 0x000eb00000000a00 */
[----:B------:R-:W2:Y:S01]  /*00e0*/  LDC.64 R18, c[0x0][0x390] ;  /* 0x0000e400ff127b82 */ /* 0x000ea20000000a00 */
[----:B------:R-:W-:-:S05]  /*00f0*/  @!P0 VIADD R10, R8, 0x80 ;  /* 0x00000080080a8836 */ /* 0x000fca0000000000 */
[C---:B------:R-:W-:Y:S02]  /*0100*/  ISETP.GE.AND P1, PT, R10.reuse, R9, PT ;  /* 0x000000090a00720c */ /* 0x040fe40003f26270 */
[----:B------:R-:W2:Y:S11]  /*0110*/  LDC.64 R12, c[0x0][0x398] ;  /* 0x0000e600ff0c7b82 */ /* 0x000eb60000000a00 */
[----:B------:R-:W-:Y:S01]  /*0120*/  @!P1 LEA R15, R11, R10, 0x9 ;  /* 0x0000000a0b0f9211 */ /* 0x000fe200078e48ff */
[----:B------:R-:W-:-:S04]  /*0130*/  @!P1 VIADD R10, R10, 0x80 ;  /* 0x000000800a0a9836 */ /* 0x000fc80000000000 */
[----:B---3--:R-:W-:Y:S01]  /*0140*/  @!P1 IMAD.WIDE.U32 R20, R15, 0x2, R20 ;  /* 0x000000020f149825 */ /* 0x008fe200078e0014 */
[----:B------:R-:W-:-:S04]  /*0150*/  ISETP.GE.AND P3, PT, R10, R9, PT ;  /* 0x000000090a00720c */ /* 0x000fc80003f66270 */
[----:B-1----:R1:W5:Y:S01]  /*0160*/  @!P1 LDG.E.S16 R0, desc[UR4][R20.64] ;  /* 0x0000000414009981 */ /* 0x002362000c1e1700 */
[----:B------:R-:W-:Y:S02]  /*0170*/  @!P0 IMAD R23, R11, 0x200, R8 ;  /* 0x000002000b178824 */ /* 0x000fe400078e0208 */
[----:B----4-:R-:W-:-:S06]  /*0180*/  @!P1 IMAD.WIDE.U32 R2, R15, 0x2, R2 ;  /* 0x000000020f029825 */ /* 0x010fcc00078e0002 */
[----:B------:R-:W-:Y:S01]  /*0190*/  @!P3 IMAD R17, R11, 0x200, R10 ;  /* 0x000002000b11b824 */ /* 0x000fe200078e020a */
[----:B-1----:R-:W1:Y:S01]  /*01a0*/  LDC.64 R20, c[0x0][0x390] ;  /* 0x0000e400ff147b82 */ /* 0x002e620000000a00 */
[----:B------:R-:W-:Y:S01]  /*01b0*/  @!P0 IMAD.WIDE.U32 R24, R23, 0x2, R24 ;  /* 0x0000000217188825 */ /* 0x000fe200078e0018 */
[----:B------:R-:W-:Y:S02]  /*01c0*/  CS2R R14, SRZ ;  /* 0x00000000000e7805 */ /* 0x000fe4000001ff00 */
[----:B------:R-:W-:-:S04]  /*01d0*/  @!P3 IADD3 R10, PT, PT, R10, 0x80, RZ ;  /* 0x000000800a0ab810 */ /* 0x000fc80007ffe0ff */
[----:B------:R-:W-:Y:S01]  /*01e0*/  ISETP.GE.AND P2, PT, R10, R9, PT ;  /* 0x000000090a00720c */ /* 0x000fe20003f46270 */
[----:B------:R-:W5:Y:S04]  /*01f0*/  @!P0 LDG.E.S16 R14, desc[UR4][R24.64] ;  /* 0x00000004180e8981 */ /* 0x000f68000c1e1700 */
[----:B------:R3:W5:Y:S01]  /*0200*/  @!P1 LDG.E.S16 R15, desc[UR4][R2.64] ;  /* 0x00000004020f9981 */ /* 0x000762000c1e1700 */
[----:B0-----:R-:W-:-:S04]  /*0210*/  @!P3 IMAD.WIDE.U32 R4, R17, 0x2, R4 ;  /* 0x000000021104b825 */ /* 0x001fc800078e0004 */
[----:B--2---:R-:W-:-:S04]  /*0220*/  @!P3 IMAD.WIDE.U32 R6, R17, 0x2, R6 ;  /* 0x000000021106b825 */ /* 0x004fc800078e0006 */
[----:B-1----:R-:W-:Y:S01]  /*0230*/  @!P0 IMAD.WIDE.U32 R20, R23, 0x2, R20 ;  /* 0x0000000217148825 */ /* 0x002fe200078e0014 */
[----:B------:R-:W-:-:S03]  /*0240*/  MOV R23, RZ ;  /* 0x000000ff00177202 */ /* 0x000fc60000000f00 */
[----:B------:R-:W-:-:S03]  /*0250*/  @!P2 IMAD R27, R11, 0x200, R10 ;  /* 0x000002000b1ba824 */ /* 0x000fc600078e020a */
[----:B------:R-:W5:Y:S01]  /*0260*/  @!P0 LDG.E.S16 R23, desc[UR4][R20.64] ;  /* 0x0000000414178981 */ /* 0x000f62000c1e1700 */
[----:B------:R-:W-:Y:S01]  /*0270*/  ISETP.GE.AND P0, PT, R8, R9, PT ;  /* 0x000000090800720c */ /* 0x000fe20003f06270 */
[----:B------:R-:W-:Y:S02]  /*0280*/  HFMA2 R17, -RZ, RZ, 0, 0 ;  /* 0x00000000ff117431 */ /* 0x000fe400000001ff */
[----:B------:R-:W-:-:S10]  /*0290*/  @!P2 IMAD.WIDE.U32 R18, R27, 0x2, R18 ;  /* 0x000000021b12a825 */ /* 0x000fd400078e0012 */
[----:B---3--:R-:W0:Y:S01]  /*02a0*/  @!P0 LDC.64 R2, c[0x0][0x388] ;  /* 0x0000e200ff028b82 */ /* 0x008e220000000a00 */
[----:B------:R-:W-:Y:S01]  /*02b0*/  @!P2 IMAD.WIDE.U32 R26, R27, 0x2, R12 ;  /* 0x000000021b1aa825 */ /* 0x000fe200078e000c */
[----:B------:R-:W-:Y:S01]  /*02c0*/  CS2R R12, SRZ ;  /* 0x00000000000c7805 */ /* 0x000fe2000001ff00 */
[----:B------:R1:W5:Y:S02]  /*02d0*/  @!P3 LDG.E.S16 R17, desc[UR4][R4.64] ;  /* 0x000000040411b981 */ /* 0x000364000c1e1700 */
[C---:B------:R-:W-:Y:S02]  /*02e0*/  VIADD R16, R8.reuse, 0x80 ;  /* 0x0000008008107836 */ /* 0x040fe40000000000 */
[----:B------:R-:W-:Y:S01]  /*02f0*/  IMAD.MOV.U32 R10, RZ, RZ, RZ ;  /* 0x000000ffff0a7224 */ /* 0x000fe200078e00ff */
[----:B------:R2:W5:Y:S01]  /*0300*/  @!P3 LDG.E.S16 R12, desc[UR4][R6.64] ;  /* 0x00000004060cb981 */ /* 0x000562000c1e1700 */
[----:B------:R-:W-:Y:S03]  /*0310*/  BSSY.RECONVERGENT B0, `(.L_x_12097) ;  /* 0x0000025000007945 */ /* 0x000fe60003800200 */
[----:B------:R3:W5:Y:S01]  /*0320*/  @!P2 LDG.E.S16 R13, desc[UR4][R18.64] ;  /* 0x00000004120da981 */ /* 0x000762000c1e1700 */
[----:B-1----:R-:W-:-:S02]  /*0330*/  VIADD R4, R8, 0x100 ;  /* 0x0000010008047836 */ /* 0x002fc40000000000 */
[----:B------:R-:W-:Y:S01]  /*0340*/  @!P0 IMAD R5, R11, 0x200, R8 ;  /* 0x000002000b058824 */ /* 0x000fe200078e0208 */
[----:B------:R3:W5:Y:S01]  /*0350*/  @!P2 LDG.E.S16 R10, desc[UR4][R26.64] ;  /* 0x000000041a0aa981 */ /* 0x000762000c1e1700 */
[----:B--2---:R-:W-:Y:S01]  /*0360*/  IADD3 R6, PT, PT, R8, 0x180, RZ ;  /* 0x0000018008067810 */ /* 0x004fe20007ffe0ff */
[----:B------:R-:W-:Y:S01]  /*0370*/  @!P0 IMAD.MOV.U32 R8, RZ, RZ, R16 ;  /* 0x000000ffff088224 */ /* 0x000fe200078e0010 */
[-C--:B------:R-:W-:Y:S02]  /*0380*/  ISETP.GE.AND P4, PT, R16, R9.reuse, PT ;  /* 0x000000091000720c */ /* 0x080fe40003f86270 */
[-C--:B------:R-:W-:Y:S02]  /*0390*/  ISETP.GE.AND P1, PT, R4, R9.reuse, PT ;  /* 0x000000090400720c */ /* 0x080fe40003f26270 */
[-C--:B------:R-:W-:Y:S01]  /*03a0*/  ISETP.GE.AND P2, PT, R6, R9.reuse, PT ;  /* 0x000000090600720c */ /* 0x080fe20003f46270 */
[----:B0-----:R-:W-:Y:S01]  /*03b0*/  @!P0 IMAD.WIDE.U32 R2, R5, 0x2, R2 ;  /* 0x0000000205028825 */ /* 0x001fe200078e0002 */
[----:B------:R-:W-:Y:S01]  /*03c0*/  ISETP.GE.AND P3, PT, R8, R9, PT ;  /* 0x000000090800720c */ /* 0x000fe20003f66270 */
[----:B---3--:R-:W-:-:S12]  /*03d0*/  @P0 BRA `(.L_x_12098) ;  /* 0x0000000000600947 */ /* 0x008fd80003800000 */
[-C--:B-----5:R-:W-:Y:S02]  /*03e0*/  IABS R6, R14.reuse ;  /* 0x0000000e00067213 */ /* 0x0a0fe40000000000 */
[----:B------:R-:W-:Y:S02]  /*03f0*/  IABS R16, R23 ;  /* 0x0000001700107213 */ /* 0x000fe40000000000 */
[----:B------:R-:W0:Y:S01]  /*0400*/  I2F.RP R7, R6 ;  /* 0x0000000600077306 */ /* 0x000e220000209400 */
[-C--:B------:R-:W-:Y:S02]  /*0410*/  IABS R18, R14.reuse ;  /* 0x0000000e00127213 */ /* 0x080fe40000000000 */
[----:B------:R-:W-:-:S05]  /*0420*/  LOP3.LUT R23, R23, R14, RZ, 0x3c, !PT ;  /* 0x0000000e17177212 */ /* 0x000fca00078e3cff */
[----:B0-----:R-:W0:Y:S02]  /*0430*/  MUFU.RCP R7, R7 ;  /* 0x0000000700077308 */ /* 0x001e240000001000 */
[----:B0-----:R-:W-:Y:S02]  /*0440*/  IADD3 R4, PT, PT, R7, 0xffffffe, RZ ;  /* 0x0ffffffe07047810 */ /* 0x001fe40007ffe0ff */
[----:B------:R-:W-:-:S04]  /*0450*/  IADD3 R7, PT, PT, RZ, -R18, RZ ;  /* 0x80000012ff077210 */ /* 0x000fc80007ffe0ff */
[----:B------:R0:W1:Y:S02]  /*0460*/  F2I.FTZ.U32.TRUNC.NTZ R5, R4 ;  /* 0x0000000400057305 */ /* 0x000064000021f000 */
[----:B0-----:R-:W-:Y:S02]  /*0470*/  IMAD.MOV.U32 R4, RZ, RZ, RZ ;  /* 0x000000ffff047224 */ /* 0x001fe400078e00ff */
[----:B-1----:R-:W-:-:S04]  /*0480*/  IMAD.MOV R19, RZ, RZ, -R5 ;  /* 0x000000ffff137224 */ /* 0x002fc800078e0a05 */
[----:B------:R-:W-:-:S04]  /*0490*/  IMAD R19, R19, R6, RZ ;  /* 0x0000000613137224 */ /* 0x000fc800078e02ff */
[----:B------:R-:W-:-:S06]  /*04a0*/  IMAD.HI.U32 R5, R5, R19, R4 ;  /* 0x0000001305057227 */ /* 0x000fcc00078e0004 */
[----:B------:R-:W-:-:S04]  /*04b0*/  IMAD.HI.U32 R5, R5, R16, RZ ;  /* 0x0000001005057227 */ /* 0x000fc800078e00ff */
[----:B------:R-:W-:-:S05]  /*04c0*/  IMAD R7, R5, R7, R16 ;  /* 0x0000000705077224 */ /* 0x000fca00078e0210 */
[----:B------:R-:W-:-:S13]  /*04d0*/  ISETP.GT.U32.AND P5, PT, R6, R7, PT ;  /* 0x000000070600720c */ /* 0x000fda0003fa4070 */
[----:B------:R-:W-:Y:S02]  /*04e0*/  @!P5 IMAD.IADD R7, R7, 0x1, -R6 ;  /* 0x000000010707d824 */ /* 0x000fe400078e0a06 */
[----:B------:R-:W-:Y:S01]  /*04f0*/  @!P5 VIADD R5, R5, 0x1 ;  /* 0x000000010505d836 */ /* 0x000fe20000000000 */
[----:B------:R-:W-:Y:S02]  /*0500*/  ISETP.GE.AND P5, PT, R23, RZ, PT ;  /* 0x000000ff1700720c */ /* 0x000fe40003fa6270 */
[----:B------:R-:W-:-:S13]  /*0510*/  ISETP.GE.U32.AND P6, PT, R7, R6, PT ;  /* 0x000000060700720c */ /* 0x000fda0003fc6070 */
[----:B------:R-:W-:Y:S02]  /*0520*/  @P6 IADD3 R5, PT, PT, R5, 0x1, RZ ;  /* 0x0000000105056810 */ /* 0x000fe40007ffe0ff */
[----:B------:R-:W-:-:S03]  /*0530*/  ISETP.NE.AND P6, PT, R14, RZ, PT ;  /* 0x000000ff0e00720c */ /* 0x000fc60003fc5270 */
[----:B------:R-:W-:-:S10]  /*0540*/  @!P5 IMAD.MOV R5, RZ, RZ, -R5 ;  /* 0x000000ffff05d224 */ /* 0x000fd400078e0a05 */
[----:B------:R-:W-:-:S07]  /*0550*/  @!P6 LOP3.LUT R5, RZ, R14, RZ, 0x33, !PT ;  /* 0x0000000eff05e212 */ /* 0x000fce00078e33ff */
.L_x_12098:
[----:B------:R-:W-:Y:S05]  /*0560*/  BSYNC.RECONVERGENT B0 ;  /* 0x0000000000007941 */ /* 0x000fea0003800200 */
.L_x_12097:
[----:B------:R-:W-:Y:S04]  /*0570*/  BSSY.RECONVERGENT B0, `(.L_x_12099) ;  /* 0x000001c000007945 */ /* 0x000fe80003800200 */
[----:B------:R-:W-:Y:S05]  /*0580*/  @P4 BRA `(.L_x_12100) ;  /* 0x0000000000684947 */ /* 0x000fea0003800000 */
[-C--:B-----5:R-:W-:Y:S02]  /*0590*/  IABS R19, R15.reuse ;  /* 0x0000000f00137213 */ /* 0x0a0fe40000000000 */
[----:B------:R-:W-:Y:S02]  /*05a0*/  IABS R16, R0 ;  /* 0x0000000000107213 */ /* 0x000fe40000000000 */
[----:B------:R-:W0:Y:S01]  /*05b0*/  I2F.RP R4, R19 ;  /* 0x0000001300047306 */ /* 0x000e220000209400 */
[-C--:B------:R-:W-:Y:S02]  /*05c0*/  IABS R18, R15.reuse ;  /* 0x0000000f00127213 */ /* 0x080fe40000000000 */
[----:B------:R-:W-:-:S04]  /*05d0*/  LOP3.LUT R0, R0, R15, RZ, 0x3c, !PT ;  /* 0x0000000f00007212 */ /* 0x000fc800078e3cff */
[----:B------:R-:W-:Y:S01]  /*05e0*/  ISETP.GE.AND P5, PT, R0, RZ, PT ;  /* 0x000000ff0000720c */ /* 0x000fe20003fa6270 */
[----:B0-----:R-:W0:Y:S02]  /*05f0*/  MUFU.RCP R4, R4 ;  /* 0x0000000400047308 */ /* 0x001e240000001000 */
[----:B0-----:R-:W-:Y:S01]  /*0600*/  VIADD R6, R4, 0xffffffe ;  /* 0x0ffffffe04067836 */ /* 0x001fe20000000000 */
[----:B------:R-:W-:-:S05]  /*0610*/  IADD3 R4, PT, PT, RZ, -R18, RZ ;  /* 0x80000012ff047210 */ /* 0x000fca0007ffe0ff */
[----:B------:R0:W1:Y:S02]  /*0620*/  F2I.FTZ.U32.TRUNC.NTZ R7, R6 ;  /* 0x0000000600077305 */ /* 0x000064000021f000 */
[----:B0-----:R-:W-:Y:S01]  /*0630*/  IMAD.MOV.U32 R6, RZ, RZ, RZ ;  /* 0x000000ffff067224 */ /* 0x001fe200078e00ff */
[----:B-1----:R-:W-:-:S05]  /*0640*/  IADD3 R14, PT, PT, RZ, -R7, RZ ;  /* 0x80000007ff0e7210 */ /* 0x002fca0007ffe0ff */
        /* <DEDUP_REMOVED lines=10> */
[----:B------:R-:W-:-:S05]  /*06f0*/  @P4 IADD3 R7, PT, PT, R7, 0x1, RZ ;  /* 0x0000000107074810 */ /* 0x000fca0007ffe0ff */
[----:B------:R-:W-:-:S04]  /*0700*/  IMAD.MOV.U32 R0, RZ, RZ, R7 ;  /* 0x000000ffff007224 */ /* 0x000fc800078e0007 */
[----:B------:R-:W-:Y:S01]  /*0710*/  @!P5 IMAD.MOV R0, RZ, RZ, -R0 ;  /* 0x000000ffff00d224 */ /* 0x000fe200078e0a00 */
[----:B------:R-:W-:-:S07]  /*0720*/  @!P6 LOP3.LUT R0, RZ, R15, RZ, 0x33, !PT ;  /* 0x0000000fff00e212 */ /* 0x000fce00078e33ff */
.L_x_12100:
[----:B------:R-:W-:Y:S05]  /*0730*/  BSYNC.RECONVERGENT B0 ;  /* 0x0000000000007941 */ /* 0x000fea0003800200 */
.L_x_12099:
        /* <DEDUP_REMOVED lines=9> */
[----:B0-----:R-:W-:-:S06]  /*07d0*/  IADD3 R6, PT, PT, R4, 0xffffffe, RZ ;  /* 0x0ffffffe04067810 */ /* 0x001fcc0007ffe0ff */
[----:B------:R0:W1:Y:S02]  /*07e0*/  F2I.FTZ.U32.TRUNC.NTZ R7, R6 ;  /* 0x0000000600077305 */ /* 0x000064000021f000 */
[----:B0-----:R-:W-:Y:S02]  /*07f0*/  HFMA2 R6, -RZ, RZ, 0, 0 ;  /* 0x00000000ff067431 */ /* 0x001fe400000001ff */
[----:B-1----:R-:W-:-:S04]  /*0800*/  IMAD.MOV R14, RZ, RZ, -R7 ;  /* 0x000000ffff0e7224 */ /* 0x002fc800078e0a07 */
[----:B------:R-:W-:Y:S02]  /*0810*/  IMAD R19, R14, R15, RZ ;  /* 0x0000000f0e137224 */ /* 0x000fe400078e02ff */
[----:B------:R-:W-:Y:S02]  /*0820*/  IMAD.MOV.U32 R14, RZ, RZ, R16 ;  /* 0x000000ffff0e7224 */ /* 0x000fe400078e0010 */
        /* <DEDUP_REMOVED lines=11> */
[----:B------:R-:W-:-:S07]  /*08e0*/  @!P4 LOP3.LUT R4, RZ, R12, RZ, 0x33, !PT ;  /* 0x0000000cff04c212 */ /* 0x000fce00078e33ff */
.L_x_12102:
[----:B------:R-:W-:Y:S05]  /*08f0*/  BSYNC.RECONVERGENT B0 ;  /* 0x0000000000007941 */ /* 0x000fea0003800200 */
.L_x_12101:
        /* <DEDUP_REMOVED lines=9> */
[----:B0-----:R-:W-:Y:S01]  /*0990*/  IADD3 R6, PT, PT, R12, 0xffffffe, RZ ;  /* 0x0ffffffe0c067810 */ /* 0x001fe20007ffe0ff */
[----:B------:R-:W-:-:S05]  /*09a0*/  IMAD.MOV R12, RZ, RZ, -R18 ;  /* 0x000000ffff0c7224 */ /* 0x000fca00078e0a12 */
[----:B------:R0:W1:Y:S02]  /*09b0*/  F2I.FTZ.U32.TRUNC.NTZ R7, R6 ;  /* 0x0000000600077305 */ /* 0x000064000021f000 */
[----:B0-----:R-:W-:Y:S01]  /*09c0*/  MOV R6, RZ ;  /* 0x000000ff00067202 */ /* 0x001fe20000000f00 */
[----:B-1----:R-:W-:-:S04]  /*09d0*/  IMAD.MOV R14, RZ, RZ, -R7 ;  /* 0x000000ffff0e7224 */ /* 0x002fc800078e0a07 */
[----:B------:R-:W-:Y:S02]  /*09e0*/  IMAD R17, R14, R15, RZ ;  /* 0x0000000f0e117224 */ /* 0x000fe400078e02ff */
[----:B------:R-:W-:Y:S02]  /*09f0*/  IMAD.MOV.U32 R14, RZ, RZ, R16 ;  /* 0x000000ffff0e7224 */ /* 0x000fe400078e0010 */
[----:B------:R-:W-:-:S06]  /*0a00*/  IMAD.HI.U32 R7, R7, R17, R6 ;  /* 0x0000001107077227 */ /* 0x000fcc00078e0006 */
[----:B------:R-:W-:-:S04]  /*0a10*/  IMAD.HI.U32 R7, R7, R14, RZ ;  /* 0x0000000e07077227 */ /* 0x000fc800078e00ff */
[----:B------:R-:W-:-:S05]  /*0a20*/  IMAD R6, R7, R12, R14 ;  /* 0x0000000c07067224 */ /* 0x000fca00078e020e */
[----:B------:R-:W-:-:S13]  /*0a30*/  ISETP.GT.U32.AND P2, PT, R15, R6, PT ;  /* 0x000000060f00720c */ /* 0x000fda0003f44070 */
[----:B------:R-:W-:Y:S01]  /*0a40*/  @!P2 IMAD.IADD R6, R6, 0x1, -R15 ;  /* 0x000000010606a824 */ /* 0x000fe200078e0a0f */
[----:B------:R-:W-:Y:S02]  /*0a50*/  @!P2 IADD3 R7, PT, PT, R7, 0x1, RZ ;  /* 0x000000010707a810 */ /* 0x000fe40007ffe0ff */
[----:B------:R-:W-:Y:S02]  /*0a60*/  ISETP.NE.AND P2, PT, R10, RZ, PT ;  /* 0x000000ff0a00720c */ /* 0x000fe40003f45270 */
[----:B------:R-:W-:-:S13]  /*0a70*/  ISETP.GE.U32.AND P1, PT, R6, R15, PT ;  /* 0x0000000f0600720c */ /* 0x000fda0003f26070 */
[----:B------:R-:W-:-:S05]  /*0a80*/  @P1 VIADD R7, R7, 0x1 ;  /* 0x0000000107071836 */ /* 0x000fca0000000000 */
[----:B------:R-:W-:-:S05]  /*0a90*/  MOV R13, R7 ;  /* 0x00000007000d7202 */ /* 0x000fca0000000f00 */
[----:B------:R-:W-:Y:S01]  /*0aa0*/  @!P4 IMAD.MOV R13, RZ, RZ, -R13 ;  /* 0x000000ffff0dc224 */ /* 0x000fe200078e0a0d */
[----:B------:R-:W-:-:S07]  /*0ab0*/  @!P2 LOP3.LUT R13, RZ, R10, RZ, 0x33, !PT ;  /* 0x0000000aff0da212 */ /* 0x000fce00078e33ff */
.L_x_12104:
[----:B------:R-:W-:Y:S05]  /*0ac0*/  BSYNC.RECONVERGENT B0 ;  /* 0x0000000000007941 */ /* 0x000fea0003800200 */
.L_x_12103:
[----:B------:R0:W-:Y:S01]  /*0ad0*/  @!P0 STG.E.U16 desc[UR4][R2.64], R5 ;  /* 0x0000000502008986 */ /* 0x0001e2000c101504 */
[----:B------:R-:W-:Y:S04]  /*0ae0*/  BSSY.RECONVERGENT B0, `(.L_x_12105) ;  /* 0x000000c000007945 */ /* 0x000fe80003800200 */
[----:B------:R-:W-:Y:S05]  /*0af0*/  @P3 BRA `(.L_x_12106) ;  /* 0x0000000000283947 */ /* 0x000fea0003800000 */
[----:B0-----:R-:W0:Y:S01]  /*0b00*/  LDC.64 R2, c[0x0][0x388] ;  /* 0x0000e200ff027b82 */ /* 0x001e220000000a00 */
[----:B------:R-:W-:Y:S01]  /*0b10*/  LEA R7, R11, R8, 0x9 ;  /* 0x000000080b077211 */ /* 0x000fe200078e48ff */
[----:B------:R-:W-:-:S05]  /*0b20*/  VIADD R8, R8, 0x80 ;  /* 0x0000008008087836 */ /* 0x000fca0000000000 */
[----:B------:R-:W-:-:S13]  /*0b30*/  ISETP.GE.AND P0, PT, R8, R9, PT ;  /* 0x000000090800720c */ /* 0x000fda0003f06270 */
[----:B------:R-:W-:Y:S01]  /*0b40*/  @!P0 LEA R5, R11, R8, 0x9 ;  /* 0x000000080b058211 */ /* 0x000fe200078e48ff */
[----:B------:R-:W-:Y:S02]  /*0b50*/  @!P0 VIADD R8, R8, 0x80 ;  /* 0x0000008008088836 */ /* 0x000fe40000000000 */
[----:B0-----:R-:W-:-:S04]  /*0b60*/  IMAD.WIDE.U32 R6, R7, 0x2, R2 ;  /* 0x0000000207067825 */ /* 0x001fc800078e0002 */
[----:B------:R-:W-:Y:S01]  /*0b70*/  @!P0 IMAD.WIDE.U32 R2, R5, 0x2, R2 ;  /* 0x0000000205028825 */ /* 0x000fe200078e0002 */
[----:B-----5:R1:W-:Y:S04]  /*0b80*/  STG.E.U16 desc[UR4][R6.64], R0 ;  /* 0x0000000006007986 */ /* 0x0203e8000c101504 */
[----:B------:R1:W-:Y:S02]  /*0b90*/  @!P0 STG.E.U16 desc[UR4][R2.64], R4 ;  /* 0x0000000402008986 */ /* 0x0003e4000c101504 */
.L_x_12106:
[----:B------:R-:W-:Y:S05]  /*0ba0*/  BSYNC.RECONVERGENT B0 ;  /* 0x0000000000007941 */ /* 0x000fea0003800200 */
.L_x_12105:
[----:B------:R-:W-:-:S13]  /*0bb0*/  ISETP.GE.AND P0, PT, R8, R9, PT ;  /* 0x000000090800720c */ /* 0x000fda0003f06270 */
[----:B------:R-:W-:Y:S05]  /*0bc0*/  @P0 EXIT ;  /* 0x000000000000094d */ /* 0x000fea0003800000 */
[----:B01----:R-:W0:Y:S01]  /*0bd0*/  LDC.64 R2, c[0x0][0x388] ;  /* 0x0000e200ff027b82 */ /* 0x003e220000000a00 */
[----:B------:R-:W-:-:S05]  /*0be0*/  LEA R11, R11, R8, 0x9 ;  /* 0x000000080b0b7211 */ /* 0x000fca00078e48ff */
[----:B0-----:R-:W-:-:S05]  /*0bf0*/  IMAD.WIDE.U32 R2, R11, 0x2, R2 ;  /* 0x000000020b027825 */ /* 0x001fca00078e0002 */
[----:B-----5:R-:W-:Y:S01]  /*0c00*/  STG.E.U16 desc[UR4][R2.64], R13 ;  /* 0x0000000d02007986 */ /* 0x020fe2000c101504 */
[----:B------:R-:W-:Y:S05]  /*0c10*/  EXIT ;  /* 0x000000000000794d */ /* 0x000fea0003800000 */
.L_x_12107:
        /* <DEDUP_REMOVED lines=14> */
.L_x_23228:


//--------------------- .text._ZN2at6native29vectorized_elementwise_kernelILi2ENS0_13BinaryFunctorIsssZZZNS0_15binary_internal21div_trunc_kernel_cudaERNS_18TensorIteratorBaseEENKUlvE_clEvENKUlvE3_clEvEUlssE_EESt5arrayIPcLm3EEEEviT0_T1_ --------------------------
	.section	.text._ZN2at6native29vectorized_elementwise_kernelILi2ENS0_13BinaryFunctorIsssZZZNS0_15binary_internal21div_trunc_kernel_cudaERNS_18TensorIteratorBaseEENKUlvE_clEvENKUlvE3_clEvEUlssE_EESt5arrayIPcLm3EEEEviT0_T1_,"ax",@progbits
	.align	128
        .global         _ZN2at6native29vectorized_elementwise_kernelILi2ENS0_13BinaryFunctorIsssZZZNS0_15binary_internal21div_trunc_kernel_cudaERNS_18TensorIteratorBaseEENKUlvE_clEvENKUlvE3_clEvEUlssE_EESt5arrayIPcLm3EEEEviT0_T1_
        .type           _ZN2at6native29vectorized_elementwise_kernelILi2ENS0_13BinaryFunctorIsssZZZNS0_15binary_internal21div_trunc_kernel_cudaERNS_18TensorIteratorBaseEENKUlvE_clEvENKUlvE3_clEvEUlssE_EESt5arrayIPcLm3EEEEviT0_T1_,@function
        .size           _ZN2at6native29vectorized_elementwise_kernelILi2ENS0_13BinaryFunctorIsssZZZNS0_15binary_internal21div_trunc_kernel_cudaERNS_18TensorIteratorBaseEENKUlvE_clEvENKUlvE3_clEvEUlssE_EESt5arrayIPcLm3EEEEviT0_T1_,(.L_x_23229 - _ZN2at6native29vectorized_elementwise_kernelILi2ENS0_13BinaryFunctorIsssZZZNS0_15binary_internal21div_trunc_kernel_cudaERNS_18TensorIteratorBaseEENKUlvE_clEvENKUlvE3_clEvEUlssE_EESt5arrayIPcLm3EEEEviT0_T1_)
        .other          _ZN2at6native29vectorized_elementwise_kernelILi2ENS0_13BinaryFunctorIsssZZZNS0_15binary_internal21div_trunc_kernel_cudaERNS_18TensorIteratorBaseEENKUlvE_clEvENKUlvE3_clEvEUlssE_EESt5arrayIPcLm3EEEEviT0_T1_,@"STO_CUDA_ENTRY STV_DEFAULT"
_ZN2at6native29vectorized_elementwise_kernelILi2ENS0_13BinaryFunctorIsssZZZNS0_15binary_internal21div_trunc_kernel_cudaERNS_18TensorIteratorBaseEENKUlvE_clEvENKUlvE3_clEvEUlssE_EESt5arrayIPcLm3EEEEviT0_T1_:
.text._ZN2at6native29vectorized_elementwise_kernelILi2ENS0_13BinaryFunctorIsssZZZNS0_15binary_internal21div_trunc_kernel_cudaERNS_18TensorIteratorBaseEENKUlvE_clEvENKUlvE3_clEvEUlssE_EESt5arrayIPcLm3EEEEviT0_T1_:
        /* <DEDUP_REMOVED lines=10> */
[----:B------:R-:W-:-:S07]  /*00a0*/  HFMA2 R4, -RZ, RZ, 0, 0 ;  /* 0x00000000ff047431 */ /* 0x000fce00000001ff */
[----:B------:R-:W2:Y:S08]  /*00b0*/  LDC.64 R22, c[0x0][0x398] ;  /* 0x0000e600ff167b82 */ /* 0x000eb00000000a00 */
[----:B------:R-:W3:Y:S08]  /*00c0*/  LDC.64 R14, c[0x0][0x390] ;  /* 0x0000e400ff0e7b82 */ /* 0x000ef00000000a00 */
[----:B------:R-:W4:Y:S01]  /*00d0*/  LDC.64 R12, c[0x0][0x398] ;  /* 0x0000e600ff0c7b82 */ /* 0x000f220000000a00 */
[----:B0-----:R-:W-:Y:S01]  /*00e0*/  ISETP.GE.U32.AND P0, PT, R25, R2, PT ;  /* 0x000000021900720c */ /* 0x001fe20003f06070 */
[----:B------:R-:W-:-:S06]  /*00f0*/  IMAD.MOV.U32 R3, RZ, RZ, R25 ;  /* 0x000000ffff037224 */ /* 0x000fcc00078e0019 */
[----:B------:R-:W0:Y:S08]  /*0100*/  LDC.64 R10, c[0x0][0x390] ;  /* 0x0000e400ff0a7b82 */ /* 0x000e300000000a00 */
[----:B------:R-:W0:Y:S01]  /*0110*/  LDC.64 R8, c[0x0][0x398] ;  /* 0x0000e600ff087b82 */ /* 0x000e220000000a00 */
[----:B------:R-:W-:Y:S02]  /*0120*/  @!P0 VIADD R25, R3, 0x80 ;  /* 0x0000008003198836 */ /* 0x000fe40000000000 */
[----:B------:R-:W-:-:S03]  /*0130*/  @!P0 IMAD.IADD R5, R0, 0x1, R3 ;  /* 0x0000000100058824 */ /* 0x000fc600078e0203 */
[----:B------:R-:W-:Y:S01]  /*0140*/  ISETP.GE.U32.AND P1, PT, R25, R2, PT ;  /* 0x000000021900720c */ /* 0x000fe20003f26070 */
[C---:B-1----:R-:W-:Y:S01]  /*0150*/  @!P0 IMAD.WIDE.U32 R16, R5.reuse, 0x2, R16 ;  /* 0x0000000205108825 */ /* 0x042fe200078e0010 */
[----:B------:R-:W1:Y:S03]  /*0160*/  LDC.64 R20, c[0x0][0x390] ;  /* 0x0000e400ff147b82 */ /* 0x000e660000000a00 */
[----:B--2---:R-:W-:Y:S01]  /*0170*/  @!P0 IMAD.WIDE.U32 R22, R5, 0x2, R22 ;  /* 0x0000000205168825 */ /* 0x004fe200078e0016 */
[----:B------:R4:W5:Y:S03]  /*0180*/  @!P0 LDG.E.S16 R4, desc[UR4][R16.64] ;  /* 0x0000000410048981 */ /* 0x000966000c1e1700 */
[----:B------:R-:W-:Y:S01]  /*0190*/  IMAD.MOV.U32 R5, RZ, RZ, RZ ;  /* 0x000000ffff057224 */ /* 0x000fe200078e00ff */
[----:B------:R-:W2:Y:S03]  /*01a0*/  LDC.64 R18, c[0x0][0x398] ;  /* 0x0000e600ff127b82 */ /* 0x000ea60000000a00 */
[----:B------:R-:W-:-:S02]  /*01b0*/  @!P1 IMAD.IADD R7, R0, 0x1, R25 ;  /* 0x0000000100079824 */ /* 0x000fc400078e0219 */
[----:B------:R-:W-:Y:S01]  /*01c0*/  @!P1 VIADD R25, R25, 0x80 ;  /* 0x0000008019199836 */ /* 0x000fe20000000000 */
[----:B------:R0:W5:Y:S04]  /*01d0*/  @!P0 LDG.E.S16 R5, desc[UR4][R22.64] ;  /* 0x0000000416058981 */ /* 0x000168000c1e1700 */
[----:B------:R-:W-:-:S13]  /*01e0*/  ISETP.GE.U32.AND P2, PT, R25, R2, PT ;  /* 0x000000021900720c */ /* 0x000fda0003f46070 */
[----:B------:R-:W-:Y:S01]  /*01f0*/  @!P2 IADD3 R27, PT, PT, R0, R25, RZ ;  /* 0x00000019001ba210 */ /* 0x000fe20007ffe0ff */
[----:B------:R-:W-:-:S05]  /*0200*/  @!P2 VIADD R25, R25, 0x80 ;  /* 0x000000801919a836 */ /* 0x000fca0000000000 */
[----:B------:R-:W-:Y:S01]  /*0210*/  ISETP.GE.U32.AND P0, PT, R25, R2, PT ;  /* 0x000000021900720c */ /* 0x000fe20003f06070 */
[----:B---3--:R-:W-:-:S04]  /*0220*/  @!P1 IMAD.WIDE.U32 R14, R7, 0x2, R14 ;  /* 0x00000002070e9825 */ /* 0x008fc800078e000e */
[----:B----4-:R-:W-:Y:S01]  /*0230*/  @!P1 IMAD.WIDE.U32 R16, R7, 0x2, R12 ;  /* 0x0000000207109825 */ /* 0x010fe200078e000c */
[----:B------:R-:W-:-:S03]  /*0240*/  CS2R R6, SRZ ;  /* 0x0000000000067805 */ /* 0x000fc6000001ff00 */
[----:B0-----:R-:W-:-:S03]  /*0250*/  @!P2 IMAD.WIDE.U32 R12, R27, 0x2, R10 ;  /* 0x000000021b0ca825 */ /* 0x001fc600078e000a */
[----:B------:R0:W5:Y:S01]  /*0260*/  @!P1 LDG.E.S16 R6, desc[UR4][R14.64] ;  /* 0x000000040e069981 */ /* 0x000162000c1e1700 */
[----:B------:R-:W-:Y:S02]  /*0270*/  @!P0 IMAD.IADD R11, R0, 0x1, R25 ;  /* 0x00000001000b8824 */ /* 0x000fe400078e0219 */
[----:B------:R-:W-:Y:S01]  /*0280*/  @!P0 VIADD R25, R25, 0x80 ;  /* 0x0000008019198836 */ /* 0x000fe20000000000 */
[----:B------:R3:W5:Y:S04]  /*0290*/  @!P1 LDG.E.S16 R7, desc[UR4][R16.64] ;  /* 0x0000000410079981 */ /* 0x000768000c1e1700 */
[----:B------:R-:W-:Y:S01]  /*02a0*/  ISETP.GE.U32.AND P1, PT, R25, R2, PT ;  /* 0x000000021900720c */ /* 0x000fe20003f26070 */
[----:B------:R-:W-:Y:S01]  /*02b0*/  @!P2 IMAD.WIDE.U32 R22, R27, 0x2, R8 ;  /* 0x000000021b16a825 */ /* 0x000fe200078e0008 */
[----:B------:R-:W-:Y:S01]  /*02c0*/  CS2R R8, SRZ ;  /* 0x0000000000087805 */ /* 0x000fe2000001ff00 */
[----:B0-----:R-:W0:Y:S02]  /*02d0*/  LDC.64 R14, c[0x0][0x390] ;  /* 0x0000e400ff0e7b82 */ /* 0x001e240000000a00 */
[----:B-1----:R-:W-:-:S03]  /*02e0*/  @!P0 IMAD.WIDE.U32 R20, R11, 0x2, R20 ;  /* 0x000000020b148825 */ /* 0x002fc600078e0014 */
[----:B------:R1:W5:Y:S01]  /*02f0*/  @!P2 LDG.E.S16 R8, desc[UR4][R12.64] ;  /* 0x000000040c08a981 */ /* 0x000362000c1e1700 */
[----:B--2---:R-:W-:Y:S01]  /*0300*/  @!P0 IMAD.WIDE.U32 R18, R11, 0x2, R18 ;  /* 0x000000020b128825 */ /* 0x004fe200078e0012 */
[----:B------:R-:W-:Y:S01]  /*0310*/  CS2R R10, SRZ ;  /* 0x00000000000a7805 */ /* 0x000fe2000001ff00 */
[----:B---3--:R-:W2:Y:S01]  /*0320*/  LDC.64 R16, c[0x0][0x390] ;  /* 0x0000e400ff107b82 */ /* 0x008ea20000000a00 */
[----:B------:R3:W5:Y:S04]  /*0330*/  @!P2 LDG.E.S16 R9, desc[UR4][R22.64] ;  /* 0x000000041609a981 */ /* 0x000768000c1e1700 */
[----:B------:R4:W5:Y:S01]  /*0340*/  @!P0 LDG.E.S16 R11, desc[UR4][R18.64] ;  /* 0x00000004120b8981 */ /* 0x000962000c1e1700 */
[----:B-1----:R-:W-:Y:S01]  /*0350*/  @!P1 IADD3 R13, PT, PT, R0, R25, RZ ;  /* 0x00000019000d9210 */ /* 0x002fe20007ffe0ff */
[----:B------:R-:W-:-:S02]  /*0360*/  @!P1 VIADD R25, R25, 0x80 ;  /* 0x0000008019199836 */ /* 0x000fc40000000000 */
[----:B------:R1:W5:Y:S01]  /*0370*/  @!P0 LDG.E.S16 R10, desc[UR4][R20.64] ;  /* 0x00000004140a8981 */ /* 0x000362000c1e1700 */
[----:B---3--:R-:W3:Y:S02]  /*0380*/  LDC.64 R22, c[0x0][0x398] ;  /* 0x0000e600ff167b82 */ /* 0x008ee40000000a00 */
[----:B------:R-:W-:-:S06]  /*0390*/  ISETP.GE.U32.AND P0, PT, R25, R2, PT ;  /* 0x000000021900720c */ /* 0x000fcc0003f06070 */
[----:B----4-:R-:W4:Y:S01]  /*03a0*/  LDC.64 R18, c[0x0][0x398] ;  /* 0x0000e600ff127b82 */ /* 0x010f220000000a00 */
[----:B------:R-:W-:Y:S02]  /*03b0*/  IMAD.MOV.U32 R12, RZ, RZ, RZ ;  /* 0x000000ffff0c7224 */ /* 0x000fe400078e00ff */
[----:B0-----:R-:W-:-:S04]  /*03c0*/  @!P1 IMAD.WIDE.U32 R14, R13, 0x2, R14 ;  /* 0x000000020d0e9825 */ /* 0x001fc800078e000e */
[----:B-1----:R-:W-:Y:S01]  /*03d0*/  @!P0 IADD3 R21, PT, PT, R0, R25, RZ ;  /* 0x0000001900158210 */ /* 0x002fe20007ffe0ff */
[----:B------:R-:W-:Y:S01]  /*03e0*/  IMAD.MOV.U32 R20, RZ, RZ, RZ ;  /* 0x000000ffff147224 */ /* 0x000fe200078e00ff */
[----:B------:R0:W5:Y:S03]  /*03f0*/  @!P1 LDG.E.S16 R12, desc[UR4][R14.64] ;  /* 0x000000040e0c9981 */ /* 0x000166000c1e1700 */
[----:B--2---:R-:W-:-:S04]  /*0400*/  @!P0 IMAD.WIDE.U32 R16, R21, 0x2, R16 ;  /* 0x0000000215108825 */ /* 0x004fc800078e0010 */
[----:B------:R-:W-:Y:S01]  /*0410*/  @!P0 VIADD R25, R25, 0x80 ;  /* 0x0000008019198836 */ /* 0x000fe20000000000 */
[----:B------:R1:W5:Y:S01]  /*0420*/  @!P0 LDG.E.S16 R20, desc[UR4][R16.64] ;  /* 0x0000000410148981 */ /* 0x000362000c1e1700 */
[----:B0-----:R-:W0:Y:S01]  /*0430*/  LDC.64 R14, c[0x0][0x390] ;  /* 0x0000e400ff0e7b82 */ /* 0x001e220000000a00 */
[----:B----4-:R-:W-:-:S07]  /*0440*/  @!P0 IMAD.WIDE.U32 R18, R21, 0x2, R18 ;  /* 0x0000000215128825 */ /* 0x010fce00078e0012 */
[----:B-1----:R-:W1:Y:S01]  /*0450*/  LDC.64 R16, c[0x0][0x398] ;  /* 0x0000e600ff107b82 */ /* 0x002e620000000a00 */
[----:B------:R-:W-:-:S06]  /*0460*/  IMAD.MOV.U32 R21, RZ, RZ, RZ ;  /* 0x000000ffff157224 */ /* 0x000fcc00078e00ff */
[----:B------:R2:W5:Y:S01]  /*0470*/  @!P0 LDG.E.S16 R21, desc[UR4][R18.64] ;  /* 0x0000000412158981 */ /* 0x000562000c1e1700 */
[----:B------:R-:W-:Y:S01]  /*0480*/  ISETP.GE.U32.AND P0, PT, R25, R2, PT ;  /* 0x000000021900720c */ /* 0x000fe20003f06070 */
[----:B---3--:R-:W-:-:S04]  /*0490*/  @!P1 IMAD.WIDE.U32 R22, R13, 0x2, R22 ;  /* 0x000000020d169825 */ /* 0x008fc800078e0016 */
[----:B------:R-:W-:Y:S01]  /*04a0*/  IMAD.MOV.U32 R13, RZ, RZ, RZ ;  /* 0x000000ffff0d7224 */ /* 0x000fe200078e00ff */
[----:B--2---:R-:W2:Y:S05]  /*04b0*/  LDC.64 R18, c[0x0][0x390] ;  /* 0x0000e400ff127b82 */ /* 0x004eaa0000000a00 */
[----:B------:R3:W5:Y:S02]  /*04c0*/  @!P1 LDG.E.S16 R13, desc[UR4][R22.64] ;  /* 0x00000004160d9981 */ /* 0x000764000c1e1700 */
[----:B---3--:R-:W-:Y:S01]  /*04d0*/  @!P0 IADD3 R23, PT, PT, R0, R25, RZ ;  /* 0x0000001900178210 */ /* 0x008fe20007ffe0ff */
[----:B------:R-:W-:-:S04]  /*04e0*/  IMAD.MOV.U32 R22, RZ, RZ, RZ ;  /* 0x000000ffff167224 */ /* 0x000fc800078e00ff */
[----:B0-----:R-:W-:-:S04]  /*04f0*/  @!P0 IMAD.WIDE.U32 R14, R23, 0x2, R14 ;  /* 0x00000002170e8825 */ /* 0x001fc800078e000e */
[----:B-1----:R-:W-:Y:S01]  /*0500*/  @!P0 IMAD.WIDE.U32 R16, R23, 0x2, R16 ;  /* 0x0000000217108825 */ /* 0x002fe200078e0010 */
[----:B------:R0:W5:Y:S03]  /*0510*/  @!P0 LDG.E.S16 R22, desc[UR4][R14.64] ;  /* 0x000000040e168981 */ /* 0x000166000c1e1700 */
[----:B------:R-:W-:Y:S02]  /*0520*/  IMAD.MOV.U32 R23, RZ, RZ, RZ ;  /* 0x000000ffff177224 */ /* 0x000fe400078e00ff */
[----:B------:R-:W-:-:S04]  /*0530*/  @!P0 VIADD R25, R25, 0x80 ;  /* 0x0000008019198836 */ /* 0x000fc80000000000 */
[----:B------:R1:W5:Y:S01]  /*0540*/  @!P0 LDG.E.S16 R23, desc[UR4][R16.64] ;  /* 0x0000000410178981 */ /* 0x000362000c1e1700 */
[----:B0-----:R-:W0:Y:S01]  /*0550*/  LDC.64 R14, c[0x0][0x398] ;  /* 0x0000e600ff0e7b82 */ /* 0x001e220000000a00 */
[----:B------:R-:W-:Y:S01]  /*0560*/  ISETP.GE.U32.AND P0, PT, R25, R2, PT ;  /* 0x000000021900720c */ /* 0x000fe20003f06070 */
[----:B------:R-:W-:-:S12]  /*0570*/  IMAD.MOV.U32 R24, RZ, RZ, RZ ;  /* 0x000000ffff187224 */ /* 0x000fd800078e00ff */
[----:B------:R-:W-:-:S05]  /*0580*/  @!P0 IADD3 R25, PT, PT, R0, R25, RZ ;  /* 0x0000001900198210 */ /* 0x000fca0007ffe0ff */
[----:B--2---:R-:W-:-:S04]  /*0590*/  @!P0 IMAD.WIDE.U32 R18, R25, 0x2, R18 ;  /* 0x0000000219128825 */ /* 0x004fc800078e0012 */
[----:B0-----:R-:W-:Y:S01]  /*05a0*/  @!P0 IMAD.WIDE.U32 R14, R25, 0x2, R14 ;  /* 0x00000002190e8825 */ /* 0x001fe200078e000e */
[----:B------:R1:W5:Y:S03]  /*05b0*/  @!P0 LDG.E.S16 R24, desc[UR4][R18.64] ;  /* 0x0000000412188981 */ /* 0x000366000c1e1700 */
[----:B------:R-:W-:-:S06]  /*05c0*/  IMAD.MOV.U32 R25, RZ, RZ, RZ ;  /* 0x000000ffff197224 */ /* 0x000fcc00078e00ff */
[----:B------:R1:W5:Y:S01]  /*05d0*/  @!P0 LDG.E.S16 R25, desc[UR4][R14.64] ;  /* 0x000000040e198981 */ /* 0x000362000c1e1700 */
[----:B------:R-:W-:Y:S01]  /*05e0*/  ISETP.GE.U32.AND P0, PT, R3, R2, PT ;  /* 0x000000020300720c */ /* 0x000fe20003f06070 */
[----:B------:R-:W-:-:S12]  /*05f0*/  BSSY.RECONVERGENT B0, `(.L_x_12109) ;  /* 0x000001a000007945 */ /* 0x000fd80003800200 */
[----:B-1----:R-:W-:Y:S05]  /*0600*/  @P0 BRA `(.L_x_12110) ;  /* 0x0000000000600947 */ /* 0x002fea0003800000 */
[-C--:B-----5:R-:W-:Y:S02]  /*0610*/  IABS R16, R5.reuse ;  /* 0x0000000500107213 */ /* 0x0a0fe40000000000 */
[----:B------:R-:W-:Y:S02]  /*0620*/  IABS R18, R4 ;  /* 0x0000000400127213 */ /* 0x000fe40000000000 */
[----:B------:R-:W0:Y:S01]  /*0630*/  I2F.RP R17, R16 ;  /* 0x0000001000117306 */ /* 0x000e220000209400 */
[----:B------:R-:W-:-:S04]  /*0640*/  LOP3.LUT R4, R4, R5, RZ, 0x3c, !PT ;  /* 0x0000000504047212 */ /* 0x000fc800078e3cff */
[----:B------:R-:W-:-:S03]  /*0650*/  ISETP.GE.AND P3, PT, R4, RZ, PT ;  /* 0x000000ff0400720c */ /* 0x000fc60003f66270 */
[----:B0-----:R-:W0:Y:S02]  /*0660*/  MUFU.RCP R17, R17 ;  /* 0x0000001100117308 */ /* 0x001e240000001000 */
[----:B0-----:R-:W-:-:S06]  /*0670*/  VIADD R14, R17, 0xffffffe ;  /* 0x0ffffffe110e7836 */ /* 0x001fcc0000000000 */
[----:B------:R0:W1:Y:S02]  /*0680*/  F2I.FTZ.U32.TRUNC.NTZ R15, R14 ;  /* 0x0000000e000f7305 */ /* 0x000064000021f000 */
[----:B0-----:R-:W-:Y:S01]  /*0690*/  IMAD.MOV.U32 R14, RZ, RZ, RZ ;  /* 0x000000ffff0e7224 */ /* 0x001fe200078e00ff */
[----:B-1----:R-:W-:-:S05]  /*06a0*/  IADD3 R19, PT, PT, RZ, -R15, RZ ;  /* 0x8000000fff137210 */ /* 0x002fca0007ffe0ff */
[----:B------:R-:W-:-:S04]  /*06b0*/  IMAD R19, R19, R16, RZ ;  /* 0x0000001013137224 */ /* 0x000fc800078e02ff */
[----:B------:R-:W-:Y:S01]  /*06c0*/  IMAD.HI.U32 R15, R15, R19, R14 ;  /* 0x000000130f0f7227 */ /* 0x000fe200078e000e */
[----:B------:R-:W-:-:S05]  /*06d0*/  IABS R19, R5 ;  /* 0x0000000500137213 */ /* 0x000fca0000000000 */
        /* <DEDUP_REMOVED lines=11> */
.L_x_12110:
[----:B------:R-:W-:Y:S05]  /*0790*/  BSYNC.RECONVERGENT B0 ;  /* 0x0000000000007941 */ /* 0x000fea0003800200 */
.L_x_12109:
[----:B------:R-:W-:Y:S01]  /*07a0*/  VIADD R15, R3, 0x80 ;  /* 0x00000080030f7836 */ /* 0x000fe20000000000 */
[----:B------:R-:W-:Y:S04]  /*07b0*/  BSSY.RECONVERGENT B0, `(.L_x_12111) ;  /* 0x000001c000007945 */ /* 0x000fe80003800200 */
[----:B------:R-:W-:-:S13]  /*07c0*/  ISETP.GE.U32.AND P1, PT, R15, R2, PT ;  /* 0x000000020f00720c */ /* 0x000fda0003f26070 */
[----:B------:R-:W-:Y:S05]  /*07d0*/  @P1 BRA `(.L_x_12112) ;  /* 0x0000000000641947 */ /* 0x000fea0003800000 */
[-C--:B-----5:R-:W-:Y:S02]  /*07e0*/  IABS R16, R7.reuse ;  /* 0x0000000700107213 */ /* 0x0a0fe40000000000 */
[----:B------:R-:W-:Y:S02]  /*07f0*/  IABS R18, R6 ;  /* 0x0000000600127213 */ /* 0x000fe40000000000 */
[----:B------:R-:W0:Y:S01]  /*0800*/  I2F.RP R17, R16 ;  /* 0x0000001000117306 */ /* 0x000e220000209400 */
[----:B------:R-:W-:-:S04]  /*0810*/  LOP3.LUT R6, R6, R7, RZ, 0x3c, !PT ;  /* 0x0000000706067212 */ /* 0x000fc800078e3cff */
[----:B------:R-:W-:-:S03]  /*0820*/  ISETP.GE.AND P3, PT, R6, RZ, PT ;  /* 0x000000ff0600720c */ /* 0x000fc60003f66270 */
[----:B0-----:R-:W0:Y:S02]  /*0830*/  MUFU.RCP R17, R17 ;  /* 0x0000001100117308 */ /* 0x001e240000001000 */
[----:B0-----:R-:W-:-:S06]  /*0840*/  IADD3 R4, PT, PT, R17, 0xffffffe, RZ ;  /* 0x0ffffffe11047810 */ /* 0x001fcc0007ffe0ff */
[----:B------:R0:W1:Y:S02]  /*0850*/  F2I.FTZ.U32.TRUNC.NTZ R5, R4 ;  /* 0x0000000400057305 */ /* 0x000064000021f000 */
[----:B0-----:R-:W-:Y:S02]  /*0860*/  IMAD.MOV.U32 R4, RZ, RZ, RZ ;  /* 0x000000ffff047224 */ /* 0x001fe400078e00ff */
[----:B-1----:R-:W-:-:S04]  /*0870*/  IMAD.MOV R19, RZ, RZ, -R5 ;  /* 0x000000ffff137224 */ /* 0x002fc800078e0a05 */
[----:B------:R-:W-:-:S04]  /*0880*/  IMAD R19, R19, R16, RZ ;  /* 0x0000001013137224 */ /* 0x000fc800078e02ff */
[----:B------:R-:W-:Y:S01]  /*0890*/  IMAD.HI.U32 R5, R5, R19, R4 ;  /* 0x0000001305057227 */ /* 0x000fe200078e0004 */
[----:B------:R-:W-:-:S05]  /*08a0*/  IABS R19, R7 ;  /* 0x0000000700137213 */ /* 0x000fca0000000000 */
        /* <DEDUP_REMOVED lines=8> */
[----:B------:R-:W-:-:S04]  /*0930*/  @P1 VIADD R5, R5, 0x1 ;  /* 0x0000000105051836 */ /* 0x000fc80000000000 */
[----:B------:R-:W-:-:S05]  /*0940*/  IMAD.MOV.U32 R16, RZ, RZ, R5 ;  /* 0x000000ffff107224 */ /* 0x000fca00078e0005 */
[----:B------:R-:W-:Y:S02]  /*0950*/  @!P3 IADD3 R16, PT, PT, -R16, RZ, RZ ;  /* 0x000000ff1010b210 */ /* 0x000fe40007ffe1ff */
[----:B------:R-:W-:-:S07]  /*0960*/  @!P2 LOP3.LUT R16, RZ, R7, RZ, 0x33, !PT ;  /* 0x00000007ff10a212 */ /* 0x000fce00078e33ff */
.L_x_12112:
[----:B------:R-:W-:Y:S05]  /*0970*/  BSYNC.RECONVERGENT B0 ;  /* 0x0000000000007941 */ /* 0x000fea0003800200 */
.L_x_12111:
[----:B-----5:R-:W-:Y:S01]  /*0980*/  VIADD R5, R3, 0x100 ;  /* 0x0000010003057836 */ /* 0x020fe20000000000 */
[----:B------:R-:W-:Y:S04]  /*0990*/  BSSY.RECONVERGENT B0, `(.L_x_12113) ;  /* 0x000001c000007945 */ /* 0x000fe80003800200 */
[----:B------:R-:W-:-:S13]  /*09a0*/  ISETP.GE.U32.AND P1, PT, R5, R2, PT ;  /* 0x000000020500720c */ /* 0x000fda0003f26070 */
        /* <DEDUP_REMOVED lines=10> */
[----:B------:R0:W1:Y:S02]  /*0a50*/  F2I.FTZ.U32.TRUNC.NTZ R5, R4 ;  /* 0x0000000400057305 */ /* 0x000064000021f000 */
[----:B0-----:R-:W-:Y:S01]  /*0a60*/  MOV R4, RZ ;  /* 0x000000ff00047202 */ /* 0x001fe20000000f00 */
        /* <DEDUP_REMOVED lines=14> */
.L_x_12114:
[----:B------:R-:W-:Y:S05]  /*0b50*/  BSYNC.RECONVERGENT B0 ;  /* 0x0000000000007941 */ /* 0x000fea0003800200 */
.L_x_12113:
[----:B------:R-:W-:Y:S01]  /*0b60*/  VIADD R5, R3, 0x180 ;  /* 0x0000018003057836 */ /* 0x000fe20000000000 */
        /* <DEDUP_REMOVED lines=25> */
[----:B------:R-:W-:Y:S01]  /*0d00*/  @!P3 IMAD.MOV R9, RZ, RZ, -R9 ;  /* 0x000000ffff09b224 */ /* 0x000fe200078e0a09 */
[----:B------:R-:W-:-:S07]  /*0d10*/  @!P2 LOP3.LUT R9, RZ, R11, RZ, 0x33, !PT ;  /* 0x0000000bff09a212 */ /* 0x000fce00078e33ff */
.L_x_12116:
[----:B------:R-:W-:Y:S05]  /*0d20*/  BSYNC.RECONVERGENT B0 ;  /* 0x0000000000007941 */ /* 0x000fea0003800200 */
.L_x_12115:
[----:B------:R-:W0:Y:S01]  /*0d30*/  @!P0 LDC.64 R4, c[0x0][0x388] ;  /* 0x0000e200ff048b82 */ /* 0x000e220000000a00 */
[C---:B------:R-:W-:Y:S01]  /*0d40*/  IADD3 R7, PT, PT, R3.reuse, 0x200, RZ ;  /* 0x0000020003077810 */ /* 0x040fe20007ffe0ff */
[C---:B------:R-:W-:Y:S01]  /*0d50*/  VIADD R11, R3.reuse, 0x300 ;  /* 0x00000300030b7836 */ /* 0x040fe20000000000 */
[----:B------:R-:W-:Y:S01]  /*0d60*/  BSSY.RECONVERGENT B0, `(.L_x_12117) ;  /* 0x0000023000007945 */ /* 0x000fe20003800200 */
[----:B------:R-:W-:Y:S01]  /*0d70*/  VIADD R17, R3, 0x380 ;  /* 0x0000038003117836 */ /* 0x000fe20000000000 */
[-C--:B------:R-:W-:Y:S01]  /*0d80*/  ISETP.GE.U32.AND P4, PT, R7, R2.reuse, PT ;  /* 0x000000020700720c */ /* 0x080fe20003f86070 */
[----:B------:R-:W-:Y:S01]  /*0d90*/  VIADD R7, R3, 0x280 ;  /* 0x0000028003077836 */ /* 0x000fe20000000000 */
[-C--:B------:R-:W-:Y:S02]  /*0da0*/  ISETP.GE.U32.AND P1, PT, R11, R2.reuse, PT ;  /* 0x000000020b00720c */ /* 0x080fe40003f26070 */
[-C--:B------:R-:W-:Y:S02]  /*0db0*/  ISETP.GE.U32.AND P2, PT, R17, R2.reuse, PT ;  /* 0x000000021100720c */ /* 0x080fe40003f46070 */
[----:B------:R-:W-:-:S02]  /*0dc0*/  ISETP.GE.U32.AND P3, PT, R7, R2, PT ;  /* 0x000000020700720c */ /* 0x000fc40003f66070 */
[----:B------:R-:W-:-:S05]  /*0dd0*/  @!P0 IADD3 R7, PT, PT, R0, R3, RZ ;  /* 0x0000000300078210 */ /* 0x000fca0007ffe0ff */
[----:B0-----:R-:W-:Y:S01]  /*0de0*/  @!P0 IMAD.WIDE.U32 R4, R7, 0x2, R4 ;  /* 0x0000000207048825 */ /* 0x001fe200078e0004 */
[----:B------:R-:W-:Y:S06]  /*0df0*/  @P4 BRA `(.L_x_12118) ;  /* 0x0000000000644947 */ /* 0x000fec0003800000 */
[-C--:B------:R-:W-:Y:S02]  /*0e00*/  IABS R10, R13.reuse ;  /* 0x0000000d000a7213 */ /* 0x080fe40000000000 */
        /* <DEDUP_REMOVED lines=20> */
[----:B------:R-:W-:-:S05]  /*0f50*/  @P4 VIADD R7, R7, 0x1 ;  /* 0x0000000107074836 */ /* 0x000fca0000000000 */
[----:B------:R-:W-:-:S05]  /*0f60*/  MOV R10, R7 ;  /* 0x00000007000a7202 */ /* 0x000fca0000000f00 */
[----:B------:R-:W-:Y:S01]  /*0f70*/  @!P5 IMAD.MOV R10, RZ, RZ, -R10 ;  /* 0x000000ffff0ad224 */ /* 0x000fe200078e0a0a */
[----:B------:R-:W-:-:S07]  /*0f80*/  @!P6 LOP3.LUT R10, RZ, R13, RZ, 0x33, !PT ;  /* 0x0000000dff0ae212 */ /* 0x000fce00078e33ff */
.L_x_12118:
[----:B------:R-:W-:Y:S05]  /*0f90*/  BSYNC.RECONVERGENT B0 ;  /* 0x0000000000007941 */ /* 0x000fea0003800200 */
.L_x_12117:
        /* <DEDUP_REMOVED lines=12> */
[----:B0-----:R-:W-:Y:S02]  /*1060*/  IMAD.MOV.U32 R6, RZ, RZ, RZ ;  /* 0x000000ffff067224 */ /* 0x001fe400078e00ff */
[----:B-1----:R-:W-:-:S04]  /*1070*/  IMAD.MOV R18, RZ, RZ, -R7 ;  /* 0x000000ffff127224 */ /* 0x002fc800078e0a07 */
[----:B------:R-:W-:Y:S01]  /*1080*/  IMAD R13, R18, R11, RZ ;  /* 0x0000000b120d7224 */ /* 0x000fe200078e02ff */
[----:B------:R-:W-:-:S03]  /*1090*/  MOV R18, R17 ;  /* 0x0000001100127202 */ /* 0x000fc60000000f00 */
        /* <DEDUP_REMOVED lines=9> */
[----:B------:R-:W-:-:S04]  /*1130*/  IMAD.MOV.U32 R11, RZ, RZ, R7 ;  /* 0x000000ffff0b7224 */ /* 0x000fc800078e0007 */
[----:B------:R-:W-:Y:S01]  /*1140*/  @!P5 IMAD.MOV R11, RZ, RZ, -R11 ;  /* 0x000000ffff0bd224 */ /* 0x000fe200078e0a0b */
[----:B------:R-:W-:-:S07]  /*1150*/  @!P4 LOP3.LUT R11, RZ, R21, RZ, 0x33, !PT ;  /* 0x00000015ff0bc212 */ /* 0x000fce00078e33ff */
.L_x_12120:
[----:B------:R-:W-:Y:S05]  /*1160*/  BSYNC.RECONVERGENT B0 ;  /* 0x0000000000007941 */ /* 0x000fea0003800200 */
.L_x_12119:
        /* <DEDUP_REMOVED lines=27> */
.L_x_12122:
[----:B------:R-:W-:Y:S05]  /*1320*/  BSYNC.RECONVERGENT B0 ;  /* 0x0000000000007941 */ /* 0x000fea0003800200 */
.L_x_12121:
        /* <DEDUP_REMOVED lines=12> */
[----:B0-----:R-:W-:Y:S02]  /*13f0*/  HFMA2 R6, -RZ, RZ, 0, 0 ;  /* 0x00000000ff067431 */ /* 0x001fe400000001ff */
[----:B-1----:R-:W-:-:S04]  /*1400*/  IMAD.MOV R18, RZ, RZ, -R7 ;  /* 0x000000ffff127224 */ /* 0x002fc800078e0a07 */
        /* <DEDUP_REMOVED lines=11> */
[----:B------:R-:W-:Y:S01]  /*14c0*/  @!P3 IMAD.MOV R6, RZ, RZ, -R6 ;  /* 0x000000ffff06b224 */ /* 0x000fe200078e0a06 */
[----:B------:R-:W-:-:S07]  /*14d0*/  @!P2 LOP3.LUT R6, RZ, R25, RZ, 0x33, !PT ;  /* 0x00000019ff06a212 */ /* 0x000fce00078e33ff */
.L_x_12124:
[----:B------:R-:W-:Y:S05]  /*14e0*/  BSYNC.RECONVERGENT B0 ;  /* 0x0000000000007941 */ /* 0x000fea0003800200 */
.L_x_12123:
[----:B------:R-:W-:Y:S01]  /*14f0*/  @!P0 IMAD.MOV.U32 R3, RZ, RZ, R15 ;  /* 0x000000ffff038224 */ /* 0x000fe200078e000f */
        /* <DEDUP_REMOVED lines=13> */
[----:B------:R-:W-:Y:S02]  /*15d0*/  IMAD.IADD R7, R0, 0x1, R3 ;  /* 0x0000000100077824 */ /* 0x000fe400078e0203 */
[----:B------:R-:W-:Y:S02]  /*15e0*/  VIADD R3, R3, 0x80 ;  /* 0x0000008003037836 */ /* 0x000fe40000000000 */
[----:B0-----:R-:W-:-:S05]  /*15f0*/  IMAD.WIDE.U32 R4, R7, 0x2, R4 ;  /* 0x0000000207047825 */ /* 0x001fca00078e0004 */
[----:B------:R0:W-:Y:S02]  /*1600*/  STG.E.U16 desc[UR4][R4.64], R8 ;  /* 0x0000000804007986 */ /* 0x0001e4000c101504 */
.L_x_12127:
[----:B------:R-:W-:-:S13]  /*1610*/  ISETP.GE.U32.AND P0, PT, R3, R2, PT ;  /* 0x000000020300720c */ /* 0x000fda0003f06070 */
[----:B------:R-:W-:Y:S05]  /*1620*/  @P0 BRA `(.L_x_12129) ;  /* 0x0000000000300947 */ /* 0x000fea0003800000 */
[----:B0-----:R-:W0:Y:S01]  /*1630*/  LDC.64 R4, c[0x0][0x388] ;  /* 0x0000e200ff047b82 */ /* 0x001e220000000a00 */
[----:B------:R-:W-:Y:S01]  /*1640*/  IMAD.IADD R7, R0, 0x1, R3 ;  /* 0x0000000100077824 */ /* 0x000fe200078e0203 */
[----:B------:R-:W-:-:S03]  /*1650*/  IADD3 R3, PT, PT, R3, 0x80, RZ ;  /* 0x0000008003037810 */ /* 0x000fc60007ffe0ff */
[----:B0-----:R-:W-:-:S05]  /*1660*/  IMAD.WIDE.U32 R4, R7, 0x2, R4 ;  /* 0x0000000207047825 */ /* 0x001fca00078e0004 */
[----:B------:R1:W-:Y:S02]  /*1670*/  STG.E.U16 desc[UR4][R4.64], R9 ;  /* 0x0000000904007986 */ /* 0x0003e4000c101504 */
.L_x_12128:
[----:B------:R-:W-:-:S13]  /*1680*/  ISETP.GE.U32.AND P0, PT, R3, R2, PT ;  /* 0x000000020300720c */ /* 0x000fda0003f06070 */
[----:B------:R-:W-:Y:S05]  /*1690*/  @P0 BRA `(.L_x_12130) ;  /* 0x0000000000340947 */ /* 0x000fea0003800000 */
[----:B01----:R-:W0:Y:S01]  /*16a0*/  LDC.64 R4, c[0x0][0x388] ;  /* 0x0000e200ff047b82 */ /* 0x003e220000000a00 */
[----:B------:R-:W-:Y:S02]  /*16b0*/  IMAD.IADD R7, R0, 0x1, R3 ;  /* 0x0000000100077824 */ /* 0x000fe400078e0203 */
[----:B------:R-:W-:Y:S02]  /*16c0*/  VIADD R3, R3, 0x80 ;  /* 0x0000008003037836 */ /* 0x000fe40000000000 */
[----:B0-----:R-:W-:-:S05]  /*16d0*/  IMAD.WIDE.U32 R4, R7, 0x2, R4 ;  /* 0x0000000207047825 */ /* 0x001fca00078e0004 */
[----:B------:R1:W-:Y:S02]  /*16e0*/  STG.E.U16 desc[UR4][R4.64], R10 ;  /* 0x0000000a04007986 */ /* 0x0003e4000c101504 */
.L_x_12129:
        /* <DEDUP_REMOVED lines=8> */
.L_x_12130:
[----:B------:R-:W-:Y:S05]  /*1770*/  BSYNC.RELIABLE B1 ;  /* 0x0000000000017941 */ /* 0x000fea0003800100 */
.L_x_12126:
[----:B------:R-:W-:-:S13]  /*1780*/  ISETP.GE.U32.AND P0, PT, R3, R2, PT ;  /* 0x000000020300720c */ /* 0x000fda0003f06070 */
[----:B012---:R-:W0:Y:S01]  /*1790*/  @!P0 LDC.64 R4, c[0x0][0x388] ;  /* 0x0000e200ff048b82 */ /* 0x007e220000000a00 */
[----:B------:R-:W-:Y:S02]  /*17a0*/  @!P0 IMAD.IADD R7, R0, 0x1, R3 ;  /* 0x0000000100078824 */ /* 0x000fe400078e0203 */
[----:B------:R-:W-:Y:S02]  /*17b0*/  @!P0 VIADD R3, R3, 0x80 ;  /* 0x0000008003038836 */ /* 0x000fe40000000000 */
[----:B0-----:R-:W-:-:S05]  /*17c0*/  @!P0 IMAD.WIDE.U32 R4, R7, 0x2, R4 ;  /* 0x0000000207048825 */ /* 0x001fca00078e0004 */
[----:B------:R2:W-:Y:S02]  /*17d0*/  @!P0 STG.E.U16 desc[UR4][R4.64], R12 ;  /* 0x0000000c04008986 */ /* 0x0005e4000c101504 */
.L_x_12131:
[----:B------:R-:W-:Y:S05]  /*17e0*/  BSYNC.RECONVERGENT B0 ;  /* 0x0000000000007941 */ /* 0x000fea0003800200 */
.L_x_12125:
        /* <DEDUP_REMOVED lines=8> */
.L_x_12108:
[----:B------:R-:W0:Y:S01]  /*1870*/  S2R R6, SR_TID.X ;  /* 0x0000000000067919 */ /* 0x000e220000002100 */
[----:B------:R-:W1:Y:S08]  /*1880*/  LDC.64 R12, c[0x0][0x398] ;  /* 0x0000e600ff0c7b82 */ /* 0x000e700000000a00 */
[----:B------:R-:W2:Y:S01]  /*1890*/  LDC.64 R14, c[0x0][0x390] ;  /* 0x0000e400ff0e7b82 */ /* 0x000ea20000000a00 */
[----:B-1----:R-:W-:-:S04]  /*18a0*/  IMAD.WIDE.U32 R12, R0, 0x2, R12 ;  /* 0x00000002000c7825 */ /* 0x002fc800078e000c */
[----:B0-----:R-:W-:-:S05]  /*18b0*/  IMAD.WIDE.U32 R12, R6, 0x4, R12 ;  /* 0x00000004060c7825 */ /* 0x001fca00078e000c */
[----:B------:R-:W3:Y:S04]  /*18c0*/  LDG.E R3, desc[UR4][R12.64] ;  /* 0x000000040c037981 */ /* 0x000ee8000c1e1900 */
[----:B------:R-:W4:Y:S01]  /*18d0*/  LDG.E R2, desc[UR4][R12.64+0x200] ;  /* 0x000200040c027981 */ /* 0x000f22000c1e1900 */
[----:B--2---:R-:W-:-:S03]  /*18e0*/  IMAD.WIDE.U32 R14, R0, 0x2, R14 ;  /* 0x00000002000e7825 */ /* 0x004fc600078e000e */
[----:B------:R-:W2:Y:S01]  /*18f0*/  LDG.E R26, desc[UR4][R12.64+0x400] ;  /* 0x000400040c1a7981 */ /* 0x000ea2000c1e1900 */
[----:B------:R-:W-:-:S05]  /*1900*/  IMAD.WIDE.U32 R14, R6, 0x4, R14 ;  /* 0x00000004060e7825 */ /* 0x000fca00078e000e */
[----:B------:R-:W5:Y:S04]  /*1910*/  LDG.E R17, desc[UR4][R14.64] ;  /* 0x000000040e117981 */ /* 0x000f68000c1e1900 */
[----:B------:R-:W2:Y:S01]  /*1920*/  LDG.E R7, desc[UR4][R14.64+0x200] ;  /* 0x000200040e077981 */ /* 0x000ea2000c1e1900 */
[C---:B---3--:R-:W-:Y:S02]  /*1930*/  PRMT R18, R3.reuse, 0x9910, RZ ;  /* 0x0000991003127816 */ /* 0x048fe400000000ff */
[----:B------:R-:W-:Y:S02]  /*1940*/  PRMT R21, R3, 0xbb32, RZ ;  /* 0x0000bb3203157816 */ /* 0x000fe400000000ff */
[----:B------:R-:W-:Y:S02]  /*1950*/  IABS R16, R18 ;  /* 0x0000001200107213 */ /* 0x000fe40000000000 */
[----:B----4-:R-:W-:-:S02]  /*1960*/  PRMT R19, R2, 0x9910, RZ ;  /* 0x0000991002137816 */ /* 0x010fc400000000ff */
[----:B------:R-:W-:Y:S01]  /*1970*/  IABS R25, R21 ;  /* 0x0000001500197213 */ /* 0x000fe20000000000 */
[----:B------:R-:W0:Y:S01]  /*1980*/  I2F.RP R4, R16 ;  /* 0x0000001000047306 */ /* 0x000e220000209400 */
[----:B------:R-:W-:-:S07]  /*1990*/  IABS R23, R19 ;  /* 0x0000001300177213 */ /* 0x000fce0000000000 */
[----:B------:R-:W1:Y:S08]  /*19a0*/  I2F.RP R5, R25 ;  /* 0x0000001900057306 */ /* 0x000e700000209400 */
[----:B------:R-:W3:Y:S08]  /*19b0*/  I2F.RP R20, R23 ;  /* 0x0000001700147306 */ /* 0x000ef00000209400 */
[----:B0-----:R-:W0:Y:S08]  /*19c0*/  MUFU.RCP R4, R4 ;  /* 0x0000000400047308 */ /* 0x001e300000001000 */
[----:B-1----:R-:W1:Y:S08]  /*19d0*/  MUFU.RCP R5, R5 ;  /* 0x0000000500057308 */ /* 0x002e700000001000 */
[----:B---3--:R-:W3:Y:S01]  /*19e0*/  MUFU.RCP R20, R20 ;  /* 0x0000001400147308 */ /* 0x008ee20000001000 */
[----:B0-----:R-:W-:-:S02]  /*19f0*/  IADD3 R10, PT, PT, R4, 0xffffffe, RZ ;  /* 0x0ffffffe040a7810 */ /* 0x001fc40007ffe0ff */
[----:B------:R-:W-:-:S05]  /*1a00*/  PRMT R4, R2, 0xbb32, RZ ;  /* 0x0000bb3202047816 */ /* 0x000fca00000000ff */
[----:B------:R0:W4:Y:S01]  /*1a10*/  F2I.FTZ.U32.TRUNC.NTZ R11, R10 ;  /* 0x0000000a000b7305 */ /* 0x000122000021f000 */
[----:B-1----:R-:W-:Y:S01]  /*1a20*/  VIADD R8, R5, 0xffffffe ;  /* 0x0ffffffe05087836 */ /* 0x002fe20000000000 */
[----:B------:R-:W-:-:S06]  /*1a30*/  IABS R5, R4 ;  /* 0x0000000400057213 */ /* 0x000fcc0000000000 */
[----:B------:R-:W1:Y:S01]  /*1a40*/  F2I.FTZ.U32.TRUNC.NTZ R9, R8 ;  /* 0x0000000800097305 */ /* 0x000e62000021f000 */
[----:B---3--:R-:W-:Y:S02]  /*1a50*/  VIADD R3, R20, 0xffffffe ;  /* 0x0ffffffe14037836 */ /* 0x008fe40000000000 */
[----:B0-----:R-:W-:Y:S02]  /*1a60*/  IMAD.MOV.U32 R10, RZ, RZ, RZ ;  /* 0x000000ffff0a7224 */ /* 0x001fe400078e00ff */
[----:B----4-:R-:W-:-:S03]  /*1a70*/  IMAD.MOV R27, RZ, RZ, -R11 ;  /* 0x000000ffff1b7224 */ /* 0x010fc600078e0a0b */
[----:B------:R-:W0:Y:S01]  /*1a80*/  F2I.FTZ.U32.TRUNC.NTZ R3, R3 ;  /* 0x0000000300037305 */ /* 0x000e22000021f000 */
[----:B------:R-:W-:Y:S01]  /*1a90*/  IMAD R27, R27, R16, RZ ;  /* 0x000000101b1b7224 */ /* 0x000fe200078e02ff */
[----:B-1----:R-:W-:-:S03]  /*1aa0*/  IADD3 R2, PT, PT, RZ, -R9, RZ ;  /* 0x80000009ff027210 */ /* 0x002fc60007ffe0ff */
[----:B------:R-:W-:-:S03]  /*1ab0*/  IMAD.HI.U32 R20, R11, R27, R10 ;  /* 0x0000001b0b147227 */ /* 0x000fc600078e000a */
[----:B------:R-:W1:Y:S01]  /*1ac0*/  I2F.RP R22, R5 ;  /* 0x0000000500167306 */ /* 0x000e620000209400 */
[----:B------:R-:W-:Y:S02]  /*1ad0*/  IMAD R11, R2, R25, RZ ;  /* 0x00000019020b7224 */ /* 0x000fe400078e02ff */
[----:B0-----:R-:W-:-:S04]  /*1ae0*/  IMAD.MOV R8, RZ, RZ, -R3 ;  /* 0x000000ffff087224 */ /* 0x001fc800078e0a03 */
[----:B------:R-:W-:Y:S01]  /*1af0*/  IMAD.MOV.U32 R2, RZ, RZ, R8 ;  /* 0x000000ffff027224 */ /* 0x000fe200078e0008 */
[----:B------:R-:W-:Y:S01]  /*1b00*/  MOV R8, RZ ;  /* 0x000000ff00087202 */ /* 0x000fe20000000f00 */
[----:B-1----:R-:W0:Y:S04]  /*1b10*/  MUFU.RCP R22, R22 ;  /* 0x0000001600167308 */ /* 0x002e280000001000 */
[----:B------:R-:W-:Y:S01]  /*1b20*/  IMAD.HI.U32 R10, R9, R11, R8 ;  /* 0x0000000b090a7227 */ /* 0x000fe200078e0008 */
[C---:B-----5:R-:W-:Y:S02]  /*1b30*/  PRMT R9, R17.reuse, 0x9910, RZ ;  /* 0x0000991011097816 */ /* 0x060fe400000000ff */
[----:B------:R-:W-:Y:S01]  /*1b40*/  PRMT R8, R17, 0xbb32, RZ ;  /* 0x0000bb3211087816 */ /* 0x000fe200000000ff */
[----:B------:R-:W-:Y:S01]  /*1b50*/  IMAD R11, R2, R23, RZ ;  /* 0x00000017020b7224 */ /* 0x000fe200078e02ff */
[----:B------:R-:W-:Y:S01]  /*1b60*/  IABS R27, R9 ;  /* 0x00000009001b7213 */ /* 0x000fe20000000000 */
[----:B------:R-:W-:Y:S01]  /*1b70*/  IMAD.MOV.U32 R2, RZ, RZ, RZ ;  /* 0x000000ffff027224 */ /* 0x000fe200078e00ff */
[----:B------:R-:W-:-:S03]  /*1b80*/  IABS R29, R8 ;  /* 0x00000008001d7213 */ /* 0x000fc60000000000 */
[----:B------:R-:W-:Y:S01]  /*1b90*/  IMAD.HI.U32 R11, R3, R11, R2 ;  /* 0x0000000b030b7227 */ /* 0x000fe200078e0002 */
[----:B------:R-:W-:-:S03]  /*1ba0*/  IABS R2, R18 ;  /* 0x0000001200027213 */ /* 0x000fc60000000000 */
[----:B------:R-:W-:Y:S01]  /*1bb0*/  IMAD.HI.U32 R3, R20, R27, RZ ;  /* 0x0000001b14037227 */ /* 0x000fe200078e00ff */
[----:B0-----:R-:W-:-:S03]  /*1bc0*/  IADD3 R17, PT, PT, R22, 0xffffffe, RZ ;  /* 0x0ffffffe16117810 */ /* 0x001fc60007ffe0ff */
[----:B------:R-:W-:-:S04]  /*1bd0*/  IMAD.MOV R2, RZ, RZ, -R2 ;  /* 0x000000ffff027224 */ /* 0x000fc800078e0a02 */
[----:B------:R-:W-:Y:S01]  /*1be0*/  IMAD R27, R3, R2, R27 ;  /* 0x00000002031b7224 */ /* 0x000fe200078e021b */
[----:B------:R-:W-:Y:S01]  /*1bf0*/  IABS R2, R21 ;  /* 0x0000001500027213 */ /* 0x000fe20000000000 */
[----:B------:R-:W0:Y:S03]  /*1c00*/  F2I.FTZ.U32.TRUNC.NTZ R17, R17 ;  /* 0x0000001100117305 */ /* 0x000e26000021f000 */
[----:B------:R-:W-:Y:S01]  /*1c10*/  ISETP.GT.U32.AND P6, PT, R16, R27, PT ;  /* 0x0000001b1000720c */ /* 0x000fe20003fc4070 */
[----:B------:R-:W-:-:S04]  /*1c20*/  IMAD.MOV R2, RZ, RZ, -R2 ;  /* 0x000000ffff027224 */ /* 0x000fc800078e0a02 */
[----:B------:R-:W-:Y:S02]  /*1c30*/  IMAD.MOV.U32 R22, RZ, RZ, R2 ;  /* 0x000000ffff167224 */ /* 0x000fe400078e0002 */
[----:B------:R-:W-:Y:S01]  /*1c40*/  IMAD.HI.U32 R2, R10, R29, RZ ;  /* 0x0000001d0a027227 */ /* 0x000fe200078e00ff */
[----:B--2---:R-:W-:Y:S02]  /*1c50*/  PRMT R10, R7, 0x9910, RZ ;  /* 0x00009910070a7816 */ /* 0x004fe400000000ff */
[----:B------:R-:W-:Y:S01]  /*1c60*/  PRMT R28, R26, 0x9910, RZ ;  /* 0x000099101a1c7816 */ /* 0x000fe200000000ff */
[----:B------:R-:W-:Y:S01]  /*1c70*/  IMAD R22, R2, R22, R29 ;  /* 0x0000001602167224 */ /* 0x000fe200078e021d */
[----:B------:R-:W-:Y:S01]  /*1c80*/  IABS R20, R10 ;  /* 0x0000000a00147213 */ /* 0x000fe20000000000 */
[----:B------:R-:W-:Y:S02]  /*1c90*/  @!P6 IMAD.IADD R27, R27, 0x1, -R16 ;  /* 0x000000011b1be824 */ /* 0x000fe400078e0a10 */
[----:B0-----:R-:W-:-:S02]  /*1ca0*/  IMAD.MOV R24, RZ, RZ, -R17 ;  /* 0x000000ffff187224 */ /* 0x001fc400078e0a11 */
[----:B------:R-:W-:Y:S01]  /*1cb0*/  IMAD.HI.U32 R11, R11, R20, RZ ;  /* 0x000000140b0b7227 */ /* 0x000fe200078e00ff */
[----:B------:R-:W-:Y:S02]  /*1cc0*/  ISETP.GE.U32.AND P3, PT, R27, R16, PT ;  /* 0x000000101b00720c */ /* 0x000fe40003f66070 */
[----:B------:R-:W-:Y:S01]  /*1cd0*/  IABS R16, R19 ;  /* 0x0000001300107213 */ /* 0x000fe20000000000 */
[----:B------:R-:W-:Y:S02]  /*1ce0*/  IMAD R27, R24, R5, RZ ;  /* 0x00000005181b7224 */ /* 0x000fe400078e02ff */
[----:B------:R-:W2:Y:S01]  /*1cf0*/  LDG.E R24, desc[UR4][R14.64+0x400] ;  /* 0x000400040e187981 */ /* 0x000ea2000c1e1900 */
[----:B------:R-:W-:-:S05]  /*1d00*/  IADD3 R16, PT, PT, RZ, -R16, RZ ;  /* 0x80000010ff107210 */ /* 0x000fca0007ffe0ff */
[----:B------:R-:W-:Y:S02]  /*1d10*/  IMAD R20, R11, R16, R20 ;  /* 0x000000100b147224 */ /* 0x000fe400078e0214 */
[----:B------:R-:W-:-:S04]  /*1d20*/  IMAD.MOV.U32 R16, RZ, RZ, RZ ;  /* 0x000000ffff107224 */ /* 0x000fc800078e00ff */
[----:B------:R-:W-:Y:S02]  /*1d30*/  IMAD.HI.U32 R16, R17, R27, R16 ;  /* 0x0000001b11107227 */ /* 0x000fe400078e0010 */
[----:B------:R-:W3:Y:S04]  /*1d40*/  LDG.E R17, desc[UR4][R12.64+0x600] ;  /* 0x000600040c117981 */ /* 0x000ee8000c1e1900 */
[----:B------:R0:W4:Y:S01]  /*1d50*/  LDG.E R27, desc[UR4][R14.64+0x600] ;  /* 0x000600040e1b7981 */ /* 0x000122000c1e1900 */
[----:B------:R-:W-:-:S04]  /*1d60*/  IABS R29, R28 ;  /* 0x0000001c001d7213 */ /* 0x000fc80000000000 */
[----:B0-----:R-:W0:Y:S08]  /*1d70*/  I2F.RP R14, R29 ;  /* 0x0000001d000e7306 */ /* 0x001e300000209400 */
[----:B0-----:R-:W0:Y:S01]  /*1d80*/  MUFU.RCP R14, R14 ;  /* 0x0000000e000e7308 */ /* 0x001e220000001000 */
[----:B------:R-:W-:Y:S02]  /*1d90*/  ISETP.GT.U32.AND P4, PT, R25, R22, PT ;  /* 0x000000161900720c */ /* 0x000fe40003f84070 */
[----:B------:R-:W-:Y:S01]  /*1da0*/  ISETP.GT.U32.AND P0, PT, R23, R20, PT ;  /* 0x000000141700720c */ /* 0x000fe20003f04070 */
[----:B0-----:R-:W-:-:S04]  /*1db0*/  VIADD R12, R14, 0xffffffe ;  /* 0x0ffffffe0e0c7836 */ /* 0x001fc80000000000 */
[----:B------:R-:W0:Y:S06]  /*1dc0*/  F2I.FTZ.U32.TRUNC.NTZ R13, R12 ;  /* 0x0000000c000d7305 */ /* 0x000e2c000021f000 */
[----:B------:R-:W-:Y:S02]  /*1dd0*/  @!P4 IMAD.IADD R22, R22, 0x1, -R25 ;  /* 0x000000011616c824 */ /* 0x000fe400078e0a19 */
[----:B------:R-:W-:Y:S01]  /*1de0*/  @!P0 IMAD.IADD R20, R20, 0x1, -R23 ;  /* 0x0000000114148824 */ /* 0x000fe200078e0a17 */
[----:B------:R-:W-:Y:S02]  /*1df0*/  PRMT R14, R26, 0xbb32, RZ ;  /* 0x0000bb321a0e7816 */ /* 0x000fe400000000ff */
[----:B------:R-:W-:-:S02]  /*1e00*/  ISETP.GE.U32.AND P2, PT, R22, R25, PT ;  /* 0x000000191600720c */ /* 0x000fc40003f46070 */
[----:B------:R-:W-:Y:S02]  /*1e10*/  ISETP.GE.U32.AND P1, PT, R20, R23, PT ;  /* 0x000000171400720c */ /* 0x000fe40003f26070 */
[----:B------:R-:W-:Y:S02]  /*1e20*/  IABS R20, R14 ;  /* 0x0000000e00147213 */ /* 0x000fe40000000000 */
[----:B0-----:R-:W-:-:S05]  /*1e30*/  IADD3 R22, PT, PT, RZ, -R13, RZ ;  /* 0x8000000dff167210 */ /* 0x001fca0007ffe0ff */
[----:B------:R-:W-:Y:S02]  /*1e40*/  IMAD R15, R22, R29, RZ ;  /* 0x0000001d160f7224 */ /* 0x000fe400078e02ff */
[----:B------:R-:W0:Y:S01]  /*1e50*/  I2F.RP R22, R20 ;  /* 0x0000001400167306 */ /* 0x000e220000209400 */
[----:B------:R-:W-:-:S07]  /*1e60*/  IMAD.MOV.U32 R12, RZ, RZ, RZ ;  /* 0x000000ffff0c7224 */ /* 0x000fce00078e00ff */
[----:B0-----:R-:W0:Y:S01]  /*1e70*/  MUFU.RCP R22, R22 ;  /* 0x0000001600167308 */ /* 0x001e220000001000 */
[----:B------:R-:W-:-:S04]  /*1e80*/  IMAD.HI.U32 R15, R13, R15, R12 ;  /* 0x0000000f0d0f7227 */ /* 0x000fc800078e000c */
[----:B0-----:R-:W-:-:S04]  /*1e90*/  VIADD R12, R22, 0xffffffe ;  /* 0x0ffffffe160c7836 */ /* 0x001fc80000000000 */
[----:B------:R0:W1:Y:S01]  /*1ea0*/  F2I.FTZ.U32.TRUNC.NTZ R13, R12 ;  /* 0x0000000c000d7305 */ /* 0x000062000021f000 */
[----:B------:R-:W-:-:S04]  /*1eb0*/  LOP3.LUT R9, R9, R18, RZ, 0x3c, !PT ;  /* 0x0000001209097212 */ /* 0x000fc800078e3cff */
[----:B------:R-:W-:Y:S01]  /*1ec0*/  ISETP.GE.AND P5, PT, R9, RZ, PT ;  /* 0x000000ff0900720c */ /* 0x000fe20003fa6270 */
[----:B0-----:R-:W-:Y:S01]  /*1ed0*/  IMAD.MOV.U32 R12, RZ, RZ, RZ ;  /* 0x000000ffff0c7224 */ /* 0x001fe200078e00ff */
[----:B-1----:R-:W-:-:S05]  /*1ee0*/  IADD3 R23, PT, PT, RZ, -R13, RZ ;  /* 0x8000000dff177210 */ /* 0x002fca0007ffe0ff */
[----:B------:R-:W-:-:S04]  /*1ef0*/  IMAD R23, R23, R20, RZ ;  /* 0x0000001417177224 */ /* 0x000fc800078e02ff */
[----:B------:R-:W-:-:S04]  /*1f00*/  IMAD.HI.U32 R13, R13, R23, R12 ;  /* 0x000000170d0d7227 */ /* 0x000fc800078e000c */
[----:B------:R-:W-:Y:S01]  /*1f10*/  @!P6 VIADD R3, R3, 0x1 ;  /* 0x000000010303e836 */ /* 0x000fe20000000000 */
[----:B------:R-:W-:-:S03]  /*1f20*/  ISETP.NE.AND P6, PT, R18, RZ, PT ;  /* 0x000000ff1200720c */ /* 0x000fc60003fc5270 */
[----:B------:R-:W-:Y:S01]  /*1f30*/  @P3 VIADD R3, R3, 0x1 ;  /* 0x0000000103033836 */ /* 0x000fe20000000000 */
[----:B------:R-:W-:-:S04]  /*1f40*/  PRMT R7, R7, 0xbb32, RZ ;  /* 0x0000bb3207077816 */ /* 0x000fc800000000ff */
[----:B------:R-:W-:Y:S02]  /*1f50*/  MOV R22, R3 ;  /* 0x0000000300167202 */ /* 0x000fe40000000f00 */
[----:B------:R-:W-:Y:S01]  /*1f60*/  LOP3.LUT R8, R8, R21, RZ, 0x3c, !PT ;  /* 0x0000001508087212 */ /* 0x000fe200078e3cff */
[----:B------:R-:W-:Y:S02]  /*1f70*/  @!P4 VIADD R2, R2, 0x1 ;  /* 0x000000010202c836 */ /* 0x000fe40000000000 */
[----:B------:R-:W-:Y:S01]  /*1f80*/  @!P5 IMAD.MOV R22, RZ, RZ, -R22 ;  /* 0x000000ffff16d224 */ /* 0x000fe200078e0a16 */
[----:B------:R-:W-:Y:S02]  /*1f90*/  ISETP.GE.AND P5, PT, R8, RZ, PT ;  /* 0x000000ff0800720c */ /* 0x000fe40003fa6270 */
[----:B------:R-:W-:Y:S02]  /*1fa0*/  ISETP.NE.AND P3, PT, R21, RZ, PT ;  /* 0x000000ff1500720c */ /* 0x000fe40003f65270 */
[----:B------:R-:W-:Y:S01]  /*1fb0*/  @!P6 LOP3.LUT R22, RZ, R18, RZ, 0x33, !PT ;  /* 0x00000012ff16e212 */ /* 0x000fe200078e33ff */
[----:B------:R-:W-:Y:S01]  /*1fc0*/  @P2 VIADD R2, R2, 0x1 ;  /* 0x0000000102022836 */ /* 0x000fe20000000000 */
[----:B------:R-:W-:-:S02]  /*1fd0*/  LOP3.LUT R10, R10, R19, RZ, 0x3c, !PT ;  /* 0x000000130a0a7212 */ /* 0x000fc400078e3cff */
[----:B------:R-:W-:Y:S01]  /*1fe0*/  ISETP.NE.AND P4, PT, R19, RZ, PT ;  /* 0x000000ff1300720c */ /* 0x000fe20003f85270 */
[----:B------:R-:W-:-:S04]  /*1ff0*/  @!P0 VIADD R11, R11, 0x1 ;  /* 0x000000010b0b8836 */ /* 0x000fc80000000000 */
[----:B------:R-:W-:Y:S01]  /*2000*/  @P1 VIADD R11, R11, 0x1 ;  /* 0x000000010b0b1836 */ /* 0x000fe20000000000 */
[----:B------:R-:W-:Y:S02]  /*2010*/  ISETP.NE.AND P0, PT, R4, RZ, PT ;  /* 0x000000ff0400720c */ /* 0x000fe40003f05270 */
[----:B---3--:R-:W-:-:S04]  /*2020*/  PRMT R9, R17, 0x9910, RZ ;  /* 0x0000991011097816 */ /* 0x008fc800000000ff */
[----:B------:R-:W-:-:S04]  /*2030*/  IABS R12, R9 ;  /* 0x00000009000c7213 */ /* 0x000fc80000000000 */
[----:B------:R-:W0:Y:S08]  /*2040*/  I2F.RP R23, R12 ;  /* 0x0000000c00177306 */ /* 0x000e300000209400 */
[----:B0-----:R-:W0:Y:S02]  /*2050*/  MUFU.RCP R23, R23 ;  /* 0x0000001700177308 */ /* 0x001e240000001000 */
[----:B0-----:R-:W-:Y:S01]  /*2060*/  VIADD R3, R23, 0xffffffe ;  /* 0x0ffffffe17037836 */ /* 0x001fe20000000000 */
[----:B------:R-:W-:-:S02]  /*2070*/  MOV R23, R7 ;  /* 0x0000000700177202 */ /* 0x000fc40000000f00 */
[----:B------:R-:W-:Y:S02]  /*2080*/  IABS R7, R4 ;  /* 0x0000000400077213 */ /* 0x000fe40000000000 */
[----:B------:R-:W-:Y:S01]  /*2090*/  IABS R25, R23 ;  /* 0x0000001700197213 */ /* 0x000fe20000000000 */
[----:B------:R-:W0:Y:S02]  /*20a0*/  F2I.FTZ.U32.TRUNC.NTZ R3, R3 ;  /* 0x0000000300037305 */ /* 0x000e24000021f000 */
[----:B------:R-:W-:Y:S02]  /*20b0*/  IMAD.MOV R18, RZ, RZ, -R7 ;  /* 0x000000ffff127224 */ /* 0x000fe400078e0a07 */
[----:B------:R-:W-:-:S04]  /*20c0*/  IMAD.HI.U32 R16, R16, R25, RZ ;  /* 0x0000001910107227 */ /* 0x000fc800078e00ff */
[----:B------:R-:W-:Y:S02]  /*20d0*/  IMAD R18, R16, R18, R25 ;  /* 0x0000001210127224 */ /* 0x000fe400078e0219 */
[----:B------:R-:W-:-:S03]  /*20e0*/  IMAD.MOV.U32 R7, RZ, RZ, R2 ;  /* 0x000000ffff077224 */ /* 0x000fc600078e0002 */
[----:B------:R-:W-:Y:S02]  /*20f0*/  ISETP.GT.U32.AND P6, PT, R5, R18, PT ;  /* 0x000000120500720c */ /* 0x000fe40003fc4070 */
[----:B------:R-:W-:Y:S02]  /*2100*/  @!P5 IADD3 R7, PT, PT, -R7, RZ, RZ ;  /* 0x000000ff0707d210 */ /* 0x000fe40007ffe1ff */
[----:B------:R-:W-:Y:S01]  /*2110*/  @!P3 LOP3.LUT R7, RZ, R21, RZ, 0x33, !PT ;  /* 0x00000015ff07b212 */ /* 0x000fe200078e33ff */
[----:B0-----:R-:W-:Y:S01]  /*2120*/  IMAD.MOV R21, RZ, RZ, -R3 ;  /* 0x000000ffff157224 */ /* 0x001fe200078e0a03 */
[----:B------:R-:W-:Y:S01]  /*2130*/  PRMT R8, R17, 0xbb32, RZ ;  /* 0x0000bb3211087816 */ /* 0x000fe200000000ff */
[----:B------:R-:W-:Y:S01]  /*2140*/  IMAD.MOV.U32 R2, RZ, RZ, RZ ;  /* 0x000000ffff027224 */ /* 0x000fe200078e00ff */
[----:B------:R-:W-:Y:S01]  /*2150*/  ISETP.GE.AND P5, PT, R10, RZ, PT ;  /* 0x000000ff0a00720c */ /* 0x000fe20003fa6270 */
[----:B------:R-:W-:Y:S01]  /*2160*/  IMAD R21, R21, R12, RZ ;  /* 0x0000000c15157224 */ /* 0x000fe200078e02ff */
[----:B------:R-:W-:-:S03]  /*2170*/  IABS R10, R8 ;  /* 0x00000008000a7213 */ /* 0x000fc60000000000 */
[----:B------:R-:W-:Y:S02]  /*2180*/  IMAD.HI.U32 R2, R3, R21, R2 ;  /* 0x0000001503027227 */ /* 0x000fe400078e0002 */
[----:B------:R-:W0:Y:S02]  /*2190*/  I2F.RP R3, R10 ;  /* 0x0000000a00037306 */ /* 0x000e240000209400 */
[----:B------:R-:W-:-:S05]  /*21a0*/  @!P6 IMAD.IADD R18, R18, 0x1, -R5 ;  /* 0x000000011212e824 */ /* 0x000fca00078e0a05 */
[----:B------:R-:W-:Y:S02]  /*21b0*/  ISETP.GE.U32.AND P3, PT, R18, R5, PT ;  /* 0x000000051200720c */ /* 0x000fe40003f66070 */
[----:B--2---:R-:W-:Y:S02]  /*21c0*/  PRMT R5, R24, 0x9910, RZ ;  /* 0x0000991018057816 */ /* 0x004fe400000000ff */
[----:B------:R-:W-:Y:S02]  /*21d0*/  IABS R17, R28 ;  /* 0x0000001c00117213 */ /* 0x000fe40000000000 */
[----:B------:R-:W-:Y:S02]  /*21e0*/  IABS R18, R5 ;  /* 0x0000000500127213 */ /* 0x000fe40000000000 */
[----:B------:R-:W-:Y:S01]  /*21f0*/  IADD3 R17, PT, PT, RZ, -R17, RZ ;  /* 0x80000011ff117210 */ /* 0x000fe20007ffe0ff */
[----:B0-----:R-:W0:Y:S02]  /*2200*/  MUFU.RCP R3, R3 ;  /* 0x0000000300037308 */ /* 0x001e240000001000 */
[----:B------:R-:W-:Y:S01]  /*2210*/  IMAD.HI.U32 R15, R15, R18, RZ ;  /* 0x000000120f0f7227 */ /* 0x000fe200078e00ff */
[----:B------:R-:W-:-:S03]  /*2220*/  LOP3.LUT R23, R23, R4, RZ, 0x3c, !PT ;  /* 0x0000000417177212 */ /* 0x000fc600078e3cff */
[----:B------:R-:W-:Y:S01]  /*2230*/  IMAD R18, R15, R17, R18 ;  /* 0x000000110f127224 */ /* 0x000fe200078e0212 */
[----:B------:R-:W-:Y:S02]  /*2240*/  @!P5 IADD3 R11, PT, PT, -R11, RZ, RZ ;  /* 0x000000ff0b0bd210 */ /* 0x000fe40007ffe1ff */
[----:B------:R-:W-:Y:S02]  /*2250*/  @!P4 LOP3.LUT R11, RZ, R19, RZ, 0x33, !PT ;  /* 0x00000013ff0bc212 */ /* 0x000fe400078e33ff */
[----:B------:R-:W-:Y:S02]  /*2260*/  ISETP.GT.U32.AND P4, PT, R29, R18, PT ;  /* 0x000000121d00720c */ /* 0x000fe40003f84070 */
[----:B------:R-:W-:Y:S01]  /*2270*/  ISETP.GE.AND P2, PT, R23, RZ, PT ;  /* 0x000000ff1700720c */ /* 0x000fe20003f46270 */
[----:B------:R-:W-:Y:S02]  /*2280*/  @!P6 VIADD R16, R16, 0x1 ;  /* 0x000000011010e836 */ /* 0x000fe40000000000 */
[----:B0-----:R-:W-:-:S02]  /*2290*/  VIADD R3, R3, 0xffffffe ;  /* 0x0ffffffe03037836 */ /* 0x001fc40000000000 */
[----:B------:R-:W-:-:S04]  /*22a0*/  @P3 VIADD R16, R16, 0x1 ;  /* 0x0000000110103836 */ /* 0x000fc80000000000 */
[----:B------:R-:W0:Y:S02]  /*22b0*/  F2I.FTZ.U32.TRUNC.NTZ R3, R3 ;  /* 0x0000000300037305 */ /* 0x000e24000021f000 */
[----:B------:R-:W-:Y:S02]  /*22c0*/  @!P4 IMAD.IADD R18, R18, 0x1, -R29 ;  /* 0x000000011212c824 */ /* 0x000fe400078e0a1d */
[----:B------:R-:W-:Y:S01]  /*22d0*/  @!P2 IMAD.MOV R16, RZ, RZ, -R16 ;  /* 0x000000ffff10a224 */ /* 0x000fe200078e0a10 */
[----:B------:R-:W-:Y:S02]  /*22e0*/  @!P0 LOP3.LUT R16, RZ, R4, RZ, 0x33, !PT ;  /* 0x00000004ff108212 */ /* 0x000fe400078e33ff */
[----:B----4-:R-:W-:Y:S02]  /*22f0*/  PRMT R4, R27, 0x9910, RZ ;  /* 0x000099101b047816 */ /* 0x010fe400000000ff */
[----:B------:R-:W-:Y:S02]  /*2300*/  ISETP.GE.U32.AND P5, PT, R18, R29, PT ;  /* 0x0000001d1200720c */ /* 0x000fe40003fa6070 */
[----:B------:R-:W-:-:S02]  /*2310*/  IABS R18, R9 ;  /* 0x0000000900127213 */ /* 0x000fc40000000000 */
[----:B------:R-:W-:-:S03]  /*2320*/  IABS R25, R4 ;  /* 0x0000000400197213 */ /* 0x000fc60000000000 */
[----:B------:R-:W-:Y:S02]  /*2330*/  IMAD.MOV R21, RZ, RZ, -R18 ;  /* 0x000000ffff157224 */ /* 0x000fe400078e0a12 */
[----:B------:R-:W-:-:S04]  /*2340*/  IMAD.HI.U32 R18, R2, R25, RZ ;  /* 0x0000001902127227 */ /* 0x000fc800078e00ff */
[----:B------:R-:W-:Y:S01]  /*2350*/  HFMA2 R2, -RZ, RZ, 0, 0 ;  /* 0x00000000ff027431 */ /* 0x000fe200000001ff */
[----:B------:R-:W-:Y:S01]  /*2360*/  PRMT R17, R24, 0xbb32, RZ ;  /* 0x0000bb3218117816 */ /* 0x000fe200000000ff */
[----:B0-----:R-:W-:Y:S01]  /*2370*/  IMAD.MOV R23, RZ, RZ, -R3 ;  /* 0x000000ffff177224 */ /* 0x001fe200078e0a03 */
[----:B------:R-:W-:Y:S01]  /*2380*/  IABS R19, R14 ;  /* 0x0000000e00137213 */ /* 0x000fe20000000000 */
[----:B------:R-:W-:Y:S01]  /*2390*/  IMAD R25, R18, R21, R25 ;  /* 0x0000001512197224 */ /* 0x000fe200078e0219 */
[----:B------:R-:W-:Y:S01]  /*23a0*/  IABS R24, R17 ;  /* 0x0000001100187213 */ /* 0x000fe20000000000 */
[----:B------:R-:W-:Y:S01]  /*23b0*/  IMAD R23, R23, R10, RZ ;  /* 0x0000000a17177224 */ /* 0x000fe200078e02ff */
[----:B------:R-:W-:Y:S02]  /*23c0*/  PRMT R21, R27, 0xbb32, RZ ;  /* 0x0000bb321b157816 */ /* 0x000fe400000000ff */
[----:B------:R-:W-:Y:S01]  /*23d0*/  IADD3 R19, PT, PT, RZ, -R19, RZ ;  /* 0x80000013ff137210 */ /* 0x000fe20007ffe0ff */
[----:B------:R-:W-:Y:S01]  /*23e0*/  IMAD.HI.U32 R2, R3, R23, R2 ;  /* 0x0000001703027227 */ /* 0x000fe200078e0002 */
[----:B------:R-:W-:-:S02]  /*23f0*/  IABS R27, R21 ;  /* 0x00000015001b7213 */ /* 0x000fc40000000000 */
[----:B------:R-:W-:Y:S01]  /*2400*/  IABS R3, R8 ;  /* 0x0000000800037213 */ /* 0x000fe20000000000 */
[----:B------:R-:W-:-:S04]  /*2410*/  IMAD.HI.U32 R13, R13, R24, RZ ;  /* 0x000000180d0d7227 */ /* 0x000fc800078e00ff */
[----:B------:R-:W-:Y:S02]  /*2420*/  IMAD R19, R13, R19, R24 ;  /* 0x000000130d137224 */ /* 0x000fe400078e0218 */
[----:B------:R-:W-:Y:S02]  /*2430*/  IMAD.MOV R24, RZ, RZ, -R3 ;  /* 0x000000ffff187224 */ /* 0x000fe400078e0a03 */
[----:B------:R-:W-:Y:S01]  /*2440*/  IMAD.HI.U32 R23, R2, R27, RZ ;  /* 0x0000001b02177227 */ /* 0x000fe200078e00ff */
[----:B------:R-:W-:Y:S01]  /*2450*/  ISETP.GT.U32.AND P6, PT, R20, R19, PT ;  /* 0x000000131400720c */ /* 0x000fe20003fc4070 */
[----:B------:R-:W0:Y:S02]  /*2460*/  LDC.64 R2, c[0x0][0x388] ;  /* 0x0000e200ff027b82 */ /* 0x000e240000000a00 */
[----:B------:R-:W-:Y:S01]  /*2470*/  IMAD R27, R23, R24, R27 ;  /* 0x00000018171b7224 */ /* 0x000fe200078e021b */
[----:B------:R-:W-:-:S04]  /*2480*/  ISETP.GT.U32.AND P0, PT, R12, R25, PT ;  /* 0x000000190c00720c */ /* 0x000fc80003f04070 */
[----:B------:R-:W-:Y:S02]  /*2490*/  ISETP.GT.U32.AND P1, PT, R10, R27, PT ;  /* 0x0000001b0a00720c */ /* 0x000fe40003f24070 */
[----:B------:R-:W-:-:S03]  /*24a0*/  LOP3.LUT R5, R5, R28, RZ, 0x3c, !PT ;  /* 0x0000001c05057212 */ /* 0x000fc600078e3cff */
[----:B------:R-:W-:-:S04]  /*24b0*/  @!P6 IMAD.IADD R19, R19, 0x1, -R20 ;  /* 0x000000011313e824 */ /* 0x000fc800078e0a14 */
[----:B------:R-:W-:-:S04]  /*24c0*/  @!P0 IMAD.IADD R25, R25, 0x1, -R12 ;  /* 0x0000000119198824 */ /* 0x000fc800078e0a0c */
[----:B------:R-:W-:Y:S01]  /*24d0*/  @!P1 IMAD.IADD R27, R27, 0x1, -R10 ;  /* 0x000000011b1b9824 */ /* 0x000fe200078e0a0a */
[----:B------:R-:W-:Y:S01]  /*24e0*/  ISETP.GE.U32.AND P3, PT, R19, R20, PT ;  /* 0x000000141300720c */ /* 0x000fe20003f66070 */
[----:B------:R-:W-:Y:S01]  /*24f0*/  @!P6 VIADD R13, R13, 0x1 ;  /* 0x000000010d0de836 */ /* 0x000fe20000000000 */
[----:B------:R-:W-:Y:S02]  /*2500*/  @!P4 IADD3 R15, PT, PT, R15, 0x1, RZ ;  /* 0x000000010f0fc810 */ /* 0x000fe40007ffe0ff */
[----:B------:R-:W-:Y:S02]  /*2510*/  ISETP.GE.AND P2, PT, R5, RZ, PT ;  /* 0x000000ff0500720c */ /* 0x000fe40003f46270 */
[----:B------:R-:W-:Y:S02]  /*2520*/  ISETP.GE.U32.AND P4, PT, R25, R12, PT ;  /* 0x0000000c1900720c */ /* 0x000fe40003f86070 */
[----:B------:R-:W-:Y:S01]  /*2530*/  ISETP.GE.U32.AND P6, PT, R27, R10, PT ;  /* 0x0000000a1b00720c */ /* 0x000fe20003fc6070 */
[----:B------:R-:W-:Y:S01]  /*2540*/  @P5 VIADD R15, R15, 0x1 ;  /* 0x000000010f0f5836 */ /* 0x000fe20000000000 */
[----:B------:R-:W-:Y:S01]  /*2550*/  @!P0 IADD3 R18, PT, PT, R18, 0x1, RZ ;  /* 0x0000000112128810 */ /* 0x000fe20007ffe0ff */
[----:B------:R-:W-:Y:S01]  /*2560*/  @!P1 VIADD R23, R23, 0x1 ;  /* 0x0000000117179836 */ /* 0x000fe20000000000 */
[----:B------:R-:W-:-:S02]  /*2570*/  LOP3.LUT R17, R17, R14, RZ, 0x3c, !PT ;  /* 0x0000000e11117212 */ /* 0x000fc400078e3cff */
[----:B------:R-:W-:Y:S02]  /*2580*/  LOP3.LUT R4, R4, R9, RZ, 0x3c, !PT ;  /* 0x0000000904047212 */ /* 0x000fe400078e3cff */
[----:B------:R-:W-:Y:S01]  /*2590*/  LOP3.LUT R21, R21, R8, RZ, 0x3c, !PT ;  /* 0x0000000815157212 */ /* 0x000fe200078e3cff */
[----:B------:R-:W-:Y:S01]  /*25a0*/  @P3 VIADD R13, R13, 0x1 ;  /* 0x000000010d0d3836 */ /* 0x000fe20000000000 */
[----:B------:R-:W-:Y:S01]  /*25b0*/  ISETP.GE.AND P5, PT, R17, RZ, PT ;  /* 0x000000ff1100720c */ /* 0x000fe20003fa6270 */
[----:B------:R-:W-:Y:S01]  /*25c0*/  @P4 VIADD R18, R18, 0x1 ;  /* 0x0000000112124836 */ /* 0x000fe20000000000 */
[----:B------:R-:W-:Y:S01]  /*25d0*/  ISETP.GE.AND P0, PT, R4, RZ, PT ;  /* 0x000000ff0400720c */ /* 0x000fe20003f06270 */
[----:B------:R-:W-:Y:S01]  /*25e0*/  @P6 VIADD R23, R23, 0x1 ;  /* 0x0000000117176836 */ /* 0x000fe20000000000 */
[----:B------:R-:W-:Y:S02]  /*25f0*/  ISETP.GE.AND P3, PT, R21, RZ, PT ;  /* 0x000000ff1500720c */ /* 0x000fe40003f66270 */
[----:B------:R-:W-:-:S02]  /*2600*/  @!P2 IADD3 R15, PT, PT, -R15, RZ, RZ ;  /* 0x000000ff0f0fa210 */ /* 0x000fc40007ffe1ff */
[----:B------:R-:W-:Y:S02]  /*2610*/  ISETP.NE.AND P4, PT, R28, RZ, PT ;  /* 0x000000ff1c00720c */ /* 0x000fe40003f85270 */
[----:B------:R-:W-:Y:S02]  /*2620*/  ISETP.NE.AND P2, PT, R14, RZ, PT ;  /* 0x000000ff0e00720c */ /* 0x000fe40003f45270 */
[----:B------:R-:W-:Y:S02]  /*2630*/  ISETP.NE.AND P1, PT, R9, RZ, PT ;  /* 0x000000ff0900720c */ /* 0x000fe40003f25270 */
[----:B------:R-:W-:Y:S01]  /*2640*/  ISETP.NE.AND P6, PT, R8, RZ, PT ;  /* 0x000000ff0800720c */ /* 0x000fe20003fc5270 */
[----:B0-----:R-:W-:Y:S01]  /*2650*/  IMAD.WIDE.U32 R2, R0, 0x2, R2 ;  /* 0x0000000200027825 */ /* 0x001fe200078e0002 */
[----:B------:R-:W-:-:S03]  /*2660*/  @!P0 IADD3 R18, PT, PT, -R18, RZ, RZ ;  /* 0x000000ff12128210 */ /* 0x000fc60007ffe1ff */
[----:B------:R-:W-:Y:S02]  /*2670*/  @!P5 IMAD.MOV R13, RZ, RZ, -R13 ;  /* 0x000000ffff0dd224 */ /* 0x000fe400078e0a0d */
[----:B------:R-:W-:Y:S01]  /*2680*/  @!P3 IMAD.MOV R23, RZ, RZ, -R23 ;  /* 0x000000ffff17b224 */ /* 0x000fe200078e0a17 */
[----:B------:R-:W-:Y:S02]  /*2690*/  @!P4 LOP3.LUT R15, RZ, R28, RZ, 0x33, !PT ;  /* 0x0000001cff0fc212 */ /* 0x000fe400078e33ff */
[----:B------:R-:W-:Y:S02]  /*26a0*/  @!P2 LOP3.LUT R13, RZ, R14, RZ, 0x33, !PT ;  /* 0x0000000eff0da212 */ /* 0x000fe400078e33ff */
[----:B------:R-:W-:Y:S02]  /*26b0*/  @!P1 LOP3.LUT R18, RZ, R9, RZ, 0x33, !PT ;  /* 0x00000009ff129212 */ /* 0x000fe400078e33ff */
[----:B------:R-:W-:Y:S01]  /*26c0*/  @!P6 LOP3.LUT R23, RZ, R8, RZ, 0x33, !PT ;  /* 0x00000008ff17e212 */ /* 0x000fe200078e33ff */
[----:B------:R-:W-:Y:S01]  /*26d0*/  IMAD.WIDE.U32 R2, R6, 0x4, R2 ;  /* 0x0000000406027825 */ /* 0x000fe200078e0002 */
[----:B------:R-:W-:-:S02]  /*26e0*/  PRMT R7, R22, 0x5410, R7 ;  /* 0x0000541016077816 */ /* 0x000fc40000000007 */
[----:B------:R-:W-:Y:S02]  /*26f0*/  PRMT R11, R11, 0x5410, R16 ;  /* 0x000054100b0b7816 */ /* 0x000fe40000000010 */
[----:B------:R-:W-:Y:S02]  /*2700*/  PRMT R5, R15, 0x5410, R13 ;  /* 0x000054100f057816 */ /* 0x000fe4000000000d */
[----:B------:R-:W-:Y:S01]  /*2710*/  PRMT R23, R18, 0x5410, R23 ;  /* 0x0000541012177816 */ /* 0x000fe20000000017 */
[----:B------:R-:W-:Y:S04]  /*2720*/  STG.E desc[UR4][R2.64], R7 ;  /* 0x0000000702007986 */ /* 0x000fe8000c101904 */
[----:B------:R-:W-:Y:S04]  /*2730*/  STG.E desc[UR4][R2.64+0x200], R11 ;  /* 0x0002000b02007986 */ /* 0x000fe8000c101904 */
[----:B------:R-:W-:Y:S04]  /*2740*/  STG.E desc[UR4][R2.64+0x400], R5 ;  /* 0x0004000502007986 */ /* 0x000fe8000c101904 */
[----:B------:R-:W-:Y:S01]  /*2750*/  STG.E desc[UR4][R2.64+0x600], R23 ;  /* 0x0006001702007986 */ /* 0x000fe2000c101904 */
[----:B------:R-:W-:Y:S05]  /*2760*/  EXIT ;  /* 0x000000000000794d */ /* 0x000fea0003800000 */
.L_x_12132:
        /* <DEDUP_REMOVED lines=9> */
.L_x_23229:


//--------------------- .text._ZN2at6native29vectorized_elementwise_kernelILi4ENS0_13BinaryFunctorIsssZZZNS0_15binary_internal21div_trunc_kernel_cudaERNS_18TensorIteratorBaseEENKUlvE_clEvENKUlvE3_clEvEUlssE_EESt5arrayIPcLm3EEEEviT0_T1_ --------------------------
	.section	.text._ZN2at6native29vectorized_elementwise_kernelILi4ENS0_13BinaryFunctorIsssZZZNS0_15binary_internal21div_trunc_kernel_cudaERNS_18TensorIteratorBaseEENKUlvE_clEvENKUlvE3_clEvEUlssE_EESt5arrayIPcLm3EEEEviT0_T1_,"ax",@progbits
	.align	128
        .global         _ZN2at6native29vectorized_elementwise_kernelILi4ENS0_13BinaryFunctorIsssZZZNS0_15binary_internal21div_trunc_kernel_cudaERNS_18TensorIteratorBaseEENKUlvE_clEvENKUlvE3_clEvEUlssE_EESt5arrayIPcLm3EEEEviT0_T1_
        .type           _ZN2at6native29vectorized_elementwise_kernelILi4ENS0_13BinaryFunctorIsssZZZNS0_15binary_internal21div_trunc_kernel_cudaERNS_18TensorIteratorBaseEENKUlvE_clEvENKUlvE3_clEvEUlssE_EESt5arrayIPcLm3EEEEviT0_T1_,@function
        .size           _ZN2at6native29vectorized_elementwise_kernelILi4ENS0_13BinaryFunctorIsssZZZNS0_15binary_internal21div_trunc_kernel_cudaERNS_18TensorIteratorBaseEENKUlvE_clEvENKUlvE3_clEvEUlssE_EESt5arrayIPcLm3EEEEviT0_T1_,(.L_x_23230 - _ZN2at6native29vectorized_elementwise_kernelILi4ENS0_13BinaryFunctorIsssZZZNS0_15binary_internal21div_trunc_kernel_cudaERNS_18TensorIteratorBaseEENKUlvE_clEvENKUlvE3_clEvEUlssE_EESt5arrayIPcLm3EEEEviT0_T1_)
        .other          _ZN2at6native29vectorized_elementwise_kernelILi4ENS0_13BinaryFunctorIsssZZZNS0_15binary_internal21div_trunc_kernel_cudaERNS_18TensorIteratorBaseEENKUlvE_clEvENKUlvE3_clEvEUlssE_EESt5arrayIPcLm3EEEEviT0_T1_,@"STO_CUDA_ENTRY STV_DEFAULT"
_ZN2at6native29vectorized_elementwise_kernelILi4ENS0_13BinaryFunctorIsssZZZNS0_15binary_internal21div_trunc_kernel_cudaERNS_18TensorIteratorBaseEENKUlvE_clEvENKUlvE3_clEvEUlssE_EESt5arrayIPcLm3EEEEviT0_T1_:
.text._ZN2at6native29vectorized_elementwise_kernelILi4ENS0_13BinaryFunctorIsssZZZNS0_15binary_internal21div_trunc_kernel_cudaERNS_18TensorIteratorBaseEENKUlvE_clEvENKUlvE3_clEvEUlssE_EESt5arrayIPcLm3EEEEviT0_T1_:
        /* <DEDUP_REMOVED lines=29> */
[----:B------:R-:W5:Y:S04]  /*01d0*/  @!P0 LDG.E.S16 R5, desc[UR4][R22.64] ;  /* 0x0000000416058981 */ /* 0x000f68000c1e1700 */
[----:B------:R-:W-:-:S13]  /*01e0*/  ISETP.GE.U32.AND P2, PT, R25, R2, PT ;  /* 0x000000021900720c */ /* 0x000fda0003f46070 */
[----:B------:R-:W-:Y:S01]  /*01f0*/  @!P2 IMAD.IADD R27, R0, 0x1, R25 ;  /* 0x00000001001ba824 */ /* 0x000fe200078e0219 */
[----:B------:R-:W-:-:S04]  /*0200*/  @!P2 IADD3 R25, PT, PT, R25, 0x80, RZ ;  /* 0x000000801919a810 */ /* 0x000fc80007ffe0ff */
        /* <DEDUP_REMOVED lines=8> */
[----:B------:R3:W5:Y:S01]  /*0290*/  @!P1 LDG.E.S16 R7, desc[UR4][R16.64] ;  /* 0x0000000410079981 */ /* 0x000762000c1e1700 */
[----:B------:R-:W-:-:S03]  /*02a0*/  @!P0 IMAD.WIDE.U32 R20, R11, 0x2, R20 ;  /* 0x000000020b148825 */ /* 0x000fc600078e0014 */
[----:B------:R-:W-:Y:S01]  /*02b0*/  ISETP.GE.U32.AND P1, PT, R25, R2, PT ;  /* 0x000000021900720c */ /* 0x000fe20003f26070 */
[----:B-1----:R-:W-:Y:S01]  /*02c0*/  @!P0 IMAD.WIDE.U32 R18, R11, 0x2, R18 ;  /* 0x000000020b128825 */ /* 0x002fe200078e0012 */
[----:B------:R-:W-:Y:S01]  /*02d0*/  CS2R R10, SRZ ;  /* 0x00000000000a7805 */ /* 0x000fe2000001ff00 */
[----:B0-----:R-:W0:Y:S02]  /*02e0*/  LDC.64 R14, c[0x0][0x390] ;  /* 0x0000e400ff0e7b82 */ /* 0x001e240000000a00 */
[----:B--2---:R-:W-:Y:S01]  /*02f0*/  @!P2 IMAD.WIDE.U32 R22, R27, 0x2, R8 ;  /* 0x000000021b16a825 */ /* 0x004fe200078e0008 */
[----:B------:R-:W-:Y:S02]  /*0300*/  CS2R R8, SRZ ;  /* 0x0000000000087805 */ /* 0x000fe4000001ff00 */
[----:B------:R1:W5:Y:S03]  /*0310*/  @!P0 LDG.E.S16 R11, desc[UR4][R18.64] ;  /* 0x00000004120b8981 */ /* 0x000366000c1e1700 */
[----:B---3--:R-:W2:Y:S01]  /*0320*/  LDC.64 R16, c[0x0][0x390] ;  /* 0x0000e400ff107b82 */ /* 0x008ea20000000a00 */
[----:B------:R3:W5:Y:S04]  /*0330*/  @!P2 LDG.E.S16 R8, desc[UR4][R12.64] ;  /* 0x000000040c08a981 */ /* 0x000768000c1e1700 */
[----:B------:R-:W5:Y:S03]  /*0340*/  @!P0 LDG.E.S16 R10, desc[UR4][R20.64] ;  /* 0x00000004140a8981 */ /* 0x000f66000c1e1700 */
[----:B-1----:R-:W1:Y:S01]  /*0350*/  LDC.64 R18, c[0x0][0x398] ;  /* 0x0000e600ff127b82 */ /* 0x002e620000000a00 */
[----:B------:R4:W5:Y:S01]  /*0360*/  @!P2 LDG.E.S16 R9, desc[UR4][R22.64] ;  /* 0x000000041609a981 */ /* 0x000962000c1e1700 */
[----:B---3--:R-:W-:Y:S01]  /*0370*/  @!P1 IMAD.IADD R13, R0, 0x1, R25 ;  /* 0x00000001000d9824 */ /* 0x008fe200078e0219 */
[----:B------:R-:W-:-:S04]  /*0380*/  @!P1 IADD3 R25, PT, PT, R25, 0x80, RZ ;  /* 0x0000008019199810 */ /* 0x000fc80007ffe0ff */
[----:B------:R-:W-:Y:S01]  /*0390*/  ISETP.GE.U32.AND P0, PT, R25, R2, PT ;  /* 0x000000021900720c */ /* 0x000fe20003f06070 */
[----:B----4-:R-:W3:Y:S01]  /*03a0*/  LDC.64 R22, c[0x0][0x398] ;  /* 0x0000e600ff167b82 */ /* 0x010ee20000000a00 */
[----:B------:R-:W-:Y:S02]  /*03b0*/  IMAD.MOV.U32 R12, RZ, RZ, RZ ;  /* 0x000000ffff0c7224 */ /* 0x000fe400078e00ff */
[----:B0-----:R-:W-:-:S04]  /*03c0*/  @!P1 IMAD.WIDE.U32 R14, R13, 0x2, R14 ;  /* 0x000000020d0e9825 */ /* 0x001fc800078e000e */
[----:B------:R-:W-:Y:S01]  /*03d0*/  IMAD.MOV.U32 R20, RZ, RZ, RZ ;  /* 0x000000ffff147224 */ /* 0x000fe200078e00ff */
[----:B------:R0:W5:Y:S04]  /*03e0*/  @!P1 LDG.E.S16 R12, desc[UR4][R14.64] ;  /* 0x000000040e0c9981 */ /* 0x000168000c1e1700 */
[----:B------:R-:W-:-:S04]  /*03f0*/  @!P0 IMAD.IADD R21, R0, 0x1, R25 ;  /* 0x0000000100158824 */ /* 0x000fc800078e0219 */
[----:B--2---:R-:W-:-:S04]  /*0400*/  @!P0 IMAD.WIDE.U32 R16, R21, 0x2, R16 ;  /* 0x0000000215108825 */ /* 0x004fc800078e0010 */
[----:B-1----:R-:W-:Y:S01]  /*0410*/  @!P0 IMAD.WIDE.U32 R18, R21, 0x2, R18 ;  /* 0x0000000215128825 */ /* 0x002fe200078e0012 */
[----:B0-----:R-:W0:Y:S01]  /*0420*/  LDC.64 R14, c[0x0][0x390] ;  /* 0x0000e400ff0e7b82 */ /* 0x001e220000000a00 */
[----:B------:R-:W-:Y:S01]  /*0430*/  @!P0 IADD3 R25, PT, PT, R25, 0x80, RZ ;  /* 0x0000008019198810 */ /* 0x000fe20007ffe0ff */
[----:B------:R1:W5:Y:S01]  /*0440*/  @!P0 LDG.E.S16 R20, desc[UR4][R16.64] ;  /* 0x0000000410148981 */ /* 0x000362000c1e1700 */
[----:B------:R-:W-:-:S06]  /*0450*/  IMAD.MOV.U32 R21, RZ, RZ, RZ ;  /* 0x000000ffff157224 */ /* 0x000fcc00078e00ff */
[----:B------:R2:W5:Y:S01]  /*0460*/  @!P0 LDG.E.S16 R21, desc[UR4][R18.64] ;  /* 0x0000000412158981 */ /* 0x000562000c1e1700 */
[----:B------:R-:W-:Y:S01]  /*0470*/  ISETP.GE.U32.AND P0, PT, R25, R2, PT ;  /* 0x000000021900720c */ /* 0x000fe20003f06070 */
[----:B-1----:R-:W1:Y:S01]  /*0480*/  LDC.64 R16, c[0x0][0x398] ;  /* 0x0000e600ff107b82 */ /* 0x002e620000000a00 */
[----:B---3--:R-:W-:-:S04]  /*0490*/  @!P1 IMAD.WIDE.U32 R22, R13, 0x2, R22 ;  /* 0x000000020d169825 */ /* 0x008fc800078e0016 */
[----:B------:R-:W-:-:S03]  /*04a0*/  IMAD.MOV.U32 R13, RZ, RZ, RZ ;  /* 0x000000ffff0d7224 */ /* 0x000fc600078e00ff */
[----:B--2---:R-:W2:Y:S03]  /*04b0*/  LDC.64 R18, c[0x0][0x390] ;  /* 0x0000e400ff127b82 */ /* 0x004ea60000000a00 */
[----:B------:R3:W5:Y:S02]  /*04c0*/  @!P1 LDG.E.S16 R13, desc[UR4][R22.64] ;  /* 0x00000004160d9981 */ /* 0x000764000c1e1700 */
[----:B---3--:R-:W-:Y:S02]  /*04d0*/  @!P0 IMAD.IADD R23, R0, 0x1, R25 ;  /* 0x0000000100178824 */ /* 0x008fe400078e0219 */
[----:B------:R-:W-:Y:S02]  /*04e0*/  IMAD.MOV.U32 R22, RZ, RZ, RZ ;  /* 0x000000ffff167224 */ /* 0x000fe400078e00ff */
[----:B0-----:R-:W-:-:S04]  /*04f0*/  @!P0 IMAD.WIDE.U32 R14, R23, 0x2, R14 ;  /* 0x00000002170e8825 */ /* 0x001fc800078e000e */
[----:B-1----:R-:W-:Y:S01]  /*0500*/  @!P0 IMAD.WIDE.U32 R16, R23, 0x2, R16 ;  /* 0x0000000217108825 */ /* 0x002fe200078e0010 */
[----:B------:R0:W5:Y:S03]  /*0510*/  @!P0 LDG.E.S16 R22, desc[UR4][R14.64] ;  /* 0x000000040e168981 */ /* 0x000166000c1e1700 */
[----:B------:R-:W-:Y:S01]  /*0520*/  IMAD.MOV.U32 R23, RZ, RZ, RZ ;  /* 0x000000ffff177224 */ /* 0x000fe200078e00ff */
[----:B------:R-:W-:-:S05]  /*0530*/  @!P0 IADD3 R25, PT, PT, R25, 0x80, RZ ;  /* 0x0000008019198810 */ /* 0x000fca0007ffe0ff */
[----:B------:R1:W5:Y:S01]  /*0540*/  @!P0 LDG.E.S16 R23, desc[UR4][R16.64] ;  /* 0x0000000410178981 */ /* 0x000362000c1e1700 */
[----:B0-----:R-:W0:Y:S01]  /*0550*/  LDC.64 R14, c[0x0][0x398] ;  /* 0x0000e600ff0e7b82 */ /* 0x001e220000000a00 */
[----:B------:R-:W-:Y:S01]  /*0560*/  ISETP.GE.U32.AND P0, PT, R25, R2, PT ;  /* 0x000000021900720c */ /* 0x000fe20003f06070 */
[----:B------:R-:W-:-:S12]  /*0570*/  IMAD.MOV.U32 R24, RZ, RZ, RZ ;  /* 0x000000ffff187224 */ /* 0x000fd800078e00ff */
[----:B------:R-:W-:-:S04]  /*0580*/  @!P0 IMAD.IADD R25, R0, 0x1, R25 ;  /* 0x0000000100198824 */ /* 0x000fc800078e0219 */
[----:B--2---:R-:W-:-:S05]  /*0590*/  @!P0 IMAD.WIDE.U32 R18, R25, 0x2, R18 ;  /* 0x0000000219128825 */ /* 0x004fca00078e0012 */
[----:B------:R1:W5:Y:S01]  /*05a0*/  @!P0 LDG.E.S16 R24, desc[UR4][R18.64] ;  /* 0x0000000412188981 */ /* 0x000362000c1e1700 */
[----:B0-----:R-:W-:-:S04]  /*05b0*/  @!P0 IMAD.WIDE.U32 R14, R25, 0x2, R14 ;  /* 0x00000002190e8825 */ /* 0x001fc800078e000e */
        /* <DEDUP_REMOVED lines=29> */
.L_x_12135:
[----:B------:R-:W-:Y:S05]  /*0790*/  BSYNC.RECONVERGENT B0 ;  /* 0x0000000000007941 */ /* 0x000fea0003800200 */
.L_x_12134:
[----:B------:R-:W-:Y:S01]  /*07a0*/  IADD3 R15, PT, PT, R3, 0x80, RZ ;  /* 0x00000080030f7810 */ /* 0x000fe20007ffe0ff */
[----:B------:R-:W-:Y:S03]  /*07b0*/  BSSY.RECONVERGENT B0, `(.L_x_12136) ;  /* 0x000001c000007945 */ /* 0x000fe60003800200 */
        /* <DEDUP_REMOVED lines=10> */
[----:B0-----:R-:W-:Y:S02]  /*0860*/  IMAD.MOV.U32 R4, RZ, RZ, RZ ;  /* 0x000000ffff047224 */ /* 0x001fe400078e00ff */
[----:B-1----:R-:W-:-:S04]  /*0870*/  IMAD.MOV R19, RZ, RZ, -R5 ;  /* 0x000000ffff137224 */ /* 0x002fc800078e0a05 */
[----:B------:R-:W-:-:S04]  /*0880*/  IMAD R19, R19, R16, RZ ;  /* 0x0000001013137224 */ /* 0x000fc800078e02ff */
[----:B------:R-:W-:Y:S01]  /*0890*/  IMAD.HI.U32 R5, R5, R19, R4 ;  /* 0x0000001305057227 */ /* 0x000fe200078e0004 */
[----:B------:R-:W-:-:S04]  /*08a0*/  IABS R19, R7 ;  /* 0x0000000700137213 */ /* 0x000fc80000000000 */
[----:B------:R-:W-:Y:S01]  /*08b0*/  IADD3 R17, PT, PT, RZ, -R19, RZ ;  /* 0x80000013ff117210 */ /* 0x000fe20007ffe0ff */
        /* <DEDUP_REMOVED lines=11> */
.L_x_12137:
[----:B------:R-:W-:Y:S05]  /*0970*/  BSYNC.RECONVERGENT B0 ;  /* 0x0000000000007941 */ /* 0x000fea0003800200 */
.L_x_12136:
        /* <DEDUP_REMOVED lines=14> */
[----:B0-----:R-:W-:Y:S01]  /*0a60*/  IMAD.MOV.U32 R4, RZ, RZ, RZ ;  /* 0x000000ffff047224 */ /* 0x001fe200078e00ff */
[----:B-1----:R-:W-:-:S05]  /*0a70*/  IADD3 R17, PT, PT, RZ, -R5, RZ ;  /* 0x80000005ff117210 */ /* 0x002fca0007ffe0ff */
[----:B------:R-:W-:-:S04]  /*0a80*/  IMAD R17, R17, R6, RZ ;  /* 0x0000000611117224 */ /* 0x000fc800078e02ff */
        /* <DEDUP_REMOVED lines=12> */
.L_x_12139:
[----:B------:R-:W-:Y:S05]  /*0b50*/  BSYNC.RECONVERGENT B0 ;  /* 0x0000000000007941 */ /* 0x000fea0003800200 */
.L_x_12138:
[----:B------:R-:W-:Y:S01]  /*0b60*/  IADD3 R5, PT, PT, R3, 0x180, RZ ;  /* 0x0000018003057810 */ /* 0x000fe20007ffe0ff */
[----:B------:R-:W-:Y:S03]  /*0b70*/  BSSY.RECONVERGENT B0, `(.L_x_12140) ;  /* 0x000001b000007945 */ /* 0x000fe60003800200 */
        /* <DEDUP_REMOVED lines=24> */
[----:B------:R-:W-:Y:S02]  /*0d00*/  @!P3 IADD3 R9, PT, PT, -R9, RZ, RZ ;  /* 0x000000ff0909b210 */ /* 0x000fe40007ffe1ff */
[----:B------:R-:W-:-:S07]  /*0d10*/  @!P2 LOP3.LUT R9, RZ, R11, RZ, 0x33, !PT ;  /* 0x0000000bff09a212 */ /* 0x000fce00078e33ff */
.L_x_12141:
[----:B------:R-:W-:Y:S05]  /*0d20*/  BSYNC.RECONVERGENT B0 ;  /* 0x0000000000007941 */ /* 0x000fea0003800200 */
.L_x_12140:
[----:B------:R-:W0:Y:S01]  /*0d30*/  @!P0 LDC.64 R4, c[0x0][0x388] ;  /* 0x0000e200ff048b82 */ /* 0x000e220000000a00 */
[C---:B------:R-:W-:Y:S01]  /*0d40*/  VIADD R7, R3.reuse, 0x200 ;  /* 0x0000020003077836 */ /* 0x040fe20000000000 */
[C---:B------:R-:W-:Y:S01]  /*0d50*/  IADD3 R17, PT, PT, R3.reuse, 0x380, RZ ;  /* 0x0000038003117810 */ /* 0x040fe20007ffe0ff */
[----:B------:R-:W-:Y:S01]  /*0d60*/  VIADD R11, R3, 0x300 ;  /* 0x00000300030b7836 */ /* 0x000fe20000000000 */
[----:B------:R-:W-:Y:S02]  /*0d70*/  BSSY.RECONVERGENT B0, `(.L_x_12142) ;  /* 0x0000022000007945 */ /* 0x000fe40003800200 */
[-C--:B------:R-:W-:Y:S01]  /*0d80*/  ISETP.GE.U32.AND P4, PT, R7, R2.reuse, PT ;  /* 0x000000020700720c */ /* 0x080fe20003f86070 */
[----:B------:R-:W-:Y:S01]  /*0d90*/  VIADD R7, R3, 0x280 ;  /* 0x0000028003077836 */ /* 0x000fe20000000000 */
[-C--:B------:R-:W-:Y:S02]  /*0da0*/  ISETP.GE.U32.AND P1, PT, R11, R2.reuse, PT ;  /* 0x000000020b00720c */ /* 0x080fe40003f26070 */
[----:B------:R-:W-:-:S02]  /*0db0*/  ISETP.GE.U32.AND P2, PT, R17, R2, PT ;  /* 0x000000021100720c */ /* 0x000fc40003f46070 */
[----:B------:R-:W-:Y:S01]  /*0dc0*/  ISETP.GE.U32.AND P3, PT, R7, R2, PT ;  /* 0x000000020700720c */ /* 0x000fe20003f66070 */
[----:B------:R-:W-:-:S04]  /*0dd0*/  @!P0 IMAD.IADD R7, R0, 0x1, R3 ;  /* 0x0000000100078824 */ /* 0x000fc800078e0203 */
[----:B0-----:R-:W-:Y:S02]  /*0de0*/  @!P0 IMAD.WIDE.U32 R4, R7, 0x2, R4 ;  /* 0x0000000207048825 */ /* 0x001fe400078e0004 */
        /* <DEDUP_REMOVED lines=26> */
.L_x_12143:
[----:B------:R-:W-:Y:S05]  /*0f90*/  BSYNC.RECONVERGENT B0 ;  /* 0x0000000000007941 */ /* 0x000fea0003800200 */
.L_x_12142:
        /* <DEDUP_REMOVED lines=28> */
.L_x_12145:
[----:B------:R-:W-:Y:S05]  /*1160*/  BSYNC.RECONVERGENT B0 ;  /* 0x0000000000007941 */ /* 0x000fea0003800200 */
.L_x_12144:
        /* <DEDUP_REMOVED lines=27> */
.L_x_12147:
[----:B------:R-:W-:Y:S05]  /*1320*/  BSYNC.RECONVERGENT B0 ;  /* 0x0000000000007941 */ /* 0x000fea0003800200 */
.L_x_12146:
        /* <DEDUP_REMOVED lines=27> */
.L_x_12149:
[----:B------:R-:W-:Y:S05]  /*14e0*/  BSYNC.RECONVERGENT B0 ;  /* 0x0000000000007941 */ /* 0x000fea0003800200 */
.L_x_12148:
[----:B------:R-:W-:Y:S01]  /*14f0*/  @!P0 IMAD.MOV.U32 R3, RZ, RZ, R15 ;  /* 0x000000ffff038224 */ /* 0x000fe200078e000f */
[----:B------:R0:W-:Y:S01]  /*1500*/  @!P0 STG.E.U16 desc[UR4][R4.64], R14 ;  /* 0x0000000e04008986 */ /* 0x0001e2000c101504 */
[----:B------:R-:W-:Y:S04]  /*1510*/  BSSY.RECONVERGENT B0, `(.L_x_12150) ;  /* 0x000002d000007945 */ /* 0x000fe80003800200 */
[----:B------:R-:W-:Y:S01]  /*1520*/  BSSY.RELIABLE B1, `(.L_x_12151) ;  /* 0x0000025000017945 */ /* 0x000fe20003800100 */
[----:B------:R-:W-:-:S13]  /*1530*/  ISETP.GE.U32.AND P0, PT, R3, R2, PT ;  /* 0x000000020300720c */ /* 0x000fda0003f06070 */
[----:B0-----:R-:W-:Y:S05]  /*1540*/  @P0 BRA `(.L_x_12152) ;  /* 0x0000000000300947 */ /* 0x001fea0003800000 */
        /* <DEDUP_REMOVED lines=12> */
.L_x_12152:
[----:B------:R-:W-:-:S13]  /*1610*/  ISETP.GE.U32.AND P0, PT, R3, R2, PT ;  /* 0x000000020300720c */ /* 0x000fda0003f06070 */
[----:B------:R-:W-:Y:S05]  /*1620*/  @P0 BRA `(.L_x_12154) ;  /* 0x0000000000300947 */ /* 0x000fea0003800000 */
[----:B0-----:R-:W0:Y:S01]  /*1630*/  LDC.64 R4, c[0x0][0x388] ;  /* 0x0000e200ff047b82 */ /* 0x001e220000000a00 */
[----:B------:R-:W-:Y:S01]  /*1640*/  IADD3 R7, PT, PT, R0, R3, RZ ;  /* 0x0000000300077210 */ /* 0x000fe20007ffe0ff */
[----:B------:R-:W-:-:S04]  /*1650*/  VIADD R3, R3, 0x80 ;  /* 0x0000008003037836 */ /* 0x000fc80000000000 */
[----:B0-----:R-:W-:-:S05]  /*1660*/  IMAD.WIDE.U32 R4, R7, 0x2, R4 ;  /* 0x0000000207047825 */ /* 0x001fca00078e0004 */
[----:B------:R1:W-:Y:S02]  /*1670*/  STG.E.U16 desc[UR4][R4.64], R9 ;  /* 0x0000000904007986 */ /* 0x0003e4000c101504 */
.L_x_12153:
[----:B------:R-:W-:-:S13]  /*1680*/  ISETP.GE.U32.AND P0, PT, R3, R2, PT ;  /* 0x000000020300720c */ /* 0x000fda0003f06070 */
[----:B------:R-:W-:Y:S05]  /*1690*/  @P0 BRA `(.L_x_12155) ;  /* 0x0000000000340947 */ /* 0x000fea0003800000 */
[----:B01----:R-:W0:Y:S01]  /*16a0*/  LDC.64 R4, c[0x0][0x388] ;  /* 0x0000e200ff047b82 */ /* 0x003e220000000a00 */
[----:B------:R-:W-:Y:S02]  /*16b0*/  IMAD.IADD R7, R0, 0x1, R3 ;  /* 0x0000000100077824 */ /* 0x000fe400078e0203 */
[----:B------:R-:W-:Y:S02]  /*16c0*/  VIADD R3, R3, 0x80 ;  /* 0x0000008003037836 */ /* 0x000fe40000000000 */
[----:B0-----:R-:W-:-:S05]  /*16d0*/  IMAD.WIDE.U32 R4, R7, 0x2, R4 ;  /* 0x0000000207047825 */ /* 0x001fca00078e0004 */
[----:B------:R1:W-:Y:S02]  /*16e0*/  STG.E.U16 desc[UR4][R4.64], R10 ;  /* 0x0000000a04007986 */ /* 0x0003e4000c101504 */
.L_x_12154:
        /* <DEDUP_REMOVED lines=8> */
.L_x_12155:
[----:B------:R-:W-:Y:S05]  /*1770*/  BSYNC.RELIABLE B1 ;  /* 0x0000000000017941 */ /* 0x000fea0003800100 */
.L_x_12151:
[----:B------:R-:W-:-:S13]  /*1780*/  ISETP.GE.U32.AND P0, PT, R3, R2, PT ;  /* 0x000000020300720c */ /* 0x000fda0003f06070 */
[----:B012---:R-:W0:Y:S01]  /*1790*/  @!P0 LDC.64 R4, c[0x0][0x388] ;  /* 0x0000e200ff048b82 */ /* 0x007e220000000a00 */
[----:B------:R-:W-:Y:S02]  /*17a0*/  @!P0 IMAD.IADD R7, R0, 0x1, R3 ;  /* 0x0000000100078824 */ /* 0x000fe400078e0203 */
[----:B------:R-:W-:Y:S02]  /*17b0*/  @!P0 VIADD R3, R3, 0x80 ;  /* 0x0000008003038836 */ /* 0x000fe40000000000 */
[----:B0-----:R-:W-:-:S05]  /*17c0*/  @!P0 IMAD.WIDE.U32 R4, R7, 0x2, R4 ;  /* 0x0000000207048825 */ /* 0x001fca00078e0004 */
[----:B------:R2:W-:Y:S02]  /*17d0*/  @!P0 STG.E.U16 desc[UR4][R4.64], R12 ;  /* 0x0000000c04008986 */ /* 0x0005e4000c101504 */
.L_x_12156:
[----:B------:R-:W-:Y:S05]  /*17e0*/  BSYNC.RECONVERGENT B0 ;  /* 0x0000000000007941 */ /* 0x000fea0003800200 */
.L_x_12150:
        /* <DEDUP_REMOVED lines=8> */
.L_x_12133:
[----:B------:R-:W0:Y:S01]  /*1870*/  S2R R15, SR_TID.X ;  /* 0x00000000000f7919 */ /* 0x000e220000002100 */
[----:B------:R-:W1:Y:S08]  /*1880*/  LDC.64 R2, c[0x0][0x398] ;  /* 0x0000e600ff027b82 */ /* 0x000e700000000a00 */
[----:B------:R-:W2:Y:S01]  /*1890*/  LDC.64 R12, c[0x0][0x390] ;  /* 0x0000e400ff0c7b82 */ /* 0x000ea20000000a00 */
[----:B-1----:R-:W-:-:S04]  /*18a0*/  IMAD.WIDE.U32 R2, R0, 0x2, R2 ;  /* 0x0000000200027825 */ /* 0x002fc800078e0002 */
[----:B0-----:R-:W-:-:S05]  /*18b0*/  IMAD.WIDE.U32 R6, R15, 0x8, R2 ;  /* 0x000000080f067825 */ /* 0x001fca00078e0002 */
[----:B------:R-:W3:Y:S01]  /*18c0*/  LDG.E.64 R16, desc[UR4][R6.64] ;  /* 0x0000000406107981 */ /* 0x000ee2000c1e1b00 */
[----:B--2---:R-:W-:-:S03]  /*18d0*/  IMAD.WIDE.U32 R12, R0, 0x2, R12 ;  /* 0x00000002000c7825 */ /* 0x004fc600078e000c */
[----:B------:R0:W2:Y:S01]  /*18e0*/  LDG.E.64 R2, desc[UR4][R6.64+0x400] ;  /* 0x0004000406027981 */ /* 0x0000a2000c1e1b00 */
[----:B------:R-:W-:-:S05]  /*18f0*/  IMAD.WIDE.U32 R12, R15, 0x8, R12 ;  /* 0x000000080f0c7825 */ /* 0x000fca00078e000c */
[----:B------:R-:W4:Y:S04]  /*1900*/  LDG.E.64 R4, desc[UR4][R12.64] ;  /* 0x000000040c047981 */ /* 0x000f28000c1e1b00 */
[----:B------:R-:W5:Y:S01]  /*1910*/  LDG.E.64 R12, desc[UR4][R12.64+0x400] ;  /* 0x000400040c0c7981 */ /* 0x000f62000c1e1b00 */
[----:B---3--:R-:W-:-:S04]  /*1920*/  PRMT R14, R16, 0x9910, RZ ;  /* 0x00009910100e7816 */ /* 0x008fc800000000ff */
[----:B------:R-:W-:Y:S02]  /*1930*/  IABS R22, R14 ;  /* 0x0000000e00167213 */ /* 0x000fe40000000000 */
[----:B------:R-:W-:Y:S02]  /*1940*/  PRMT R16, R16, 0xbb32, RZ ;  /* 0x0000bb3210107816 */ /* 0x000fe400000000ff */
[----:B------:R-:W1:Y:S01]  /*1950*/  I2F.RP R21, R22 ;  /* 0x0000001600157306 */ /* 0x000e620000209400 */
[----:B------:R-:W-:Y:S02]  /*1960*/  PRMT R20, R17, 0x9910, RZ ;  /* 0x0000991011147816 */ /* 0x000fe400000000ff */
[----:B------:R-:W-:Y:S02]  /*1970*/  IABS R19, R16 ;  /* 0x0000001000137213 */ /* 0x000fe40000000000 */
[----:B------:R-:W-:-:S03]  /*1980*/  IABS R18, R20 ;  /* 0x0000001400127213 */ /* 0x000fc60000000000 */
[----:B------:R-:W3:Y:S08]  /*1990*/  I2F.RP R23, R19 ;  /* 0x0000001300177306 */ /* 0x000ef00000209400 */
[----:B------:R-:W0:Y:S08]  /*19a0*/  I2F.RP R24, R18 ;  /* 0x0000001200187306 */ /* 0x000e300000209400 */
[----:B-1----:R-:W1:Y:S08]  /*19b0*/  MUFU.RCP R21, R21 ;  /* 0x0000001500157308 */ /* 0x002e700000001000 */
[----:B---3--:R-:W3:Y:S08]  /*19c0*/  MUFU.RCP R23, R23 ;  /* 0x0000001700177308 */ /* 0x008ef00000001000 */
[----:B0-----:R-:W0:Y:S01]  /*19d0*/  MUFU.RCP R24, R24 ;  /* 0x0000001800187308 */ /* 0x001e220000001000 */
[----:B-1----:R-:W-:-:S07]  /*19e0*/  VIADD R10, R21, 0xffffffe ;  /* 0x0ffffffe150a7836 */ /* 0x002fce0000000000 */
[----:B------:R-:W1:Y:S01]  /*19f0*/  F2I.FTZ.U32.TRUNC.NTZ R11, R10 ;  /* 0x0000000a000b7305 */ /* 0x000e62000021f000 */
[----:B---3--:R-:W-:-:S07]  /*1a00*/  VIADD R8, R23, 0xffffffe ;  /* 0x0ffffffe17087836 */ /* 0x008fce0000000000 */
[----:B------:R3:W2:Y:S01]  /*1a10*/  F2I.FTZ.U32.TRUNC.NTZ R9, R8 ;  /* 0x0000000800097305 */ /* 0x0006a2000021f000 */
[----:B0-----:R-:W-:Y:S01]  /*1a20*/  VIADD R6, R24, 0xffffffe ;  /* 0x0ffffffe18067836 */ /* 0x001fe20000000000 */
[----:B------:R-:W-:-:S06]  /*1a30*/  PRMT R17, R17, 0xbb32, RZ ;  /* 0x0000bb3211117816 */ /* 0x000fcc00000000ff */
[----:B------:R-:W0:Y:S01]  /*1a40*/  F2I.FTZ.U32.TRUNC.NTZ R7, R6 ;  /* 0x0000000600077305 */ /* 0x000e22000021f000 */
[----:B-1----:R-:W-:Y:S01]  /*1a50*/  IADD3 R23, PT, PT, RZ, -R11, RZ ;  /* 0x8000000bff177210 */ /* 0x002fe20007ffe0ff */
[----:B------:R-:W-:Y:S02]  /*1a60*/  IMAD.MOV.U32 R10, RZ, RZ, RZ ;  /* 0x000000ffff0a7224 */ /* 0x000fe400078e00ff */
[----:B---3--:R-:W-:Y:S01]  /*1a70*/  HFMA2 R8, -RZ, RZ, 0, 0 ;  /* 0x00000000ff087431 */ /* 0x008fe200000001ff */
[----:B------:R-:W-:Y:S01]  /*1a80*/  IABS R21, R17 ;  /* 0x0000001100157213 */ /* 0x000fe20000000000 */
[----:B------:R-:W-:Y:S02]  /*1a90*/  IMAD R23, R23, R22, RZ ;  /* 0x0000001617177224 */ /* 0x000fe400078e02ff */
[----:B--2---:R-:W-:Y:S02]  /*1aa0*/  IMAD.MOV R24, RZ, RZ, -R9 ;  /* 0x000000ffff187224 */ /* 0x004fe400078e0a09 */
[----:B------:R-:W-:-:S02]  /*1ab0*/  IMAD.HI.U32 R11, R11, R23, R10 ;  /* 0x000000170b0b7227 */ /* 0x000fc400078e000a */
[----:B------:R-:W1:Y:S02]  /*1ac0*/  I2F.RP R23, R21 ;  /* 0x0000001500177306 */ /* 0x000e640000209400 */
[----:B------:R-:W-:Y:S02]  /*1ad0*/  IMAD R25, R24, R19, RZ ;  /* 0x0000001318197224 */ /* 0x000fe400078e02ff */
[----:B0-----:R-:W-:Y:S02]  /*1ae0*/  IMAD.MOV R27, RZ, RZ, -R7 ;  /* 0x000000ffff1b7224 */ /* 0x001fe400078e0a07 */
[----:B------:R-:W-:-:S04]  /*1af0*/  IMAD.HI.U32 R10, R9, R25, R8 ;  /* 0x00000019090a7227 */ /* 0x000fc800078e0008 */
[----:B------:R-:W-:Y:S02]  /*1b00*/  IMAD R25, R27, R18, RZ ;  /* 0x000000121b197224 */ /* 0x000fe400078e02ff */
[----:B------:R-:W-:Y:S01]  /*1b10*/  IMAD.MOV.U32 R6, RZ, RZ, RZ ;  /* 0x000000ffff067224 */ /* 0x000fe200078e00ff */
[----:B----4-:R-:W-:-:S03]  /*1b20*/  PRMT R9, R4, 0x9910, RZ ;  /* 0x0000991004097816 */ /* 0x010fc600000000ff */
[----:B------:R-:W-:Y:S01]  /*1b30*/  IMAD.HI.U32 R6, R7, R25, R6 ;  /* 0x0000001907067227 */ /* 0x000fe200078e0006 */
[----:B------:R-:W-:Y:S01]  /*1b40*/  IABS R7, R14 ;  /* 0x0000000e00077213 */ /* 0x000fe20000000000 */
[----:B-1----:R-:W0:Y:S01]  /*1b50*/  MUFU.RCP R23, R23 ;  /* 0x0000001700177308 */ /* 0x002e220000001000 */
[----:B------:R-:W-:-:S03]  /*1b60*/  IABS R25, R9 ;  /* 0x0000000900197213 */ /* 0x000fc60000000000 */
[----:B------:R-:W-:Y:S01]  /*1b70*/  IMAD.MOV R7, RZ, RZ, -R7 ;  /* 0x000000ffff077224 */ /* 0x000fe200078e0a07 */
[----:B------:R-:W-:Y:S01]  /*1b80*/  PRMT R24, R4, 0xbb32, RZ ;  /* 0x0000bb3204187816 */ /* 0x000fe200000000ff */
[----:B------:R-:W-:-:S04]  /*1b90*/  IMAD.HI.U32 R8, R11, R25, RZ ;  /* 0x000000190b087227 */ /* 0x000fc800078e00ff */
[----:B------:R-:W-:-:S04]  /*1ba0*/  IMAD.MOV.U32 R4, RZ, RZ, R7 ;  /* 0x000000ffff047224 */ /* 0x000fc800078e0007 */
[----:B------:R-:W-:-:S05]  /*1bb0*/  IMAD R25, R8, R4, R25 ;  /* 0x0000000408197224 */ /* 0x000fca00078e0219 */
[----:B------:R-:W-:Y:S01]  /*1bc0*/  ISETP.GT.U32.AND P0, PT, R22, R25, PT ;  /* 0x000000191600720c */ /* 0x000fe20003f04070 */
[----:B0-----:R-:W-:Y:S01]  /*1bd0*/  VIADD R7, R23, 0xffffffe ;  /* 0x0ffffffe17077836 */ /* 0x001fe20000000000 */
[----:B------:R-:W-:Y:S02]  /*1be0*/  MOV R11, R24 ;  /* 0x00000018000b7202 */ /* 0x000fe40000000f00 */
[----:B------:R-:W-:Y:S02]  /*1bf0*/  IABS R4, R16 ;  /* 0x0000001000047213 */ /* 0x000fe40000000000 */
[----:B------:R-:W-:Y:S01]  /*1c00*/  IABS R27, R11 ;  /* 0x0000000b001b7213 */ /* 0x000fe20000000000 */
[----:B------:R-:W0:Y:S01]  /*1c10*/  F2I.FTZ.U32.TRUNC.NTZ R7, R7 ;  /* 0x0000000700077305 */ /* 0x000e22000021f000 */
[----:B------:R-:W-:Y:S01]  /*1c20*/  PRMT R23, R5, 0x9910, RZ ;  /* 0x0000991005177816 */ /* 0x000fe200000000ff */
[----:B------:R-:W-:Y:S02]  /*1c30*/  IMAD.MOV R4, RZ, RZ, -R4 ;  /* 0x000000ffff047224 */ /* 0x000fe400078e0a04 */
[----:B------:R-:W-:-:S04]  /*1c40*/  IMAD.HI.U32 R10, R10, R27, RZ ;  /* 0x0000001b0a0a7227 */ /* 0x000fc800078e00ff */
[----:B------:R-:W-:Y:S02]  /*1c50*/  @!P0 IMAD.IADD R25, R25, 0x1, -R22 ;  /* 0x0000000119198824 */ /* 0x000fe400078e0a16 */
[----:B------:R-:W-:Y:S01]  /*1c60*/  IMAD R4, R10, R4, R27 ;  /* 0x000000040a047224 */ /* 0x000fe200078e021b */
[----:B------:R-:W-:Y:S02]  /*1c70*/  IABS R27, R23 ;  /* 0x00000017001b7213 */ /* 0x000fe40000000000 */
[----:B------:R-:W-:Y:S02]  /*1c80*/  ISETP.GE.U32.AND P6, PT, R25, R22, PT ;  /* 0x000000161900720c */ /* 0x000fe40003fc6070 */
[----:B------:R-:W-:Y:S02]  /*1c90*/  IABS R22, R20 ;  /* 0x0000001400167213 */ /* 0x000fe40000000000 */
[----:B0-----:R-:W-:-:S03]  /*1ca0*/  IADD3 R26, PT, PT, RZ, -R7, RZ ;  /* 0x80000007ff1a7210 */ /* 0x001fc60007ffe0ff */
[----:B------:R-:W-:Y:S02]  /*1cb0*/  IMAD.MOV R24, RZ, RZ, -R22 ;  /* 0x000000ffff187224 */ /* 0x000fe400078e0a16 */
[----:B------:R-:W-:-:S04]  /*1cc0*/  IMAD.HI.U32 R22, R6, R27, RZ ;  /* 0x0000001b06167227 */ /* 0x000fc800078e00ff */
[----:B------:R-:W-:Y:S02]  /*1cd0*/  IMAD R25, R26, R21, RZ ;  /* 0x000000151a197224 */ /* 0x000fe400078e02ff */
[----:B------:R-:W-:Y:S01]  /*1ce0*/  IMAD R27, R22, R24, R27 ;  /* 0x00000018161b7224 */ /* 0x000fe200078e021b */
[----:B------:R-:W-:Y:S01]  /*1cf0*/  PRMT R24, R2, 0x9910, RZ ;  /* 0x0000991002187816 */ /* 0x000fe200000000ff */
[----:B------:R-:W-:-:S04]  /*1d00*/  IMAD.MOV.U32 R6, RZ, RZ, RZ ;  /* 0x000000ffff067224 */ /* 0x000fc800078e00ff */
[----:B------:R-:W-:Y:S01]  /*1d10*/  IMAD.HI.U32 R6, R7, R25, R6 ;  /* 0x0000001907067227 */ /* 0x000fe200078e0006 */
[----:B------:R-:W-:-:S04]  /*1d20*/  IABS R25, R24 ;  /* 0x0000001800197213 */ /* 0x000fc80000000000 */
[----:B------:R-:W0:Y:S08]  /*1d30*/  I2F.RP R28, R25 ;  /* 0x00000019001c7306 */ /* 0x000e300000209400 */
[----:B0-----:R-:W0:Y:S01]  /*1d40*/  MUFU.RCP R28, R28 ;  /* 0x0000001c001c7308 */ /* 0x001e220000001000 */
[----:B------:R-:W-:Y:S02]  /*1d50*/  ISETP.GT.U32.AND P5, PT, R18, R27, PT ;  /* 0x0000001b1200720c */ /* 0x000fe40003fa4070 */
[----:B------:R-:W-:-:S02]  /*1d60*/  ISETP.GT.U32.AND P4, PT, R19, R4, PT ;  /* 0x000000041300720c */ /* 0x000fc40003f84070 */
[----:B------:R-:W-:Y:S01]  /*1d70*/  PRMT R26, R5, 0xbb32, RZ ;  /* 0x0000bb32051a7816 */ /* 0x000fe200000000ff */
[----:B0-----:R-:W-:-:S06]  /*1d80*/  VIADD R7, R28, 0xffffffe ;  /* 0x0ffffffe1c077836 */ /* 0x001fcc0000000000 */
[----:B------:R-:W0:Y:S02]  /*1d90*/  F2I.FTZ.U32.TRUNC.NTZ R7, R7 ;  /* 0x0000000700077305 */ /* 0x000e24000021f000 */
[----:B------:R-:W-:Y:S01]  /*1da0*/  @!P5 IMAD.IADD R27, R27, 0x1, -R18 ;  /* 0x000000011b1bd824 */ /* 0x000fe200078e0a12 */
[----:B------:R-:W-:-:S04]  /*1db0*/  IABS R5, R26 ;  /* 0x0000001a00057213 */ /* 0x000fc80000000000 */
[----:B------:R-:W-:Y:S01]  /*1dc0*/  ISETP.GE.U32.AND P3, PT, R27, R18, PT ;  /* 0x000000121b00720c */ /* 0x000fe20003f66070 */
[----:B------:R-:W-:-:S04]  /*1dd0*/  IMAD.HI.U32 R18, R6, R5, RZ ;  /* 0x0000000506127227 */ /* 0x000fc800078e00ff */
[----:B------:R-:W-:Y:S01]  /*1de0*/  HFMA2 R6, -RZ, RZ, 0, 0 ;  /* 0x00000000ff067431 */ /* 0x000fe200000001ff */
[----:B------:R-:W-:Y:S01]  /*1df0*/  @!P4 IADD3 R4, PT, PT, R4, -R19, RZ ;  /* 0x800000130404c210 */ /* 0x000fe20007ffe0ff */
[----:B0-----:R-:W-:-:S03]  /*1e00*/  IMAD.MOV R28, RZ, RZ, -R7 ;  /* 0x000000ffff1c7224 */ /* 0x001fc600078e0a07 */
[----:B------:R-:W-:Y:S02]  /*1e10*/  ISETP.GE.U32.AND P1, PT, R4, R19, PT ;  /* 0x000000130400720c */ /* 0x000fe40003f26070 */
[----:B------:R-:W-:Y:S01]  /*1e20*/  PRMT R2, R2, 0xbb32, RZ ;  /* 0x0000bb3202027816 */ /* 0x000fe200000000ff */
[----:B------:R-:W-:-:S04]  /*1e30*/  IMAD R19, R28, R25, RZ ;  /* 0x000000191c137224 */ /* 0x000fc800078e02ff */
[----:B------:R-:W-:Y:S01]  /*1e40*/  IMAD.HI.U32 R6, R7, R19, R6 ;  /* 0x0000001307067227 */ /* 0x000fe200078e0006 */
[----:B------:R-:W-:-:S04]  /*1e50*/  IABS R7, R2 ;  /* 0x0000000200077213 */ /* 0x000fc80000000000 */
[----:B------:R-:W0:Y:S01]  /*1e60*/  I2F.RP R19, R7 ;  /* 0x0000000700137306 */ /* 0x000e220000209400 */
[----:B------:R-:W-:-:S07]  /*1e70*/  IABS R4, R17 ;  /* 0x0000001100047213 */ /* 0x000fce0000000000 */
[----:B0-----:R-:W0:Y:S01]  /*1e80*/  MUFU.RCP R19, R19 ;  /* 0x0000001300137308 */ /* 0x001e220000001000 */
[----:B------:R-:W-:-:S04]  /*1e90*/  IMAD.MOV R4, RZ, RZ, -R4 ;  /* 0x000000ffff047224 */ /* 0x000fc800078e0a04 */
[----:B------:R-:W-:-:S05]  /*1ea0*/  IMAD R4, R18, R4, R5 ;  /* 0x0000000412047224 */ /* 0x000fca00078e0205 */
[----:B------:R-:W-:Y:S01]  /*1eb0*/  ISETP.GT.U32.AND P2, PT, R21, R4, PT ;  /* 0x000000041500720c */ /* 0x000fe20003f44070 */
[----:B0-----:R-:W-:-:S06]  /*1ec0*/  VIADD R5, R19, 0xffffffe ;  /* 0x0ffffffe13057836 */ /* 0x001fcc0000000000 */
[----:B------:R-:W0:Y:S06]  /*1ed0*/  F2I.FTZ.U32.TRUNC.NTZ R5, R5 ;  /* 0x0000000500057305 */ /* 0x000e2c000021f000 */
[----:B------:R-:W-:Y:S01]  /*1ee0*/  @!P2 IMAD.IADD R4, R4, 0x1, -R21 ;  /* 0x000000010404a824 */ /* 0x000fe200078e0a15 */
[----:B------:R-:W-:Y:S02]  /*1ef0*/  PRMT R19, R3, 0x9910, RZ ;  /* 0x0000991003137816 */ /* 0x000fe400000000ff */
[----:B------:R-:W-:Y:S02]  /*1f00*/  @!P0 IADD3 R8, PT, PT, R8, 0x1, RZ ;  /* 0x0000000108088810 */ /* 0x000fe40007ffe0ff */
[----:B------:R-:W-:-:S02]  /*1f10*/  ISETP.GE.U32.AND P0, PT, R4, R21, PT ;  /* 0x000000150400720c */ /* 0x000fc40003f06070 */
[----:B------:R-:W-:Y:S01]  /*1f20*/  IABS R21, R19 ;  /* 0x0000001300157213 */ /* 0x000fe20000000000 */
[----:B0-----:R-:W-:-:S04]  /*1f30*/  IMAD.MOV R28, RZ, RZ, -R5 ;  /* 0x000000ffff1c7224 */ /* 0x001fc800078e0a05 */
[----:B------:R-:W-:Y:S02]  /*1f40*/  IMAD R27, R28, R7, RZ ;  /* 0x000000071c1b7224 */ /* 0x000fe400078e02ff */
[----:B------:R-:W0:Y:S01]  /*1f50*/  I2F.RP R28, R21 ;  /* 0x00000015001c7306 */ /* 0x000e220000209400 */
[----:B------:R-:W-:-:S07]  /*1f60*/  IMAD.MOV.U32 R4, RZ, RZ, RZ ;  /* 0x000000ffff047224 */ /* 0x000fce00078e00ff */
[----:B0-----:R-:W0:Y:S01]  /*1f70*/  MUFU.RCP R28, R28 ;  /* 0x0000001c001c7308 */ /* 0x001e220000001000 */
[----:B------:R-:W-:-:S04]  /*1f80*/  IMAD.HI.U32 R27, R5, R27, R4 ;  /* 0x0000001b051b7227 */ /* 0x000fc800078e0004 */
[----:B0-----:R-:W-:-:S04]  /*1f90*/  VIADD R4, R28, 0xffffffe ;  /* 0x0ffffffe1c047836 */ /* 0x001fc80000000000 */
[----:B------:R0:W1:Y:S01]  /*1fa0*/  F2I.FTZ.U32.TRUNC.NTZ R5, R4 ;  /* 0x0000000400057305 */ /* 0x000062000021f000 */
[----:B------:R-:W-:Y:S01]  /*1fb0*/  LOP3.LUT R9, R9, R14, RZ, 0x3c, !PT ;  /* 0x0000000e09097212 */ /* 0x000fe200078e3cff */
[----:B------:R-:W-:Y:S01]  /*1fc0*/  @P6 VIADD R8, R8, 0x1 ;  /* 0x0000000108086836 */ /* 0x000fe20000000000 */
[----:B------:R-:W-:Y:S02]  /*1fd0*/  PRMT R3, R3, 0xbb32, RZ ;  /* 0x0000bb3203037816 */ /* 0x000fe400000000ff */
[----:B------:R-:W-:Y:S01]  /*1fe0*/  ISETP.GE.AND P6, PT, R9, RZ, PT ;  /* 0x000000ff0900720c */ /* 0x000fe20003fc6270 */
[----:B0-----:R-:W-:Y:S02]  /*1ff0*/  IMAD.MOV.U32 R4, RZ, RZ, RZ ;  /* 0x000000ffff047224 */ /* 0x001fe400078e00ff */
[----:B-1----:R-:W-:-:S04]  /*2000*/  IMAD.MOV R28, RZ, RZ, -R5 ;  /* 0x000000ffff1c7224 */ /* 0x002fc800078e0a05 */
[----:B------:R-:W-:-:S04]  /*2010*/  IMAD R9, R28, R21, RZ ;  /* 0x000000151c097224 */ /* 0x000fc800078e02ff */
[----:B------:R-:W-:Y:S01]  /*2020*/  IMAD.HI.U32 R4, R5, R9, R4 ;  /* 0x0000000905047227 */ /* 0x000fe200078e0004 */
[----:B------:R-:W-:-:S03]  /*2030*/  IABS R9, R3 ;  /* 0x0000000300097213 */ /* 0x000fc60000000000 */
[----:B------:R-:W-:Y:S01]  /*2040*/  @!P4 VIADD R10, R10, 0x1 ;  /* 0x000000010a0ac836 */ /* 0x000fe20000000000 */
[----:B------:R-:W0:Y:S01]  /*2050*/  I2F.RP R5, R9 ;  /* 0x0000000900057306 */ /* 0x000e220000209400 */
[----:B------:R-:W-:-:S03]  /*2060*/  LOP3.LUT R11, R11, R16, RZ, 0x3c, !PT ;  /* 0x000000100b0b7212 */ /* 0x000fc600078e3cff */
[----:B------:R-:W-:Y:S02]  /*2070*/  @P1 IADD3 R10, PT, PT, R10, 0x1, RZ ;  /* 0x000000010a0a1810 */ /* 0x000fe40007ffe0ff */
[----:B------:R-:W-:Y:S02]  /*2080*/  ISETP.NE.AND P1, PT, R14, RZ, PT ;  /* 0x000000ff0e00720c */ /* 0x000fe40003f25270 */
[----:B------:R-:W-:Y:S02]  /*2090*/  @!P6 IADD3 R8, PT, PT, -R8, RZ, RZ ;  /* 0x000000ff0808e210 */ /* 0x000fe40007ffe1ff */
[----:B------:R-:W-:Y:S02]  /*20a0*/  ISETP.GE.AND P6, PT, R11, RZ, PT ;  /* 0x000000ff0b00720c */ /* 0x000fe40003fc6270 */
[----:B-----5:R-:W-:Y:S01]  /*20b0*/  PRMT R11, R12, 0x9910, RZ ;  /* 0x000099100c0b7816 */ /* 0x020fe200000000ff */
[----:B0-----:R-:W0:Y:S03]  /*20c0*/  MUFU.RCP R5, R5 ;  /* 0x0000000500057308 */ /* 0x001e260000001000 */
[----:B------:R-:W-:-:S03]  /*20d0*/  IABS R29, R11 ;  /* 0x0000000b001d7213 */ /* 0x000fc60000000000 */
[----:B------:R-:W-:Y:S02]  /*20e0*/  @!P1 LOP3.LUT R8, RZ, R14, RZ, 0x33, !PT ;  /* 0x0000000eff089212 */ /* 0x000fe400078e33ff */
[----:B------:R-:W-:Y:S01]  /*20f0*/  IABS R14, R24 ;  /* 0x00000018000e7213 */ /* 0x000fe20000000000 */
[----:B------:R-:W-:-:S03]  /*2100*/  IMAD.HI.U32 R6, R6, R29, RZ ;  /* 0x0000001d06067227 */ /* 0x000fc600078e00ff */
[----:B------:R-:W-:Y:S01]  /*2110*/  IADD3 R14, PT, PT, RZ, -R14, RZ ;  /* 0x8000000eff0e7210 */ /* 0x000fe20007ffe0ff */
[----:B------:R-:W-:Y:S01]  /*2120*/  @!P6 IMAD.MOV R10, RZ, RZ, -R10 ;  /* 0x000000ffff0ae224 */ /* 0x000fe200078e0a0a */
[----:B------:R-:W-:Y:S01]  /*2130*/  ISETP.NE.AND P6, PT, R16, RZ, PT ;  /* 0x000000ff1000720c */ /* 0x000fe20003fc5270 */
[----:B------:R-:W-:Y:S02]  /*2140*/  @!P2 VIADD R18, R18, 0x1 ;  /* 0x000000011212a836 */ /* 0x000fe40000000000 */
[----:B------:R-:W-:Y:S01]  /*2150*/  IMAD R14, R6, R14, R29 ;  /* 0x0000000e060e7224 */ /* 0x000fe200078e021d */
[----:B------:R-:W-:Y:S01]  /*2160*/  LOP3.LUT R23, R23, R20, RZ, 0x3c, !PT ;  /* 0x0000001417177212 */ /* 0x000fe200078e3cff */
[----:B0-----:R-:W-:Y:S01]  /*2170*/  VIADD R5, R5, 0xffffffe ;  /* 0x0ffffffe05057836 */ /* 0x001fe20000000000 */
[----:B------:R-:W-:Y:S02]  /*2180*/  @P0 IADD3 R18, PT, PT, R18, 0x1, RZ ;  /* 0x0000000112120810 */ /* 0x000fe40007ffe0ff */
[----:B------:R-:W-:-:S02]  /*2190*/  ISETP.GT.U32.AND P0, PT, R25, R14, PT ;  /* 0x0000000e1900720c */ /* 0x000fc40003f04070 */
[----:B------:R-:W-:Y:S02]  /*21a0*/  ISETP.GE.AND P4, PT, R23, RZ, PT ;  /* 0x000000ff1700720c */ /* 0x000fe40003f86270 */
[----:B------:R-:W-:Y:S02]  /*21b0*/  LOP3.LUT R26, R26, R17, RZ, 0x3c, !PT ;  /* 0x000000111a1a7212 */ /* 0x000fe400078e3cff */
[----:B------:R-:W-:Y:S01]  /*21c0*/  PRMT R23, R12, 0xbb32, RZ ;  /* 0x0000bb320c177816 */ /* 0x000fe200000000ff */
[----:B------:R-:W-:Y:S01]  /*21d0*/  @!P5 VIADD R22, R22, 0x1 ;  /* 0x000000011616d836 */ /* 0x000fe20000000000 */
[----:B------:R-:W-:Y:S01]  /*21e0*/  ISETP.GE.AND P1, PT, R26, RZ, PT ;  /* 0x000000ff1a00720c */ /* 0x000fe20003f26270 */
[----:B------:R-:W0:Y:S01]  /*21f0*/  F2I.FTZ.U32.TRUNC.NTZ R5, R5 ;  /* 0x0000000500057305 */ /* 0x000e22000021f000 */
[----:B------:R-:W-:Y:S02]  /*2200*/  @!P6 LOP3.LUT R10, RZ, R16, RZ, 0x33, !PT ;  /* 0x00000010ff0ae212 */ /* 0x000fe400078e33ff */
[----:B------:R-:W-:-:S02]  /*2210*/  IABS R12, R2 ;  /* 0x00000002000c7213 */ /* 0x000fc40000000000 */
[----:B------:R-:W-:Y:S02]  /*2220*/  IABS R16, R23 ;  /* 0x0000001700107213 */ /* 0x000fe40000000000 */
[----:B------:R-:W-:Y:S02]  /*2230*/  ISETP.NE.AND P2, PT, R17, RZ, PT ;  /* 0x000000ff1100720c */ /* 0x000fe40003f45270 */
[----:B------:R-:W-:Y:S01]  /*2240*/  ISETP.NE.AND P5, PT, R20, RZ, PT ;  /* 0x000000ff1400720c */ /* 0x000fe20003fa5270 */
[----:B------:R-:W-:Y:S02]  /*2250*/  IMAD.MOV R12, RZ, RZ, -R12 ;  /* 0x000000ffff0c7224 */ /* 0x000fe400078e0a0c */
[----:B------:R-:W-:-:S04]  /*2260*/  IMAD.HI.U32 R27, R27, R16, RZ ;  /* 0x000000101b1b7227 */ /* 0x000fc800078e00ff */
[----:B------:R-:W-:Y:S02]  /*2270*/  @!P0 IMAD.IADD R14, R14, 0x1, -R25 ;  /* 0x000000010e0e8824 */ /* 0x000fe400078e0a19 */
[----:B------:R-:W-:Y:S02]  /*2280*/  @P3 VIADD R22, R22, 0x1 ;  /* 0x0000000116163836 */ /* 0x000fe40000000000 */
[----:B------:R-:W-:Y:S01]  /*2290*/  IMAD R16, R27, R12, R16 ;  /* 0x0000000c1b107224 */ /* 0x000fe200078e0210 */
[----:B------:R-:W-:Y:S01]  /*22a0*/  PRMT R12, R13, 0x9910, RZ ;  /* 0x000099100d0c7816 */ /* 0x000fe200000000ff */
[----:B------:R-:W-:Y:S01]  /*22b0*/  @!P1 IMAD.MOV R18, RZ, RZ, -R18 ;  /* 0x000000ffff129224 */ /* 0x000fe200078e0a12 */
[----:B------:R-:W-:Y:S01]  /*22c0*/  ISETP.GE.U32.AND P6, PT, R14, R25, PT ;  /* 0x000000190e00720c */ /* 0x000fe20003fc6070 */
[----:B------:R-:W-:Y:S01]  /*22d0*/  @!P4 IMAD.MOV R22, RZ, RZ, -R22 ;  /* 0x000000ffff16c224 */ /* 0x000fe200078e0a16 */
[----:B------:R-:W-:Y:S02]  /*22e0*/  @!P2 LOP3.LUT R18, RZ, R17, RZ, 0x33, !PT ;  /* 0x00000011ff12a212 */ /* 0x000fe400078e33ff */
[----:B------:R-:W-:-:S02]  /*22f0*/  IABS R14, R19 ;  /* 0x00000013000e7213 */ /* 0x000fc40000000000 */
[----:B------:R-:W-:Y:S02]  /*2300*/  @!P5 LOP3.LUT R22, RZ, R20, RZ, 0x33, !PT ;  /* 0x00000014ff16d212 */ /* 0x000fe400078e33ff */
[----:B------:R-:W-:Y:S02]  /*2310*/  IABS R17, R12 ;  /* 0x0000000c00117213 */ /* 0x000fe40000000000 */
[----:B0-----:R-:W-:Y:S01]  /*2320*/  IADD3 R20, PT, PT, RZ, -R5, RZ ;  /* 0x80000005ff147210 */ /* 0x001fe20007ffe0ff */
[----:B------:R-:W-:Y:S02]  /*2330*/  IMAD.MOV R26, RZ, RZ, -R14 ;  /* 0x000000ffff1a7224 */ /* 0x000fe400078e0a0e */
[----:B------:R-:W-:-:S04]  /*2340*/  IMAD.HI.U32 R14, R4, R17, RZ ;  /* 0x00000011040e7227 */ /* 0x000fc800078e00ff */
[----:B------:R-:W-:Y:S01]  /*2350*/  IMAD R25, R20, R9, RZ ;  /* 0x0000000914197224 */ /* 0x000fe200078e02ff */
[----:B------:R-:W-:Y:S01]  /*2360*/  PRMT R20, R13, 0xbb32, RZ ;  /* 0x0000bb320d147816 */ /* 0x000fe200000000ff */
[----:B------:R-:W-:-:S03]  /*2370*/  IMAD.MOV.U32 R4, RZ, RZ, RZ ;  /* 0x000000ffff047224 */ /* 0x000fc600078e00ff */
[----:B------:R-:W-:Y:S01]  /*2380*/  IABS R28, R20 ;  /* 0x00000014001c7213 */ /* 0x000fe20000000000 */
[----:B------:R-:W-:Y:S01]  /*2390*/  IMAD.HI.U32 R4, R5, R25, R4 ;  /* 0x0000001905047227 */ /* 0x000fe200078e0004 */
[----:B------:R-:W-:-:S05]  /*23a0*/  IABS R5, R3 ;  /* 0x0000000300057213 */ /* 0x000fca0000000000 */
[----:B------:R-:W-:Y:S02]  /*23b0*/  IMAD.MOV R5, RZ, RZ, -R5 ;  /* 0x000000ffff057224 */ /* 0x000fe400078e0a05 */
[----:B------:R-:W-:-:S04]  /*23c0*/  IMAD.HI.U32 R13, R4, R28, RZ ;  /* 0x0000001c040d7227 */ /* 0x000fc800078e00ff */
[----:B------:R-:W-:Y:S02]  /*23d0*/  IMAD R26, R14, R26, R17 ;  /* 0x0000001a0e1a7224 */ /* 0x000fe400078e0211 */
[----:B------:R-:W-:Y:S01]  /*23e0*/  IMAD R28, R13, R5, R28 ;  /* 0x000000050d1c7224 */ /* 0x000fe200078e021c */
[----:B------:R-:W-:Y:S02]  /*23f0*/  ISETP.GT.U32.AND P1, PT, R7, R16, PT ;  /* 0x000000100700720c */ /* 0x000fe40003f24070 */
[----:B------:R-:W-:Y:S01]  /*2400*/  LOP3.LUT R11, R11, R24, RZ, 0x3c, !PT ;  /* 0x000000180b0b7212 */ /* 0x000fe200078e3cff */
[----:B------:R-:W-:Y:S01]  /*2410*/  @!P0 VIADD R6, R6, 0x1 ;  /* 0x0000000106068836 */ /* 0x000fe20000000000 */
[----:B------:R-:W-:Y:S01]  /*2420*/  ISETP.GT.U32.AND P2, PT, R21, R26, PT ;  /* 0x0000001a1500720c */ /* 0x000fe20003f44070 */
[----:B------:R-:W0:Y:S01]  /*2430*/  LDC.64 R4, c[0x0][0x388] ;  /* 0x0000e200ff047b82 */ /* 0x000e220000000a00 */
[----:B------:R-:W-:Y:S02]  /*2440*/  ISETP.GT.U32.AND P4, PT, R9, R28, PT ;  /* 0x0000001c0900720c */ /* 0x000fe40003f84070 */
[----:B------:R-:W-:-:S05]  /*2450*/  ISETP.GE.AND P3, PT, R11, RZ, PT ;  /* 0x000000ff0b00720c */ /* 0x000fca0003f66270 */
[----:B------:R-:W-:-:S04]  /*2460*/  @!P1 IADD3 R16, PT, PT, R16, -R7, RZ ;  /* 0x8000000710109210 */ /* 0x000fc80007ffe0ff */
[----:B------:R-:W-:Y:S02]  /*2470*/  @!P2 IMAD.IADD R26, R26, 0x1, -R21 ;  /* 0x000000011a1aa824 */ /* 0x000fe400078e0a15 */
[----:B------:R-:W-:Y:S01]  /*2480*/  @!P4 IMAD.IADD R28, R28, 0x1, -R9 ;  /* 0x000000011c1cc824 */ /* 0x000fe200078e0a09 */
[----:B------:R-:W-:Y:S01]  /*2490*/  ISETP.GE.U32.AND P5, PT, R16, R7, PT ;  /* 0x000000071000720c */ /* 0x000fe20003fa6070 */
[----:B------:R-:W-:Y:S01]  /*24a0*/  @!P1 VIADD R27, R27, 0x1 ;  /* 0x000000011b1b9836 */ /* 0x000fe20000000000 */
[----:B------:R-:W-:Y:S02]  /*24b0*/  ISETP.GE.U32.AND P0, PT, R26, R21, PT ;  /* 0x000000151a00720c */ /* 0x000fe40003f06070 */
[----:B------:R-:W-:Y:S01]  /*24c0*/  ISETP.GE.U32.AND P1, PT, R28, R9, PT ;  /* 0x000000091c00720c */ /* 0x000fe20003f26070 */
[----:B------:R-:W-:Y:S01]  /*24d0*/  @!P2 VIADD R14, R14, 0x1 ;  /* 0x000000010e0ea836 */ /* 0x000fe20000000000 */
[----:B------:R-:W-:Y:S01]  /*24e0*/  @P6 IADD3 R6, PT, PT, R6, 0x1, RZ ;  /* 0x0000000106066810 */ /* 0x000fe20007ffe0ff */
[----:B------:R-:W-:Y:S01]  /*24f0*/  @!P4 VIADD R13, R13, 0x1 ;  /* 0x000000010d0dc836 */ /* 0x000fe20000000000 */
[----:B------:R-:W-:-:S02]  /*2500*/  LOP3.LUT R23, R23, R2, RZ, 0x3c, !PT ;  /* 0x0000000217177212 */ /* 0x000fc400078e3cff */
[----:B------:R-:W-:Y:S02]  /*2510*/  LOP3.LUT R12, R12, R19, RZ, 0x3c, !PT ;  /* 0x000000130c0c7212 */ /* 0x000fe400078e3cff */
[----:B------:R-:W-:Y:S01]  /*2520*/  LOP3.LUT R20, R20, R3, RZ, 0x3c, !PT ;  /* 0x0000000314147212 */ /* 0x000fe200078e3cff */
[----:B------:R-:W-:Y:S01]  /*2530*/  @P5 VIADD R27, R27, 0x1 ;  /* 0x000000011b1b5836 */ /* 0x000fe20000000000 */
[----:B------:R-:W-:Y:S01]  /*2540*/  ISETP.GE.AND P6, PT, R23, RZ, PT ;  /* 0x000000ff1700720c */ /* 0x000fe20003fc6270 */
[----:B------:R-:W-:Y:S01]  /*2550*/  @!P3 IMAD.MOV R6, RZ, RZ, -R6 ;  /* 0x000000ffff06b224 */ /* 0x000fe200078e0a06 */
[----:B------:R-:W-:Y:S01]  /*2560*/  ISETP.GE.AND P2, PT, R12, RZ, PT ;  /* 0x000000ff0c00720c */ /* 0x000fe20003f46270 */
[----:B------:R-:W-:Y:S01]  /*2570*/  @P1 VIADD R13, R13, 0x1 ;  /* 0x000000010d0d1836 */ /* 0x000fe20000000000 */
[----:B------:R-:W-:Y:S02]  /*2580*/  ISETP.GE.AND P5, PT, R20, RZ, PT ;  /* 0x000000ff1400720c */ /* 0x000fe40003fa6270 */
[----:B------:R-:W-:-:S02]  /*2590*/  @P0 IADD3 R14, PT, PT, R14, 0x1, RZ ;  /* 0x000000010e0e0810 */ /* 0x000fc40007ffe0ff */
        /* <DEDUP_REMOVED lines=17> */
[----:B------:R-:W-:Y:S04]  /*26b0*/  STG.E.64 desc[UR4][R4.64], R8 ;  /* 0x0000000804007986 */ /* 0x000fe8000c101b04 */
[----:B------:R-:W-:Y:S01]  /*26c0*/  STG.E.64 desc[UR4][R4.64+0x400], R12 ;  /* 0x0004000c04007986 */ /* 0x000fe2000c101b04 */
[----:B------:R-:W-:Y:S05]  /*26d0*/  EXIT ;  /* 0x000000000000794d */ /* 0x000fea0003800000 */
.L_x_12157:
        /* <DEDUP_REMOVED lines=10> */
.L_x_23230:


//--------------------- .text._ZN2at6native29vectorized_elementwise_kernelILi8ENS0_13BinaryFunctorIsssZZZNS0_15binary_internal21div_trunc_kernel_cudaERNS_18TensorIteratorBaseEENKUlvE_clEvENKUlvE3_clEvEUlssE_EESt5arrayIPcLm3EEEEviT0_T1_ --------------------------
	.section	.text._ZN2at6native29vectorized_elementwise_kernelILi8ENS0_13BinaryFunctorIsssZZZNS0_15binary_internal21div_trunc_kernel_cudaERNS_18TensorIteratorBaseEENKUlvE_clEvENKUlvE3_clEvEUlssE_EESt5arrayIPcLm3EEEEviT0_T1_,"ax",@progbits
	.align	128
        .global         _ZN2at6native29vectorized_elementwise_kernelILi8ENS0_13BinaryFunctorIsssZZZNS0_15binary_internal21div_trunc_kernel_cudaERNS_18TensorIteratorBaseEENKUlvE_clEvENKUlvE3_clEvEUlssE_EESt5arrayIPcLm3EEEEviT0_T1_
        .type           _ZN2at6native29vectorized_elementwise_kernelILi8ENS0_13BinaryFunctorIsssZZZNS0_15binary_internal21div_trunc_kernel_cudaERNS_18TensorIteratorBaseEENKUlvE_clEvENKUlvE3_clEvEUlssE_EESt5arrayIPcLm3EEEEviT0_T1_,@function
        .size           _ZN2at6native29vectorized_elementwise_kernelILi8ENS0_13BinaryFunctorIsssZZZNS0_15binary_internal21div_trunc_kernel_cudaERNS_18TensorIteratorBaseEENKUlvE_clEvENKUlvE3_clEvEUlssE_EESt5arrayIPcLm3EEEEviT0_T1_,(.L_x_23231 - _ZN2at6native29vectorized_elementwise_kernelILi8ENS0_13BinaryFunctorIsssZZZNS0_15binary_internal21div_trunc_kernel_cudaERNS_18TensorIteratorBaseEENKUlvE_clEvENKUlvE3_clEvEUlssE_EESt5arrayIPcLm3EEEEviT0_T1_)
        .other          _ZN2at6native29vectorized_elementwise_kernelILi8ENS0_13BinaryFunctorIsssZZZNS0_15binary_internal21div_trunc_kernel_cudaERNS_18TensorIteratorBaseEENKUlvE_clEvENKUlvE3_clEvEUlssE_EESt5arrayIPcLm3EEEEviT0_T1_,@"STO_CUDA_ENTRY STV_DEFAULT"
_ZN2at6native29vectorized_elementwise_kernelILi8ENS0_13BinaryFunctorIsssZZZNS0_15binary_internal21div_trunc_kernel_cudaERNS_18TensorIteratorBaseEENKUlvE_clEvENKUlvE3_clEvEUlssE_EESt5arrayIPcLm3EEEEviT0_T1_:
.text._ZN2at6native29vectorized_elementwise_kernelILi8ENS0_13BinaryFunctorIsssZZZNS0_15binary_internal21div_trunc_kernel_cudaERNS_18TensorIteratorBaseEENKUlvE_clEvENKUlvE3_clEvEUlssE_EESt5arrayIPcLm3EEEEviT0_T1_:
        /* <DEDUP_REMOVED lines=121> */
.L_x_12160:
[----:B------:R-:W-:Y:S05]  /*0790*/  BSYNC.RECONVERGENT B0 ;  /* 0x0000000000007941 */ /* 0x000fea0003800200 */
.L_x_12159:
        /* <DEDUP_REMOVED lines=29> */
.L_x_12162:
[----:B------:R-:W-:Y:S05]  /*0970*/  BSYNC.RECONVERGENT B0 ;  /* 0x0000000000007941 */ /* 0x000fea0003800200 */
.L_x_12161:
        /* <DEDUP_REMOVED lines=29> */
.L_x_12164:
[----:B------:R-:W-:Y:S05]  /*0b50*/  BSYNC.RECONVERGENT B0 ;  /* 0x0000000000007941 */ /* 0x000fea0003800200 */
.L_x_12163:
        /* <DEDUP_REMOVED lines=28> */
.L_x_12166:
[----:B------:R-:W-:Y:S05]  /*0d20*/  BSYNC.RECONVERGENT B0 ;  /* 0x0000000000007941 */ /* 0x000fea0003800200 */
.L_x_12165:
        /* <DEDUP_REMOVED lines=38> */
.L_x_12168:
[----:B------:R-:W-:Y:S05]  /*0f90*/  BSYNC.RECONVERGENT B0 ;  /* 0x0000000000007941 */ /* 0x000fea0003800200 */
.L_x_12167:
        /* <DEDUP_REMOVED lines=28> */
.L_x_12170:
[----:B------:R-:W-:Y:S05]  /*1160*/  BSYNC.RECONVERGENT B0 ;  /* 0x0000000000007941 */ /* 0x000fea0003800200 */
.L_x_12169:
        /* <DEDUP_REMOVED lines=27> */
.L_x_12172:
[----:B------:R-:W-:Y:S05]  /*1320*/  BSYNC.RECONVERGENT B0 ;  /* 0x0000000000007941 */ /* 0x000fea0003800200 */
.L_x_12171:
        /* <DEDUP_REMOVED lines=27> */
.L_x_12174:
[----:B------:R-:W-:Y:S05]  /*14e0*/  BSYNC.RECONVERGENT B0 ;  /* 0x0000000000007941 */ /* 0x000fea0003800200 */
.L_x_12173:
        /* <DEDUP_REMOVED lines=18> */
.L_x_12177:
[----:B------:R-:W-:-:S13]  /*1610*/  ISETP.GE.U32.AND P0, PT, R3, R2, PT ;  /* 0x000000020300720c */ /* 0x000fda0003f06070 */
[----:B------:R-:W-:Y:S05]  /*1620*/  @P0 BRA `(.L_x_12179) ;  /* 0x0000000000300947 */ /* 0x000fea0003800000 */
[----:B0-----:R-:W0:Y:S01]  /*1630*/  LDC.64 R4, c[0x0][0x388] ;  /* 0x0000e200ff047b82 */ /* 0x001e220000000a00 */
[----:B------:R-:W-:Y:S01]  /*1640*/  IMAD.IADD R7, R0, 0x1, R3 ;  /* 0x0000000100077824 */ /* 0x000fe200078e0203 */
[----:B------:R-:W-:-:S03]  /*1650*/  IADD3 R3, PT, PT, R3, 0x80, RZ ;  /* 0x0000008003037810 */ /* 0x000fc60007ffe0ff */
[----:B0-----:R-:W-:-:S05]  /*1660*/  IMAD.WIDE.U32 R4, R7, 0x2, R4 ;  /* 0x0000000207047825 */ /* 0x001fca00078e0004 */
[----:B------:R1:W-:Y:S02]  /*1670*/  STG.E.U16 desc[UR4][R4.64], R9 ;  /* 0x0000000904007986 */ /* 0x0003e4000c101504 */
.L_x_12178:
[----:B------:R-:W-:-:S13]  /*1680*/  ISETP.GE.U32.AND P0, PT, R3, R2, PT ;  /* 0x000000020300720c */ /* 0x000fda0003f06070 */
[----:B------:R-:W-:Y:S05]  /*1690*/  @P0 BRA `(.L_x_12180) ;  /* 0x0000000000340947 */ /* 0x000fea0003800000 */
[----:B01----:R-:W0:Y:S01]  /*16a0*/  LDC.64 R4, c[0x0][0x388] ;  /* 0x0000e200ff047b82 */ /* 0x003e220000000a00 */
[----:B------:R-:W-:Y:S02]  /*16b0*/  IMAD.IADD R7, R0, 0x1, R3 ;  /* 0x0000000100077824 */ /* 0x000fe400078e0203 */
[----:B------:R-:W-:Y:S02]  /*16c0*/  VIADD R3, R3, 0x80 ;  /* 0x0000008003037836 */ /* 0x000fe40000000000 */
[----:B0-----:R-:W-:-:S05]  /*16d0*/  IMAD.WIDE.U32 R4, R7, 0x2, R4 ;  /* 0x0000000207047825 */ /* 0x001fca00078e0004 */
[----:B------:R1:W-:Y:S02]  /*16e0*/  STG.E.U16 desc[UR4][R4.64], R10 ;  /* 0x0000000a04007986 */ /* 0x0003e4000c101504 */
.L_x_12179:
        /* <DEDUP_REMOVED lines=8> */
.L_x_12180:
[----:B------:R-:W-:Y:S05]  /*1770*/  BSYNC.RELIABLE B1 ;  /* 0x0000000000017941 */ /* 0x000fea0003800100 */
.L_x_12176:
[----:B------:R-:W-:-:S13]  /*1780*/  ISETP.GE.U32.AND P0, PT, R3, R2, PT ;  /* 0x000000020300720c */ /* 0x000fda0003f06070 */
[----:B012---:R-:W0:Y:S01]  /*1790*/  @!P0 LDC.64 R4, c[0x0][0x388] ;  /* 0x0000e200ff048b82 */ /* 0x007e220000000a00 */
[----:B------:R-:W-:Y:S02]  /*17a0*/  @!P0 IMAD.IADD R7, R0, 0x1, R3 ;  /* 0x0000000100078824 */ /* 0x000fe400078e0203 */
[----:B------:R-:W-:Y:S02]  /*17b0*/  @!P0 VIADD R3, R3, 0x80 ;  /* 0x0000008003038836 */ /* 0x000fe40000000000 */
[----:B0-----:R-:W-:-:S05]  /*17c0*/  @!P0 IMAD.WIDE.U32 R4, R7, 0x2, R4 ;  /* 0x0000000207048825 */ /* 0x001fca00078e0004 */
[----:B------:R2:W-:Y:S02]  /*17d0*/  @!P0 STG.E.U16 desc[UR4][R4.64], R12 ;  /* 0x0000000c04008986 */ /* 0x0005e4000c101504 */
.L_x_12181:
[----:B------:R-:W-:Y:S05]  /*17e0*/  BSYNC.RECONVERGENT B0 ;  /* 0x0000000000007941 */ /* 0x000fea0003800200 */
.L_x_12175:
        /* <DEDUP_REMOVED lines=8> */
.L_x_12158:
[----:B------:R-:W0:Y:S01]  /*1870*/  S2R R17, SR_TID.X ;  /* 0x0000000000117919 */ /* 0x000e220000002100 */
[----:B------:R-:W1:Y:S02]  /*1880*/  LDC.64 R2, c[0x0][0x398] ;  /* 0x0000e600ff027b82 */ /* 0x000e640000000a00 */
[----:B-1----:R-:W-:-:S04]  /*1890*/  IMAD.WIDE.U32 R2, R0, 0x2, R2 ;  /* 0x0000000200027825 */ /* 0x002fc800078e0002 */
[----:B0-----:R-:W-:Y:S02]  /*18a0*/  IMAD.WIDE.U32 R10, R17, 0x10, R2 ;  /* 0x00000010110a7825 */ /* 0x001fe400078e0002 */
[----:B------:R-:W0:Y:S04]  /*18b0*/  LDC.64 R2, c[0x0][0x390] ;  /* 0x0000e400ff027b82 */ /* 0x000e280000000a00 */
[----:B------:R-:W2:Y:S01]  /*18c0*/  LDG.E.128 R8, desc[UR4][R10.64] ;  /* 0x000000040a087981 */ /* 0x000ea2000c1e1d00 */
[----:B0-----:R-:W-:-:S04]  /*18d0*/  IMAD.WIDE.U32 R2, R0, 0x2, R2 ;  /* 0x0000000200027825 */ /* 0x001fc800078e0002 */
[----:B------:R-:W-:-:S05]  /*18e0*/  IMAD.WIDE.U32 R2, R17, 0x10, R2 ;  /* 0x0000001011027825 */ /* 0x000fca00078e0002 */
[----:B------:R0:W3:Y:S01]  /*18f0*/  LDG.E.128 R4, desc[UR4][R2.64] ;  /* 0x0000000402047981 */ /* 0x0000e2000c1e1d00 */
[C---:B--2---:R-:W-:Y:S02]  /*1900*/  PRMT R16, R8.reuse, 0x9910, RZ ;  /* 0x0000991008107816 */ /* 0x044fe400000000ff */
[----:B------:R-:W-:Y:S02]  /*1910*/  PRMT R8, R8, 0xbb32, RZ ;  /* 0x0000bb3208087816 */ /* 0x000fe400000000ff */
[----:B------:R-:W-:Y:S02]  /*1920*/  IABS R22, R16 ;  /* 0x0000001000167213 */ /* 0x000fe40000000000 */
[----:B------:R-:W-:Y:S02]  /*1930*/  IABS R20, R8 ;  /* 0x0000000800147213 */ /* 0x000fe40000000000 */
[----:B------:R-:W1:Y:S01]  /*1940*/  I2F.RP R19, R22 ;  /* 0x0000001600137306 */ /* 0x000e620000209400 */
[----:B------:R-:W-:-:S02]  /*1950*/  PRMT R18, R9, 0x9910, RZ ;  /* 0x0000991009127816 */ /* 0x000fc400000000ff */
[----:B------:R-:W-:Y:S02]  /*1960*/  PRMT R9, R9, 0xbb32, RZ ;  /* 0x0000bb3209097816 */ /* 0x000fe400000000ff */
[----:B------:R-:W-:-:S03]  /*1970*/  IABS R21, R18 ;  /* 0x0000001200157213 */ /* 0x000fc60000000000 */
[----:B------:R-:W2:Y:S08]  /*1980*/  I2F.RP R23, R20 ;  /* 0x0000001400177306 */ /* 0x000eb00000209400 */
[----:B------:R-:W4:Y:S08]  /*1990*/  I2F.RP R24, R21 ;  /* 0x0000001500187306 */ /* 0x000f300000209400 */
[----:B-1----:R-:W0:Y:S08]  /*19a0*/  MUFU.RCP R19, R19 ;  /* 0x0000001300137308 */ /* 0x002e300000001000 */
[----:B--2---:R-:W1:Y:S08]  /*19b0*/  MUFU.RCP R23, R23 ;  /* 0x0000001700177308 */ /* 0x004e700000001000 */
[----:B----4-:R-:W2:Y:S01]  /*19c0*/  MUFU.RCP R24, R24 ;  /* 0x0000001800187308 */ /* 0x010ea20000001000 */
[----:B0-----:R-:W-:-:S02]  /*19d0*/  IADD3 R2, PT, PT, R19, 0xffffffe, RZ ;  /* 0x0ffffffe13027810 */ /* 0x001fc40007ffe0ff */
[----:B------:R-:W-:-:S05]  /*19e0*/  IABS R19, R9 ;  /* 0x0000000900137213 */ /* 0x000fca0000000000 */
[----:B------:R0:W4:Y:S01]  /*19f0*/  F2I.FTZ.U32.TRUNC.NTZ R3, R2 ;  /* 0x0000000200037305 */ /* 0x000122000021f000 */
[----:B-1----:R-:W-:-:S07]  /*1a00*/  VIADD R12, R23, 0xffffffe ;  /* 0x0ffffffe170c7836 */ /* 0x002fce0000000000 */
[----:B------:R1:W5:Y:S01]  /*1a10*/  F2I.FTZ.U32.TRUNC.NTZ R13, R12 ;  /* 0x0000000c000d7305 */ /* 0x000362000021f000 */
[----:B--2---:R-:W-:Y:S02]  /*1a20*/  VIADD R14, R24, 0xffffffe ;  /* 0x0ffffffe180e7836 */ /* 0x004fe40000000000 */
[----:B0-----:R-:W-:Y:S02]  /*1a30*/  IMAD.MOV.U32 R2, RZ, RZ, RZ ;  /* 0x000000ffff027224 */ /* 0x001fe400078e00ff */
[----:B----4-:R-:W-:-:S03]  /*1a40*/  IMAD.MOV R23, RZ, RZ, -R3 ;  /* 0x000000ffff177224 */ /* 0x010fc600078e0a03 */
[----:B------:R-:W0:Y:S01]  /*1a50*/  F2I.FTZ.U32.TRUNC.NTZ R15, R14 ;  /* 0x0000000e000f7305 */ /* 0x000e22000021f000 */
[----:B-1----:R-:W-:Y:S02]  /*1a60*/  IMAD.MOV.U32 R12, RZ, RZ, RZ ;  /* 0x000000ffff0c7224 */ /* 0x002fe400078e00ff */
[----:B------:R-:W-:Y:S01]  /*1a70*/  IMAD R23, R23, R22, RZ ;  /* 0x0000001617177224 */ /* 0x000fe200078e02ff */
[----:B-----5:R-:W-:-:S04]  /*1a80*/  IADD3 R25, PT, PT, RZ, -R13, RZ ;  /* 0x8000000dff197210 */ /* 0x020fc80007ffe0ff */
[----:B------:R-:W1:Y:S01]  /*1a90*/  I2F.RP R24, R19 ;  /* 0x0000001300187306 */ /* 0x000e620000209400 */
[----:B------:R-:W-:-:S04]  /*1aa0*/  IMAD.HI.U32 R3, R3, R23, R2 ;  /* 0x0000001703037227 */ /* 0x000fc800078e0002 */
[----:B------:R-:W-:Y:S02]  /*1ab0*/  IMAD R23, R25, R20, RZ ;  /* 0x0000001419177224 */ /* 0x000fe400078e02ff */
[----:B0-----:R-:W-:Y:S02]  /*1ac0*/  IMAD.MOV R14, RZ, RZ, -R15 ;  /* 0x000000ffff0e7224 */ /* 0x001fe400078e0a0f */
[----:B------:R-:W-:Y:S01]  /*1ad0*/  IMAD.HI.U32 R2, R13, R23, R12 ;  /* 0x000000170d027227 */ /* 0x000fe200078e000c */
[-C--:B------:R-:W-:Y:S02]  /*1ae0*/  IABS R12, R16.reuse ;  /* 0x00000010000c7213 */ /* 0x080fe40000000000 */
[----:B---3--:R-:W-:Y:S01]  /*1af0*/  PRMT R13, R4, 0x9910, RZ ;  /* 0x00009910040d7816 */ /* 0x008fe200000000ff */
[----:B------:R-:W-:Y:S01]  /*1b00*/  IMAD R23, R14, R21, RZ ;  /* 0x000000150e177224 */ /* 0x000fe200078e02ff */
[----:B------:R-:W-:Y:S01]  /*1b10*/  MOV R14, RZ ;  /* 0x000000ff000e7202 */ /* 0x000fe20000000f00 */
[----:B-1----:R-:W0:Y:S01]  /*1b20*/  MUFU.RCP R24, R24 ;  /* 0x0000001800187308 */ /* 0x002e220000001000 */
[----:B------:R-:W-:Y:S01]  /*1b30*/  IABS R27, R13 ;  /* 0x0000000d001b7213 */ /* 0x000fe20000000000 */
[----:B------:R-:W-:Y:S01]  /*1b40*/  IMAD.MOV R12, RZ, RZ, -R12 ;  /* 0x000000ffff0c7224 */ /* 0x000fe200078e0a0c */
[----:B------:R-:W-:Y:S01]  /*1b50*/  LOP3.LUT R13, R13, R16, RZ, 0x3c, !PT ;  /* 0x000000100d0d7212 */ /* 0x000fe200078e3cff */
[----:B------:R-:W-:Y:S01]  /*1b60*/  IMAD.HI.U32 R14, R15, R23, R14 ;  /* 0x000000170f0e7227 */ /* 0x000fe200078e000e */
[----:B------:R-:W-:-:S03]  /*1b70*/  PRMT R23, R4, 0xbb32, RZ ;  /* 0x0000bb3204177816 */ /* 0x000fc600000000ff */
[----:B------:R-:W-:Y:S01]  /*1b80*/  IMAD.MOV.U32 R4, RZ, RZ, R12 ;  /* 0x000000ffff047224 */ /* 0x000fe200078e000c */
[----:B------:R-:W-:Y:S01]  /*1b90*/  IABS R25, R23 ;  /* 0x0000001700197213 */ /* 0x000fe20000000000 */
[----:B------:R-:W-:Y:S01]  /*1ba0*/  IMAD.HI.U32 R12, R3, R27, RZ ;  /* 0x0000001b030c7227 */ /* 0x000fe200078e00ff */
[-C--:B------:R-:W-:Y:S02]  /*1bb0*/  IABS R3, R8.reuse ;  /* 0x0000000800037213 */ /* 0x080fe40000000000 */
[----:B------:R-:W-:Y:S01]  /*1bc0*/  LOP3.LUT R23, R23, R8, RZ, 0x3c, !PT ;  /* 0x0000000817177212 */ /* 0x000fe200078e3cff */
[----:B------:R-:W-:Y:S02]  /*1bd0*/  IMAD R27, R12, R4, R27 ;  /* 0x000000040c1b7224 */ /* 0x000fe400078e021b */
[----:B------:R-:W-:Y:S01]  /*1be0*/  IMAD.MOV R15, RZ, RZ, -R3 ;  /* 0x000000ffff0f7224 */ /* 0x000fe200078e0a03 */
[----:B0-----:R-:W-:Y:S01]  /*1bf0*/  IADD3 R24, PT, PT, R24, 0xffffffe, RZ ;  /* 0x0ffffffe18187810 */ /* 0x001fe20007ffe0ff */
[----:B------:R-:W-:Y:S01]  /*1c00*/  IMAD.HI.U32 R4, R2, R25, RZ ;  /* 0x0000001902047227 */ /* 0x000fe200078e00ff */
[----:B------:R-:W-:-:S02]  /*1c10*/  ISETP.GT.U32.AND P1, PT, R22, R27, PT ;  /* 0x0000001b1600720c */ /* 0x000fc40003f24070 */
[----:B------:R-:W0:Y:S01]  /*1c20*/  F2I.FTZ.U32.TRUNC.NTZ R3, R24 ;  /* 0x0000001800037305 */ /* 0x000e22000021f000 */
[----:B------:R-:W-:Y:S01]  /*1c30*/  IMAD R25, R4, R15, R25 ;  /* 0x0000000f04197224 */ /* 0x000fe200078e0219 */
[----:B------:R-:W-:Y:S02]  /*1c40*/  IABS R2, R18 ;  /* 0x0000001200027213 */ /* 0x000fe40000000000 */
[----:B------:R-:W-:Y:S02]  /*1c50*/  PRMT R15, R5, 0x9910, RZ ;  /* 0x00009910050f7816 */ /* 0x000fe400000000ff */
[----:B------:R-:W-:Y:S01]  /*1c60*/  ISETP.GT.U32.AND P5, PT, R20, R25, PT ;  /* 0x000000191400720c */ /* 0x000fe20003fa4070 */
[----:B------:R-:W-:-:S04]  /*1c70*/  IMAD.MOV R26, RZ, RZ, -R2 ;  /* 0x000000ffff1a7224 */ /* 0x000fc800078e0a02 */
[----:B------:R-:W-:Y:S02]  /*1c80*/  @!P1 IMAD.IADD R27, R27, 0x1, -R22 ;  /* 0x000000011b1b9824 */ /* 0x000fe400078e0a16 */
[----:B------:R-:W-:-:S03]  /*1c90*/  @!P1 VIADD R12, R12, 0x1 ;  /* 0x000000010c0c9836 */ /* 0x000fc60000000000 */
[----:B------:R-:W-:Y:S01]  /*1ca0*/  ISETP.GE.U32.AND P4, PT, R27, R22, PT ;  /* 0x000000161b00720c */ /* 0x000fe20003f86070 */
[----:B0-----:R-:W-:Y:S01]  /*1cb0*/  IMAD.MOV R22, RZ, RZ, -R3 ;  /* 0x000000ffff167224 */ /* 0x001fe200078e0a03 */
[----:B------:R-:W-:Y:S01]  /*1cc0*/  IABS R27, R15 ;  /* 0x0000000f001b7213 */ /* 0x000fe20000000000 */
[----:B------:R-:W-:Y:S01]  /*1cd0*/  @!P5 IMAD.IADD R25, R25, 0x1, -R20 ;  /* 0x000000011919d824 */ /* 0x000fe200078e0a14 */
[----:B------:R-:W-:Y:S01]  /*1ce0*/  LOP3.LUT R15, R15, R18, RZ, 0x3c, !PT ;  /* 0x000000120f0f7212 */ /* 0x000fe200078e3cff */
[----:B------:R-:W-:Y:S01]  /*1cf0*/  @!P5 VIADD R4, R4, 0x1 ;  /* 0x000000010404d836 */ /* 0x000fe20000000000 */
[----:B------:R-:W-:Y:S01]  /*1d00*/  MOV R2, R22 ;  /* 0x0000001600027202 */ /* 0x000fe20000000f00 */
[----:B------:R-:W-:Y:S01]  /*1d10*/  IMAD.HI.U32 R14, R14, R27, RZ ;  /* 0x0000001b0e0e7227 */ /* 0x000fe200078e00ff */
[----:B------:R-:W-:Y:S02]  /*1d20*/  PRMT R22, R10, 0x9910, RZ ;  /* 0x000099100a167816 */ /* 0x000fe400000000ff */
[----:B------:R-:W-:Y:S01]  /*1d30*/  ISETP.GE.U32.AND P6, PT, R25, R20, PT ;  /* 0x000000141900720c */ /* 0x000fe20003fc6070 */
[----:B------:R-:W-:Y:S01]  /*1d40*/  IMAD R26, R14, R26, R27 ;  /* 0x0000001a0e1a7224 */ /* 0x000fe200078e021b */
[----:B------:R-:W-:Y:S01]  /*1d50*/  IABS R24, R22 ;  /* 0x0000001600187213 */ /* 0x000fe20000000000 */
[----:B------:R-:W-:Y:S01]  /*1d60*/  IMAD R29, R2, R19, RZ ;  /* 0x00000013021d7224 */ /* 0x000fe200078e02ff */
[----:B------:R-:W-:Y:S01]  /*1d70*/  PRMT R20, R5, 0xbb32, RZ ;  /* 0x0000bb3205147816 */ /* 0x000fe200000000ff */
[----:B------:R-:W-:Y:S01]  /*1d80*/  IMAD.MOV.U32 R2, RZ, RZ, RZ ;  /* 0x000000ffff027224 */ /* 0x000fe200078e00ff */
[----:B------:R-:W0:Y:S01]  /*1d90*/  I2F.RP R27, R24 ;  /* 0x00000018001b7306 */ /* 0x000e220000209400 */
[----:B------:R-:W-:Y:S01]  /*1da0*/  ISETP.GT.U32.AND P3, PT, R21, R26, PT ;  /* 0x0000001a1500720c */ /* 0x000fe20003f64070 */
[----:B------:R-:W-:Y:S01]  /*1db0*/  @P4 VIADD R12, R12, 0x1 ;  /* 0x000000010c0c4836 */ /* 0x000fe20000000000 */
[----:B------:R-:W-:Y:S01]  /*1dc0*/  IABS R5, R9 ;  /* 0x0000000900057213 */ /* 0x000fe20000000000 */
[----:B------:R-:W-:Y:S01]  /*1dd0*/  IMAD.HI.U32 R2, R3, R29, R2 ;  /* 0x0000001d03027227 */ /* 0x000fe200078e0002 */
[----:B------:R-:W-:-:S02]  /*1de0*/  PRMT R10, R10, 0xbb32, RZ ;  /* 0x0000bb320a0a7816 */ /* 0x000fc400000000ff */
[----:B------:R-:W-:Y:S01]  /*1df0*/  ISETP.GE.AND P5, PT, R23, RZ, PT ;  /* 0x000000ff1700720c */ /* 0x000fe20003fa6270 */
[----:B------:R-:W-:Y:S01]  /*1e00*/  @P6 VIADD R4, R4, 0x1 ;  /* 0x0000000104046836 */ /* 0x000fe20000000000 */
[----:B------:R-:W-:Y:S02]  /*1e10*/  ISETP.GE.AND P4, PT, R13, RZ, PT ;  /* 0x000000ff0d00720c */ /* 0x000fe40003f86270 */
[----:B------:R-:W-:Y:S02]  /*1e20*/  PRMT R13, R6, 0x9910, RZ ;  /* 0x00009910060d7816 */ /* 0x000fe400000000ff */
[----:B------:R-:W-:Y:S01]  /*1e30*/  ISETP.GE.AND P6, PT, R15, RZ, PT ;  /* 0x000000ff0f00720c */ /* 0x000fe20003fc6270 */
[----:B------:R-:W-:Y:S01]  /*1e40*/  @!P3 VIADD R14, R14, 0x1 ;  /* 0x000000010e0eb836 */ /* 0x000fe20000000000 */
[----:B0-----:R-:W0:Y:S01]  /*1e50*/  MUFU.RCP R27, R27 ;  /* 0x0000001b001b7308 */ /* 0x001e220000001000 */
[----:B------:R-:W-:Y:S02]  /*1e60*/  @!P3 IADD3 R26, PT, PT, R26, -R21, RZ ;  /* 0x800000151a1ab210 */ /* 0x000fe40007ffe0ff */
[----:B------:R-:W-:-:S02]  /*1e70*/  IABS R15, R22 ;  /* 0x00000016000f7213 */ /* 0x000fc40000000000 */
[----:B------:R-:W-:Y:S01]  /*1e80*/  ISETP.GE.U32.AND P2, PT, R26, R21, PT ;  /* 0x000000151a00720c */ /* 0x000fe20003f46070 */
[----:B------:R-:W-:Y:S01]  /*1e90*/  IMAD.MOV R21, RZ, RZ, -R5 ;  /* 0x000000ffff157224 */ /* 0x000fe200078e0a05 */
[----:B------:R-:W-:Y:S01]  /*1ea0*/  IABS R26, R20 ;  /* 0x00000014001a7213 */ /* 0x000fe20000000000 */
[----:B------:R-:W-:Y:S01]  /*1eb0*/  @!P5 IMAD.MOV R4, RZ, RZ, -R4 ;  /* 0x000000ffff04d224 */ /* 0x000fe200078e0a04 */
[----:B------:R-:W-:Y:S01]  /*1ec0*/  ISETP.NE.AND P5, PT, R8, RZ, PT ;  /* 0x000000ff0800720c */ /* 0x000fe20003fa5270 */
[----:B------:R-:W-:Y:S01]  /*1ed0*/  @!P4 IMAD.MOV R12, RZ, RZ, -R12 ;  /* 0x000000ffff0cc224 */ /* 0x000fe200078e0a0c */
[----:B------:R-:W-:Y:S01]  /*1ee0*/  IADD3 R15, PT, PT, RZ, -R15, RZ ;  /* 0x8000000fff0f7210 */ /* 0x000fe20007ffe0ff */
[----:B------:R-:W-:Y:S01]  /*1ef0*/  IMAD.HI.U32 R5, R2, R26, RZ ;  /* 0x0000001a02057227 */ /* 0x000fe200078e00ff */
[----:B------:R-:W-:Y:S02]  /*1f00*/  ISETP.NE.AND P4, PT, R16, RZ, PT ;  /* 0x000000ff1000720c */ /* 0x000fe40003f85270 */
[----:B------:R-:W-:Y:S01]  /*1f10*/  LOP3.LUT R20, R20, R9, RZ, 0x3c, !PT ;  /* 0x0000000914147212 */ /* 0x000fe200078e3cff */
[----:B------:R-:W-:-:S02]  /*1f20*/  IMAD.MOV.U32 R2, RZ, RZ, RZ ;  /* 0x000000ffff027224 */ /* 0x000fc400078e00ff */
[----:B0-----:R-:W-:Y:S02]  /*1f30*/  VIADD R3, R27, 0xffffffe ;  /* 0x0ffffffe1b037836 */ /* 0x001fe40000000000 */
[----:B------:R-:W-:Y:S02]  /*1f40*/  IMAD R26, R5, R21, R26 ;  /* 0x00000015051a7224 */ /* 0x000fe400078e021a */
[----:B------:R-:W-:Y:S01]  /*1f50*/  @!P5 LOP3.LUT R4, RZ, R8, RZ, 0x33, !PT ;  /* 0x00000008ff04d212 */ /* 0x000fe200078e33ff */
[----:B------:R-:W-:Y:S01]  /*1f60*/  @P2 VIADD R14, R14, 0x1 ;  /* 0x000000010e0e2836 */ /* 0x000fe20000000000 */
[----:B------:R-:W0:Y:S01]  /*1f70*/  F2I.FTZ.U32.TRUNC.NTZ R3, R3 ;  /* 0x0000000300037305 */ /* 0x000e22000021f000 */
[----:B------:R-:W-:Y:S02]  /*1f80*/  ISETP.GT.U32.AND P0, PT, R19, R26, PT ;  /* 0x0000001a1300720c */ /* 0x000fe40003f04070 */
[----:B------:R-:W-:Y:S01]  /*1f90*/  PRMT R8, R11, 0xbb32, RZ ;  /* 0x0000bb320b087816 */ /* 0x000fe200000000ff */
[----:B------:R-:W-:Y:S01]  /*1fa0*/  @!P6 IMAD.MOV R14, RZ, RZ, -R14 ;  /* 0x000000ffff0ee224 */ /* 0x000fe200078e0a0e */
[----:B------:R-:W-:-:S02]  /*1fb0*/  @!P4 LOP3.LUT R12, RZ, R16, RZ, 0x33, !PT ;  /* 0x00000010ff0cc212 */ /* 0x000fc400078e33ff */
[----:B------:R-:W-:Y:S02]  /*1fc0*/  ISETP.GE.AND P5, PT, R20, RZ, PT ;  /* 0x000000ff1400720c */ /* 0x000fe40003fa6270 */
[----:B------:R-:W-:Y:S02]  /*1fd0*/  ISETP.NE.AND P6, PT, R18, RZ, PT ;  /* 0x000000ff1200720c */ /* 0x000fe40003fc5270 */
[----:B------:R-:W-:-:S03]  /*1fe0*/  PRMT R4, R12, 0x5410, R4 ;  /* 0x000054100c047816 */ /* 0x000fc60000000004 */
[----:B------:R-:W-:Y:S01]  /*1ff0*/  @!P0 IMAD.IADD R26, R26, 0x1, -R19 ;  /* 0x000000011a1a8824 */ /* 0x000fe200078e0a13 */
[----:B------:R-:W-:Y:S01]  /*2000*/  @!P0 IADD3 R5, PT, PT, R5, 0x1, RZ ;  /* 0x0000000105058810 */ /* 0x000fe20007ffe0ff */
[----:B0-----:R-:W-:-:S03]  /*2010*/  IMAD.MOV R25, RZ, RZ, -R3 ;  /* 0x000000ffff197224 */ /* 0x001fc600078e0a03 */
[----:B------:R-:W-:Y:S01]  /*2020*/  ISETP.GE.U32.AND P1, PT, R26, R19, PT ;  /* 0x000000131a00720c */ /* 0x000fe20003f26070 */
[----:B------:R-:W-:Y:S01]  /*2030*/  IMAD R25, R25, R24, RZ ;  /* 0x0000001819197224 */ /* 0x000fe200078e02ff */
[----:B------:R-:W-:Y:S02]  /*2040*/  PRMT R26, R11, 0x9910, RZ ;  /* 0x000099100b1a7816 */ /* 0x000fe400000000ff */
[----:B------:R-:W-:Y:S01]  /*2050*/  IABS R11, R8 ;  /* 0x00000008000b7213 */ /* 0x000fe20000000000 */
[----:B------:R-:W-:Y:S01]  /*2060*/  IMAD.HI.U32 R21, R3, R25, R2 ;  /* 0x0000001903157227 */ /* 0x000fe200078e0002 */
[----:B------:R-:W-:Y:S02]  /*2070*/  IABS R25, R10 ;  /* 0x0000000a00197213 */ /* 0x000fe40000000000 */
[----:B------:R-:W-:Y:S02]  /*2080*/  IABS R20, R26 ;  /* 0x0000001a00147213 */ /* 0x000fe40000000000 */
[----:B------:R-:W0:Y:S01]  /*2090*/  I2F.RP R27, R25 ;  /* 0x00000019001b7306 */ /* 0x000e220000209400 */
[----:B------:R-:W-:-:S02]  /*20a0*/  @!P6 LOP3.LUT R14, RZ, R18, RZ, 0x33, !PT ;  /* 0x00000012ff0ee212 */ /* 0x000fc400078e33ff */
[----:B------:R-:W-:Y:S01]  /*20b0*/  IADD3 R20, PT, PT, RZ, -R20, RZ ;  /* 0x80000014ff147210 */ /* 0x000fe20007ffe0ff */
[----:B------:R-:W-:Y:S01]  /*20c0*/  @P1 VIADD R5, R5, 0x1 ;  /* 0x0000000105051836 */ /* 0x000fe20000000000 */
[----:B------:R-:W-:-:S03]  /*20d0*/  ISETP.NE.AND P6, PT, R9, RZ, PT ;  /* 0x000000ff0900720c */ /* 0x000fc60003fc5270 */
[----:B------:R-:W-:Y:S01]  /*20e0*/  @!P5 IMAD.MOV R5, RZ, RZ, -R5 ;  /* 0x000000ffff05d224 */ /* 0x000fe200078e0a05 */
[----:B0-----:R-:W0:Y:S09]  /*20f0*/  MUFU.RCP R27, R27 ;  /* 0x0000001b001b7308 */ /* 0x001e320000001000 */
[----:B------:R-:W-:-:S04]  /*2100*/  @!P6 LOP3.LUT R5, RZ, R9, RZ, 0x33, !PT ;  /* 0x00000009ff05e212 */ /* 0x000fc800078e33ff */
[----:B------:R-:W-:Y:S02]  /*2110*/  PRMT R5, R14, 0x5410, R5 ;  /* 0x000054100e057816 */ /* 0x000fe40000000005 */
[----:B0-----:R-:W-:Y:S02]  /*2120*/  IADD3 R2, PT, PT, R27, 0xffffffe, RZ ;  /* 0x0ffffffe1b027810 */ /* 0x001fe40007ffe0ff */
[----:B------:R-:W-:Y:S02]  /*2130*/  IABS R27, R26 ;  /* 0x0000001a001b7213 */ /* 0x000fe40000000000 */
[----:B------:R0:W1:Y:S02]  /*2140*/  F2I.FTZ.U32.TRUNC.NTZ R3, R2 ;  /* 0x0000000200037305 */ /* 0x000064000021f000 */
[----:B0-----:R-:W-:Y:S02]  /*2150*/  HFMA2 R2, -RZ, RZ, 0, 0 ;  /* 0x00000000ff027431 */ /* 0x001fe400000001ff */
[----:B-1----:R-:W-:-:S04]  /*2160*/  IMAD.MOV R28, RZ, RZ, -R3 ;  /* 0x000000ffff1c7224 */ /* 0x002fc800078e0a03 */
[----:B------:R-:W-:-:S04]  /*2170*/  IMAD R19, R28, R25, RZ ;  /* 0x000000191c137224 */ /* 0x000fc800078e02ff */
[----:B------:R-:W-:Y:S01]  /*2180*/  IMAD.HI.U32 R19, R3, R19, R2 ;  /* 0x0000001303137227 */ /* 0x000fe200078e0002 */
[----:B------:R-:W-:Y:S01]  /*2190*/  IABS R2, R13 ;  /* 0x0000000d00027213 */ /* 0x000fe20000000000 */
[----:B------:R-:W0:Y:S01]  /*21a0*/  I2F.RP R3, R27 ;  /* 0x0000001b00037306 */ /* 0x000e220000209400 */
[----:B------:R-:W-:-:S03]  /*21b0*/  LOP3.LUT R13, R13, R22, RZ, 0x3c, !PT ;  /* 0x000000160d0d7212 */ /* 0x000fc600078e3cff */
[----:B------:R-:W-:Y:S01]  /*21c0*/  IMAD.HI.U32 R21, R21, R2, RZ ;  /* 0x0000000215157227 */ /* 0x000fe200078e00ff */
[----:B------:R-:W-:Y:S02]  /*21d0*/  ISETP.GE.AND P2, PT, R13, RZ, PT ;  /* 0x000000ff0d00720c */ /* 0x000fe40003f46270 */
[----:B------:R-:W-:Y:S01]  /*21e0*/  PRMT R13, R7, 0x9910, RZ ;  /* 0x00009910070d7816 */ /* 0x000fe200000000ff */
[----:B------:R-:W-:Y:S01]  /*21f0*/  IMAD R15, R21, R15, R2 ;  /* 0x0000000f150f7224 */ /* 0x000fe200078e0202 */
[----:B------:R-:W-:-:S04]  /*2200*/  PRMT R7, R7, 0xbb32, RZ ;  /* 0x0000bb3207077816 */ /* 0x000fc800000000ff */
[----:B------:R-:W-:Y:S01]  /*2210*/  ISETP.GT.U32.AND P4, PT, R24, R15, PT ;  /* 0x0000000f1800720c */ /* 0x000fe20003f84070 */
[----:B0-----:R-:W0:Y:S01]  /*2220*/  MUFU.RCP R3, R3 ;  /* 0x0000000300037308 */ /* 0x001e220000001000 */
[----:B------:R-:W-:Y:S02]  /*2230*/  IABS R18, R7 ;  /* 0x0000000700127213 */ /* 0x000fe40000000000 */
[----:B------:R-:W-:-:S09]  /*2240*/  LOP3.LUT R7, R7, R8, RZ, 0x3c, !PT ;  /* 0x0000000807077212 */ /* 0x000fd200078e3cff */
[----:B------:R-:W-:Y:S02]  /*2250*/  @!P4 IMAD.IADD R15, R15, 0x1, -R24 ;  /* 0x000000010f0fc824 */ /* 0x000fe400078e0a18 */
[----:B------:R-:W-:-:S03]  /*2260*/  @!P4 VIADD R21, R21, 0x1 ;  /* 0x000000011515c836 */ /* 0x000fc60000000000 */
[----:B------:R-:W-:Y:S01]  /*2270*/  ISETP.GE.U32.AND P3, PT, R15, R24, PT ;  /* 0x000000180f00720c */ /* 0x000fe20003f66070 */
[----:B0-----:R-:W-:Y:S01]  /*2280*/  VIADD R3, R3, 0xffffffe ;  /* 0x0ffffffe03037836 */ /* 0x001fe20000000000 */
[----:B------:R-:W-:-:S05]  /*2290*/  IABS R15, R10 ;  /* 0x0000000a000f7213 */ /* 0x000fca0000000000 */
[----:B------:R-:W0:Y:S01]  /*22a0*/  F2I.FTZ.U32.TRUNC.NTZ R3, R3 ;  /* 0x0000000300037305 */ /* 0x000e22000021f000 */
[----:B------:R-:W-:-:S05]  /*22b0*/  IMAD.MOV R15, RZ, RZ, -R15 ;  /* 0x000000ffff0f7224 */ /* 0x000fca00078e0a0f */
[----:B------:R-:W-:-:S04]  /*22c0*/  @P3 VIADD R21, R21, 0x1 ;  /* 0x0000000115153836 */ /* 0x000fc80000000000 */
[----:B------:R-:W-:Y:S01]  /*22d0*/  @!P2 IMAD.MOV R21, RZ, RZ, -R21 ;  /* 0x000000ffff15a224 */ /* 0x000fe200078e0a15 */
[----:B------:R-:W-:Y:S02]  /*22e0*/  ISETP.NE.AND P2, PT, R26, RZ, PT ;  /* 0x000000ff1a00720c */ /* 0x000fe40003f45270 */
[----:B0-----:R-:W-:-:S05]  /*22f0*/  IADD3 R2, PT, PT, RZ, -R3, RZ ;  /* 0x80000003ff027210 */ /* 0x001fca0007ffe0ff */
[----:B------:R-:W-:Y:S02]  /*2300*/  IMAD R23, R2, R27, RZ ;  /* 0x0000001b02177224 */ /* 0x000fe400078e02ff */
[----:B------:R-:W-:-:S04]  /*2310*/  IMAD.MOV.U32 R2, RZ, RZ, RZ ;  /* 0x000000ffff027224 */ /* 0x000fc800078e00ff */
[----:B------:R-:W-:Y:S01]  /*2320*/  IMAD.HI.U32 R2, R3, R23, R2 ;  /* 0x0000001703027227 */ /* 0x000fe200078e0002 */
[----:B------:R-:W-:Y:S01]  /*2330*/  PRMT R23, R6, 0xbb32, RZ ;  /* 0x0000bb3206177816 */ /* 0x000fe200000000ff */
[----:B------:R-:W0:Y:S03]  /*2340*/  I2F.RP R3, R11 ;  /* 0x0000000b00037306 */ /* 0x000e260000209400 */
[----:B------:R-:W-:Y:S02]  /*2350*/  IABS R16, R23 ;  /* 0x0000001700107213 */ /* 0x000fe40000000000 */
[----:B------:R-:W-:-:S03]  /*2360*/  LOP3.LUT R23, R23, R10, RZ, 0x3c, !PT ;  /* 0x0000000a17177212 */ /* 0x000fc600078e3cff */
[----:B------:R-:W-:Y:S01]  /*2370*/  IMAD.HI.U32 R19, R19, R16, RZ ;  /* 0x0000001013137227 */ /* 0x000fe200078e00ff */
[----:B------:R-:W-:-:S03]  /*2380*/  ISETP.GE.AND P3, PT, R23, RZ, PT ;  /* 0x000000ff1700720c */ /* 0x000fc60003f66270 */
[----:B------:R-:W-:Y:S01]  /*2390*/  IMAD R16, R19, R15, R16 ;  /* 0x0000000f13107224 */ /* 0x000fe200078e0210 */
[----:B------:R-:W-:Y:S01]  /*23a0*/  IABS R15, R13 ;  /* 0x0000000d000f7213 */ /* 0x000fe20000000000 */
[----:B0-----:R-:W0:Y:S01]  /*23b0*/  MUFU.RCP R3, R3 ;  /* 0x0000000300037308 */ /* 0x001e220000001000 */
[----:B------:R-:W-:Y:S02]  /*23c0*/  LOP3.LUT R13, R13, R26, RZ, 0x3c, !PT ;  /* 0x0000001a0d0d7212 */ /* 0x000fe400078e3cff */
[----:B------:R-:W-:-:S13]  /*23d0*/  ISETP.GT.U32.AND P0, PT, R25, R16, PT ;  /* 0x000000101900720c */ /* 0x000fda0003f04070 */
[----:B------:R-:W-:Y:S01]  /*23e0*/  @!P0 IMAD.IADD R16, R16, 0x1, -R25 ;  /* 0x0000000110108824 */ /* 0x000fe200078e0a19 */
[----:B0-----:R-:W-:Y:S02]  /*23f0*/  IADD3 R6, PT, PT, R3, 0xffffffe, RZ ;  /* 0x0ffffffe03067810 */ /* 0x001fe40007ffe0ff */
[----:B------:R-:W-:Y:S02]  /*2400*/  @!P0 IADD3 R19, PT, PT, R19, 0x1, RZ ;  /* 0x0000000113138810 */ /* 0x000fe40007ffe0ff */
[----:B------:R0:W1:Y:S01]  /*2410*/  F2I.FTZ.U32.TRUNC.NTZ R3, R6 ;  /* 0x0000000600037305 */ /* 0x000062000021f000 */
[----:B------:R-:W-:Y:S01]  /*2420*/  ISETP.GE.U32.AND P6, PT, R16, R25, PT ;  /* 0x000000191000720c */ /* 0x000fe20003fc6070 */
[----:B0-----:R-:W-:-:S04]  /*2430*/  IMAD.HI.U32 R6, R2, R15, RZ ;  /* 0x0000000f02067227 */ /* 0x001fc800078e00ff */
[----:B------:R-:W-:Y:S02]  /*2440*/  IMAD R20, R6, R20, R15 ;  /* 0x0000001406147224 */ /* 0x000fe400078e020f */
[--C-:B-1----:R-:W-:Y:S02]  /*2450*/  IMAD.MOV R24, RZ, RZ, -R3.reuse ;  /* 0x000000ffff187224 */ /* 0x102fe400078e0a03 */
[----:B------:R-:W-:Y:S01]  /*2460*/  IMAD.MOV.U32 R2, RZ, RZ, RZ ;  /* 0x000000ffff027224 */ /* 0x000fe200078e00ff */
[----:B------:R-:W-:Y:S01]  /*2470*/  ISETP.GT.U32.AND P1, PT, R27, R20, PT ;  /* 0x000000141b00720c */ /* 0x000fe20003f24070 */
[----:B------:R-:W-:Y:S02]  /*2480*/  IMAD R15, R24, R11, RZ ;  /* 0x0000000b180f7224 */ /* 0x000fe400078e02ff */
[----:B------:R-:W-:Y:S01]  /*2490*/  @P6 VIADD R19, R19, 0x1 ;  /* 0x0000000113136836 */ /* 0x000fe20000000000 */
[----:B------:R-:W-:Y:S01]  /*24a0*/  ISETP.GE.AND P6, PT, R7, RZ, PT ;  /* 0x000000ff0700720c */ /* 0x000fe20003fc6270 */
[----:B------:R-:W-:Y:S01]  /*24b0*/  IMAD.HI.U32 R2, R3, R15, R2 ;  /* 0x0000000f03027227 */ /* 0x000fe200078e0002 */
[----:B------:R-:W-:-:S02]  /*24c0*/  IABS R3, R8 ;  /* 0x0000000800037213 */ /* 0x000fc40000000000 */
[----:B------:R-:W-:-:S03]  /*24d0*/  @!P3 IADD3 R19, PT, PT, -R19, RZ, RZ ;  /* 0x000000ff1313b210 */ /* 0x000fc60007ffe1ff */
[----:B------:R-:W-:Y:S02]  /*24e0*/  IMAD.MOV R3, RZ, RZ, -R3 ;  /* 0x000000ffff037224 */ /* 0x000fe400078e0a03 */
[----:B------:R-:W-:Y:S01]  /*24f0*/  IMAD.HI.U32 R15, R2, R18, RZ ;  /* 0x00000012020f7227 */ /* 0x000fe200078e00ff */
[----:B------:R-:W-:-:S03]  /*2500*/  @!P1 IADD3 R20, PT, PT, R20, -R27, RZ ;  /* 0x8000001b14149210 */ /* 0x000fc60007ffe0ff */
[----:B------:R-:W-:Y:S01]  /*2510*/  IMAD R18, R15, R3, R18 ;  /* 0x000000030f127224 */ /* 0x000fe200078e0212 */
[----:B------:R-:W-:Y:S01]  /*2520*/  ISETP.GE.U32.AND P4, PT, R20, R27, PT ;  /* 0x0000001b1400720c */ /* 0x000fe20003f86070 */
[----:B------:R-:W0:Y:S01]  /*2530*/  LDC.64 R2, c[0x0][0x388] ;  /* 0x0000e200ff027b82 */ /* 0x000e220000000a00 */
[----:B------:R-:W-:Y:S01]  /*2540*/  @!P1 VIADD R6, R6, 0x1 ;  /* 0x0000000106069836 */ /* 0x000fe20000000000 */
[----:B------:R-:W-:Y:S02]  /*2550*/  ISETP.GE.AND P1, PT, R13, RZ, PT ;  /* 0x000000ff0d00720c */ /* 0x000fe40003f26270 */
[----:B------:R-:W-:-:S08]  /*2560*/  ISETP.GT.U32.AND P5, PT, R11, R18, PT ;  /* 0x000000120b00720c */ /* 0x000fd00003fa4070 */
[----:B------:R-:W-:Y:S01]  /*2570*/  @P4 VIADD R6, R6, 0x1 ;  /* 0x0000000106064836 */ /* 0x000fe20000000000 */
[----:B------:R-:W-:-:S03]  /*2580*/  ISETP.NE.AND P4, PT, R22, RZ, PT ;  /* 0x000000ff1600720c */ /* 0x000fc60003f85270 */
[----:B------:R-:W-:Y:S01]  /*2590*/  IMAD.MOV.U32 R16, RZ, RZ, R6 ;  /* 0x000000ffff107224 */ /* 0x000fe200078e0006 */
[----:B------:R-:W-:Y:S01]  /*25a0*/  @!P5 IADD3 R15, PT, PT, R15, 0x1, RZ ;  /* 0x000000010f0fd810 */ /* 0x000fe20007ffe0ff */
[----:B------:R-:W-:Y:S01]  /*25b0*/  @!P5 IMAD.IADD R18, R18, 0x1, -R11 ;  /* 0x000000011212d824 */ /* 0x000fe200078e0a0b */
[----:B------:R-:W-:Y:S01]  /*25c0*/  ISETP.NE.AND P5, PT, R10, RZ, PT ;  /* 0x000000ff0a00720c */ /* 0x000fe20003fa5270 */
[----:B------:R-:W-:Y:S01]  /*25d0*/  @!P1 IMAD.MOV R16, RZ, RZ, -R16 ;  /* 0x000000ffff109224 */ /* 0x000fe200078e0a10 */
[----:B------:R-:W-:Y:S02]  /*25e0*/  @!P2 LOP3.LUT R16, RZ, R26, RZ, 0x33, !PT ;  /* 0x0000001aff10a212 */ /* 0x000fe400078e33ff */
[----:B------:R-:W-:Y:S01]  /*25f0*/  ISETP.GE.U32.AND P0, PT, R18, R11, PT ;  /* 0x0000000b1200720c */ /* 0x000fe20003f06070 */
[----:B0-----:R-:W-:Y:S02]  /*2600*/  IMAD.WIDE.U32 R2, R0, 0x2, R2 ;  /* 0x0000000200027825 */ /* 0x001fe400078e0002 */
[----:B------:R-:W-:-:S02]  /*2610*/  @!P4 LOP3.LUT R21, RZ, R22, RZ, 0x33, !PT ;  /* 0x00000016ff15c212 */ /* 0x000fc400078e33ff */
[----:B------:R-:W-:-:S04]  /*2620*/  IMAD.WIDE.U32 R2, R17, 0x10, R2 ;  /* 0x0000001011027825 */ /* 0x000fc800078e0002 */
[----:B------:R-:W-:-:S04]  /*2630*/  @!P5 LOP3.LUT R19, RZ, R10, RZ, 0x33, !PT ;  /* 0x0000000aff13d212 */ /* 0x000fc800078e33ff */
[----:B------:R-:W-:Y:S01]  /*2640*/  @P0 VIADD R15, R15, 0x1 ;  /* 0x000000010f0f0836 */ /* 0x000fe20000000000 */
[----:B------:R-:W-:Y:S02]  /*2650*/  ISETP.NE.AND P0, PT, R8, RZ, PT ;  /* 0x000000ff0800720c */ /* 0x000fe40003f05270 */
[----:B------:R-:W-:Y:S01]  /*2660*/  PRMT R6, R21, 0x5410, R19 ;  /* 0x0000541015067816 */ /* 0x000fe20000000013 */
[----:B------:R-:W-:-:S10]  /*2670*/  @!P6 IMAD.MOV R15, RZ, RZ, -R15 ;  /* 0x000000ffff0fe224 */ /* 0x000fd400078e0a0f */
[----:B------:R-:W-:-:S04]  /*2680*/  @!P0 LOP3.LUT R15, RZ, R8, RZ, 0x33, !PT ;  /* 0x00000008ff0f8212 */ /* 0x000fc800078e33ff */
[----:B------:R-:W-:-:S05]  /*2690*/  PRMT R7, R16, 0x5410, R15 ;  /* 0x0000541010077816 */ /* 0x000fca000000000f */
[----:B------:R-:W-:Y:S01]  /*26a0*/  STG.E.128 desc[UR4][R2.64], R4 ;  /* 0x0000000402007986 */ /* 0x000fe2000c101d04 */
[----:B------:R-:W-:Y:S05]  /*26b0*/  EXIT ;  /* 0x000000000000794d */ /* 0x000fea0003800000 */
.L_x_12182:
        /* <DEDUP_REMOVED lines=12> */
.L_x_23231:


//--------------------- .text._ZN2at6native18elementwise_kernelILi128ELi4EZNS0_15gpu_kernel_implINS0_13BUnaryFunctorIsssZZZNS0_15binary_internal21div_trunc_kernel_cudaERNS_18TensorIteratorBaseEENKUlvE_clEvENKUlvE3_clEvEUlssE_EEEEvS6_RKT_EUliE_EEviT1_ --------------------------
	.section	.text._ZN2at6native18elementwise_kernelILi128ELi4EZNS0_15gpu_kernel_implINS0_13BUnaryFunctorIsssZZZNS0_15binary_internal21div_trunc_kernel_cudaERNS_18TensorIteratorBaseEENKUlvE_clEvENKUlvE3_clEvEUlssE_EEEEvS6_RKT_EUliE_EEviT1_,"ax",@progbits
	.align	128
        .global         _ZN2at6native18elementwise_kernelILi128ELi4EZNS0_15gpu_kernel_implINS0_13BUnaryFunctorIsssZZZNS0_15binary_internal21div_trunc_kernel_cudaERNS_18TensorIteratorBaseEENKUlvE_clEvENKUlvE3_clEvEUlssE_EEEEvS6_RKT_EUliE_EEviT1_
        .type           _ZN2at6native18elementwise_kernelILi128ELi4EZNS0_15gpu_kernel_implINS0_13BUnaryFunctorIsssZZZNS0_15binary_internal21div_trunc_kernel_cudaERNS_18TensorIteratorBaseEENKUlvE_clEvENKUlvE3_clEvEUlssE_EEEEvS6_RKT_EUliE_EEviT1_,@function
        .size           _ZN2at6native18elementwise_kernelILi128ELi4EZNS0_15gpu_kernel_implINS0_13BUnaryFunctorIsssZZZNS0_15binary_internal21div_trunc_kernel_cudaERNS_18TensorIteratorBaseEENKUlvE_clEvENKUlvE3_clEvEUlssE_EEEEvS6_RKT_EUliE_EEviT1_,(.L_x_23232 - _ZN2at6native18elementwise_kernelILi128ELi4EZNS0_15gpu_kernel_implINS0_13BUnaryFunctorIsssZZZNS0_15binary_internal21div_trunc_kernel_cudaERNS_18TensorIteratorBaseEENKUlvE_clEvENKUlvE3_clEvEUlssE_EEEEvS6_RKT_EUliE_EEviT1_)
        .other          _ZN2at6native18elementwise_kernelILi128ELi4EZNS0_15gpu_kernel_implINS0_13BUnaryFunctorIsssZZZNS0_15binary_internal21div_trunc_kernel_cudaERNS_18TensorIteratorBaseEENKUlvE_clEvENKUlvE3_clEvEUlssE_EEEEvS6_RKT_EUliE_EEviT1_,@"STO_CUDA_ENTRY STV_DEFAULT"
_ZN2at6native18elementwise_kernelILi128ELi4EZNS0_15gpu_kernel_implINS0_13BUnaryFunctorIsssZZZNS0_15binary_internal21div_trunc_kernel_cudaERNS_18TensorIteratorBaseEENKUlvE_clEvENKUlvE3_clEvEUlssE_EEEEvS6_RKT_EUliE_EEviT1_:
.text._ZN2at6native18elementwise_kernelILi128ELi4EZNS0_15gpu_kernel_implINS0_13BUnaryFunctorIsssZZZNS0_15binary_internal21div_trunc_kernel_cudaERNS_18TensorIteratorBaseEENKUlvE_clEvENKUlvE3_clEvEUlssE_EEEEvS6_RKT_EUliE_EEviT1_:
[----:B------:R-:W0:Y:S01]  /*0000*/  LDC R1, c[0x0][0x37c] ;  /* 0x0000df00ff017b82 */ /* 0x000e220000000800 */
[----:B------:R-:W1:Y:S07]  /*0010*/  S2R R17, SR_TID.X ;  /* 0x0000000000117919 */ /* 0x000e6e0000002100 */
[----:B------:R-:W2:Y:S01]  /*0020*/  S2UR UR4, SR_CTAID.X ;  /* 0x00000000000479c3 */ /* 0x000ea20000002500 */
[----:B------:R-:W3:Y:S01]  /*0030*/  LDCU UR39, c[0x0][0x388] ;  /* 0x00007100ff2777ac */ /* 0x000ee20008000800 */
[----:B------:R-:W-:Y:S01]  /*0040*/  BSSY.RECONVERGENT B6, `(.L_x_12183) ;  /* 0x0000325000067945 */ /* 0x000fe20003800200 */
[----:B------:R-:W4:Y:S05]  /*0050*/  LDCU UR5, c[0x0][0x380] ;  /* 0x00007000ff0577ac */ /* 0x000f2a0008000800 */
[----:B------:R-:W5:Y:S01]  /*0060*/  LDC.U16 R0, c[0x0][0x592] ;  /* 0x00016480ff007b82 */ /* 0x000f620000000400 */
[----:B------:R-:W0:Y:S01]  /*0070*/  LDCU.64 UR36, c[0x0][0x358] ;  /* 0x00006b00ff2477ac */ /* 0x000e220008000a00 */
[----:B------:R-:W0:Y:S01]  /*0080*/  LDCU.U8 UR41, c[0x0][0x594] ;  /* 0x0000b280ff2977ac */ /* 0x000e220008000000 */
[----:B------:R-:W0:Y:S01]  /*0090*/  LDCU.U8 UR42, c[0x0][0x595] ;  /* 0x0000b2a0ff2a77ac */ /* 0x000e220008000000 */
[----:B---3--:R-:W-:-:S02]  /*00a0*/  UIADD3 UR40, UPT, UPT, UR39, -0x1, URZ ;  /* 0xffffffff27287890 */ /* 0x008fc4000fffe0ff */
[----:B--2---:R-:W-:Y:S02]  /*00b0*/  USHF.L.U32 UR4, UR4, 0x9, URZ ;  /* 0x0000000904047899 */ /* 0x004fe400080006ff */
[----:B------:R-:W-:-:S04]  /*00c0*/  UISETP.LT.U32.AND UP0, UPT, UR40, 0x18, UPT ;  /* 0x000000182800788c */ /* 0x000fc8000bf01070 */
[----:B------:R-:W-:Y:S01]  /*00d0*/  USEL UR38, UR40, 0x18, UP0 ;  /* 0x0000001828267887 */ /* 0x000fe20008000000 */
[----:B-1----:R-:W-:Y:S02]  /*00e0*/  LOP3.LUT R17, R17, UR4, RZ, 0xfc, !PT ;  /* 0x0000000411117c12 */ /* 0x002fe4000f8efcff */
[----:B-----5:R-:W-:Y:S01]  /*00f0*/  PRMT R18, R0, 0x9910, RZ ;  /* 0x0000991000127816 */ /* 0x020fe200000000ff */
        /* <DEDUP_REMOVED lines=305> */
.L_x_12185:
        /* <DEDUP_REMOVED lines=16> */
.L_x_12189:
[----:B------:R0:W5:Y:S01]  /*1510*/  LDG.E.U8 R0, desc[UR36][R2.64] ;  /* 0x0000002402007981 */ /* 0x000162000c1e1100 */
[----:B------:R-:W-:Y:S05]  /*1520*/  BRA `(.L_x_12191) ;  /* 0x0000000c004c7947 */ /* 0x000fea0003800000 */
.L_x_12188:
        /* <DEDUP_REMOVED lines=8> */
.L_x_12193:
[----:B------:R0:W5:Y:S01]  /*15b0*/  LDG.E.U16 R0, desc[UR36][R2.64] ;  /* 0x0000002402007981 */ /* 0x000162000c1e1500 */
[----:B------:R-:W-:Y:S05]  /*15c0*/  BRA `(.L_x_12191) ;  /* 0x0000000c00247947 */ /* 0x000fea0003800000 */
.L_x_12192:
[----:B------:R0:W5:Y:S01]  /*15d0*/  LDG.E.U16 R0, desc[UR36][R2.64] ;  /* 0x0000002402007981 */ /* 0x000162000c1e1500 */
[----:B------:R-:W-:Y:S05]  /*15e0*/  BRA `(.L_x_12191) ;  /* 0x0000000c001c7947 */ /* 0x000fea0003800000 */
.L_x_12187:
        /* <DEDUP_REMOVED lines=9> */
.L_x_12195:
[----:B------:R-:W2:Y:S02]  /*1680*/  LDG.E.U16 R4, desc[UR36][R2.64] ;  /* 0x0000002402047981 */ /* 0x000ea4000c1e1500 */
[----:B--2---:R-:W-:-:S06]  /*1690*/  HADD2.F32 R4, -RZ, R4.H0_H0 ;  /* 0x20000004ff047230 */ /* 0x004fcc0000004100 */
[----:B------:R-:W0:Y:S02]  /*16a0*/  F2I.FTZ.TRUNC.NTZ R4, R4 ;  /* 0x0000000400047305 */ /* 0x000e24000021f100 */
[----:B0-----:R-:W-:Y:S01]  /*16b0*/  PRMT R0, R4, 0x7610, R0 ;  /* 0x0000761004007816 */ /* 0x001fe20000000000 */
[----:B------:R-:W-:Y:S06]  /*16c0*/  BRA `(.L_x_12191) ;  /* 0x0000000800e47947 */ /* 0x000fec0003800000 */
.L_x_12194:
        /* <DEDUP_REMOVED lines=9> */
.L_x_12197:
[----:B------:R-:W2:Y:S02]  /*1760*/  LDG.E.U16 R2, desc[UR36][R2.64] ;  /* 0x0000002402027981 */ /* 0x000ea4000c1e1500 */
[----:B--2---:R-:W-:-:S06]  /*1770*/  HADD2.F32 R4, -RZ, R2.H0_H0 ;  /* 0x20000002ff047230 */ /* 0x004fcc0000004100 */
[----:B------:R-:W0:Y:S02]  /*1780*/  F2I.FTZ.TRUNC.NTZ R4, R4 ;  /* 0x0000000400047305 */ /* 0x000e24000021f100 */
[----:B0-----:R-:W-:Y:S01]  /*1790*/  PRMT R0, R4, 0x7610, R0 ;  /* 0x0000761004007816 */ /* 0x001fe20000000000 */
[----:B------:R-:W-:Y:S06]  /*17a0*/  BRA `(.L_x_12191) ;  /* 0x0000000800ac7947 */ /* 0x000fec0003800000 */
.L_x_12196:
[----:B------:R-:W2:Y:S02]  /*17b0*/  LDG.E.64 R2, desc[UR36][R2.64] ;  /* 0x0000002402027981 */ /* 0x000ea4000c1e1b00 */
[----:B--2---:R0:W1:Y:S01]  /*17c0*/  F2I.F64.TRUNC R0, R2 ;  /* 0x0000000200007311 */ /* 0x004062000030d100 */
[----:B------:R-:W-:Y:S05]  /*17d0*/  BRA `(.L_x_12191) ;  /* 0x0000000800a07947 */ /* 0x000fea0003800000 */
.L_x_12186:
        /* <DEDUP_REMOVED lines=12> */
.L_x_12200:
[----:B------:R-:W2:Y:S02]  /*18a0*/  LDG.E.64 R2, desc[UR36][R2.64] ;  /* 0x0000002402027981 */ /* 0x000ea4000c1e1b00 */
[----:B--2---:R3:W4:Y:S01]  /*18b0*/  F2I.F64.TRUNC R0, R2 ;  /* 0x0000000200007311 */ /* 0x004722000030d100 */
[----:B------:R-:W-:Y:S05]  /*18c0*/  BRA `(.L_x_12191) ;  /* 0x0000000800647947 */ /* 0x000fea0003800000 */
.L_x_12199:
        /* <DEDUP_REMOVED lines=27> */
.L_x_12202:
        /* <DEDUP_REMOVED lines=14> */
.L_x_12201:
[----:B------:R-:W2:Y:S02]  /*1b60*/  LDG.E.U16 R4, desc[UR36][R2.64] ;  /* 0x0000002402047981 */ /* 0x000ea4000c1e1500 */
[----:B--2---:R-:W-:-:S06]  /*1b70*/  IMAD.U32 R4, R4, 0x10000, RZ ;  /* 0x0001000004047824 */ /* 0x004fcc00078e00ff */
[----:B------:R-:W0:Y:S02]  /*1b80*/  F2I.FTZ.TRUNC.NTZ R4, R4 ;  /* 0x0000000400047305 */ /* 0x000e24000021f100 */
[----:B0-----:R-:W-:Y:S01]  /*1b90*/  PRMT R0, R4, 0x7610, R0 ;  /* 0x0000761004007816 */ /* 0x001fe20000000000 */
[----:B------:R-:W-:Y:S06]  /*1ba0*/  BRA `(.L_x_12191) ;  /* 0x0000000400ac7947 */ /* 0x000fec0003800000 */
.L_x_12198:
        /* <DEDUP_REMOVED lines=10> */
.L_x_12205:
        /* <DEDUP_REMOVED lines=21> */
.L_x_12209:
[----:B------:R-:W-:Y:S05]  /*1da0*/  BSYNC.RECONVERGENT B1 ;  /* 0x0000000000017941 */ /* 0x000fea0003800200 */
.L_x_12208:
[----:B------:R-:W-:Y:S02]  /*1db0*/  SHF.L.U32 R0, R0, 0x14, RZ ;  /* 0x0000001400007819 */ /* 0x000fe400000006ff */
[----:B------:R-:W-:-:S04]  /*1dc0*/  LEA R2, R2, 0x3b800000, 0x17 ;  /* 0x3b80000002027811 */ /* 0x000fc800078eb8ff */
[----:B------:R-:W-:-:S07]  /*1dd0*/  LOP3.LUT R4, R2, R0, R7, 0xfe, !PT ;  /* 0x0000000002047212 */ /* 0x000fce00078efe07 */
.L_x_12207:
[----:B------:R-:W-:Y:S05]  /*1de0*/  BSYNC.RECONVERGENT B0 ;  /* 0x0000000000007941 */ /* 0x000fea0003800200 */
.L_x_12206:
[----:B------:R-:W0:Y:S02]  /*1df0*/  F2I.FTZ.TRUNC.NTZ R4, R4 ;  /* 0x0000000400047305 */ /* 0x000e24000021f100 */
[----:B0-----:R-:W-:Y:S01]  /*1e00*/  PRMT R0, R4, 0x7610, R0 ;  /* 0x0000761004007816 */ /* 0x001fe20000000000 */
[----:B------:R-:W-:Y:S06]  /*1e10*/  BRA `(.L_x_12191) ;  /* 0x0000000400107947 */ /* 0x000fec0003800000 */
.L_x_12204:
        /* <DEDUP_REMOVED lines=21> */
.L_x_12213:
[----:B------:R-:W-:Y:S05]  /*1f70*/  BSYNC.RECONVERGENT B1 ;  /* 0x0000000000017941 */ /* 0x000fea0003800200 */
.L_x_12212:
[----:B------:R-:W-:Y:S01]  /*1f80*/  IMAD.SHL.U32 R0, R0, 0x200000, RZ ;  /* 0x0020000000007824 */ /* 0x000fe200078e00ff */
[----:B------:R-:W-:-:S04]  /*1f90*/  LEA R2, R2, 0x37800000, 0x17 ;  /* 0x3780000002027811 */ /* 0x000fc800078eb8ff */
[----:B------:R-:W-:-:S07]  /*1fa0*/  LOP3.LUT R4, R2, R0, R7, 0xfe, !PT ;  /* 0x0000000002047212 */ /* 0x000fce00078efe07 */
.L_x_12211:
[----:B------:R-:W-:Y:S05]  /*1fb0*/  BSYNC.RECONVERGENT B0 ;  /* 0x0000000000007941 */ /* 0x000fea0003800200 */
.L_x_12210:
[----:B------:R-:W0:Y:S02]  /*1fc0*/  F2I.FTZ.TRUNC.NTZ R4, R4 ;  /* 0x0000000400047305 */ /* 0x000e24000021f100 */
[----:B0-----:R-:W-:Y:S01]  /*1fd0*/  PRMT R0, R4, 0x7610, R0 ;  /* 0x0000761004007816 */ /* 0x001fe20000000000 */
[----:B------:R-:W-:Y:S06]  /*1fe0*/  BRA `(.L_x_12191) ;  /* 0x00000000009c7947 */ /* 0x000fec0003800000 */
.L_x_12203:
[----:B------:R-:W-:-:S09]  /*1ff0*/  UISETP.NE.AND UP0, UPT, UR4, 0x1c, UPT ;  /* 0x0000001c0400788c */ /* 0x000fd2000bf05270 */
[----:B------:R-:W-:Y:S05]  /*2000*/  BRA.U !UP0, `(.L_x_12214) ;  /* 0x0000000108907547 */ /* 0x000fea000b800000 */
[----:B------:R-:W-:-:S09]  /*2010*/  UISETP.NE.AND UP0, UPT, UR4, 0x1d, UPT ;  /* 0x0000001d0400788c */ /* 0x000fd2000bf05270 */
[----:B------:R-:W-:Y:S05]  /*2020*/  BRA.U !UP0, `(.L_x_12215) ;  /* 0x0000000108807547 */ /* 0x000fea000b800000 */
[----:B------:R-:W-:-:S09]  /*2030*/  UISETP.NE.AND UP0, UPT, UR4, 0x2c, UPT ;  /* 0x0000002c0400788c */ /* 0x000fd2000bf05270 */
[----:B------:R-:W-:Y:S05]  /*2040*/  BRA.U !UP0, `(.L_x_12216) ;  /* 0x0000000108487547 */ /* 0x000fea000b800000 */
.L_x_12190:
        /* <DEDUP_REMOVED lines=15> */
[----:B--2---:R-:W-:Y:S05]  /*2140*/  CALL.ABS.NOINC R2 ;  /* 0x0000000002007343 */ /* 0x004fea0003c00000 */
.L_x_12217:
[----:B------:R-:W-:Y:S01]  /*2150*/  PRMT R0, RZ, 0x7610, R0 ;  /* 0x00007610ff007816 */ /* 0x000fe20000000000 */
[----:B------:R-:W-:Y:S06]  /*2160*/  BRA `(.L_x_12191) ;  /* 0x00000000003c7947 */ /* 0x000fec0003800000 */
.L_x_12216:
        /* <DEDUP_REMOVED lines=8> */
.L_x_12219:
[----:B------:R-:W-:Y:S05]  /*21f0*/  BSYNC.RECONVERGENT B0 ;  /* 0x0000000000007941 */ /* 0x000fea0003800200 */
.L_x_12218:
[----:B------:R-:W0:Y:S02]  /*2200*/  F2I.FTZ.TRUNC.NTZ R4, R4 ;  /* 0x0000000400047305 */ /* 0x000e24000021f100 */
[----:B0-----:R-:W-:Y:S01]  /*2210*/  PRMT R0, R4, 0x7610, R0 ;  /* 0x0000761004007816 */ /* 0x001fe20000000000 */
[----:B------:R-:W-:Y:S06]  /*2220*/  BRA `(.L_x_12191) ;  /* 0x00000000000c7947 */ /* 0x000fec0003800000 */
.L_x_12215:
[----:B------:R2:W5:Y:S01]  /*2230*/  LDG.E.U16 R0, desc[UR36][R2.64] ;  /* 0x0000002402007981 */ /* 0x000562000c1e1500 */
[----:B------:R-:W-:Y:S05]  /*2240*/  BRA `(.L_x_12191) ;  /* 0x0000000000047947 */ /* 0x000fea0003800000 */
.L_x_12214:
[----:B------:R1:W5:Y:S02]  /*2250*/  LDG.E.U16 R0, desc[UR36][R2.64] ;  /* 0x0000002402007981 */ /* 0x000364000c1e1500 */
.L_x_12191:
[----:B------:R-:W-:Y:S01]  /*2260*/  IABS R7, R18 ;  /* 0x0000001200077213 */ /* 0x000fe20000000000 */
[----:B------:R-:W0:Y:S01]  /*2270*/  LDCU.64 UR6, c[0x0][0x580] ;  /* 0x0000b000ff0677ac */ /* 0x000e220008000a00 */
[----:B-1--45:R-:W-:Y:S02]  /*2280*/  PRMT R5, R0, 0x9910, RZ ;  /* 0x0000991000057816 */ /* 0x032fe400000000ff */
[----:B------:R-:W1:Y:S01]  /*2290*/  I2F.RP R4, R7 ;  /* 0x0000000700047306 */ /* 0x000e620000209400 */
[----:B------:R-:W-:-:S04]  /*22a0*/  UPRMT UR4, UR41, 0x9910, URZ ;  /* 0x0000991029047896 */ /* 0x000fc800080000ff */
[----:B------:R-:W-:-:S03]  /*22b0*/  UISETP.GT.AND UP0, UPT, UR4, 0x9, UPT ;  /* 0x000000090400788c */ /* 0x000fc6000bf04270 */
[----:B-1----:R-:W0:Y:S02]  /*22c0*/  MUFU.RCP R4, R4 ;  /* 0x0000000400047308 */ /* 0x002e240000001000 */
[----:B0-23--:R-:W-:-:S06]  /*22d0*/  VIADD R2, R4, 0xffffffe ;  /* 0x0ffffffe04027836 */ /* 0x00dfcc0000000000 */
[----:B------:R0:W1:Y:S02]  /*22e0*/  F2I.FTZ.U32.TRUNC.NTZ R3, R2 ;  /* 0x0000000200037305 */ /* 0x000064000021f000 */
[----:B0-----:R-:W-:Y:S02]  /*22f0*/  IMAD.MOV.U32 R2, RZ, RZ, RZ ;  /* 0x000000ffff027224 */ /* 0x001fe400078e00ff */
[----:B-1----:R-:W-:-:S05]  /*2300*/  IMAD.MOV R6, RZ, RZ, -R3 ;  /* 0x000000ffff067224 */ /* 0x002fca00078e0a03 */
[----:B------:R-:W-:Y:S02]  /*2310*/  MOV R0, R6 ;  /* 0x0000000600007202 */ /* 0x000fe40000000f00 */
[----:B------:R-:W-:-:S03]  /*2320*/  IABS R6, R18 ;  /* 0x0000001200067213 */ /* 0x000fc60000000000 */
[----:B------:R-:W-:Y:S01]  /*2330*/  IMAD R9, R0, R7, RZ ;  /* 0x0000000700097224 */ /* 0x000fe200078e02ff */
[----:B------:R-:W-:Y:S01]  /*2340*/  IABS R0, R5 ;  /* 0x0000000500007213 */ /* 0x000fe20000000000 */
[----:B------:R-:W-:Y:S01]  /*2350*/  IMAD.MOV R6, RZ, RZ, -R6 ;  /* 0x000000ffff067224 */ /* 0x000fe200078e0a06 */
[----:B------:R-:W-:Y:S01]  /*2360*/  LOP3.LUT R5, R5, R18, RZ, 0x3c, !PT ;  /* 0x0000001205057212 */ /* 0x000fe200078e3cff */
[----:B------:R-:W-:-:S03]  /*2370*/  IMAD.HI.U32 R3, R3, R9, R2 ;  /* 0x0000000903037227 */ /* 0x000fc600078e0002 */
[----:B------:R-:W-:Y:S01]  /*2380*/  ISETP.GE.AND P1, PT, R5, RZ, PT ;  /* 0x000000ff0500720c */ /* 0x000fe20003f26270 */
[----:B------:R-:W-:Y:S02]  /*2390*/  IMAD.MOV.U32 R2, RZ, RZ, R6 ;  /* 0x000000ffff027224 */ /* 0x000fe400078e0006 */
        /* <DEDUP_REMOVED lines=8> */
[----:B------:R-:W-:-:S03]  /*2420*/  IADD3 R2, P0, PT, R16, UR6, RZ ;  /* 0x0000000610027c10 */ /* 0x000fc6000ff1e0ff */
        /* <DEDUP_REMOVED lines=15> */
.L_x_12223:
[----:B------:R3:W-:Y:S01]  /*2520*/  STG.E.U8 desc[UR36][R2.64], R9 ;  /* 0x0000000902007986 */ /* 0x0007e2000c101124 */
[----:B------:R-:W-:Y:S05]  /*2530*/  BRA `(.L_x_12225) ;  /* 0x0000000c00507947 */ /* 0x000fea0003800000 */
.L_x_12222:
        /* <DEDUP_REMOVED lines=10> */
.L_x_12227:
[----:B------:R-:W-:-:S05]  /*25e0*/  PRMT R5, R9, 0x9910, RZ ;  /* 0x0000991009057816 */ /* 0x000fca00000000ff */
[----:B------:R1:W-:Y:S01]  /*25f0*/  STG.E desc[UR36][R2.64], R5 ;  /* 0x0000000502007986 */ /* 0x0003e2000c101924 */
[----:B------:R-:W-:Y:S05]  /*2600*/  BRA `(.L_x_12225) ;  /* 0x0000000c001c7947 */ /* 0x000fea0003800000 */
.L_x_12226:
[----:B------:R2:W-:Y:S01]  /*2610*/  STG.E.U16 desc[UR36][R2.64], R9 ;  /* 0x0000000902007986 */ /* 0x0005e2000c101524 */
[----:B------:R-:W-:Y:S05]  /*2620*/  BRA `(.L_x_12225) ;  /* 0x0000000c00147947 */ /* 0x000fea0003800000 */
.L_x_12221:
        /* <DEDUP_REMOVED lines=9> */
.L_x_12229:
[----:B------:R-:W0:Y:S02]  /*26c0*/  I2F.S16 R0, R9 ;  /* 0x0000000900007306 */ /* 0x000e240000101400 */
[----:B0-----:R-:W-:-:S05]  /*26d0*/  F2FP.F16.F32.PACK_AB R0, RZ, R0 ;  /* 0x00000000ff00723e */ /* 0x001fca00000000ff */
[----:B------:R0:W-:Y:S01]  /*26e0*/  STG.E.U16 desc[UR36][R2.64], R0 ;  /* 0x0000000002007986 */ /* 0x0001e2000c101524 */
[----:B------:R-:W-:Y:S05]  /*26f0*/  BRA `(.L_x_12225) ;  /* 0x0000000800e07947 */ /* 0x000fea0003800000 */
.L_x_12228:
        /* <DEDUP_REMOVED lines=10> */
.L_x_12231:
[----:B------:R-:W0:Y:S02]  /*27a0*/  I2F.S16 R9, R9 ;  /* 0x0000000900097306 */ /* 0x000e240000101400 */
[----:B0-----:R-:W-:-:S04]  /*27b0*/  F2FP.F16.F32.PACK_AB R5, RZ, R9 ;  /* 0x00000009ff05723e */ /* 0x001fc800000000ff */
[----:B------:R-:W-:-:S05]  /*27c0*/  PRMT R5, R5, 0x5410, RZ ;  /* 0x0000541005057816 */ /* 0x000fca00000000ff */
[----:B------:R0:W-:Y:S01]  /*27d0*/  STG.E desc[UR36][R2.64], R5 ;  /* 0x0000000502007986 */ /* 0x0001e2000c101924 */
[----:B------:R-:W-:Y:S05]  /*27e0*/  BRA `(.L_x_12225) ;  /* 0x0000000800a47947 */ /* 0x000fea0003800000 */
.L_x_12230:
[----:B------:R-:W0:Y:S02]  /*27f0*/  I2F.F64.S16 R4, R9 ;  /* 0x0000000900047312 */ /* 0x000e240000101c00 */
[----:B0-----:R0:W-:Y:S01]  /*2800*/  STG.E.64 desc[UR36][R2.64], R4 ;  /* 0x0000000402007986 */ /* 0x0011e2000c101b24 */
[----:B------:R-:W-:Y:S05]  /*2810*/  BRA `(.L_x_12225) ;  /* 0x0000000800987947 */ /* 0x000fea0003800000 */
.L_x_12220:
        /* <DEDUP_REMOVED lines=13> */
.L_x_12234:
[----:B------:R-:W0:Y:S01]  /*28f0*/  I2F.F64.S16 R4, R9 ;  /* 0x0000000900047312 */ /* 0x000e220000101c00 */
[----:B------:R-:W-:-:S05]  /*2900*/  CS2R R6, SRZ ;  /* 0x0000000000067805 */ /* 0x000fca000001ff00 */
[----:B0-----:R0:W-:Y:S01]  /*2910*/  STG.E.128 desc[UR36][R2.64], R4 ;  /* 0x0000000402007986 */ /* 0x0011e2000c101d24 */
[----:B------:R-:W-:Y:S05]  /*2920*/  BRA `(.L_x_12225) ;  /* 0x0000000800547947 */ /* 0x000fea0003800000 */
.L_x_12233:
        /* <DEDUP_REMOVED lines=19> */
.L_x_12238:
[----:B------:R-:W-:Y:S05]  /*2a60*/  BSYNC.RECONVERGENT B0 ;  /* 0x0000000000007941 */ /* 0x000fea0003800200 */
.L_x_12237:
[----:B------:R-:W-:-:S05]  /*2a70*/  LOP3.LUT R5, R0, 0x80, R5, 0xf8, !PT ;  /* 0x0000008000057812 */ /* 0x000fca00078ef805 */
[----:B------:R0:W-:Y:S01]  /*2a80*/  STG.E.U8 desc[UR36][R2.64], R5 ;  /* 0x0000000502007986 */ /* 0x0001e2000c101124 */
[----:B------:R-:W-:Y:S05]  /*2a90*/  BRA `(.L_x_12225) ;  /* 0x0000000400f87947 */ /* 0x000fea0003800000 */
.L_x_12236:
[----:B------:R-:W0:Y:S01]  /*2aa0*/  I2F.S16 R9, R9 ;  /* 0x0000000900097306 */ /* 0x000e220000101400 */
[----:B------:R-:W-:Y:S01]  /*2ab0*/  BSSY.RECONVERGENT B0, `(.L_x_12239) ;  /* 0x000000e000007945 */ /* 0x000fe20003800200 */
[----:B0-----:R-:W-:Y:S02]  /*2ac0*/  LOP3.LUT R6, R9, 0x7fffffff, RZ, 0xc0, !PT ;  /* 0x7fffffff09067812 */ /* 0x001fe400078ec0ff */
        /* <DEDUP_REMOVED lines=12> */
.L_x_12240:
[----:B------:R-:W-:Y:S05]  /*2b90*/  BSYNC.RECONVERGENT B0 ;  /* 0x0000000000007941 */ /* 0x000fea0003800200 */
.L_x_12239:
[----:B------:R-:W-:-:S05]  /*2ba0*/  LOP3.LUT R5, R0, 0x80, R5, 0xf8, !PT ;  /* 0x0000008000057812 */ /* 0x000fca00078ef805 */
[----:B------:R0:W-:Y:S01]  /*2bb0*/  STG.E.U8 desc[UR36][R2.64], R5 ;  /* 0x0000000502007986 */ /* 0x0001e2000c101124 */
[----:B------:R-:W-:Y:S05]  /*2bc0*/  BRA `(.L_x_12225) ;  /* 0x0000000400ac7947 */ /* 0x000fea0003800000 */
.L_x_12235:
[----:B------:R-:W0:Y:S02]  /*2bd0*/  I2F.S16 R0, R9 ;  /* 0x0000000900007306 */ /* 0x000e240000101400 */
[----:B0-----:R-:W-:-:S05]  /*2be0*/  F2FP.BF16.F32.PACK_AB R0, RZ, R0 ;  /* 0x00000000ff00723e */ /* 0x001fca00000010ff */
[----:B------:R0:W-:Y:S01]  /*2bf0*/  STG.E.U16 desc[UR36][R2.64], R0 ;  /* 0x0000000002007986 */ /* 0x0001e2000c101524 */
[----:B------:R-:W-:Y:S05]  /*2c00*/  BRA `(.L_x_12225) ;  /* 0x00000004009c7947 */ /* 0x000fea0003800000 */
.L_x_12232:
        /* <DEDUP_REMOVED lines=10> */
.L_x_12243:
        /* <DEDUP_REMOVED lines=13> */
.L_x_12246:
[----:B------:R-:W-:-:S04]  /*2d80*/  SHF.R.U32.HI R0, RZ, 0x14, R5 ;  /* 0x00000014ff007819 */ /* 0x000fc80000011605 */
[----:B------:R-:W-:-:S04]  /*2d90*/  LOP3.LUT R0, R0, 0x1, RZ, 0xc0, !PT ;  /* 0x0000000100007812 */ /* 0x000fc800078ec0ff */
[----:B------:R-:W-:-:S04]  /*2da0*/  IADD3 R0, PT, PT, R5, 0x487ffff, R0 ;  /* 0x0487ffff05007810 */ /* 0x000fc80007ffe000 */
[----:B------:R-:W-:-:S04]  /*2db0*/  SHF.R.U32.HI R0, RZ, 0x14, R0 ;  /* 0x00000014ff007819 */ /* 0x000fc80000011600 */
[----:B------:R-:W-:-:S07]  /*2dc0*/  LOP3.LUT R4, R0, 0xff, RZ, 0xc0, !PT ;  /* 0x000000ff00047812 */ /* 0x000fce00078ec0ff */
.L_x_12247:
[----:B------:R-:W-:-:S04]  /*2dd0*/  SHF.R.U32.HI R5, RZ, 0x18, R5 ;  /* 0x00000018ff057819 */ /* 0x000fc80000011605 */
[----:B------:R-:W-:-:S04]  /*2de0*/  LOP3.LUT R4, R4, 0x80, R5, 0xf8, !PT ;  /* 0x0000008004047812 */ /* 0x000fc800078ef805 */
[----:B------:R-:W-:-:S07]  /*2df0*/  PRMT R0, R4, 0x7610, R0 ;  /* 0x0000761004007816 */ /* 0x000fce0000000000 */
.L_x_12245:
[----:B------:R-:W-:Y:S05]  /*2e00*/  BSYNC.RECONVERGENT B0 ;  /* 0x0000000000007941 */ /* 0x000fea0003800200 */
.L_x_12244:
[----:B------:R0:W-:Y:S01]  /*2e10*/  STG.E.U8 desc[UR36][R2.64], R0 ;  /* 0x0000000002007986 */ /* 0x0001e2000c101124 */
[----:B------:R-:W-:Y:S05]  /*2e20*/  BRA `(.L_x_12225) ;  /* 0x0000000400147947 */ /* 0x000fea0003800000 */
.L_x_12242:
        /* <DEDUP_REMOVED lines=13> */
.L_x_12250:
[----:B------:R-:W-:-:S04]  /*2f00*/  SHF.R.U32.HI R0, RZ, 0x15, R5 ;  /* 0x00000015ff007819 */ /* 0x000fc80000011605 */
[----:B------:R-:W-:-:S04]  /*2f10*/  LOP3.LUT R0, R0, 0x1, RZ, 0xc0, !PT ;  /* 0x0000000100007812 */ /* 0x000fc800078ec0ff */
[----:B------:R-:W-:-:S04]  /*2f20*/  IADD3 R0, PT, PT, R5, 0x88fffff, R0 ;  /* 0x088fffff05007810 */ /* 0x000fc80007ffe000 */
[----:B------:R-:W-:-:S04]  /*2f30*/  SHF.R.U32.HI R0, RZ, 0x15, R0 ;  /* 0x00000015ff007819 */ /* 0x000fc80000011600 */
[----:B------:R-:W-:-:S07]  /*2f40*/  LOP3.LUT R4, R0, 0xff, RZ, 0xc0, !PT ;  /* 0x000000ff00047812 */ /* 0x000fce00078ec0ff */
.L_x_12251:
[----:B------:R-:W-:-:S04]  /*2f50*/  SHF.R.U32.HI R5, RZ, 0x18, R5 ;  /* 0x00000018ff057819 */ /* 0x000fc80000011605 */
[----:B------:R-:W-:-:S04]  /*2f60*/  LOP3.LUT R4, R4, 0x80, R5, 0xf8, !PT ;  /* 0x0000008004047812 */ /* 0x000fc800078ef805 */
[----:B------:R-:W-:-:S07]  /*2f70*/  PRMT R0, R4, 0x7610, R0 ;  /* 0x0000761004007816 */ /* 0x000fce0000000000 */
.L_x_12249:
[----:B------:R-:W-:Y:S05]  /*2f80*/  BSYNC.RECONVERGENT B0 ;  /* 0x0000000000007941 */ /* 0x000fea0003800200 */
.L_x_12248:
[----:B------:R0:W-:Y:S01]  /*2f90*/  STG.E.U8 desc[UR36][R2.64], R0 ;  /* 0x0000000002007986 */ /* 0x0001e2000c101124 */
[----:B------:R-:W-:Y:S05]  /*2fa0*/  BRA `(.L_x_12225) ;  /* 0x0000000000b47947 */ /* 0x000fea0003800000 */
.L_x_12241:
[----:B------:R-:W-:-:S09]  /*2fb0*/  UISETP.NE.AND UP0, UPT, UR4, 0x1c, UPT ;  /* 0x0000001c0400788c */ /* 0x000fd2000bf05270 */
[----:B------:R-:W-:Y:S05]  /*2fc0*/  BRA.U !UP0, `(.L_x_12252) ;  /* 0x0000000108a47547 */ /* 0x000fea000b800000 */
[----:B------:R-:W-:-:S09]  /*2fd0*/  UISETP.NE.AND UP0, UPT, UR4, 0x1d, UPT ;  /* 0x0000001d0400788c */ /* 0x000fd2000bf05270 */
[----:B------:R-:W-:Y:S05]  /*2fe0*/  BRA.U !UP0, `(.L_x_12253) ;  /* 0x00000001088c7547 */ /* 0x000fea000b800000 */
[----:B------:R-:W-:-:S09]  /*2ff0*/  UISETP.NE.AND UP0, UPT, UR4, 0x2c, UPT ;  /* 0x0000002c0400788c */ /* 0x000fd2000bf05270 */
[----:B------:R-:W-:Y:S05]  /*3000*/  BRA.U !UP0, `(.L_x_12254) ;  /* 0x0000000108447547 */ /* 0x000fea000b800000 */
.L_x_12224:
        /* <DEDUP_REMOVED lines=12> */
[----:B---3--:R-:W-:Y:S01]  /*30d0*/  IMAD.U32 R10, RZ, RZ, UR4 ;  /* 0x00000004ff0a7e24 */ /* 0x008fe2000f8e00ff */
[----:B------:R-:W-:-:S07]  /*30e0*/  MOV R11, UR5 ;  /* 0x00000005000b7c02 */ /* 0x000fce0008000f00 */
[----:B------:R-:W-:-:S07]  /*30f0*/  LEPC R20, `(.L_x_12255) ;  /* 0x000000001014794e */ /* 0x000fce0000000000 */
[----:B--2---:R-:W-:Y:S05]  /*3100*/  CALL.ABS.NOINC R2 ;  /* 0x0000000002007343 */ /* 0x004fea0003c00000 */
.L_x_12255:
[----:B------:R-:W-:Y:S05]  /*3110*/  BRA `(.L_x_12225) ;  /* 0x0000000000587947 */ /* 0x000fea0003800000 */
.L_x_12254:
[----:B------:R-:W0:Y:S02]  /*3120*/  I2F.S16 R6, R9 ;  /* 0x0000000900067306 */ /* 0x000e240000101400 */
        /* <DEDUP_REMOVED lines=15> */
.L_x_12253:
[----:B------:R-:W-:-:S04]  /*3220*/  PRMT R4, R9, 0x9910, RZ ;  /* 0x0000991009047816 */ /* 0x000fc800000000ff */
[----:B------:R-:W-:-:S05]  /*3230*/  SHF.R.S32.HI R5, RZ, 0x1f, R4 ;  /* 0x0000001fff057819 */ /* 0x000fca0000011404 */
[----:B------:R0:W-:Y:S01]  /*3240*/  STG.E.64 desc[UR36][R2.64], R4 ;  /* 0x0000000402007986 */ /* 0x0001e2000c101b24 */
[----:B------:R-:W-:Y:S05]  /*3250*/  BRA `(.L_x_12225) ;  /* 0x0000000000087947 */ /* 0x000fea0003800000 */
.L_x_12252:
[----:B------:R-:W-:-:S05]  /*3260*/  PRMT R5, R9, 0x9910, RZ ;  /* 0x0000991009057816 */ /* 0x000fca00000000ff */
[----:B------:R0:W-:Y:S02]  /*3270*/  STG.E desc[UR36][R2.64], R5 ;  /* 0x0000000502007986 */ /* 0x0001e4000c101924 */
.L_x_12225:
[----:B------:R-:W-:-:S07]  /*3280*/  IADD3 R17, PT, PT, R17, 0x80, RZ ;  /* 0x0000008011117810 */ /* 0x000fce0007ffe0ff */
.L_x_12184:
[----:B------:R-:W-:Y:S05]  /*3290*/  BSYNC.RECONVERGENT B6 ;  /* 0x0000000000067941 */ /* 0x000fea0003800200 */
.L_x_12183:
        /* <DEDUP_REMOVED lines=307> */
.L_x_12258:
        /* <DEDUP_REMOVED lines=16> */
.L_x_12262:
[----:B------:R1:W5:Y:S01]  /*46d0*/  LDG.E.U8 R0, desc[UR36][R2.64] ;  /* 0x0000002402007981 */ /* 0x000362000c1e1100 */
[----:B------:R-:W-:Y:S05]  /*46e0*/  BRA `(.L_x_12264) ;  /* 0x0000000c004c7947 */ /* 0x000fea0003800000 */
.L_x_12261:
        /* <DEDUP_REMOVED lines=8> */
.L_x_12266:
[----:B------:R3:W5:Y:S01]  /*4770*/  LDG.E.U16 R0, desc[UR36][R2.64] ;  /* 0x0000002402007981 */ /* 0x000762000c1e1500 */
[----:B------:R-:W-:Y:S05]  /*4780*/  BRA `(.L_x_12264) ;  /* 0x0000000c00247947 */ /* 0x000fea0003800000 */
.L_x_12265:
[----:B------:R2:W5:Y:S01]  /*4790*/  LDG.E.U16 R0, desc[UR36][R2.64] ;  /* 0x0000002402007981 */ /* 0x000562000c1e1500 */
[----:B------:R-:W-:Y:S05]  /*47a0*/  BRA `(.L_x_12264) ;  /* 0x0000000c001c7947 */ /* 0x000fea0003800000 */
.L_x_12260:
        /* <DEDUP_REMOVED lines=9> */
.L_x_12268:
[----:B------:R-:W2:Y:S02]  /*4840*/  LDG.E.U16 R4, desc[UR36][R2.64] ;  /* 0x0000002402047981 */ /* 0x000ea4000c1e1500 */
[----:B--2---:R-:W-:-:S06]  /*4850*/  HADD2.F32 R4, -RZ, R4.H0_H0 ;  /* 0x20000004ff047230 */ /* 0x004fcc0000004100 */
[----:B------:R-:W0:Y:S02]  /*4860*/  F2I.FTZ.TRUNC.NTZ R4, R4 ;  /* 0x0000000400047305 */ /* 0x000e24000021f100 */
[----:B0-----:R-:W-:Y:S01]  /*4870*/  PRMT R0, R4, 0x7610, R0 ;  /* 0x0000761004007816 */ /* 0x001fe20000000000 */
[----:B------:R-:W-:Y:S06]  /*4880*/  BRA `(.L_x_12264) ;  /* 0x0000000800e47947 */ /* 0x000fec0003800000 */
.L_x_12267:
        /* <DEDUP_REMOVED lines=9> */
.L_x_12270:
[----:B------:R-:W2:Y:S02]  /*4920*/  LDG.E.U16 R2, desc[UR36][R2.64] ;  /* 0x0000002402027981 */ /* 0x000ea4000c1e1500 */
[----:B--2---:R-:W-:-:S06]  /*4930*/  HADD2.F32 R4, -RZ, R2.H0_H0 ;  /* 0x20000002ff047230 */ /* 0x004fcc0000004100 */
[----:B------:R-:W0:Y:S02]  /*4940*/  F2I.FTZ.TRUNC.NTZ R4, R4 ;  /* 0x0000000400047305 */ /* 0x000e24000021f100 */
[----:B0-----:R-:W-:Y:S01]  /*4950*/  PRMT R0, R4, 0x7610, R0 ;  /* 0x0000761004007816 */ /* 0x001fe20000000000 */
[----:B------:R-:W-:Y:S06]  /*4960*/  BRA `(.L_x_12264) ;  /* 0x0000000800ac7947 */ /* 0x000fec0003800000 */
.L_x_12269:
[----:B------:R-:W2:Y:S02]  /*4970*/  LDG.E.64 R2, desc[UR36][R2.64] ;  /* 0x0000002402027981 */ /* 0x000ea4000c1e1b00 */
[----:B--2---:R0:W1:Y:S01]  /*4980*/  F2I.F64.TRUNC R0, R2 ;  /* 0x0000000200007311 */ /* 0x004062000030d100 */
[----:B------:R-:W-:Y:S05]  /*4990*/  BRA `(.L_x_12264) ;  /* 0x0000000800a07947 */ /* 0x000fea0003800000 */
.L_x_12259:
        /* <DEDUP_REMOVED lines=12> */
.L_x_12273:
[----:B------:R-:W2:Y:S02]  /*4a60*/  LDG.E.64 R2, desc[UR36][R2.64] ;  /* 0x0000002402027981 */ /* 0x000ea4000c1e1b00 */
[----:B--2---:R0:W1:Y:S01]  /*4a70*/  F2I.F64.TRUNC R0, R2 ;  /* 0x0000000200007311 */ /* 0x004062000030d100 */
[----:B------:R-:W-:Y:S05]  /*4a80*/  BRA `(.L_x_12264) ;  /* 0x0000000800647947 */ /* 0x000fea0003800000 */
.L_x_12272:
        /* <DEDUP_REMOVED lines=27> */
.L_x_12275:
        /* <DEDUP_REMOVED lines=14> */
.L_x_12274:
[----:B------:R-:W2:Y:S02]  /*4d20*/  LDG.E.U16 R4, desc[UR36][R2.64] ;  /* 0x0000002402047981 */ /* 0x000ea4000c1e1500 */
[----:B--2---:R-:W-:-:S06]  /*4d30*/  IMAD.U32 R4, R4, 0x10000, RZ ;  /* 0x0001000004047824 */ /* 0x004fcc00078e00ff */
[----:B------:R-:W0:Y:S02]  /*4d40*/  F2I.FTZ.TRUNC.NTZ R4, R4 ;  /* 0x0000000400047305 */ /* 0x000e24000021f100 */
[----:B0-----:R-:W-:Y:S01]  /*4d50*/  PRMT R0, R4, 0x7610, R0 ;  /* 0x0000761004007816 */ /* 0x001fe20000000000 */
[----:B------:R-:W-:Y:S06]  /*4d60*/  BRA `(.L_x_12264) ;  /* 0x0000000400ac7947 */ /* 0x000fec0003800000 */
.L_x_12271:
        /* <DEDUP_REMOVED lines=10> */
.L_x_12278:
        /* <DEDUP_REMOVED lines=21> */
.L_x_12282:
[----:B------:R-:W-:Y:S05]  /*4f60*/  BSYNC.RECONVERGENT B1 ;  /* 0x0000000000017941 */ /* 0x000fea0003800200 */
.L_x_12281:
[----:B------:R-:W-:Y:S02]  /*4f70*/  SHF.L.U32 R0, R0, 0x14, RZ ;  /* 0x0000001400007819 */ /* 0x000fe400000006ff */
[----:B------:R-:W-:-:S04]  /*4f80*/  LEA R2, R2, 0x3b800000, 0x17 ;  /* 0x3b80000002027811 */ /* 0x000fc800078eb8ff */
[----:B------:R-:W-:-:S07]  /*4f90*/  LOP3.LUT R4, R2, R0, R7, 0xfe, !PT ;  /* 0x0000000002047212 */ /* 0x000fce00078efe07 */
.L_x_12280:
[----:B------:R-:W-:Y:S05]  /*4fa0*/  BSYNC.RECONVERGENT B0 ;  /* 0x0000000000007941 */ /* 0x000fea0003800200 */
.L_x_12279:
[----:B------:R-:W0:Y:S02]  /*4fb0*/  F2I.FTZ.TRUNC.NTZ R4, R4 ;  /* 0x0000000400047305 */ /* 0x000e24000021f100 */
[----:B0-----:R-:W-:Y:S01]  /*4fc0*/  PRMT R0, R4, 0x7610, R0 ;  /* 0x0000761004007816 */ /* 0x001fe20000000000 */
[----:B------:R-:W-:Y:S06]  /*4fd0*/  BRA `(.L_x_12264) ;  /* 0x0000000400107947 */ /* 0x000fec0003800000 */
.L_x_12277:
        /* <DEDUP_REMOVED lines=21> */
.L_x_12286:
[----:B------:R-:W-:Y:S05]  /*5130*/  BSYNC.RECONVERGENT B1 ;  /* 0x0000000000017941 */ /* 0x000fea0003800200 */
.L_x_12285:
[----:B------:R-:W-:Y:S01]  /*5140*/  IMAD.SHL.U32 R0, R0, 0x200000, RZ ;  /* 0x0020000000007824 */ /* 0x000fe200078e00ff */
[----:B------:R-:W-:-:S04]  /*5150*/  LEA R2, R2, 0x37800000, 0x17 ;  /* 0x3780000002027811 */ /* 0x000fc800078eb8ff */
[----:B------:R-:W-:-:S07]  /*5160*/  LOP3.LUT R4, R2, R0, R7, 0xfe, !PT ;  /* 0x0000000002047212 */ /* 0x000fce00078efe07 */
.L_x_12284:
[----:B------:R-:W-:Y:S05]  /*5170*/  BSYNC.RECONVERGENT B0 ;  /* 0x0000000000007941 */ /* 0x000fea0003800200 */
.L_x_12283:
[----:B------:R-:W0:Y:S02]  /*5180*/  F2I.FTZ.TRUNC.NTZ R4, R4 ;  /* 0x0000000400047305 */ /* 0x000e24000021f100 */
[----:B0-----:R-:W-:Y:S01]  /*5190*/  PRMT R0, R4, 0x7610, R0 ;  /* 0x0000761004007816 */ /* 0x001fe20000000000 */
[----:B------:R-:W-:Y:S06]  /*51a0*/  BRA `(.L_x_12264) ;  /* 0x00000000009c7947 */ /* 0x000fec0003800000 */
.L_x_12276:
        /* <DEDUP_REMOVED lines=14> */
.L_x_12290:
[----:B------:R-:W-:Y:S05]  /*5290*/  BSYNC.RECONVERGENT B0 ;  /* 0x0000000000007941 */ /* 0x000fea0003800200 */
.L_x_12289:
[----:B------:R-:W0:Y:S02]  /*52a0*/  F2I.FTZ.TRUNC.NTZ R4, R4 ;  /* 0x0000000400047305 */ /* 0x000e24000021f100 */
[----:B0-----:R-:W-:Y:S01]  /*52b0*/  PRMT R0, R4, 0x7610, R0 ;  /* 0x0000761004007816 */ /* 0x001fe20000000000 */
[----:B------:R-:W-:Y:S06]  /*52c0*/  BRA `(.L_x_12264) ;  /* 0x0000000000547947 */ /* 0x000fec0003800000 */
.L_x_12263:
        /* <DEDUP_REMOVED lines=16> */
.L_x_12291:
[----:B------:R-:W-:Y:S01]  /*53d0*/  PRMT R0, RZ, 0x7610, R0 ;  /* 0x00007610ff007816 */ /* 0x000fe20000000000 */
[----:B------:R-:W-:Y:S06]  /*53e0*/  BRA `(.L_x_12264) ;  /* 0x00000000000c7947 */ /* 0x000fec0003800000 */
.L_x_12288:
[----:B------:R0:W5:Y:S01]  /*53f0*/  LDG.E.U16 R0, desc[UR36][R2.64] ;  /* 0x0000002402007981 */ /* 0x000162000c1e1500 */
[----:B------:R-:W-:Y:S05]  /*5400*/  BRA `(.L_x_12264) ;  /* 0x0000000000047947 */ /* 0x000fea0003800000 */
.L_x_12287:
[----:B------:R0:W5:Y:S02]  /*5410*/  LDG.E.U16 R0, desc[UR36][R2.64] ;  /* 0x0000002402007981 */ /* 0x000164000c1e1500 */
.L_x_12264:
[-C--:B------:R-:W-:Y:S01]  /*5420*/  IABS R7, R18.reuse ;  /* 0x0000001200077213 */ /* 0x080fe20000000000 */
[----:B------:R-:W0:Y:S01]  /*5430*/  LDCU.64 UR6, c[0x0][0x580] ;  /* 0x0000b000ff0677ac */ /* 0x000e220008000a00 */
[----:B-1---5:R-:W-:Y:S02]  /*5440*/  PRMT R5, R0, 0x9910, RZ ;  /* 0x0000991000057816 */ /* 0x022fe400000000ff */
[----:B------:R-:W1:Y:S01]  /*5450*/  I2F.RP R4, R7 ;  /* 0x0000000700047306 */ /* 0x000e620000209400 */
[----:B------:R-:W-:Y:S01]  /*5460*/  IABS R8, R18 ;  /* 0x0000001200087213 */ /* 0x000fe20000000000 */
[----:B------:R-:W-:-:S04]  /*5470*/  UPRMT UR4, UR41, 0x9910, URZ ;  /* 0x0000991029047896 */ /* 0x000fc800080000ff */
[----:B------:R-:W-:Y:S01]  /*5480*/  IMAD.MOV R8, RZ, RZ, -R8 ;  /* 0x000000ffff087224 */ /* 0x000fe200078e0a08 */
[----:B------:R-:W-:Y:S01]  /*5490*/  UISETP.GT.AND UP0, UPT, UR4, 0x9, UPT ;  /* 0x000000090400788c */ /* 0x000fe2000bf04270 */
[----:B-1----:R-:W0:Y:S02]  /*54a0*/  MUFU.RCP R4, R4 ;  /* 0x0000000400047308 */ /* 0x002e240000001000 */
[----:B0-234-:R-:W-:-:S06]  /*54b0*/  VIADD R2, R4, 0xffffffe ;  /* 0x0ffffffe04027836 */ /* 0x01dfcc0000000000 */
[----:B------:R0:W1:Y:S02]  /*54c0*/  F2I.FTZ.U32.TRUNC.NTZ R3, R2 ;  /* 0x0000000200037305 */ /* 0x000064000021f000 */
[----:B0-----:R-:W-:Y:S02]  /*54d0*/  IMAD.MOV.U32 R2, RZ, RZ, RZ ;  /* 0x000000ffff027224 */ /* 0x001fe400078e00ff */
[----:B-1----:R-:W-:-:S05]  /*54e0*/  IMAD.MOV R6, RZ, RZ, -R3 ;  /* 0x000000ffff067224 */ /* 0x002fca00078e0a03 */
[----:B------:R-:W-:Y:S02]  /*54f0*/  MOV R0, R6 ;  /* 0x0000000600007202 */ /* 0x000fe40000000f00 */
[----:B------:R-:W-:Y:S02]  /*5500*/  IABS R6, R5 ;  /* 0x0000000500067213 */ /* 0x000fe40000000000 */
[----:B------:R-:W-:Y:S01]  /*5510*/  LOP3.LUT R5, R5, R18, RZ, 0x3c, !PT ;  /* 0x0000001205057212 */ /* 0x000fe200078e3cff */
[----:B------:R-:W-:-:S03]  /*5520*/  IMAD R9, R0, R7, RZ ;  /* 0x0000000700097224 */ /* 0x000fc600078e02ff */
[----:B------:R-:W-:Y:S01]  /*5530*/  ISETP.GE.AND P1, PT, R5, RZ, PT ;  /* 0x000000ff0500720c */ /* 0x000fe20003f26270 */
[----:B------:R-:W-:Y:S01]  /*5540*/  IMAD.HI.U32 R0, R3, R9, R2 ;  /* 0x0000000903007227 */ /* 0x000fe200078e0002 */
[----:B------:R-:W-:-:S03]  /*5550*/  MOV R2, R8 ;  /* 0x0000000800027202 */ /* 0x000fc60000000f00 */
[----:B------:R-:W-:-:S04]  /*5560*/  IMAD.MOV.U32 R3, RZ, RZ, R6 ;  /* 0x000000ffff037224 */ /* 0x000fc800078e0006 */
[----:B------:R-:W-:-:S04]  /*5570*/  IMAD.HI.U32 R0, R0, R3, RZ ;  /* 0x0000000300007227 */ /* 0x000fc800078e00ff */
[----:B------:R-:W-:-:S05]  /*5580*/  IMAD R2, R0, R2, R3 ;  /* 0x0000000200027224 */ /* 0x000fca00078e0203 */
[----:B------:R-:W-:-:S13]  /*5590*/  ISETP.GT.U32.AND P2, PT, R7, R2, PT ;  /* 0x000000020700720c */ /* 0x000fda0003f44070 */
[----:B------:R-:W-:Y:S02]  /*55a0*/  @!P2 IMAD.IADD R2, R2, 0x1, -R7 ;  /* 0x000000010202a824 */ /* 0x000fe400078e0a07 */
[----:B------:R-:W-:Y:S01]  /*55b0*/  @!P2 VIADD R0, R0, 0x1 ;  /* 0x000000010000a836 */ /* 0x000fe20000000000 */
[----:B------:R-:W-:Y:S02]  /*55c0*/  ISETP.NE.AND P2, PT, R18, RZ, PT ;  /* 0x000000ff1200720c */ /* 0x000fe40003f45270 */
[----:B------:R-:W-:-:S13]  /*55d0*/  ISETP.GE.U32.AND P0, PT, R2, R7, PT ;  /* 0x000000070200720c */ /* 0x000fda0003f06070 */
[----:B------:R-:W-:Y:S01]  /*55e0*/  @P0 VIADD R0, R0, 0x1 ;  /* 0x0000000100000836 */ /* 0x000fe20000000000 */
[----:B------:R-:W-:-:S04]  /*55f0*/  IADD3 R2, P0, PT, R16, UR6, RZ ;  /* 0x0000000610027c10 */ /* 0x000fc8000ff1e0ff */
[----:B------:R-:W-:Y:S01]  /*5600*/  MOV R9, R0 ;  /* 0x0000000000097202 */ /* 0x000fe20000000f00 */
[----:B------:R-:W-:-:S04]  /*5610*/  IMAD.X R3, RZ, RZ, UR7, P0 ;  /* 0x00000007ff037e24 */ /* 0x000fc800080e06ff */
        /* <DEDUP_REMOVED lines=13> */
.L_x_12295:
[----:B------:R0:W-:Y:S01]  /*56f0*/  STG.E.U8 desc[UR36][R2.64], R9 ;  /* 0x0000000902007986 */ /* 0x0001e2000c101124 */
[----:B------:R-:W-:Y:S05]  /*5700*/  BRA `(.L_x_12297) ;  /* 0x0000000c004c7947 */ /* 0x000fea0003800000 */
.L_x_12294:
        /* <DEDUP_REMOVED lines=10> */
.L_x_12299:
[----:B------:R-:W-:-:S05]  /*57b0*/  PRMT R5, R9, 0x9910, RZ ;  /* 0x0000991009057816 */ /* 0x000fca00000000ff */
[----:B------:R0:W-:Y:S01]  /*57c0*/  STG.E desc[UR36][R2.64], R5 ;  /* 0x0000000502007986 */ /* 0x0001e2000c101924 */
[----:B------:R-:W-:Y:S05]  /*57d0*/  BRA `(.L_x_12297) ;  /* 0x0000000c00187947 */ /* 0x000fea0003800000 */
.L_x_12298:
[----:B------:R0:W-:Y:S01]  /*57e0*/  STG.E.U16 desc[UR36][R2.64], R9 ;  /* 0x0000000902007986 */ /* 0x0001e2000c101524 */
[----:B------:R-:W-:Y:S05]  /*57f0*/  BRA `(.L_x_12297) ;  /* 0x0000000c00107947 */ /* 0x000fea0003800000 */
.L_x_12293:
        /* <DEDUP_REMOVED lines=9> */
.L_x_12301:
[----:B------:R-:W0:Y:S02]  /*5890*/  I2F.S16 R0, R9 ;  /* 0x0000000900007306 */ /* 0x000e240000101400 */
[----:B0-----:R-:W-:-:S05]  /*58a0*/  F2FP.F16.F32.PACK_AB R0, RZ, R0 ;  /* 0x00000000ff00723e */ /* 0x001fca00000000ff */
[----:B------:R0:W-:Y:S01]  /*58b0*/  STG.E.U16 desc[UR36][R2.64], R0 ;  /* 0x0000000002007986 */ /* 0x0001e2000c101524 */
[----:B------:R-:W-:Y:S05]  /*58c0*/  BRA `(.L_x_12297) ;  /* 0x0000000800dc7947 */ /* 0x000fea0003800000 */
.L_x_12300:
        /* <DEDUP_REMOVED lines=10> */
.L_x_12303:
[----:B------:R-:W0:Y:S02]  /*5970*/  I2F.S16 R9, R9 ;  /* 0x0000000900097306 */ /* 0x000e240000101400 */
[----:B0-----:R-:W-:-:S04]  /*5980*/  F2FP.F16.F32.PACK_AB R5, RZ, R9 ;  /* 0x00000009ff05723e */ /* 0x001fc800000000ff */
[----:B------:R-:W-:-:S05]  /*5990*/  PRMT R5, R5, 0x5410, RZ ;  /* 0x0000541005057816 */ /* 0x000fca00000000ff */
[----:B------:R0:W-:Y:S01]  /*59a0*/  STG.E desc[UR36][R2.64], R5 ;  /* 0x0000000502007986 */ /* 0x0001e2000c101924 */
[----:B------:R-:W-:Y:S05]  /*59b0*/  BRA `(.L_x_12297) ;  /* 0x0000000800a07947 */ /* 0x000fea0003800000 */
.L_x_12302:
[----:B------:R-:W0:Y:S02]  /*59c0*/  I2F.F64.S16 R4, R9 ;  /* 0x0000000900047312 */ /* 0x000e240000101c00 */
[----:B0-----:R0:W-:Y:S01]  /*59d0*/  STG.E.64 desc[UR36][R2.64], R4 ;  /* 0x0000000402007986 */ /* 0x0011e2000c101b24 */
[----:B------:R-:W-:Y:S05]  /*59e0*/  BRA `(.L_x_12297) ;  /* 0x0000000800947947 */ /* 0x000fea0003800000 */
.L_x_12292:
        /* <DEDUP_REMOVED lines=12> */
.L_x_12307:
        /* <DEDUP_REMOVED lines=18> */
.L_x_12310:
[----:B------:R-:W-:-:S04]  /*5bd0*/  SHF.R.U32.HI R5, RZ, 0x18, R5 ;  /* 0x00000018ff057819 */ /* 0x000fc80000011605 */
[----:B------:R-:W-:-:S07]  /*5be0*/  LOP3.LUT R0, R0, 0x80, R5, 0xf8, !PT ;  /* 0x0000008000007812 */ /* 0x000fce00078ef805 */
.L_x_12309:
[----:B------:R-:W-:Y:S05]  /*5bf0*/  BSYNC.RECONVERGENT B0 ;  /* 0x0000000000007941 */ /* 0x000fea0003800200 */
.L_x_12308:
[----:B------:R0:W-:Y:S01]  /*5c00*/  STG.E.U8 desc[UR36][R2.64], R0 ;  /* 0x0000000002007986 */ /* 0x0001e2000c101124 */
[----:B------:R-:W-:Y:S05]  /*5c10*/  BRA `(.L_x_12297) ;  /* 0x0000000800087947 */ /* 0x000fea0003800000 */
.L_x_12306:
        /* <DEDUP_REMOVED lines=18> */
.L_x_12313:
[----:B------:R-:W-:-:S04]  /*5d40*/  SHF.R.U32.HI R5, RZ, 0x18, R5 ;  /* 0x00000018ff057819 */ /* 0x000fc80000011605 */
[----:B------:R-:W-:-:S07]  /*5d50*/  LOP3.LUT R0, R0, 0x80, R5, 0xf8, !PT ;  /* 0x0000008000007812 */ /* 0x000fce00078ef805 */
.L_x_12312:
[----:B------:R-:W-:Y:S05]  /*5d60*/  BSYNC.RECONVERGENT B0 ;  /* 0x0000000000007941 */ /* 0x000fea0003800200 */
.L_x_12311:
[----:B------:R0:W-:Y:S01]  /*5d70*/  STG.E.U8 desc[UR36][R2.64], R0 ;  /* 0x0000000002007986 */ /* 0x0001e2000c101124 */
[----:B------:R-:W-:Y:S05]  /*5d80*/  BRA `(.L_x_12297) ;  /* 0x0000000400ac7947 */ /* 0x000fea0003800000 */
.L_x_12305:
        /* <DEDUP_REMOVED lines=22> */
.L_x_12315:
[----:B------:R-:W-:-:S04]  /*5ef0*/  PRMT R4, R9, 0x9910, RZ ;  /* 0x0000991009047816 */ /* 0x000fc800000000ff */
[----:B------:R-:W-:-:S05]  /*5f00*/  SHF.R.S32.HI R5, RZ, 0x1f, R4 ;  /* 0x0000001fff057819 */ /* 0x000fca0000011404 */
[----:B------:R0:W-:Y:S01]  /*5f10*/  STG.E.64 desc[UR36][R2.64], R4 ;  /* 0x0000000402007986 */ /* 0x0001e2000c101b24 */
[----:B------:R-:W-:Y:S05]  /*5f20*/  BRA `(.L_x_12297) ;  /* 0x0000000400447947 */ /* 0x000fea0003800000 */
.L_x_12314:
[----:B------:R-:W-:-:S05]  /*5f30*/  PRMT R5, R9, 0x9910, RZ ;  /* 0x0000991009057816 */ /* 0x000fca00000000ff */
[----:B------:R0:W-:Y:S01]  /*5f40*/  STG.E desc[UR36][R2.64], R5 ;  /* 0x0000000502007986 */ /* 0x0001e2000c101924 */
[----:B------:R-:W-:Y:S05]  /*5f50*/  BRA `(.L_x_12297) ;  /* 0x0000000400387947 */ /* 0x000fea0003800000 */
.L_x_12304:
        /* <DEDUP_REMOVED lines=11> */
.L_x_12317:
[----:B------:R-:W0:Y:S01]  /*6010*/  I2F.F64.S16 R4, R9 ;  /* 0x0000000900047312 */ /* 0x000e220000101c00 */
[----:B------:R-:W-:-:S05]  /*6020*/  CS2R R6, SRZ ;  /* 0x0000000000067805 */ /* 0x000fca000001ff00 */
[----:B0-----:R4:W-:Y:S01]  /*6030*/  STG.E.128 desc[UR36][R2.64], R4 ;  /* 0x0000000402007986 */ /* 0x0019e2000c101d24 */
[----:B------:R-:W-:Y:S05]  /*6040*/  BRA `(.L_x_12297) ;  /* 0x0000000000fc7947 */ /* 0x000fea0003800000 */
.L_x_12316:
[----:B------:R-:W-:-:S09]  /*6050*/  UISETP.NE.AND UP0, UPT, UR4, 0xf, UPT ;  /* 0x0000000f0400788c */ /* 0x000fd2000bf05270 */
[----:B------:R-:W-:Y:S05]  /*6060*/  BRA.U !UP0, `(.L_x_12318) ;  /* 0x0000000108e87547 */ /* 0x000fea000b800000 */
[----:B------:R-:W-:-:S09]  /*6070*/  UISETP.NE.AND UP0, UPT, UR4, 0x17, UPT ;  /* 0x000000170400788c */ /* 0x000fd2000bf05270 */
[----:B------:R-:W-:Y:S05]  /*6080*/  BRA.U !UP0, `(.L_x_12319) ;  /* 0x0000000108907547 */ /* 0x000fea000b800000 */
[----:B------:R-:W-:-:S09]  /*6090*/  UISETP.NE.AND UP0, UPT, UR4, 0x18, UPT ;  /* 0x000000180400788c */ /* 0x000fd2000bf05270 */
[----:B------:R-:W-:Y:S05]  /*60a0*/  BRA.U !UP0, `(.L_x_12320) ;  /* 0x0000000108447547 */ /* 0x000fea000b800000 */
.L_x_12296:
        /* <DEDUP_REMOVED lines=16> */
.L_x_12321:
[----:B------:R-:W-:Y:S05]  /*61b0*/  BRA `(.L_x_12297) ;  /* 0x0000000000a07947 */ /* 0x000fea0003800000 */
.L_x_12320:
        /* <DEDUP_REMOVED lines=13> */
.L_x_12323:
[----:B------:R-:W-:Y:S05]  /*6290*/  BSYNC.RECONVERGENT B0 ;  /* 0x0000000000007941 */ /* 0x000fea0003800200 */
.L_x_12322:
[----:B------:R-:W-:-:S05]  /*62a0*/  LOP3.LUT R5, R0, 0x80, R5, 0xf8, !PT ;  /* 0x0000008000057812 */ /* 0x000fca00078ef805 */
[----:B------:R2:W-:Y:S01]  /*62b0*/  STG.E.U8 desc[UR36][R2.64], R5 ;  /* 0x0000000502007986 */ /* 0x0005e2000c101124 */
[----:B------:R-:W-:Y:S05]  /*62c0*/  BRA `(.L_x_12297) ;  /* 0x00000000005c7947 */ /* 0x000fea0003800000 */
.L_x_12319:
        /* <DEDUP_REMOVED lines=12> */
.L_x_12325:
[----:B------:R-:W-:Y:S01]  /*6390*/  IMAD.MOV.U32 R0, RZ, RZ, 0x7f ;  /* 0x0000007fff007424 */ /* 0x000fe200078e00ff */
[----:B------:R-:W-:-:S04]  /*63a0*/  ISETP.GT.U32.AND P0, PT, R4, 0x7f800000, PT ;  /* 0x7f8000000400780c */ /* 0x000fc80003f04070 */
[----:B------:R-:W-:-:S09]  /*63b0*/  SEL R0, R0, 0x7c, P0 ;  /* 0x0000007c00007807 */ /* 0x000fd20000000000 */
.L_x_12326:
[----:B------:R-:W-:Y:S05]  /*63c0*/  BSYNC.RECONVERGENT B0 ;  /* 0x0000000000007941 */ /* 0x000fea0003800200 */
.L_x_12324:
[----:B------:R-:W-:-:S04]  /*63d0*/  SHF.R.U32.HI R5, RZ, 0x18, R5 ;  /* 0x00000018ff057819 */ /* 0x000fc80000011605 */
[----:B------:R-:W-:-:S05]  /*63e0*/  LOP3.LUT R5, R0, 0x80, R5, 0xf8, !PT ;  /* 0x0000008000057812 */ /* 0x000fca00078ef805 */
[----:B------:R1:W-:Y:S01]  /*63f0*/  STG.E.U8 desc[UR36][R2.64], R5 ;  /* 0x0000000502007986 */ /* 0x0003e2000c101124 */
[----:B------:R-:W-:Y:S05]  /*6400*/  BRA `(.L_x_12297) ;  /* 0x00000000000c7947 */ /* 0x000fea0003800000 */
.L_x_12318:
[----:B------:R-:W0:Y:S02]  /*6410*/  I2F.S16 R0, R9 ;  /* 0x0000000900007306 */ /* 0x000e240000101400 */
[----:B0-----:R-:W-:-:S05]  /*6420*/  F2FP.BF16.F32.PACK_AB R0, RZ, R0 ;  /* 0x00000000ff00723e */ /* 0x001fca00000010ff */
[----:B------:R0:W-:Y:S02]  /*6430*/  STG.E.U16 desc[UR36][R2.64], R0 ;  /* 0x0000000002007986 */ /* 0x0001e4000c101524 */
.L_x_12297:
[----:B------:R-:W-:-:S07]  /*6440*/  VIADD R17, R17, 0x80 ;  /* 0x0000008011117836 */ /* 0x000fce0000000000 */
.L_x_12257:
[----:B------:R-:W-:Y:S05]  /*6450*/  BSYNC.RECONVERGENT B6 ;  /* 0x0000000000067941 */ /* 0x000fea0003800200 */
.L_x_12256:
        /* <DEDUP_REMOVED lines=307> */
.L_x_12329:
        /* <DEDUP_REMOVED lines=16> */
.L_x_12333:
[----:B------:R0:W5:Y:S01]  /*7890*/  LDG.E.U8 R0, desc[UR36][R2.64] ;  /* 0x0000002402007981 */ /* 0x000162000c1e1100 */
[----:B------:R-:W-:Y:S05]  /*78a0*/  BRA `(.L_x_12335) ;  /* 0x0000000c004c7947 */ /* 0x000fea0003800000 */
.L_x_12332:
        /* <DEDUP_REMOVED lines=8> */
.L_x_12337:
[----:B------:R0:W5:Y:S01]  /*7930*/  LDG.E.U16 R0, desc[UR36][R2.64] ;  /* 0x0000002402007981 */ /* 0x000162000c1e1500 */
[----:B------:R-:W-:Y:S05]  /*7940*/  BRA `(.L_x_12335) ;  /* 0x0000000c00247947 */ /* 0x000fea0003800000 */
.L_x_12336:
[----:B------:R0:W5:Y:S01]  /*7950*/  LDG.E.U16 R0, desc[UR36][R2.64] ;  /* 0x0000002402007981 */ /* 0x000162000c1e1500 */
[----:B------:R-:W-:Y:S05]  /*7960*/  BRA `(.L_x_12335) ;  /* 0x0000000c001c7947 */ /* 0x000fea0003800000 */
.L_x_12331:
        /* <DEDUP_REMOVED lines=9> */
.L_x_12339:
[----:B------:R-:W2:Y:S02]  /*7a00*/  LDG.E.U16 R4, desc[UR36][R2.64] ;  /* 0x0000002402047981 */ /* 0x000ea4000c1e1500 */
[----:B--2---:R-:W-:-:S06]  /*7a10*/  HADD2.F32 R4, -RZ, R4.H0_H0 ;  /* 0x20000004ff047230 */ /* 0x004fcc0000004100 */
[----:B------:R-:W0:Y:S02]  /*7a20*/  F2I.FTZ.TRUNC.NTZ R4, R4 ;  /* 0x0000000400047305 */ /* 0x000e24000021f100 */
[----:B0-----:R-:W-:Y:S01]  /*7a30*/  PRMT R0, R4, 0x7610, R0 ;  /* 0x0000761004007816 */ /* 0x001fe20000000000 */
[----:B------:R-:W-:Y:S06]  /*7a40*/  BRA `(.L_x_12335) ;  /* 0x0000000800e47947 */ /* 0x000fec0003800000 */
.L_x_12338:
        /* <DEDUP_REMOVED lines=9> */
.L_x_12341:
[----:B------:R-:W2:Y:S02]  /*7ae0*/  LDG.E.U16 R2, desc[UR36][R2.64] ;  /* 0x0000002402027981 */ /* 0x000ea4000c1e1500 */
[----:B--2---:R-:W-:-:S06]  /*7af0*/  HADD2.F32 R4, -RZ, R2.H0_H0 ;  /* 0x20000002ff047230 */ /* 0x004fcc0000004100 */
[----:B------:R-:W0:Y:S02]  /*7b00*/  F2I.FTZ.TRUNC.NTZ R4, R4 ;  /* 0x0000000400047305 */ /* 0x000e24000021f100 */
[----:B0-----:R-:W-:Y:S01]  /*7b10*/  PRMT R0, R4, 0x7610, R0 ;  /* 0x0000761004007816 */ /* 0x001fe20000000000 */
[----:B------:R-:W-:Y:S06]  /*7b20*/  BRA `(.L_x_12335) ;  /* 0x0000000800ac7947 */ /* 0x000fec0003800000 */
.L_x_12340:
[----:B------:R-:W2:Y:S02]  /*7b30*/  LDG.E.64 R2, desc[UR36][R2.64] ;  /* 0x0000002402027981 */ /* 0x000ea4000c1e1b00 */
[----:B--2---:R0:W1:Y:S01]  /*7b40*/  F2I.F64.TRUNC R0, R2 ;  /* 0x0000000200007311 */ /* 0x004062000030d100 */
[----:B------:R-:W-:Y:S05]  /*7b50*/  BRA `(.L_x_12335) ;  /* 0x0000000800a07947 */ /* 0x000fea0003800000 */
.L_x_12330:
        /* <DEDUP_REMOVED lines=12> */
.L_x_12344:
[----:B------:R-:W2:Y:S02]  /*7c20*/  LDG.E.64 R2, desc[UR36][R2.64] ;  /* 0x0000002402027981 */ /* 0x000ea4000c1e1b00 */
[----:B--2---:R0:W1:Y:S01]  /*7c30*/  F2I.F64.TRUNC R0, R2 ;  /* 0x0000000200007311 */ /* 0x004062000030d100 */
[----:B------:R-:W-:Y:S05]  /*7c40*/  BRA `(.L_x_12335) ;  /* 0x0000000800647947 */ /* 0x000fea0003800000 */
.L_x_12343:
        /* <DEDUP_REMOVED lines=27> */
.L_x_12346:
        /* <DEDUP_REMOVED lines=14> */
.L_x_12345:
[----:B------:R-:W2:Y:S02]  /*7ee0*/  LDG.E.U16 R4, desc[UR36][R2.64] ;  /* 0x0000002402047981 */ /* 0x000ea4000c1e1500 */
[----:B--2---:R-:W-:-:S06]  /*7ef0*/  SHF.L.U32 R4, R4, 0x10, RZ ;  /* 0x0000001004047819 */ /* 0x004fcc00000006ff */
[----:B------:R-:W0:Y:S02]  /*7f00*/  F2I.FTZ.TRUNC.NTZ R4, R4 ;  /* 0x0000000400047305 */ /* 0x000e24000021f100 */
[----:B0-----:R-:W-:Y:S01]  /*7f10*/  PRMT R0, R4, 0x7610, R0 ;  /* 0x0000761004007816 */ /* 0x001fe20000000000 */
[----:B------:R-:W-:Y:S06]  /*7f20*/  BRA `(.L_x_12335) ;  /* 0x0000000400ac7947 */ /* 0x000fec0003800000 */
.L_x_12342:
        /* <DEDUP_REMOVED lines=10> */
.L_x_12349:
        /* <DEDUP_REMOVED lines=21> */
.L_x_12353:
[----:B------:R-:W-:Y:S05]  /*8120*/  BSYNC.RECONVERGENT B1 ;  /* 0x0000000000017941 */ /* 0x000fea0003800200 */
.L_x_12352:
[----:B------:R-:W-:Y:S01]  /*8130*/  IMAD.SHL.U32 R0, R0, 0x100000, RZ ;  /* 0x0010000000007824 */ /* 0x000fe200078e00ff */
[----:B------:R-:W-:-:S04]  /*8140*/  LEA R2, R2, 0x3b800000, 0x17 ;  /* 0x3b80000002027811 */ /* 0x000fc800078eb8ff */
[----:B------:R-:W-:-:S07]  /*8150*/  LOP3.LUT R4, R2, R0, R7, 0xfe, !PT ;  /* 0x0000000002047212 */ /* 0x000fce00078efe07 */
.L_x_12351:
[----:B------:R-:W-:Y:S05]  /*8160*/  BSYNC.RECONVERGENT B0 ;  /* 0x0000000000007941 */ /* 0x000fea0003800200 */
.L_x_12350:
[----:B------:R-:W0:Y:S02]  /*8170*/  F2I.FTZ.TRUNC.NTZ R4, R4 ;  /* 0x0000000400047305 */ /* 0x000e24000021f100 */
[----:B0-----:R-:W-:Y:S01]  /*8180*/  PRMT R0, R4, 0x7610, R0 ;  /* 0x0000761004007816 */ /* 0x001fe20000000000 */
[----:B------:R-:W-:Y:S06]  /*8190*/  BRA `(.L_x_12335) ;  /* 0x0000000400107947 */ /* 0x000fec0003800000 */
.L_x_12348:
        /* <DEDUP_REMOVED lines=21> */
.L_x_12357:
[----:B------:R-:W-:Y:S05]  /*82f0*/  BSYNC.RECONVERGENT B1 ;  /* 0x0000000000017941 */ /* 0x000fea0003800200 */
.L_x_12356:
[----:B------:R-:W-:Y:S01]  /*8300*/  IMAD.SHL.U32 R0, R0, 0x200000, RZ ;  /* 0x0020000000007824 */ /* 0x000fe200078e00ff */
[----:B------:R-:W-:-:S04]  /*8310*/  LEA R2, R2, 0x37800000, 0x17 ;  /* 0x3780000002027811 */ /* 0x000fc800078eb8ff */
[----:B------:R-:W-:-:S07]  /*8320*/  LOP3.LUT R4, R2, R0, R7, 0xfe, !PT ;  /* 0x0000000002047212 */ /* 0x000fce00078efe07 */
.L_x_12355:
[----:B------:R-:W-:Y:S05]  /*8330*/  BSYNC.RECONVERGENT B0 ;  /* 0x0000000000007941 */ /* 0x000fea0003800200 */
.L_x_12354:
[----:B------:R-:W0:Y:S02]  /*8340*/  F2I.FTZ.TRUNC.NTZ R4, R4 ;  /* 0x0000000400047305 */ /* 0x000e24000021f100 */
[----:B0-----:R-:W-:Y:S01]  /*8350*/  PRMT R0, R4, 0x7610, R0 ;  /* 0x0000761004007816 */ /* 0x001fe20000000000 */
[----:B------:R-:W-:Y:S06]  /*8360*/  BRA `(.L_x_12335) ;  /* 0x00000000009c7947 */ /* 0x000fec0003800000 */
.L_x_12347:
        /* <DEDUP_REMOVED lines=14> */
.L_x_12361:
[----:B------:R-:W-:Y:S05]  /*8450*/  BSYNC.RECONVERGENT B0 ;  /* 0x0000000000007941 */ /* 0x000fea0003800200 */
.L_x_12360:
[----:B------:R-:W0:Y:S02]  /*8460*/  F2I.FTZ.TRUNC.NTZ R4, R4 ;  /* 0x0000000400047305 */ /* 0x000e24000021f100 */
[----:B0-----:R-:W-:Y:S01]  /*8470*/  PRMT R0, R4, 0x7610, R0 ;  /* 0x0000761004007816 */ /* 0x001fe20000000000 */
[----:B------:R-:W-:Y:S06]  /*8480*/  BRA `(.L_x_12335) ;  /* 0x0000000000547947 */ /* 0x000fec0003800000 */
.L_x_12334:
        /* <DEDUP_REMOVED lines=16> */
.L_x_12362:
[----:B------:R-:W-:Y:S01]  /*8590*/  PRMT R0, RZ, 0x7610, R0 ;  /* 0x00007610ff007816 */ /* 0x000fe20000000000 */
[----:B------:R-:W-:Y:S06]  /*85a0*/  BRA `(.L_x_12335) ;  /* 0x00000000000c7947 */ /* 0x000fec0003800000 */
.L_x_12359:
[----:B------:R3:W5:Y:S01]  /*85b0*/  LDG.E.U16 R0, desc[UR36][R2.64] ;  /* 0x0000002402007981 */ /* 0x000762000c1e1500 */
[----:B------:R-:W-:Y:S05]  /*85c0*/  BRA `(.L_x_12335) ;  /* 0x0000000000047947 */ /* 0x000fea0003800000 */
.L_x_12358:
[----:B------:R4:W5:Y:S02]  /*85d0*/  LDG.E.U16 R0, desc[UR36][R2.64] ;  /* 0x0000002402007981 */ /* 0x000964000c1e1500 */
.L_x_12335:
        /* <DEDUP_REMOVED lines=11> */
[----:B0-----:R-:W-:Y:S02]  /*8690*/  MOV R2, RZ ;  /* 0x000000ff00027202 */ /* 0x001fe40000000f00 */
[----:B-1----:R-:W-:-:S05]  /*86a0*/  IADD3 R6, PT, PT, RZ, -R3, RZ ;  /* 0x80000003ff067210 */ /* 0x002fca0007ffe0ff */
[----:B------:R-:W-:Y:S01]  /*86b0*/  IMAD.MOV.U32 R0, RZ, RZ, R6 ;  /* 0x000000ffff007224 */ /* 0x000fe200078e0006 */
[----:B------:R-:W-:Y:S02]  /*86c0*/  IABS R6, R5 ;  /* 0x0000000500067213 */ /* 0x000fe40000000000 */
[----:B------:R-:W-:Y:S01]  /*86d0*/  LOP3.LUT R5, R5, R18, RZ, 0x3c, !PT ;  /* 0x0000001205057212 */ /* 0x000fe200078e3cff */
[----:B------:R-:W-:-:S03]  /*86e0*/  IMAD R9, R0, R7, RZ ;  /* 0x0000000700097224 */ /* 0x000fc600078e02ff */
[----:B------:R-:W-:Y:S01]  /*86f0*/  ISETP.GE.AND P1, PT, R5, RZ, PT ;  /* 0x000000ff0500720c */ /* 0x000fe20003f26270 */
[----:B------:R-:W-:-:S04]  /*8700*/  IMAD.HI.U32 R0, R3, R9, R2 ;  /* 0x0000000903007227 */ /* 0x000fc800078e0002 */
[----:B------:R-:W-:Y:S02]  /*8710*/  IMAD.MOV.U32 R3, RZ, RZ, R6 ;  /* 0x000000ffff037224 */ /* 0x000fe400078e0006 */
        /* <DEDUP_REMOVED lines=25> */
.L_x_12366:
[----:B------:R4:W-:Y:S01]  /*88b0*/  STG.E.U8 desc[UR36][R2.64], R9 ;  /* 0x0000000902007986 */ /* 0x0009e2000c101124 */
[----:B------:R-:W-:Y:S05]  /*88c0*/  BRA `(.L_x_12368) ;  /* 0x0000000c004c7947 */ /* 0x000fea0003800000 */
.L_x_12365:
        /* <DEDUP_REMOVED lines=10> */
.L_x_12370:
[----:B------:R-:W-:-:S05]  /*8970*/  PRMT R5, R9, 0x9910, RZ ;  /* 0x0000991009057816 */ /* 0x000fca00000000ff */
[----:B------:R2:W-:Y:S01]  /*8980*/  STG.E desc[UR36][R2.64], R5 ;  /* 0x0000000502007986 */ /* 0x0005e2000c101924 */
[----:B------:R-:W-:Y:S05]  /*8990*/  BRA `(.L_x_12368) ;  /* 0x0000000c00187947 */ /* 0x000fea0003800000 */
.L_x_12369:
[----:B------:R0:W-:Y:S01]  /*89a0*/  STG.E.U16 desc[UR36][R2.64], R9 ;  /* 0x0000000902007986 */ /* 0x0001e2000c101524 */
[----:B------:R-:W-:Y:S05]  /*89b0*/  BRA `(.L_x_12368) ;  /* 0x0000000c00107947 */ /* 0x000fea0003800000 */
.L_x_12364:
        /* <DEDUP_REMOVED lines=9> */
.L_x_12372:
[----:B------:R-:W0:Y:S02]  /*8a50*/  I2F.S16 R0, R9 ;  /* 0x0000000900007306 */ /* 0x000e240000101400 */
[----:B0-----:R-:W-:-:S05]  /*8a60*/  F2FP.F16.F32.PACK_AB R0, RZ, R0 ;  /* 0x00000000ff00723e */ /* 0x001fca00000000ff */
[----:B------:R0:W-:Y:S01]  /*8a70*/  STG.E.U16 desc[UR36][R2.64], R0 ;  /* 0x0000000002007986 */ /* 0x0001e2000c101524 */
[----:B------:R-:W-:Y:S05]  /*8a80*/  BRA `(.L_x_12368) ;  /* 0x0000000800dc7947 */ /* 0x000fea0003800000 */
.L_x_12371:
        /* <DEDUP_REMOVED lines=8> */
[----:B0-----:R0:W-:Y:S01]  /*8b10*/  STG.E.64 desc[UR36][R2.64], R4 ;  /* 0x0000000402007986 */ /* 0x0011e2000c101b24 */
[----:B------:R-:W-:Y:S05]  /*8b20*/  BRA `(.L_x_12368) ;  /* 0x0000000800b47947 */ /* 0x000fea0003800000 */
.L_x_12374:
[----:B------:R-:W0:Y:S02]  /*8b30*/  I2F.S16 R9, R9 ;  /* 0x0000000900097306 */ /* 0x000e240000101400 */
[----:B0-----:R-:W-:-:S04]  /*8b40*/  F2FP.F16.F32.PACK_AB R5, RZ, R9 ;  /* 0x00000009ff05723e */ /* 0x001fc800000000ff */
[----:B------:R-:W-:-:S05]  /*8b50*/  PRMT R5, R5, 0x5410, RZ ;  /* 0x0000541005057816 */ /* 0x000fca00000000ff */
[----:B------:R0:W-:Y:S01]  /*8b60*/  STG.E desc[UR36][R2.64], R5 ;  /* 0x0000000502007986 */ /* 0x0001e2000c101924 */
[----:B------:R-:W-:Y:S05]  /*8b70*/  BRA `(.L_x_12368) ;  /* 0x0000000800a07947 */ /* 0x000fea0003800000 */
.L_x_12373:
[----:B------:R-:W0:Y:S02]  /*8b80*/  I2F.F64.S16 R4, R9 ;  /* 0x0000000900047312 */ /* 0x000e240000101c00 */
[----:B0-----:R0:W-:Y:S01]  /*8b90*/  STG.E.64 desc[UR36][R2.64], R4 ;  /* 0x0000000402007986 */ /* 0x0011e2000c101b24 */
[----:B------:R-:W-:Y:S05]  /*8ba0*/  BRA `(.L_x_12368) ;  /* 0x0000000800947947 */ /* 0x000fea0003800000 */
.L_x_12363:
        /* <DEDUP_REMOVED lines=12> */
.L_x_12378:
        /* <DEDUP_REMOVED lines=18> */
.L_x_12381:
[----:B------:R-:W-:-:S04]  /*8d90*/  SHF.R.U32.HI R5, RZ, 0x18, R5 ;  /* 0x00000018ff057819 */ /* 0x000fc80000011605 */
[----:B------:R-:W-:-:S07]  /*8da0*/  LOP3.LUT R0, R0, 0x80, R5, 0xf8, !PT ;  /* 0x0000008000007812 */ /* 0x000fce00078ef805 */
.L_x_12380:
[----:B------:R-:W-:Y:S05]  /*8db0*/  BSYNC.RECONVERGENT B0 ;  /* 0x0000000000007941 */ /* 0x000fea0003800200 */
.L_x_12379:
[----:B------:R0:W-:Y:S01]  /*8dc0*/  STG.E.U8 desc[UR36][R2.64], R0 ;  /* 0x0000000002007986 */ /* 0x0001e2000c101124 */
[----:B------:R-:W-:Y:S05]  /*8dd0*/  BRA `(.L_x_12368) ;  /* 0x0000000800087947 */ /* 0x000fea0003800000 */
.L_x_12377:
[----:B------:R-:W0:Y:S01]  /*8de0*/  I2F.S16 R5, R9 ;  /* 0x0000000900057306 */ /* 0x000e220000101400 */
[----:B------:R-:W-:Y:S01]  /*8df0*/  BSSY.RECONVERGENT B0, `(.L_x_12382) ;  /* 0x0000013000007945 */ /* 0x000fe20003800200 */
[----:B------:R-:W-:Y:S02]  /*8e00*/  MOV R0, 0x80 ;  /* 0x0000008000007802 */ /* 0x000fe40000000f00 */
        /* <DEDUP_REMOVED lines=15> */
.L_x_12384:
[----:B------:R-:W-:-:S04]  /*8f00*/  SHF.R.U32.HI R5, RZ, 0x18, R5 ;  /* 0x00000018ff057819 */ /* 0x000fc80000011605 */
[----:B------:R-:W-:-:S07]  /*8f10*/  LOP3.LUT R0, R0, 0x80, R5, 0xf8, !PT ;  /* 0x0000008000007812 */ /* 0x000fce00078ef805 */
.L_x_12383:
[----:B------:R-:W-:Y:S05]  /*8f20*/  BSYNC.RECONVERGENT B0 ;  /* 0x0000000000007941 */ /* 0x000fea0003800200 */
.L_x_12382:
[----:B------:R0:W-:Y:S01]  /*8f30*/  STG.E.U8 desc[UR36][R2.64], R0 ;  /* 0x0000000002007986 */ /* 0x0001e2000c101124 */
[----:B------:R-:W-:Y:S05]  /*8f40*/  BRA `(.L_x_12368) ;  /* 0x0000000400ac7947 */ /* 0x000fea0003800000 */
.L_x_12376:
        /* <DEDUP_REMOVED lines=22> */
.L_x_12386:
[----:B------:R-:W-:-:S04]  /*90b0*/  PRMT R4, R9, 0x9910, RZ ;  /* 0x0000991009047816 */ /* 0x000fc800000000ff */
[----:B------:R-:W-:-:S05]  /*90c0*/  SHF.R.S32.HI R5, RZ, 0x1f, R4 ;  /* 0x0000001fff057819 */ /* 0x000fca0000011404 */
[----:B------:R0:W-:Y:S01]  /*90d0*/  STG.E.64 desc[UR36][R2.64], R4 ;  /* 0x0000000402007986 */ /* 0x0001e2000c101b24 */
[----:B------:R-:W-:Y:S05]  /*90e0*/  BRA `(.L_x_12368) ;  /* 0x0000000400447947 */ /* 0x000fea0003800000 */
.L_x_12385:
[----:B------:R-:W-:-:S05]  /*90f0*/  PRMT R5, R9, 0x9910, RZ ;  /* 0x0000991009057816 */ /* 0x000fca00000000ff */
[----:B------:R0:W-:Y:S01]  /*9100*/  STG.E desc[UR36][R2.64], R5 ;  /* 0x0000000502007986 */ /* 0x0001e2000c101924 */
[----:B------:R-:W-:Y:S05]  /*9110*/  BRA `(.L_x_12368) ;  /* 0x0000000400387947 */ /* 0x000fea0003800000 */
.L_x_12375:
        /* <DEDUP_REMOVED lines=11> */
.L_x_12388:
[----:B------:R-:W0:Y:S01]  /*91d0*/  I2F.F64.S16 R4, R9 ;  /* 0x0000000900047312 */ /* 0x000e220000101c00 */
[----:B------:R-:W-:-:S05]  /*91e0*/  CS2R R6, SRZ ;  /* 0x0000000000067805 */ /* 0x000fca000001ff00 */
[----:B0-----:R0:W-:Y:S01]  /*91f0*/  STG.E.128 desc[UR36][R2.64], R4 ;  /* 0x0000000402007986 */ /* 0x0011e2000c101d24 */
[----:B------:R-:W-:Y:S05]  /*9200*/  BRA `(.L_x_12368) ;  /* 0x0000000000fc7947 */ /* 0x000fea0003800000 */
.L_x_12387:
[----:B------:R-:W-:-:S09]  /*9210*/  UISETP.NE.AND UP0, UPT, UR4, 0xf, UPT ;  /* 0x0000000f0400788c */ /* 0x000fd2000bf05270 */
[----:B------:R-:W-:Y:S05]  /*9220*/  BRA.U !UP0, `(.L_x_12389) ;  /* 0x0000000108e87547 */ /* 0x000fea000b800000 */
[----:B------:R-:W-:-:S09]  /*9230*/  UISETP.NE.AND UP0, UPT, UR4, 0x17, UPT ;  /* 0x000000170400788c */ /* 0x000fd2000bf05270 */
[----:B------:R-:W-:Y:S05]  /*9240*/  BRA.U !UP0, `(.L_x_12390) ;  /* 0x0000000108907547 */ /* 0x000fea000b800000 */
[----:B------:R-:W-:-:S09]  /*9250*/  UISETP.NE.AND UP0, UPT, UR4, 0x18, UPT ;  /* 0x000000180400788c */ /* 0x000fd2000bf05270 */
[----:B------:R-:W-:Y:S05]  /*9260*/  BRA.U !UP0, `(.L_x_12391) ;  /* 0x0000000108447547 */ /* 0x000fea000b800000 */
.L_x_12367:
[----:B------:R-:W-:Y:S01]  /*9270*/  MOV R2, 0x0 ;  /* 0x0000000000027802 */ /* 0x000fe20000000f00 */
[----:B------:R-:W0:Y:S01]  /*9280*/  LDCU.64 UR4, c[0x4][0x178] ;  /* 0x01002f00ff0477ac */ /* 0x000e220008000a00 */
[----:B------:R-:W-:Y:S02]  /*9290*/  HFMA2 R8, -RZ, RZ, 0, 6.020069122314453125e-06 ;  /* 0x00000065ff087431 */ /* 0x000fe400000001ff */
        /* <DEDUP_REMOVED lines=13> */
.L_x_12392:
[----:B------:R-:W-:Y:S05]  /*9370*/  BRA `(.L_x_12368) ;  /* 0x0000000000a07947 */ /* 0x000fea0003800000 */
.L_x_12391:
[----:B------:R-:W0:Y:S01]  /*9380*/  I2F.S16 R9, R9 ;  /* 0x0000000900097306 */ /* 0x000e220000101400 */
[----:B------:R-:W-:Y:S01]  /*9390*/  BSSY.RECONVERGENT B0, `(.L_x_12393) ;  /* 0x000000c000007945 */ /* 0x000fe20003800200 */
[----:B------:R-:W-:Y:S02]  /*93a0*/  MOV R0, 0x7f ;  /* 0x0000007f00007802 */ /* 0x000fe40000000f00 */
        /* <DEDUP_REMOVED lines=10> */
.L_x_12394:
[----:B------:R-:W-:Y:S05]  /*9450*/  BSYNC.RECONVERGENT B0 ;  /* 0x0000000000007941 */ /* 0x000fea0003800200 */
.L_x_12393:
[----:B------:R-:W-:-:S05]  /*9460*/  LOP3.LUT R5, R0, 0x80, R5, 0xf8, !PT ;  /* 0x0000008000057812 */ /* 0x000fca00078ef805 */
[----:B------:R0:W-:Y:S01]  /*9470*/  STG.E.U8 desc[UR36][R2.64], R5 ;  /* 0x0000000502007986 */ /* 0x0001e2000c101124 */
[----:B------:R-:W-:Y:S05]  /*9480*/  BRA `(.L_x_12368) ;  /* 0x00000000005c7947 */ /* 0x000fea0003800000 */
.L_x_12390:
        /* <DEDUP_REMOVED lines=12> */
.L_x_12396:
[----:B------:R-:W-:Y:S01]  /*9550*/  IMAD.MOV.U32 R0, RZ, RZ, 0x7f ;  /* 0x0000007fff007424 */ /* 0x000fe200078e00ff */
[----:B------:R-:W-:-:S04]  /*9560*/  ISETP.GT.U32.AND P0, PT, R4, 0x7f800000, PT ;  /* 0x7f8000000400780c */ /* 0x000fc80003f04070 */
[----:B------:R-:W-:-:S09]  /*9570*/  SEL R0, R0, 0x7c, P0 ;  /* 0x0000007c00007807 */ /* 0x000fd20000000000 */
.L_x_12397:
[----:B------:R-:W-:Y:S05]  /*9580*/  BSYNC.RECONVERGENT B0 ;  /* 0x0000000000007941 */ /* 0x000fea0003800200 */
.L_x_12395:
[----:B------:R-:W-:-:S04]  /*9590*/  SHF.R.U32.HI R5, RZ, 0x18, R5 ;  /* 0x00000018ff057819 */ /* 0x000fc80000011605 */
[----:B------:R-:W-:-:S05]  /*95a0*/  LOP3.LUT R5, R0, 0x80, R5, 0xf8, !PT ;  /* 0x0000008000057812 */ /* 0x000fca00078ef805 */
[----:B------:R0:W-:Y:S01]  /*95b0*/  STG.E.U8 desc[UR36][R2.64], R5 ;  /* 0x0000000502007986 */ /* 0x0001e2000c101124 */
[----:B------:R-:W-:Y:S05]  /*95c0*/  BRA `(.L_x_12368) ;  /* 0x00000000000c7947 */ /* 0x000fea0003800000 */
.L_x_12389:
[----:B------:R-:W0:Y:S02]  /*95d0*/  I2F.S16 R0, R9 ;  /* 0x0000000900007306 */ /* 0x000e240000101400 */
[----:B0-----:R-:W-:-:S05]  /*95e0*/  F2FP.BF16.F32.PACK_AB R0, RZ, R0 ;  /* 0x00000000ff00723e */ /* 0x001fca00000010ff */
[----:B------:R0:W-:Y:S02]  /*95f0*/  STG.E.U16 desc[UR36][R2.64], R0 ;  /* 0x0000000002007986 */ /* 0x0001e4000c101524 */
.L_x_12368:
[----:B------:R-:W-:-:S07]  /*9600*/  VIADD R17, R17, 0x80 ;  /* 0x0000008011117836 */ /* 0x000fce0000000000 */
.L_x_12328:
[----:B------:R-:W-:Y:S05]  /*9610*/  BSYNC.RECONVERGENT B6 ;  /* 0x0000000000067941 */ /* 0x000fea0003800200 */
.L_x_12327:
[----:B------:R-:W5:Y:S02]  /*9620*/  LDCU UR4, c[0x0][0x380] ;  /* 0x00007000ff0477ac */ /* 0x000f640008000800 */
[----:B-----5:R-:W-:-:S13]  /*9630*/  ISETP.GE.AND P0, PT, R17, UR4, PT ;  /* 0x0000000411007c0c */ /* 0x020fda000bf06270 */
[----:B------:R-:W-:Y:S05]  /*9640*/  @P0 EXIT ;  /* 0x000000000000094d */ /* 0x000fea0003800000 */
        /* <DEDUP_REMOVED lines=303> */
.L_x_12398:
[----:B------:R-:W0:Y:S01]  /*a940*/  LDCU.128 UR8, c[0x0][0x580] ;  /* 0x0000b000ff0877ac */ /* 0x000e220008000c00 */
[----:B------:R-:W-:-:S04]  /*a950*/  UPRMT UR4, UR42, 0x9910, URZ ;  /* 0x000099102a047896 */ /* 0x000fc800080000ff */
[----:B------:R-:W-:Y:S01]  /*a960*/  UISETP.GT.AND UP0, UPT, UR4, 0x9, UPT ;  /* 0x000000090400788c */ /* 0x000fe2000bf04270 */
[----:B0-----:R-:W-:Y:S02]  /*a970*/  IADD3 R16, P0, PT, R16, UR8, RZ ;  /* 0x0000000810107c10 */ /* 0x001fe4000ff1e0ff */
[----:B-1234-:R-:W-:-:S03]  /*a980*/  IADD3 R2, P1, PT, R0, UR10, RZ ;  /* 0x0000000a00027c10 */ /* 0x01efc6000ff3e0ff */
        /* <DEDUP_REMOVED lines=13> */
.L_x_12402:
[----:B------:R0:W5:Y:S01]  /*aa60*/  LDG.E.U8 R0, desc[UR36][R2.64] ;  /* 0x0000002402007981 */ /* 0x000162000c1e1100 */
[----:B------:R-:W-:Y:S05]  /*aa70*/  BRA `(.L_x_12404) ;  /* 0x0000000c004c7947 */ /* 0x000fea0003800000 */
.L_x_12401:
        /* <DEDUP_REMOVED lines=8> */
.L_x_12406:
[----:B------:R0:W5:Y:S01]  /*ab00*/  LDG.E.U16 R0, desc[UR36][R2.64] ;  /* 0x0000002402007981 */ /* 0x000162000c1e1500 */
[----:B------:R-:W-:Y:S05]  /*ab10*/  BRA `(.L_x_12404) ;  /* 0x0000000c00247947 */ /* 0x000fea0003800000 */
.L_x_12405:
[----:B------:R0:W5:Y:S01]  /*ab20*/  LDG.E.U16 R0, desc[UR36][R2.64] ;  /* 0x0000002402007981 */ /* 0x000162000c1e1500 */
[----:B------:R-:W-:Y:S05]  /*ab30*/  BRA `(.L_x_12404) ;  /* 0x0000000c001c7947 */ /* 0x000fea0003800000 */
.L_x_12400:
        /* <DEDUP_REMOVED lines=9> */
.L_x_12408:
[----:B------:R-:W2:Y:S02]  /*abd0*/  LDG.E.U16 R4, desc[UR36][R2.64] ;  /* 0x0000002402047981 */ /* 0x000ea4000c1e1500 */
[----:B--2---:R-:W-:-:S06]  /*abe0*/  HADD2.F32 R4, -RZ, R4.H0_H0 ;  /* 0x20000004ff047230 */ /* 0x004fcc0000004100 */
[----:B------:R-:W0:Y:S02]  /*abf0*/  F2I.FTZ.TRUNC.NTZ R4, R4 ;  /* 0x0000000400047305 */ /* 0x000e24000021f100 */
[----:B0-----:R-:W-:Y:S01]  /*ac00*/  PRMT R0, R4, 0x7610, R0 ;  /* 0x0000761004007816 */ /* 0x001fe20000000000 */
[----:B------:R-:W-:Y:S06]  /*ac10*/  BRA `(.L_x_12404) ;  /* 0x0000000800e47947 */ /* 0x000fec0003800000 */
.L_x_12407:
        /* <DEDUP_REMOVED lines=9> */
.L_x_12410:
[----:B------:R-:W2:Y:S02]  /*acb0*/  LDG.E.U16 R2, desc[UR36][R2.64] ;  /* 0x0000002402027981 */ /* 0x000ea4000c1e1500 */
[----:B--2---:R-:W-:-:S06]  /*acc0*/  HADD2.F32 R4, -RZ, R2.H0_H0 ;  /* 0x20000002ff047230 */ /* 0x004fcc0000004100 */
[----:B------:R-:W0:Y:S02]  /*acd0*/  F2I.FTZ.TRUNC.NTZ R4, R4 ;  /* 0x0000000400047305 */ /* 0x000e24000021f100 */
[----:B0-----:R-:W-:Y:S01]  /*ace0*/  PRMT R0, R4, 0x7610, R0 ;  /* 0x0000761004007816 */ /* 0x001fe20000000000 */
[----:B------:R-:W-:Y:S06]  /*acf0*/  BRA `(.L_x_12404) ;  /* 0x0000000800ac7947 */ /* 0x000fec0003800000 */
.L_x_12409:
[----:B------:R-:W2:Y:S02]  /*ad00*/  LDG.E.64 R2, desc[UR36][R2.64] ;  /* 0x0000002402027981 */ /* 0x000ea4000c1e1b00 */
[----:B--2---:R0:W1:Y:S01]  /*ad10*/  F2I.F64.TRUNC R0, R2 ;  /* 0x0000000200007311 */ /* 0x004062000030d100 */
[----:B------:R-:W-:Y:S05]  /*ad20*/  BRA `(.L_x_12404) ;  /* 0x0000000800a07947 */ /* 0x000fea0003800000 */
.L_x_12399:
        /* <DEDUP_REMOVED lines=12> */
.L_x_12413:
[----:B------:R-:W2:Y:S02]  /*adf0*/  LDG.E.64 R2, desc[UR36][R2.64] ;  /* 0x0000002402027981 */ /* 0x000ea4000c1e1b00 */
[----:B--2---:R3:W4:Y:S01]  /*ae00*/  F2I.F64.TRUNC R0, R2 ;  /* 0x0000000200007311 */ /* 0x004722000030d100 */
[----:B------:R-:W-:Y:S05]  /*ae10*/  BRA `(.L_x_12404) ;  /* 0x0000000800647947 */ /* 0x000fea0003800000 */
.L_x_12412:
        /* <DEDUP_REMOVED lines=27> */
.L_x_12415:
        /* <DEDUP_REMOVED lines=14> */
.L_x_12414:
[----:B------:R-:W2:Y:S02]  /*b0b0*/  LDG.E.U16 R4, desc[UR36][R2.64] ;  /* 0x0000002402047981 */ /* 0x000ea4000c1e1500 */
[----:B--2---:R-:W-:-:S06]  /*b0c0*/  SHF.L.U32 R4, R4, 0x10, RZ ;  /* 0x0000001004047819 */ /* 0x004fcc00000006ff */
[----:B------:R-:W0:Y:S02]  /*b0d0*/  F2I.FTZ.TRUNC.NTZ R4, R4 ;  /* 0x0000000400047305 */ /* 0x000e24000021f100 */
[----:B0-----:R-:W-:Y:S01]  /*b0e0*/  PRMT R0, R4, 0x7610, R0 ;  /* 0x0000761004007816 */ /* 0x001fe20000000000 */
[----:B------:R-:W-:Y:S06]  /*b0f0*/  BRA `(.L_x_12404) ;  /* 0x0000000400ac7947 */ /* 0x000fec0003800000 */
.L_x_12411:
        /* <DEDUP_REMOVED lines=10> */
.L_x_12418:
        /* <DEDUP_REMOVED lines=21> */
.L_x_12422:
[----:B------:R-:W-:Y:S05]  /*b2f0*/  BSYNC.RECONVERGENT B1 ;  /* 0x0000000000017941 */ /* 0x000fea0003800200 */
.L_x_12421:
[----:B------:R-:W-:Y:S01]  /*b300*/  IMAD.SHL.U32 R0, R0, 0x100000, RZ ;  /* 0x0010000000007824 */ /* 0x000fe200078e00ff */
[----:B------:R-:W-:-:S04]  /*b310*/  LEA R2, R2, 0x3b800000, 0x17 ;  /* 0x3b80000002027811 */ /* 0x000fc800078eb8ff */
[----:B------:R-:W-:-:S07]  /*b320*/  LOP3.LUT R4, R2, R0, R7, 0xfe, !PT ;  /* 0x0000000002047212 */ /* 0x000fce00078efe07 */
.L_x_12420:
[----:B------:R-:W-:Y:S05]  /*b330*/  BSYNC.RECONVERGENT B0 ;  /* 0x0000000000007941 */ /* 0x000fea0003800200 */
.L_x_12419:
[----:B------:R-:W0:Y:S02]  /*b340*/  F2I.FTZ.TRUNC.NTZ R4, R4 ;  /* 0x0000000400047305 */ /* 0x000e24000021f100 */
[----:B0-----:R-:W-:Y:S01]  /*b350*/  PRMT R0, R4, 0x7610, R0 ;  /* 0x0000761004007816 */ /* 0x001fe20000000000 */
[----:B------:R-:W-:Y:S06]  /*b360*/  BRA `(.L_x_12404) ;  /* 0x0000000400107947 */ /* 0x000fec0003800000 */
.L_x_12417:
        /* <DEDUP_REMOVED lines=21> */
.L_x_12426:
[----:B------:R-:W-:Y:S05]  /*b4c0*/  BSYNC.RECONVERGENT B1 ;  /* 0x0000000000017941 */ /* 0x000fea0003800200 */
.L_x_12425:
[----:B------:R-:W-:Y:S01]  /*b4d0*/  IMAD.SHL.U32 R0, R0, 0x200000, RZ ;  /* 0x0020000000007824 */ /* 0x000fe200078e00ff */
[----:B------:R-:W-:-:S04]  /*b4e0*/  LEA R2, R2, 0x37800000, 0x17 ;  /* 0x3780000002027811 */ /* 0x000fc800078eb8ff */
[----:B------:R-:W-:-:S07]  /*b4f0*/  LOP3.LUT R4, R2, R0, R7, 0xfe, !PT ;  /* 0x0000000002047212 */ /* 0x000fce00078efe07 */
.L_x_12424:
[----:B------:R-:W-:Y:S05]  /*b500*/  BSYNC.RECONVERGENT B0 ;  /* 0x0000000000007941 */ /* 0x000fea0003800200 */
.L_x_12423:
[----:B------:R-:W0:Y:S02]  /*b510*/  F2I.FTZ.TRUNC.NTZ R4, R4 ;  /* 0x0000000400047305 */ /* 0x000e24000021f100 */
[----:B0-----:R-:W-:Y:S01]  /*b520*/  PRMT R0, R4, 0x7610, R0 ;  /* 0x0000761004007816 */ /* 0x001fe20000000000 */
[----:B------:R-:W-:Y:S06]  /*b530*/  BRA `(.L_x_12404) ;  /* 0x00000000009c7947 */ /* 0x000fec0003800000 */
.L_x_12416:
        /* <DEDUP_REMOVED lines=14> */
.L_x_12430:
[----:B------:R-:W-:Y:S05]  /*b620*/  BSYNC.RECONVERGENT B0 ;  /* 0x0000000000007941 */ /* 0x000fea0003800200 */
.L_x_12429:
[----:B------:R-:W0:Y:S02]  /*b630*/  F2I.FTZ.TRUNC.NTZ R4, R4 ;  /* 0x0000000400047305 */ /* 0x000e24000021f100 */
[----:B0-----:R-:W-:Y:S01]  /*b640*/  PRMT R0, R4, 0x7610, R0 ;  /* 0x0000761004007816 */ /* 0x001fe20000000000 */
[----:B------:R-:W-:Y:S06]  /*b650*/  BRA `(.L_x_12404) ;  /* 0x0000000000547947 */ /* 0x000fec0003800000 */
.L_x_12403:
        /* <DEDUP_REMOVED lines=16> */
.L_x_12431:
[----:B------:R-:W-:Y:S01]  /*b760*/  PRMT R0, RZ, 0x7610, R0 ;  /* 0x00007610ff007816 */ /* 0x000fe20000000000 */
[----:B------:R-:W-:Y:S06]  /*b770*/  BRA `(.L_x_12404) ;  /* 0x00000000000c7947 */ /* 0x000fec0003800000 */
.L_x_12428:
[----:B------:R2:W5:Y:S01]  /*b780*/  LDG.E.U16 R0, desc[UR36][R2.64] ;  /* 0x0000002402007981 */ /* 0x000562000c1e1500 */
[----:B------:R-:W-:Y:S05]  /*b790*/  BRA `(.L_x_12404) ;  /* 0x0000000000047947 */ /* 0x000fea0003800000 */
.L_x_12427:
[----:B------:R1:W5:Y:S02]  /*b7a0*/  LDG.E.U16 R0, desc[UR36][R2.64] ;  /* 0x0000002402007981 */ /* 0x000364000c1e1500 */
.L_x_12404:
[-C--:B------:R-:W-:Y:S01]  /*b7b0*/  IABS R7, R18.reuse ;  /* 0x0000001200077213 */ /* 0x080fe20000000000 */
[----:B------:R-:W-:Y:S01]  /*b7c0*/  UPRMT UR4, UR41, 0x9910, URZ ;  /* 0x0000991029047896 */ /* 0x000fe200080000ff */
[----:B-1--45:R-:W-:Y:S02]  /*b7d0*/  PRMT R5, R0, 0x9910, RZ ;  /* 0x0000991000057816 */ /* 0x032fe400000000ff */
[----:B------:R-:W1:Y:S01]  /*b7e0*/  I2F.RP R4, R7 ;  /* 0x0000000700047306 */ /* 0x000e620000209400 */
[----:B------:R-:W-:Y:S01]  /*b7f0*/  IABS R8, R18 ;  /* 0x0000001200087213 */ /* 0x000fe20000000000 */
[----:B------:R-:W-:-:S04]  /*b800*/  UISETP.GT.AND UP0, UPT, UR4, 0x9, UPT ;  /* 0x000000090400788c */ /* 0x000fc8000bf04270 */
[----:B------:R-:W-:Y:S02]  /*b810*/  IMAD.MOV R8, RZ, RZ, -R8 ;  /* 0x000000ffff087224 */ /* 0x000fe400078e0a08 */
[----:B-1----:R-:W0:Y:S02]  /*b820*/  MUFU.RCP R4, R4 ;  /* 0x0000000400047308 */ /* 0x002e240000001000 */
[----:B0-23--:R-:W-:-:S06]  /*b830*/  VIADD R2, R4, 0xffffffe ;  /* 0x0ffffffe04027836 */ /* 0x00dfcc0000000000 */
        /* <DEDUP_REMOVED lines=18> */
[----:B------:R-:W-:-:S05]  /*b960*/  @P1 VIADD R0, R0, 0x1 ;  /* 0x0000000100001836 */ /* 0x000fca0000000000 */
[----:B------:R-:W-:-:S05]  /*b970*/  MOV R5, R0 ;  /* 0x0000000000057202 */ /* 0x000fca0000000f00 */
        /* <DEDUP_REMOVED lines=13> */
.L_x_12435:
[----:B------:R-:W-:Y:S01]  /*ba50*/  STG.E.U8 desc[UR36][R16.64], R5 ;  /* 0x0000000510007986 */ /* 0x000fe2000c101124 */
[----:B------:R-:W-:Y:S05]  /*ba60*/  EXIT ;  /* 0x000000000000794d */ /* 0x000fea0003800000 */
.L_x_12434:
        /* <DEDUP_REMOVED lines=8> */
[----:B------:R-:W-:Y:S01]  /*baf0*/  STG.E.64 desc[UR36][R16.64], R2 ;  /* 0x0000000210007986 */ /* 0x000fe2000c101b24 */
[----:B------:R-:W-:Y:S05]  /*bb00*/  EXIT ;  /* 0x000000000000794d */ /* 0x000fea0003800000 */
.L_x_12438:
[----:B------:R-:W-:-:S05]  /*bb10*/  PRMT R3, R5, 0x9910, RZ ;  /* 0x0000991005037816 */ /* 0x000fca00000000ff */
[----:B------:R-:W-:Y:S01]  /*bb20*/  STG.E desc[UR36][R16.64], R3 ;  /* 0x0000000310007986 */ /* 0x000fe2000c101924 */
[----:B------:R-:W-:Y:S05]  /*bb30*/  EXIT ;  /* 0x000000000000794d */ /* 0x000fea0003800000 */
.L_x_12437:
[----:B------:R-:W-:Y:S01]  /*bb40*/  STG.E.U16 desc[UR36][R16.64], R5 ;  /* 0x0000000510007986 */ /* 0x000fe2000c101524 */
[----:B------:R-:W-:Y:S05]  /*bb50*/  EXIT ;  /* 0x000000000000794d */ /* 0x000fea0003800000 */
.L_x_12433:
        /* <DEDUP_REMOVED lines=9> */
.L_x_12440:
[----:B------:R-:W0:Y:S02]  /*bbf0*/  I2F.S16 R0, R5 ;  /* 0x0000000500007306 */ /* 0x000e240000101400 */
[----:B0-----:R-:W-:-:S05]  /*bc00*/  F2FP.F16.F32.PACK_AB R0, RZ, R0 ;  /* 0x00000000ff00723e */ /* 0x001fca00000000ff */
[----:B------:R-:W-:Y:S01]  /*bc10*/  STG.E.U16 desc[UR36][R16.64], R0 ;  /* 0x0000000010007986 */ /* 0x000fe2000c101524 */
[----:B------:R-:W-:Y:S05]  /*bc20*/  EXIT ;  /* 0x000000000000794d */ /* 0x000fea0003800000 */
.L_x_12439:
        /* <DEDUP_REMOVED lines=8> */
[----:B0-----:R-:W-:Y:S01]  /*bcb0*/  STG.E.64 desc[UR36][R16.64], R2 ;  /* 0x0000000210007986 */ /* 0x001fe2000c101b24 */
[----:B------:R-:W-:Y:S05]  /*bcc0*/  EXIT ;  /* 0x000000000000794d */ /* 0x000fea0003800000 */
.L_x_12442:
[----:B------:R-:W0:Y:S02]  /*bcd0*/  I2F.S16 R5, R5 ;  /* 0x0000000500057306 */ /* 0x000e240000101400 */
[----:B0-----:R-:W-:-:S04]  /*bce0*/  F2FP.F16.F32.PACK_AB R3, RZ, R5 ;  /* 0x00000005ff03723e */ /* 0x001fc800000000ff */
[----:B------:R-:W-:-:S05]  /*bcf0*/  PRMT R3, R3, 0x5410, RZ ;  /* 0x0000541003037816 */ /* 0x000fca00000000ff */
[----:B------:R-:W-:Y:S01]  /*bd00*/  STG.E desc[UR36][R16.64], R3 ;  /* 0x0000000310007986 */ /* 0x000fe2000c101924 */
[----:B------:R-:W-:Y:S05]  /*bd10*/  EXIT ;  /* 0x000000000000794d */ /* 0x000fea0003800000 */
.L_x_12441:
[----:B------:R-:W0:Y:S02]  /*bd20*/  I2F.F64.S16 R2, R5 ;  /* 0x0000000500027312 */ /* 0x000e240000101c00 */
[----:B0-----:R-:W-:Y:S01]  /*bd30*/  STG.E.64 desc[UR36][R16.64], R2 ;  /* 0x0000000210007986 */ /* 0x001fe2000c101b24 */
[----:B------:R-:W-:Y:S05]  /*bd40*/  EXIT ;  /* 0x000000000000794d */ /* 0x000fea0003800000 */
.L_x_12432:
        /* <DEDUP_REMOVED lines=12> */
.L_x_12446:
        /* <DEDUP_REMOVED lines=17> */
.L_x_12449:
[----:B------:R-:W-:-:S04]  /*bf20*/  SHF.R.U32.HI R3, RZ, 0x18, R3 ;  /* 0x00000018ff037819 */ /* 0x000fc80000011603 */
[----:B------:R-:W-:-:S04]  /*bf30*/  LOP3.LUT R0, R0, 0x80, R3, 0xf8, !PT ;  /* 0x0000008000007812 */ /* 0x000fc800078ef803 */
[----:B------:R-:W-:-:S07]  /*bf40*/  PRMT R8, R0, 0x7610, R8 ;  /* 0x0000761000087816 */ /* 0x000fce0000000008 */
.L_x_12448:
[----:B------:R-:W-:Y:S05]  /*bf50*/  BSYNC.RECONVERGENT B0 ;  /* 0x0000000000007941 */ /* 0x000fea0003800200 */
.L_x_12447:
[----:B------:R-:W-:Y:S01]  /*bf60*/  STG.E.U8 desc[UR36][R16.64], R8 ;  /* 0x0000000810007986 */ /* 0x000fe2000c101124 */
[----:B------:R-:W-:Y:S05]  /*bf70*/  EXIT ;  /* 0x000000000000794d */ /* 0x000fea0003800000 */
.L_x_12445:
        /* <DEDUP_REMOVED lines=17> */
.L_x_12452:
[----:B------:R-:W-:-:S04]  /*c090*/  SHF.R.U32.HI R3, RZ, 0x18, R3 ;  /* 0x00000018ff037819 */ /* 0x000fc80000011603 */
[----:B------:R-:W-:-:S04]  /*c0a0*/  LOP3.LUT R0, R0, 0x80, R3, 0xf8, !PT ;  /* 0x0000008000007812 */ /* 0x000fc800078ef803 */
[----:B------:R-:W-:-:S07]  /*c0b0*/  PRMT R8, R0, 0x7610, R8 ;  /* 0x0000761000087816 */ /* 0x000fce0000000008 */
.L_x_12451:
[----:B------:R-:W-:Y:S05]  /*c0c0*/  BSYNC.RECONVERGENT B0 ;  /* 0x0000000000007941 */ /* 0x000fea0003800200 */
.L_x_12450:
[----:B------:R-:W-:Y:S01]  /*c0d0*/  STG.E.U8 desc[UR36][R16.64], R8 ;  /* 0x0000000810007986 */ /* 0x000fe2000c101124 */
[----:B------:R-:W-:Y:S05]  /*c0e0*/  EXIT ;  /* 0x000000000000794d */ /* 0x000fea0003800000 */
.L_x_12444:
        /* <DEDUP_REMOVED lines=22> */
.L_x_12454:
[----:B------:R-:W-:-:S04]  /*c250*/  PRMT R2, R5, 0x9910, RZ ;  /* 0x0000991005027816 */ /* 0x000fc800000000ff */
[----:B------:R-:W-:-:S05]  /*c260*/  SHF.R.S32.HI R3, RZ, 0x1f, R2 ;  /* 0x0000001fff037819 */ /* 0x000fca0000011402 */
[----:B------:R-:W-:Y:S01]  /*c270*/  STG.E.64 desc[UR36][R16.64], R2 ;  /* 0x0000000210007986 */ /* 0x000fe2000c101b24 */
[----:B------:R-:W-:Y:S05]  /*c280*/  EXIT ;  /* 0x000000000000794d */ /* 0x000fea0003800000 */
.L_x_12453:
[----:B------:R-:W-:-:S05]  /*c290*/  PRMT R3, R5, 0x9910, RZ ;  /* 0x0000991005037816 */ /* 0x000fca00000000ff */
[----:B------:R-:W-:Y:S01]  /*c2a0*/  STG.E desc[UR36][R16.64], R3 ;  /* 0x0000000310007986 */ /* 0x000fe2000c101924 */
[----:B------:R-:W-:Y:S05]  /*c2b0*/  EXIT ;  /* 0x000000000000794d */ /* 0x000fea0003800000 */
.L_x_12443:
        /* <DEDUP_REMOVED lines=11> */
.L_x_12456:
[----:B------:R-:W0:Y:S01]  /*c370*/  I2F.F64.S16 R4, R5 ;  /* 0x0000000500047312 */ /* 0x000e220000101c00 */
[----:B------:R-:W-:-:S05]  /*c380*/  CS2R R6, SRZ ;  /* 0x0000000000067805 */ /* 0x000fca000001ff00 */
[----:B0-----:R-:W-:Y:S01]  /*c390*/  STG.E.128 desc[UR36][R16.64], R4 ;  /* 0x0000000410007986 */ /* 0x001fe2000c101d24 */
[----:B------:R-:W-:Y:S05]  /*c3a0*/  EXIT ;  /* 0x000000000000794d */ /* 0x000fea0003800000 */
.L_x_12455:
[----:B------:R-:W-:-:S09]  /*c3b0*/  UISETP.NE.AND UP0, UPT, UR4, 0xf, UPT ;  /* 0x0000000f0400788c */ /* 0x000fd2000bf05270 */
[----:B------:R-:W-:Y:S05]  /*c3c0*/  BRA.U !UP0, `(.L_x_12457) ;  /* 0x0000000108e87547 */ /* 0x000fea000b800000 */
[----:B------:R-:W-:-:S09]  /*c3d0*/  UISETP.NE.AND UP0, UPT, UR4, 0x17, UPT ;  /* 0x000000170400788c */ /* 0x000fd2000bf05270 */
[----:B------:R-:W-:Y:S05]  /*c3e0*/  BRA.U !UP0, `(.L_x_12458) ;  /* 0x0000000108907547 */ /* 0x000fea000b800000 */
[----:B------:R-:W-:-:S09]  /*c3f0*/  UISETP.NE.AND UP0, UPT, UR4, 0x18, UPT ;  /* 0x000000180400788c */ /* 0x000fd2000bf05270 */
[----:B------:R-:W-:Y:S05]  /*c400*/  BRA.U !UP0, `(.L_x_12459) ;  /* 0x0000000108447547 */ /* 0x000fea000b800000 */
.L_x_12436:
        /* <DEDUP_REMOVED lines=16> */
.L_x_12460:
[----:B------:R-:W-:Y:S05]  /*c510*/  EXIT ;  /* 0x000000000000794d */ /* 0x000fea0003800000 */
.L_x_12459:
        /* <DEDUP_REMOVED lines=13> */
.L_x_12462:
[----:B------:R-:W-:Y:S05]  /*c5f0*/  BSYNC.RECONVERGENT B0 ;  /* 0x0000000000007941 */ /* 0x000fea0003800200 */
.L_x_12461:
[----:B------:R-:W-:-:S05]  /*c600*/  LOP3.LUT R3, R0, 0x80, R3, 0xf8, !PT ;  /* 0x0000008000037812 */ /* 0x000fca00078ef803 */
[----:B------:R-:W-:Y:S01]  /*c610*/  STG.E.U8 desc[UR36][R16.64], R3 ;  /* 0x0000000310007986 */ /* 0x000fe2000c101124 */
[----:B------:R-:W-:Y:S05]  /*c620*/  EXIT ;  /* 0x000000000000794d */ /* 0x000fea0003800000 */
.L_x_12458:
        /* <DEDUP_REMOVED lines=12> */
.L_x_12464:
[----:B------:R-:W-:Y:S01]  /*c6f0*/  IMAD.MOV.U32 R0, RZ, RZ, 0x7f ;  /* 0x0000007fff007424 */ /* 0x000fe200078e00ff */
[----:B------:R-:W-:-:S04]  /*c700*/  ISETP.GT.U32.AND P0, PT, R2, 0x7f800000, PT ;  /* 0x7f8000000200780c */ /* 0x000fc80003f04070 */
[----:B------:R-:W-:-:S09]  /*c710*/  SEL R0, R0, 0x7c, P0 ;  /* 0x0000007c00007807 */ /* 0x000fd20000000000 */
.L_x_12465:
[----:B------:R-:W-:Y:S05]  /*c720*/  BSYNC.RECONVERGENT B0 ;  /* 0x0000000000007941 */ /* 0x000fea0003800200 */
.L_x_12463:
[----:B------:R-:W-:-:S04]  /*c730*/  SHF.R.U32.HI R3, RZ, 0x18, R3 ;  /* 0x00000018ff037819 */ /* 0x000fc80000011603 */
[----:B------:R-:W-:-:S05]  /*c740*/  LOP3.LUT R3, R0, 0x80, R3, 0xf8, !PT ;  /* 0x0000008000037812 */ /* 0x000fca00078ef803 */
[----:B------:R-:W-:Y:S01]  /*c750*/  STG.E.U8 desc[UR36][R16.64], R3 ;  /* 0x0000000310007986 */ /* 0x000fe2000c101124 */
[----:B------:R-:W-:Y:S05]  /*c760*/  EXIT ;  /* 0x000000000000794d */ /* 0x000fea0003800000 */
.L_x_12457:
[----:B------:R-:W0:Y:S02]  /*c770*/  I2F.S16 R0, R5 ;  /* 0x0000000500007306 */ /* 0x000e240000101400 */
[----:B0-----:R-:W-:-:S05]  /*c780*/  F2FP.BF16.F32.PACK_AB R0, RZ, R0 ;  /* 0x00000000ff00723e */ /* 0x001fca00000010ff */
[----:B------:R-:W-:Y:S01]  /*c790*/  STG.E.U16 desc[UR36][R16.64], R0 ;  /* 0x0000000010007986 */ /* 0x000fe2000c101524 */
[----:B------:R-:W-:Y:S05]  /*c7a0*/  EXIT ;  /* 0x000000000000794d */ /* 0x000fea0003800000 */
.L_x_12466:
        /* <DEDUP_REMOVED lines=13> */
.L_x_23232:


//--------------------- .text._ZN2at6native27unrolled_elementwise_kernelINS0_13BUnaryFunctorIsssZZZNS0_15binary_internal21div_trunc_kernel_cudaERNS_18TensorIteratorBaseEENKUlvE_clEvENKUlvE3_clEvEUlssE_EESt5arrayIPcLm2EELi4E23TrivialOffsetCalculatorILi1EjESE_NS0_6memory12LoadWithCastILi1EEENSF_13StoreWithCastILi1EEEEEviT_T0_T2_T3_T4_T5_ --------------------------
	.section	.text._ZN2at6native27unrolled_elementwise_kernelINS0_13BUnaryFunctorIsssZZZNS0_15binary_internal21div_trunc_kernel_cudaERNS_18TensorIteratorBaseEENKUlvE_clEvENKUlvE3_clEvEUlssE_EESt5arrayIPcLm2EELi4E23TrivialOffsetCalculatorILi1EjESE_NS0_6memory12LoadWithCastILi1EEENSF_13StoreWithCastILi1EEEEEviT_T0_T2_T3_T4_T5_,"ax",@progbits
	.align	128
        .global         _ZN2at6native27unrolled_elementwise_kernelINS0_13BUnaryFunctorIsssZZZNS0_15binary_internal21div_trunc_kernel_cudaERNS_18TensorIteratorBaseEENKUlvE_clEvENKUlvE3_clEvEUlssE_EESt5arrayIPcLm2EELi4E23TrivialOffsetCalculatorILi1EjESE_NS0_6memory12LoadWithCastILi1EEENSF_13StoreWithCastILi1EEEEEviT_T0_T2_T3_T4_T5_
        .type           _ZN2at6native27unrolled_elementwise_kernelINS0_13BUnaryFunctorIsssZZZNS0_15binary_internal21div_trunc_kernel_cudaERNS_18TensorIteratorBaseEENKUlvE_clEvENKUlvE3_clEvEUlssE_EESt5arrayIPcLm2EELi4E23TrivialOffsetCalculatorILi1EjESE_NS0_6memory12LoadWithCastILi1EEENSF_13StoreWithCastILi1EEEEEviT_T0_T2_T3_T4_T5_,@function
        .size           _ZN2at6native27unrolled_elementwise_kernelINS0_13BUnaryFunctorIsssZZZNS0_15binary_internal21div_trunc_kernel_cudaERNS_18TensorIteratorBaseEENKUlvE_clEvENKUlvE3_clEvEUlssE_EESt5arrayIPcLm2EELi4E23TrivialOffsetCalculatorILi1EjESE_NS0_6memory12LoadWithCastILi1EEENSF_13StoreWithCastILi1EEEEEviT_T0_T2_T3_T4_T5_,(.L_x_23233 - _ZN2at6native27unrolled_elementwise_kernelINS0_13BUnaryFunctorIsssZZZNS0_15binary_internal21div_trunc_kernel_cudaERNS_18TensorIteratorBaseEENKUlvE_clEvENKUlvE3_clEvEUlssE_EESt5arrayIPcLm2EELi4E23TrivialOffsetCalculatorILi1EjESE_NS0_6memory12LoadWithCastILi1EEENSF_13StoreWithCastILi1EEEEEviT_T0_T2_T3_T4_T5_)
        .other          _ZN2at6native27unrolled_elementwise_kernelINS0_13BUnaryFunctorIsssZZZNS0_15binary_internal21div_trunc_kernel_cudaERNS_18TensorIteratorBaseEENKUlvE_clEvENKUlvE3_clEvEUlssE_EESt5arrayIPcLm2EELi4E23TrivialOffsetCalculatorILi1EjESE_NS0_6memory12LoadWithCastILi1EEENSF_13StoreWithCastILi1EEEEEviT_T0_T2_T3_T4_T5_,@"STO_CUDA_ENTRY STV_DEFAULT"
_ZN2at6native27unrolled_elementwise_kernelINS0_13BUnaryFunctorIsssZZZNS0_15binary_internal21div_trunc_kernel_cudaERNS_18TensorIteratorBaseEENKUlvE_clEvENKUlvE3_clEvEUlssE_EESt5arrayIPcLm2EELi4E23TrivialOffsetCalculatorILi1EjESE_NS0_6memory12LoadWithCastILi1EEENSF_13StoreWithCastILi1EEEEEviT_T0_T2_T3_T4_T5_:
.text._ZN2at6native27unrolled_elementwise_kernelINS0_13BUnaryFunctorIsssZZZNS0_15binary_internal21div_trunc_kernel_cudaERNS_18TensorIteratorBaseEENKUlvE_clEvENKUlvE3_clEvEUlssE_EESt5arrayIPcLm2EELi4E23TrivialOffsetCalculatorILi1EjESE_NS0_6memory12LoadWithCastILi1EEENSF_13StoreWithCastILi1EEEEEviT_T0_T2_T3_T4_T5_:
        /* <DEDUP_REMOVED lines=31> */
.L_x_12472:
[----:B------:R3:W5:Y:S01]  /*01f0*/  LDG.E.U8 R0, desc[UR36][R4.64] ;  /* 0x0000002404007981 */ /* 0x000762000c1e1100 */
[----:B------:R-:W-:Y:S05]  /*0200*/  BRA `(.L_x_12474) ;  /* 0x0000000c00507947 */ /* 0x000fea0003800000 */
.L_x_12471:
        /* <DEDUP_REMOVED lines=8> */
.L_x_12476:
[----:B------:R1:W5:Y:S01]  /*0290*/  LDG.E.U16 R0, desc[UR36][R4.64] ;  /* 0x0000002404007981 */ /* 0x000362000c1e1500 */
[----:B------:R-:W-:Y:S05]  /*02a0*/  BRA `(.L_x_12474) ;  /* 0x0000000c00287947 */ /* 0x000fea0003800000 */
.L_x_12475:
[----:B------:R2:W5:Y:S01]  /*02b0*/  LDG.E.U16 R0, desc[UR36][R4.64] ;  /* 0x0000002404007981 */ /* 0x000562000c1e1500 */
[----:B------:R-:W-:Y:S05]  /*02c0*/  BRA `(.L_x_12474) ;  /* 0x0000000c00207947 */ /* 0x000fea0003800000 */
.L_x_12470:
        /* <DEDUP_REMOVED lines=9> */
.L_x_12478:
[----:B------:R-:W2:Y:S02]  /*0360*/  LDG.E.U16 R3, desc[UR36][R4.64] ;  /* 0x0000002404037981 */ /* 0x000ea4000c1e1500 */
[----:B--2---:R-:W-:-:S06]  /*0370*/  HADD2.F32 R3, -RZ, R3.H0_H0 ;  /* 0x20000003ff037230 */ /* 0x004fcc0000004100 */
[----:B------:R-:W0:Y:S02]  /*0380*/  F2I.FTZ.TRUNC.NTZ R3, R3 ;  /* 0x0000000300037305 */ /* 0x000e24000021f100 */
[----:B0-----:R-:W-:Y:S01]  /*0390*/  PRMT R0, R3, 0x7610, R0 ;  /* 0x0000761003007816 */ /* 0x001fe20000000000 */
[----:B------:R-:W-:Y:S06]  /*03a0*/  BRA `(.L_x_12474) ;  /* 0x0000000800e87947 */ /* 0x000fec0003800000 */
.L_x_12477:
        /* <DEDUP_REMOVED lines=9> */
.L_x_12480:
[----:B------:R-:W2:Y:S02]  /*0440*/  LDG.E.U16 R4, desc[UR36][R4.64] ;  /* 0x0000002404047981 */ /* 0x000ea4000c1e1500 */
[----:B--2---:R-:W-:-:S06]  /*0450*/  HADD2.F32 R3, -RZ, R4.H0_H0 ;  /* 0x20000004ff037230 */ /* 0x004fcc0000004100 */
[----:B------:R-:W0:Y:S02]  /*0460*/  F2I.FTZ.TRUNC.NTZ R3, R3 ;  /* 0x0000000300037305 */ /* 0x000e24000021f100 */
[----:B0-----:R-:W-:Y:S01]  /*0470*/  PRMT R0, R3, 0x7610, R0 ;  /* 0x0000761003007816 */ /* 0x001fe20000000000 */
[----:B------:R-:W-:Y:S06]  /*0480*/  BRA `(.L_x_12474) ;  /* 0x0000000800b07947 */ /* 0x000fec0003800000 */
.L_x_12479:
[----:B------:R-:W2:Y:S02]  /*0490*/  LDG.E.64 R4, desc[UR36][R4.64] ;  /* 0x0000002404047981 */ /* 0x000ea4000c1e1b00 */
[----:B--2---:R0:W1:Y:S01]  /*04a0*/  F2I.F64.TRUNC R0, R4 ;  /* 0x0000000400007311 */ /* 0x004062000030d100 */
[----:B------:R-:W-:Y:S05]  /*04b0*/  BRA `(.L_x_12474) ;  /* 0x0000000800a47947 */ /* 0x000fea0003800000 */
.L_x_12469:
        /* <DEDUP_REMOVED lines=12> */
.L_x_12483:
[----:B------:R-:W2:Y:S02]  /*0580*/  LDG.E.64 R4, desc[UR36][R4.64] ;  /* 0x0000002404047981 */ /* 0x000ea4000c1e1b00 */
[----:B--2---:R0:W1:Y:S01]  /*0590*/  F2I.F64.TRUNC R0, R4 ;  /* 0x0000000400007311 */ /* 0x004062000030d100 */
[----:B------:R-:W-:Y:S05]  /*05a0*/  BRA `(.L_x_12474) ;  /* 0x0000000800687947 */ /* 0x000fea0003800000 */
.L_x_12482:
        /* <DEDUP_REMOVED lines=27> */
.L_x_12485:
        /* <DEDUP_REMOVED lines=15> */
.L_x_12484:
[----:B------:R-:W2:Y:S02]  /*0850*/  LDG.E.U16 R3, desc[UR36][R4.64] ;  /* 0x0000002404037981 */ /* 0x000ea4000c1e1500 */
[----:B--2---:R-:W-:-:S06]  /*0860*/  IMAD.U32 R3, R3, 0x10000, RZ ;  /* 0x0001000003037824 */ /* 0x004fcc00078e00ff */
[----:B------:R-:W0:Y:S02]  /*0870*/  F2I.FTZ.TRUNC.NTZ R3, R3 ;  /* 0x0000000300037305 */ /* 0x000e24000021f100 */
[----:B0-----:R-:W-:Y:S01]  /*0880*/  PRMT R0, R3, 0x7610, R0 ;  /* 0x0000761003007816 */ /* 0x001fe20000000000 */
[----:B------:R-:W-:Y:S06]  /*0890*/  BRA `(.L_x_12474) ;  /* 0x0000000400ac7947 */ /* 0x000fec0003800000 */
.L_x_12481:
        /* <DEDUP_REMOVED lines=10> */
.L_x_12488:
        /* <DEDUP_REMOVED lines=21> */
.L_x_12492:
[----:B------:R-:W-:Y:S05]  /*0a90*/  BSYNC.RECONVERGENT B1 ;  /* 0x0000000000017941 */ /* 0x000fea0003800200 */
.L_x_12491:
[----:B------:R-:W-:Y:S01]  /*0aa0*/  IMAD.SHL.U32 R0, R0, 0x100000, RZ ;  /* 0x0010000000007824 */ /* 0x000fe200078e00ff */
[----:B------:R-:W-:-:S04]  /*0ab0*/  LEA R3, R3, 0x3b800000, 0x17 ;  /* 0x3b80000003037811 */ /* 0x000fc800078eb8ff */
[----:B------:R-:W-:-:S07]  /*0ac0*/  LOP3.LUT R3, R3, R0, R7, 0xfe, !PT ;  /* 0x0000000003037212 */ /* 0x000fce00078efe07 */
.L_x_12490:
[----:B------:R-:W-:Y:S05]  /*0ad0*/  BSYNC.RECONVERGENT B0 ;  /* 0x0000000000007941 */ /* 0x000fea0003800200 */
.L_x_12489:
[----:B------:R-:W0:Y:S02]  /*0ae0*/  F2I.FTZ.TRUNC.NTZ R3, R3 ;  /* 0x0000000300037305 */ /* 0x000e24000021f100 */
[----:B0-----:R-:W-:Y:S01]  /*0af0*/  PRMT R0, R3, 0x7610, R0 ;  /* 0x0000761003007816 */ /* 0x001fe20000000000 */
[----:B------:R-:W-:Y:S06]  /*0b00*/  BRA `(.L_x_12474) ;  /* 0x0000000400107947 */ /* 0x000fec0003800000 */
.L_x_12487:
        /* <DEDUP_REMOVED lines=21> */
.L_x_12496:
[----:B------:R-:W-:Y:S05]  /*0c60*/  BSYNC.RECONVERGENT B1 ;  /* 0x0000000000017941 */ /* 0x000fea0003800200 */
.L_x_12495:
[----:B------:R-:W-:Y:S01]  /*0c70*/  IMAD.SHL.U32 R0, R0, 0x200000, RZ ;  /* 0x0020000000007824 */ /* 0x000fe200078e00ff */
[----:B------:R-:W-:-:S04]  /*0c80*/  LEA R3, R3, 0x37800000, 0x17 ;  /* 0x3780000003037811 */ /* 0x000fc800078eb8ff */
[----:B------:R-:W-:-:S07]  /*0c90*/  LOP3.LUT R3, R3, R0, R7, 0xfe, !PT ;  /* 0x0000000003037212 */ /* 0x000fce00078efe07 */
.L_x_12494:
[----:B------:R-:W-:Y:S05]  /*0ca0*/  BSYNC.RECONVERGENT B0 ;  /* 0x0000000000007941 */ /* 0x000fea0003800200 */
.L_x_12493:
[----:B------:R-:W0:Y:S02]  /*0cb0*/  F2I.FTZ.TRUNC.NTZ R3, R3 ;  /* 0x0000000300037305 */ /* 0x000e24000021f100 */
[----:B0-----:R-:W-:Y:S01]  /*0cc0*/  PRMT R0, R3, 0x7610, R0 ;  /* 0x0000761003007816 */ /* 0x001fe20000000000 */
[----:B------:R-:W-:Y:S06]  /*0cd0*/  BRA `(.L_x_12474) ;  /* 0x00000000009c7947 */ /* 0x000fec0003800000 */
.L_x_12486:
[----:B------:R-:W-:-:S09]  /*0ce0*/  UISETP.NE.AND UP0, UPT, UR4, 0x1c, UPT ;  /* 0x0000001c0400788c */ /* 0x000fd2000bf05270 */
[----:B------:R-:W-:Y:S05]  /*0cf0*/  BRA.U !UP0, `(.L_x_12497) ;  /* 0x0000000108907547 */ /* 0x000fea000b800000 */
[----:B------:R-:W-:-:S09]  /*0d00*/  UISETP.NE.AND UP0, UPT, UR4, 0x1d, UPT ;  /* 0x0000001d0400788c */ /* 0x000fd2000bf05270 */
[----:B------:R-:W-:Y:S05]  /*0d10*/  BRA.U !UP0, `(.L_x_12498) ;  /* 0x0000000108807547 */ /* 0x000fea000b800000 */
[----:B------:R-:W-:-:S09]  /*0d20*/  UISETP.NE.AND UP0, UPT, UR4, 0x2c, UPT ;  /* 0x0000002c0400788c */ /* 0x000fd2000bf05270 */
[----:B------:R-:W-:Y:S05]  /*0d30*/  BRA.U !UP0, `(.L_x_12499) ;  /* 0x0000000108487547 */ /* 0x000fea000b800000 */
.L_x_12473:
        /* <DEDUP_REMOVED lines=16> */
.L_x_12500:
[----:B------:R-:W-:Y:S01]  /*0e40*/  PRMT R0, RZ, 0x7610, R0 ;  /* 0x00007610ff007816 */ /* 0x000fe20000000000 */
[----:B------:R-:W-:Y:S06]  /*0e50*/  BRA `(.L_x_12474) ;  /* 0x00000000003c7947 */ /* 0x000fec0003800000 */
.L_x_12499:
        /* <DEDUP_REMOVED lines=8> */
.L_x_12502:
[----:B------:R-:W-:Y:S05]  /*0ee0*/  BSYNC.RECONVERGENT B0 ;  /* 0x0000000000007941 */ /* 0x000fea0003800200 */
.L_x_12501:
[----:B------:R-:W0:Y:S02]  /*0ef0*/  F2I.FTZ.TRUNC.NTZ R3, R3 ;  /* 0x0000000300037305 */ /* 0x000e24000021f100 */
[----:B0-----:R-:W-:Y:S01]  /*0f00*/  PRMT R0, R3, 0x7610, R0 ;  /* 0x0000761003007816 */ /* 0x001fe20000000000 */
[----:B------:R-:W-:Y:S06]  /*0f10*/  BRA `(.L_x_12474) ;  /* 0x00000000000c7947 */ /* 0x000fec0003800000 */
.L_x_12498:
[----:B------:R0:W5:Y:S01]  /*0f20*/  LDG.E.U16 R0, desc[UR36][R4.64] ;  /* 0x0000002404007981 */ /* 0x000162000c1e1500 */
[----:B------:R-:W-:Y:S05]  /*0f30*/  BRA `(.L_x_12474) ;  /* 0x0000000000047947 */ /* 0x000fea0003800000 */
.L_x_12497:
[----:B------:R0:W5:Y:S02]  /*0f40*/  LDG.E.U16 R0, desc[UR36][R4.64] ;  /* 0x0000002404007981 */ /* 0x000164000c1e1500 */
.L_x_12474:
[----:B-1---5:R-:W-:Y:S01]  /*0f50*/  PRMT R19, R0, 0x9910, RZ ;  /* 0x0000991000137816 */ /* 0x022fe200000000ff */
[----:B------:R-:W-:-:S07]  /*0f60*/  VIADD R17, R25, 0x80 ;  /* 0x0000008019117836 */ /* 0x000fce0000000000 */
.L_x_12468:
[----:B------:R-:W-:Y:S05]  /*0f70*/  BSYNC.RECONVERGENT B6 ;  /* 0x0000000000067941 */ /* 0x000fea0003800200 */
.L_x_12467:
[----:B------:R-:W-:Y:S01]  /*0f80*/  ISETP.GE.AND P0, PT, R17, R16, PT ;  /* 0x000000101100720c */ /* 0x000fe20003f06270 */
[----:B------:R-:W-:Y:S01]  /*0f90*/  BSSY.RECONVERGENT B6, `(.L_x_12503) ;  /* 0x00000ee000067945 */ /* 0x000fe20003800200 */
[----:B------:R-:W-:-:S11]  /*0fa0*/  IMAD.MOV.U32 R18, RZ, RZ, RZ ;  /* 0x000000ffff127224 */ /* 0x000fd600078e00ff */
        /* <DEDUP_REMOVED lines=20> */
.L_x_12508:
[----:B------:R0:W5:Y:S01]  /*10f0*/  LDG.E.U8 R0, desc[UR36][R4.64] ;  /* 0x0000002404007981 */ /* 0x000162000c1e1100 */
[----:B------:R-:W-:Y:S05]  /*1100*/  BRA `(.L_x_12510) ;  /* 0x0000000c00507947 */ /* 0x000fea0003800000 */
.L_x_12507:
        /* <DEDUP_REMOVED lines=8> */
.L_x_12512:
[----:B------:R0:W5:Y:S01]  /*1190*/  LDG.E.U16 R0, desc[UR36][R4.64] ;  /* 0x0000002404007981 */ /* 0x000162000c1e1500 */
[----:B------:R-:W-:Y:S05]  /*11a0*/  BRA `(.L_x_12510) ;  /* 0x0000000c00287947 */ /* 0x000fea0003800000 */
.L_x_12511:
[----:B------:R0:W5:Y:S01]  /*11b0*/  LDG.E.U16 R0, desc[UR36][R4.64] ;  /* 0x0000002404007981 */ /* 0x000162000c1e1500 */
[----:B------:R-:W-:Y:S05]  /*11c0*/  BRA `(.L_x_12510) ;  /* 0x0000000c00207947 */ /* 0x000fea0003800000 */
.L_x_12506:
        /* <DEDUP_REMOVED lines=9> */
.L_x_12514:
[----:B------:R-:W2:Y:S02]  /*1260*/  LDG.E.U16 R3, desc[UR36][R4.64] ;  /* 0x0000002404037981 */ /* 0x000ea4000c1e1500 */
[----:B--2---:R-:W-:-:S06]  /*1270*/  HADD2.F32 R3, -RZ, R3.H0_H0 ;  /* 0x20000003ff037230 */ /* 0x004fcc0000004100 */
[----:B------:R-:W0:Y:S02]  /*1280*/  F2I.FTZ.TRUNC.NTZ R3, R3 ;  /* 0x0000000300037305 */ /* 0x000e24000021f100 */
[----:B0-----:R-:W-:Y:S01]  /*1290*/  PRMT R0, R3, 0x7610, R0 ;  /* 0x0000761003007816 */ /* 0x001fe20000000000 */
[----:B------:R-:W-:Y:S06]  /*12a0*/  BRA `(.L_x_12510) ;  /* 0x0000000800e87947 */ /* 0x000fec0003800000 */
.L_x_12513:
        /* <DEDUP_REMOVED lines=9> */
.L_x_12516:
[----:B------:R-:W2:Y:S02]  /*1340*/  LDG.E.U16 R4, desc[UR36][R4.64] ;  /* 0x0000002404047981 */ /* 0x000ea4000c1e1500 */
[----:B--2---:R-:W-:-:S06]  /*1350*/  HADD2.F32 R3, -RZ, R4.H0_H0 ;  /* 0x20000004ff037230 */ /* 0x004fcc0000004100 */
[----:B------:R-:W0:Y:S02]  /*1360*/  F2I.FTZ.TRUNC.NTZ R3, R3 ;  /* 0x0000000300037305 */ /* 0x000e24000021f100 */
[----:B0-----:R-:W-:Y:S01]  /*1370*/  PRMT R0, R3, 0x7610, R0 ;  /* 0x0000761003007816 */ /* 0x001fe20000000000 */
[----:B------:R-:W-:Y:S06]  /*1380*/  BRA `(.L_x_12510) ;  /* 0x0000000800b07947 */ /* 0x000fec0003800000 */
.L_x_12515:
[----:B------:R-:W2:Y:S02]  /*1390*/  LDG.E.64 R4, desc[UR36][R4.64] ;  /* 0x0000002404047981 */ /* 0x000ea4000c1e1b00 */
[----:B--2---:R0:W1:Y:S01]  /*13a0*/  F2I.F64.TRUNC R0, R4 ;  /* 0x0000000400007311 */ /* 0x004062000030d100 */
[----:B------:R-:W-:Y:S05]  /*13b0*/  BRA `(.L_x_12510) ;  /* 0x0000000800a47947 */ /* 0x000fea0003800000 */
.L_x_12505:
        /* <DEDUP_REMOVED lines=12> */
.L_x_12519:
[----:B------:R-:W2:Y:S02]  /*1480*/  LDG.E.64 R4, desc[UR36][R4.64] ;  /* 0x0000002404047981 */ /* 0x000ea4000c1e1b00 */
[----:B--2---:R0:W1:Y:S01]  /*1490*/  F2I.F64.TRUNC R0, R4 ;  /* 0x0000000400007311 */ /* 0x004062000030d100 */
[----:B------:R-:W-:Y:S05]  /*14a0*/  BRA `(.L_x_12510) ;  /* 0x0000000800687947 */ /* 0x000fea0003800000 */
.L_x_12518:
        /* <DEDUP_REMOVED lines=27> */
.L_x_12521:
        /* <DEDUP_REMOVED lines=15> */
.L_x_12520:
[----:B------:R-:W2:Y:S02]  /*1750*/  LDG.E.U16 R3, desc[UR36][R4.64] ;  /* 0x0000002404037981 */ /* 0x000ea4000c1e1500 */
[----:B--2---:R-:W-:-:S06]  /*1760*/  IMAD.U32 R3, R3, 0x10000, RZ ;  /* 0x0001000003037824 */ /* 0x004fcc00078e00ff */
[----:B------:R-:W0:Y:S02]  /*1770*/  F2I.FTZ.TRUNC.NTZ R3, R3 ;  /* 0x0000000300037305 */ /* 0x000e24000021f100 */
[----:B0-----:R-:W-:Y:S01]  /*1780*/  PRMT R0, R3, 0x7610, R0 ;  /* 0x0000761003007816 */ /* 0x001fe20000000000 */
[----:B------:R-:W-:Y:S06]  /*1790*/  BRA `(.L_x_12510) ;  /* 0x0000000400ac7947 */ /* 0x000fec0003800000 */
.L_x_12517:
        /* <DEDUP_REMOVED lines=10> */
.L_x_12524:
        /* <DEDUP_REMOVED lines=21> */
.L_x_12528:
[----:B------:R-:W-:Y:S05]  /*1990*/  BSYNC.RECONVERGENT B1 ;  /* 0x0000000000017941 */ /* 0x000fea0003800200 */
.L_x_12527:
[----:B------:R-:W-:Y:S01]  /*19a0*/  IMAD.SHL.U32 R0, R0, 0x100000, RZ ;  /* 0x0010000000007824 */ /* 0x000fe200078e00ff */
[----:B------:R-:W-:-:S04]  /*19b0*/  LEA R3, R3, 0x3b800000, 0x17 ;  /* 0x3b80000003037811 */ /* 0x000fc800078eb8ff */
[----:B------:R-:W-:-:S07]  /*19c0*/  LOP3.LUT R3, R3, R0, R7, 0xfe, !PT ;  /* 0x0000000003037212 */ /* 0x000fce00078efe07 */
.L_x_12526:
[----:B------:R-:W-:Y:S05]  /*19d0*/  BSYNC.RECONVERGENT B0 ;  /* 0x0000000000007941 */ /* 0x000fea0003800200 */
.L_x_12525:
[----:B------:R-:W0:Y:S02]  /*19e0*/  F2I.FTZ.TRUNC.NTZ R3, R3 ;  /* 0x0000000300037305 */ /* 0x000e24000021f100 */
[----:B0-----:R-:W-:Y:S01]  /*19f0*/  PRMT R0, R3, 0x7610, R0 ;  /* 0x0000761003007816 */ /* 0x001fe20000000000 */
[----:B------:R-:W-:Y:S06]  /*1a00*/  BRA `(.L_x_12510) ;  /* 0x0000000400107947 */ /* 0x000fec0003800000 */
.L_x_12523:
        /* <DEDUP_REMOVED lines=21> */
.L_x_12532:
[----:B------:R-:W-:Y:S05]  /*1b60*/  BSYNC.RECONVERGENT B1 ;  /* 0x0000000000017941 */ /* 0x000fea0003800200 */
.L_x_12531:
[----:B------:R-:W-:Y:S01]  /*1b70*/  IMAD.SHL.U32 R0, R0, 0x200000, RZ ;  /* 0x0020000000007824 */ /* 0x000fe200078e00ff */
[----:B------:R-:W-:-:S04]  /*1b80*/  LEA R3, R3, 0x37800000, 0x17 ;  /* 0x3780000003037811 */ /* 0x000fc800078eb8ff */
[----:B------:R-:W-:-:S07]  /*1b90*/  LOP3.LUT R3, R3, R0, R7, 0xfe, !PT ;  /* 0x0000000003037212 */ /* 0x000fce00078efe07 */
.L_x_12530:
[----:B------:R-:W-:Y:S05]  /*1ba0*/  BSYNC.RECONVERGENT B0 ;  /* 0x0000000000007941 */ /* 0x000fea0003800200 */
.L_x_12529:
[----:B------:R-:W0:Y:S02]  /*1bb0*/  F2I.FTZ.TRUNC.NTZ R3, R3 ;  /* 0x0000000300037305 */ /* 0x000e24000021f100 */
[----:B0-----:R-:W-:Y:S01]  /*1bc0*/  PRMT R0, R3, 0x7610, R0 ;  /* 0x0000761003007816 */ /* 0x001fe20000000000 */
[----:B------:R-:W-:Y:S06]  /*1bd0*/  BRA `(.L_x_12510) ;  /* 0x00000000009c7947 */ /* 0x000fec0003800000 */
.L_x_12522:
        /* <DEDUP_REMOVED lines=14> */
.L_x_12536:
[----:B------:R-:W-:Y:S05]  /*1cc0*/  BSYNC.RECONVERGENT B0 ;  /* 0x0000000000007941 */ /* 0x000fea0003800200 */
.L_x_12535:
[----:B------:R-:W0:Y:S02]  /*1cd0*/  F2I.FTZ.TRUNC.NTZ R3, R3 ;  /* 0x0000000300037305 */ /* 0x000e24000021f100 */
[----:B0-----:R-:W-:Y:S01]  /*1ce0*/  PRMT R0, R3, 0x7610, R0 ;  /* 0x0000761003007816 */ /* 0x001fe20000000000 */
[----:B------:R-:W-:Y:S06]  /*1cf0*/  BRA `(.L_x_12510) ;  /* 0x0000000000547947 */ /* 0x000fec0003800000 */
.L_x_12509:
        /* <DEDUP_REMOVED lines=16> */
.L_x_12537:
[----:B------:R-:W-:Y:S01]  /*1e00*/  PRMT R0, RZ, 0x7610, R0 ;  /* 0x00007610ff007816 */ /* 0x000fe20000000000 */
[----:B------:R-:W-:Y:S06]  /*1e10*/  BRA `(.L_x_12510) ;  /* 0x00000000000c7947 */ /* 0x000fec0003800000 */
.L_x_12534:
[----:B------:R3:W5:Y:S01]  /*1e20*/  LDG.E.U16 R0, desc[UR36][R4.64] ;  /* 0x0000002404007981 */ /* 0x000762000c1e1500 */
[----:B------:R-:W-:Y:S05]  /*1e30*/  BRA `(.L_x_12510) ;  /* 0x0000000000047947 */ /* 0x000fea0003800000 */
.L_x_12533:
[----:B------:R2:W5:Y:S02]  /*1e40*/  LDG.E.U16 R0, desc[UR36][R4.64] ;  /* 0x0000002404007981 */ /* 0x000564000c1e1500 */
.L_x_12510:
[----:B-1---5:R-:W-:Y:S01]  /*1e50*/  PRMT R18, R0, 0x9910, RZ ;  /* 0x0000991000127816 */ /* 0x022fe200000000ff */
[----:B------:R-:W-:-:S07]  /*1e60*/  VIADD R17, R17, 0x80 ;  /* 0x0000008011117836 */ /* 0x000fce0000000000 */
.L_x_12504:
[----:B------:R-:W-:Y:S05]  /*1e70*/  BSYNC.RECONVERGENT B6 ;  /* 0x0000000000067941 */ /* 0x000fea0003800200 */
.L_x_12503:
        /* <DEDUP_REMOVED lines=23> */
.L_x_12543:
[----:B------:R0:W5:Y:S01]  /*1ff0*/  LDG.E.U8 R0, desc[UR36][R4.64] ;  /* 0x0000002404007981 */ /* 0x000162000c1e1100 */
[----:B------:R-:W-:Y:S05]  /*2000*/  BRA `(.L_x_12545) ;  /* 0x0000000c00507947 */ /* 0x000fea0003800000 */
.L_x_12542:
        /* <DEDUP_REMOVED lines=8> */
.L_x_12547:
[----:B------:R0:W5:Y:S01]  /*2090*/  LDG.E.U16 R0, desc[UR36][R4.64] ;  /* 0x0000002404007981 */ /* 0x000162000c1e1500 */
[----:B------:R-:W-:Y:S05]  /*20a0*/  BRA `(.L_x_12545) ;  /* 0x0000000c00287947 */ /* 0x000fea0003800000 */
.L_x_12546:
[----:B------:R0:W5:Y:S01]  /*20b0*/  LDG.E.U16 R0, desc[UR36][R4.64] ;  /* 0x0000002404007981 */ /* 0x000162000c1e1500 */
[----:B------:R-:W-:Y:S05]  /*20c0*/  BRA `(.L_x_12545) ;  /* 0x0000000c00207947 */ /* 0x000fea0003800000 */
.L_x_12541:
        /* <DEDUP_REMOVED lines=9> */
.L_x_12549:
[----:B------:R-:W2:Y:S02]  /*2160*/  LDG.E.U16 R3, desc[UR36][R4.64] ;  /* 0x0000002404037981 */ /* 0x000ea4000c1e1500 */
[----:B--2---:R-:W-:-:S06]  /*2170*/  HADD2.F32 R3, -RZ, R3.H0_H0 ;  /* 0x20000003ff037230 */ /* 0x004fcc0000004100 */
[----:B------:R-:W0:Y:S02]  /*2180*/  F2I.FTZ.TRUNC.NTZ R3, R3 ;  /* 0x0000000300037305 */ /* 0x000e24000021f100 */
[----:B0-----:R-:W-:Y:S01]  /*2190*/  PRMT R0, R3, 0x7610, R0 ;  /* 0x0000761003007816 */ /* 0x001fe20000000000 */
[----:B------:R-:W-:Y:S06]  /*21a0*/  BRA `(.L_x_12545) ;  /* 0x0000000800e87947 */ /* 0x000fec0003800000 */
.L_x_12548:
        /* <DEDUP_REMOVED lines=9> */
.L_x_12551:
[----:B------:R-:W2:Y:S02]  /*2240*/  LDG.E.U16 R4, desc[UR36][R4.64] ;  /* 0x0000002404047981 */ /* 0x000ea4000c1e1500 */
[----:B--2---:R-:W-:-:S06]  /*2250*/  HADD2.F32 R3, -RZ, R4.H0_H0 ;  /* 0x20000004ff037230 */ /* 0x004fcc0000004100 */
[----:B------:R-:W0:Y:S02]  /*2260*/  F2I.FTZ.TRUNC.NTZ R3, R3 ;  /* 0x0000000300037305 */ /* 0x000e24000021f100 */
[----:B0-----:R-:W-:Y:S01]  /*2270*/  PRMT R0, R3, 0x7610, R0 ;  /* 0x0000761003007816 */ /* 0x001fe20000000000 */
[----:B------:R-:W-:Y:S06]  /*2280*/  BRA `(.L_x_12545) ;  /* 0x0000000800b07947 */ /* 0x000fec0003800000 */
.L_x_12550:
[----:B------:R-:W2:Y:S02]  /*2290*/  LDG.E.64 R4, desc[UR36][R4.64] ;  /* 0x0000002404047981 */ /* 0x000ea4000c1e1b00 */
[----:B--2---:R0:W1:Y:S01]  /*22a0*/  F2I.F64.TRUNC R0, R4 ;  /* 0x0000000400007311 */ /* 0x004062000030d100 */
[----:B------:R-:W-:Y:S05]  /*22b0*/  BRA `(.L_x_12545) ;  /* 0x0000000800a47947 */ /* 0x000fea0003800000 */
.L_x_12540:
        /* <DEDUP_REMOVED lines=12> */
.L_x_12554:
[----:B------:R-:W2:Y:S02]  /*2380*/  LDG.E.64 R4, desc[UR36][R4.64] ;  /* 0x0000002404047981 */ /* 0x000ea4000c1e1b00 */
[----:B--2---:R3:W4:Y:S01]  /*2390*/  F2I.F64.TRUNC R0, R4 ;  /* 0x0000000400007311 */ /* 0x004722000030d100 */
[----:B------:R-:W-:Y:S05]  /*23a0*/  BRA `(.L_x_12545) ;  /* 0x0000000800687947 */ /* 0x000fea0003800000 */
.L_x_12553:
        /* <DEDUP_REMOVED lines=27> */
.L_x_12556:
        /* <DEDUP_REMOVED lines=15> */
.L_x_12555:
[----:B------:R-:W2:Y:S02]  /*2650*/  LDG.E.U16 R3, desc[UR36][R4.64] ;  /* 0x0000002404037981 */ /* 0x000ea4000c1e1500 */
[----:B--2---:R-:W-:-:S06]  /*2660*/  IMAD.U32 R3, R3, 0x10000, RZ ;  /* 0x0001000003037824 */ /* 0x004fcc00078e00ff */
[----:B------:R-:W0:Y:S02]  /*2670*/  F2I.FTZ.TRUNC.NTZ R3, R3 ;  /* 0x0000000300037305 */ /* 0x000e24000021f100 */
[----:B0-----:R-:W-:Y:S01]  /*2680*/  PRMT R0, R3, 0x7610, R0 ;  /* 0x0000761003007816 */ /* 0x001fe20000000000 */
[----:B------:R-:W-:Y:S06]  /*2690*/  BRA `(.L_x_12545) ;  /* 0x0000000400ac7947 */ /* 0x000fec0003800000 */
.L_x_12552:
        /* <DEDUP_REMOVED lines=10> */
.L_x_12559:
        /* <DEDUP_REMOVED lines=21> */
.L_x_12563:
[----:B------:R-:W-:Y:S05]  /*2890*/  BSYNC.RECONVERGENT B1 ;  /* 0x0000000000017941 */ /* 0x000fea0003800200 */
.L_x_12562:
[----:B------:R-:W-:Y:S01]  /*28a0*/  IMAD.SHL.U32 R0, R0, 0x100000, RZ ;  /* 0x0010000000007824 */ /* 0x000fe200078e00ff */
[----:B------:R-:W-:-:S04]  /*28b0*/  LEA R3, R3, 0x3b800000, 0x17 ;  /* 0x3b80000003037811 */ /* 0x000fc800078eb8ff */
[----:B------:R-:W-:-:S07]  /*28c0*/  LOP3.LUT R3, R3, R0, R7, 0xfe, !PT ;  /* 0x0000000003037212 */ /* 0x000fce00078efe07 */
.L_x_12561:
[----:B------:R-:W-:Y:S05]  /*28d0*/  BSYNC.RECONVERGENT B0 ;  /* 0x0000000000007941 */ /* 0x000fea0003800200 */
.L_x_12560:
[----:B------:R-:W0:Y:S02]  /*28e0*/  F2I.FTZ.TRUNC.NTZ R3, R3 ;  /* 0x0000000300037305 */ /* 0x000e24000021f100 */
[----:B0-----:R-:W-:Y:S01]  /*28f0*/  PRMT R0, R3, 0x7610, R0 ;  /* 0x0000761003007816 */ /* 0x001fe20000000000 */
[----:B------:R-:W-:Y:S06]  /*2900*/  BRA `(.L_x_12545) ;  /* 0x0000000400107947 */ /* 0x000fec0003800000 */
.L_x_12558:
        /* <DEDUP_REMOVED lines=21> */
.L_x_12567:
[----:B------:R-:W-:Y:S05]  /*2a60*/  BSYNC.RECONVERGENT B1 ;  /* 0x0000000000017941 */ /* 0x000fea0003800200 */
.L_x_12566:
[----:B------:R-:W-:Y:S01]  /*2a70*/  IMAD.SHL.U32 R0, R0, 0x200000, RZ ;  /* 0x0020000000007824 */ /* 0x000fe200078e00ff */
[----:B------:R-:W-:-:S04]  /*2a80*/  LEA R3, R3, 0x37800000, 0x17 ;  /* 0x3780000003037811 */ /* 0x000fc800078eb8ff */
[----:B------:R-:W-:-:S07]  /*2a90*/  LOP3.LUT R3, R3, R0, R7, 0xfe, !PT ;  /* 0x0000000003037212 */ /* 0x000fce00078efe07 */
.L_x_12565:
[----:B------:R-:W-:Y:S05]  /*2aa0*/  BSYNC.RECONVERGENT B0 ;  /* 0x0000000000007941 */ /* 0x000fea0003800200 */
.L_x_12564:
[----:B------:R-:W0:Y:S02]  /*2ab0*/  F2I.FTZ.TRUNC.NTZ R3, R3 ;  /* 0x0000000300037305 */ /* 0x000e24000021f100 */
[----:B0-----:R-:W-:Y:S01]  /*2ac0*/  PRMT R0, R3, 0x7610, R0 ;  /* 0x0000761003007816 */ /* 0x001fe20000000000 */
[----:B------:R-:W-:Y:S06]  /*2ad0*/  BRA `(.L_x_12545) ;  /* 0x00000000009c7947 */ /* 0x000fec0003800000 */
.L_x_12557:
        /* <DEDUP_REMOVED lines=14> */
.L_x_12571:
[----:B------:R-:W-:Y:S05]  /*2bc0*/  BSYNC.RECONVERGENT B0 ;  /* 0x0000000000007941 */ /* 0x000fea0003800200 */
.L_x_12570:
[----:B------:R-:W0:Y:S02]  /*2bd0*/  F2I.FTZ.TRUNC.NTZ R3, R3 ;  /* 0x0000000300037305 */ /* 0x000e24000021f100 */
[----:B0-----:R-:W-:Y:S01]  /*2be0*/  PRMT R0, R3, 0x7610, R0 ;  /* 0x0000761003007816 */ /* 0x001fe20000000000 */
[----:B------:R-:W-:Y:S06]  /*2bf0*/  BRA `(.L_x_12545) ;  /* 0x0000000000547947 */ /* 0x000fec0003800000 */
.L_x_12544:
        /* <DEDUP_REMOVED lines=16> */
.L_x_12572:
[----:B------:R-:W-:Y:S01]  /*2d00*/  PRMT R0, RZ, 0x7610, R0 ;  /* 0x00007610ff007816 */ /* 0x000fe20000000000 */
[----:B------:R-:W-:Y:S06]  /*2d10*/  BRA `(.L_x_12545) ;  /* 0x00000000000c7947 */ /* 0x000fec0003800000 */
.L_x_12569:
[----:B------:R2:W5:Y:S01]  /*2d20*/  LDG.E.U16 R0, desc[UR36][R4.64] ;  /* 0x0000002404007981 */ /* 0x000562000c1e1500 */
[----:B------:R-:W-:Y:S05]  /*2d30*/  BRA `(.L_x_12545) ;  /* 0x0000000000047947 */ /* 0x000fea0003800000 */
.L_x_12568:
[----:B------:R1:W5:Y:S02]  /*2d40*/  LDG.E.U16 R0, desc[UR36][R4.64] ;  /* 0x0000002404007981 */ /* 0x000364000c1e1500 */
.L_x_12545:
[----:B-1--45:R-:W-:Y:S01]  /*2d50*/  PRMT R24, R0, 0x9910, RZ ;  /* 0x0000991000187816 */ /* 0x032fe200000000ff */
[----:B------:R-:W-:-:S07]  /*2d60*/  VIADD R17, R17, 0x80 ;  /* 0x0000008011117836 */ /* 0x000fce0000000000 */
.L_x_12539:
[----:B------:R-:W-:Y:S05]  /*2d70*/  BSYNC.RECONVERGENT B6 ;  /* 0x0000000000067941 */ /* 0x000fea0003800200 */
.L_x_12538:
        /* <DEDUP_REMOVED lines=23> */
.L_x_12578:
[----:B------:R0:W5:Y:S01]  /*2ef0*/  LDG.E.U8 R0, desc[UR36][R4.64] ;  /* 0x0000002404007981 */ /* 0x000162000c1e1100 */
[----:B------:R-:W-:Y:S05]  /*2f00*/  BRA `(.L_x_12580) ;  /* 0x0000000c00507947 */ /* 0x000fea0003800000 */
.L_x_12577:
        /* <DEDUP_REMOVED lines=8> */
.L_x_12582:
[----:B------:R0:W5:Y:S01]  /*2f90*/  LDG.E.U16 R0, desc[UR36][R4.64] ;  /* 0x0000002404007981 */ /* 0x000162000c1e1500 */
[----:B------:R-:W-:Y:S05]  /*2fa0*/  BRA `(.L_x_12580) ;  /* 0x0000000c00287947 */ /* 0x000fea0003800000 */
.L_x_12581:
[----:B------:R0:W5:Y:S01]  /*2fb0*/  LDG.E.U16 R0, desc[UR36][R4.64] ;  /* 0x0000002404007981 */ /* 0x000162000c1e1500 */
[----:B------:R-:W-:Y:S05]  /*2fc0*/  BRA `(.L_x_12580) ;  /* 0x0000000c00207947 */ /* 0x000fea0003800000 */
.L_x_12576:
        /* <DEDUP_REMOVED lines=9> */
.L_x_12584:
[----:B------:R-:W2:Y:S02]  /*3060*/  LDG.E.U16 R3, desc[UR36][R4.64] ;  /* 0x0000002404037981 */ /* 0x000ea4000c1e1500 */
[----:B--2---:R-:W-:-:S06]  /*3070*/  HADD2.F32 R3, -RZ, R3.H0_H0 ;  /* 0x20000003ff037230 */ /* 0x004fcc0000004100 */
[----:B------:R-:W0:Y:S02]  /*3080*/  F2I.FTZ.TRUNC.NTZ R3, R3 ;  /* 0x0000000300037305 */ /* 0x000e24000021f100 */
[----:B0-----:R-:W-:Y:S01]  /*3090*/  PRMT R0, R3, 0x7610, R0 ;  /* 0x0000761003007816 */ /* 0x001fe20000000000 */
[----:B------:R-:W-:Y:S06]  /*30a0*/  BRA `(.L_x_12580) ;  /* 0x0000000800e87947 */ /* 0x000fec0003800000 */
.L_x_12583:
        /* <DEDUP_REMOVED lines=9> */
.L_x_12586:
[----:B------:R-:W2:Y:S02]  /*3140*/  LDG.E.U16 R4, desc[UR36][R4.64] ;  /* 0x0000002404047981 */ /* 0x000ea4000c1e1500 */
[----:B--2---:R-:W-:-:S06]  /*3150*/  HADD2.F32 R3, -RZ, R4.H0_H0 ;  /* 0x20000004ff037230 */ /* 0x004fcc0000004100 */
[----:B------:R-:W0:Y:S02]  /*3160*/  F2I.FTZ.TRUNC.NTZ R3, R3 ;  /* 0x0000000300037305 */ /* 0x000e24000021f100 */
[----:B0-----:R-:W-:Y:S01]  /*3170*/  PRMT R0, R3, 0x7610, R0 ;  /* 0x0000761003007816 */ /* 0x001fe20000000000 */
[----:B------:R-:W-:Y:S06]  /*3180*/  BRA `(.L_x_12580) ;  /* 0x0000000800b07947 */ /* 0x000fec0003800000 */
.L_x_12585:
[----:B------:R-:W2:Y:S02]  /*3190*/  LDG.E.64 R4, desc[UR36][R4.64] ;  /* 0x0000002404047981 */ /* 0x000ea4000c1e1b00 */
[----:B--2---:R0:W1:Y:S01]  /*31a0*/  F2I.F64.TRUNC R0, R4 ;  /* 0x0000000400007311 */ /* 0x004062000030d100 */
[----:B------:R-:W-:Y:S05]  /*31b0*/  BRA `(.L_x_12580) ;  /* 0x0000000800a47947 */ /* 0x000fea0003800000 */
.L_x_12575:
        /* <DEDUP_REMOVED lines=12> */
.L_x_12589:
[----:B------:R-:W2:Y:S02]  /*3280*/  LDG.E.64 R4, desc[UR36][R4.64] ;  /* 0x0000002404047981 */ /* 0x000ea4000c1e1b00 */
[----:B--2---:R3:W4:Y:S01]  /*3290*/  F2I.F64.TRUNC R0, R4 ;  /* 0x0000000400007311 */ /* 0x004722000030d100 */
[----:B------:R-:W-:Y:S05]  /*32a0*/  BRA `(.L_x_12580) ;  /* 0x0000000800687947 */ /* 0x000fea0003800000 */
.L_x_12588:
        /* <DEDUP_REMOVED lines=27> */
.L_x_12591:
        /* <DEDUP_REMOVED lines=15> */
.L_x_12590:
[----:B------:R-:W2:Y:S02]  /*3550*/  LDG.E.U16 R3, desc[UR36][R4.64] ;  /* 0x0000002404037981 */ /* 0x000ea4000c1e1500 */
[----:B--2---:R-:W-:-:S06]  /*3560*/  IMAD.U32 R3, R3, 0x10000, RZ ;  /* 0x0001000003037824 */ /* 0x004fcc00078e00ff */
[----:B------:R-:W0:Y:S02]  /*3570*/  F2I.FTZ.TRUNC.NTZ R3, R3 ;  /* 0x0000000300037305 */ /* 0x000e24000021f100 */
[----:B0-----:R-:W-:Y:S01]  /*3580*/  PRMT R0, R3, 0x7610, R0 ;  /* 0x0000761003007816 */ /* 0x001fe20000000000 */
[----:B------:R-:W-:Y:S06]  /*3590*/  BRA `(.L_x_12580) ;  /* 0x0000000400ac7947 */ /* 0x000fec0003800000 */
.L_x_12587:
        /* <DEDUP_REMOVED lines=10> */
.L_x_12594:
        /* <DEDUP_REMOVED lines=21> */
.L_x_12598:
[----:B------:R-:W-:Y:S05]  /*3790*/  BSYNC.RECONVERGENT B1 ;  /* 0x0000000000017941 */ /* 0x000fea0003800200 */
.L_x_12597:
[----:B------:R-:W-:Y:S01]  /*37a0*/  IMAD.SHL.U32 R0, R0, 0x100000, RZ ;  /* 0x0010000000007824 */ /* 0x000fe200078e00ff */
[----:B------:R-:W-:-:S04]  /*37b0*/  LEA R3, R3, 0x3b800000, 0x17 ;  /* 0x3b80000003037811 */ /* 0x000fc800078eb8ff */
[----:B------:R-:W-:-:S07]  /*37c0*/  LOP3.LUT R3, R3, R0, R7, 0xfe, !PT ;  /* 0x0000000003037212 */ /* 0x000fce00078efe07 */
.L_x_12596:
[----:B------:R-:W-:Y:S05]  /*37d0*/  BSYNC.RECONVERGENT B0 ;  /* 0x0000000000007941 */ /* 0x000fea0003800200 */
.L_x_12595:
[----:B------:R-:W0:Y:S02]  /*37e0*/  F2I.FTZ.TRUNC.NTZ R3, R3 ;  /* 0x0000000300037305 */ /* 0x000e24000021f100 */
[----:B0-----:R-:W-:Y:S01]  /*37f0*/  PRMT R0, R3, 0x7610, R0 ;  /* 0x0000761003007816 */ /* 0x001fe20000000000 */
[----:B------:R-:W-:Y:S06]  /*3800*/  BRA `(.L_x_12580) ;  /* 0x0000000400107947 */ /* 0x000fec0003800000 */
.L_x_12593:
        /* <DEDUP_REMOVED lines=21> */
.L_x_12602:
[----:B------:R-:W-:Y:S05]  /*3960*/  BSYNC.RECONVERGENT B1 ;  /* 0x0000000000017941 */ /* 0x000fea0003800200 */
.L_x_12601:
[----:B------:R-:W-:Y:S01]  /*3970*/  IMAD.SHL.U32 R0, R0, 0x200000, RZ ;  /* 0x0020000000007824 */ /* 0x000fe200078e00ff */
[----:B------:R-:W-:-:S04]  /*3980*/  LEA R3, R3, 0x37800000, 0x17 ;  /* 0x3780000003037811 */ /* 0x000fc800078eb8ff */
[----:B------:R-:W-:-:S07]  /*3990*/  LOP3.LUT R3, R3, R0, R7, 0xfe, !PT ;  /* 0x0000000003037212 */ /* 0x000fce00078efe07 */
.L_x_12600:
[----:B------:R-:W-:Y:S05]  /*39a0*/  BSYNC.RECONVERGENT B0 ;  /* 0x0000000000007941 */ /* 0x000fea0003800200 */
.L_x_12599:
[----:B------:R-:W0:Y:S02]  /*39b0*/  F2I.FTZ.TRUNC.NTZ R3, R3 ;  /* 0x0000000300037305 */ /* 0x000e24000021f100 */
[----:B0-----:R-:W-:Y:S01]  /*39c0*/  PRMT R0, R3, 0x7610, R0 ;  /* 0x0000761003007816 */ /* 0x001fe20000000000 */
[----:B------:R-:W-:Y:S06]  /*39d0*/  BRA `(.L_x_12580) ;  /* 0x00000000009c7947 */ /* 0x000fec0003800000 */
.L_x_12592:
        /* <DEDUP_REMOVED lines=14> */
.L_x_12606:
[----:B------:R-:W-:Y:S05]  /*3ac0*/  BSYNC.RECONVERGENT B0 ;  /* 0x0000000000007941 */ /* 0x000fea0003800200 */
.L_x_12605:
[----:B------:R-:W0:Y:S02]  /*3ad0*/  F2I.FTZ.TRUNC.NTZ R3, R3 ;  /* 0x0000000300037305 */ /* 0x000e24000021f100 */
[----:B0-----:R-:W-:Y:S01]  /*3ae0*/  PRMT R0, R3, 0x7610, R0 ;  /* 0x0000761003007816 */ /* 0x001fe20000000000 */
[----:B------:R-:W-:Y:S06]  /*3af0*/  BRA `(.L_x_12580) ;  /* 0x0000000000547947 */ /* 0x000fec0003800000 */
.L_x_12579:
        /* <DEDUP_REMOVED lines=16> */
.L_x_12607:
[----:B------:R-:W-:Y:S01]  /*3c00*/  PRMT R0, RZ, 0x7610, R0 ;  /* 0x00007610ff007816 */ /* 0x000fe20000000000 */
[----:B------:R-:W-:Y:S06]  /*3c10*/  BRA `(.L_x_12580) ;  /* 0x00000000000c7947 */ /* 0x000fec0003800000 */
.L_x_12604:
[----:B------:R2:W5:Y:S01]  /*3c20*/  LDG.E.U16 R0, desc[UR36][R4.64] ;  /* 0x0000002404007981 */ /* 0x000562000c1e1500 */
[----:B------:R-:W-:Y:S05]  /*3c30*/  BRA `(.L_x_12580) ;  /* 0x0000000000047947 */ /* 0x000fea0003800000 */
.L_x_12603:
[----:B------:R1:W5:Y:S02]  /*3c40*/  LDG.E.U16 R0, desc[UR36][R4.64] ;  /* 0x0000002404007981 */ /* 0x000364000c1e1500 */
.L_x_12580:
[----:B-1--45:R-:W-:-:S07]  /*3c50*/  PRMT R0, R0, 0x9910, RZ ;  /* 0x0000991000007816 */ /* 0x032fce00000000ff */
.L_x_12574:
[----:B------:R-:W-:Y:S05]  /*3c60*/  BSYNC.RECONVERGENT B6 ;  /* 0x0000000000067941 */ /* 0x000fea0003800200 */
.L_x_12573:
[----:B0-234-:R-:W0:Y:S01]  /*3c70*/  LDC.U16 R4, c[0x0][0x386] ;  /* 0x0000e180ff047b82 */ /* 0x01de220000000400 */
[CC--:B------:R-:W-:Y:S01]  /*3c80*/  ISETP.GE.AND P2, PT, R25.reuse, R16.reuse, PT ;  /* 0x000000101900720c */ /* 0x0c0fe20003f46270 */
[C---:B------:R-:W-:Y:S01]  /*3c90*/  VIADD R3, R25.reuse, 0x100 ;  /* 0x0000010019037836 */ /* 0x040fe20000000000 */
[----:B------:R-:W-:Y:S01]  /*3ca0*/  BSSY.RECONVERGENT B0, `(.L_x_12608) ;  /* 0x0000022000007945 */ /* 0x000fe20003800200 */
[C---:B------:R-:W-:Y:S02]  /*3cb0*/  VIADD R5, R25.reuse, 0x180 ;  /* 0x0000018019057836 */ /* 0x040fe40000000000 */
[----:B------:R-:W-:Y:S01]  /*3cc0*/  VIADD R23, R25, 0x80 ;  /* 0x0000008019177836 */ /* 0x000fe20000000000 */
[-C--:B------:R-:W-:Y:S01]  /*3cd0*/  ISETP.GE.AND P0, PT, R3, R16.reuse, PT ;  /* 0x000000100300720c */ /* 0x080fe20003f06270 */
[----:B------:R-:W1:Y:S01]  /*3ce0*/  LDC.U8 R17, c[0x0][0x3a4] ;  /* 0x0000e900ff117b82 */ /* 0x000e620000000000 */
[-C--:B------:R-:W-:Y:S02]  /*3cf0*/  ISETP.GE.AND P1, PT, R5, R16.reuse, PT ;  /* 0x000000100500720c */ /* 0x080fe40003f26270 */
[----:B------:R-:W-:-:S02]  /*3d00*/  ISETP.GE.AND P3, PT, R23, R16, PT ;  /* 0x000000101700720c */ /* 0x000fc40003f66270 */
[----:B0-----:R-:W-:Y:S01]  /*3d10*/  PRMT R3, R4, 0x9910, RZ ;  /* 0x0000991004037816 */ /* 0x001fe200000000ff */
[----:B------:R-:W-:Y:S10]  /*3d20*/  @P2 BRA `(.L_x_12609) ;  /* 0x0000000000642947 */ /* 0x000ff40003800000 */
[----:B------:R-:W-:Y:S02]  /*3d30*/  IABS R7, R3 ;  /* 0x0000000300077213 */ /* 0x000fe40000000000 */
        /* <DEDUP_REMOVED lines=24> */
.L_x_12609:
[----:B------:R-:W-:Y:S05]  /*3ec0*/  BSYNC.RECONVERGENT B0 ;  /* 0x0000000000007941 */ /* 0x000fea0003800200 */
.L_x_12608:
[----:B------:R-:W-:Y:S04]  /*3ed0*/  BSSY.RECONVERGENT B0, `(.L_x_12610) ;  /* 0x000001a000007945 */ /* 0x000fe80003800200 */
[----:B------:R-:W-:Y:S05]  /*3ee0*/  @P3 BRA `(.L_x_12611) ;  /* 0x0000000000603947 */ /* 0x000fea0003800000 */
[-C--:B------:R-:W-:Y:S02]  /*3ef0*/  IABS R11, R3.reuse ;  /* 0x00000003000b7213 */ /* 0x080fe40000000000 */
[----:B------:R-:W-:Y:S02]  /*3f00*/  IABS R9, R18 ;  /* 0x0000001200097213 */ /* 0x000fe40000000000 */
[----:B------:R-:W0:Y:S01]  /*3f10*/  I2F.RP R4, R11 ;  /* 0x0000000b00047306 */ /* 0x000e220000209400 */
[----:B------:R-:W-:-:S04]  /*3f20*/  LOP3.LUT R18, R18, R3, RZ, 0x3c, !PT ;  /* 0x0000000312127212 */ /* 0x000fc800078e3cff */
[----:B------:R-:W-:-:S03]  /*3f30*/  ISETP.GE.AND P5, PT, R18, RZ, PT ;  /* 0x000000ff1200720c */ /* 0x000fc60003fa6270 */
[----:B0-----:R-:W0:Y:S02]  /*3f40*/  MUFU.RCP R4, R4 ;  /* 0x0000000400047308 */ /* 0x001e240000001000 */
[----:B0-----:R-:W-:-:S06]  /*3f50*/  VIADD R6, R4, 0xffffffe ;  /* 0x0ffffffe04067836 */ /* 0x001fcc0000000000 */
[----:B------:R0:W2:Y:S02]  /*3f60*/  F2I.FTZ.U32.TRUNC.NTZ R7, R6 ;  /* 0x0000000600077305 */ /* 0x0000a4000021f000 */
[----:B0-----:R-:W-:Y:S02]  /*3f70*/  IMAD.MOV.U32 R6, RZ, RZ, RZ ;  /* 0x000000ffff067224 */ /* 0x001fe400078e00ff */
[----:B--2---:R-:W-:-:S04]  /*3f80*/  IMAD.MOV R8, RZ, RZ, -R7 ;  /* 0x000000ffff087224 */ /* 0x004fc800078e0a07 */
[----:B------:R-:W-:Y:S01]  /*3f90*/  IMAD R13, R8, R11, RZ ;  /* 0x0000000b080d7224 */ /* 0x000fe200078e02ff */
[----:B------:R-:W-:-:S03]  /*3fa0*/  IABS R8, R3 ;  /* 0x0000000300087213 */ /* 0x000fc60000000000 */
        /* <DEDUP_REMOVED lines=12> */
.L_x_12611:
[----:B------:R-:W-:Y:S05]  /*4070*/  BSYNC.RECONVERGENT B0 ;  /* 0x0000000000007941 */ /* 0x000fea0003800200 */
.L_x_12610:
        /* <DEDUP_REMOVED lines=26> */
.L_x_12613:
[----:B------:R-:W-:Y:S05]  /*4220*/  BSYNC.RECONVERGENT B0 ;  /* 0x0000000000007941 */ /* 0x000fea0003800200 */
.L_x_12612:
        /* <DEDUP_REMOVED lines=27> */
.L_x_12615:
[----:B------:R-:W-:Y:S05]  /*43e0*/  BSYNC.RECONVERGENT B0 ;  /* 0x0000000000007941 */ /* 0x000fea0003800200 */
.L_x_12614:
        /* <DEDUP_REMOVED lines=23> */
.L_x_12621:
[----:B------:R0:W-:Y:S01]  /*4560*/  STG.E.U8 desc[UR36][R8.64], R5 ;  /* 0x0000000508007986 */ /* 0x0001e2000c101124 */
[----:B------:R-:W-:Y:S01]  /*4570*/  IMAD.MOV.U32 R25, RZ, RZ, R23 ;  /* 0x000000ffff197224 */ /* 0x000fe200078e0017 */
[----:B------:R-:W-:Y:S06]  /*4580*/  BRA `(.L_x_12617) ;  /* 0x0000000c00a87947 */ /* 0x000fec0003800000 */
.L_x_12620:
        /* <DEDUP_REMOVED lines=12> */
.L_x_12624:
[----:B------:R-:W-:Y:S01]  /*4650*/  PRMT R3, R5, 0x9910, RZ ;  /* 0x0000991005037816 */ /* 0x000fe200000000ff */
[----:B------:R-:W-:-:S04]  /*4660*/  IMAD.MOV.U32 R25, RZ, RZ, R23 ;  /* 0x000000ffff197224 */ /* 0x000fc800078e0017 */
[----:B------:R0:W-:Y:S01]  /*4670*/  STG.E desc[UR36][R8.64], R3 ;  /* 0x0000000308007986 */ /* 0x0001e2000c101924 */
[----:B------:R-:W-:Y:S05]  /*4680*/  BRA `(.L_x_12617) ;  /* 0x0000000c00687947 */ /* 0x000fea0003800000 */
.L_x_12623:
[----:B------:R0:W-:Y:S01]  /*4690*/  STG.E.U16 desc[UR36][R8.64], R5 ;  /* 0x0000000508007986 */ /* 0x0001e2000c101524 */
[----:B------:R-:W-:Y:S01]  /*46a0*/  IMAD.MOV.U32 R25, RZ, RZ, R23 ;  /* 0x000000ffff197224 */ /* 0x000fe200078e0017 */
[----:B------:R-:W-:Y:S06]  /*46b0*/  BRA `(.L_x_12617) ;  /* 0x0000000c005c7947 */ /* 0x000fec0003800000 */
.L_x_12619:
        /* <DEDUP_REMOVED lines=10> */
.L_x_12626:
[----:B------:R-:W0:Y:S01]  /*4760*/  I2F.S16 R0, R5 ;  /* 0x0000000500007306 */ /* 0x000e220000101400 */
[----:B------:R-:W-:Y:S01]  /*4770*/  IMAD.MOV.U32 R25, RZ, RZ, R23 ;  /* 0x000000ffff197224 */ /* 0x000fe200078e0017 */
[----:B0-----:R-:W-:-:S05]  /*4780*/  F2FP.F16.F32.PACK_AB R0, RZ, R0 ;  /* 0x00000000ff00723e */ /* 0x001fca00000000ff */
[----:B------:R0:W-:Y:S01]  /*4790*/  STG.E.U16 desc[UR36][R8.64], R0 ;  /* 0x0000000008007986 */ /* 0x0001e2000c101524 */
[----:B------:R-:W-:Y:S05]  /*47a0*/  BRA `(.L_x_12617) ;  /* 0x0000000c00207947 */ /* 0x000fea0003800000 */
.L_x_12625:
        /* <DEDUP_REMOVED lines=11> */
.L_x_12628:
[----:B------:R-:W0:Y:S01]  /*4860*/  I2F.S16 R5, R5 ;  /* 0x0000000500057306 */ /* 0x000e220000101400 */
[----:B------:R-:W-:Y:S01]  /*4870*/  IMAD.MOV.U32 R25, RZ, RZ, R23 ;  /* 0x000000ffff197224 */ /* 0x000fe200078e0017 */
[----:B0-----:R-:W-:-:S04]  /*4880*/  F2FP.F16.F32.PACK_AB R3, RZ, R5 ;  /* 0x00000005ff03723e */ /* 0x001fc800000000ff */
[----:B------:R-:W-:-:S05]  /*4890*/  PRMT R3, R3, 0x5410, RZ ;  /* 0x0000541003037816 */ /* 0x000fca00000000ff */
[----:B------:R0:W-:Y:S01]  /*48a0*/  STG.E desc[UR36][R8.64], R3 ;  /* 0x0000000308007986 */ /* 0x0001e2000c101924 */
[----:B------:R-:W-:Y:S05]  /*48b0*/  BRA `(.L_x_12617) ;  /* 0x0000000800dc7947 */ /* 0x000fea0003800000 */
.L_x_12627:
[----:B------:R-:W0:Y:S01]  /*48c0*/  I2F.F64.S16 R4, R5 ;  /* 0x0000000500047312 */ /* 0x000e220000101c00 */
[----:B------:R-:W-:Y:S01]  /*48d0*/  IMAD.MOV.U32 R25, RZ, RZ, R23 ;  /* 0x000000ffff197224 */ /* 0x000fe200078e0017 */
[----:B0-----:R0:W-:Y:S01]  /*48e0*/  STG.E.64 desc[UR36][R8.64], R4 ;  /* 0x0000000408007986 */ /* 0x0011e2000c101b24 */
[----:B------:R-:W-:Y:S05]  /*48f0*/  BRA `(.L_x_12617) ;  /* 0x0000000800cc7947 */ /* 0x000fea0003800000 */
.L_x_12618:
        /* <DEDUP_REMOVED lines=14> */
.L_x_12631:
[----:B------:R-:W0:Y:S01]  /*49e0*/  I2F.F64.S16 R4, R5 ;  /* 0x0000000500047312 */ /* 0x000e220000101c00 */
[----:B------:R-:W-:Y:S01]  /*49f0*/  CS2R R6, SRZ ;  /* 0x0000000000067805 */ /* 0x000fe2000001ff00 */
[----:B------:R-:W-:-:S04]  /*4a00*/  IMAD.MOV.U32 R25, RZ, RZ, R23 ;  /* 0x000000ffff197224 */ /* 0x000fc800078e0017 */
[----:B0-----:R0:W-:Y:S01]  /*4a10*/  STG.E.128 desc[UR36][R8.64], R4 ;  /* 0x0000000408007986 */ /* 0x0011e2000c101d24 */
[----:B------:R-:W-:Y:S05]  /*4a20*/  BRA `(.L_x_12617) ;  /* 0x0000000800807947 */ /* 0x000fea0003800000 */
.L_x_12630:
        /* <DEDUP_REMOVED lines=19> */
.L_x_12635:
[----:B------:R-:W-:Y:S05]  /*4b60*/  BSYNC.RECONVERGENT B0 ;  /* 0x0000000000007941 */ /* 0x000fea0003800200 */
.L_x_12634:
[----:B------:R-:W-:Y:S01]  /*4b70*/  LOP3.LUT R7, R0, 0x80, R7, 0xf8, !PT ;  /* 0x0000008000077812 */ /* 0x000fe200078ef807 */
[----:B------:R-:W-:-:S04]  /*4b80*/  IMAD.MOV.U32 R25, RZ, RZ, R23 ;  /* 0x000000ffff197224 */ /* 0x000fc800078e0017 */
[----:B------:R2:W-:Y:S01]  /*4b90*/  STG.E.U8 desc[UR36][R8.64], R7 ;  /* 0x0000000708007986 */ /* 0x0005e2000c101124 */
[----:B------:R-:W-:Y:S05]  /*4ba0*/  BRA `(.L_x_12617) ;  /* 0x0000000800207947 */ /* 0x000fea0003800000 */
.L_x_12633:
        /* <DEDUP_REMOVED lines=15> */
.L_x_12637:
[----:B------:R-:W-:Y:S05]  /*4ca0*/  BSYNC.RECONVERGENT B0 ;  /* 0x0000000000007941 */ /* 0x000fea0003800200 */
.L_x_12636:
[----:B------:R-:W-:Y:S01]  /*4cb0*/  LOP3.LUT R7, R0, 0x80, R7, 0xf8, !PT ;  /* 0x0000008000077812 */ /* 0x000fe200078ef807 */
[----:B------:R-:W-:-:S04]  /*4cc0*/  IMAD.MOV.U32 R25, RZ, RZ, R23 ;  /* 0x000000ffff197224 */ /* 0x000fc800078e0017 */
[----:B------:R3:W-:Y:S01]  /*4cd0*/  STG.E.U8 desc[UR36][R8.64], R7 ;  /* 0x0000000708007986 */ /* 0x0007e2000c101124 */
[----:B------:R-:W-:Y:S05]  /*4ce0*/  BRA `(.L_x_12617) ;  /* 0x0000000400d07947 */ /* 0x000fea0003800000 */
.L_x_12632:
[----:B------:R-:W0:Y:S01]  /*4cf0*/  I2F.S16 R0, R5 ;  /* 0x0000000500007306 */ /* 0x000e220000101400 */
[----:B------:R-:W-:Y:S01]  /*4d00*/  IMAD.MOV.U32 R25, RZ, RZ, R23 ;  /* 0x000000ffff197224 */ /* 0x000fe200078e0017 */
[----:B0-----:R-:W-:-:S05]  /*4d10*/  F2FP.BF16.F32.PACK_AB R0, RZ, R0 ;  /* 0x00000000ff00723e */ /* 0x001fca00000010ff */
[----:B------:R0:W-:Y:S01]  /*4d20*/  STG.E.U16 desc[UR36][R8.64], R0 ;  /* 0x0000000008007986 */ /* 0x0001e2000c101524 */
[----:B------:R-:W-:Y:S05]  /*4d30*/  BRA `(.L_x_12617) ;  /* 0x0000000400bc7947 */ /* 0x000fea0003800000 */
.L_x_12629:
        /* <DEDUP_REMOVED lines=11> */
.L_x_12640:
        /* <DEDUP_REMOVED lines=13> */
.L_x_12643:
[----:B------:R-:W-:-:S04]  /*4ec0*/  SHF.R.U32.HI R0, RZ, 0x14, R3 ;  /* 0x00000014ff007819 */ /* 0x000fc80000011603 */
[----:B------:R-:W-:-:S04]  /*4ed0*/  LOP3.LUT R0, R0, 0x1, RZ, 0xc0, !PT ;  /* 0x0000000100007812 */ /* 0x000fc800078ec0ff */
[----:B------:R-:W-:-:S04]  /*4ee0*/  IADD3 R0, PT, PT, R3, 0x487ffff, R0 ;  /* 0x0487ffff03007810 */ /* 0x000fc80007ffe000 */
[----:B------:R-:W-:-:S04]  /*4ef0*/  SHF.R.U32.HI R0, RZ, 0x14, R0 ;  /* 0x00000014ff007819 */ /* 0x000fc80000011600 */
[----:B------:R-:W-:-:S07]  /*4f00*/  LOP3.LUT R0, R0, 0xff, RZ, 0xc0, !PT ;  /* 0x000000ff00007812 */ /* 0x000fce00078ec0ff */
.L_x_12644:
[----:B------:R-:W-:-:S04]  /*4f10*/  SHF.R.U32.HI R3, RZ, 0x18, R3 ;  /* 0x00000018ff037819 */ /* 0x000fc80000011603 */
[----:B------:R-:W-:-:S04]  /*4f20*/  LOP3.LUT R0, R0, 0x80, R3, 0xf8, !PT ;  /* 0x0000008000007812 */ /* 0x000fc800078ef803 */
[----:B------:R-:W-:-:S07]  /*4f30*/  PRMT R4, R0, 0x7610, R4 ;  /* 0x0000761000047816 */ /* 0x000fce0000000004 */
.L_x_12642:
[----:B------:R-:W-:Y:S05]  /*4f40*/  BSYNC.RECONVERGENT B0 ;  /* 0x0000000000007941 */ /* 0x000fea0003800200 */
.L_x_12641:
[----:B------:R0:W-:Y:S01]  /*4f50*/  STG.E.U8 desc[UR36][R8.64], R4 ;  /* 0x0000000408007986 */ /* 0x0001e2000c101124 */
[----:B------:R-:W-:Y:S01]  /*4f60*/  IMAD.MOV.U32 R25, RZ, RZ, R23 ;  /* 0x000000ffff197224 */ /* 0x000fe200078e0017 */
[----:B------:R-:W-:Y:S06]  /*4f70*/  BRA `(.L_x_12617) ;  /* 0x00000004002c7947 */ /* 0x000fec0003800000 */
.L_x_12639:
        /* <DEDUP_REMOVED lines=13> */
.L_x_12647:
[----:B------:R-:W-:-:S04]  /*5050*/  SHF.R.U32.HI R0, RZ, 0x15, R3 ;  /* 0x00000015ff007819 */ /* 0x000fc80000011603 */
[----:B------:R-:W-:-:S04]  /*5060*/  LOP3.LUT R0, R0, 0x1, RZ, 0xc0, !PT ;  /* 0x0000000100007812 */ /* 0x000fc800078ec0ff */
[----:B------:R-:W-:-:S04]  /*5070*/  IADD3 R0, PT, PT, R3, 0x88fffff, R0 ;  /* 0x088fffff03007810 */ /* 0x000fc80007ffe000 */
[----:B------:R-:W-:-:S04]  /*5080*/  SHF.R.U32.HI R0, RZ, 0x15, R0 ;  /* 0x00000015ff007819 */ /* 0x000fc80000011600 */
[----:B------:R-:W-:-:S07]  /*5090*/  LOP3.LUT R0, R0, 0xff, RZ, 0xc0, !PT ;  /* 0x000000ff00007812 */ /* 0x000fce00078ec0ff */
.L_x_12648:
[----:B------:R-:W-:-:S04]  /*50a0*/  SHF.R.U32.HI R3, RZ, 0x18, R3 ;  /* 0x00000018ff037819 */ /* 0x000fc80000011603 */
[----:B------:R-:W-:-:S04]  /*50b0*/  LOP3.LUT R0, R0, 0x80, R3, 0xf8, !PT ;  /* 0x0000008000007812 */ /* 0x000fc800078ef803 */
[----:B------:R-:W-:-:S07]  /*50c0*/  PRMT R4, R0, 0x7610, R4 ;  /* 0x0000761000047816 */ /* 0x000fce0000000004 */
.L_x_12646:
[----:B------:R-:W-:Y:S05]  /*50d0*/  BSYNC.RECONVERGENT B0 ;  /* 0x0000000000007941 */ /* 0x000fea0003800200 */
.L_x_12645:
[----:B------:R0:W-:Y:S01]  /*50e0*/  STG.E.U8 desc[UR36][R8.64], R4 ;  /* 0x0000000408007986 */ /* 0x0001e2000c101124 */
[----:B------:R-:W-:Y:S01]  /*50f0*/  IMAD.MOV.U32 R25, RZ, RZ, R23 ;  /* 0x000000ffff197224 */ /* 0x000fe200078e0017 */
[----:B------:R-:W-:Y:S06]  /*5100*/  BRA `(.L_x_12617) ;  /* 0x0000000000c87947 */ /* 0x000fec0003800000 */
.L_x_12638:
[----:B------:R-:W-:-:S13]  /*5110*/  ISETP.NE.AND P0, PT, R0, 0x1c, PT ;  /* 0x0000001c0000780c */ /* 0x000fda0003f05270 */
[----:B------:R-:W-:Y:S05]  /*5120*/  @!P0 BRA `(.L_x_12649) ;  /* 0x0000000000b48947 */ /* 0x000fea0003800000 */
[----:B------:R-:W-:-:S13]  /*5130*/  ISETP.NE.AND P0, PT, R0, 0x1d, PT ;  /* 0x0000001d0000780c */ /* 0x000fda0003f05270 */
[----:B------:R-:W-:Y:S05]  /*5140*/  @!P0 BRA `(.L_x_12650) ;  /* 0x0000000000948947 */ /* 0x000fea0003800000 */
[----:B------:R-:W-:-:S13]  /*5150*/  ISETP.NE.AND P0, PT, R0, 0x2c, PT ;  /* 0x0000002c0000780c */ /* 0x000fda0003f05270 */
[----:B------:R-:W-:Y:S05]  /*5160*/  @!P0 BRA `(.L_x_12651) ;  /* 0x0000000000488947 */ /* 0x000fea0003800000 */
.L_x_12622:
        /* <DEDUP_REMOVED lines=16> */
.L_x_12652:
[----:B------:R-:W-:Y:S01]  /*5270*/  IMAD.MOV.U32 R25, RZ, RZ, R23 ;  /* 0x000000ffff197224 */ /* 0x000fe200078e0017 */
[----:B------:R-:W-:Y:S06]  /*5280*/  BRA `(.L_x_12617) ;  /* 0x0000000000687947 */ /* 0x000fec0003800000 */
.L_x_12651:
        /* <DEDUP_REMOVED lines=17> */
.L_x_12650:
[----:B------:R-:W-:Y:S01]  /*53a0*/  PRMT R5, R5, 0x9910, RZ ;  /* 0x0000991005057816 */ /* 0x000fe200000000ff */
[----:B------:R-:W-:-:S04]  /*53b0*/  IMAD.MOV.U32 R25, RZ, RZ, R23 ;  /* 0x000000ffff197224 */ /* 0x000fc800078e0017 */
[----:B------:R-:W-:-:S05]  /*53c0*/  IMAD.MOV.U32 R4, RZ, RZ, R5 ;  /* 0x000000ffff047224 */ /* 0x000fca00078e0005 */
[----:B------:R-:W-:-:S05]  /*53d0*/  SHF.R.S32.HI R5, RZ, 0x1f, R4 ;  /* 0x0000001fff057819 */ /* 0x000fca0000011404 */
[----:B------:R0:W-:Y:S01]  /*53e0*/  STG.E.64 desc[UR36][R8.64], R4 ;  /* 0x0000000408007986 */ /* 0x0001e2000c101b24 */
[----:B------:R-:W-:Y:S05]  /*53f0*/  BRA `(.L_x_12617) ;  /* 0x00000000000c7947 */ /* 0x000fea0003800000 */
.L_x_12649:
[----:B------:R-:W-:Y:S01]  /*5400*/  PRMT R3, R5, 0x9910, RZ ;  /* 0x0000991005037816 */ /* 0x000fe200000000ff */
[----:B------:R-:W-:-:S04]  /*5410*/  IMAD.MOV.U32 R25, RZ, RZ, R23 ;  /* 0x000000ffff197224 */ /* 0x000fc800078e0017 */
[----:B------:R0:W-:Y:S03]  /*5420*/  STG.E desc[UR36][R8.64], R3 ;  /* 0x0000000308007986 */ /* 0x0001e6000c101924 */
.L_x_12617:
[----:B------:R-:W-:Y:S05]  /*5430*/  BSYNC.RECONVERGENT B6 ;  /* 0x0000000000067941 */ /* 0x000fea0003800200 */
.L_x_12616:
        /* <DEDUP_REMOVED lines=23> */
.L_x_12658:
[----:B------:R0:W-:Y:S01]  /*55b0*/  STG.E.U8 desc[UR36][R8.64], R22 ;  /* 0x0000001608007986 */ /* 0x0001e2000c101124 */
[----:B------:R-:W-:Y:S05]  /*55c0*/  BRA `(.L_x_12660) ;  /* 0x0000000c004c7947 */ /* 0x000fea0003800000 */
.L_x_12657:
        /* <DEDUP_REMOVED lines=10> */
.L_x_12662:
[----:B------:R-:W-:-:S05]  /*5670*/  PRMT R3, R22, 0x9910, RZ ;  /* 0x0000991016037816 */ /* 0x000fca00000000ff */
[----:B------:R0:W-:Y:S01]  /*5680*/  STG.E desc[UR36][R8.64], R3 ;  /* 0x0000000308007986 */ /* 0x0001e2000c101924 */
[----:B------:R-:W-:Y:S05]  /*5690*/  BRA `(.L_x_12660) ;  /* 0x0000000c00187947 */ /* 0x000fea0003800000 */
.L_x_12661:
[----:B------:R0:W-:Y:S01]  /*56a0*/  STG.E.U16 desc[UR36][R8.64], R22 ;  /* 0x0000001608007986 */ /* 0x0001e2000c101524 */
[----:B------:R-:W-:Y:S05]  /*56b0*/  BRA `(.L_x_12660) ;  /* 0x0000000c00107947 */ /* 0x000fea0003800000 */
.L_x_12656:
        /* <DEDUP_REMOVED lines=9> */
.L_x_12664:
[----:B------:R-:W0:Y:S02]  /*5750*/  I2F.S16 R0, R22 ;  /* 0x0000001600007306 */ /* 0x000e240000101400 */
[----:B0-----:R-:W-:-:S05]  /*5760*/  F2FP.F16.F32.PACK_AB R0, RZ, R0 ;  /* 0x00000000ff00723e */ /* 0x001fca00000000ff */
[----:B------:R0:W-:Y:S01]  /*5770*/  STG.E.U16 desc[UR36][R8.64], R0 ;  /* 0x0000000008007986 */ /* 0x0001e2000c101524 */
[----:B------:R-:W-:Y:S05]  /*5780*/  BRA `(.L_x_12660) ;  /* 0x0000000800dc7947 */ /* 0x000fea0003800000 */
.L_x_12663:
        /* <DEDUP_REMOVED lines=10> */
.L_x_12666:
[----:B------:R-:W0:Y:S02]  /*5830*/  I2F.S16 R22, R22 ;  /* 0x0000001600167306 */ /* 0x000e240000101400 */
[----:B0-----:R-:W-:-:S04]  /*5840*/  F2FP.F16.F32.PACK_AB R3, RZ, R22 ;  /* 0x00000016ff03723e */ /* 0x001fc800000000ff */
[----:B------:R-:W-:-:S05]  /*5850*/  PRMT R3, R3, 0x5410, RZ ;  /* 0x0000541003037816 */ /* 0x000fca00000000ff */
[----:B------:R0:W-:Y:S01]  /*5860*/  STG.E desc[UR36][R8.64], R3 ;  /* 0x0000000308007986 */ /* 0x0001e2000c101924 */
[----:B------:R-:W-:Y:S05]  /*5870*/  BRA `(.L_x_12660) ;  /* 0x0000000800a07947 */ /* 0x000fea0003800000 */
.L_x_12665:
[----:B------:R-:W0:Y:S02]  /*5880*/  I2F.F64.S16 R22, R22 ;  /* 0x0000001600167312 */ /* 0x000e240000101c00 */
[----:B0-----:R0:W-:Y:S01]  /*5890*/  STG.E.64 desc[UR36][R8.64], R22 ;  /* 0x0000001608007986 */ /* 0x0011e2000c101b24 */
[----:B------:R-:W-:Y:S05]  /*58a0*/  BRA `(.L_x_12660) ;  /* 0x0000000800947947 */ /* 0x000fea0003800000 */
.L_x_12655:
        /* <DEDUP_REMOVED lines=12> */
.L_x_12670:
        /* <DEDUP_REMOVED lines=17> */
.L_x_12673:
[----:B------:R-:W-:-:S04]  /*5a80*/  SHF.R.U32.HI R3, RZ, 0x18, R5 ;  /* 0x00000018ff037819 */ /* 0x000fc80000011605 */
[----:B------:R-:W-:-:S04]  /*5a90*/  LOP3.LUT R0, R0, 0x80, R3, 0xf8, !PT ;  /* 0x0000008000007812 */ /* 0x000fc800078ef803 */
[----:B------:R-:W-:-:S07]  /*5aa0*/  PRMT R4, R0, 0x7610, R4 ;  /* 0x0000761000047816 */ /* 0x000fce0000000004 */
.L_x_12672:
[----:B------:R-:W-:Y:S05]  /*5ab0*/  BSYNC.RECONVERGENT B0 ;  /* 0x0000000000007941 */ /* 0x000fea0003800200 */
.L_x_12671:
[----:B------:R0:W-:Y:S01]  /*5ac0*/  STG.E.U8 desc[UR36][R8.64], R4 ;  /* 0x0000000408007986 */ /* 0x0001e2000c101124 */
[----:B------:R-:W-:Y:S05]  /*5ad0*/  BRA `(.L_x_12660) ;  /* 0x0000000800087947 */ /* 0x000fea0003800000 */
.L_x_12669:
        /* <DEDUP_REMOVED lines=17> */
.L_x_12676:
[----:B------:R-:W-:-:S04]  /*5bf0*/  SHF.R.U32.HI R3, RZ, 0x18, R5 ;  /* 0x00000018ff037819 */ /* 0x000fc80000011605 */
[----:B------:R-:W-:-:S04]  /*5c00*/  LOP3.LUT R0, R0, 0x80, R3, 0xf8, !PT ;  /* 0x0000008000007812 */ /* 0x000fc800078ef803 */
[----:B------:R-:W-:-:S07]  /*5c10*/  PRMT R4, R0, 0x7610, R4 ;  /* 0x0000761000047816 */ /* 0x000fce0000000004 */
.L_x_12675:
[----:B------:R-:W-:Y:S05]  /*5c20*/  BSYNC.RECONVERGENT B0 ;  /* 0x0000000000007941 */ /* 0x000fea0003800200 */
.L_x_12674:
[----:B------:R0:W-:Y:S01]  /*5c30*/  STG.E.U8 desc[UR36][R8.64], R4 ;  /* 0x0000000408007986 */ /* 0x0001e2000c101124 */
[----:B------:R-:W-:Y:S05]  /*5c40*/  BRA `(.L_x_12660) ;  /* 0x0000000400ac7947 */ /* 0x000fea0003800000 */
.L_x_12668:
        /* <DEDUP_REMOVED lines=22> */
.L_x_12678:
[----:B------:R-:W-:-:S04]  /*5db0*/  PRMT R4, R22, 0x9910, RZ ;  /* 0x0000991016047816 */ /* 0x000fc800000000ff */
[----:B------:R-:W-:-:S05]  /*5dc0*/  SHF.R.S32.HI R5, RZ, 0x1f, R4 ;  /* 0x0000001fff057819 */ /* 0x000fca0000011404 */
[----:B------:R0:W-:Y:S01]  /*5dd0*/  STG.E.64 desc[UR36][R8.64], R4 ;  /* 0x0000000408007986 */ /* 0x0001e2000c101b24 */
[----:B------:R-:W-:Y:S05]  /*5de0*/  BRA `(.L_x_12660) ;  /* 0x0000000400447947 */ /* 0x000fea0003800000 */
.L_x_12677:
[----:B------:R-:W-:-:S05]  /*5df0*/  PRMT R3, R22, 0x9910, RZ ;  /* 0x0000991016037816 */ /* 0x000fca00000000ff */
[----:B------:R0:W-:Y:S01]  /*5e00*/  STG.E desc[UR36][R8.64], R3 ;  /* 0x0000000308007986 */ /* 0x0001e2000c101924 */
[----:B------:R-:W-:Y:S05]  /*5e10*/  BRA `(.L_x_12660) ;  /* 0x0000000400387947 */ /* 0x000fea0003800000 */
.L_x_12667:
        /* <DEDUP_REMOVED lines=11> */
.L_x_12680:
[----:B------:R-:W0:Y:S01]  /*5ed0*/  I2F.F64.S16 R4, R22 ;  /* 0x0000001600047312 */ /* 0x000e220000101c00 */
[----:B------:R-:W-:-:S05]  /*5ee0*/  CS2R R6, SRZ ;  /* 0x0000000000067805 */ /* 0x000fca000001ff00 */
[----:B0-----:R3:W-:Y:S01]  /*5ef0*/  STG.E.128 desc[UR36][R8.64], R4 ;  /* 0x0000000408007986 */ /* 0x0017e2000c101d24 */
[----:B------:R-:W-:Y:S05]  /*5f00*/  BRA `(.L_x_12660) ;  /* 0x0000000000fc7947 */ /* 0x000fea0003800000 */
.L_x_12679:
[----:B------:R-:W-:-:S13]  /*5f10*/  ISETP.NE.AND P0, PT, R0, 0xf, PT ;  /* 0x0000000f0000780c */ /* 0x000fda0003f05270 */
[----:B------:R-:W-:Y:S05]  /*5f20*/  @!P0 BRA `(.L_x_12681) ;  /* 0x0000000000e88947 */ /* 0x000fea0003800000 */
[----:B------:R-:W-:-:S13]  /*5f30*/  ISETP.NE.AND P0, PT, R0, 0x17, PT ;  /* 0x000000170000780c */ /* 0x000fda0003f05270 */
[----:B------:R-:W-:Y:S05]  /*5f40*/  @!P0 BRA `(.L_x_12682) ;  /* 0x0000000000908947 */ /* 0x000fea0003800000 */
[----:B------:R-:W-:-:S13]  /*5f50*/  ISETP.NE.AND P0, PT, R0, 0x18, PT ;  /* 0x000000180000780c */ /* 0x000fda0003f05270 */
[----:B------:R-:W-:Y:S05]  /*5f60*/  @!P0 BRA `(.L_x_12683) ;  /* 0x0000000000448947 */ /* 0x000fea0003800000 */
.L_x_12659:
        /* <DEDUP_REMOVED lines=16> */
.L_x_12684:
[----:B------:R-:W-:Y:S05]  /*6070*/  BRA `(.L_x_12660) ;  /* 0x0000000000a07947 */ /* 0x000fea0003800000 */
.L_x_12683:
        /* <DEDUP_REMOVED lines=13> */
.L_x_12686:
[----:B------:R-:W-:Y:S05]  /*6150*/  BSYNC.RECONVERGENT B0 ;  /* 0x0000000000007941 */ /* 0x000fea0003800200 */
.L_x_12685:
[----:B------:R-:W-:-:S05]  /*6160*/  LOP3.LUT R3, R0, 0x80, R3, 0xf8, !PT ;  /* 0x0000008000037812 */ /* 0x000fca00078ef803 */
[----:B------:R2:W-:Y:S01]  /*6170*/  STG.E.U8 desc[UR36][R8.64], R3 ;  /* 0x0000000308007986 */ /* 0x0005e2000c101124 */
[----:B------:R-:W-:Y:S05]  /*6180*/  BRA `(.L_x_12660) ;  /* 0x00000000005c7947 */ /* 0x000fea0003800000 */
.L_x_12682:
        /* <DEDUP_REMOVED lines=12> */
.L_x_12688:
[----:B------:R-:W-:Y:S01]  /*6250*/  IMAD.MOV.U32 R0, RZ, RZ, 0x7f ;  /* 0x0000007fff007424 */ /* 0x000fe200078e00ff */
[----:B------:R-:W-:-:S04]  /*6260*/  ISETP.GT.U32.AND P0, PT, R3, 0x7f800000, PT ;  /* 0x7f8000000300780c */ /* 0x000fc80003f04070 */
[----:B------:R-:W-:-:S09]  /*6270*/  SEL R0, R0, 0x7c, P0 ;  /* 0x0000007c00007807 */ /* 0x000fd20000000000 */
.L_x_12689:
[----:B------:R-:W-:Y:S05]  /*6280*/  BSYNC.RECONVERGENT B0 ;  /* 0x0000000000007941 */ /* 0x000fea0003800200 */
.L_x_12687:
[----:B------:R-:W-:-:S04]  /*6290*/  SHF.R.U32.HI R3, RZ, 0x18, R5 ;  /* 0x00000018ff037819 */ /* 0x000fc80000011605 */
[----:B------:R-:W-:-:S05]  /*62a0*/  LOP3.LUT R3, R0, 0x80, R3, 0xf8, !PT ;  /* 0x0000008000037812 */ /* 0x000fca00078ef803 */
[----:B------:R1:W-:Y:S01]  /*62b0*/  STG.E.U8 desc[UR36][R8.64], R3 ;  /* 0x0000000308007986 */ /* 0x0003e2000c101124 */
[----:B------:R-:W-:Y:S05]  /*62c0*/  BRA `(.L_x_12660) ;  /* 0x00000000000c7947 */ /* 0x000fea0003800000 */
.L_x_12681:
[----:B------:R-:W0:Y:S02]  /*62d0*/  I2F.S16 R0, R22 ;  /* 0x0000001600007306 */ /* 0x000e240000101400 */
[----:B0-----:R-:W-:-:S05]  /*62e0*/  F2FP.BF16.F32.PACK_AB R0, RZ, R0 ;  /* 0x00000000ff00723e */ /* 0x001fca00000010ff */
[----:B------:R0:W-:Y:S02]  /*62f0*/  STG.E.U16 desc[UR36][R8.64], R0 ;  /* 0x0000000008007986 */ /* 0x0001e4000c101524 */
.L_x_12660:
        /* <DEDUP_REMOVED lines=23> */
.L_x_12693:
[----:B------:R3:W-:Y:S01]  /*6470*/  STG.E.U8 desc[UR36][R8.64], R18 ;  /* 0x0000001208007986 */ /* 0x0007e2000c101124 */
[----:B------:R-:W-:Y:S05]  /*6480*/  BRA `(.L_x_12695) ;  /* 0x0000000c004c7947 */ /* 0x000fea0003800000 */
.L_x_12692:
        /* <DEDUP_REMOVED lines=10> */
.L_x_12697:
[----:B------:R-:W-:-:S05]  /*6530*/  PRMT R3, R18, 0x9910, RZ ;  /* 0x0000991012037816 */ /* 0x000fca00000000ff */
[----:B------:R2:W-:Y:S01]  /*6540*/  STG.E desc[UR36][R8.64], R3 ;  /* 0x0000000308007986 */ /* 0x0005e2000c101924 */
[----:B------:R-:W-:Y:S05]  /*6550*/  BRA `(.L_x_12695) ;  /* 0x0000000c00187947 */ /* 0x000fea0003800000 */
.L_x_12696:
[----:B------:R0:W-:Y:S01]  /*6560*/  STG.E.U16 desc[UR36][R8.64], R18 ;  /* 0x0000001208007986 */ /* 0x0001e2000c101524 */
[----:B------:R-:W-:Y:S05]  /*6570*/  BRA `(.L_x_12695) ;  /* 0x0000000c00107947 */ /* 0x000fea0003800000 */
.L_x_12691:
        /* <DEDUP_REMOVED lines=9> */
.L_x_12699:
[----:B------:R-:W0:Y:S02]  /*6610*/  I2F.S16 R0, R18 ;  /* 0x0000001200007306 */ /* 0x000e240000101400 */
[----:B0-----:R-:W-:-:S05]  /*6620*/  F2FP.F16.F32.PACK_AB R0, RZ, R0 ;  /* 0x00000000ff00723e */ /* 0x001fca00000000ff */
[----:B------:R0:W-:Y:S01]  /*6630*/  STG.E.U16 desc[UR36][R8.64], R0 ;  /* 0x0000000008007986 */ /* 0x0001e2000c101524 */
[----:B------:R-:W-:Y:S05]  /*6640*/  BRA `(.L_x_12695) ;  /* 0x0000000800dc7947 */ /* 0x000fea0003800000 */
.L_x_12698:
        /* <DEDUP_REMOVED lines=10> */
.L_x_12701:
[----:B------:R-:W0:Y:S02]  /*66f0*/  I2F.S16 R18, R18 ;  /* 0x0000001200127306 */ /* 0x000e240000101400 */
[----:B0-----:R-:W-:-:S04]  /*6700*/  F2FP.F16.F32.PACK_AB R3, RZ, R18 ;  /* 0x00000012ff03723e */ /* 0x001fc800000000ff */
[----:B------:R-:W-:-:S05]  /*6710*/  PRMT R3, R3, 0x5410, RZ ;  /* 0x0000541003037816 */ /* 0x000fca00000000ff */
[----:B------:R0:W-:Y:S01]  /*6720*/  STG.E desc[UR36][R8.64], R3 ;  /* 0x0000000308007986 */ /* 0x0001e2000c101924 */
[----:B------:R-:W-:Y:S05]  /*6730*/  BRA `(.L_x_12695) ;  /* 0x0000000800a07947 */ /* 0x000fea0003800000 */
.L_x_12700:
[----:B------:R-:W0:Y:S02]  /*6740*/  I2F.F64.S16 R4, R18 ;  /* 0x0000001200047312 */ /* 0x000e240000101c00 */
[----:B0-----:R0:W-:Y:S01]  /*6750*/  STG.E.64 desc[UR36][R8.64], R4 ;  /* 0x0000000408007986 */ /* 0x0011e2000c101b24 */
[----:B------:R-:W-:Y:S05]  /*6760*/  BRA `(.L_x_12695) ;  /* 0x0000000800947947 */ /* 0x000fea0003800000 */
.L_x_12690:
        /* <DEDUP_REMOVED lines=12> */
.L_x_12705:
        /* <DEDUP_REMOVED lines=17> */
.L_x_12708:
[----:B------:R-:W-:-:S04]  /*6940*/  SHF.R.U32.HI R3, RZ, 0x18, R5 ;  /* 0x00000018ff037819 */ /* 0x000fc80000011605 */
[----:B------:R-:W-:-:S04]  /*6950*/  LOP3.LUT R0, R0, 0x80, R3, 0xf8, !PT ;  /* 0x0000008000007812 */ /* 0x000fc800078ef803 */
[----:B------:R-:W-:-:S07]  /*6960*/  PRMT R4, R0, 0x7610, R4 ;  /* 0x0000761000047816 */ /* 0x000fce0000000004 */
.L_x_12707:
[----:B------:R-:W-:Y:S05]  /*6970*/  BSYNC.RECONVERGENT B0 ;  /* 0x0000000000007941 */ /* 0x000fea0003800200 */
.L_x_12706:
[----:B------:R0:W-:Y:S01]  /*6980*/  STG.E.U8 desc[UR36][R8.64], R4 ;  /* 0x0000000408007986 */ /* 0x0001e2000c101124 */
[----:B------:R-:W-:Y:S05]  /*6990*/  BRA `(.L_x_12695) ;  /* 0x0000000800087947 */ /* 0x000fea0003800000 */
.L_x_12704:
        /* <DEDUP_REMOVED lines=17> */
.L_x_12711:
[----:B------:R-:W-:-:S04]  /*6ab0*/  SHF.R.U32.HI R3, RZ, 0x18, R5 ;  /* 0x00000018ff037819 */ /* 0x000fc80000011605 */
[----:B------:R-:W-:-:S04]  /*6ac0*/  LOP3.LUT R0, R0, 0x80, R3, 0xf8, !PT ;  /* 0x0000008000007812 */ /* 0x000fc800078ef803 */
[----:B------:R-:W-:-:S07]  /*6ad0*/  PRMT R4, R0, 0x7610, R4 ;  /* 0x0000761000047816 */ /* 0x000fce0000000004 */
.L_x_12710:
[----:B------:R-:W-:Y:S05]  /*6ae0*/  BSYNC.RECONVERGENT B0 ;  /* 0x0000000000007941 */ /* 0x000fea0003800200 */
.L_x_12709:
[----:B------:R0:W-:Y:S01]  /*6af0*/  STG.E.U8 desc[UR36][R8.64], R4 ;  /* 0x0000000408007986 */ /* 0x0001e2000c101124 */
[----:B------:R-:W-:Y:S05]  /*6b00*/  BRA `(.L_x_12695) ;  /* 0x0000000400ac7947 */ /* 0x000fea0003800000 */
.L_x_12703:
        /* <DEDUP_REMOVED lines=22> */
.L_x_12713:
[----:B------:R-:W-:-:S04]  /*6c70*/  PRMT R4, R18, 0x9910, RZ ;  /* 0x0000991012047816 */ /* 0x000fc800000000ff */
[----:B------:R-:W-:-:S05]  /*6c80*/  SHF.R.S32.HI R5, RZ, 0x1f, R4 ;  /* 0x0000001fff057819 */ /* 0x000fca0000011404 */
[----:B------:R0:W-:Y:S01]  /*6c90*/  STG.E.64 desc[UR36][R8.64], R4 ;  /* 0x0000000408007986 */ /* 0x0001e2000c101b24 */
[----:B------:R-:W-:Y:S05]  /*6ca0*/  BRA `(.L_x_12695) ;  /* 0x0000000400447947 */ /* 0x000fea0003800000 */
.L_x_12712:
[----:B------:R-:W-:-:S05]  /*6cb0*/  PRMT R3, R18, 0x9910, RZ ;  /* 0x0000991012037816 */ /* 0x000fca00000000ff */
[----:B------:R0:W-:Y:S01]  /*6cc0*/  STG.E desc[UR36][R8.64], R3 ;  /* 0x0000000308007986 */ /* 0x0001e2000c101924 */
[----:B------:R-:W-:Y:S05]  /*6cd0*/  BRA `(.L_x_12695) ;  /* 0x0000000400387947 */ /* 0x000fea0003800000 */
.L_x_12702:
        /* <DEDUP_REMOVED lines=11> */
.L_x_12715:
[----:B------:R-:W0:Y:S01]  /*6d90*/  I2F.F64.S16 R4, R18 ;  /* 0x0000001200047312 */ /* 0x000e220000101c00 */
[----:B------:R-:W-:-:S05]  /*6da0*/  CS2R R6, SRZ ;  /* 0x0000000000067805 */ /* 0x000fca000001ff00 */
[----:B0-----:R0:W-:Y:S01]  /*6db0*/  STG.E.128 desc[UR36][R8.64], R4 ;  /* 0x0000000408007986 */ /* 0x0011e2000c101d24 */
[----:B------:R-:W-:Y:S05]  /*6dc0*/  BRA `(.L_x_12695) ;  /* 0x0000000000fc7947 */ /* 0x000fea0003800000 */
.L_x_12714:
[----:B------:R-:W-:-:S13]  /*6dd0*/  ISETP.NE.AND P0, PT, R0, 0xf, PT ;  /* 0x0000000f0000780c */ /* 0x000fda0003f05270 */
[----:B------:R-:W-:Y:S05]  /*6de0*/  @!P0 BRA `(.L_x_12716) ;  /* 0x0000000000e88947 */ /* 0x000fea0003800000 */
[----:B------:R-:W-:-:S13]  /*6df0*/  ISETP.NE.AND P0, PT, R0, 0x17, PT ;  /* 0x000000170000780c */ /* 0x000fda0003f05270 */
[----:B------:R-:W-:Y:S05]  /*6e00*/  @!P0 BRA `(.L_x_12717) ;  /* 0x0000000000908947 */ /* 0x000fea0003800000 */
[----:B------:R-:W-:-:S13]  /*6e10*/  ISETP.NE.AND P0, PT, R0, 0x18, PT ;  /* 0x000000180000780c */ /* 0x000fda0003f05270 */
[----:B------:R-:W-:Y:S05]  /*6e20*/  @!P0 BRA `(.L_x_12718) ;  /* 0x0000000000448947 */ /* 0x000fea0003800000 */
.L_x_12694:
        /* <DEDUP_REMOVED lines=16> */
.L_x_12719:
[----:B------:R-:W-:Y:S05]  /*6f30*/  BRA `(.L_x_12695) ;  /* 0x0000000000a07947 */ /* 0x000fea0003800000 */
.L_x_12718:
        /* <DEDUP_REMOVED lines=13> */
.L_x_12721:
[----:B------:R-:W-:Y:S05]  /*7010*/  BSYNC.RECONVERGENT B0 ;  /* 0x0000000000007941 */ /* 0x000fea0003800200 */
.L_x_12720:
[----:B------:R-:W-:-:S05]  /*7020*/  LOP3.LUT R3, R0, 0x80, R3, 0xf8, !PT ;  /* 0x0000008000037812 */ /* 0x000fca00078ef803 */
[----:B------:R0:W-:Y:S01]  /*7030*/  STG.E.U8 desc[UR36][R8.64], R3 ;  /* 0x0000000308007986 */ /* 0x0001e2000c101124 */
[----:B------:R-:W-:Y:S05]  /*7040*/  BRA `(.L_x_12695) ;  /* 0x00000000005c7947 */ /* 0x000fea0003800000 */
.L_x_12717:
        /* <DEDUP_REMOVED lines=12> */
.L_x_12723:
[----:B------:R-:W-:Y:S01]  /*7110*/  IMAD.MOV.U32 R0, RZ, RZ, 0x7f ;  /* 0x0000007fff007424 */ /* 0x000fe200078e00ff */
[----:B------:R-:W-:-:S04]  /*7120*/  ISETP.GT.U32.AND P0, PT, R3, 0x7f800000, PT ;  /* 0x7f8000000300780c */ /* 0x000fc80003f04070 */
[----:B------:R-:W-:-:S09]  /*7130*/  SEL R0, R0, 0x7c, P0 ;  /* 0x0000007c00007807 */ /* 0x000fd20000000000 */
.L_x_12724:
[----:B------:R-:W-:Y:S05]  /*7140*/  BSYNC.RECONVERGENT B0 ;  /* 0x0000000000007941 */ /* 0x000fea0003800200 */
.L_x_12722:
[----:B------:R-:W-:-:S04]  /*7150*/  SHF.R.U32.HI R3, RZ, 0x18, R5 ;  /* 0x00000018ff037819 */ /* 0x000fc80000011605 */
[----:B------:R-:W-:-:S05]  /*7160*/  LOP3.LUT R3, R0, 0x80, R3, 0xf8, !PT ;  /* 0x0000008000037812 */ /* 0x000fca00078ef803 */
[----:B------:R0:W-:Y:S01]  /*7170*/  STG.E.U8 desc[UR36][R8.64], R3 ;  /* 0x0000000308007986 */ /* 0x0001e2000c101124 */
[----:B------:R-:W-:Y:S05]  /*7180*/  BRA `(.L_x_12695) ;  /* 0x00000000000c7947 */ /* 0x000fea0003800000 */
.L_x_12716:
[----:B------:R-:W0:Y:S02]  /*7190*/  I2F.S16 R0, R18 ;  /* 0x0000001200007306 */ /* 0x000e240000101400 */
[----:B0-----:R-:W-:-:S05]  /*71a0*/  F2FP.BF16.F32.PACK_AB R0, RZ, R0 ;  /* 0x00000000ff00723e */ /* 0x001fca00000010ff */
[----:B------:R0:W-:Y:S02]  /*71b0*/  STG.E.U16 desc[UR36][R8.64], R0 ;  /* 0x0000000008007986 */ /* 0x0001e4000c101524 */
.L_x_12695:
[----:B------:R-:W-:-:S07]  /*71c0*/  VIADD R25, R25, 0x80 ;  /* 0x0000008019197836 */ /* 0x000fce0000000000 */
.L_x_12654:
[----:B------:R-:W-:Y:S05]  /*71d0*/  BSYNC.RECONVERGENT B6 ;  /* 0x0000000000067941 */ /* 0x000fea0003800200 */
.L_x_12653:
[----:B------:R-:W-:-:S13]  /*71e0*/  ISETP.GE.AND P0, PT, R25, R16, PT ;  /* 0x000000101900720c */ /* 0x000fda0003f06270 */
[----:B------:R-:W-:Y:S05]  /*71f0*/  @P0 EXIT ;  /* 0x000000000000094d */ /* 0x000fea0003800000 */
[----:B01-3--:R-:W0:Y:S01]  /*7200*/  LDC.64 R4, c[0x0][0x388] ;  /* 0x0000e200ff047b82 */ /* 0x00be220000000a00 */
[----:B------:R-:W2:Y:S01]  /*7210*/  LDCU UR4, c[0x0][0x3a8] ;  /* 0x00007500ff0477ac */ /* 0x000ea20008000800 */
[----:B------:R-:W-:Y:S01]  /*7220*/  PRMT R0, R17, 0x9910, RZ ;  /* 0x0000991011007816 */ /* 0x000fe200000000ff */
[----:B------:R-:W-:-:S03]  /*7230*/  IMAD R2, R2, 0x200, R25 ;  /* 0x0000020002027824 */ /* 0x000fc600078e0219 */
[----:B------:R-:W-:Y:S01]  /*7240*/  ISETP.GT.AND P1, PT, R0, 0x9, PT ;  /* 0x000000090000780c */ /* 0x000fe20003f24270 */
[----:B--2-4-:R-:W-:-:S05]  /*7250*/  IMAD R3, R2, UR4, RZ ;  /* 0x0000000402037c24 */ /* 0x014fca000f8e02ff */
        /* <DEDUP_REMOVED lines=13> */
.L_x_12728:
[----:B------:R-:W-:Y:S01]  /*7330*/  STG.E.U8 desc[UR36][R2.64], R19 ;  /* 0x0000001302007986 */ /* 0x000fe2000c101124 */
[----:B------:R-:W-:Y:S05]  /*7340*/  EXIT ;  /* 0x000000000000794d */ /* 0x000fea0003800000 */
.L_x_12727:
        /* <DEDUP_REMOVED lines=10> */
.L_x_12731:
[----:B------:R-:W-:-:S05]  /*73f0*/  PRMT R5, R19, 0x9910, RZ ;  /* 0x0000991013057816 */ /* 0x000fca00000000ff */
[----:B------:R-:W-:Y:S01]  /*7400*/  STG.E desc[UR36][R2.64], R5 ;  /* 0x0000000502007986 */ /* 0x000fe2000c101924 */
[----:B------:R-:W-:Y:S05]  /*7410*/  EXIT ;  /* 0x000000000000794d */ /* 0x000fea0003800000 */
.L_x_12730:
[----:B------:R-:W-:Y:S01]  /*7420*/  STG.E.U16 desc[UR36][R2.64], R19 ;  /* 0x0000001302007986 */ /* 0x000fe2000c101524 */
[----:B------:R-:W-:Y:S05]  /*7430*/  EXIT ;  /* 0x000000000000794d */ /* 0x000fea0003800000 */
.L_x_12726:
        /* <DEDUP_REMOVED lines=9> */
.L_x_12733:
[----:B------:R-:W0:Y:S02]  /*74d0*/  I2F.S16 R0, R19 ;  /* 0x0000001300007306 */ /* 0x000e240000101400 */
[----:B0-----:R-:W-:-:S05]  /*74e0*/  F2FP.F16.F32.PACK_AB R0, RZ, R0 ;  /* 0x00000000ff00723e */ /* 0x001fca00000000ff */
[----:B------:R-:W-:Y:S01]  /*74f0*/  STG.E.U16 desc[UR36][R2.64], R0 ;  /* 0x0000000002007986 */ /* 0x000fe2000c101524 */
[----:B------:R-:W-:Y:S05]  /*7500*/  EXIT ;  /* 0x000000000000794d */ /* 0x000fea0003800000 */
.L_x_12732:
        /* <DEDUP_REMOVED lines=10> */
.L_x_12735:
[----:B------:R-:W0:Y:S02]  /*75b0*/  I2F.S16 R19, R19 ;  /* 0x0000001300137306 */ /* 0x000e240000101400 */
[----:B0-----:R-:W-:-:S04]  /*75c0*/  F2FP.F16.F32.PACK_AB R5, RZ, R19 ;  /* 0x00000013ff05723e */ /* 0x001fc800000000ff */
[----:B------:R-:W-:-:S05]  /*75d0*/  PRMT R5, R5, 0x5410, RZ ;  /* 0x0000541005057816 */ /* 0x000fca00000000ff */
[----:B------:R-:W-:Y:S01]  /*75e0*/  STG.E desc[UR36][R2.64], R5 ;  /* 0x0000000502007986 */ /* 0x000fe2000c101924 */
[----:B------:R-:W-:Y:S05]  /*75f0*/  EXIT ;  /* 0x000000000000794d */ /* 0x000fea0003800000 */
.L_x_12734:
[----:B------:R-:W0:Y:S02]  /*7600*/  I2F.F64.S16 R4, R19 ;  /* 0x0000001300047312 */ /* 0x000e240000101c00 */
[----:B0-----:R-:W-:Y:S01]  /*7610*/  STG.E.64 desc[UR36][R2.64], R4 ;  /* 0x0000000402007986 */ /* 0x001fe2000c101b24 */
[----:B------:R-:W-:Y:S05]  /*7620*/  EXIT ;  /* 0x000000000000794d */ /* 0x000fea0003800000 */
.L_x_12725:
        /* <DEDUP_REMOVED lines=12> */
.L_x_12739:
        /* <DEDUP_REMOVED lines=18> */
.L_x_12742:
[----:B------:R-:W-:-:S04]  /*7810*/  SHF.R.U32.HI R5, RZ, 0x18, R5 ;  /* 0x00000018ff057819 */ /* 0x000fc80000011605 */
[----:B------:R-:W-:-:S07]  /*7820*/  LOP3.LUT R0, R0, 0x80, R5, 0xf8, !PT ;  /* 0x0000008000007812 */ /* 0x000fce00078ef805 */
.L_x_12741:
[----:B------:R-:W-:Y:S05]  /*7830*/  BSYNC.RECONVERGENT B0 ;  /* 0x0000000000007941 */ /* 0x000fea0003800200 */
.L_x_12740:
[----:B------:R-:W-:Y:S01]  /*7840*/  STG.E.U8 desc[UR36][R2.64], R0 ;  /* 0x0000000002007986 */ /* 0x000fe2000c101124 */
[----:B------:R-:W-:Y:S05]  /*7850*/  EXIT ;  /* 0x000000000000794d */ /* 0x000fea0003800000 */
.L_x_12738:
        /* <DEDUP_REMOVED lines=18> */
.L_x_12745:
[----:B------:R-:W-:-:S04]  /*7980*/  SHF.R.U32.HI R5, RZ, 0x18, R5 ;  /* 0x00000018ff057819 */ /* 0x000fc80000011605 */
[----:B------:R-:W-:-:S07]  /*7990*/  LOP3.LUT R0, R0, 0x80, R5, 0xf8, !PT ;  /* 0x0000008000007812 */ /* 0x000fce00078ef805 */
.L_x_12744:
[----:B------:R-:W-:Y:S05]  /*79a0*/  BSYNC.RECONVERGENT B0 ;  /* 0x0000000000007941 */ /* 0x000fea0003800200 */
.L_x_12743:
[----:B------:R-:W-:Y:S01]  /*79b0*/  STG.E.U8 desc[UR36][R2.64], R0 ;  /* 0x0000000002007986 */ /* 0x000fe2000c101124 */
[----:B------:R-:W-:Y:S05]  /*79c0*/  EXIT ;  /* 0x000000000000794d */ /* 0x000fea0003800000 */
.L_x_12737:
        /* <DEDUP_REMOVED lines=22> */
.L_x_12747:
[----:B------:R-:W-:-:S04]  /*7b30*/  PRMT R4, R19, 0x9910, RZ ;  /* 0x0000991013047816 */ /* 0x000fc800000000ff */
[----:B------:R-:W-:-:S05]  /*7b40*/  SHF.R.S32.HI R5, RZ, 0x1f, R4 ;  /* 0x0000001fff057819 */ /* 0x000fca0000011404 */
[----:B------:R-:W-:Y:S01]  /*7b50*/  STG.E.64 desc[UR36][R2.64], R4 ;  /* 0x0000000402007986 */ /* 0x000fe2000c101b24 */
[----:B------:R-:W-:Y:S05]  /*7b60*/  EXIT ;  /* 0x000000000000794d */ /* 0x000fea0003800000 */
.L_x_12746:
[----:B------:R-:W-:-:S05]  /*7b70*/  PRMT R5, R19, 0x9910, RZ ;  /* 0x0000991013057816 */ /* 0x000fca00000000ff */
[----:B------:R-:W-:Y:S01]  /*7b80*/  STG.E desc[UR36][R2.64], R5 ;  /* 0x0000000502007986 */ /* 0x000fe2000c101924 */
[----:B------:R-:W-:Y:S05]  /*7b90*/  EXIT ;  /* 0x000000000000794d */ /* 0x000fea0003800000 */
.L_x_12736:
        /* <DEDUP_REMOVED lines=11> */
.L_x_12749:
[----:B------:R-:W0:Y:S01]  /*7c50*/  I2F.F64.S16 R4, R19 ;  /* 0x0000001300047312 */ /* 0x000e220000101c00 */
[----:B------:R-:W-:-:S05]  /*7c60*/  CS2R R6, SRZ ;  /* 0x0000000000067805 */ /* 0x000fca000001ff00 */
[----:B0-----:R-:W-:Y:S01]  /*7c70*/  STG.E.128 desc[UR36][R2.64], R4 ;  /* 0x0000000402007986 */ /* 0x001fe2000c101d24 */
[----:B------:R-:W-:Y:S05]  /*7c80*/  EXIT ;  /* 0x000000000000794d */ /* 0x000fea0003800000 */
.L_x_12748:
[----:B------:R-:W-:-:S13]  /*7c90*/  ISETP.NE.AND P0, PT, R0, 0xf, PT ;  /* 0x0000000f0000780c */ /* 0x000fda0003f05270 */
[----:B------:R-:W-:Y:S05]  /*7ca0*/  @!P0 BRA `(.L_x_12750) ;  /* 0x0000000000e88947 */ /* 0x000fea0003800000 */
[----:B------:R-:W-:-:S13]  /*7cb0*/  ISETP.NE.AND P0, PT, R0, 0x17, PT ;  /* 0x000000170000780c */ /* 0x000fda0003f05270 */
[----:B------:R-:W-:Y:S05]  /*7cc0*/  @!P0 BRA `(.L_x_12751) ;  /* 0x0000000000908947 */ /* 0x000fea0003800000 */
[----:B------:R-:W-:-:S13]  /*7cd0*/  ISETP.NE.AND P0, PT, R0, 0x18, PT ;  /* 0x000000180000780c */ /* 0x000fda0003f05270 */
[----:B------:R-:W-:Y:S05]  /*7ce0*/  @!P0 BRA `(.L_x_12752) ;  /* 0x0000000000448947 */ /* 0x000fea0003800000 */
.L_x_12729:
        /* <DEDUP_REMOVED lines=16> */
.L_x_12753:
[----:B------:R-:W-:Y:S05]  /*7df0*/  EXIT ;  /* 0x000000000000794d */ /* 0x000fea0003800000 */
.L_x_12752:
        /* <DEDUP_REMOVED lines=13> */
.L_x_12755:
[----:B------:R-:W-:Y:S05]  /*7ed0*/  BSYNC.RECONVERGENT B0 ;  /* 0x0000000000007941 */ /* 0x000fea0003800200 */
.L_x_12754:
[----:B------:R-:W-:-:S05]  /*7ee0*/  LOP3.LUT R5, R0, 0x80, R5, 0xf8, !PT ;  /* 0x0000008000057812 */ /* 0x000fca00078ef805 */
[----:B------:R-:W-:Y:S01]  /*7ef0*/  STG.E.U8 desc[UR36][R2.64], R5 ;  /* 0x0000000502007986 */ /* 0x000fe2000c101124 */
[----:B------:R-:W-:Y:S05]  /*7f00*/  EXIT ;  /* 0x000000000000794d */ /* 0x000fea0003800000 */
.L_x_12751:
        /* <DEDUP_REMOVED lines=12> */
.L_x_12757:
[----:B------:R-:W-:Y:S01]  /*7fd0*/  IMAD.MOV.U32 R0, RZ, RZ, 0x7f ;  /* 0x0000007fff007424 */ /* 0x000fe200078e00ff */
[----:B------:R-:W-:-:S04]  /*7fe0*/  ISETP.GT.U32.AND P0, PT, R4, 0x7f800000, PT ;  /* 0x7f8000000400780c */ /* 0x000fc80003f04070 */
[----:B------:R-:W-:-:S09]  /*7ff0*/  SEL R0, R0, 0x7c, P0 ;  /* 0x0000007c00007807 */ /* 0x000fd20000000000 */
.L_x_12758:
[----:B------:R-:W-:Y:S05]  /*8000*/  BSYNC.RECONVERGENT B0 ;  /* 0x0000000000007941 */ /* 0x000fea0003800200 */
.L_x_12756:
[----:B------:R-:W-:-:S04]  /*8010*/  SHF.R.U32.HI R5, RZ, 0x18, R5 ;  /* 0x00000018ff057819 */ /* 0x000fc80000011605 */
[----:B------:R-:W-:-:S05]  /*8020*/  LOP3.LUT R5, R0, 0x80, R5, 0xf8, !PT ;  /* 0x0000008000057812 */ /* 0x000fca00078ef805 */
[----:B------:R-:W-:Y:S01]  /*8030*/  STG.E.U8 desc[UR36][R2.64], R5 ;  /* 0x0000000502007986 */ /* 0x000fe2000c101124 */
[----:B------:R-:W-:Y:S05]  /*8040*/  EXIT ;  /* 0x000000000000794d */ /* 0x000fea0003800000 */
.L_x_12750:
[----:B------:R-:W0:Y:S02]  /*8050*/  I2F.S16 R0, R19 ;  /* 0x0000001300007306 */ /* 0x000e240000101400 */
[----:B0-----:R-:W-:-:S05]  /*8060*/  F2FP.BF16.F32.PACK_AB R0, RZ, R0 ;  /* 0x00000000ff00723e */ /* 0x001fca00000010ff */
[----:B------:R-:W-:Y:S01]  /*8070*/  STG.E.U16 desc[UR36][R2.64], R0 ;  /* 0x0000000002007986 */ /* 0x000fe2000c101524 */
[----:B------:R-:W-:Y:S05]  /*8080*/  EXIT ;  /* 0x000000000000794d */ /* 0x000fea0003800000 */
.L_x_12759:
        /* <DEDUP_REMOVED lines=15> */
.L_x_23233:


//--------------------- .text._ZN2at6native18elementwise_kernelILi128ELi4EZNS0_22gpu_kernel_impl_nocastINS0_13BUnaryFunctorIsssZZZNS0_15binary_internal21div_trunc_kernel_cudaERNS_18TensorIteratorBaseEENKUlvE_clEvENKUlvE3_clEvEUlssE_EEEEvS6_RKT_EUliE_EEviT1_ --------------------------
	.section	.text._ZN2at6native18elementwise_kernelILi128ELi4EZNS0_22gpu_kernel_impl_nocastINS0_13BUnaryFunctorIsssZZZNS0_15binary_internal21div_trunc_kernel_cudaERNS_18TensorIteratorBaseEENKUlvE_clEvENKUlvE3_clEvEUlssE_EEEEvS6_RKT_EUliE_EEviT1_,"ax",@progbits
	.align	128
        .global         _ZN2at6native18elementwise_kernelILi128ELi4EZNS0_22gpu_kernel_impl_nocastINS0_13BUnaryFunctorIsssZZZNS0_15binary_internal21div_trunc_kernel_cudaERNS_18TensorIteratorBaseEENKUlvE_clEvENKUlvE3_clEvEUlssE_EEEEvS6_RKT_EUliE_EEviT1_
        .type           _ZN2at6native18elementwise_kernelILi128ELi4EZNS0_22gpu_kernel_impl_nocastINS0_13BUnaryFunctorIsssZZZNS0_15binary_internal21div_trunc_kernel_cudaERNS_18TensorIteratorBaseEENKUlvE_clEvENKUlvE3_clEvEUlssE_EEEEvS6_RKT_EUliE_EEviT1_,@function
        .size           _ZN2at6native18elementwise_kernelILi128ELi4EZNS0_22gpu_kernel_impl_nocastINS0_13BUnaryFunctorIsssZZZNS0_15binary_internal21div_trunc_kernel_cudaERNS_18TensorIteratorBaseEENKUlvE_clEvENKUlvE3_clEvEUlssE_EEEEvS6_RKT_EUliE_EEviT1_,(.L_x_23234 - _ZN2at6native18elementwise_kernelILi128ELi4EZNS0_22gpu_kernel_impl_nocastINS0_13BUnaryFunctorIsssZZZNS0_15binary_internal21div_trunc_kernel_cudaERNS_18TensorIteratorBaseEENKUlvE_clEvENKUlvE3_clEvEUlssE_EEEEvS6_RKT_EUliE_EEviT1_)
        .other          _ZN2at6native18elementwise_kernelILi128ELi4EZNS0_22gpu_kernel_impl_nocastINS0_13BUnaryFunctorIsssZZZNS0_15binary_internal21div_trunc_kernel_cudaERNS_18TensorIteratorBaseEENKUlvE_clEvENKUlvE3_clEvEUlssE_EEEEvS6_RKT_EUliE_EEviT1_,@"STO_CUDA_ENTRY STV_DEFAULT"
_ZN2at6native18elementwise_kernelILi128ELi4EZNS0_22gpu_kernel_impl_nocastINS0_13BUnaryFunctorIsssZZZNS0_15binary_internal21div_trunc_kernel_cudaERNS_18TensorIteratorBaseEENKUlvE_clEvENKUlvE3_clEvEUlssE_EEEEvS6_RKT_EUliE_EEviT1_:
.text._ZN2at6native18elementwise_kernelILi128ELi4EZNS0_22gpu_kernel_impl_nocastINS0_13BUnaryFunctorIsssZZZNS0_15binary_internal21div_trunc_kernel_cudaERNS_18TensorIteratorBaseEENKUlvE_clEvENKUlvE3_clEvEUlssE_EEEEvS6_RKT_EUliE_EEviT1_:
[----:B------:R-:W-:Y:S08]  /*0000*/  LDC R1, c[0x0][0x37c] ;  /* 0x0000df00ff017b82 */ /* 0x000ff00000000800 */
[----:B------:R-:W0:Y:S01]  /*0010*/  LDC R4, c[0x0][0x388] ;  /* 0x0000e200ff047b82 */ /* 0x000e220000000800 */
[----:B------:R-:W1:Y:S01]  /*0020*/  S2R R3, SR_TID.X ;  /* 0x0000000000037919 */ /* 0x000e620000002100 */
[----:B------:R-:W2:Y:S06]  /*0030*/  LDCU.64 UR6, c[0x0][0x358] ;  /* 0x00006b00ff0677ac */ /* 0x000eac0008000a00 */
[----:B------:R-:W3:Y:S08]  /*0040*/  S2UR UR4, SR_CTAID.X ;  /* 0x00000000000479c3 */ /* 0x000ef00000002500 */
[----:B------:R-:W4:Y:S01]  /*0050*/  LDC.U16 R0, c[0x0][0x592] ;  /* 0x00016480ff007b82 */ /* 0x000f220000000400 */
[----:B0-----:R-:W-:Y:S01]  /*0060*/  ISETP.NE.AND P0, PT, R4, RZ, PT ;  /* 0x000000ff0400720c */ /* 0x001fe20003f05270 */
[----:B---3--:R-:W-:-:S06]  /*0070*/  USHF.L.U32 UR4, UR4, 0x9, URZ ;  /* 0x0000000904047899 */ /* 0x008fcc00080006ff */
[----:B-1----:R-:W-:Y:S02]  /*0080*/  LOP3.LUT R3, R3, UR4, RZ, 0xfc, !PT ;  /* 0x0000000403037c12 */ /* 0x002fe4000f8efcff */
[----:B----4-:R-:W-:-:S04]  /*0090*/  PRMT R0, R0, 0x9910, RZ ;  /* 0x0000991000007816 */ /* 0x010fc800000000ff */
[----:B--2---:R-:W-:Y:S05]  /*00a0*/  @P0 BRA `(.L_x_12760) ;  /* 0x0000000800240947 */ /* 0x004fea0003800000 */
[----:B------:R-:W0:Y:S01]  /*00b0*/  LDCU UR4, c[0x0][0x380] ;  /* 0x00007000ff0477ac */ /* 0x000e220008000800 */
[----:B------:R-:W-:Y:S04]  /*00c0*/  BSSY.RECONVERGENT B0, `(.L_x_12761) ;  /* 0x0000066000007945 */ /* 0x000fe80003800200 */
[----:B------:R-:W-:Y:S01]  /*00d0*/  BSSY.RELIABLE B1, `(.L_x_12762) ;  /* 0x0000045000017945 */ /* 0x000fe20003800100 */
[----:B0-----:R-:W-:-:S13]  /*00e0*/  ISETP.GE.AND P0, PT, R3, UR4, PT ;  /* 0x0000000403007c0c */ /* 0x001fda000bf06270 */
[----:B------:R-:W-:Y:S05]  /*00f0*/  @P0 BRA `(.L_x_12763) ;  /* 0x0000000000fc0947 */ /* 0x000fea0003800000 */
[----:B------:R-:W0:Y:S02]  /*0100*/  LDC.64 R4, c[0x0][0x588] ;  /* 0x00016200ff047b82 */ /* 0x000e240000000a00 */
[----:B0-----:R0:W2:Y:S01]  /*0110*/  LDG.E.S16 R5, desc[UR6][R4.64] ;  /* 0x0000000604057981 */ /* 0x0010a2000c1e1700 */
[-C--:B------:R-:W-:Y:S01]  /*0120*/  IABS R9, R0.reuse ;  /* 0x0000000000097213 */ /* 0x080fe20000000000 */
[----:B------:R-:W-:Y:S01]  /*0130*/  VIADD R3, R3, 0x80 ;  /* 0x0000008003037836 */ /* 0x000fe20000000000 */
[----:B------:R-:W-:Y:S02]  /*0140*/  IABS R10, R0 ;  /* 0x00000000000a7213 */ /* 0x000fe40000000000 */
[----:B------:R-:W1:Y:S03]  /*0150*/  I2F.RP R2, R9 ;  /* 0x0000000900027306 */ /* 0x000e660000209400 */
[----:B0-----:R-:W-:-:S05]  /*0160*/  IMAD.MOV R4, RZ, RZ, -R10 ;  /* 0x000000ffff047224 */ /* 0x001fca00078e0a0a */
[----:B-1----:R-:W0:Y:S02]  /*0170*/  MUFU.RCP R2, R2 ;  /* 0x0000000200027308 */ /* 0x002e240000001000 */
[----:B0-----:R-:W-:-:S06]  /*0180*/  IADD3 R6, PT, PT, R2, 0xffffffe, RZ ;  /* 0x0ffffffe02067810 */ /* 0x001fcc0007ffe0ff */
[----:B------:R0:W1:Y:S02]  /*0190*/  F2I.FTZ.U32.TRUNC.NTZ R7, R6 ;  /* 0x0000000600077305 */ /* 0x000064000021f000 */
[----:B0-----:R-:W-:Y:S01]  /*01a0*/  HFMA2 R6, -RZ, RZ, 0, 0 ;  /* 0x00000000ff067431 */ /* 0x001fe200000001ff */
[----:B-1----:R-:W-:-:S05]  /*01b0*/  IADD3 R8, PT, PT, RZ, -R7, RZ ;  /* 0x80000007ff087210 */ /* 0x002fca0007ffe0ff */
[----:B------:R-:W-:-:S04]  /*01c0*/  IMAD R11, R8, R9, RZ ;  /* 0x00000009080b7224 */ /* 0x000fc800078e02ff */
[----:B------:R-:W-:Y:S01]  /*01d0*/  IMAD.HI.U32 R7, R7, R11, R6 ;  /* 0x0000000b07077227 */ /* 0x000fe200078e0006 */
[----:B--2---:R-:W-:-:S05]  /*01e0*/  IABS R2, R5 ;  /* 0x0000000500027213 */ /* 0x004fca0000000000 */
[----:B------:R-:W-:-:S04]  /*01f0*/  IMAD.HI.U32 R7, R7, R2, RZ ;  /* 0x0000000207077227 */ /* 0x000fc800078e00ff */
[----:B------:R-:W-:-:S05]  /*0200*/  IMAD R2, R7, R4, R2 ;  /* 0x0000000407027224 */ /* 0x000fca00078e0202 */
[----:B------:R-:W-:-:S13]  /*0210*/  ISETP.GT.U32.AND P2, PT, R9, R2, PT ;  /* 0x000000020900720c */ /* 0x000fda0003f44070 */
[-C--:B------:R-:W-:Y:S01]  /*0220*/  @!P2 IADD3 R2, PT, PT, R2, -R9.reuse, RZ ;  /* 0x800000090202a210 */ /* 0x080fe20007ffe0ff */
[----:B------:R-:W-:Y:S01]  /*0230*/  @!P2 VIADD R7, R7, 0x1 ;  /* 0x000000010707a836 */ /* 0x000fe20000000000 */
[----:B------:R-:W-:Y:S02]  /*0240*/  ISETP.NE.AND P2, PT, R0, RZ, PT ;  /* 0x000000ff0000720c */ /* 0x000fe40003f45270 */
[----:B------:R-:W-:Y:S02]  /*0250*/  ISETP.GE.U32.AND P0, PT, R2, R9, PT ;  /* 0x000000090200720c */ /* 0x000fe40003f06070 */
[----:B------:R-:W-:Y:S02]  /*0260*/  LOP3.LUT R2, R5, R0, RZ, 0x3c, !PT ;  /* 0x0000000005027212 */ /* 0x000fe400078e3cff */
[----:B------:R-:W0:Y:S02]  /*0270*/  LDC.64 R4, c[0x0][0x580] ;  /* 0x00016000ff047b82 */ /* 0x000e240000000a00 */
[----:B------:R-:W-:-:S07]  /*0280*/  ISETP.GE.AND P1, PT, R2, RZ, PT ;  /* 0x000000ff0200720c */ /* 0x000fce0003f26270 */
[----:B------:R-:W-:Y:S02]  /*0290*/  @P0 IADD3 R7, PT, PT, R7, 0x1, RZ ;  /* 0x0000000107070810 */ /* 0x000fe40007ffe0ff */
[----:B------:R-:W-:-:S04]  /*02a0*/  ISETP.GE.AND P0, PT, R3, UR4, PT ;  /* 0x0000000403007c0c */ /* 0x000fc8000bf06270 */
[----:B------:R-:W-:Y:S02]  /*02b0*/  @!P1 IADD3 R7, PT, PT, -R7, RZ, RZ ;  /* 0x000000ff07079210 */ /* 0x000fe40007ffe1ff */
[----:B------:R-:W-:-:S05]  /*02c0*/  @!P2 LOP3.LUT R7, RZ, R0, RZ, 0x33, !PT ;  /* 0x00000000ff07a212 */ /* 0x000fca00078e33ff */
[----:B0-----:R0:W-:Y:S02]  /*02d0*/  STG.E.U16 desc[UR6][R4.64], R7 ;  /* 0x0000000704007986 */ /* 0x0011e4000c101506 */
[----:B------:R-:W-:Y:S05]  /*02e0*/  @P0 BREAK.RELIABLE B1 ;  /* 0x0000000000010942 */ /* 0x000fea0003800100 */
[----:B------:R-:W-:Y:S05]  /*02f0*/  @P0 BRA `(.L_x_12764) ;  /* 0x0000000400080947 */ /* 0x000fea0003800000 */
[----:B0-----:R-:W0:Y:S02]  /*0300*/  LDC.64 R4, c[0x0][0x588] ;  /* 0x00016200ff047b82 */ /* 0x001e240000000a00 */
[----:B0-----:R0:W2:Y:S01]  /*0310*/  LDG.E.S16 R5, desc[UR6][R4.64] ;  /* 0x0000000604057981 */ /* 0x0010a2000c1e1700 */
[-C--:B------:R-:W-:Y:S02]  /*0320*/  IABS R9, R0.reuse ;  /* 0x0000000000097213 */ /* 0x080fe40000000000 */
[----:B------:R-:W-:Y:S02]  /*0330*/  IABS R10, R0 ;  /* 0x00000000000a7213 */ /* 0x000fe40000000000 */
[----:B------:R-:W1:Y:S01]  /*0340*/  I2F.RP R2, R9 ;  /* 0x0000000900027306 */ /* 0x000e620000209400 */
[----:B------:R-:W-:Y:S02]  /*0350*/  IADD3 R3, PT, PT, R3, 0x80, RZ ;  /* 0x0000008003037810 */ /* 0x000fe40007ffe0ff */
[----:B------:R-:W-:-:S05]  /*0360*/  IMAD.MOV R10, RZ, RZ, -R10 ;  /* 0x000000ffff0a7224 */ /* 0x000fca00078e0a0a */
[----:B-1----:R-:W1:Y:S02]  /*0370*/  MUFU.RCP R2, R2 ;  /* 0x0000000200027308 */ /* 0x002e640000001000 */
[----:B-1----:R-:W-:-:S06]  /*0380*/  IADD3 R6, PT, PT, R2, 0xffffffe, RZ ;  /* 0x0ffffffe02067810 */ /* 0x002fcc0007ffe0ff */
[----:B------:R1:W3:Y:S02]  /*0390*/  F2I.FTZ.U32.TRUNC.NTZ R7, R6 ;  /* 0x0000000600077305 */ /* 0x0002e4000021f000 */
[----:B-1----:R-:W-:Y:S02]  /*03a0*/  MOV R6, RZ ;  /* 0x000000ff00067202 */ /* 0x002fe40000000f00 */
[----:B---3--:R-:W-:-:S05]  /*03b0*/  IADD3 R8, PT, PT, RZ, -R7, RZ ;  /* 0x80000007ff087210 */ /* 0x008fca0007ffe0ff */
[----:B------:R-:W-:-:S04]  /*03c0*/  IMAD R11, R8, R9, RZ ;  /* 0x00000009080b7224 */ /* 0x000fc800078e02ff */
[----:B0-----:R-:W-:Y:S01]  /*03d0*/  IMAD.HI.U32 R4, R7, R11, R6 ;  /* 0x0000000b07047227 */ /* 0x001fe200078e0006 */
[----:B--2---:R-:W-:Y:S02]  /*03e0*/  IABS R8, R5 ;  /* 0x0000000500087213 */ /* 0x004fe40000000000 */
[----:B------:R-:W-:Y:S02]  /*03f0*/  LOP3.LUT R6, R5, R0, RZ, 0x3c, !PT ;  /* 0x0000000005067212 */ /* 0x000fe400078e3cff */
[----:B------:R-:W-:Y:S01]  /*0400*/  MOV R7, R8 ;  /* 0x0000000800077202 */ /* 0x000fe20000000f00 */
[----:B------:R-:W-:Y:S01]  /*0410*/  IMAD.MOV.U32 R8, RZ, RZ, R10 ;  /* 0x000000ffff087224 */ /* 0x000fe200078e000a */
[----:B------:R-:W-:-:S03]  /*0420*/  ISETP.GE.AND P0, PT, R6, RZ, PT ;  /* 0x000000ff0600720c */ /* 0x000fc60003f06270 */
[----:B------:R-:W-:-:S04]  /*0430*/  IMAD.HI.U32 R2, R4, R7, RZ ;  /* 0x0000000704027227 */ /* 0x000fc800078e00ff */
[----:B------:R-:W-:-:S05]  /*0440*/  IMAD R4, R2, R8, R7 ;  /* 0x0000000802047224 */ /* 0x000fca00078e0207 */
[----:B------:R-:W-:-:S13]  /*0450*/  ISETP.GT.U32.AND P2, PT, R9, R4, PT ;  /* 0x000000040900720c */ /* 0x000fda0003f44070 */
[-C--:B------:R-:W-:Y:S02]  /*0460*/  @!P2 IADD3 R4, PT, PT, R4, -R9.reuse, RZ ;  /* 0x800000090404a210 */ /* 0x080fe40007ffe0ff */
[----:B------:R-:W-:Y:S02]  /*0470*/  @!P2 IADD3 R2, PT, PT, R2, 0x1, RZ ;  /* 0x000000010202a810 */ /* 0x000fe40007ffe0ff */
[----:B------:R-:W-:Y:S02]  /*0480*/  ISETP.GE.U32.AND P1, PT, R4, R9, PT ;  /* 0x000000090400720c */ /* 0x000fe40003f26070 */
[----:B------:R-:W0:Y:S01]  /*0490*/  LDC.64 R4, c[0x0][0x580] ;  /* 0x00016000ff047b82 */ /* 0x000e220000000a00 */
[----:B------:R-:W-:-:S10]  /*04a0*/  ISETP.NE.AND P2, PT, R0, RZ, PT ;  /* 0x000000ff0000720c */ /* 0x000fd40003f45270 */
[----:B------:R-:W-:-:S05]  /*04b0*/  @P1 VIADD R2, R2, 0x1 ;  /* 0x0000000102021836 */ /* 0x000fca0000000000 */
[----:B------:R-:W-:Y:S02]  /*04c0*/  @!P0 IADD3 R2, PT, PT, -R2, RZ, RZ ;  /* 0x000000ff02028210 */ /* 0x000fe40007ffe1ff */
[----:B------:R-:W-:-:S05]  /*04d0*/  @!P2 LOP3.LUT R2, RZ, R0, RZ, 0x33, !PT ;  /* 0x00000000ff02a212 */ /* 0x000fca00078e33ff */
[----:B0-----:R0:W-:Y:S02]  /*04e0*/  STG.E.U16 desc[UR6][R4.64], R2 ;  /* 0x0000000204007986 */ /* 0x0011e4000c101506 */
.L_x_12763:
[----:B------:R-:W-:-:S13]  /*04f0*/  ISETP.GE.AND P0, PT, R3, UR4, PT ;  /* 0x0000000403007c0c */ /* 0x000fda000bf06270 */
[----:B------:R-:W-:Y:S05]  /*0500*/  @P0 BREAK.RELIABLE B1 ;  /* 0x0000000000010942 */ /* 0x000fea0003800100 */
[----:B------:R-:W-:Y:S05]  /*0510*/  @P0 BRA `(.L_x_12764) ;  /* 0x0000000000800947 */ /* 0x000fea0003800000 */
[----:B------:R-:W-:Y:S05]  /*0520*/  BSYNC.RELIABLE B1 ;  /* 0x0000000000017941 */ /* 0x000fea0003800100 */
.L_x_12762:
[----:B0-----:R-:W0:Y:S02]  /*0530*/  LDC.64 R4, c[0x0][0x588] ;  /* 0x00016200ff047b82 */ /* 0x001e240000000a00 */
[----:B0-----:R0:W2:Y:S01]  /*0540*/  LDG.E.S16 R5, desc[UR6][R4.64] ;  /* 0x0000000604057981 */ /* 0x0010a2000c1e1700 */
[-C--:B------:R-:W-:Y:S02]  /*0550*/  IABS R9, R0.reuse ;  /* 0x0000000000097213 */ /* 0x080fe40000000000 */
[----:B------:R-:W-:Y:S02]  /*0560*/  IABS R10, R0 ;  /* 0x00000000000a7213 */ /* 0x000fe40000000000 */
[----:B------:R-:W1:Y:S01]  /*0570*/  I2F.RP R2, R9 ;  /* 0x0000000900027306 */ /* 0x000e620000209400 */
[----:B------:R-:W-:Y:S02]  /*0580*/  IADD3 R3, PT, PT, R3, 0x80, RZ ;  /* 0x0000008003037810 */ /* 0x000fe40007ffe0ff */
[----:B------:R-:W-:-:S05]  /*0590*/  IADD3 R10, PT, PT, RZ, -R10, RZ ;  /* 0x8000000aff0a7210 */ /* 0x000fca0007ffe0ff */
[----:B-1----:R-:W1:Y:S02]  /*05a0*/  MUFU.RCP R2, R2 ;  /* 0x0000000200027308 */ /* 0x002e640000001000 */
[----:B-1----:R-:W-:-:S06]  /*05b0*/  VIADD R6, R2, 0xffffffe ;  /* 0x0ffffffe02067836 */ /* 0x002fcc0000000000 */
[----:B------:R1:W3:Y:S02]  /*05c0*/  F2I.FTZ.U32.TRUNC.NTZ R7, R6 ;  /* 0x0000000600077305 */ /* 0x0002e4000021f000 */
[----:B-1----:R-:W-:Y:S01]  /*05d0*/  IMAD.MOV.U32 R6, RZ, RZ, RZ ;  /* 0x000000ffff067224 */ /* 0x002fe200078e00ff */
[----:B---3--:R-:W-:-:S05]  /*05e0*/  IADD3 R8, PT, PT, RZ, -R7, RZ ;  /* 0x80000007ff087210 */ /* 0x008fca0007ffe0ff */
[----:B------:R-:W-:-:S04]  /*05f0*/  IMAD R11, R8, R9, RZ ;  /* 0x00000009080b7224 */ /* 0x000fc800078e02ff */
[----:B0-----:R-:W-:Y:S01]  /*0600*/  IMAD.HI.U32 R4, R7, R11, R6 ;  /* 0x0000000b07047227 */ /* 0x001fe200078e0006 */
[----:B--2---:R-:W-:Y:S02]  /*0610*/  IABS R8, R5 ;  /* 0x0000000500087213 */ /* 0x004fe40000000000 */
[----:B------:R-:W-:Y:S02]  /*0620*/  LOP3.LUT R6, R5, R0, RZ, 0x3c, !PT ;  /* 0x0000000005067212 */ /* 0x000fe400078e3cff */
[----:B------:R-:W-:Y:S02]  /*0630*/  MOV R7, R8 ;  /* 0x0000000800077202 */ /* 0x000fe40000000f00 */
[----:B------:R-:W-:Y:S02]  /*0640*/  MOV R8, R10 ;  /* 0x0000000a00087202 */ /* 0x000fe40000000f00 */
[----:B------:R-:W-:Y:S01]  /*0650*/  ISETP.GE.AND P0, PT, R6, RZ, PT ;  /* 0x000000ff0600720c */ /* 0x000fe20003f06270 */
[----:B------:R-:W-:-:S04]  /*0660*/  IMAD.HI.U32 R2, R4, R7, RZ ;  /* 0x0000000704027227 */ /* 0x000fc800078e00ff */
[----:B------:R-:W-:-:S05]  /*0670*/  IMAD R4, R2, R8, R7 ;  /* 0x0000000802047224 */ /* 0x000fca00078e0207 */
[----:B------:R-:W-:-:S13]  /*0680*/  ISETP.GT.U32.AND P2, PT, R9, R4, PT ;  /* 0x000000040900720c */ /* 0x000fda0003f44070 */
[----:B------:R-:W-:Y:S01]  /*0690*/  @!P2 IMAD.IADD R4, R4, 0x1, -R9 ;  /* 0x000000010404a824 */ /* 0x000fe200078e0a09 */
[----:B------:R-:W-:Y:S02]  /*06a0*/  @!P2 IADD3 R2, PT, PT, R2, 0x1, RZ ;  /* 0x000000010202a810 */ /* 0x000fe40007ffe0ff */
[----:B------:R-:W-:Y:S02]  /*06b0*/  ISETP.NE.AND P2, PT, R0, RZ, PT ;  /* 0x000000ff0000720c */ /* 0x000fe40003f45270 */
[----:B------:R-:W-:Y:S02]  /*06c0*/  ISETP.GE.U32.AND P1, PT, R4, R9, PT ;  /* 0x000000090400720c */ /* 0x000fe40003f26070 */
[----:B------:R-:W0:Y:S11]  /*06d0*/  LDC.64 R4, c[0x0][0x580] ;  /* 0x00016000ff047b82 */ /* 0x000e360000000a00 */
[----:B------:R-:W-:-:S05]  /*06e0*/  @P1 IADD3 R2, PT, PT, R2, 0x1, RZ ;  /* 0x0000000102021810 */ /* 0x000fca0007ffe0ff */
[----:B------:R-:W-:Y:S01]  /*06f0*/  @!P0 IMAD.MOV R2, RZ, RZ, -R2 ;  /* 0x000000ffff028224 */ /* 0x000fe200078e0a02 */
[----:B------:R-:W-:-:S05]  /*0700*/  @!P2 LOP3.LUT R2, RZ, R0, RZ, 0x33, !PT ;  /* 0x00000000ff02a212 */ /* 0x000fca00078e33ff */
[----:B0-----:R1:W-:Y:S02]  /*0710*/  STG.E.U16 desc[UR6][R4.64], R2 ;  /* 0x0000000204007986 */ /* 0x0013e4000c101506 */
.L_x_12764:
[----:B------:R-:W-:Y:S05]  /*0720*/  BSYNC.RECONVERGENT B0 ;  /* 0x0000000000007941 */ /* 0x000fea0003800200 */
.L_x_12761:
[----:B------:R-:W-:Y:S05]  /*0730*/  WARPSYNC.ALL ;  /* 0x0000000000007948 */ /* 0x000fea0003800000 */
[----:B------:R-:W-:-:S13]  /*0740*/  ISETP.GE.AND P0, PT, R3, UR4, PT ;  /* 0x0000000403007c0c */ /* 0x000fda000bf06270 */
[----:B------:R-:W-:Y:S05]  /*0750*/  @P0 EXIT ;  /* 0x000000000000094d */ /* 0x000fea0003800000 */
[----:B01----:R-:W0:Y:S02]  /*0760*/  LDC.64 R2, c[0x0][0x588] ;  /* 0x00016200ff027b82 */ /* 0x003e240000000a00 */
[----:B0-----:R0:W2:Y:S01]  /*0770*/  LDG.E.S16 R3, desc[UR6][R2.64] ;  /* 0x0000000602037981 */ /* 0x0010a2000c1e1700 */
[-C--:B------:R-:W-:Y:S02]  /*0780*/  IABS R7, R0.reuse ;  /* 0x0000000000077213 */ /* 0x080fe40000000000 */
[----:B------:R-:W-:Y:S02]  /*0790*/  IABS R10, R0 ;  /* 0x00000000000a7213 */ /* 0x000fe40000000000 */
[----:B------:R-:W1:Y:S08]  /*07a0*/  I2F.RP R6, R7 ;  /* 0x0000000700067306 */ /* 0x000e700000209400 */
[----:B-1----:R-:W1:Y:S02]  /*07b0*/  MUFU.RCP R6, R6 ;  /* 0x0000000600067308 */ /* 0x002e640000001000 */
[----:B-1----:R-:W-:-:S02]  /*07c0*/  IADD3 R4, PT, PT, R6, 0xffffffe, RZ ;  /* 0x0ffffffe06047810 */ /* 0x002fc40007ffe0ff */
[----:B------:R-:W-:-:S04]  /*07d0*/  IADD3 R6, PT, PT, RZ, -R10, RZ ;  /* 0x8000000aff067210 */ /* 0x000fc80007ffe0ff */
[----:B------:R1:W3:Y:S02]  /*07e0*/  F2I.FTZ.U32.TRUNC.NTZ R5, R4 ;  /* 0x0000000400057305 */ /* 0x0002e4000021f000 */
[----:B-1----:R-:W-:Y:S02]  /*07f0*/  HFMA2 R4, -RZ, RZ, 0, 0 ;  /* 0x00000000ff047431 */ /* 0x002fe400000001ff */
[----:B---3--:R-:W-:-:S04]  /*0800*/  IMAD.MOV R8, RZ, RZ, -R5 ;  /* 0x000000ffff087224 */ /* 0x008fc800078e0a05 */
[----:B------:R-:W-:-:S04]  /*0810*/  IMAD R9, R8, R7, RZ ;  /* 0x0000000708097224 */ /* 0x000fc800078e02ff */
[----:B0-----:R-:W-:Y:S01]  /*0820*/  IMAD.HI.U32 R2, R5, R9, R4 ;  /* 0x0000000905027227 */ /* 0x001fe200078e0004 */
[----:B--2---:R-:W-:-:S05]  /*0830*/  IABS R8, R3 ;  /* 0x0000000300087213 */ /* 0x004fca0000000000 */
[----:B------:R-:W-:-:S04]  /*0840*/  IMAD.MOV.U32 R5, RZ, RZ, R8 ;  /* 0x000000ffff057224 */ /* 0x000fc800078e0008 */
[----:B------:R-:W-:-:S04]  /*0850*/  IMAD.HI.U32 R4, R2, R5, RZ ;  /* 0x0000000502047227 */ /* 0x000fc800078e00ff */
[----:B------:R-:W-:Y:S01]  /*0860*/  IMAD R2, R4, R6, R5 ;  /* 0x0000000604027224 */ /* 0x000fe200078e0205 */
[----:B------:R-:W-:-:S04]  /*0870*/  LOP3.LUT R5, R3, R0, RZ, 0x3c, !PT ;  /* 0x0000000003057212 */ /* 0x000fc800078e3cff */
[----:B------:R-:W-:Y:S02]  /*0880*/  ISETP.GT.U32.AND P2, PT, R7, R2, PT ;  /* 0x000000020700720c */ /* 0x000fe40003f44070 */
[----:B------:R-:W-:-:S11]  /*0890*/  ISETP.GE.AND P0, PT, R5, RZ, PT ;  /* 0x000000ff0500720c */ /* 0x000fd60003f06270 */
        /* <DEDUP_REMOVED lines=8> */
[----:B0-----:R-:W-:Y:S01]  /*0920*/  STG.E.U16 desc[UR6][R2.64], R4 ;  /* 0x0000000402007986 */ /* 0x001fe2000c101506 */
[----:B------:R-:W-:Y:S05]  /*0930*/  EXIT ;  /* 0x000000000000794d */ /* 0x000fea0003800000 */
.L_x_12760:
        /* <DEDUP_REMOVED lines=293> */
[----:B-1----:R-:W-:Y:S01]  /*1b90*/  SHF.R.U32.HI R13, RZ, UR5, R12 ;  /* 0x00000005ff0d7c19 */ /* 0x002fe2000801160c */
[----:B------:R-:W-:-:S03]  /*1ba0*/  @P0 IMAD.MOV.U32 R12, RZ, RZ, RZ ;  /* 0x000000ffff0c0224 */ /* 0x000fc600078e00ff */
        /* <DEDUP_REMOVED lines=11> */
.L_x_12768:
[----:B------:R-:W0:Y:S02]  /*1c60*/  LDCU.128 UR8, c[0x0][0x580] ;  /* 0x0000b000ff0877ac */ /* 0x000e240008000c00 */
[----:B0-----:R-:W-:-:S04]  /*1c70*/  IADD3 R6, P0, PT, R6, UR10, RZ ;  /* 0x0000000a06067c10 */ /* 0x001fc8000ff1e0ff */
[----:B------:R-:W-:-:S06]  /*1c80*/  IADD3.X R7, PT, PT, RZ, UR11, RZ, P0, !PT ;  /* 0x0000000bff077c10 */ /* 0x000fcc00087fe4ff */
[----:B------:R0:W2:Y:S01]  /*1c90*/  LDG.E.S16 R7, desc[UR6][R6.64] ;  /* 0x0000000606077981 */ /* 0x0000a2000c1e1700 */
[-C--:B------:R-:W-:Y:S02]  /*1ca0*/  IABS R11, R0.reuse ;  /* 0x00000000000b7213 */ /* 0x080fe40000000000 */
[----:B------:R-:W-:Y:S02]  /*1cb0*/  IABS R14, R0 ;  /* 0x00000000000e7213 */ /* 0x000fe40000000000 */
[----:B------:R-:W1:Y:S01]  /*1cc0*/  I2F.RP R10, R11 ;  /* 0x0000000b000a7306 */ /* 0x000e620000209400 */
[----:B------:R-:W-:-:S07]  /*1cd0*/  IADD3 R3, PT, PT, R3, 0x80, RZ ;  /* 0x0000008003037810 */ /* 0x000fce0007ffe0ff */
[----:B-1----:R-:W1:Y:S02]  /*1ce0*/  MUFU.RCP R10, R10 ;  /* 0x0000000a000a7308 */ /* 0x002e640000001000 */
[----:B-1----:R-:W-:Y:S01]  /*1cf0*/  VIADD R8, R10, 0xffffffe ;  /* 0x0ffffffe0a087836 */ /* 0x002fe20000000000 */
[----:B------:R-:W-:-:S05]  /*1d00*/  IADD3 R10, PT, PT, RZ, -R14, RZ ;  /* 0x8000000eff0a7210 */ /* 0x000fca0007ffe0ff */
[----:B------:R1:W3:Y:S02]  /*1d10*/  F2I.FTZ.U32.TRUNC.NTZ R9, R8 ;  /* 0x0000000800097305 */ /* 0x0002e4000021f000 */
[----:B-1----:R-:W-:Y:S02]  /*1d20*/  MOV R8, RZ ;  /* 0x000000ff00087202 */ /* 0x002fe40000000f00 */
[----:B---3--:R-:W-:-:S05]  /*1d30*/  IADD3 R12, PT, PT, RZ, -R9, RZ ;  /* 0x80000009ff0c7210 */ /* 0x008fca0007ffe0ff */
[----:B------:R-:W-:-:S04]  /*1d40*/  IMAD R13, R12, R11, RZ ;  /* 0x0000000b0c0d7224 */ /* 0x000fc800078e02ff */
[----:B0-----:R-:W-:Y:S01]  /*1d50*/  IMAD.HI.U32 R6, R9, R13, R8 ;  /* 0x0000000d09067227 */ /* 0x001fe200078e0008 */
[----:B--2---:R-:W-:Y:S02]  /*1d60*/  IABS R12, R7 ;  /* 0x00000007000c7213 */ /* 0x004fe40000000000 */
[----:B------:R-:W-:-:S03]  /*1d70*/  LOP3.LUT R7, R7, R0, RZ, 0x3c, !PT ;  /* 0x0000000007077212 */ /* 0x000fc600078e3cff */
        /* <DEDUP_REMOVED lines=8> */
[----:B------:R-:W-:-:S11]  /*1e00*/  ISETP.NE.AND P2, PT, R0, RZ, PT ;  /* 0x000000ff0000720c */ /* 0x000fd60003f45270 */
[----:B------:R-:W-:-:S05]  /*1e10*/  @P0 IADD3 R6, PT, PT, R6, 0x1, RZ ;  /* 0x0000000106060810 */ /* 0x000fca0007ffe0ff */
[----:B------:R-:W-:Y:S01]  /*1e20*/  IMAD.MOV.U32 R9, RZ, RZ, R6 ;  /* 0x000000ffff097224 */ /* 0x000fe200078e0006 */
[----:B------:R-:W-:-:S04]  /*1e30*/  IADD3 R6, P0, PT, R5, UR8, RZ ;  /* 0x0000000805067c10 */ /* 0x000fc8000ff1e0ff */
        /* <DEDUP_REMOVED lines=305> */
.L_x_12770:
        /* <DEDUP_REMOVED lines=32> */
[----:B------:R-:W-:-:S05]  /*3350*/  @!P2 LOP3.LUT R9, RZ, R0, RZ, 0x33, !PT ;  /* 0x00000000ff09a212 */ /* 0x000fca00078e33ff */
[----:B------:R0:W-:Y:S02]  /*3360*/  STG.E.U16 desc[UR6][R6.64], R9 ;  /* 0x0000000906007986 */ /* 0x0001e4000c101506 */
.L_x_12767:
[----:B------:R-:W-:-:S13]  /*3370*/  ISETP.GE.AND P0, PT, R3, UR4, PT ;  /* 0x0000000403007c0c */ /* 0x000fda000bf06270 */
[----:B------:R-:W-:Y:S05]  /*3380*/  @P0 BREAK.RELIABLE B1 ;  /* 0x0000000000010942 */ /* 0x000fea0003800100 */
[----:B------:R-:W-:Y:S05]  /*3390*/  @P0 BRA `(.L_x_12769) ;  /* 0x0000001400340947 */ /* 0x000fea0003800000 */
[----:B------:R-:W-:Y:S05]  /*33a0*/  BSYNC.RELIABLE B1 ;  /* 0x0000000000017941 */ /* 0x000fea0003800100 */
.L_x_12766:
        /* <DEDUP_REMOVED lines=298> */
.L_x_12771:
        /* <DEDUP_REMOVED lines=34> */
.L_x_12769:
[----:B------:R-:W-:Y:S05]  /*4870*/  BSYNC.RECONVERGENT B0 ;  /* 0x0000000000007941 */ /* 0x000fea0003800200 */
.L_x_12765:
[----:B------:R-:W-:Y:S05]  /*4880*/  WARPSYNC.ALL ;  /* 0x0000000000007948 */ /* 0x000fea0003800000 */
[----:B------:R-:W-:-:S13]  /*4890*/  ISETP.GE.AND P0, PT, R3, UR4, PT ;  /* 0x0000000403007c0c */ /* 0x000fda000bf06270 */
[----:B------:R-:W-:Y:S05]  /*48a0*/  @P0 EXIT ;  /* 0x000000000000094d */ /* 0x000fea0003800000 */
[----:B------:R-:W2:Y:S01]  /*48b0*/  LDCU.64 UR4, c[0x0][0x390] ;  /* 0x00007200ff0477ac */ /* 0x000ea20008000a00 */
[----:B01----:R-:W-:Y:S01]  /*48c0*/  MOV R7, R3 ;  /* 0x0000000300077202 */ /* 0x003fe20000000f00 */
[----:B------:R-:W-:Y:S01]  /*48d0*/  IMAD.MOV.U32 R6, RZ, RZ, RZ ;  /* 0x000000ffff067224 */ /* 0x000fe200078e00ff */
[----:B------:R-:W-:Y:S01]  /*48e0*/  ISETP.NE.AND P0, PT, R4, RZ, PT ;  /* 0x000000ff0400720c */ /* 0x000fe20003f05270 */
[----:B------:R-:W0:Y:S01]  /*48f0*/  LDCU UR8, c[0x0][0x38c] ;  /* 0x00007180ff0877ac */ /* 0x000e220008000800 */
        /* <DEDUP_REMOVED lines=281> */
[----:B------:R-:W-:Y:S02]  /*5a90*/  @P0 IMAD.MOV.U32 R10, RZ, RZ, RZ ;  /* 0x000000ffff0a0224 */ /* 0x000fe400078e00ff */
        /* <DEDUP_REMOVED lines=11> */
.L_x_12772:
[----:B------:R-:W0:Y:S02]  /*5b50*/  LDCU.128 UR8, c[0x0][0x580] ;  /* 0x0000b000ff0877ac */ /* 0x000e240008000c00 */
[----:B0-----:R-:W-:-:S04]  /*5b60*/  IADD3 R4, P0, PT, R4, UR10, RZ ;  /* 0x0000000a04047c10 */ /* 0x001fc8000ff1e0ff */
[----:B------:R-:W-:-:S06]  /*5b70*/  IADD3.X R5, PT, PT, RZ, UR11, RZ, P0, !PT ;  /* 0x0000000bff057c10 */ /* 0x000fcc00087fe4ff */
[----:B------:R0:W2:Y:S01]  /*5b80*/  LDG.E.S16 R5, desc[UR6][R4.64] ;  /* 0x0000000604057981 */ /* 0x0000a2000c1e1700 */
[-C--:B------:R-:W-:Y:S02]  /*5b90*/  IABS R9, R0.reuse ;  /* 0x0000000000097213 */ /* 0x080fe40000000000 */
[----:B------:R-:W-:Y:S02]  /*5ba0*/  IABS R10, R0 ;  /* 0x00000000000a7213 */ /* 0x000fe40000000000 */
[----:B------:R-:W1:Y:S02]  /*5bb0*/  I2F.RP R2, R9 ;  /* 0x0000000900027306 */ /* 0x000e640000209400 */
[----:B------:R-:W-:-:S06]  /*5bc0*/  IADD3 R10, PT, PT, RZ, -R10, RZ ;  /* 0x8000000aff0a7210 */ /* 0x000fcc0007ffe0ff */
[----:B-1----:R-:W1:Y:S02]  /*5bd0*/  MUFU.RCP R2, R2 ;  /* 0x0000000200027308 */ /* 0x002e640000001000 */
[----:B-1----:R-:W-:-:S06]  /*5be0*/  VIADD R6, R2, 0xffffffe ;  /* 0x0ffffffe02067836 */ /* 0x002fcc0000000000 */
        /* <DEDUP_REMOVED lines=8> */
[----:B------:R-:W-:Y:S02]  /*5c70*/  MOV R8, R10 ;  /* 0x0000000a00087202 */ /* 0x000fe40000000f00 */
[----:B------:R-:W-:Y:S01]  /*5c80*/  ISETP.GE.AND P1, PT, R5, RZ, PT ;  /* 0x000000ff0500720c */ /* 0x000fe20003f26270 */
[----:B------:R-:W-:-:S04]  /*5c90*/  IMAD.HI.U32 R2, R4, R7, RZ ;  /* 0x0000000704027227 */ /* 0x000fc800078e00ff */
[----:B------:R-:W-:-:S05]  /*5ca0*/  IMAD R4, R2, R8, R7 ;  /* 0x0000000802047224 */ /* 0x000fca00078e0207 */
[----:B------:R-:W-:-:S13]  /*5cb0*/  ISETP.GT.U32.AND P2, PT, R9, R4, PT ;  /* 0x000000040900720c */ /* 0x000fda0003f44070 */
[-C--:B------:R-:W-:Y:S02]  /*5cc0*/  @!P2 IADD3 R4, PT, PT, R4, -R9.reuse, RZ ;  /* 0x800000090404a210 */ /* 0x080fe40007ffe0ff */
[----:B------:R-:W-:Y:S02]  /*5cd0*/  @!P2 IADD3 R2, PT, PT, R2, 0x1, RZ ;  /* 0x000000010202a810 */ /* 0x000fe40007ffe0ff */
[----:B------:R-:W-:Y:S02]  /*5ce0*/  ISETP.GE.U32.AND P0, PT, R4, R9, PT ;  /* 0x000000090400720c */ /* 0x000fe40003f06070 */
[----:B------:R-:W-:-:S11]  /*5cf0*/  ISETP.NE.AND P2, PT, R0, RZ, PT ;  /* 0x000000ff0000720c */ /* 0x000fd60003f45270 */
[----:B------:R-:W-:-:S05]  /*5d00*/  @P0 VIADD R2, R2, 0x1 ;  /* 0x0000000102020836 */ /* 0x000fca0000000000 */
[----:B------:R-:W-:Y:S02]  /*5d10*/  MOV R5, R2 ;  /* 0x0000000200057202 */ /* 0x000fe40000000f00 */
[----:B------:R-:W-:Y:S02]  /*5d20*/  IADD3 R2, P0, PT, R3, UR8, RZ ;  /* 0x0000000803027c10 */ /* 0x000fe4000ff1e0ff */
[----:B------:R-:W-:Y:S02]  /*5d30*/  @!P1 IADD3 R5, PT, PT, -R5, RZ, RZ ;  /* 0x000000ff05059210 */ /* 0x000fe40007ffe1ff */
[----:B------:R-:W-:Y:S02]  /*5d40*/  IADD3.X R3, PT, PT, RZ, UR9, RZ, P0, !PT ;  /* 0x00000009ff037c10 */ /* 0x000fe400087fe4ff */
[----:B------:R-:W-:-:S05]  /*5d50*/  @!P2 LOP3.LUT R5, RZ, R0, RZ, 0x33, !PT ;  /* 0x00000000ff05a212 */ /* 0x000fca00078e33ff */
[----:B------:R-:W-:Y:S01]  /*5d60*/  STG.E.U16 desc[UR6][R2.64], R5 ;  /* 0x0000000502007986 */ /* 0x000fe2000c101506 */
[----:B------:R-:W-:Y:S05]  /*5d70*/  EXIT ;  /* 0x000000000000794d */ /* 0x000fea0003800000 */
.L_x_12773:
        /* <DEDUP_REMOVED lines=16> */
.L_x_23234:


//--------------------- .text._ZN2at6native27unrolled_elementwise_kernelINS0_13BUnaryFunctorIsssZZZNS0_15binary_internal21div_trunc_kernel_cudaERNS_18TensorIteratorBaseEENKUlvE_clEvENKUlvE3_clEvEUlssE_EESt5arrayIPcLm2EELi4E23TrivialOffsetCalculatorILi1EjESE_NS0_6memory15LoadWithoutCastENSF_16StoreWithoutCastEEEviT_T0_T2_T3_T4_T5_ --------------------------
	.section	.text._ZN2at6native27unrolled_elementwise_kernelINS0_13BUnaryFunctorIsssZZZNS0_15binary_internal21div_trunc_kernel_cudaERNS_18TensorIteratorBaseEENKUlvE_clEvENKUlvE3_clEvEUlssE_EESt5arrayIPcLm2EELi4E23TrivialOffsetCalculatorILi1EjESE_NS0_6memory15LoadWithoutCastENSF_16StoreWithoutCastEEEviT_T0_T2_T3_T4_T5_,"ax",@progbits
	.align	128
        .global         _ZN2at6native27unrolled_elementwise_kernelINS0_13BUnaryFunctorIsssZZZNS0_15binary_internal21div_trunc_kernel_cudaERNS_18TensorIteratorBaseEENKUlvE_clEvENKUlvE3_clEvEUlssE_EESt5arrayIPcLm2EELi4E23TrivialOffsetCalculatorILi1EjESE_NS0_6memory15LoadWithoutCastENSF_16StoreWithoutCastEEEviT_T0_T2_T3_T4_T5_
        .type           _ZN2at6native27unrolled_elementwise_kernelINS0_13BUnaryFunctorIsssZZZNS0_15binary_internal21div_trunc_kernel_cudaERNS_18TensorIteratorBaseEENKUlvE_clEvENKUlvE3_clEvEUlssE_EESt5arrayIPcLm2EELi4E23TrivialOffsetCalculatorILi1EjESE_NS0_6memory15LoadWithoutCastENSF_16StoreWithoutCastEEEviT_T0_T2_T3_T4_T5_,@function
        .size           _ZN2at6native27unrolled_elementwise_kernelINS0_13BUnaryFunctorIsssZZZNS0_15binary_internal21div_trunc_kernel_cudaERNS_18TensorIteratorBaseEENKUlvE_clEvENKUlvE3_clEvEUlssE_EESt5arrayIPcLm2EELi4E23TrivialOffsetCalculatorILi1EjESE_NS0_6memory15LoadWithoutCastENSF_16StoreWithoutCastEEEviT_T0_T2_T3_T4_T5_,(.L_x_23235 - _ZN2at6native27unrolled_elementwise_kernelINS0_13BUnaryFunctorIsssZZZNS0_15binary_internal21div_trunc_kernel_cudaERNS_18TensorIteratorBaseEENKUlvE_clEvENKUlvE3_clEvEUlssE_EESt5arrayIPcLm2EELi4E23TrivialOffsetCalculatorILi1EjESE_NS0_6memory15LoadWithoutCastENSF_16StoreWithoutCastEEEviT_T0_T2_T3_T4_T5_)
        .other          _ZN2at6native27unrolled_elementwise_kernelINS0_13BUnaryFunctorIsssZZZNS0_15binary_internal21div_trunc_kernel_cudaERNS_18TensorIteratorBaseEENKUlvE_clEvENKUlvE3_clEvEUlssE_EESt5arrayIPcLm2EELi4E23TrivialOffsetCalculatorILi1EjESE_NS0_6memory15LoadWithoutCastENSF_16StoreWithoutCastEEEviT_T0_T2_T3_T4_T5_,@"STO_CUDA_ENTRY STV_DEFAULT"
_ZN2at6native27unrolled_elementwise_kernelINS0_13BUnaryFunctorIsssZZZNS0_15binary_internal21div_trunc_kernel_cudaERNS_18TensorIteratorBaseEENKUlvE_clEvENKUlvE3_clEvEUlssE_EESt5arrayIPcLm2EELi4E23TrivialOffsetCalculatorILi1EjESE_NS0_6memory15LoadWithoutCastENSF_16StoreWithoutCastEEEviT_T0_T2_T3_T4_T5_:
.text._ZN2at6native27unrolled_elementwise_kernelINS0_13BUnaryFunctorIsssZZZNS0_15binary_internal21div_trunc_kernel_cudaERNS_18TensorIteratorBaseEENKUlvE_clEvENKUlvE3_clEvEUlssE_EESt5arrayIPcLm2EELi4E23TrivialOffsetCalculatorILi1EjESE_NS0_6memory15LoadWithoutCastENSF_16StoreWithoutCastEEEviT_T0_T2_T3_T4_T5_:
[----:B------:R-:W-:Y:S01]  /*0000*/  LDC R1, c[0x0][0x37c] ;  /* 0x0000df00ff017b82 */ /* 0x000fe20000000800 */
[----:B------:R-:W0:Y:S07]  /*0010*/  S2R R5, SR_CTAID.X ;  /* 0x0000000000057919 */ /* 0x000e2e0000002500 */
[----:B------:R-:W0:Y:S01]  /*0020*/  LDC R0, c[0x0][0x380] ;  /* 0x0000e000ff007b82 */ /* 0x000e220000000800 */
[----:B------:R-:W1:Y:S01]  /*0030*/  LDCU.64 UR4, c[0x0][0x358] ;  /* 0x00006b00ff0477ac */ /* 0x000e620008000a00 */
[----:B------:R-:W-:Y:S01]  /*0040*/  IMAD.MOV.U32 R8, RZ, RZ, RZ ;  /* 0x000000ffff087224 */ /* 0x000fe200078e00ff */
[----:B------:R-:W2:Y:S01]  /*0050*/  S2R R4, SR_TID.X ;  /* 0x0000000000047919 */ /* 0x000ea20000002100 */
[----:B------:R-:W-:-:S02]  /*0060*/  IMAD.MOV.U32 R6, RZ, RZ, RZ ;  /* 0x000000ffff067224 */ /* 0x000fc400078e00ff */
[----:B0-----:R-:W-:Y:S02]  /*0070*/  IMAD R7, R5, -0x200, R0 ;  /* 0xfffffe0005077824 */ /* 0x001fe400078e0200 */
[----:B--2---:R-:W-:-:S03]  /*0080*/  IMAD.MOV.U32 R0, RZ, RZ, R4 ;  /* 0x000000ffff007224 */ /* 0x004fc600078e0004 */
[----:B------:R-:W-:-:S13]  /*0090*/  ISETP.GE.AND P0, PT, R4, R7, PT ;  /* 0x000000070400720c */ /* 0x000fda0003f06270 */
[----:B------:R-:W-:-:S05]  /*00a0*/  @!P0 VIADD R4, R0, 0x80 ;  /* 0x0000008000048836 */ /* 0x000fca0000000000 */
[----:B------:R-:W-:-:S13]  /*00b0*/  ISETP.GE.AND P1, PT, R4, R7, PT ;  /* 0x000000070400720c */ /* 0x000fda0003f26270 */
[----:B------:R-:W-:Y:S01]  /*00c0*/  @!P1 IMAD R9, R5, 0x200, R4 ;  /* 0x0000020005099824 */ /* 0x000fe200078e0204 */
[----:B------:R-:W-:Y:S01]  /*00d0*/  @!P1 IADD3 R4, PT, PT, R4, 0x80, RZ ;  /* 0x0000008004049810 */ /* 0x000fe20007ffe0ff */
[----:B------:R-:W0:Y:S03]  /*00e0*/  @!P1 LDC.64 R12, c[0x0][0x390] ;  /* 0x0000e400ff0c9b82 */ /* 0x000e260000000a00 */
[----:B------:R-:W-:-:S13]  /*00f0*/  ISETP.GE.AND P3, PT, R4, R7, PT ;  /* 0x000000070400720c */ /* 0x000fda0003f66270 */
[----:B------:R-:W2:Y:S01]  /*0100*/  @!P3 LDC.64 R2, c[0x0][0x390] ;  /* 0x0000e400ff02bb82 */ /* 0x000ea20000000a00 */
[----:B------:R-:W-:Y:S02]  /*0110*/  @!P3 IMAD R19, R5, 0x200, R4 ;  /* 0x000002000513b824 */ /* 0x000fe400078e0204 */
[----:B------:R-:W-:-:S05]  /*0120*/  @!P3 VIADD R4, R4, 0x80 ;  /* 0x000000800404b836 */ /* 0x000fca0000000000 */
[----:B------:R-:W-:Y:S01]  /*0130*/  ISETP.GE.AND P2, PT, R4, R7, PT ;  /* 0x000000070400720c */ /* 0x000fe20003f46270 */
[----:B0-----:R-:W-:-:S04]  /*0140*/  @!P1 IMAD.WIDE.U32 R12, R9, 0x2, R12 ;  /* 0x00000002090c9825 */ /* 0x001fc800078e000c */
[----:B--2---:R-:W-:-:S08]  /*0150*/  @!P3 IMAD.WIDE.U32 R18, R19, 0x2, R2 ;  /* 0x000000021312b825 */ /* 0x004fd000078e0002 */
[----:B------:R-:W0:Y:S01]  /*0160*/  @!P2 LDC.64 R14, c[0x0][0x390] ;  /* 0x0000e400ff0eab82 */ /* 0x000e220000000a00 */
[C---:B------:R-:W-:Y:S01]  /*0170*/  @!P2 LEA R11, R5.reuse, R4, 0x9 ;  /* 0x00000004050ba211 */ /* 0x040fe200078e48ff */
[----:B------:R-:W-:Y:S02]  /*0180*/  HFMA2 R4, -RZ, RZ, 0, 0 ;  /* 0x00000000ff047431 */ /* 0x000fe400000001ff */
[----:B------:R-:W-:Y:S02]  /*0190*/  @!P0 IMAD R9, R5, 0x200, R0 ;  /* 0x0000020005098824 */ /* 0x000fe400078e0200 */
[----:B------:R-:W-:Y:S01]  /*01a0*/  IMAD.MOV.U32 R10, RZ, RZ, RZ ;  /* 0x000000ffff0a7224 */ /* 0x000fe200078e00ff */
[----:B------:R-:W-:Y:S01]  /*01b0*/  IADD3 R20, PT, PT, R0, 0x80, RZ ;  /* 0x0000008000147810 */ /* 0x000fe20007ffe0ff */
[----:B-1----:R1:W5:Y:S01]  /*01c0*/  @!P1 LDG.E.S16 R8, desc[UR4][R12.64] ;  /* 0x000000040c089981 */ /* 0x002362000c1e1700 */
[----:B------:R-:W2:Y:S01]  /*01d0*/  @!P0 LDC.64 R2, c[0x0][0x390] ;  /* 0x0000e400ff028b82 */ /* 0x000ea20000000a00 */
[----:B------:R-:W-:Y:S02]  /*01e0*/  BSSY.RECONVERGENT B0, `(.L_x_12774) ;  /* 0x000002d000007945 */ /* 0x000fe40003800200 */
[----:B------:R-:W5:Y:S01]  /*01f0*/  @!P3 LDG.E.S16 R6, desc[UR4][R18.64] ;  /* 0x000000041206b981 */ /* 0x000f62000c1e1700 */
[----:B0-----:R-:W-:-:S04]  /*0200*/  @!P2 IMAD.WIDE.U32 R14, R11, 0x2, R14 ;  /* 0x000000020b0ea825 */ /* 0x001fc800078e000e */
[----:B-1----:R-:W-:Y:S01]  /*0210*/  VIADD R12, R0, 0x100 ;  /* 0x00000100000c7836 */ /* 0x002fe20000000000 */
[----:B------:R0:W5:Y:S01]  /*0220*/  @!P2 LDG.E.S16 R4, desc[UR4][R14.64] ;  /* 0x000000040e04a981 */ /* 0x000162000c1e1700 */
[----:B--2---:R-:W-:-:S05]  /*0230*/  @!P0 IMAD.WIDE.U32 R2, R9, 0x2, R2 ;  /* 0x0000000209028825 */ /* 0x004fca00078e0002 */
[----:B------:R1:W5:Y:S01]  /*0240*/  @!P0 LDG.E.S16 R10, desc[UR4][R2.64] ;  /* 0x00000004020a8981 */ /* 0x000362000c1e1700 */
[----:B------:R-:W-:Y:S01]  /*0250*/  ISETP.GE.AND P0, PT, R0, R7, PT ;  /* 0x000000070000720c */ /* 0x000fe20003f06270 */
[----:B------:R-:W2:-:S12]  /*0260*/  LDC.U16 R9, c[0x0][0x386] ;  /* 0x0000e180ff097b82 */ /* 0x000e980000000400 */
[----:B------:R-:W1:Y:S01]  /*0270*/  @!P0 LDC.64 R16, c[0x0][0x388] ;  /* 0x0000e200ff108b82 */ /* 0x000e620000000a00 */
[----:B0-----:R-:W-:Y:S01]  /*0280*/  VIADD R14, R0, 0x180 ;  /* 0x00000180000e7836 */ /* 0x001fe20000000000 */
[----:B------:R-:W-:Y:S01]  /*0290*/  @!P0 LEA R11, R5, R0, 0x9 ;  /* 0x00000000050b8211 */ /* 0x000fe200078e48ff */
[----:B------:R-:W-:Y:S01]  /*02a0*/  @!P0 IMAD.MOV.U32 R0, RZ, RZ, R20 ;  /* 0x000000ffff008224 */ /* 0x000fe200078e0014 */
[-C--:B------:R-:W-:Y:S02]  /*02b0*/  ISETP.GE.AND P4, PT, R20, R7.reuse, PT ;  /* 0x000000071400720c */ /* 0x080fe40003f86270 */
[-C--:B------:R-:W-:Y:S02]  /*02c0*/  ISETP.GE.AND P1, PT, R12, R7.reuse, PT ;  /* 0x000000070c00720c */ /* 0x080fe40003f26270 */
[-C--:B------:R-:W-:Y:S02]  /*02d0*/  ISETP.GE.AND P2, PT, R14, R7.reuse, PT ;  /* 0x000000070e00720c */ /* 0x080fe40003f46270 */
[----:B------:R-:W-:-:S02]  /*02e0*/  ISETP.GE.AND P3, PT, R0, R7, PT ;  /* 0x000000070000720c */ /* 0x000fc40003f66270 */
[----:B--2---:R-:W-:Y:S01]  /*02f0*/  PRMT R9, R9, 0x9910, RZ ;  /* 0x0000991009097816 */ /* 0x004fe200000000ff */
[----:B-1----:R-:W-:Y:S01]  /*0300*/  @!P0 IMAD.WIDE.U32 R2, R11, 0x2, R16 ;  /* 0x000000020b028825 */ /* 0x002fe200078e0010 */
[----:B------:R-:W-:Y:S09]  /*0310*/  @P0 BRA `(.L_x_12775) ;  /* 0x0000000000640947 */ /* 0x000ff20003800000 */
[-C--:B------:R-:W-:Y:S02]  /*0320*/  IABS R15, R9.reuse ;  /* 0x00000009000f7213 */ /* 0x080fe40000000000 */
[----:B-----5:R-:W-:Y:S02]  /*0330*/  IABS R16, R10 ;  /* 0x0000000a00107213 */ /* 0x020fe40000000000 */
[----:B------:R-:W0:Y:S01]  /*0340*/  I2F.RP R11, R15 ;  /* 0x0000000f000b7306 */ /* 0x000e220000209400 */
[-C--:B------:R-:W-:Y:S02]  /*0350*/  IABS R18, R9.reuse ;  /* 0x0000000900127213 */ /* 0x080fe40000000000 */
[----:B------:R-:W-:-:S05]  /*0360*/  LOP3.LUT R10, R10, R9, RZ, 0x3c, !PT ;  /* 0x000000090a0a7212 */ /* 0x000fca00078e3cff */
[----:B0-----:R-:W0:Y:S02]  /*0370*/  MUFU.RCP R11, R11 ;  /* 0x0000000b000b7308 */ /* 0x001e240000001000 */
[----:B0-----:R-:W-:-:S06]  /*0380*/  VIADD R12, R11, 0xffffffe ;  /* 0x0ffffffe0b0c7836 */ /* 0x001fcc0000000000 */
[----:B------:R0:W1:Y:S02]  /*0390*/  F2I.FTZ.U32.TRUNC.NTZ R13, R12 ;  /* 0x0000000c000d7305 */ /* 0x000064000021f000 */
[----:B0-----:R-:W-:Y:S01]  /*03a0*/  IMAD.MOV.U32 R12, RZ, RZ, RZ ;  /* 0x000000ffff0c7224 */ /* 0x001fe200078e00ff */
[----:B-1----:R-:W-:-:S05]  /*03b0*/  IADD3 R14, PT, PT, RZ, -R13, RZ ;  /* 0x8000000dff0e7210 */ /* 0x002fca0007ffe0ff */
[----:B------:R-:W-:Y:S02]  /*03c0*/  IMAD R17, R14, R15, RZ ;  /* 0x0000000f0e117224 */ /* 0x000fe400078e02ff */
[----:B------:R-:W-:Y:S01]  /*03d0*/  IMAD.MOV.U32 R14, RZ, RZ, R16 ;  /* 0x000000ffff0e7224 */ /* 0x000fe200078e0010 */
[----:B------:R-:W-:Y:S01]  /*03e0*/  IADD3 R16, PT, PT, RZ, -R18, RZ ;  /* 0x80000012ff107210 */ /* 0x000fe20007ffe0ff */
        /* <DEDUP_REMOVED lines=12> */
.L_x_12775:
[----:B------:R-:W-:Y:S05]  /*04b0*/  BSYNC.RECONVERGENT B0 ;  /* 0x0000000000007941 */ /* 0x000fea0003800200 */
.L_x_12774:
[----:B------:R-:W-:Y:S04]  /*04c0*/  BSSY.RECONVERGENT B0, `(.L_x_12776) ;  /* 0x000001b000007945 */ /* 0x000fe80003800200 */
[----:B------:R-:W-:Y:S05]  /*04d0*/  @P4 BRA `(.L_x_12777) ;  /* 0x0000000000644947 */ /* 0x000fea0003800000 */
[-C--:B------:R-:W-:Y:S02]  /*04e0*/  IABS R17, R9.reuse ;  /* 0x0000000900117213 */ /* 0x080fe40000000000 */
[----:B-----5:R-:W-:Y:S02]  /*04f0*/  IABS R15, R8 ;  /* 0x00000008000f7213 */ /* 0x020fe40000000000 */
[----:B------:R-:W0:Y:S01]  /*0500*/  I2F.RP R10, R17 ;  /* 0x00000011000a7306 */ /* 0x000e220000209400 */
[-C--:B------:R-:W-:Y:S02]  /*0510*/  IABS R16, R9.reuse ;  /* 0x0000000900107213 */ /* 0x080fe40000000000 */
[----:B------:R-:W-:-:S04]  /*0520*/  LOP3.LUT R8, R8, R9, RZ, 0x3c, !PT ;  /* 0x0000000908087212 */ /* 0x000fc800078e3cff */
[----:B------:R-:W-:Y:S01]  /*0530*/  ISETP.GE.AND P4, PT, R8, RZ, PT ;  /* 0x000000ff0800720c */ /* 0x000fe20003f86270 */
[----:B0-----:R-:W0:Y:S02]  /*0540*/  MUFU.RCP R10, R10 ;  /* 0x0000000a000a7308 */ /* 0x001e240000001000 */
[----:B0-----:R-:W-:-:S06]  /*0550*/  VIADD R12, R10, 0xffffffe ;  /* 0x0ffffffe0a0c7836 */ /* 0x001fcc0000000000 */
[----:B------:R0:W1:Y:S02]  /*0560*/  F2I.FTZ.U32.TRUNC.NTZ R13, R12 ;  /* 0x0000000c000d7305 */ /* 0x000064000021f000 */
[----:B0-----:R-:W-:Y:S01]  /*0570*/  IMAD.MOV.U32 R12, RZ, RZ, RZ ;  /* 0x000000ffff0c7224 */ /* 0x001fe200078e00ff */
[----:B-1----:R-:W-:-:S05]  /*0580*/  IADD3 R14, PT, PT, RZ, -R13, RZ ;  /* 0x8000000dff0e7210 */ /* 0x002fca0007ffe0ff */
[----:B------:R-:W-:-:S04]  /*0590*/  IMAD R19, R14, R17, RZ ;  /* 0x000000110e137224 */ /* 0x000fc800078e02ff */
        /* <DEDUP_REMOVED lines=12> */
[----:B------:R-:W-:-:S07]  /*0660*/  @!P6 LOP3.LUT R8, RZ, R9, RZ, 0x33, !PT ;  /* 0x00000009ff08e212 */ /* 0x000fce00078e33ff */
.L_x_12777:
[----:B------:R-:W-:Y:S05]  /*0670*/  BSYNC.RECONVERGENT B0 ;  /* 0x0000000000007941 */ /* 0x000fea0003800200 */
.L_x_12776:
        /* <DEDUP_REMOVED lines=27> */
.L_x_12779:
[----:B------:R-:W-:Y:S05]  /*0830*/  BSYNC.RECONVERGENT B0 ;  /* 0x0000000000007941 */ /* 0x000fea0003800200 */
.L_x_12778:
        /* <DEDUP_REMOVED lines=27> */
.L_x_12781:
[----:B------:R-:W-:Y:S05]  /*09f0*/  BSYNC.RECONVERGENT B0 ;  /* 0x0000000000007941 */ /* 0x000fea0003800200 */
.L_x_12780:
[----:B------:R0:W-:Y:S01]  /*0a00*/  @!P0 STG.E.U16 desc[UR4][R2.64], R11 ;  /* 0x0000000b02008986 */ /* 0x0001e2000c101504 */
[----:B------:R-:W-:Y:S04]  /*0a10*/  BSSY.RECONVERGENT B0, `(.L_x_12782) ;  /* 0x000000c000007945 */ /* 0x000fe80003800200 */
[----:B------:R-:W-:Y:S05]  /*0a20*/  @P3 BRA `(.L_x_12783) ;  /* 0x0000000000283947 */ /* 0x000fea0003800000 */
[----:B0-----:R-:W0:Y:S01]  /*0a30*/  LDC.64 R2, c[0x0][0x388] ;  /* 0x0000e200ff027b82 */ /* 0x001e220000000a00 */
[----:B------:R-:W-:Y:S01]  /*0a40*/  IMAD R11, R5, 0x200, R0 ;  /* 0x00000200050b7824 */ /* 0x000fe200078e0200 */
[----:B------:R-:W-:-:S04]  /*0a50*/  IADD3 R0, PT, PT, R0, 0x80, RZ ;  /* 0x0000008000007810 */ /* 0x000fc80007ffe0ff */
[----:B------:R-:W-:-:S13]  /*0a60*/  ISETP.GE.AND P0, PT, R0, R7, PT ;  /* 0x000000070000720c */ /* 0x000fda0003f06270 */
[----:B------:R-:W-:Y:S02]  /*0a70*/  @!P0 IMAD R9, R5, 0x200, R0 ;  /* 0x0000020005098824 */ /* 0x000fe400078e0200 */
[----:B------:R-:W-:Y:S02]  /*0a80*/  @!P0 VIADD R0, R0, 0x80 ;  /* 0x0000008000008836 */ /* 0x000fe40000000000 */
[----:B0----5:R-:W-:-:S04]  /*0a90*/  IMAD.WIDE.U32 R10, R11, 0x2, R2 ;  /* 0x000000020b0a7825 */ /* 0x021fc800078e0002 */
[----:B------:R-:W-:Y:S01]  /*0aa0*/  @!P0 IMAD.WIDE.U32 R2, R9, 0x2, R2 ;  /* 0x0000000209028825 */ /* 0x000fe200078e0002 */
[----:B------:R1:W-:Y:S04]  /*0ab0*/  STG.E.U16 desc[UR4][R10.64], R8 ;  /* 0x000000080a007986 */ /* 0x0003e8000c101504 */
[----:B------:R1:W-:Y:S02]  /*0ac0*/  @!P0 STG.E.U16 desc[UR4][R2.64], R6 ;  /* 0x0000000602008986 */ /* 0x0003e4000c101504 */
.L_x_12783:
[----:B------:R-:W-:Y:S05]  /*0ad0*/  BSYNC.RECONVERGENT B0 ;  /* 0x0000000000007941 */ /* 0x000fea0003800200 */
.L_x_12782:
[----:B------:R-:W-:-:S13]  /*0ae0*/  ISETP.GE.AND P0, PT, R0, R7, PT ;  /* 0x000000070000720c */ /* 0x000fda0003f06270 */
[----:B------:R-:W-:Y:S05]  /*0af0*/  @P0 EXIT ;  /* 0x000000000000094d */ /* 0x000fea0003800000 */
[----:B01----:R-:W0:Y:S01]  /*0b00*/  LDC.64 R2, c[0x0][0x388] ;  /* 0x0000e200ff027b82 */ /* 0x003e220000000a00 */
[----:B------:R-:W-:-:S05]  /*0b10*/  LEA R5, R5, R0, 0x9 ;  /* 0x0000000005057211 */ /* 0x000fca00078e48ff */
[----:B0-----:R-:W-:-:S05]  /*0b20*/  IMAD.WIDE.U32 R2, R5, 0x2, R2 ;  /* 0x0000000205027825 */ /* 0x001fca00078e0002 */
[----:B------:R-:W-:Y:S01]  /*0b30*/  STG.E.U16 desc[UR4][R2.64], R13 ;  /* 0x0000000d02007986 */ /* 0x000fe2000c101504 */
[----:B------:R-:W-:Y:S05]  /*0b40*/  EXIT ;  /* 0x000000000000794d */ /* 0x000fea0003800000 */
.L_x_12784:
        /* <DEDUP_REMOVED lines=11> */
.L_x_23235:


//--------------------- .text._ZN2at6native29vectorized_elementwise_kernelILi2ENS0_13BUnaryFunctorIsssZZZNS0_15binary_internal21div_trunc_kernel_cudaERNS_18TensorIteratorBaseEENKUlvE_clEvENKUlvE3_clEvEUlssE_EESt5arrayIPcLm2EEEEviT0_T1_ --------------------------
	.section	.text._ZN2at6native29vectorized_elementwise_kernelILi2ENS0_13BUnaryFunctorIsssZZZNS0_15binary_internal21div_trunc_kernel_cudaERNS_18TensorIteratorBaseEENKUlvE_clEvENKUlvE3_clEvEUlssE_EESt5arrayIPcLm2EEEEviT0_T1_,"ax",@progbits
	.align	128
        .global         _ZN2at6native29vectorized_elementwise_kernelILi2ENS0_13BUnaryFunctorIsssZZZNS0_15binary_internal21div_trunc_kernel_cudaERNS_18TensorIteratorBaseEENKUlvE_clEvENKUlvE3_clEvEUlssE_EESt5arrayIPcLm2EEEEviT0_T1_
        .type           _ZN2at6native29vectorized_elementwise_kernelILi2ENS0_13BUnaryFunctorIsssZZZNS0_15binary_internal21div_trunc_kernel_cudaERNS_18TensorIteratorBaseEENKUlvE_clEvENKUlvE3_clEvEUlssE_EESt5arrayIPcLm2EEEEviT0_T1_,@function
        .size           _ZN2at6native29vectorized_elementwise_kernelILi2ENS0_13BUnaryFunctorIsssZZZNS0_15binary_internal21div_trunc_kernel_cudaERNS_18TensorIteratorBaseEENKUlvE_clEvENKUlvE3_clEvEUlssE_EESt5arrayIPcLm2EEEEviT0_T1_,(.L_x_23236 - _ZN2at6native29vectorized_elementwise_kernelILi2ENS0_13BUnaryFunctorIsssZZZNS0_15binary_internal21div_trunc_kernel_cudaERNS_18TensorIteratorBaseEENKUlvE_clEvENKUlvE3_clEvEUlssE_EESt5arrayIPcLm2EEEEviT0_T1_)
        .other          _ZN2at6native29vectorized_elementwise_kernelILi2ENS0_13BUnaryFunctorIsssZZZNS0_15binary_internal21div_trunc_kernel_cudaERNS_18TensorIteratorBaseEENKUlvE_clEvENKUlvE3_clEvEUlssE_EESt5arrayIPcLm2EEEEviT0_T1_,@"STO_CUDA_ENTRY STV_DEFAULT"
_ZN2at6native29vectorized_elementwise_kernelILi2ENS0_13BUnaryFunctorIsssZZZNS0_15binary_internal21div_trunc_kernel_cudaERNS_18TensorIteratorBaseEENKUlvE_clEvENKUlvE3_clEvEUlssE_EESt5arrayIPcLm2EEEEviT0_T1_:
.text._ZN2at6native29vectorized_elementwise_kernelILi2ENS0_13BUnaryFunctorIsssZZZNS0_15binary_internal21div_trunc_kernel_cudaERNS_18TensorIteratorBaseEENKUlvE_clEvENKUlvE3_clEvEUlssE_EESt5arrayIPcLm2EEEEviT0_T1_:
        /* <DEDUP_REMOVED lines=9> */
[----:B------:R-:W-:Y:S01]  /*0090*/  IMAD.MOV.U32 R20, RZ, RZ, RZ ;  /* 0x000000ffff147224 */ /* 0x000fe200078e00ff */
[----:B0-----:R-:W-:Y:S01]  /*00a0*/  ISETP.GE.U32.AND P0, PT, R14, R7, PT ;  /* 0x000000070e00720c */ /* 0x001fe20003f06070 */
[----:B------:R-:W-:-:S12]  /*00b0*/  IMAD.MOV.U32 R9, RZ, RZ, R14 ;  /* 0x000000ffff097224 */ /* 0x000fd800078e000e */
[----:B------:R-:W-:-:S05]  /*00c0*/  @!P0 VIADD R14, R9, 0x80 ;  /* 0x00000080090e8836 */ /* 0x000fca0000000000 */
[----:B------:R-:W-:-:S13]  /*00d0*/  ISETP.GE.U32.AND P6, PT, R14, R7, PT ;  /* 0x000000070e00720c */ /* 0x000fda0003fc6070 */
[----:B------:R-:W-:Y:S01]  /*00e0*/  @!P6 IMAD.IADD R11, R6, 0x1, R14 ;  /* 0x00000001060be824 */ /* 0x000fe200078e020e */
[----:B------:R-:W-:Y:S01]  /*00f0*/  @!P6 IADD3 R14, PT, PT, R14, 0x80, RZ ;  /* 0x000000800e0ee810 */ /* 0x000fe20007ffe0ff */
[----:B------:R-:W0:Y:S03]  /*0100*/  @!P6 LDC.64 R22, c[0x0][0x390] ;  /* 0x0000e400ff16eb82 */ /* 0x000e260000000a00 */
[----:B------:R-:W-:-:S13]  /*0110*/  ISETP.GE.U32.AND P5, PT, R14, R7, PT ;  /* 0x000000070e00720c */ /* 0x000fda0003fa6070 */
[----:B------:R-:W-:Y:S01]  /*0120*/  @!P5 IMAD.IADD R25, R6, 0x1, R14 ;  /* 0x000000010619d824 */ /* 0x000fe200078e020e */
[----:B------:R-:W1:Y:S01]  /*0130*/  @!P5 LDC.64 R4, c[0x0][0x390] ;  /* 0x0000e400ff04db82 */ /* 0x000e620000000a00 */
[----:B------:R-:W-:-:S05]  /*0140*/  @!P5 VIADD R14, R14, 0x80 ;  /* 0x000000800e0ed836 */ /* 0x000fca0000000000 */
[----:B------:R-:W-:Y:S01]  /*0150*/  ISETP.GE.U32.AND P4, PT, R14, R7, PT ;  /* 0x000000070e00720c */ /* 0x000fe20003f86070 */
[----:B0-----:R-:W-:-:S05]  /*0160*/  @!P6 IMAD.WIDE.U32 R22, R11, 0x2, R22 ;  /* 0x000000020b16e825 */ /* 0x001fca00078e0016 */
[----:B------:R0:W5:Y:S07]  /*0170*/  @!P6 LDG.E.S16 R20, desc[UR4][R22.64] ;  /* 0x000000041614e981 */ /* 0x00016e000c1e1700 */
        /* <DEDUP_REMOVED lines=12> */
[----:B------:R-:W-:Y:S01]  /*0240*/  @!P1 IADD3 R19, PT, PT, R6, R14, RZ ;  /* 0x0000000e06139210 */ /* 0x000fe20007ffe0ff */
[----:B------:R-:W-:-:S05]  /*0250*/  @!P1 VIADD R14, R14, 0x80 ;  /* 0x000000800e0e9836 */ /* 0x000fca0000000000 */
[----:B------:R-:W-:Y:S01]  /*0260*/  ISETP.GE.U32.AND P6, PT, R14, R7, PT ;  /* 0x000000070e00720c */ /* 0x000fe20003fc6070 */
[----:B-1----:R-:W-:-:S04]  /*0270*/  @!P5 IMAD.WIDE.U32 R24, R25, 0x2, R4 ;  /* 0x000000021918d825 */ /* 0x002fc800078e0004 */
[----:B--2---:R-:W-:Y:S02]  /*0280*/  @!P4 IMAD.WIDE.U32 R28, R29, 0x2, R2 ;  /* 0x000000021d1cc825 */ /* 0x004fe400078e0002 */
[----:B------:R-:W0:Y:S08]  /*0290*/  @!P1 LDC.64 R2, c[0x0][0x390] ;  /* 0x0000e400ff029b82 */ /* 0x000e300000000a00 */
[----:B------:R-:W1:Y:S01]  /*02a0*/  @!P6 LDC.64 R4, c[0x0][0x390] ;  /* 0x0000e400ff04eb82 */ /* 0x000e620000000a00 */
[----:B------:R-:W-:-:S02]  /*02b0*/  IMAD.MOV.U32 R0, RZ, RZ, RZ ;  /* 0x000000ffff007224 */ /* 0x000fc400078e00ff */
[----:B---3--:R-:W-:Y:S01]  /*02c0*/  @!P3 IMAD.WIDE.U32 R12, R15, 0x2, R12 ;  /* 0x000000020f0cb825 */ /* 0x008fe200078e000c */
[----:B------:R-:W-:-:S04]  /*02d0*/  @!P6 IADD3 R27, PT, PT, R6, R14, RZ ;  /* 0x0000000e061be210 */ /* 0x000fc80007ffe0ff */
[----:B------:R4:W5:Y:S01]  /*02e0*/  @!P3 LDG.E.S16 R0, desc[UR4][R12.64] ;  /* 0x000000040c00b981 */ /* 0x000962000c1e1700 */
[----:B------:R-:W-:Y:S02]  /*02f0*/  IMAD.MOV.U32 R8, RZ, RZ, RZ ;  /* 0x000000ffff087224 */ /* 0x000fe400078e00ff */
[----:B------:R-:W-:Y:S02]  /*0300*/  IMAD.MOV.U32 R18, RZ, RZ, RZ ;  /* 0x000000ffff127224 */ /* 0x000fe400078e00ff */
[----:B------:R-:W-:Y:S02]  /*0310*/  IMAD.MOV.U32 R14, RZ, RZ, RZ ;  /* 0x000000ffff0e7224 */ /* 0x000fe400078e00ff */
[----:B------:R-:W5:Y:S01]  /*0320*/  @!P4 LDG.E.S16 R8, desc[UR4][R28.64] ;  /* 0x000000041c08c981 */ /* 0x000f62000c1e1700 */
[----:B0-----:R-:W-:-:S04]  /*0330*/  @!P1 IMAD.WIDE.U32 R22, R19, 0x2, R2 ;  /* 0x0000000213169825 */ /* 0x001fc800078e0002 */
[----:B----4-:R-:W-:Y:S01]  /*0340*/  @!P2 IMAD.WIDE.U32 R12, R17, 0x2, R10 ;  /* 0x00000002110ca825 */ /* 0x010fe200078e000a */
[----:B------:R-:W5:Y:S03]  /*0350*/  @!P1 LDG.E.S16 R14, desc[UR4][R22.64] ;  /* 0x00000004160e9981 */ /* 0x000f66000c1e1700 */
[----:B------:R-:W-:Y:S01]  /*0360*/  IMAD.MOV.U32 R10, RZ, RZ, RZ ;  /* 0x000000ffff0a7224 */ /* 0x000fe200078e00ff */
[----:B------:R-:W5:Y:S01]  /*0370*/  @!P2 LDG.E.S16 R18, desc[UR4][R12.64] ;  /* 0x000000040c12a981 */ /* 0x000f62000c1e1700 */
[----:B-1----:R-:W-:Y:S02]  /*0380*/  @!P6 IMAD.WIDE.U32 R26, R27, 0x2, R4 ;  /* 0x000000021b1ae825 */ /* 0x002fe400078e0004 */
[----:B------:R-:W0:Y:S03]  /*0390*/  @!P0 LDC.64 R4, c[0x0][0x390] ;  /* 0x0000e400ff048b82 */ /* 0x000e260000000a00 */
[----:B------:R-:W5:Y:S01]  /*03a0*/  @!P6 LDG.E.S16 R10, desc[UR4][R26.64] ;  /* 0x000000041a0ae981 */ /* 0x000f62000c1e1700 */
[----:B------:R-:W-:-:S02]  /*03b0*/  IMAD.MOV.U32 R16, RZ, RZ, RZ ;  /* 0x000000ffff107224 */ /* 0x000fc400078e00ff */
[----:B------:R-:W-:-:S04]  /*03c0*/  @!P0 IMAD.IADD R3, R6, 0x1, R9 ;  /* 0x0000000106038824 */ /* 0x000fc800078e0209 */
[----:B------:R1:W5:Y:S02]  /*03d0*/  @!P5 LDG.E.S16 R16, desc[UR4][R24.64] ;  /* 0x000000041810d981 */ /* 0x000364000c1e1700 */
[----:B-1----:R-:W-:Y:S02]  /*03e0*/  HFMA2 R24, -RZ, RZ, 0, 0 ;  /* 0x00000000ff187431 */ /* 0x002fe400000001ff */
[----:B0-----:R-:W-:-:S05]  /*03f0*/  @!P0 IMAD.WIDE.U32 R4, R3, 0x2, R4 ;  /* 0x0000000203048825 */ /* 0x001fca00078e0004 */
[----:B------:R0:W5:Y:S01]  /*0400*/  @!P0 LDG.E.S16 R24, desc[UR4][R4.64] ;  /* 0x0000000404188981 */ /* 0x000162000c1e1700 */
[----:B------:R-:W-:Y:S01]  /*0410*/  ISETP.GE.U32.AND P0, PT, R9, R7, PT ;  /* 0x000000070900720c */ /* 0x000fe20003f06070 */
[----:B------:R-:W1:-:S12]  /*0420*/  LDC.U16 R11, c[0x0][0x386] ;  /* 0x0000e180ff0b7b82 */ /* 0x000e580000000400 */
[----:B------:R-:W2:Y:S01]  /*0430*/  @!P0 LDC.64 R2, c[0x0][0x388] ;  /* 0x0000e200ff028b82 */ /* 0x000ea20000000a00 */
[----:B------:R-:W-:Y:S01]  /*0440*/  BSSY.RECONVERGENT B0, `(.L_x_12786) ;  /* 0x000001b000007945 */ /* 0x000fe20003800200 */
[----:B-1----:R-:W-:-:S03]  /*0450*/  PRMT R11, R11, 0x9910, RZ ;  /* 0x000099100b0b7816 */ /* 0x002fc600000000ff */
[----:B0-----:R-:W-:Y:S05]  /*0460*/  @P0 BRA `(.L_x_12787) ;  /* 0x0000000000600947 */ /* 0x001fea0003800000 */
        /* <DEDUP_REMOVED lines=9> */
[----:B0-----:R-:W-:Y:S02]  /*0500*/  IMAD.MOV.U32 R4, RZ, RZ, RZ ;  /* 0x000000ffff047224 */ /* 0x001fe400078e00ff */
[----:B-1----:R-:W-:-:S04]  /*0510*/  IMAD.MOV R15, RZ, RZ, -R5 ;  /* 0x000000ffff0f7224 */ /* 0x002fc800078e0a05 */
        /* <DEDUP_REMOVED lines=13> */
.L_x_12787:
[----:B------:R-:W-:Y:S05]  /*05f0*/  BSYNC.RECONVERGENT B0 ;  /* 0x0000000000007941 */ /* 0x000fea0003800200 */
.L_x_12786:
[C---:B------:R-:W-:Y:S01]  /*0600*/  IADD3 R12, PT, PT, R9.reuse, 0x80, RZ ;  /* 0x00000080090c7810 */ /* 0x040fe20007ffe0ff */
[C---:B------:R-:W-:Y:S01]  /*0610*/  VIADD R4, R9.reuse, 0x100 ;  /* 0x0000010009047836 */ /* 0x040fe20000000000 */
[----:B------:R-:W-:Y:S01]  /*0620*/  BSSY.RECONVERGENT B0, `(.L_x_12788) ;  /* 0x000001f000007945 */ /* 0x000fe20003800200 */
[----:B------:R-:W-:Y:S01]  /*0630*/  VIADD R22, R9, 0x180 ;  /* 0x0000018009167836 */ /* 0x000fe20000000000 */
[-C--:B------:R-:W-:Y:S02]  /*0640*/  ISETP.GE.U32.AND P1, PT, R12, R7.reuse, PT ;  /* 0x000000070c00720c */ /* 0x080fe40003f26070 */
[-C--:B------:R-:W-:Y:S02]  /*0650*/  ISETP.GE.U32.AND P5, PT, R4, R7.reuse, PT ;  /* 0x000000070400720c */ /* 0x080fe40003fa6070 */
[----:B------:R-:W-:-:S09]  /*0660*/  ISETP.GE.U32.AND P6, PT, R22, R7, PT ;  /* 0x000000071600720c */ /* 0x000fd20003fc6070 */
        /* <DEDUP_REMOVED lines=13> */
[----:B------:R-:W-:Y:S01]  /*0740*/  IMAD.HI.U32 R22, R5, R21, R4 ;  /* 0x0000001505167227 */ /* 0x000fe200078e0004 */
[----:B------:R-:W-:-:S05]  /*0750*/  IADD3 R5, PT, PT, RZ, -R23, RZ ;  /* 0x80000017ff057210 */ /* 0x000fca0007ffe0ff */
        /* <DEDUP_REMOVED lines=8> */
[----:B------:R-:W-:-:S05]  /*07e0*/  IMAD.MOV.U32 R15, RZ, RZ, R4 ;  /* 0x000000ffff0f7224 */ /* 0x000fca00078e0004 */
[----:B------:R-:W-:Y:S02]  /*07f0*/  @!P3 IADD3 R15, PT, PT, -R15, RZ, RZ ;  /* 0x000000ff0f0fb210 */ /* 0x000fe40007ffe1ff */
[----:B------:R-:W-:-:S07]  /*0800*/  @!P2 LOP3.LUT R15, RZ, R11, RZ, 0x33, !PT ;  /* 0x0000000bff0fa212 */ /* 0x000fce00078e33ff */
.L_x_12789:
[----:B------:R-:W-:Y:S05]  /*0810*/  BSYNC.RECONVERGENT B0 ;  /* 0x0000000000007941 */ /* 0x000fea0003800200 */
.L_x_12788:
[C---:B------:R-:W-:Y:S01]  /*0820*/  VIADD R4, R9.reuse, 0x200 ;  /* 0x0000020009047836 */ /* 0x040fe20000000000 */
[----:B------:R-:W-:Y:S01]  /*0830*/  @!P0 IADD3 R5, PT, PT, R6, R9, RZ ;  /* 0x0000000906058210 */ /* 0x000fe20007ffe0ff */
[C---:B-----5:R-:W-:Y:S01]  /*0840*/  VIADD R20, R9.reuse, 0x280 ;  /* 0x0000028009147836 */ /* 0x060fe20000000000 */
[----:B------:R-:W-:Y:S01]  /*0850*/  BSSY.RECONVERGENT B0, `(.L_x_12790) ;  /* 0x0000022000007945 */ /* 0x000fe20003800200 */
[C---:B------:R-:W-:Y:S01]  /*0860*/  VIADD R22, R9.reuse, 0x300 ;  /* 0x0000030009167836 */ /* 0x040fe20000000000 */
[-C--:B------:R-:W-:Y:S01]  /*0870*/  ISETP.GE.U32.AND P1, PT, R4, R7.reuse, PT ;  /* 0x000000070400720c */ /* 0x080fe20003f26070 */
[----:B------:R-:W-:Y:S01]  /*0880*/  VIADD R24, R9, 0x380 ;  /* 0x0000038009187836 */ /* 0x000fe20000000000 */
[-C--:B------:R-:W-:Y:S01]  /*0890*/  ISETP.GE.U32.AND P2, PT, R20, R7.reuse, PT ;  /* 0x000000071400720c */ /* 0x080fe20003f46070 */
[----:B--2---:R-:W-:Y:S01]  /*08a0*/  @!P0 IMAD.WIDE.U32 R2, R5, 0x2, R2 ;  /* 0x0000000205028825 */ /* 0x004fe200078e0002 */
[-C--:B------:R-:W-:Y:S02]  /*08b0*/  ISETP.GE.U32.AND P3, PT, R22, R7.reuse, PT ;  /* 0x000000071600720c */ /* 0x080fe40003f66070 */
[----:B------:R-:W-:Y:S01]  /*08c0*/  ISETP.GE.U32.AND P4, PT, R24, R7, PT ;  /* 0x000000071800720c */ /* 0x000fe20003f86070 */
[----:B------:R-:W-:-:S12]  /*08d0*/  @P5 BRA `(.L_x_12791) ;  /* 0x0000000000645947 */ /* 0x000fd80003800000 */
[-C--:B------:R-:W-:Y:S02]  /*08e0*/  IABS R17, R11.reuse ;  /* 0x0000000b00117213 */ /* 0x080fe40000000000 */
[----:B------:R-:W-:Y:S02]  /*08f0*/  IABS R19, R16 ;  /* 0x0000001000137213 */ /* 0x000fe40000000000 */
[----:B------:R-:W0:Y:S01]  /*0900*/  I2F.RP R20, R17 ;  /* 0x0000001100147306 */ /* 0x000e220000209400 */
[-C--:B------:R-:W-:Y:S02]  /*0910*/  IABS R23, R11.reuse ;  /* 0x0000000b00177213 */ /* 0x080fe40000000000 */
[----:B------:R-:W-:-:S05]  /*0920*/  LOP3.LUT R16, R16, R11, RZ, 0x3c, !PT ;  /* 0x0000000b10107212 */ /* 0x000fca00078e3cff */
[----:B0-----:R-:W0:Y:S02]  /*0930*/  MUFU.RCP R20, R20 ;  /* 0x0000001400147308 */ /* 0x001e240000001000 */
[----:B0-----:R-:W-:Y:S02]  /*0940*/  VIADD R4, R20, 0xffffffe ;  /* 0x0ffffffe14047836 */ /* 0x001fe40000000000 */
[----:B------:R-:W-:-:S04]  /*0950*/  IMAD.MOV R20, RZ, RZ, -R23 ;  /* 0x000000ffff147224 */ /* 0x000fc800078e0a17 */
        /* <DEDUP_REMOVED lines=8> */
[----:B------:R-:W-:Y:S01]  /*09e0*/  @!P5 IMAD.IADD R20, R20, 0x1, -R17 ;  /* 0x000000011414d824 */ /* 0x000fe200078e0a11 */
[----:B------:R-:W-:-:S04]  /*09f0*/  @!P5 IADD3 R4, PT, PT, R4, 0x1, RZ ;  /* 0x000000010404d810 */ /* 0x000fc80007ffe0ff */
[----:B------:R-:W-:-:S13]  /*0a00*/  ISETP.GE.U32.AND P5, PT, R20, R17, PT ;  /* 0x000000111400720c */ /* 0x000fda0003fa6070 */
[----:B------:R-:W-:Y:S01]  /*0a10*/  @P5 VIADD R4, R4, 0x1 ;  /* 0x0000000104045836 */ /* 0x000fe20000000000 */
[----:B------:R-:W-:-:S03]  /*0a20*/  ISETP.GE.AND P5, PT, R16, RZ, PT ;  /* 0x000000ff1000720c */ /* 0x000fc60003fa6270 */
[----:B------:R-:W-:-:S10]  /*0a30*/  IMAD.MOV.U32 R16, RZ, RZ, R4 ;  /* 0x000000ffff107224 */ /* 0x000fd400078e0004 */
[----:B------:R-:W-:Y:S01]  /*0a40*/  @!P5 IMAD.MOV R16, RZ, RZ, -R16 ;  /* 0x000000ffff10d224 */ /* 0x000fe200078e0a10 */
[----:B------:R-:W-:-:S13]  /*0a50*/  ISETP.NE.AND P5, PT, R11, RZ, PT ;  /* 0x000000ff0b00720c */ /* 0x000fda0003fa5270 */
[----:B------:R-:W-:-:S07]  /*0a60*/  @!P5 LOP3.LUT R16, RZ, R11, RZ, 0x33, !PT ;  /* 0x0000000bff10d212 */ /* 0x000fce00078e33ff */
.L_x_12791:
[----:B------:R-:W-:Y:S05]  /*0a70*/  BSYNC.RECONVERGENT B0 ;  /* 0x0000000000007941 */ /* 0x000fea0003800200 */
.L_x_12790:
[----:B------:R-:W-:Y:S04]  /*0a80*/  BSSY.RECONVERGENT B0, `(.L_x_12792) ;  /* 0x000001b000007945 */ /* 0x000fe80003800200 */
[----:B------:R-:W-:Y:S05]  /*0a90*/  @P6 BRA `(.L_x_12793) ;  /* 0x0000000000646947 */ /* 0x000fea0003800000 */
[-C--:B------:R-:W-:Y:S02]  /*0aa0*/  IABS R17, R11.reuse ;  /* 0x0000000b00117213 */ /* 0x080fe40000000000 */
[----:B------:R-:W-:Y:S02]  /*0ab0*/  IABS R19, R8 ;  /* 0x0000000800137213 */ /* 0x000fe40000000000 */
[----:B------:R-:W0:Y:S01]  /*0ac0*/  I2F.RP R20, R17 ;  /* 0x0000001100147306 */ /* 0x000e220000209400 */
[-C--:B------:R-:W-:Y:S02]  /*0ad0*/  IABS R23, R11.reuse ;  /* 0x0000000b00177213 */ /* 0x080fe40000000000 */
[----:B------:R-:W-:-:S05]  /*0ae0*/  LOP3.LUT R8, R8, R11, RZ, 0x3c, !PT ;  /* 0x0000000b08087212 */ /* 0x000fca00078e3cff */
        /* <DEDUP_REMOVED lines=12> */
[----:B------:R-:W-:Y:S02]  /*0bb0*/  @!P6 IADD3 R4, PT, PT, R4, 0x1, RZ ;  /* 0x000000010404e810 */ /* 0x000fe40007ffe0ff */
[----:B------:R-:W-:Y:S02]  /*0bc0*/  ISETP.GE.AND P6, PT, R8, RZ, PT ;  /* 0x000000ff0800720c */ /* 0x000fe40003fc6270 */
[----:B------:R-:W-:-:S13]  /*0bd0*/  ISETP.GE.U32.AND P5, PT, R20, R17, PT ;  /* 0x000000111400720c */ /* 0x000fda0003fa6070 */
[----:B------:R-:W-:Y:S01]  /*0be0*/  @P5 VIADD R4, R4, 0x1 ;  /* 0x0000000104045836 */ /* 0x000fe20000000000 */
[----:B------:R-:W-:-:S03]  /*0bf0*/  ISETP.NE.AND P5, PT, R11, RZ, PT ;  /* 0x000000ff0b00720c */ /* 0x000fc60003fa5270 */
[----:B------:R-:W-:-:S04]  /*0c00*/  IMAD.MOV.U32 R8, RZ, RZ, R4 ;  /* 0x000000ffff087224 */ /* 0x000fc800078e0004 */
[----:B------:R-:W-:-:S06]  /*0c10*/  @!P6 IMAD.MOV R8, RZ, RZ, -R8 ;  /* 0x000000ffff08e224 */ /* 0x000fcc00078e0a08 */
[----:B------:R-:W-:-:S07]  /*0c20*/  @!P5 LOP3.LUT R8, RZ, R11, RZ, 0x33, !PT ;  /* 0x0000000bff08d212 */ /* 0x000fce00078e33ff */
.L_x_12793:
[----:B------:R-:W-:Y:S05]  /*0c30*/  BSYNC.RECONVERGENT B0 ;  /* 0x0000000000007941 */ /* 0x000fea0003800200 */
.L_x_12792:
        /* <DEDUP_REMOVED lines=27> */
.L_x_12795:
[----:B------:R-:W-:Y:S05]  /*0df0*/  BSYNC.RECONVERGENT B0 ;  /* 0x0000000000007941 */ /* 0x000fea0003800200 */
.L_x_12794:
        /* <DEDUP_REMOVED lines=27> */
.L_x_12797:
[----:B------:R-:W-:Y:S05]  /*0fb0*/  BSYNC.RECONVERGENT B0 ;  /* 0x0000000000007941 */ /* 0x000fea0003800200 */
.L_x_12796:
        /* <DEDUP_REMOVED lines=27> */
.L_x_12799:
[----:B------:R-:W-:Y:S05]  /*1170*/  BSYNC.RECONVERGENT B0 ;  /* 0x0000000000007941 */ /* 0x000fea0003800200 */
.L_x_12798:
        /* <DEDUP_REMOVED lines=26> */
.L_x_12801:
[----:B------:R-:W-:Y:S05]  /*1320*/  BSYNC.RECONVERGENT B0 ;  /* 0x0000000000007941 */ /* 0x000fea0003800200 */
.L_x_12800:
        /* <DEDUP_REMOVED lines=18> */
.L_x_12804:
[----:B------:R-:W-:-:S13]  /*1450*/  ISETP.GE.U32.AND P0, PT, R9, R7, PT ;  /* 0x000000070900720c */ /* 0x000fda0003f06070 */
[----:B------:R-:W-:Y:S05]  /*1460*/  @P0 BRA `(.L_x_12806) ;  /* 0x0000000000300947 */ /* 0x000fea0003800000 */
[----:B0-----:R-:W0:Y:S01]  /*1470*/  LDC.64 R2, c[0x0][0x388] ;  /* 0x0000e200ff027b82 */ /* 0x001e220000000a00 */
[----:B------:R-:W-:Y:S01]  /*1480*/  IMAD.IADD R5, R6, 0x1, R9 ;  /* 0x0000000106057824 */ /* 0x000fe200078e0209 */
[----:B------:R-:W-:-:S03]  /*1490*/  IADD3 R9, PT, PT, R9, 0x80, RZ ;  /* 0x0000008009097810 */ /* 0x000fc60007ffe0ff */
[----:B0-----:R-:W-:-:S05]  /*14a0*/  IMAD.WIDE.U32 R2, R5, 0x2, R2 ;  /* 0x0000000205027825 */ /* 0x001fca00078e0002 */
[----:B------:R1:W-:Y:S02]  /*14b0*/  STG.E.U16 desc[UR4][R2.64], R8 ;  /* 0x0000000802007986 */ /* 0x0003e4000c101504 */
.L_x_12805:
[----:B------:R-:W-:-:S13]  /*14c0*/  ISETP.GE.U32.AND P0, PT, R9, R7, PT ;  /* 0x000000070900720c */ /* 0x000fda0003f06070 */
[----:B------:R-:W-:Y:S05]  /*14d0*/  @P0 BRA `(.L_x_12807) ;  /* 0x0000000000340947 */ /* 0x000fea0003800000 */
[----:B01----:R-:W0:Y:S01]  /*14e0*/  LDC.64 R2, c[0x0][0x388] ;  /* 0x0000e200ff027b82 */ /* 0x003e220000000a00 */
[----:B------:R-:W-:Y:S02]  /*14f0*/  IMAD.IADD R5, R6, 0x1, R9 ;  /* 0x0000000106057824 */ /* 0x000fe400078e0209 */
[----:B------:R-:W-:Y:S02]  /*1500*/  VIADD R9, R9, 0x80 ;  /* 0x0000008009097836 */ /* 0x000fe40000000000 */
[----:B0-----:R-:W-:-:S05]  /*1510*/  IMAD.WIDE.U32 R2, R5, 0x2, R2 ;  /* 0x0000000205027825 */ /* 0x001fca00078e0002 */
[----:B------:R1:W-:Y:S02]  /*1520*/  STG.E.U16 desc[UR4][R2.64], R0 ;  /* 0x0000000002007986 */ /* 0x0003e4000c101504 */
.L_x_12806:
[----:B------:R-:W-:-:S13]  /*1530*/  ISETP.GE.U32.AND P0, PT, R9, R7, PT ;  /* 0x000000070900720c */ /* 0x000fda0003f06070 */
[----:B------:R-:W-:Y:S05]  /*1540*/  @P0 BREAK.RELIABLE B1 ;  /* 0x0000000000010942 */ /* 0x000fea0003800100 */
[----:B------:R-:W-:Y:S05]  /*1550*/  @P0 BRA `(.L_x_12808) ;  /* 0x0000000000300947 */ /* 0x000fea0003800000 */
[----:B01----:R-:W0:Y:S01]  /*1560*/  LDC.64 R2, c[0x0][0x388] ;  /* 0x0000e200ff027b82 */ /* 0x003e220000000a00 */
[----:B------:R-:W-:Y:S02]  /*1570*/  IMAD.IADD R5, R6, 0x1, R9 ;  /* 0x0000000106057824 */ /* 0x000fe400078e0209 */
[----:B------:R-:W-:Y:S02]  /*1580*/  VIADD R9, R9, 0x80 ;  /* 0x0000008009097836 */ /* 0x000fe40000000000 */
[----:B0-----:R-:W-:-:S05]  /*1590*/  IMAD.WIDE.U32 R2, R5, 0x2, R2 ;  /* 0x0000000205027825 */ /* 0x001fca00078e0002 */
[----:B------:R2:W-:Y:S02]  /*15a0*/  STG.E.U16 desc[UR4][R2.64], R17 ;  /* 0x0000001102007986 */ /* 0x0005e4000c101504 */
.L_x_12807:
[----:B------:R-:W-:Y:S05]  /*15b0*/  BSYNC.RELIABLE B1 ;  /* 0x0000000000017941 */ /* 0x000fea0003800100 */
.L_x_12803:
[----:B------:R-:W-:-:S13]  /*15c0*/  ISETP.GE.U32.AND P0, PT, R9, R7, PT ;  /* 0x000000070900720c */ /* 0x000fda0003f06070 */
[----:B012---:R-:W0:Y:S01]  /*15d0*/  @!P0 LDC.64 R2, c[0x0][0x388] ;  /* 0x0000e200ff028b82 */ /* 0x007e220000000a00 */
[----:B------:R-:W-:Y:S01]  /*15e0*/  @!P0 IADD3 R5, PT, PT, R6, R9, RZ ;  /* 0x0000000906058210 */ /* 0x000fe20007ffe0ff */
[----:B------:R-:W-:-:S04]  /*15f0*/  @!P0 VIADD R9, R9, 0x80 ;  /* 0x0000008009098836 */ /* 0x000fc80000000000 */
[----:B0-----:R-:W-:-:S05]  /*1600*/  @!P0 IMAD.WIDE.U32 R2, R5, 0x2, R2 ;  /* 0x0000000205028825 */ /* 0x001fca00078e0002 */
[----:B------:R2:W-:Y:S02]  /*1610*/  @!P0 STG.E.U16 desc[UR4][R2.64], R14 ;  /* 0x0000000e02008986 */ /* 0x0005e4000c101504 */
.L_x_12808:
[----:B------:R-:W-:Y:S05]  /*1620*/  BSYNC.RECONVERGENT B0 ;  /* 0x0000000000007941 */ /* 0x000fea0003800200 */
.L_x_12802:
        /* <DEDUP_REMOVED lines=8> */
.L_x_12785:
        /* <DEDUP_REMOVED lines=9> */
[----:B-1----:R-:W-:-:S04]  /*1740*/  PRMT R8, R2, 0x9910, RZ ;  /* 0x0000991002087816 */ /* 0x002fc800000000ff */
[-C--:B------:R-:W-:Y:S02]  /*1750*/  IABS R9, R8.reuse ;  /* 0x0000000800097213 */ /* 0x080fe40000000000 */
[----:B0-----:R-:W-:Y:S02]  /*1760*/  IABS R4, R8 ;  /* 0x0000000800047213 */ /* 0x001fe40000000000 */
[----:B------:R-:W0:Y:S03]  /*1770*/  I2F.RP R12, R9 ;  /* 0x00000009000c7306 */ /* 0x000e260000209400 */
[----:B------:R-:W-:-:S05]  /*1780*/  IMAD.MOV R15, RZ, RZ, -R4 ;  /* 0x000000ffff0f7224 */ /* 0x000fca00078e0a04 */
[----:B0-----:R-:W0:Y:S02]  /*1790*/  MUFU.RCP R12, R12 ;  /* 0x0000000c000c7308 */ /* 0x001e240000001000 */
[----:B0-----:R-:W-:-:S06]  /*17a0*/  VIADD R3, R12, 0xffffffe ;  /* 0x0ffffffe0c037836 */ /* 0x001fcc0000000000 */
[----:B------:R-:W0:Y:S02]  /*17b0*/  F2I.FTZ.U32.TRUNC.NTZ R3, R3 ;  /* 0x0000000300037305 */ /* 0x000e24000021f000 */
[----:B0-----:R-:W-:-:S05]  /*17c0*/  IADD3 R2, PT, PT, RZ, -R3, RZ ;  /* 0x80000003ff027210 */ /* 0x001fca0007ffe0ff */
[----:B------:R-:W-:Y:S02]  /*17d0*/  IMAD R13, R2, R9, RZ ;  /* 0x00000009020d7224 */ /* 0x000fe400078e02ff */
[----:B------:R-:W-:-:S04]  /*17e0*/  IMAD.MOV.U32 R2, RZ, RZ, RZ ;  /* 0x000000ffff027224 */ /* 0x000fc800078e00ff */
[----:B------:R-:W-:Y:S01]  /*17f0*/  IMAD.HI.U32 R2, R3, R13, R2 ;  /* 0x0000000d03027227 */ /* 0x000fe200078e0002 */
[C---:B--2---:R-:W-:Y:S02]  /*1800*/  PRMT R5, R11.reuse, 0x9910, RZ ;  /* 0x000099100b057816 */ /* 0x044fe400000000ff */
[----:B------:R-:W-:Y:S02]  /*1810*/  PRMT R17, R11, 0xbb32, RZ ;  /* 0x0000bb320b117816 */ /* 0x000fe400000000ff */
[----:B------:R-:W-:Y:S02]  /*1820*/  IABS R11, R5 ;  /* 0x00000005000b7213 */ /* 0x000fe40000000000 */
[----:B---3--:R-:W-:Y:S02]  /*1830*/  PRMT R3, R0, 0x9910, RZ ;  /* 0x0000991000037816 */ /* 0x008fe400000000ff */
[----:B------:R-:W-:Y:S01]  /*1840*/  IABS R13, R17 ;  /* 0x00000011000d7213 */ /* 0x000fe20000000000 */
[----:B------:R-:W-:Y:S01]  /*1850*/  IMAD.HI.U32 R14, R2, R11, RZ ;  /* 0x0000000b020e7227 */ /* 0x000fe200078e00ff */
[----:B------:R-:W-:-:S02]  /*1860*/  IABS R19, R3 ;  /* 0x0000000300137213 */ /* 0x000fc40000000000 */
[-C--:B------:R-:W-:Y:S01]  /*1870*/  LOP3.LUT R5, R5, R8.reuse, RZ, 0x3c, !PT ;  /* 0x0000000805057212 */ /* 0x080fe200078e3cff */
[----:B------:R-:W-:Y:S01]  /*1880*/  IMAD R18, R14, R15, R11 ;  /* 0x0000000f0e127224 */ /* 0x000fe200078e020b */
[----:B------:R-:W-:Y:S01]  /*1890*/  PRMT R11, R0, 0xbb32, RZ ;  /* 0x0000bb32000b7816 */ /* 0x000fe200000000ff */
[C---:B------:R-:W-:Y:S01]  /*18a0*/  IMAD.HI.U32 R12, R2.reuse, R13, RZ ;  /* 0x0000000d020c7227 */ /* 0x040fe200078e00ff */
[----:B------:R-:W-:Y:S02]  /*18b0*/  LOP3.LUT R17, R17, R8, RZ, 0x3c, !PT ;  /* 0x0000000811117212 */ /* 0x000fe400078e3cff */
[----:B------:R-:W-:Y:S01]  /*18c0*/  ISETP.GT.U32.AND P6, PT, R9, R18, PT ;  /* 0x000000120900720c */ /* 0x000fe20003fc4070 */
[----:B------:R-:W-:Y:S01]  /*18d0*/  IMAD.HI.U32 R4, R2, R19, RZ ;  /* 0x0000001302047227 */ /* 0x000fe200078e00ff */
[----:B------:R-:W-:Y:S02]  /*18e0*/  IABS R22, R11 ;  /* 0x0000000b00167213 */ /* 0x000fe40000000000 */
[----:B------:R-:W-:Y:S01]  /*18f0*/  ISETP.GE.AND P1, PT, R5, RZ, PT ;  /* 0x000000ff0500720c */ /* 0x000fe20003f26270 */
[-C--:B------:R-:W-:Y:S01]  /*1900*/  IMAD R0, R12, R15.reuse, R13 ;  /* 0x0000000f0c007224 */ /* 0x080fe200078e020d */
[----:B----4-:R-:W-:Y:S01]  /*1910*/  PRMT R13, R10, 0x9910, RZ ;  /* 0x000099100a0d7816 */ /* 0x010fe200000000ff */
[----:B------:R-:W-:Y:S01]  /*1920*/  IMAD R20, R4, R15, R19 ;  /* 0x0000000f04147224 */ /* 0x000fe200078e0213 */
[----:B------:R-:W-:Y:S01]  /*1930*/  ISETP.GE.AND P4, PT, R17, RZ, PT ;  /* 0x000000ff1100720c */ /* 0x000fe20003f86270 */
[----:B------:R-:W-:Y:S01]  /*1940*/  IMAD.HI.U32 R5, R2, R22, RZ ;  /* 0x0000001602057227 */ /* 0x000fe200078e00ff */
[----:B------:R-:W-:-:S02]  /*1950*/  ISETP.GT.U32.AND P2, PT, R9, R0, PT ;  /* 0x000000000900720c */ /* 0x000fc40003f44070 */
[----:B------:R-:W-:Y:S01]  /*1960*/  ISETP.GT.U32.AND P0, PT, R9, R20, PT ;  /* 0x000000140900720c */ /* 0x000fe20003f04070 */
[--C-:B------:R-:W-:Y:S01]  /*1970*/  @!P6 IMAD.IADD R18, R18, 0x1, -R9.reuse ;  /* 0x000000011212e824 */ /* 0x100fe200078e0a09 */
[----:B------:R-:W-:Y:S01]  /*1980*/  PRMT R21, R10, 0xbb32, RZ ;  /* 0x0000bb320a157816 */ /* 0x000fe200000000ff */
[----:B------:R-:W-:Y:S01]  /*1990*/  @!P6 VIADD R14, R14, 0x1 ;  /* 0x000000010e0ee836 */ /* 0x000fe20000000000 */
[----:B-----5:R-:W-:Y:S02]  /*19a0*/  PRMT R10, R16, 0x9910, RZ ;  /* 0x00009910100a7816 */ /* 0x020fe400000000ff */
[----:B------:R-:W-:Y:S02]  /*19b0*/  ISETP.GE.U32.AND P3, PT, R18, R9, PT ;  /* 0x000000091200720c */ /* 0x000fe40003f66070 */
[----:B------:R-:W-:Y:S02]  /*19c0*/  IABS R18, R13 ;  /* 0x0000000d00127213 */ /* 0x000fe40000000000 */
[----:B------:R-:W-:Y:S01]  /*19d0*/  IABS R25, R21 ;  /* 0x0000001500197213 */ /* 0x000fe20000000000 */
[----:B------:R-:W-:Y:S01]  /*19e0*/  @!P2 VIADD R12, R12, 0x1 ;  /* 0x000000010c0ca836 */ /* 0x000fe20000000000 */
[----:B------:R-:W-:Y:S01]  /*19f0*/  @!P2 IADD3 R0, PT, PT, R0, -R9, RZ ;  /* 0x800000090000a210 */ /* 0x000fe20007ffe0ff */
[----:B------:R-:W-:Y:S01]  /*1a00*/  IMAD.MOV.U32 R17, RZ, RZ, R18 ;  /* 0x000000ffff117224 */ /* 0x000fe200078e0012 */
[----:B------:R-:W-:Y:S01]  /*1a10*/  PRMT R19, R16, 0xbb32, RZ ;  /* 0x0000bb3210137816 */ /* 0x000fe200000000ff */
[----:B------:R-:W-:Y:S01]  /*1a20*/  IMAD R18, R5, R15, R22 ;  /* 0x0000000f05127224 */ /* 0x000fe200078e0216 */
[----:B------:R-:W-:Y:S01]  /*1a30*/  ISETP.GE.U32.AND P5, PT, R0, R9, PT ;  /* 0x000000090000720c */ /* 0x000fe20003fa6070 */
[----:B------:R-:W-:Y:S01]  /*1a40*/  @!P0 IMAD.IADD R20, R20, 0x1, -R9 ;  /* 0x0000000114148824 */ /* 0x000fe200078e0a09 */
[----:B------:R-:W-:Y:S01]  /*1a50*/  IABS R29, R19 ;  /* 0x00000013001d7213 */ /* 0x000fe20000000000 */
[----:B------:R-:W-:Y:S01]  /*1a60*/  IMAD.HI.U32 R0, R2, R17, RZ ;  /* 0x0000001102007227 */ /* 0x000fe200078e00ff */
[----:B------:R-:W-:-:S02]  /*1a70*/  @P3 IADD3 R14, PT, PT, R14, 0x1, RZ ;  /* 0x000000010e0e3810 */ /* 0x000fc40007ffe0ff */
[C---:B------:R-:W-:Y:S01]  /*1a80*/  ISETP.GT.U32.AND P6, PT, R9.reuse, R18, PT ;  /* 0x000000120900720c */ /* 0x040fe20003fc4070 */
[----:B------:R-:W-:Y:S01]  /*1a90*/  @!P0 VIADD R4, R4, 0x1 ;  /* 0x0000000104048836 */ /* 0x000fe20000000000 */
[----:B------:R-:W-:Y:S01]  /*1aa0*/  ISETP.GE.U32.AND P3, PT, R20, R9, PT ;  /* 0x000000091400720c */ /* 0x000fe20003f66070 */
[----:B------:R-:W-:Y:S01]  /*1ab0*/  IMAD R20, R0, R15, R17 ;  /* 0x0000000f00147224 */ /* 0x000fe200078e0211 */
[----:B------:R-:W-:Y:S01]  /*1ac0*/  ISETP.NE.AND P0, PT, R8, RZ, PT ;  /* 0x000000ff0800720c */ /* 0x000fe20003f05270 */
[----:B------:R-:W-:Y:S01]  /*1ad0*/  IMAD.MOV.U32 R17, RZ, RZ, R10 ;  /* 0x000000ffff117224 */ /* 0x000fe200078e000a */
[----:B------:R-:W-:Y:S01]  /*1ae0*/  LOP3.LUT R16, RZ, R8, RZ, 0x33, !PT ;  /* 0x00000008ff107212 */ /* 0x000fe200078e33ff */
[----:B------:R-:W-:Y:S01]  /*1af0*/  IMAD.HI.U32 R10, R2, R25, RZ ;  /* 0x00000019020a7227 */ /* 0x000fe200078e00ff */
[----:B------:R-:W-:Y:S02]  /*1b00*/  ISETP.GT.U32.AND P2, PT, R9, R20, PT ;  /* 0x000000140900720c */ /* 0x000fe40003f44070 */
[----:B------:R-:W-:Y:S01]  /*1b10*/  @P5 IADD3 R12, PT, PT, R12, 0x1, RZ ;  /* 0x000000010c0c5810 */ /* 0x000fe20007ffe0ff */
[----:B------:R-:W-:Y:S01]  /*1b20*/  IMAD.MOV.U32 R23, RZ, RZ, R14 ;  /* 0x000000ffff177224 */ /* 0x000fe200078e000e */
[----:B------:R-:W-:Y:S01]  /*1b30*/  IABS R27, R17 ;  /* 0x00000011001b7213 */ /* 0x000fe20000000000 */
[----:B------:R-:W-:Y:S01]  /*1b40*/  @!P6 IMAD.IADD R18, R18, 0x1, -R9 ;  /* 0x000000011212e824 */ /* 0x000fe200078e0a09 */
[----:B------:R-:W-:Y:S01]  /*1b50*/  @!P6 IADD3 R5, PT, PT, R5, 0x1, RZ ;  /* 0x000000010505e810 */ /* 0x000fe20007ffe0ff */
[----:B------:R-:W-:Y:S01]  /*1b60*/  IMAD.HI.U32 R14, R2, R29, RZ ;  /* 0x0000001d020e7227 */ /* 0x000fe200078e00ff */
[----:B------:R-:W-:-:S02]  /*1b70*/  @!P1 IADD3 R23, PT, PT, -R23, RZ, RZ ;  /* 0x000000ff17179210 */ /* 0x000fc40007ffe1ff */
[----:B------:R-:W-:Y:S01]  /*1b80*/  ISETP.GE.U32.AND P5, PT, R18, R9, PT ;  /* 0x000000091200720c */ /* 0x000fe20003fa6070 */
[----:B------:R-:W-:Y:S01]  /*1b90*/  IMAD R18, R10, R15, R25 ;  /* 0x0000000f0a127224 */ /* 0x000fe200078e0219 */
[-C--:B------:R-:W-:Y:S01]  /*1ba0*/  LOP3.LUT R11, R11, R8.reuse, RZ, 0x3c, !PT ;  /* 0x000000080b0b7212 */ /* 0x080fe200078e3cff */
[----:B------:R-:W-:Y:S01]  /*1bb0*/  @!P2 IMAD.IADD R20, R20, 0x1, -R9 ;  /* 0x000000011414a824 */ /* 0x000fe200078e0a09 */
[-C--:B------:R-:W-:Y:S01]  /*1bc0*/  LOP3.LUT R13, R13, R8.reuse, RZ, 0x3c, !PT ;  /* 0x000000080d0d7212 */ /* 0x080fe200078e3cff */
[----:B------:R-:W-:Y:S01]  /*1bd0*/  IMAD.MOV.U32 R25, RZ, RZ, R12 ;  /* 0x000000ffff197224 */ /* 0x000fe200078e000c */
[-C--:B------:R-:W-:Y:S01]  /*1be0*/  LOP3.LUT R21, R21, R8.reuse, RZ, 0x3c, !PT ;  /* 0x0000000815157212 */ /* 0x080fe200078e3cff */
[----:B------:R-:W-:Y:S01]  /*1bf0*/  IMAD.HI.U32 R12, R2, R27, RZ ;  /* 0x0000001b020c7227 */ /* 0x000fe200078e00ff */
[----:B------:R-:W-:Y:S02]  /*1c00*/  ISETP.GE.U32.AND P1, PT, R20, R9, PT ;  /* 0x000000091400720c */ /* 0x000fe40003f26070 */
[----:B------:R-:W-:Y:S01]  /*1c10*/  LOP3.LUT R17, R17, R8, RZ, 0x3c, !PT ;  /* 0x0000000811117212 */ /* 0x000fe200078e3cff */
[----:B------:R-:W-:-:S02]  /*1c20*/  IMAD R22, R14, R15, R29 ;  /* 0x0000000f0e167224 */ /* 0x000fc400078e021d */
[----:B------:R-:W-:Y:S01]  /*1c30*/  IMAD R20, R12, R15, R27 ;  /* 0x0000000f0c147224 */ /* 0x000fe200078e021b */
[----:B------:R-:W-:Y:S01]  /*1c40*/  SEL R15, R16, R23, !P0 ;  /* 0x00000017100f7207 */ /* 0x000fe20004000000 */
[----:B------:R-:W-:Y:S01]  /*1c50*/  @!P4 IMAD.MOV R25, RZ, RZ, -R25 ;  /* 0x000000ffff19c224 */ /* 0x000fe200078e0a19 */
[C---:B------:R-:W-:Y:S01]  /*1c60*/  ISETP.GT.U32.AND P4, PT, R9.reuse, R18, PT ;  /* 0x000000120900720c */ /* 0x040fe20003f84070 */
[----:B------:R-:W-:Y:S01]  /*1c70*/  @P3 VIADD R4, R4, 0x1 ;  /* 0x0000000104043836 */ /* 0x000fe20000000000 */
[C---:B------:R-:W-:Y:S01]  /*1c80*/  ISETP.GT.U32.AND P6, PT, R9.reuse, R22, PT ;  /* 0x000000160900720c */ /* 0x040fe20003fc4070 */
[----:B------:R-:W-:Y:S01]  /*1c90*/  @!P2 VIADD R0, R0, 0x1 ;  /* 0x000000010000a836 */ /* 0x000fe20000000000 */
[----:B------:R-:W-:Y:S01]  /*1ca0*/  ISETP.GT.U32.AND P3, PT, R9, R20, PT ;  /* 0x000000140900720c */ /* 0x000fe20003f64070 */
[----:B------:R-:W-:Y:S01]  /*1cb0*/  @P5 VIADD R5, R5, 0x1 ;  /* 0x0000000105055836 */ /* 0x000fe20000000000 */
[----:B------:R-:W-:Y:S01]  /*1cc0*/  SEL R2, R16, R25, !P0 ;  /* 0x0000001910027207 */ /* 0x000fe20004000000 */
[----:B------:R-:W-:-:S03]  /*1cd0*/  @P1 VIADD R0, R0, 0x1 ;  /* 0x0000000100001836 */ /* 0x000fc60000000000 */
[----:B------:R-:W-:-:S03]  /*1ce0*/  PRMT R15, R15, 0x5410, R2 ;  /* 0x000054100f0f7816 */ /* 0x000fc60000000002 */
[--C-:B------:R-:W-:Y:S02]  /*1cf0*/  @!P4 IMAD.IADD R18, R18, 0x1, -R9.reuse ;  /* 0x000000011212c824 */ /* 0x100fe400078e0a09 */
[----:B------:R-:W-:Y:S02]  /*1d00*/  @!P6 IMAD.IADD R22, R22, 0x1, -R9 ;  /* 0x000000011616e824 */ /* 0x000fe400078e0a09 */
[-C--:B------:R-:W-:Y:S01]  /*1d10*/  @!P3 IADD3 R20, PT, PT, R20, -R9.reuse, RZ ;  /* 0x800000091414b210 */ /* 0x080fe20007ffe0ff */
[----:B------:R-:W-:Y:S01]  /*1d20*/  @!P4 VIADD R10, R10, 0x1 ;  /* 0x000000010a0ac836 */ /* 0x000fe20000000000 */
[-C--:B------:R-:W-:Y:S01]  /*1d30*/  ISETP.GE.U32.AND P5, PT, R18, R9.reuse, PT ;  /* 0x000000091200720c */ /* 0x080fe20003fa6070 */
[----:B------:R-:W-:Y:S01]  /*1d40*/  @!P6 VIADD R14, R14, 0x1 ;  /* 0x000000010e0ee836 */ /* 0x000fe20000000000 */
[-C--:B------:R-:W-:Y:S01]  /*1d50*/  ISETP.GE.U32.AND P1, PT, R20, R9.reuse, PT ;  /* 0x000000091400720c */ /* 0x080fe20003f26070 */
[----:B------:R-:W-:Y:S01]  /*1d60*/  @!P3 VIADD R12, R12, 0x1 ;  /* 0x000000010c0cb836 */ /* 0x000fe20000000000 */
[----:B------:R-:W-:-:S02]  /*1d70*/  ISETP.GE.U32.AND P4, PT, R22, R9, PT ;  /* 0x000000091600720c */ /* 0x000fc40003f86070 */
[-C--:B------:R-:W-:Y:S02]  /*1d80*/  LOP3.LUT R18, R3, R8.reuse, RZ, 0x3c, !PT ;  /* 0x0000000803127212 */ /* 0x080fe400078e3cff */
[----:B------:R-:W0:Y:S01]  /*1d90*/  LDC.64 R2, c[0x0][0x388] ;  /* 0x0000e200ff027b82 */ /* 0x000e220000000a00 */
[----:B------:R-:W-:Y:S02]  /*1da0*/  LOP3.LUT R8, R19, R8, RZ, 0x3c, !PT ;  /* 0x0000000813087212 */ /* 0x000fe400078e3cff */
[----:B------:R-:W-:Y:S02]  /*1db0*/  ISETP.GE.AND P3, PT, R13, RZ, PT ;  /* 0x000000ff0d00720c */ /* 0x000fe40003f66270 */
[----:B------:R-:W-:Y:S02]  /*1dc0*/  @P5 IADD3 R10, PT, PT, R10, 0x1, RZ ;  /* 0x000000010a0a5810 */ /* 0x000fe40007ffe0ff */
[----:B------:R-:W-:Y:S01]  /*1dd0*/  @P1 VIADD R12, R12, 0x1 ;  /* 0x000000010c0c1836 */ /* 0x000fe20000000000 */
[----:B------:R-:W-:-:S02]  /*1de0*/  ISETP.GE.AND P2, PT, R18, RZ, PT ;  /* 0x000000ff1200720c */ /* 0x000fc40003f46270 */
[----:B------:R-:W-:Y:S02]  /*1df0*/  @P4 IADD3 R14, PT, PT, R14, 0x1, RZ ;  /* 0x000000010e0e4810 */ /* 0x000fe40007ffe0ff */
[----:B------:R-:W-:Y:S02]  /*1e00*/  ISETP.GE.AND P5, PT, R11, RZ, PT ;  /* 0x000000ff0b00720c */ /* 0x000fe40003fa6270 */
[----:B------:R-:W-:Y:S02]  /*1e10*/  ISETP.GE.AND P6, PT, R21, RZ, PT ;  /* 0x000000ff1500720c */ /* 0x000fe40003fc6270 */
[----:B------:R-:W-:Y:S01]  /*1e20*/  ISETP.GE.AND P1, PT, R17, RZ, PT ;  /* 0x000000ff1100720c */ /* 0x000fe20003f26270 */
[----:B------:R-:W-:Y:S01]  /*1e30*/  @!P3 IMAD.MOV R0, RZ, RZ, -R0 ;  /* 0x000000ffff00b224 */ /* 0x000fe200078e0a00 */
[----:B------:R-:W-:-:S03]  /*1e40*/  ISETP.GE.AND P4, PT, R8, RZ, PT ;  /* 0x000000ff0800720c */ /* 0x000fc60003f86270 */
[----:B------:R-:W-:Y:S01]  /*1e50*/  @!P2 IMAD.MOV R4, RZ, RZ, -R4 ;  /* 0x000000ffff04a224 */ /* 0x000fe200078e0a04 */
[----:B------:R-:W-:Y:S01]  /*1e60*/  SEL R0, R16, R0, !P0 ;  /* 0x0000000010007207 */ /* 0x000fe20004000000 */
[----:B0-----:R-:W-:-:S03]  /*1e70*/  IMAD.WIDE.U32 R2, R6, 0x2, R2 ;  /* 0x0000000206027825 */ /* 0x001fc600078e0002 */
[----:B------:R-:W-:Y:S01]  /*1e80*/  SEL R4, R16, R4, !P0 ;  /* 0x0000000410047207 */ /* 0x000fe20004000000 */
[----:B------:R-:W-:Y:S01]  /*1e90*/  @!P5 IMAD.MOV R5, RZ, RZ, -R5 ;  /* 0x000000ffff05d224 */ /* 0x000fe200078e0a05 */
[----:B------:R-:W-:Y:S01]  /*1ea0*/  @!P6 IADD3 R10, PT, PT, -R10, RZ, RZ ;  /* 0x000000ff0a0ae210 */ /* 0x000fe20007ffe1ff */
[----:B------:R-:W-:Y:S02]  /*1eb0*/  @!P1 IMAD.MOV R12, RZ, RZ, -R12 ;  /* 0x000000ffff0c9224 */ /* 0x000fe400078e0a0c */
[----:B------:R-:W-:Y:S01]  /*1ec0*/  @!P4 IMAD.MOV R14, RZ, RZ, -R14 ;  /* 0x000000ffff0ec224 */ /* 0x000fe200078e0a0e */
[C---:B------:R-:W-:Y:S01]  /*1ed0*/  SEL R9, R16.reuse, R10, !P0 ;  /* 0x0000000a10097207 */ /* 0x040fe20004000000 */
[----:B------:R-:W-:Y:S01]  /*1ee0*/  IMAD.WIDE.U32 R2, R7, 0x4, R2 ;  /* 0x0000000407027825 */ /* 0x000fe200078e0002 */
[C---:B------:R-:W-:Y:S02]  /*1ef0*/  SEL R5, R16.reuse, R5, !P0 ;  /* 0x0000000510057207 */ /* 0x040fe40004000000 */
[----:B------:R-:W-:-:S02]  /*1f00*/  SEL R11, R16, R12, !P0 ;  /* 0x0000000c100b7207 */ /* 0x000fc40004000000 */
[----:B------:R-:W-:Y:S01]  /*1f10*/  SEL R14, R16, R14, !P0 ;  /* 0x0000000e100e7207 */ /* 0x000fe20004000000 */
[----:B------:R-:W-:Y:S01]  /*1f20*/  STG.E desc[UR4][R2.64], R15 ;  /* 0x0000000f02007986 */ /* 0x000fe2000c101904 */
[----:B------:R-:W-:Y:S02]  /*1f30*/  PRMT R7, R0, 0x5410, R9 ;  /* 0x0000541000077816 */ /* 0x000fe40000000009 */
[----:B------:R-:W-:Y:S02]  /*1f40*/  PRMT R5, R4, 0x5410, R5 ;  /* 0x0000541004057816 */ /* 0x000fe40000000005 */
[----:B------:R-:W-:Y:S01]  /*1f50*/  PRMT R9, R11, 0x5410, R14 ;  /* 0x000054100b097816 */ /* 0x000fe2000000000e */
[----:B------:R-:W-:Y:S04]  /*1f60*/  STG.E desc[UR4][R2.64+0x400], R7 ;  /* 0x0004000702007986 */ /* 0x000fe8000c101904 */
[----:B------:R-:W-:Y:S04]  /*1f70*/  STG.E desc[UR4][R2.64+0x200], R5 ;  /* 0x0002000502007986 */ /* 0x000fe8000c101904 */
[----:B------:R-:W-:Y:S01]  /*1f80*/  STG.E desc[UR4][R2.64+0x600], R9 ;  /* 0x0006000902007986 */ /* 0x000fe2000c101904 */
[----:B------:R-:W-:Y:S05]  /*1f90*/  EXIT ;  /* 0x000000000000794d */ /* 0x000fea0003800000 */
.L_x_12809:
        /* <DEDUP_REMOVED lines=14> */
.L_x_23236:


//--------------------- .text._ZN2at6native29vectorized_elementwise_kernelILi4ENS0_13BUnaryFunctorIsssZZZNS0_15binary_internal21div_trunc_kernel_cudaERNS_18TensorIteratorBaseEENKUlvE_clEvENKUlvE3_clEvEUlssE_EESt5arrayIPcLm2EEEEviT0_T1_ --------------------------
	.section	.text._ZN2at6native29vectorized_elementwise_kernelILi4ENS0_13BUnaryFunctorIsssZZZNS0_15binary_internal21div_trunc_kernel_cudaERNS_18TensorIteratorBaseEENKUlvE_clEvENKUlvE3_clEvEUlssE_EESt5arrayIPcLm2EEEEviT0_T1_,"ax",@progbits
	.align	128
        .global         _ZN2at6native29vectorized_elementwise_kernelILi4ENS0_13BUnaryFunctorIsssZZZNS0_15binary_internal21div_trunc_kernel_cudaERNS_18TensorIteratorBaseEENKUlvE_clEvENKUlvE3_clEvEUlssE_EESt5arrayIPcLm2EEEEviT0_T1_
        .type           _ZN2at6native29vectorized_elementwise_kernelILi4ENS0_13BUnaryFunctorIsssZZZNS0_15binary_internal21div_trunc_kernel_cudaERNS_18TensorIteratorBaseEENKUlvE_clEvENKUlvE3_clEvEUlssE_EESt5arrayIPcLm2EEEEviT0_T1_,@function
        .size           _ZN2at6native29vectorized_elementwise_kernelILi4ENS0_13BUnaryFunctorIsssZZZNS0_15binary_internal21div_trunc_kernel_cudaERNS_18TensorIteratorBaseEENKUlvE_clEvENKUlvE3_clEvEUlssE_EESt5arrayIPcLm2EEEEviT0_T1_,(.L_x_23237 - _ZN2at6native29vectorized_elementwise_kernelILi4ENS0_13BUnaryFunctorIsssZZZNS0_15binary_internal21div_trunc_kernel_cudaERNS_18TensorIteratorBaseEENKUlvE_clEvENKUlvE3_clEvEUlssE_EESt5arrayIPcLm2EEEEviT0_T1_)
        .other          _ZN2at6native29vectorized_elementwise_kernelILi4ENS0_13BUnaryFunctorIsssZZZNS0_15binary_internal21div_trunc_kernel_cudaERNS_18TensorIteratorBaseEENKUlvE_clEvENKUlvE3_clEvEUlssE_EESt5arrayIPcLm2EEEEviT0_T1_,@"STO_CUDA_ENTRY STV_DEFAULT"
_ZN2at6native29vectorized_elementwise_kernelILi4ENS0_13BUnaryFunctorIsssZZZNS0_15binary_internal21div_trunc_kernel_cudaERNS_18TensorIteratorBaseEENKUlvE_clEvENKUlvE3_clEvEUlssE_EESt5arrayIPcLm2EEEEviT0_T1_:
.text._ZN2at6native29vectorized_elementwise_kernelILi4ENS0_13BUnaryFunctorIsssZZZNS0_15binary_internal21div_trunc_kernel_cudaERNS_18TensorIteratorBaseEENKUlvE_clEvENKUlvE3_clEvEUlssE_EESt5arrayIPcLm2EEEEviT0_T1_:
        /* <DEDUP_REMOVED lines=95> */
.L_x_12812:
[----:B------:R-:W-:Y:S05]  /*05f0*/  BSYNC.RECONVERGENT B0 ;  /* 0x0000000000007941 */ /* 0x000fea0003800200 */
.L_x_12811:
        /* <DEDUP_REMOVED lines=33> */
.L_x_12814:
[----:B------:R-:W-:Y:S05]  /*0810*/  BSYNC.RECONVERGENT B0 ;  /* 0x0000000000007941 */ /* 0x000fea0003800200 */
.L_x_12813:
        /* <DEDUP_REMOVED lines=37> */
.L_x_12816:
[----:B------:R-:W-:Y:S05]  /*0a70*/  BSYNC.RECONVERGENT B0 ;  /* 0x0000000000007941 */ /* 0x000fea0003800200 */
.L_x_12815:
        /* <DEDUP_REMOVED lines=27> */
.L_x_12818:
[----:B------:R-:W-:Y:S05]  /*0c30*/  BSYNC.RECONVERGENT B0 ;  /* 0x0000000000007941 */ /* 0x000fea0003800200 */
.L_x_12817:
        /* <DEDUP_REMOVED lines=27> */
.L_x_12820:
[----:B------:R-:W-:Y:S05]  /*0df0*/  BSYNC.RECONVERGENT B0 ;  /* 0x0000000000007941 */ /* 0x000fea0003800200 */
.L_x_12819:
        /* <DEDUP_REMOVED lines=27> */
.L_x_12822:
[----:B------:R-:W-:Y:S05]  /*0fb0*/  BSYNC.RECONVERGENT B0 ;  /* 0x0000000000007941 */ /* 0x000fea0003800200 */
.L_x_12821:
        /* <DEDUP_REMOVED lines=27> */
.L_x_12824:
[----:B------:R-:W-:Y:S05]  /*1170*/  BSYNC.RECONVERGENT B0 ;  /* 0x0000000000007941 */ /* 0x000fea0003800200 */
.L_x_12823:
        /* <DEDUP_REMOVED lines=26> */
.L_x_12826:
[----:B------:R-:W-:Y:S05]  /*1320*/  BSYNC.RECONVERGENT B0 ;  /* 0x0000000000007941 */ /* 0x000fea0003800200 */
.L_x_12825:
        /* <DEDUP_REMOVED lines=18> */
.L_x_12829:
[----:B------:R-:W-:-:S13]  /*1450*/  ISETP.GE.U32.AND P0, PT, R9, R7, PT ;  /* 0x000000070900720c */ /* 0x000fda0003f06070 */
[----:B------:R-:W-:Y:S05]  /*1460*/  @P0 BRA `(.L_x_12831) ;  /* 0x0000000000300947 */ /* 0x000fea0003800000 */
[----:B0-----:R-:W0:Y:S01]  /*1470*/  LDC.64 R2, c[0x0][0x388] ;  /* 0x0000e200ff027b82 */ /* 0x001e220000000a00 */
[----:B------:R-:W-:Y:S01]  /*1480*/  IMAD.IADD R5, R6, 0x1, R9 ;  /* 0x0000000106057824 */ /* 0x000fe200078e0209 */
[----:B------:R-:W-:-:S03]  /*1490*/  IADD3 R9, PT, PT, R9, 0x80, RZ ;  /* 0x0000008009097810 */ /* 0x000fc60007ffe0ff */
[----:B0-----:R-:W-:-:S05]  /*14a0*/  IMAD.WIDE.U32 R2, R5, 0x2, R2 ;  /* 0x0000000205027825 */ /* 0x001fca00078e0002 */
[----:B------:R1:W-:Y:S02]  /*14b0*/  STG.E.U16 desc[UR4][R2.64], R8 ;  /* 0x0000000802007986 */ /* 0x0003e4000c101504 */
.L_x_12830:
[----:B------:R-:W-:-:S13]  /*14c0*/  ISETP.GE.U32.AND P0, PT, R9, R7, PT ;  /* 0x000000070900720c */ /* 0x000fda0003f06070 */
[----:B------:R-:W-:Y:S05]  /*14d0*/  @P0 BRA `(.L_x_12832) ;  /* 0x0000000000340947 */ /* 0x000fea0003800000 */
[----:B01----:R-:W0:Y:S01]  /*14e0*/  LDC.64 R2, c[0x0][0x388] ;  /* 0x0000e200ff027b82 */ /* 0x003e220000000a00 */
[----:B------:R-:W-:Y:S02]  /*14f0*/  IMAD.IADD R5, R6, 0x1, R9 ;  /* 0x0000000106057824 */ /* 0x000fe400078e0209 */
[----:B------:R-:W-:Y:S02]  /*1500*/  VIADD R9, R9, 0x80 ;  /* 0x0000008009097836 */ /* 0x000fe40000000000 */
[----:B0-----:R-:W-:-:S05]  /*1510*/  IMAD.WIDE.U32 R2, R5, 0x2, R2 ;  /* 0x0000000205027825 */ /* 0x001fca00078e0002 */
[----:B------:R1:W-:Y:S02]  /*1520*/  STG.E.U16 desc[UR4][R2.64], R0 ;  /* 0x0000000002007986 */ /* 0x0003e4000c101504 */
.L_x_12831:
        /* <DEDUP_REMOVED lines=8> */
.L_x_12832:
[----:B------:R-:W-:Y:S05]  /*15b0*/  BSYNC.RELIABLE B1 ;  /* 0x0000000000017941 */ /* 0x000fea0003800100 */
.L_x_12828:
[----:B------:R-:W-:-:S13]  /*15c0*/  ISETP.GE.U32.AND P0, PT, R9, R7, PT ;  /* 0x000000070900720c */ /* 0x000fda0003f06070 */
[----:B012---:R-:W0:Y:S01]  /*15d0*/  @!P0 LDC.64 R2, c[0x0][0x388] ;  /* 0x0000e200ff028b82 */ /* 0x007e220000000a00 */
[----:B------:R-:W-:Y:S02]  /*15e0*/  @!P0 IMAD.IADD R5, R6, 0x1, R9 ;  /* 0x0000000106058824 */ /* 0x000fe400078e0209 */
[----:B------:R-:W-:Y:S02]  /*15f0*/  @!P0 VIADD R9, R9, 0x80 ;  /* 0x0000008009098836 */ /* 0x000fe40000000000 */
[----:B0-----:R-:W-:-:S05]  /*1600*/  @!P0 IMAD.WIDE.U32 R2, R5, 0x2, R2 ;  /* 0x0000000205028825 */ /* 0x001fca00078e0002 */
[----:B------:R2:W-:Y:S02]  /*1610*/  @!P0 STG.E.U16 desc[UR4][R2.64], R14 ;  /* 0x0000000e02008986 */ /* 0x0005e4000c101504 */
.L_x_12833:
[----:B------:R-:W-:Y:S05]  /*1620*/  BSYNC.RECONVERGENT B0 ;  /* 0x0000000000007941 */ /* 0x000fea0003800200 */
.L_x_12827:
        /* <DEDUP_REMOVED lines=8> */
.L_x_12810:
[----:B------:R-:W0:Y:S01]  /*16b0*/  S2R R0, SR_TID.X ;  /* 0x0000000000007919 */ /* 0x000e220000002100 */
[----:B------:R-:W1:Y:S02]  /*16c0*/  LDC.64 R2, c[0x0][0x390] ;  /* 0x0000e400ff027b82 */ /* 0x000e640000000a00 */
[----:B-1----:R-:W-:-:S04]  /*16d0*/  IMAD.WIDE.U32 R2, R6, 0x2, R2 ;  /* 0x0000000206027825 */ /* 0x002fc800078e0002 */
[----:B0-----:R-:W-:-:S05]  /*16e0*/  IMAD.WIDE.U32 R10, R0, 0x8, R2 ;  /* 0x00000008000a7825 */ /* 0x001fca00078e0002 */
[----:B------:R-:W2:Y:S04]  /*16f0*/  LDG.E.64 R12, desc[UR4][R10.64] ;  /* 0x000000040a0c7981 */ /* 0x000ea8000c1e1b00 */
[----:B------:R0:W3:Y:S01]  /*1700*/  LDG.E.64 R2, desc[UR4][R10.64+0x400] ;  /* 0x000400040a027981 */ /* 0x0000e2000c1e1b00 */
[----:B------:R-:W1:Y:S01]  /*1710*/  LDC.U16 R4, c[0x0][0x386] ;  /* 0x0000e180ff047b82 */ /* 0x000e620000000400 */
[----:B------:R-:W-:Y:S01]  /*1720*/  IMAD.MOV.U32 R18, RZ, RZ, RZ ;  /* 0x000000ffff127224 */ /* 0x000fe200078e00ff */
[----:B-1----:R-:W-:-:S04]  /*1730*/  PRMT R4, R4, 0x9910, RZ ;  /* 0x0000991004047816 */ /* 0x002fc800000000ff */
[----:B------:R-:W-:-:S04]  /*1740*/  IABS R8, R4 ;  /* 0x0000000400087213 */ /* 0x000fc80000000000 */
[----:B------:R-:W1:Y:S08]  /*1750*/  I2F.RP R5, R8 ;  /* 0x0000000800057306 */ /* 0x000e700000209400 */
[----:B-1----:R-:W1:Y:S02]  /*1760*/  MUFU.RCP R5, R5 ;  /* 0x0000000500057308 */ /* 0x002e640000001000 */
[----:B-1----:R-:W-:-:S02]  /*1770*/  IADD3 R19, PT, PT, R5, 0xffffffe, RZ ;  /* 0x0ffffffe05137810 */ /* 0x002fc40007ffe0ff */
[----:B------:R-:W-:-:S04]  /*1780*/  IABS R5, R4 ;  /* 0x0000000400057213 */ /* 0x000fc80000000000 */
[----:B------:R-:W1:Y:S01]  /*1790*/  F2I.FTZ.U32.TRUNC.NTZ R19, R19 ;  /* 0x0000001300137305 */ /* 0x000e62000021f000 */
[----:B------:R-:W-:Y:S02]  /*17a0*/  IMAD.MOV R27, RZ, RZ, -R5 ;  /* 0x000000ffff1b7224 */ /* 0x000fe400078e0a05 */
[----:B-1----:R-:W-:-:S04]  /*17b0*/  IMAD.MOV R7, RZ, RZ, -R19 ;  /* 0x000000ffff077224 */ /* 0x002fc800078e0a13 */
[----:B------:R-:W-:-:S04]  /*17c0*/  IMAD R7, R7, R8, RZ ;  /* 0x0000000807077224 */ /* 0x000fc800078e02ff */
[----:B------:R-:W-:Y:S01]  /*17d0*/  IMAD.HI.U32 R18, R19, R7, R18 ;  /* 0x0000000713127227 */ /* 0x000fe200078e0012 */
[C---:B--2---:R-:W-:Y:S02]  /*17e0*/  PRMT R25, R12.reuse, 0x9910, RZ ;  /* 0x000099100c197816 */ /* 0x044fe400000000ff */
[----:B0-----:R-:W-:Y:S02]  /*17f0*/  PRMT R11, R12, 0xbb32, RZ ;  /* 0x0000bb320c0b7816 */ /* 0x001fe400000000ff */
[----:B------:R-:W-:Y:S02]  /*1800*/  IABS R17, R25 ;  /* 0x0000001900117213 */ /* 0x000fe40000000000 */
[----:B------:R-:W-:Y:S02]  /*1810*/  PRMT R9, R13, 0x9910, RZ ;  /* 0x000099100d097816 */ /* 0x000fe400000000ff */
[----:B------:R-:W-:Y:S01]  /*1820*/  IABS R19, R11 ;  /* 0x0000000b00137213 */ /* 0x000fe20000000000 */
[----:B------:R-:W-:Y:S01]  /*1830*/  IMAD.HI.U32 R12, R18, R17, RZ ;  /* 0x00000011120c7227 */ /* 0x000fe200078e00ff */
[----:B------:R-:W-:-:S02]  /*1840*/  IABS R14, R9 ;  /* 0x00000009000e7213 */ /* 0x000fc40000000000 */
[----:B------:R-:W-:Y:S01]  /*1850*/  PRMT R13, R13, 0xbb32, RZ ;  /* 0x0000bb320d0d7816 */ /* 0x000fe200000000ff */
[----:B------:R-:W-:Y:S01]  /*1860*/  IMAD.HI.U32 R10, R18, R19, RZ ;  /* 0x00000013120a7227 */ /* 0x000fe200078e00ff */
[----:B---3--:R-:W-:Y:S02]  /*1870*/  PRMT R23, R3, 0x9910, RZ ;  /* 0x0000991003177816 */ /* 0x008fe400000000ff */
[----:B------:R-:W-:Y:S01]  /*1880*/  IABS R5, R13 ;  /* 0x0000000d00057213 */ /* 0x000fe20000000000 */
[----:B------:R-:W-:Y:S01]  /*1890*/  IMAD R17, R12, R27, R17 ;  /* 0x0000001b0c117224 */ /* 0x000fe200078e0211 */
[----:B------:R-:W-:Y:S01]  /*18a0*/  IABS R20, R23 ;  /* 0x0000001700147213 */ /* 0x000fe20000000000 */
[----:B------:R-:W-:Y:S01]  /*18b0*/  IMAD.HI.U32 R7, R18, R14, RZ ;  /* 0x0000000e12077227 */ /* 0x000fe200078e00ff */
[-C--:B------:R-:W-:Y:S02]  /*18c0*/  LOP3.LUT R25, R25, R4.reuse, RZ, 0x3c, !PT ;  /* 0x0000000419197212 */ /* 0x080fe400078e3cff */
[----:B------:R-:W-:Y:S01]  /*18d0*/  ISETP.GT.U32.AND P6, PT, R8, R17, PT ;  /* 0x000000110800720c */ /* 0x000fe20003fc4070 */
[-C--:B------:R-:W-:Y:S01]  /*18e0*/  IMAD R19, R10, R27.reuse, R19 ;  /* 0x0000001b0a137224 */ /* 0x080fe200078e0213 */
[----:B------:R-:W-:Y:S01]  /*18f0*/  LOP3.LUT R11, R11, R4, RZ, 0x3c, !PT ;  /* 0x000000040b0b7212 */ /* 0x000fe200078e3cff */
[----:B------:R-:W-:Y:S01]  /*1900*/  IMAD R21, R7, R27, R14 ;  /* 0x0000001b07157224 */ /* 0x000fe200078e020e */
[----:B------:R-:W-:Y:S01]  /*1910*/  MOV R14, R5 ;  /* 0x00000005000e7202 */ /* 0x000fe20000000f00 */
[----:B------:R-:W-:Y:S01]  /*1920*/  IMAD.HI.U32 R16, R18, R20, RZ ;  /* 0x0000001412107227 */ /* 0x000fe200078e00ff */
[----:B------:R-:W-:-:S02]  /*1930*/  ISETP.GT.U32.AND P3, PT, R8, R19, PT ;  /* 0x000000130800720c */ /* 0x000fc40003f64070 */
[----:B------:R-:W-:Y:S01]  /*1940*/  ISETP.GT.U32.AND P4, PT, R8, R21, PT ;  /* 0x000000150800720c */ /* 0x000fe20003f84070 */
[----:B------:R-:W-:Y:S01]  /*1950*/  IMAD.HI.U32 R5, R18, R14, RZ ;  /* 0x0000000e12057227 */ /* 0x000fe200078e00ff */
[-C--:B------:R-:W-:Y:S02]  /*1960*/  LOP3.LUT R9, R9, R4.reuse, RZ, 0x3c, !PT ;  /* 0x0000000409097212 */ /* 0x080fe400078e3cff */
[-C--:B------:R-:W-:Y:S01]  /*1970*/  LOP3.LUT R13, R13, R4.reuse, RZ, 0x3c, !PT ;  /* 0x000000040d0d7212 */ /* 0x080fe200078e3cff */
[----:B------:R-:W-:Y:S01]  /*1980*/  @!P6 IMAD.IADD R17, R17, 0x1, -R8 ;  /* 0x000000011111e824 */ /* 0x000fe200078e0a08 */
[----:B------:R-:W-:Y:S01]  /*1990*/  LOP3.LUT R23, R23, R4, RZ, 0x3c, !PT ;  /* 0x0000000417177212 */ /* 0x000fe200078e3cff */
[----:B------:R-:W-:Y:S02]  /*19a0*/  IMAD R15, R5, R27, R14 ;  /* 0x0000001b050f7224 */ /* 0x000fe400078e020e */
[----:B------:R-:W-:Y:S01]  /*19b0*/  @!P6 VIADD R12, R12, 0x1 ;  /* 0x000000010c0ce836 */ /* 0x000fe20000000000 */
[-C--:B------:R-:W-:Y:S01]  /*19c0*/  ISETP.GE.U32.AND P5, PT, R17, R8.reuse, PT ;  /* 0x000000081100720c */ /* 0x080fe20003fa6070 */
[--C-:B------:R-:W-:Y:S01]  /*19d0*/  @!P3 IMAD.IADD R19, R19, 0x1, -R8.reuse ;  /* 0x000000011313b824 */ /* 0x100fe200078e0a08 */
[----:B------:R-:W-:Y:S01]  /*19e0*/  PRMT R17, R2, 0x9910, RZ ;  /* 0x0000991002117816 */ /* 0x000fe200000000ff */
[----:B------:R-:W-:Y:S01]  /*19f0*/  @!P4 IMAD.IADD R21, R21, 0x1, -R8 ;  /* 0x000000011515c824 */ /* 0x000fe200078e0a08 */
[----:B------:R-:W-:Y:S01]  /*1a00*/  ISETP.GT.U32.AND P0, PT, R8, R15, PT ;  /* 0x0000000f0800720c */ /* 0x000fe20003f04070 */
[----:B------:R-:W-:Y:S01]  /*1a10*/  @!P3 VIADD R10, R10, 0x1 ;  /* 0x000000010a0ab836 */ /* 0x000fe20000000000 */
[----:B------:R-:W-:-:S02]  /*1a20*/  ISETP.GE.U32.AND P1, PT, R19, R8, PT ;  /* 0x000000081300720c */ /* 0x000fc40003f26070 */
[----:B------:R-:W-:Y:S02]  /*1a30*/  PRMT R19, R2, 0xbb32, RZ ;  /* 0x0000bb3202137816 */ /* 0x000fe400000000ff */
[----:B------:R-:W-:Y:S02]  /*1a40*/  IABS R2, R17 ;  /* 0x0000001100027213 */ /* 0x000fe40000000000 */
[----:B------:R-:W-:Y:S02]  /*1a50*/  ISETP.GE.U32.AND P2, PT, R21, R8, PT ;  /* 0x000000081500720c */ /* 0x000fe40003f46070 */
[----:B------:R-:W-:Y:S02]  /*1a60*/  PRMT R21, R3, 0xbb32, RZ ;  /* 0x0000bb3203157816 */ /* 0x000fe400000000ff */
[----:B------:R-:W-:Y:S01]  /*1a70*/  IABS R14, R19 ;  /* 0x00000013000e7213 */ /* 0x000fe20000000000 */
[----:B------:R-:W-:Y:S01]  /*1a80*/  @!P0 IMAD.IADD R15, R15, 0x1, -R8 ;  /* 0x000000010f0f8824 */ /* 0x000fe200078e0a08 */
[----:B------:R-:W-:Y:S01]  /*1a90*/  MOV R3, R2 ;  /* 0x0000000200037202 */ /* 0x000fe20000000f00 */
[----:B------:R-:W-:Y:S01]  /*1aa0*/  @P1 VIADD R10, R10, 0x1 ;  /* 0x000000010a0a1836 */ /* 0x000fe20000000000 */
[----:B------:R-:W-:Y:S01]  /*1ab0*/  @P5 IADD3 R12, PT, PT, R12, 0x1, RZ ;  /* 0x000000010c0c5810 */ /* 0x000fe20007ffe0ff */
[----:B------:R-:W-:Y:S01]  /*1ac0*/  IMAD.MOV.U32 R2, RZ, RZ, R14 ;  /* 0x000000ffff027224 */ /* 0x000fe200078e000e */
[----:B------:R-:W-:Y:S01]  /*1ad0*/  ISETP.GE.U32.AND P6, PT, R15, R8, PT ;  /* 0x000000080f00720c */ /* 0x000fe20003fc6070 */
[----:B------:R-:W-:Y:S01]  /*1ae0*/  IMAD.HI.U32 R14, R18, R3, RZ ;  /* 0x00000003120e7227 */ /* 0x000fe200078e00ff */
[----:B------:R-:W-:-:S02]  /*1af0*/  IABS R22, R21 ;  /* 0x0000001500167213 */ /* 0x000fc40000000000 */
[----:B------:R-:W-:Y:S01]  /*1b00*/  @!P4 IADD3 R7, PT, PT, R7, 0x1, RZ ;  /* 0x000000010707c810 */ /* 0x000fe20007ffe0ff */
[----:B------:R-:W-:Y:S01]  /*1b10*/  IMAD R3, R14, R27, R3 ;  /* 0x0000001b0e037224 */ /* 0x000fe200078e0203 */
[----:B------:R-:W-:Y:S01]  /*1b20*/  LOP3.LUT R17, R17, R4, RZ, 0x3c, !PT ;  /* 0x0000000411117212 */ /* 0x000fe200078e3cff */
[----:B------:R-:W-:Y:S01]  /*1b30*/  IMAD.HI.U32 R15, R18, R2, RZ ;  /* 0x00000002120f7227 */ /* 0x000fe200078e00ff */
[-C--:B------:R-:W-:Y:S02]  /*1b40*/  LOP3.LUT R21, R21, R4.reuse, RZ, 0x3c, !PT ;  /* 0x0000000415157212 */ /* 0x080fe400078e3cff */
[----:B------:R-:W-:Y:S01]  /*1b50*/  ISETP.GT.U32.AND P5, PT, R8, R3, PT ;  /* 0x000000030800720c */ /* 0x000fe20003fa4070 */
[-C--:B------:R-:W-:Y:S01]  /*1b60*/  IMAD R29, R15, R27.reuse, R2 ;  /* 0x0000001b0f1d7224 */ /* 0x080fe200078e0202 */
[----:B------:R-:W-:Y:S01]  /*1b70*/  LOP3.LUT R19, R19, R4, RZ, 0x3c, !PT ;  /* 0x0000000413137212 */ /* 0x000fe200078e3cff */
[----:B------:R-:W-:Y:S02]  /*1b80*/  IMAD R2, R16, R27, R20 ;  /* 0x0000001b10027224 */ /* 0x000fe400078e0214 */
[----:B------:R-:W-:Y:S01]  /*1b90*/  IMAD.HI.U32 R18, R18, R22, RZ ;  /* 0x0000001612127227 */ /* 0x000fe200078e00ff */
[----:B------:R-:W-:-:S02]  /*1ba0*/  ISETP.GT.U32.AND P3, PT, R8, R29, PT ;  /* 0x0000001d0800720c */ /* 0x000fc40003f64070 */
[----:B------:R-:W-:Y:S01]  /*1bb0*/  ISETP.GT.U32.AND P1, PT, R8, R2, PT ;  /* 0x000000020800720c */ /* 0x000fe20003f24070 */
[----:B------:R-:W-:Y:S02]  /*1bc0*/  IMAD R27, R18, R27, R22 ;  /* 0x0000001b121b7224 */ /* 0x000fe400078e0216 */
[----:B------:R-:W-:Y:S02]  /*1bd0*/  @P2 VIADD R7, R7, 0x1 ;  /* 0x0000000107072836 */ /* 0x000fe40000000000 */
[--C-:B------:R-:W-:Y:S01]  /*1be0*/  @!P5 IMAD.IADD R3, R3, 0x1, -R8.reuse ;  /* 0x000000010303d824 */ /* 0x100fe200078e0a08 */
[----:B------:R-:W-:Y:S01]  /*1bf0*/  ISETP.GT.U32.AND P2, PT, R8, R27, PT ;  /* 0x0000001b0800720c */ /* 0x000fe20003f44070 */
[----:B------:R-:W-:Y:S02]  /*1c00*/  @!P0 VIADD R5, R5, 0x1 ;  /* 0x0000000105058836 */ /* 0x000fe40000000000 */
[----:B------:R-:W-:Y:S01]  /*1c10*/  @!P5 VIADD R14, R14, 0x1 ;  /* 0x000000010e0ed836 */ /* 0x000fe20000000000 */
[----:B------:R-:W-:Y:S01]  /*1c20*/  ISETP.GE.U32.AND P4, PT, R3, R8, PT ;  /* 0x000000080300720c */ /* 0x000fe20003f86070 */
[----:B------:R-:W-:-:S02]  /*1c30*/  @!P3 IMAD.IADD R29, R29, 0x1, -R8 ;  /* 0x000000011d1db824 */ /* 0x000fc400078e0a08 */
[-C--:B------:R-:W-:Y:S01]  /*1c40*/  @!P1 IADD3 R2, PT, PT, R2, -R8.reuse, RZ ;  /* 0x8000000802029210 */ /* 0x080fe20007ffe0ff */
[----:B------:R-:W-:Y:S01]  /*1c50*/  @P6 VIADD R5, R5, 0x1 ;  /* 0x0000000105056836 */ /* 0x000fe20000000000 */
[----:B------:R-:W-:Y:S01]  /*1c60*/  ISETP.GE.AND P6, PT, R25, RZ, PT ;  /* 0x000000ff1900720c */ /* 0x000fe20003fc6270 */
[----:B------:R-:W-:Y:S01]  /*1c70*/  @!P3 VIADD R15, R15, 0x1 ;  /* 0x000000010f0fb836 */ /* 0x000fe20000000000 */
[-C--:B------:R-:W-:Y:S01]  /*1c80*/  ISETP.GE.U32.AND P0, PT, R29, R8.reuse, PT ;  /* 0x000000081d00720c */ /* 0x080fe20003f06070 */
[----:B------:R-:W-:Y:S01]  /*1c90*/  @!P1 VIADD R16, R16, 0x1 ;  /* 0x0000000110109836 */ /* 0x000fe20000000000 */
[-C--:B------:R-:W-:Y:S01]  /*1ca0*/  ISETP.GE.U32.AND P5, PT, R2, R8.reuse, PT ;  /* 0x000000080200720c */ /* 0x080fe20003fa6070 */
[----:B------:R-:W-:Y:S01]  /*1cb0*/  @!P2 VIADD R18, R18, 0x1 ;  /* 0x000000011212a836 */ /* 0x000fe20000000000 */
[----:B------:R-:W-:Y:S01]  /*1cc0*/  @!P2 IADD3 R27, PT, PT, R27, -R8, RZ ;  /* 0x800000081b1ba210 */ /* 0x000fe20007ffe0ff */
[----:B------:R-:W0:Y:S01]  /*1cd0*/  LDC.64 R2, c[0x0][0x388] ;  /* 0x0000e200ff027b82 */ /* 0x000e220000000a00 */
[----:B------:R-:W-:Y:S01]  /*1ce0*/  @P4 VIADD R14, R14, 0x1 ;  /* 0x000000010e0e4836 */ /* 0x000fe20000000000 */
[----:B------:R-:W-:-:S02]  /*1cf0*/  ISETP.GE.AND P4, PT, R11, RZ, PT ;  /* 0x000000ff0b00720c */ /* 0x000fc40003f86270 */
[----:B------:R-:W-:Y:S02]  /*1d00*/  ISETP.GE.AND P3, PT, R9, RZ, PT ;  /* 0x000000ff0900720c */ /* 0x000fe40003f66270 */
[----:B------:R-:W-:Y:S02]  /*1d10*/  @!P6 IADD3 R12, PT, PT, -R12, RZ, RZ ;  /* 0x000000ff0c0ce210 */ /* 0x000fe40007ffe1ff */
[----:B------:R-:W-:Y:S01]  /*1d20*/  @P0 VIADD R15, R15, 0x1 ;  /* 0x000000010f0f0836 */ /* 0x000fe20000000000 */
[----:B------:R-:W-:Y:S01]  /*1d30*/  ISETP.GE.U32.AND P0, PT, R27, R8, PT ;  /* 0x000000081b00720c */ /* 0x000fe20003f06070 */
[----:B------:R-:W-:Y:S01]  /*1d40*/  @P5 VIADD R16, R16, 0x1 ;  /* 0x0000000110105836 */ /* 0x000fe20000000000 */
[----:B------:R-:W-:Y:S02]  /*1d50*/  ISETP.GE.AND P1, PT, R13, RZ, PT ;  /* 0x000000ff0d00720c */ /* 0x000fe40003f26270 */
[----:B------:R-:W-:Y:S02]  /*1d60*/  ISETP.GE.AND P6, PT, R17, RZ, PT ;  /* 0x000000ff1100720c */ /* 0x000fe40003fc6270 */
[----:B------:R-:W-:Y:S01]  /*1d70*/  @!P4 IMAD.MOV R10, RZ, RZ, -R10 ;  /* 0x000000ffff0ac224 */ /* 0x000fe200078e0a0a */
[----:B------:R-:W-:Y:S01]  /*1d80*/  ISETP.GE.AND P4, PT, R23, RZ, PT ;  /* 0x000000ff1700720c */ /* 0x000fe20003f86270 */
[----:B------:R-:W-:Y:S01]  /*1d90*/  @!P3 IMAD.MOV R7, RZ, RZ, -R7 ;  /* 0x000000ffff07b224 */ /* 0x000fe200078e0a07 */
[----:B------:R-:W-:-:S02]  /*1da0*/  ISETP.GE.AND P2, PT, R21, RZ, PT ;  /* 0x000000ff1500720c */ /* 0x000fc40003f46270 */
[----:B------:R-:W-:Y:S02]  /*1db0*/  ISETP.GE.AND P5, PT, R19, RZ, PT ;  /* 0x000000ff1300720c */ /* 0x000fe40003fa6270 */
[----:B------:R-:W-:Y:S02]  /*1dc0*/  @P0 IADD3 R18, PT, PT, R18, 0x1, RZ ;  /* 0x0000000112120810 */ /* 0x000fe40007ffe0ff */
[----:B------:R-:W-:Y:S01]  /*1dd0*/  @!P1 IMAD.MOV R5, RZ, RZ, -R5 ;  /* 0x000000ffff059224 */ /* 0x000fe200078e0a05 */
[----:B------:R-:W-:Y:S01]  /*1de0*/  ISETP.NE.AND P0, PT, R4, RZ, PT ;  /* 0x000000ff0400720c */ /* 0x000fe20003f05270 */
[----:B------:R-:W-:Y:S01]  /*1df0*/  @!P6 IMAD.MOV R14, RZ, RZ, -R14 ;  /* 0x000000ffff0ee224 */ /* 0x000fe200078e0a0e */
[----:B------:R-:W-:Y:S01]  /*1e00*/  LOP3.LUT R13, RZ, R4, RZ, 0x33, !PT ;  /* 0x00000004ff0d7212 */ /* 0x000fe200078e33ff */
[----:B0-----:R-:W-:-:S03]  /*1e10*/  IMAD.WIDE.U32 R2, R6, 0x2, R2 ;  /* 0x0000000206027825 */ /* 0x001fc600078e0002 */
[----:B------:R-:W-:Y:S01]  /*1e20*/  SEL R7, R13, R7, !P0 ;  /* 0x000000070d077207 */ /* 0x000fe20004000000 */
[----:B------:R-:W-:Y:S01]  /*1e30*/  @!P4 IMAD.MOV R16, RZ, RZ, -R16 ;  /* 0x000000ffff10c224 */ /* 0x000fe200078e0a10 */
[----:B------:R-:W-:Y:S01]  /*1e40*/  @!P5 IADD3 R15, PT, PT, -R15, RZ, RZ ;  /* 0x000000ff0f0fd210 */ /* 0x000fe20007ffe1ff */
[----:B------:R-:W-:Y:S01]  /*1e50*/  @!P2 IMAD.MOV R18, RZ, RZ, -R18 ;  /* 0x000000ffff12a224 */ /* 0x000fe200078e0a12 */
[C---:B------:R-:W-:Y:S01]  /*1e60*/  SEL R6, R13.reuse, R5, !P0 ;  /* 0x000000050d067207 */ /* 0x040fe20004000000 */
[----:B------:R-:W-:Y:S01]  /*1e70*/  IMAD.WIDE.U32 R2, R0, 0x8, R2 ;  /* 0x0000000800027825 */ /* 0x000fe200078e0002 */
[C---:B------:R-:W-:Y:S02]  /*1e80*/  SEL R4, R13.reuse, R12, !P0 ;  /* 0x0000000c0d047207 */ /* 0x040fe40004000000 */
[C---:B------:R-:W-:Y:S02]  /*1e90*/  SEL R9, R13.reuse, R10, !P0 ;  /* 0x0000000a0d097207 */ /* 0x040fe40004000000 */
[----:B------:R-:W-:-:S02]  /*1ea0*/  SEL R14, R13, R14, !P0 ;  /* 0x0000000e0d0e7207 */ /* 0x000fc40004000000 */
[C---:B------:R-:W-:Y:S02]  /*1eb0*/  SEL R15, R13.reuse, R15, !P0 ;  /* 0x0000000f0d0f7207 */ /* 0x040fe40004000000 */
[C---:B------:R-:W-:Y:S02]  /*1ec0*/  SEL R11, R13.reuse, R16, !P0 ;  /* 0x000000100d0b7207 */ /* 0x040fe40004000000 */
[----:B------:R-:W-:Y:S02]  /*1ed0*/  SEL R18, R13, R18, !P0 ;  /* 0x000000120d127207 */ /* 0x000fe40004000000 */
[----:B------:R-:W-:Y:S02]  /*1ee0*/  PRMT R5, R7, 0x5410, R6 ;  /* 0x0000541007057816 */ /* 0x000fe40000000006 */
[----:B------:R-:W-:Y:S02]  /*1ef0*/  PRMT R4, R4, 0x5410, R9 ;  /* 0x0000541004047816 */ /* 0x000fe40000000009 */
[----:B------:R-:W-:-:S02]  /*1f00*/  PRMT R6, R14, 0x5410, R15 ;  /* 0x000054100e067816 */ /* 0x000fc4000000000f */
[----:B------:R-:W-:Y:S01]  /*1f10*/  PRMT R7, R11, 0x5410, R18 ;  /* 0x000054100b077816 */ /* 0x000fe20000000012 */
[----:B------:R-:W-:Y:S04]  /*1f20*/  STG.E.64 desc[UR4][R2.64], R4 ;  /* 0x0000000402007986 */ /* 0x000fe8000c101b04 */
[----:B------:R-:W-:Y:S01]  /*1f30*/  STG.E.64 desc[UR4][R2.64+0x400], R6 ;  /* 0x0004000602007986 */ /* 0x000fe2000c101b04 */
[----:B------:R-:W-:Y:S05]  /*1f40*/  EXIT ;  /* 0x000000000000794d */ /* 0x000fea0003800000 */
.L_x_12834:
        /* <DEDUP_REMOVED lines=11> */
.L_x_23237:


//--------------------- .text._ZN2at6native29vectorized_elementwise_kernelILi8ENS0_13BUnaryFunctorIsssZZZNS0_15binary_internal21div_trunc_kernel_cudaERNS_18TensorIteratorBaseEENKUlvE_clEvENKUlvE3_clEvEUlssE_EESt5arrayIPcLm2EEEEviT0_T1_ --------------------------
	.section	.text._ZN2at6native29vectorized_elementwise_kernelILi8ENS0_13BUnaryFunctorIsssZZZNS0_15binary_internal21div_trunc_kernel_cudaERNS_18TensorIteratorBaseEENKUlvE_clEvENKUlvE3_clEvEUlssE_EESt5arrayIPcLm2EEEEviT0_T1_,"ax",@progbits
	.align	128
        .global         _ZN2at6native29vectorized_elementwise_kernelILi8ENS0_13BUnaryFunctorIsssZZZNS0_15binary_internal21div_trunc_kernel_cudaERNS_18TensorIteratorBaseEENKUlvE_clEvENKUlvE3_clEvEUlssE_EESt5arrayIPcLm2EEEEviT0_T1_
        .type           _ZN2at6native29vectorized_elementwise_kernelILi8ENS0_13BUnaryFunctorIsssZZZNS0_15binary_internal21div_trunc_kernel_cudaERNS_18TensorIteratorBaseEENKUlvE_clEvENKUlvE3_clEvEUlssE_EESt5arrayIPcLm2EEEEviT0_T1_,@function
        .size           _ZN2at6native29vectorized_elementwise_kernelILi8ENS0_13BUnaryFunctorIsssZZZNS0_15binary_internal21div_trunc_kernel_cudaERNS_18TensorIteratorBaseEENKUlvE_clEvENKUlvE3_clEvEUlssE_EESt5arrayIPcLm2EEEEviT0_T1_,(.L_x_23238 - _ZN2at6native29vectorized_elementwise_kernelILi8ENS0_13BUnaryFunctorIsssZZZNS0_15binary_internal21div_trunc_kernel_cudaERNS_18TensorIteratorBaseEENKUlvE_clEvENKUlvE3_clEvEUlssE_EESt5arrayIPcLm2EEEEviT0_T1_)
        .other          _ZN2at6native29vectorized_elementwise_kernelILi8ENS0_13BUnaryFunctorIsssZZZNS0_15binary_internal21div_trunc_kernel_cudaERNS_18TensorIteratorBaseEENKUlvE_clEvENKUlvE3_clEvEUlssE_EESt5arrayIPcLm2EEEEviT0_T1_,@"STO_CUDA_ENTRY STV_DEFAULT"
_ZN2at6native29vectorized_elementwise_kernelILi8ENS0_13BUnaryFunctorIsssZZZNS0_15binary_internal21div_trunc_kernel_cudaERNS_18TensorIteratorBaseEENKUlvE_clEvENKUlvE3_clEvEUlssE_EESt5arrayIPcLm2EEEEviT0_T1_:
.text._ZN2at6native29vectorized_elementwise_kernelILi8ENS0_13BUnaryFunctorIsssZZZNS0_15binary_internal21div_trunc_kernel_cudaERNS_18TensorIteratorBaseEENKUlvE_clEvENKUlvE3_clEvEUlssE_EESt5arrayIPcLm2EEEEviT0_T1_:
        /* <DEDUP_REMOVED lines=95> */
.L_x_12837:
[----:B------:R-:W-:Y:S05]  /*05f0*/  BSYNC.RECONVERGENT B0 ;  /* 0x0000000000007941 */ /* 0x000fea0003800200 */
.L_x_12836:
        /* <DEDUP_REMOVED lines=33> */
.L_x_12839:
[----:B------:R-:W-:Y:S05]  /*0810*/  BSYNC.RECONVERGENT B0 ;  /* 0x0000000000007941 */ /* 0x000fea0003800200 */
.L_x_12838:
        /* <DEDUP_REMOVED lines=37> */
.L_x_12841:
[----:B------:R-:W-:Y:S05]  /*0a70*/  BSYNC.RECONVERGENT B0 ;  /* 0x0000000000007941 */ /* 0x000fea0003800200 */
.L_x_12840:
        /* <DEDUP_REMOVED lines=27> */
.L_x_12843:
[----:B------:R-:W-:Y:S05]  /*0c30*/  BSYNC.RECONVERGENT B0 ;  /* 0x0000000000007941 */ /* 0x000fea0003800200 */
.L_x_12842:
        /* <DEDUP_REMOVED lines=27> */
.L_x_12845:
[----:B------:R-:W-:Y:S05]  /*0df0*/  BSYNC.RECONVERGENT B0 ;  /* 0x0000000000007941 */ /* 0x000fea0003800200 */
.L_x_12844:
        /* <DEDUP_REMOVED lines=27> */
.L_x_12847:
[----:B------:R-:W-:Y:S05]  /*0fb0*/  BSYNC.RECONVERGENT B0 ;  /* 0x0000000000007941 */ /* 0x000fea0003800200 */
.L_x_12846:
        /* <DEDUP_REMOVED lines=27> */
.L_x_12849:
[----:B------:R-:W-:Y:S05]  /*1170*/  BSYNC.RECONVERGENT B0 ;  /* 0x0000000000007941 */ /* 0x000fea0003800200 */
.L_x_12848:
        /* <DEDUP_REMOVED lines=26> */
.L_x_12851:
[----:B------:R-:W-:Y:S05]  /*1320*/  BSYNC.RECONVERGENT B0 ;  /* 0x0000000000007941 */ /* 0x000fea0003800200 */
.L_x_12850:
        /* <DEDUP_REMOVED lines=18> */
.L_x_12854:
[----:B------:R-:W-:-:S13]  /*1450*/  ISETP.GE.U32.AND P0, PT, R9, R7, PT ;  /* 0x000000070900720c */ /* 0x000fda0003f06070 */
[----:B------:R-:W-:Y:S05]  /*1460*/  @P0 BRA `(.L_x_12856) ;  /* 0x0000000000300947 */ /* 0x000fea0003800000 */
[----:B0-----:R-:W0:Y:S01]  /*1470*/  LDC.64 R2, c[0x0][0x388] ;  /* 0x0000e200ff027b82 */ /* 0x001e220000000a00 */
[----:B------:R-:W-:Y:S01]  /*1480*/  IMAD.IADD R5, R0, 0x1, R9 ;  /* 0x0000000100057824 */ /* 0x000fe200078e0209 */
[----:B------:R-:W-:-:S03]  /*1490*/  IADD3 R9, PT, PT, R9, 0x80, RZ ;  /* 0x0000008009097810 */ /* 0x000fc60007ffe0ff */
[----:B0-----:R-:W-:-:S05]  /*14a0*/  IMAD.WIDE.U32 R2, R5, 0x2, R2 ;  /* 0x0000000205027825 */ /* 0x001fca00078e0002 */
[----:B------:R1:W-:Y:S02]  /*14b0*/  STG.E.U16 desc[UR4][R2.64], R8 ;  /* 0x0000000802007986 */ /* 0x0003e4000c101504 */
.L_x_12855:
[----:B------:R-:W-:-:S13]  /*14c0*/  ISETP.GE.U32.AND P0, PT, R9, R7, PT ;  /* 0x000000070900720c */ /* 0x000fda0003f06070 */
[----:B------:R-:W-:Y:S05]  /*14d0*/  @P0 BRA `(.L_x_12857) ;  /* 0x0000000000340947 */ /* 0x000fea0003800000 */
[----:B01----:R-:W0:Y:S01]  /*14e0*/  LDC.64 R2, c[0x0][0x388] ;  /* 0x0000e200ff027b82 */ /* 0x003e220000000a00 */
[----:B------:R-:W-:Y:S02]  /*14f0*/  IMAD.IADD R5, R0, 0x1, R9 ;  /* 0x0000000100057824 */ /* 0x000fe400078e0209 */
[----:B------:R-:W-:Y:S02]  /*1500*/  VIADD R9, R9, 0x80 ;  /* 0x0000008009097836 */ /* 0x000fe40000000000 */
[----:B0-----:R-:W-:-:S05]  /*1510*/  IMAD.WIDE.U32 R2, R5, 0x2, R2 ;  /* 0x0000000205027825 */ /* 0x001fca00078e0002 */
[----:B------:R1:W-:Y:S02]  /*1520*/  STG.E.U16 desc[UR4][R2.64], R6 ;  /* 0x0000000602007986 */ /* 0x0003e4000c101504 */
.L_x_12856:
        /* <DEDUP_REMOVED lines=8> */
.L_x_12857:
[----:B------:R-:W-:Y:S05]  /*15b0*/  BSYNC.RELIABLE B1 ;  /* 0x0000000000017941 */ /* 0x000fea0003800100 */
.L_x_12853:
[----:B------:R-:W-:-:S13]  /*15c0*/  ISETP.GE.U32.AND P0, PT, R9, R7, PT ;  /* 0x000000070900720c */ /* 0x000fda0003f06070 */
[----:B012---:R-:W0:Y:S01]  /*15d0*/  @!P0 LDC.64 R2, c[0x0][0x388] ;  /* 0x0000e200ff028b82 */ /* 0x007e220000000a00 */
[----:B------:R-:W-:Y:S01]  /*15e0*/  @!P0 IADD3 R5, PT, PT, R0, R9, RZ ;  /* 0x0000000900058210 */ /* 0x000fe20007ffe0ff */
[----:B------:R-:W-:-:S04]  /*15f0*/  @!P0 VIADD R9, R9, 0x80 ;  /* 0x0000008009098836 */ /* 0x000fc80000000000 */
[----:B0-----:R-:W-:-:S05]  /*1600*/  @!P0 IMAD.WIDE.U32 R2, R5, 0x2, R2 ;  /* 0x0000000205028825 */ /* 0x001fca00078e0002 */
[----:B------:R2:W-:Y:S02]  /*1610*/  @!P0 STG.E.U16 desc[UR4][R2.64], R14 ;  /* 0x0000000e02008986 */ /* 0x0005e4000c101504 */
.L_x_12858:
[----:B------:R-:W-:Y:S05]  /*1620*/  BSYNC.RECONVERGENT B0 ;  /* 0x0000000000007941 */ /* 0x000fea0003800200 */
.L_x_12852:
        /* <DEDUP_REMOVED lines=8> */
.L_x_12835:
[----:B------:R-:W0:Y:S01]  /*16b0*/  S2R R8, SR_TID.X ;  /* 0x0000000000087919 */ /* 0x000e220000002100 */
[----:B------:R-:W1:Y:S02]  /*16c0*/  LDC.64 R2, c[0x0][0x390] ;  /* 0x0000e400ff027b82 */ /* 0x000e640000000a00 */
[----:B-1----:R-:W-:-:S04]  /*16d0*/  IMAD.WIDE.U32 R2, R0, 0x2, R2 ;  /* 0x0000000200027825 */ /* 0x002fc800078e0002 */
[----:B0-----:R-:W-:-:S05]  /*16e0*/  IMAD.WIDE.U32 R2, R8, 0x10, R2 ;  /* 0x0000001008027825 */ /* 0x001fca00078e0002 */
[----:B------:R-:W2:Y:S01]  /*16f0*/  LDG.E.128 R4, desc[UR4][R2.64] ;  /* 0x0000000402047981 */ /* 0x000ea2000c1e1d00 */
[----:B------:R-:W0:Y:S02]  /*1700*/  LDC.U16 R9, c[0x0][0x386] ;  /* 0x0000e180ff097b82 */ /* 0x000e240000000400 */
[----:B0-----:R-:W-:-:S04]  /*1710*/  PRMT R9, R9, 0x9910, RZ ;  /* 0x0000991009097816 */ /* 0x001fc800000000ff */
[----:B------:R-:W-:-:S04]  /*1720*/  IABS R10, R9 ;  /* 0x00000009000a7213 */ /* 0x000fc80000000000 */
[----:B------:R-:W0:Y:S08]  /*1730*/  I2F.RP R11, R10 ;  /* 0x0000000a000b7306 */ /* 0x000e300000209400 */
[----:B0-----:R-:W0:Y:S02]  /*1740*/  MUFU.RCP R11, R11 ;  /* 0x0000000b000b7308 */ /* 0x001e240000001000 */
[----:B0-----:R-:W-:-:S06]  /*1750*/  VIADD R12, R11, 0xffffffe ;  /* 0x0ffffffe0b0c7836 */ /* 0x001fcc0000000000 */
[----:B------:R0:W1:Y:S02]  /*1760*/  F2I.FTZ.U32.TRUNC.NTZ R13, R12 ;  /* 0x0000000c000d7305 */ /* 0x000064000021f000 */
[----:B0-----:R-:W-:Y:S02]  /*1770*/  HFMA2 R12, -RZ, RZ, 0, 0 ;  /* 0x00000000ff0c7431 */ /* 0x001fe400000001ff */
[----:B-1----:R-:W-:-:S04]  /*1780*/  IMAD.MOV R15, RZ, RZ, -R13 ;  /* 0x000000ffff0f7224 */ /* 0x002fc800078e0a0d */
[----:B------:R-:W-:-:S04]  /*1790*/  IMAD R15, R15, R10, RZ ;  /* 0x0000000a0f0f7224 */ /* 0x000fc800078e02ff */
[----:B------:R-:W-:Y:S01]  /*17a0*/  IMAD.HI.U32 R15, R13, R15, R12 ;  /* 0x0000000f0d0f7227 */ /* 0x000fe200078e000c */
[C---:B--2---:R-:W-:Y:S02]  /*17b0*/  PRMT R14, R4.reuse, 0xbb32, RZ ;  /* 0x0000bb32040e7816 */ /* 0x044fe400000000ff */
[----:B------:R-:W-:Y:S02]  /*17c0*/  PRMT R2, R4, 0x9910, RZ ;  /* 0x0000991004027816 */ /* 0x000fe400000000ff */
[----:B------:R-:W-:Y:S02]  /*17d0*/  IABS R4, R9 ;  /* 0x0000000900047213 */ /* 0x000fe40000000000 */
[----:B------:R-:W-:Y:S02]  /*17e0*/  IABS R18, R14 ;  /* 0x0000000e00127213 */ /* 0x000fe40000000000 */
[----:B------:R-:W-:Y:S01]  /*17f0*/  IABS R3, R2 ;  /* 0x0000000200037213 */ /* 0x000fe20000000000 */
[----:B------:R-:W-:Y:S01]  /*1800*/  IMAD.MOV R26, RZ, RZ, -R4 ;  /* 0x000000ffff1a7224 */ /* 0x000fe200078e0a04 */
[----:B------:R-:W-:Y:S01]  /*1810*/  PRMT R16, R5, 0x9910, RZ ;  /* 0x0000991005107816 */ /* 0x000fe200000000ff */
[----:B------:R-:W-:Y:S01]  /*1820*/  IMAD.HI.U32 R11, R15, R18, RZ ;  /* 0x000000120f0b7227 */ /* 0x000fe200078e00ff */
[----:B------:R-:W-:-:S02]  /*1830*/  PRMT R28, R5, 0xbb32, RZ ;  /* 0x0000bb32051c7816 */ /* 0x000fc400000000ff */
[----:B------:R-:W-:Y:S01]  /*1840*/  IABS R17, R16 ;  /* 0x0000001000117213 */ /* 0x000fe20000000000 */
[----:B------:R-:W-:Y:S01]  /*1850*/  IMAD.HI.U32 R12, R15, R3, RZ ;  /* 0x000000030f0c7227 */ /* 0x000fe200078e00ff */
[C---:B------:R-:W-:Y:S02]  /*1860*/  PRMT R24, R6.reuse, 0xbb32, RZ ;  /* 0x0000bb3206187816 */ /* 0x040fe400000000ff */
[----:B------:R-:W-:Y:S01]  /*1870*/  PRMT R20, R7, 0x9910, RZ ;  /* 0x0000991007147816 */ /* 0x000fe200000000ff */
[-C--:B------:R-:W-:Y:S01]  /*1880*/  IMAD R13, R11, R26.reuse, R18 ;  /* 0x0000001a0b0d7224 */ /* 0x080fe200078e0212 */
[----:B------:R-:W-:Y:S01]  /*1890*/  PRMT R18, R6, 0x9910, RZ ;  /* 0x0000991006127816 */ /* 0x000fe200000000ff */
[----:B------:R-:W-:Y:S01]  /*18a0*/  IMAD R3, R12, R26, R3 ;  /* 0x0000001a0c037224 */ /* 0x000fe200078e0203 */
[----:B------:R-:W-:Y:S01]  /*18b0*/  IABS R6, R28 ;  /* 0x0000001c00067213 */ /* 0x000fe20000000000 */
[----:B------:R-:W-:Y:S01]  /*18c0*/  IMAD.HI.U32 R4, R15, R17, RZ ;  /* 0x000000110f047227 */ /* 0x000fe200078e00ff */
[----:B------:R-:W-:-:S02]  /*18d0*/  ISETP.GT.U32.AND P6, PT, R10, R13, PT ;  /* 0x0000000d0a00720c */ /* 0x000fc40003fc4070 */
[----:B------:R-:W-:Y:S01]  /*18e0*/  ISETP.GT.U32.AND P5, PT, R10, R3, PT ;  /* 0x000000030a00720c */ /* 0x000fe20003fa4070 */
[----:B------:R-:W-:Y:S01]  /*18f0*/  IMAD R17, R4, R26, R17 ;  /* 0x0000001a04117224 */ /* 0x000fe200078e0211 */
[----:B------:R-:W-:Y:S02]  /*1900*/  IABS R19, R18 ;  /* 0x0000001200137213 */ /* 0x000fe40000000000 */
[----:B------:R-:W-:Y:S01]  /*1910*/  PRMT R22, R7, 0xbb32, RZ ;  /* 0x0000bb3207167816 */ /* 0x000fe200000000ff */
[----:B------:R-:W-:Y:S01]  /*1920*/  IMAD.HI.U32 R7, R15, R6, RZ ;  /* 0x000000060f077227 */ /* 0x000fe200078e00ff */
[----:B------:R-:W-:Y:S02]  /*1930*/  ISETP.GT.U32.AND P4, PT, R10, R17, PT ;  /* 0x000000110a00720c */ /* 0x000fe40003f84070 */
[----:B------:R-:W-:Y:S02]  /*1940*/  IABS R21, R24 ;  /* 0x0000001800157213 */ /* 0x000fe40000000000 */
[----:B------:R-:W-:Y:S01]  /*1950*/  IABS R23, R20 ;  /* 0x0000001400177213 */ /* 0x000fe20000000000 */
[--C-:B------:R-:W-:Y:S01]  /*1960*/  @!P6 IMAD.IADD R13, R13, 0x1, -R10.reuse ;  /* 0x000000010d0de824 */ /* 0x100fe200078e0a0a */
[----:B------:R-:W-:Y:S01]  /*1970*/  LOP3.LUT R2, R2, R9, RZ, 0x3c, !PT ;  /* 0x0000000902027212 */ /* 0x000fe200078e3cff */
[----:B------:R-:W-:Y:S01]  /*1980*/  @!P5 IMAD.IADD R3, R3, 0x1, -R10 ;  /* 0x000000010303d824 */ /* 0x000fe200078e0a0a */
[----:B------:R-:W-:Y:S01]  /*1990*/  @!P5 IADD3 R12, PT, PT, R12, 0x1, RZ ;  /* 0x000000010c0cd810 */ /* 0x000fe20007ffe0ff */
[----:B------:R-:W-:Y:S01]  /*19a0*/  IMAD.HI.U32 R5, R15, R23, RZ ;  /* 0x000000170f057227 */ /* 0x000fe200078e00ff */
[----:B------:R-:W-:-:S02]  /*19b0*/  ISETP.GE.U32.AND P1, PT, R13, R10, PT ;  /* 0x0000000a0d00720c */ /* 0x000fc40003f26070 */
[----:B------:R-:W-:Y:S01]  /*19c0*/  ISETP.GE.U32.AND P3, PT, R3, R10, PT ;  /* 0x0000000a0300720c */ /* 0x000fe20003f66070 */
[----:B------:R-:W-:Y:S01]  /*19d0*/  IMAD.HI.U32 R13, R15, R19, RZ ;  /* 0x000000130f0d7227 */ /* 0x000fe200078e00ff */
[-C--:B------:R-:W-:Y:S02]  /*19e0*/  LOP3.LUT R14, R14, R9.reuse, RZ, 0x3c, !PT ;  /* 0x000000090e0e7212 */ /* 0x080fe400078e3cff */
[-C--:B------:R-:W-:Y:S01]  /*19f0*/  LOP3.LUT R28, R28, R9.reuse, RZ, 0x3c, !PT ;  /* 0x000000091c1c7212 */ /* 0x080fe200078e3cff */
[-C--:B------:R-:W-:Y:S01]  /*1a00*/  IMAD R3, R7, R26.reuse, R6 ;  /* 0x0000001a07037224 */ /* 0x080fe200078e0206 */
[-C--:B------:R-:W-:Y:S01]  /*1a10*/  LOP3.LUT R16, R16, R9.reuse, RZ, 0x3c, !PT ;  /* 0x0000000910107212 */ /* 0x080fe200078e3cff */
[----:B------:R-:W-:Y:S01]  /*1a20*/  IMAD R19, R13, R26, R19 ;  /* 0x0000001a0d137224 */ /* 0x000fe200078e0213 */
[----:B------:R-:W-:Y:S01]  /*1a30*/  LOP3.LUT R18, R18, R9, RZ, 0x3c, !PT ;  /* 0x0000000912127212 */ /* 0x000fe200078e3cff */
[----:B------:R-:W-:Y:S01]  /*1a40*/  IMAD.HI.U32 R6, R15, R21, RZ ;  /* 0x000000150f067227 */ /* 0x000fe200078e00ff */
[----:B------:R-:W-:-:S02]  /*1a50*/  ISETP.GT.U32.AND P0, PT, R10, R3, PT ;  /* 0x000000030a00720c */ /* 0x000fc40003f04070 */
[----:B------:R-:W-:Y:S01]  /*1a60*/  ISETP.GT.U32.AND P5, PT, R10, R19, PT ;  /* 0x000000130a00720c */ /* 0x000fe20003fa4070 */
[--C-:B------:R-:W-:Y:S01]  /*1a70*/  @!P4 IMAD.IADD R17, R17, 0x1, -R10.reuse ;  /* 0x000000011111c824 */ /* 0x100fe200078e0a0a */
[-C--:B------:R-:W-:Y:S01]  /*1a80*/  LOP3.LUT R20, R20, R9.reuse, RZ, 0x3c, !PT ;  /* 0x0000000914147212 */ /* 0x080fe200078e3cff */
[----:B------:R-:W-:Y:S01]  /*1a90*/  IMAD R21, R6, R26, R21 ;  /* 0x0000001a06157224 */ /* 0x000fe200078e0215 */
[----:B------:R-:W-:Y:S01]  /*1aa0*/  LOP3.LUT R24, R24, R9, RZ, 0x3c, !PT ;  /* 0x0000000918187212 */ /* 0x000fe200078e3cff */
[----:B------:R-:W-:Y:S01]  /*1ab0*/  @P3 VIADD R12, R12, 0x1 ;  /* 0x000000010c0c3836 */ /* 0x000fe20000000000 */
[----:B------:R-:W-:Y:S01]  /*1ac0*/  ISETP.GE.U32.AND P2, PT, R17, R10, PT ;  /* 0x0000000a1100720c */ /* 0x000fe20003f46070 */
[----:B------:R-:W-:Y:S01]  /*1ad0*/  IMAD R23, R5, R26, R23 ;  /* 0x0000001a05177224 */ /* 0x000fe200078e0217 */
[----:B------:R-:W-:Y:S01]  /*1ae0*/  ISETP.GT.U32.AND P3, PT, R10, R21, PT ;  /* 0x000000150a00720c */ /* 0x000fe20003f64070 */
[----:B------:R-:W-:Y:S01]  /*1af0*/  @!P6 VIADD R11, R11, 0x1 ;  /* 0x000000010b0be836 */ /* 0x000fe20000000000 */
[----:B------:R-:W-:Y:S01]  /*1b00*/  IABS R17, R22 ;  /* 0x0000001600117213 */ /* 0x000fe20000000000 */
[----:B------:R-:W-:Y:S01]  /*1b10*/  @!P0 IMAD.IADD R3, R3, 0x1, -R10 ;  /* 0x0000000103038824 */ /* 0x000fe200078e0a0a */
[----:B------:R-:W-:Y:S01]  /*1b20*/  LOP3.LUT R22, R22, R9, RZ, 0x3c, !PT ;  /* 0x0000000916167212 */ /* 0x000fe200078e3cff */
[----:B------:R-:W-:Y:S01]  /*1b30*/  @P1 VIADD R11, R11, 0x1 ;  /* 0x000000010b0b1836 */ /* 0x000fe20000000000 */
[----:B------:R-:W-:Y:S01]  /*1b40*/  @!P5 IADD3 R19, PT, PT, R19, -R10, RZ ;  /* 0x8000000a1313d210 */ /* 0x000fe20007ffe0ff */
[----:B------:R-:W-:Y:S01]  /*1b50*/  IMAD.HI.U32 R15, R15, R17, RZ ;  /* 0x000000110f0f7227 */ /* 0x000fe200078e00ff */
[----:B------:R-:W-:-:S02]  /*1b60*/  ISETP.GT.U32.AND P1, PT, R10, R23, PT ;  /* 0x000000170a00720c */ /* 0x000fc40003f24070 */
[-C--:B------:R-:W-:Y:S01]  /*1b70*/  ISETP.GE.U32.AND P6, PT, R3, R10.reuse, PT ;  /* 0x0000000a0300720c */ /* 0x080fe20003fc6070 */
[----:B------:R-:W-:Y:S01]  /*1b80*/  @!P4 VIADD R4, R4, 0x1 ;  /* 0x000000010404c836 */ /* 0x000fe20000000000 */
[----:B------:R-:W-:Y:S01]  /*1b90*/  ISETP.GE.U32.AND P4, PT, R19, R10, PT ;  /* 0x0000000a1300720c */ /* 0x000fe20003f86070 */
[----:B------:R-:W-:Y:S02]  /*1ba0*/  IMAD R17, R15, R26, R17 ;  /* 0x0000001a0f117224 */ /* 0x000fe400078e0211 */
[----:B------:R-:W-:Y:S02]  /*1bb0*/  @!P3 IMAD.IADD R21, R21, 0x1, -R10 ;  /* 0x000000011515b824 */ /* 0x000fe400078e0a0a */
[----:B------:R-:W-:Y:S01]  /*1bc0*/  @P2 VIADD R4, R4, 0x1 ;  /* 0x0000000104042836 */ /* 0x000fe20000000000 */
[----:B------:R-:W-:Y:S01]  /*1bd0*/  ISETP.GT.U32.AND P2, PT, R10, R17, PT ;  /* 0x000000110a00720c */ /* 0x000fe20003f44070 */
[----:B------:R-:W-:Y:S01]  /*1be0*/  @!P0 VIADD R7, R7, 0x1 ;  /* 0x0000000107078836 */ /* 0x000fe20000000000 */
[-C--:B------:R-:W-:Y:S01]  /*1bf0*/  ISETP.GE.U32.AND P0, PT, R21, R10.reuse, PT ;  /* 0x0000000a1500720c */ /* 0x080fe20003f06070 */
[----:B------:R-:W-:Y:S01]  /*1c00*/  @!P5 VIADD R13, R13, 0x1 ;  /* 0x000000010d0dd836 */ /* 0x000fe20000000000 */
[-C--:B------:R-:W-:Y:S01]  /*1c10*/  @!P1 IADD3 R23, PT, PT, R23, -R10.reuse, RZ ;  /* 0x8000000a17179210 */ /* 0x080fe20007ffe0ff */
[----:B------:R-:W-:Y:S01]  /*1c20*/  @P6 VIADD R7, R7, 0x1 ;  /* 0x0000000107076836 */ /* 0x000fe20000000000 */
[----:B------:R-:W-:Y:S01]  /*1c30*/  ISETP.GE.AND P6, PT, R2, RZ, PT ;  /* 0x000000ff0200720c */ /* 0x000fe20003fc6270 */
[----:B------:R-:W-:Y:S01]  /*1c40*/  @P4 VIADD R13, R13, 0x1 ;  /* 0x000000010d0d4836 */ /* 0x000fe20000000000 */
[----:B------:R-:W-:Y:S01]  /*1c50*/  ISETP.GE.AND P4, PT, R14, RZ, PT ;  /* 0x000000ff0e00720c */ /* 0x000fe20003f86270 */
[----:B------:R-:W-:Y:S01]  /*1c60*/  @!P3 VIADD R6, R6, 0x1 ;  /* 0x000000010606b836 */ /* 0x000fe20000000000 */
[-C--:B------:R-:W-:Y:S01]  /*1c70*/  ISETP.GE.U32.AND P5, PT, R23, R10.reuse, PT ;  /* 0x0000000a1700720c */ /* 0x080fe20003fa6070 */
[----:B------:R-:W0:Y:S01]  /*1c80*/  LDC.64 R2, c[0x0][0x388] ;  /* 0x0000e200ff027b82 */ /* 0x000e220000000a00 */
[----:B------:R-:W-:Y:S01]  /*1c90*/  @!P1 VIADD R5, R5, 0x1 ;  /* 0x0000000105059836 */ /* 0x000fe20000000000 */
[-C--:B------:R-:W-:Y:S01]  /*1ca0*/  @!P2 IADD3 R17, PT, PT, R17, -R10.reuse, RZ ;  /* 0x8000000a1111a210 */ /* 0x080fe20007ffe0ff */
[----:B------:R-:W-:Y:S01]  /*1cb0*/  @!P2 VIADD R15, R15, 0x1 ;  /* 0x000000010f0fa836 */ /* 0x000fe20000000000 */
[----:B------:R-:W-:Y:S01]  /*1cc0*/  ISETP.GE.AND P1, PT, R28, RZ, PT ;  /* 0x000000ff1c00720c */ /* 0x000fe20003f26270 */
[----:B------:R-:W-:Y:S01]  /*1cd0*/  @P0 VIADD R6, R6, 0x1 ;  /* 0x0000000106060836 */ /* 0x000fe20000000000 */
[----:B------:R-:W-:-:S02]  /*1ce0*/  ISETP.GE.U32.AND P0, PT, R17, R10, PT ;  /* 0x0000000a1100720c */ /* 0x000fc40003f06070 */
[----:B------:R-:W-:Y:S02]  /*1cf0*/  @!P6 IADD3 R12, PT, PT, -R12, RZ, RZ ;  /* 0x000000ff0c0ce210 */ /* 0x000fe40007ffe1ff */
[----:B------:R-:W-:Y:S01]  /*1d00*/  @!P4 IMAD.MOV R11, RZ, RZ, -R11 ;  /* 0x000000ffff0bc224 */ /* 0x000fe200078e0a0b */
[----:B------:R-:W-:Y:S01]  /*1d10*/  ISETP.GE.AND P3, PT, R16, RZ, PT ;  /* 0x000000ff1000720c */ /* 0x000fe20003f66270 */
[----:B------:R-:W-:Y:S01]  /*1d20*/  @P5 VIADD R5, R5, 0x1 ;  /* 0x0000000105055836 */ /* 0x000fe20000000000 */
[----:B------:R-:W-:Y:S02]  /*1d30*/  ISETP.GE.AND P6, PT, R18, RZ, PT ;  /* 0x000000ff1200720c */ /* 0x000fe40003fc6270 */
[----:B------:R-:W-:Y:S02]  /*1d40*/  ISETP.GE.AND P4, PT, R20, RZ, PT ;  /* 0x000000ff1400720c */ /* 0x000fe40003f86270 */
[----:B------:R-:W-:Y:S01]  /*1d50*/  ISETP.GE.AND P2, PT, R22, RZ, PT ;  /* 0x000000ff1600720c */ /* 0x000fe20003f46270 */
[----:B------:R-:W-:Y:S01]  /*1d60*/  @!P1 IMAD.MOV R7, RZ, RZ, -R7 ;  /* 0x000000ffff079224 */ /* 0x000fe200078e0a07 */
[----:B------:R-:W-:-:S02]  /*1d70*/  ISETP.GE.AND P5, PT, R24, RZ, PT ;  /* 0x000000ff1800720c */ /* 0x000fc40003fa6270 */
[----:B------:R-:W-:Y:S02]  /*1d80*/  @P0 IADD3 R15, PT, PT, R15, 0x1, RZ ;  /* 0x000000010f0f0810 */ /* 0x000fe40007ffe0ff */
[----:B------:R-:W-:Y:S01]  /*1d90*/  ISETP.NE.AND P0, PT, R9, RZ, PT ;  /* 0x000000ff0900720c */ /* 0x000fe20003f05270 */
[----:B------:R-:W-:Y:S01]  /*1da0*/  @!P3 IMAD.MOV R4, RZ, RZ, -R4 ;  /* 0x000000ffff04b224 */ /* 0x000fe200078e0a04 */
[----:B------:R-:W-:Y:S01]  /*1db0*/  LOP3.LUT R14, RZ, R9, RZ, 0x33, !PT ;  /* 0x00000009ff0e7212 */ /* 0x000fe200078e33ff */
[----:B------:R-:W-:Y:S02]  /*1dc0*/  @!P6 IMAD.MOV R13, RZ, RZ, -R13 ;  /* 0x000000ffff0de224 */ /* 0x000fe400078e0a0d */
[----:B------:R-:W-:Y:S01]  /*1dd0*/  @!P4 IMAD.MOV R5, RZ, RZ, -R5 ;  /* 0x000000ffff05c224 */ /* 0x000fe200078e0a05 */
[C---:B------:R-:W-:Y:S01]  /*1de0*/  SEL R9, R14.reuse, R7, !P0 ;  /* 0x000000070e097207 */ /* 0x040fe20004000000 */
[----:B------:R-:W-:Y:S01]  /*1df0*/  @!P2 IMAD.MOV R15, RZ, RZ, -R15 ;  /* 0x000000ffff0fa224 */ /* 0x000fe200078e0a0f */
[----:B------:R-:W-:Y:S01]  /*1e00*/  SEL R12, R14, R12, !P0 ;  /* 0x0000000c0e0c7207 */ /* 0x000fe20004000000 */
[----:B0-----:R-:W-:Y:S01]  /*1e10*/  IMAD.WIDE.U32 R2, R0, 0x2, R2 ;  /* 0x0000000200027825 */ /* 0x001fe200078e0002 */
[----:B------:R-:W-:-:S02]  /*1e20*/  @!P5 IADD3 R6, PT, PT, -R6, RZ, RZ ;  /* 0x000000ff0606d210 */ /* 0x000fc40007ffe1ff */
[C---:B------:R-:W-:Y:S02]  /*1e30*/  SEL R11, R14.reuse, R11, !P0 ;  /* 0x0000000b0e0b7207 */ /* 0x040fe40004000000 */
[----:B------:R-:W-:Y:S01]  /*1e40*/  SEL R0, R14, R4, !P0 ;  /* 0x000000040e007207 */ /* 0x000fe20004000000 */
[----:B------:R-:W-:Y:S01]  /*1e50*/  IMAD.WIDE.U32 R2, R8, 0x10, R2 ;  /* 0x0000001008027825 */ /* 0x000fe200078e0002 */
[C---:B------:R-:W-:Y:S02]  /*1e60*/  SEL R13, R14.reuse, R13, !P0 ;  /* 0x0000000d0e0d7207 */ /* 0x040fe40004000000 */
[C---:B------:R-:W-:Y:S02]  /*1e70*/  SEL R6, R14.reuse, R6, !P0 ;  /* 0x000000060e067207 */ /* 0x040fe40004000000 */
[C---:B------:R-:W-:Y:S02]  /*1e80*/  SEL R10, R14.reuse, R5, !P0 ;  /* 0x000000050e0a7207 */ /* 0x040fe40004000000 */
[----:B------:R-:W-:-:S02]  /*1e90*/  SEL R7, R14, R15, !P0 ;  /* 0x0000000f0e077207 */ /* 0x000fc40004000000 */
[----:B------:R-:W-:Y:S02]  /*1ea0*/  PRMT R4, R12, 0x5410, R11 ;  /* 0x000054100c047816 */ /* 0x000fe4000000000b */
[----:B------:R-:W-:Y:S02]  /*1eb0*/  PRMT R5, R0, 0x5410, R9 ;  /* 0x0000541000057816 */ /* 0x000fe40000000009 */
[----:B------:R-:W-:Y:S02]  /*1ec0*/  PRMT R6, R13, 0x5410, R6 ;  /* 0x000054100d067816 */ /* 0x000fe40000000006 */
[----:B------:R-:W-:-:S05]  /*1ed0*/  PRMT R7, R10, 0x5410, R7 ;  /* 0x000054100a077816 */ /* 0x000fca0000000007 */
[----:B------:R-:W-:Y:S01]  /*1ee0*/  STG.E.128 desc[UR4][R2.64], R4 ;  /* 0x0000000402007986 */ /* 0x000fe2000c101d04 */
[----:B------:R-:W-:Y:S05]  /*1ef0*/  EXIT ;  /* 0x000000000000794d */ /* 0x000fea0003800000 */
.L_x_12859:
        /* <DEDUP_REMOVED lines=16> */
.L_x_23238:


//--------------------- .text._ZN2at6native18elementwise_kernelILi128ELi4EZNS0_15gpu_kernel_implINS0_13AUnaryFunctorIsssZZZNS0_15binary_internal21div_trunc_kernel_cudaERNS_18TensorIteratorBaseEENKUlvE_clEvENKUlvE3_clEvEUlssE_EEEEvS6_RKT_EUliE_EEviT1_ --------------------------
	.section	.text._ZN2at6native18elementwise_kernelILi128ELi4EZNS0_15gpu_kernel_implINS0_13AUnaryFunctorIsssZZZNS0_15binary_internal21div_trunc_kernel_cudaERNS_18TensorIteratorBaseEENKUlvE_clEvENKUlvE3_clEvEUlssE_EEEEvS6_RKT_EUliE_EEviT1_,"ax",@progbits
	.align	128
        .global         _ZN2at6native18elementwise_kernelILi128ELi4EZNS0_15gpu_kernel_implINS0_13AUnaryFunctorIsssZZZNS0_15binary_internal21div_trunc_kernel_cudaERNS_18TensorIteratorBaseEENKUlvE_clEvENKUlvE3_clEvEUlssE_EEEEvS6_RKT_EUliE_EEviT1_
        .type           _ZN2at6native18elementwise_kernelILi128ELi4EZNS0_15gpu_kernel_implINS0_13AUnaryFunctorIsssZZZNS0_15binary_internal21div_trunc_kernel_cudaERNS_18TensorIteratorBaseEENKUlvE_clEvENKUlvE3_clEvEUlssE_EEEEvS6_RKT_EUliE_EEviT1_,@function
        .size           _ZN2at6native18elementwise_kernelILi128ELi4EZNS0_15gpu_kernel_implINS0_13AUnaryFunctorIsssZZZNS0_15binary_internal21div_trunc_kernel_cudaERNS_18TensorIteratorBaseEENKUlvE_clEvENKUlvE3_clEvEUlssE_EEEEvS6_RKT_EUliE_EEviT1_,(.L_x_23239 - _ZN2at6native18elementwise_kernelILi128ELi4EZNS0_15gpu_kernel_implINS0_13AUnaryFunctorIsssZZZNS0_15binary_internal21div_trunc_kernel_cudaERNS_18TensorIteratorBaseEENKUlvE_clEvENKUlvE3_clEvEUlssE_EEEEvS6_RKT_EUliE_EEviT1_)
        .other          _ZN2at6native18elementwise_kernelILi128ELi4EZNS0_15gpu_kernel_implINS0_13AUnaryFunctorIsssZZZNS0_15binary_internal21div_trunc_kernel_cudaERNS_18TensorIteratorBaseEENKUlvE_clEvENKUlvE3_clEvEUlssE_EEEEvS6_RKT_EUliE_EEviT1_,@"STO_CUDA_ENTRY STV_DEFAULT"
_ZN2at6native18elementwise_kernelILi128ELi4EZNS0_15gpu_kernel_implINS0_13AUnaryFunctorIsssZZZNS0_15binary_internal21div_trunc_kernel_cudaERNS_18TensorIteratorBaseEENKUlvE_clEvENKUlvE3_clEvEUlssE_EEEEvS6_RKT_EUliE_EEviT1_:
.text._ZN2at6native18elementwise_kernelILi128ELi4EZNS0_15gpu_kernel_implINS0_13AUnaryFunctorIsssZZZNS0_15binary_internal21div_trunc_kernel_cudaERNS_18TensorIteratorBaseEENKUlvE_clEvENKUlvE3_clEvEUlssE_EEEEvS6_RKT_EUliE_EEviT1_:
        /* <DEDUP_REMOVED lines=321> */
.L_x_12862:
        /* <DEDUP_REMOVED lines=16> */
.L_x_12866:
[----:B------:R0:W5:Y:S01]  /*1510*/  LDG.E.U8 R0, desc[UR36][R2.64] ;  /* 0x0000002402007981 */ /* 0x000162000c1e1100 */
[----:B------:R-:W-:Y:S05]  /*1520*/  BRA `(.L_x_12868) ;  /* 0x0000000c004c7947 */ /* 0x000fea0003800000 */
.L_x_12865:
        /* <DEDUP_REMOVED lines=8> */
.L_x_12870:
[----:B------:R0:W5:Y:S01]  /*15b0*/  LDG.E.U16 R0, desc[UR36][R2.64] ;  /* 0x0000002402007981 */ /* 0x000162000c1e1500 */
[----:B------:R-:W-:Y:S05]  /*15c0*/  BRA `(.L_x_12868) ;  /* 0x0000000c00247947 */ /* 0x000fea0003800000 */
.L_x_12869:
[----:B------:R0:W5:Y:S01]  /*15d0*/  LDG.E.U16 R0, desc[UR36][R2.64] ;  /* 0x0000002402007981 */ /* 0x000162000c1e1500 */
[----:B------:R-:W-:Y:S05]  /*15e0*/  BRA `(.L_x_12868) ;  /* 0x0000000c001c7947 */ /* 0x000fea0003800000 */
.L_x_12864:
        /* <DEDUP_REMOVED lines=9> */
.L_x_12872:
[----:B------:R-:W2:Y:S02]  /*1680*/  LDG.E.U16 R4, desc[UR36][R2.64] ;  /* 0x0000002402047981 */ /* 0x000ea4000c1e1500 */
[----:B--2---:R-:W-:-:S06]  /*1690*/  HADD2.F32 R4, -RZ, R4.H0_H0 ;  /* 0x20000004ff047230 */ /* 0x004fcc0000004100 */
[----:B------:R-:W0:Y:S02]  /*16a0*/  F2I.FTZ.TRUNC.NTZ R4, R4 ;  /* 0x0000000400047305 */ /* 0x000e24000021f100 */
[----:B0-----:R-:W-:Y:S01]  /*16b0*/  PRMT R0, R4, 0x7610, R0 ;  /* 0x0000761004007816 */ /* 0x001fe20000000000 */
[----:B------:R-:W-:Y:S06]  /*16c0*/  BRA `(.L_x_12868) ;  /* 0x0000000800e47947 */ /* 0x000fec0003800000 */
.L_x_12871:
        /* <DEDUP_REMOVED lines=9> */
.L_x_12874:
[----:B------:R-:W2:Y:S02]  /*1760*/  LDG.E.U16 R2, desc[UR36][R2.64] ;  /* 0x0000002402027981 */ /* 0x000ea4000c1e1500 */
[----:B--2---:R-:W-:-:S06]  /*1770*/  HADD2.F32 R4, -RZ, R2.H0_H0 ;  /* 0x20000002ff047230 */ /* 0x004fcc0000004100 */
[----:B------:R-:W0:Y:S02]  /*1780*/  F2I.FTZ.TRUNC.NTZ R4, R4 ;  /* 0x0000000400047305 */ /* 0x000e24000021f100 */
[----:B0-----:R-:W-:Y:S01]  /*1790*/  PRMT R0, R4, 0x7610, R0 ;  /* 0x0000761004007816 */ /* 0x001fe20000000000 */
[----:B------:R-:W-:Y:S06]  /*17a0*/  BRA `(.L_x_12868) ;  /* 0x0000000800ac7947 */ /* 0x000fec0003800000 */
.L_x_12873:
[----:B------:R-:W2:Y:S02]  /*17b0*/  LDG.E.64 R2, desc[UR36][R2.64] ;  /* 0x0000002402027981 */ /* 0x000ea4000c1e1b00 */
[----:B--2---:R0:W1:Y:S01]  /*17c0*/  F2I.F64.TRUNC R0, R2 ;  /* 0x0000000200007311 */ /* 0x004062000030d100 */
[----:B------:R-:W-:Y:S05]  /*17d0*/  BRA `(.L_x_12868) ;  /* 0x0000000800a07947 */ /* 0x000fea0003800000 */
.L_x_12863:
        /* <DEDUP_REMOVED lines=12> */
.L_x_12877:
[----:B------:R-:W2:Y:S02]  /*18a0*/  LDG.E.64 R2, desc[UR36][R2.64] ;  /* 0x0000002402027981 */ /* 0x000ea4000c1e1b00 */
[----:B--2---:R3:W4:Y:S01]  /*18b0*/  F2I.F64.TRUNC R0, R2 ;  /* 0x0000000200007311 */ /* 0x004722000030d100 */
[----:B------:R-:W-:Y:S05]  /*18c0*/  BRA `(.L_x_12868) ;  /* 0x0000000800647947 */ /* 0x000fea0003800000 */
.L_x_12876:
        /* <DEDUP_REMOVED lines=27> */
.L_x_12879:
        /* <DEDUP_REMOVED lines=14> */
.L_x_12878:
[----:B------:R-:W2:Y:S02]  /*1b60*/  LDG.E.U16 R4, desc[UR36][R2.64] ;  /* 0x0000002402047981 */ /* 0x000ea4000c1e1500 */
[----:B--2---:R-:W-:-:S06]  /*1b70*/  IMAD.U32 R4, R4, 0x10000, RZ ;  /* 0x0001000004047824 */ /* 0x004fcc00078e00ff */
[----:B------:R-:W0:Y:S02]  /*1b80*/  F2I.FTZ.TRUNC.NTZ R4, R4 ;  /* 0x0000000400047305 */ /* 0x000e24000021f100 */
[----:B0-----:R-:W-:Y:S01]  /*1b90*/  PRMT R0, R4, 0x7610, R0 ;  /* 0x0000761004007816 */ /* 0x001fe20000000000 */
[----:B------:R-:W-:Y:S06]  /*1ba0*/  BRA `(.L_x_12868) ;  /* 0x0000000400ac7947 */ /* 0x000fec0003800000 */
.L_x_12875:
        /* <DEDUP_REMOVED lines=10> */
.L_x_12882:
        /* <DEDUP_REMOVED lines=21> */
.L_x_12886:
[----:B------:R-:W-:Y:S05]  /*1da0*/  BSYNC.RECONVERGENT B1 ;  /* 0x0000000000017941 */ /* 0x000fea0003800200 */
.L_x_12885:
[----:B------:R-:W-:Y:S02]  /*1db0*/  SHF.L.U32 R0, R0, 0x14, RZ ;  /* 0x0000001400007819 */ /* 0x000fe400000006ff */
[----:B------:R-:W-:-:S04]  /*1dc0*/  LEA R2, R2, 0x3b800000, 0x17 ;  /* 0x3b80000002027811 */ /* 0x000fc800078eb8ff */
[----:B------:R-:W-:-:S07]  /*1dd0*/  LOP3.LUT R4, R2, R0, R7, 0xfe, !PT ;  /* 0x0000000002047212 */ /* 0x000fce00078efe07 */
.L_x_12884:
[----:B------:R-:W-:Y:S05]  /*1de0*/  BSYNC.RECONVERGENT B0 ;  /* 0x0000000000007941 */ /* 0x000fea0003800200 */
.L_x_12883:
[----:B------:R-:W0:Y:S02]  /*1df0*/  F2I.FTZ.TRUNC.NTZ R4, R4 ;  /* 0x0000000400047305 */ /* 0x000e24000021f100 */
[----:B0-----:R-:W-:Y:S01]  /*1e00*/  PRMT R0, R4, 0x7610, R0 ;  /* 0x0000761004007816 */ /* 0x001fe20000000000 */
[----:B------:R-:W-:Y:S06]  /*1e10*/  BRA `(.L_x_12868) ;  /* 0x0000000400107947 */ /* 0x000fec0003800000 */
.L_x_12881:
        /* <DEDUP_REMOVED lines=21> */
.L_x_12890:
[----:B------:R-:W-:Y:S05]  /*1f70*/  BSYNC.RECONVERGENT B1 ;  /* 0x0000000000017941 */ /* 0x000fea0003800200 */
.L_x_12889:
[----:B------:R-:W-:Y:S01]  /*1f80*/  IMAD.SHL.U32 R0, R0, 0x200000, RZ ;  /* 0x0020000000007824 */ /* 0x000fe200078e00ff */
[----:B------:R-:W-:-:S04]  /*1f90*/  LEA R2, R2, 0x37800000, 0x17 ;  /* 0x3780000002027811 */ /* 0x000fc800078eb8ff */
[----:B------:R-:W-:-:S07]  /*1fa0*/  LOP3.LUT R4, R2, R0, R7, 0xfe, !PT ;  /* 0x0000000002047212 */ /* 0x000fce00078efe07 */
.L_x_12888:
[----:B------:R-:W-:Y:S05]  /*1fb0*/  BSYNC.RECONVERGENT B0 ;  /* 0x0000000000007941 */ /* 0x000fea0003800200 */
.L_x_12887:
[----:B------:R-:W0:Y:S02]  /*1fc0*/  F2I.FTZ.TRUNC.NTZ R4, R4 ;  /* 0x0000000400047305 */ /* 0x000e24000021f100 */
[----:B0-----:R-:W-:Y:S01]  /*1fd0*/  PRMT R0, R4, 0x7610, R0 ;  /* 0x0000761004007816 */ /* 0x001fe20000000000 */
[----:B------:R-:W-:Y:S06]  /*1fe0*/  BRA `(.L_x_12868) ;  /* 0x00000000009c7947 */ /* 0x000fec0003800000 */
.L_x_12880:
[----:B------:R-:W-:-:S09]  /*1ff0*/  UISETP.NE.AND UP0, UPT, UR4, 0x1c, UPT ;  /* 0x0000001c0400788c */ /* 0x000fd2000bf05270 */
[----:B------:R-:W-:Y:S05]  /*2000*/  BRA.U !UP0, `(.L_x_12891) ;  /* 0x0000000108907547 */ /* 0x000fea000b800000 */
[----:B------:R-:W-:-:S09]  /*2010*/  UISETP.NE.AND UP0, UPT, UR4, 0x1d, UPT ;  /* 0x0000001d0400788c */ /* 0x000fd2000bf05270 */
[----:B------:R-:W-:Y:S05]  /*2020*/  BRA.U !UP0, `(.L_x_12892) ;  /* 0x0000000108807547 */ /* 0x000fea000b800000 */
[----:B------:R-:W-:-:S09]  /*2030*/  UISETP.NE.AND UP0, UPT, UR4, 0x2c, UPT ;  /* 0x0000002c0400788c */ /* 0x000fd2000bf05270 */
[----:B------:R-:W-:Y:S05]  /*2040*/  BRA.U !UP0, `(.L_x_12893) ;  /* 0x0000000108487547 */ /* 0x000fea000b800000 */
.L_x_12867:
        /* <DEDUP_REMOVED lines=16> */
.L_x_12894:
[----:B------:R-:W-:Y:S01]  /*2150*/  PRMT R0, RZ, 0x7610, R0 ;  /* 0x00007610ff007816 */ /* 0x000fe20000000000 */
[----:B------:R-:W-:Y:S06]  /*2160*/  BRA `(.L_x_12868) ;  /* 0x00000000003c7947 */ /* 0x000fec0003800000 */
.L_x_12893:
        /* <DEDUP_REMOVED lines=8> */
.L_x_12896:
[----:B------:R-:W-:Y:S05]  /*21f0*/  BSYNC.RECONVERGENT B0 ;  /* 0x0000000000007941 */ /* 0x000fea0003800200 */
.L_x_12895:
[----:B------:R-:W0:Y:S02]  /*2200*/  F2I.FTZ.TRUNC.NTZ R4, R4 ;  /* 0x0000000400047305 */ /* 0x000e24000021f100 */
[----:B0-----:R-:W-:Y:S01]  /*2210*/  PRMT R0, R4, 0x7610, R0 ;  /* 0x0000761004007816 */ /* 0x001fe20000000000 */
[----:B------:R-:W-:Y:S06]  /*2220*/  BRA `(.L_x_12868) ;  /* 0x00000000000c7947 */ /* 0x000fec0003800000 */
.L_x_12892:
[----:B------:R2:W5:Y:S01]  /*2230*/  LDG.E.U16 R0, desc[UR36][R2.64] ;  /* 0x0000002402007981 */ /* 0x000562000c1e1500 */
[----:B------:R-:W-:Y:S05]  /*2240*/  BRA `(.L_x_12868) ;  /* 0x0000000000047947 */ /* 0x000fea0003800000 */
.L_x_12891:
[----:B------:R1:W5:Y:S02]  /*2250*/  LDG.E.U16 R0, desc[UR36][R2.64] ;  /* 0x0000002402007981 */ /* 0x000364000c1e1500 */
.L_x_12868:
[----:B-1--45:R-:W-:Y:S01]  /*2260*/  PRMT R9, R0, 0x9910, RZ ;  /* 0x0000991000097816 */ /* 0x032fe200000000ff */
[----:B------:R-:W1:Y:S01]  /*2270*/  LDCU.64 UR6, c[0x0][0x580] ;  /* 0x0000b000ff0677ac */ /* 0x000e620008000a00 */
[----:B------:R-:W-:Y:S02]  /*2280*/  IABS R6, R18 ;  /* 0x0000001200067213 */ /* 0x000fe40000000000 */
[-C--:B------:R-:W-:Y:S01]  /*2290*/  IABS R5, R9.reuse ;  /* 0x0000000900057213 */ /* 0x080fe20000000000 */
[----:B------:R-:W-:Y:S01]  /*22a0*/  UPRMT UR4, UR41, 0x9910, URZ ;  /* 0x0000991029047896 */ /* 0x000fe200080000ff */
[----:B------:R-:W-:Y:S02]  /*22b0*/  IABS R8, R9 ;  /* 0x0000000900087213 */ /* 0x000fe40000000000 */
[----:B------:R-:W4:Y:S01]  /*22c0*/  I2F.RP R0, R5 ;  /* 0x0000000500007306 */ /* 0x000f220000209400 */
[----:B------:R-:W-:-:S07]  /*22d0*/  UISETP.GT.AND UP0, UPT, UR4, 0x9, UPT ;  /* 0x000000090400788c */ /* 0x000fce000bf04270 */
[----:B----4-:R-:W0:Y:S02]  /*22e0*/  MUFU.RCP R0, R0 ;  /* 0x0000000000007308 */ /* 0x010e240000001000 */
[----:B0-23--:R-:W-:Y:S02]  /*22f0*/  VIADD R2, R0, 0xffffffe ;  /* 0x0ffffffe00027836 */ /* 0x00dfe40000000000 */
[----:B------:R-:W-:-:S04]  /*2300*/  IMAD.MOV R0, RZ, RZ, -R8 ;  /* 0x000000ffff007224 */ /* 0x000fc800078e0a08 */
[----:B------:R0:W2:Y:S02]  /*2310*/  F2I.FTZ.U32.TRUNC.NTZ R3, R2 ;  /* 0x0000000200037305 */ /* 0x0000a4000021f000 */
[----:B0-----:R-:W-:Y:S02]  /*2320*/  IMAD.MOV.U32 R2, RZ, RZ, RZ ;  /* 0x000000ffff027224 */ /* 0x001fe400078e00ff */
[----:B--2---:R-:W-:-:S04]  /*2330*/  IMAD.MOV R4, RZ, RZ, -R3 ;  /* 0x000000ffff047224 */ /* 0x004fc800078e0a03 */
        /* <DEDUP_REMOVED lines=9> */
[----:B------:R-:W-:Y:S02]  /*23d0*/  ISETP.GE.U32.AND P0, PT, R0, R5, PT ;  /* 0x000000050000720c */ /* 0x000fe40003f06070 */
[----:B------:R-:W-:-:S04]  /*23e0*/  LOP3.LUT R0, R18, R9, RZ, 0x3c, !PT ;  /* 0x0000000912007212 */ /* 0x000fc800078e3cff */
[----:B------:R-:W-:-:S07]  /*23f0*/  ISETP.GE.AND P1, PT, R0, RZ, PT ;  /* 0x000000ff0000720c */ /* 0x000fce0003f26270 */
        /* <DEDUP_REMOVED lines=17> */
.L_x_12900:
[----:B------:R3:W-:Y:S01]  /*2510*/  STG.E.U8 desc[UR36][R2.64], R11 ;  /* 0x0000000b02007986 */ /* 0x0007e2000c101124 */
[----:B------:R-:W-:Y:S05]  /*2520*/  BRA `(.L_x_12902) ;  /* 0x0000000c00507947 */ /* 0x000fea0003800000 */
.L_x_12899:
        /* <DEDUP_REMOVED lines=10> */
.L_x_12904:
[----:B------:R-:W-:-:S05]  /*25d0*/  PRMT R5, R11, 0x9910, RZ ;  /* 0x000099100b057816 */ /* 0x000fca00000000ff */
[----:B------:R1:W-:Y:S01]  /*25e0*/  STG.E desc[UR36][R2.64], R5 ;  /* 0x0000000502007986 */ /* 0x0003e2000c101924 */
[----:B------:R-:W-:Y:S05]  /*25f0*/  BRA `(.L_x_12902) ;  /* 0x0000000c001c7947 */ /* 0x000fea0003800000 */
.L_x_12903:
[----:B------:R2:W-:Y:S01]  /*2600*/  STG.E.U16 desc[UR36][R2.64], R11 ;  /* 0x0000000b02007986 */ /* 0x0005e2000c101524 */
[----:B------:R-:W-:Y:S05]  /*2610*/  BRA `(.L_x_12902) ;  /* 0x0000000c00147947 */ /* 0x000fea0003800000 */
.L_x_12898:
        /* <DEDUP_REMOVED lines=9> */
.L_x_12906:
[----:B------:R-:W0:Y:S02]  /*26b0*/  I2F.S16 R0, R11 ;  /* 0x0000000b00007306 */ /* 0x000e240000101400 */
[----:B0-----:R-:W-:-:S05]  /*26c0*/  F2FP.F16.F32.PACK_AB R0, RZ, R0 ;  /* 0x00000000ff00723e */ /* 0x001fca00000000ff */
[----:B------:R0:W-:Y:S01]  /*26d0*/  STG.E.U16 desc[UR36][R2.64], R0 ;  /* 0x0000000002007986 */ /* 0x0001e2000c101524 */
[----:B------:R-:W-:Y:S05]  /*26e0*/  BRA `(.L_x_12902) ;  /* 0x0000000800e07947 */ /* 0x000fea0003800000 */
.L_x_12905:
        /* <DEDUP_REMOVED lines=10> */
.L_x_12908:
[----:B------:R-:W0:Y:S02]  /*2790*/  I2F.S16 R11, R11 ;  /* 0x0000000b000b7306 */ /* 0x000e240000101400 */
[----:B0-----:R-:W-:-:S04]  /*27a0*/  F2FP.F16.F32.PACK_AB R5, RZ, R11 ;  /* 0x0000000bff05723e */ /* 0x001fc800000000ff */
[----:B------:R-:W-:-:S05]  /*27b0*/  PRMT R5, R5, 0x5410, RZ ;  /* 0x0000541005057816 */ /* 0x000fca00000000ff */
[----:B------:R0:W-:Y:S01]  /*27c0*/  STG.E desc[UR36][R2.64], R5 ;  /* 0x0000000502007986 */ /* 0x0001e2000c101924 */
[----:B------:R-:W-:Y:S05]  /*27d0*/  BRA `(.L_x_12902) ;  /* 0x0000000800a47947 */ /* 0x000fea0003800000 */
.L_x_12907:
[----:B------:R-:W0:Y:S02]  /*27e0*/  I2F.F64.S16 R4, R11 ;  /* 0x0000000b00047312 */ /* 0x000e240000101c00 */
[----:B0-----:R0:W-:Y:S01]  /*27f0*/  STG.E.64 desc[UR36][R2.64], R4 ;  /* 0x0000000402007986 */ /* 0x0011e2000c101b24 */
[----:B------:R-:W-:Y:S05]  /*2800*/  BRA `(.L_x_12902) ;  /* 0x0000000800987947 */ /* 0x000fea0003800000 */
.L_x_12897:
        /* <DEDUP_REMOVED lines=13> */
.L_x_12911:
[----:B------:R-:W0:Y:S01]  /*28e0*/  I2F.F64.S16 R4, R11 ;  /* 0x0000000b00047312 */ /* 0x000e220000101c00 */
[----:B------:R-:W-:-:S05]  /*28f0*/  CS2R R6, SRZ ;  /* 0x0000000000067805 */ /* 0x000fca000001ff00 */
[----:B0-----:R0:W-:Y:S01]  /*2900*/  STG.E.128 desc[UR36][R2.64], R4 ;  /* 0x0000000402007986 */ /* 0x0011e2000c101d24 */
[----:B------:R-:W-:Y:S05]  /*2910*/  BRA `(.L_x_12902) ;  /* 0x0000000800547947 */ /* 0x000fea0003800000 */
.L_x_12910:
        /* <DEDUP_REMOVED lines=19> */
.L_x_12915:
[----:B------:R-:W-:Y:S05]  /*2a50*/  BSYNC.RECONVERGENT B0 ;  /* 0x0000000000007941 */ /* 0x000fea0003800200 */
.L_x_12914:
[----:B------:R-:W-:-:S05]  /*2a60*/  LOP3.LUT R5, R0, 0x80, R5, 0xf8, !PT ;  /* 0x0000008000057812 */ /* 0x000fca00078ef805 */
[----:B------:R0:W-:Y:S01]  /*2a70*/  STG.E.U8 desc[UR36][R2.64], R5 ;  /* 0x0000000502007986 */ /* 0x0001e2000c101124 */
[----:B------:R-:W-:Y:S05]  /*2a80*/  BRA `(.L_x_12902) ;  /* 0x0000000400f87947 */ /* 0x000fea0003800000 */
.L_x_12913:
        /* <DEDUP_REMOVED lines=15> */
.L_x_12917:
[----:B------:R-:W-:Y:S05]  /*2b80*/  BSYNC.RECONVERGENT B0 ;  /* 0x0000000000007941 */ /* 0x000fea0003800200 */
.L_x_12916:
[----:B------:R-:W-:-:S05]  /*2b90*/  LOP3.LUT R5, R0, 0x80, R5, 0xf8, !PT ;  /* 0x0000008000057812 */ /* 0x000fca00078ef805 */
[----:B------:R0:W-:Y:S01]  /*2ba0*/  STG.E.U8 desc[UR36][R2.64], R5 ;  /* 0x0000000502007986 */ /* 0x0001e2000c101124 */
[----:B------:R-:W-:Y:S05]  /*2bb0*/  BRA `(.L_x_12902) ;  /* 0x0000000400ac7947 */ /* 0x000fea0003800000 */
.L_x_12912:
[----:B------:R-:W0:Y:S02]  /*2bc0*/  I2F.S16 R0, R11 ;  /* 0x0000000b00007306 */ /* 0x000e240000101400 */
[----:B0-----:R-:W-:-:S05]  /*2bd0*/  F2FP.BF16.F32.PACK_AB R0, RZ, R0 ;  /* 0x00000000ff00723e */ /* 0x001fca00000010ff */
[----:B------:R0:W-:Y:S01]  /*2be0*/  STG.E.U16 desc[UR36][R2.64], R0 ;  /* 0x0000000002007986 */ /* 0x0001e2000c101524 */
[----:B------:R-:W-:Y:S05]  /*2bf0*/  BRA `(.L_x_12902) ;  /* 0x00000004009c7947 */ /* 0x000fea0003800000 */
.L_x_12909:
        /* <DEDUP_REMOVED lines=10> */
.L_x_12920:
        /* <DEDUP_REMOVED lines=13> */
.L_x_12923:
[----:B------:R-:W-:-:S04]  /*2d70*/  SHF.R.U32.HI R0, RZ, 0x14, R5 ;  /* 0x00000014ff007819 */ /* 0x000fc80000011605 */
[----:B------:R-:W-:-:S04]  /*2d80*/  LOP3.LUT R0, R0, 0x1, RZ, 0xc0, !PT ;  /* 0x0000000100007812 */ /* 0x000fc800078ec0ff */
[----:B------:R-:W-:-:S04]  /*2d90*/  IADD3 R0, PT, PT, R5, 0x487ffff, R0 ;  /* 0x0487ffff05007810 */ /* 0x000fc80007ffe000 */
[----:B------:R-:W-:-:S04]  /*2da0*/  SHF.R.U32.HI R0, RZ, 0x14, R0 ;  /* 0x00000014ff007819 */ /* 0x000fc80000011600 */
[----:B------:R-:W-:-:S07]  /*2db0*/  LOP3.LUT R4, R0, 0xff, RZ, 0xc0, !PT ;  /* 0x000000ff00047812 */ /* 0x000fce00078ec0ff */
.L_x_12924:
[----:B------:R-:W-:-:S04]  /*2dc0*/  SHF.R.U32.HI R5, RZ, 0x18, R5 ;  /* 0x00000018ff057819 */ /* 0x000fc80000011605 */
[----:B------:R-:W-:-:S04]  /*2dd0*/  LOP3.LUT R4, R4, 0x80, R5, 0xf8, !PT ;  /* 0x0000008004047812 */ /* 0x000fc800078ef805 */
[----:B------:R-:W-:-:S07]  /*2de0*/  PRMT R0, R4, 0x7610, R0 ;  /* 0x0000761004007816 */ /* 0x000fce0000000000 */
.L_x_12922:
[----:B------:R-:W-:Y:S05]  /*2df0*/  BSYNC.RECONVERGENT B0 ;  /* 0x0000000000007941 */ /* 0x000fea0003800200 */
.L_x_12921:
[----:B------:R0:W-:Y:S01]  /*2e00*/  STG.E.U8 desc[UR36][R2.64], R0 ;  /* 0x0000000002007986 */ /* 0x0001e2000c101124 */
[----:B------:R-:W-:Y:S05]  /*2e10*/  BRA `(.L_x_12902) ;  /* 0x0000000400147947 */ /* 0x000fea0003800000 */
.L_x_12919:
        /* <DEDUP_REMOVED lines=13> */
.L_x_12927:
[----:B------:R-:W-:-:S04]  /*2ef0*/  SHF.R.U32.HI R0, RZ, 0x15, R5 ;  /* 0x00000015ff007819 */ /* 0x000fc80000011605 */
[----:B------:R-:W-:-:S04]  /*2f00*/  LOP3.LUT R0, R0, 0x1, RZ, 0xc0, !PT ;  /* 0x0000000100007812 */ /* 0x000fc800078ec0ff */
[----:B------:R-:W-:-:S04]  /*2f10*/  IADD3 R0, PT, PT, R5, 0x88fffff, R0 ;  /* 0x088fffff05007810 */ /* 0x000fc80007ffe000 */
[----:B------:R-:W-:-:S04]  /*2f20*/  SHF.R.U32.HI R0, RZ, 0x15, R0 ;  /* 0x00000015ff007819 */ /* 0x000fc80000011600 */
[----:B------:R-:W-:-:S07]  /*2f30*/  LOP3.LUT R4, R0, 0xff, RZ, 0xc0, !PT ;  /* 0x000000ff00047812 */ /* 0x000fce00078ec0ff */
.L_x_12928:
[----:B------:R-:W-:-:S04]  /*2f40*/  SHF.R.U32.HI R5, RZ, 0x18, R5 ;  /* 0x00000018ff057819 */ /* 0x000fc80000011605 */
[----:B------:R-:W-:-:S04]  /*2f50*/  LOP3.LUT R4, R4, 0x80, R5, 0xf8, !PT ;  /* 0x0000008004047812 */ /* 0x000fc800078ef805 */
[----:B------:R-:W-:-:S07]  /*2f60*/  PRMT R0, R4, 0x7610, R0 ;  /* 0x0000761004007816 */ /* 0x000fce0000000000 */
.L_x_12926:
[----:B------:R-:W-:Y:S05]  /*2f70*/  BSYNC.RECONVERGENT B0 ;  /* 0x0000000000007941 */ /* 0x000fea0003800200 */
.L_x_12925:
[----:B------:R0:W-:Y:S01]  /*2f80*/  STG.E.U8 desc[UR36][R2.64], R0 ;  /* 0x0000000002007986 */ /* 0x0001e2000c101124 */
[----:B------:R-:W-:Y:S05]  /*2f90*/  BRA `(.L_x_12902) ;  /* 0x0000000000b47947 */ /* 0x000fea0003800000 */
.L_x_12918:
[----:B------:R-:W-:-:S09]  /*2fa0*/  UISETP.NE.AND UP0, UPT, UR4, 0x1c, UPT ;  /* 0x0000001c0400788c */ /* 0x000fd2000bf05270 */
[----:B------:R-:W-:Y:S05]  /*2fb0*/  BRA.U !UP0, `(.L_x_12929) ;  /* 0x0000000108a47547 */ /* 0x000fea000b800000 */
[----:B------:R-:W-:-:S09]  /*2fc0*/  UISETP.NE.AND UP0, UPT, UR4, 0x1d, UPT ;  /* 0x0000001d0400788c */ /* 0x000fd2000bf05270 */
[----:B------:R-:W-:Y:S05]  /*2fd0*/  BRA.U !UP0, `(.L_x_12930) ;  /* 0x00000001088c7547 */ /* 0x000fea000b800000 */
[----:B------:R-:W-:-:S09]  /*2fe0*/  UISETP.NE.AND UP0, UPT, UR4, 0x2c, UPT ;  /* 0x0000002c0400788c */ /* 0x000fd2000bf05270 */
[----:B------:R-:W-:Y:S05]  /*2ff0*/  BRA.U !UP0, `(.L_x_12931) ;  /* 0x0000000108447547 */ /* 0x000fea000b800000 */
.L_x_12901:
        /* <DEDUP_REMOVED lines=16> */
.L_x_12932:
[----:B------:R-:W-:Y:S05]  /*3100*/  BRA `(.L_x_12902) ;  /* 0x0000000000587947 */ /* 0x000fea0003800000 */
.L_x_12931:
        /* <DEDUP_REMOVED lines=16> */
.L_x_12930:
[----:B------:R-:W-:-:S04]  /*3210*/  PRMT R4, R11, 0x9910, RZ ;  /* 0x000099100b047816 */ /* 0x000fc800000000ff */
[----:B------:R-:W-:-:S05]  /*3220*/  SHF.R.S32.HI R5, RZ, 0x1f, R4 ;  /* 0x0000001fff057819 */ /* 0x000fca0000011404 */
[----:B------:R0:W-:Y:S01]  /*3230*/  STG.E.64 desc[UR36][R2.64], R4 ;  /* 0x0000000402007986 */ /* 0x0001e2000c101b24 */
[----:B------:R-:W-:Y:S05]  /*3240*/  BRA `(.L_x_12902) ;  /* 0x0000000000087947 */ /* 0x000fea0003800000 */
.L_x_12929:
[----:B------:R-:W-:-:S05]  /*3250*/  PRMT R5, R11, 0x9910, RZ ;  /* 0x000099100b057816 */ /* 0x000fca00000000ff */
[----:B------:R0:W-:Y:S02]  /*3260*/  STG.E desc[UR36][R2.64], R5 ;  /* 0x0000000502007986 */ /* 0x0001e4000c101924 */
.L_x_12902:
[----:B------:R-:W-:-:S07]  /*3270*/  VIADD R17, R17, 0x80 ;  /* 0x0000008011117836 */ /* 0x000fce0000000000 */
.L_x_12861:
[----:B------:R-:W-:Y:S05]  /*3280*/  BSYNC.RECONVERGENT B6 ;  /* 0x0000000000067941 */ /* 0x000fea0003800200 */
.L_x_12860:
        /* <DEDUP_REMOVED lines=307> */
.L_x_12935:
        /* <DEDUP_REMOVED lines=16> */
.L_x_12939:
[----:B------:R1:W5:Y:S01]  /*46c0*/  LDG.E.U8 R0, desc[UR36][R2.64] ;  /* 0x0000002402007981 */ /* 0x000362000c1e1100 */
[----:B------:R-:W-:Y:S05]  /*46d0*/  BRA `(.L_x_12941) ;  /* 0x0000000c004c7947 */ /* 0x000fea0003800000 */
.L_x_12938:
        /* <DEDUP_REMOVED lines=8> */
.L_x_12943:
[----:B------:R3:W5:Y:S01]  /*4760*/  LDG.E.U16 R0, desc[UR36][R2.64] ;  /* 0x0000002402007981 */ /* 0x000762000c1e1500 */
[----:B------:R-:W-:Y:S05]  /*4770*/  BRA `(.L_x_12941) ;  /* 0x0000000c00247947 */ /* 0x000fea0003800000 */
.L_x_12942:
[----:B------:R2:W5:Y:S01]  /*4780*/  LDG.E.U16 R0, desc[UR36][R2.64] ;  /* 0x0000002402007981 */ /* 0x000562000c1e1500 */
[----:B------:R-:W-:Y:S05]  /*4790*/  BRA `(.L_x_12941) ;  /* 0x0000000c001c7947 */ /* 0x000fea0003800000 */
.L_x_12937:
        /* <DEDUP_REMOVED lines=9> */
.L_x_12945:
[----:B------:R-:W2:Y:S02]  /*4830*/  LDG.E.U16 R4, desc[UR36][R2.64] ;  /* 0x0000002402047981 */ /* 0x000ea4000c1e1500 */
[----:B--2---:R-:W-:-:S06]  /*4840*/  HADD2.F32 R4, -RZ, R4.H0_H0 ;  /* 0x20000004ff047230 */ /* 0x004fcc0000004100 */
[----:B------:R-:W0:Y:S02]  /*4850*/  F2I.FTZ.TRUNC.NTZ R4, R4 ;  /* 0x0000000400047305 */ /* 0x000e24000021f100 */
[----:B0-----:R-:W-:Y:S01]  /*4860*/  PRMT R0, R4, 0x7610, R0 ;  /* 0x0000761004007816 */ /* 0x001fe20000000000 */
[----:B------:R-:W-:Y:S06]  /*4870*/  BRA `(.L_x_12941) ;  /* 0x0000000800e47947 */ /* 0x000fec0003800000 */
.L_x_12944:
        /* <DEDUP_REMOVED lines=9> */
.L_x_12947:
[----:B------:R-:W2:Y:S02]  /*4910*/  LDG.E.U16 R2, desc[UR36][R2.64] ;  /* 0x0000002402027981 */ /* 0x000ea4000c1e1500 */
[----:B--2---:R-:W-:-:S06]  /*4920*/  HADD2.F32 R4, -RZ, R2.H0_H0 ;  /* 0x20000002ff047230 */ /* 0x004fcc0000004100 */
[----:B------:R-:W0:Y:S02]  /*4930*/  F2I.FTZ.TRUNC.NTZ R4, R4 ;  /* 0x0000000400047305 */ /* 0x000e24000021f100 */
[----:B0-----:R-:W-:Y:S01]  /*4940*/  PRMT R0, R4, 0x7610, R0 ;  /* 0x0000761004007816 */ /* 0x001fe20000000000 */
[----:B------:R-:W-:Y:S06]  /*4950*/  BRA `(.L_x_12941) ;  /* 0x0000000800ac7947 */ /* 0x000fec0003800000 */
.L_x_12946:
[----:B------:R-:W2:Y:S02]  /*4960*/  LDG.E.64 R2, desc[UR36][R2.64] ;  /* 0x0000002402027981 */ /* 0x000ea4000c1e1b00 */
[----:B--2---:R0:W1:Y:S01]  /*4970*/  F2I.F64.TRUNC R0, R2 ;  /* 0x0000000200007311 */ /* 0x004062000030d100 */
[----:B------:R-:W-:Y:S05]  /*4980*/  BRA `(.L_x_12941) ;  /* 0x0000000800a07947 */ /* 0x000fea0003800000 */
.L_x_12936:
        /* <DEDUP_REMOVED lines=12> */
.L_x_12950:
[----:B------:R-:W2:Y:S02]  /*4a50*/  LDG.E.64 R2, desc[UR36][R2.64] ;  /* 0x0000002402027981 */ /* 0x000ea4000c1e1b00 */
[----:B--2---:R0:W1:Y:S01]  /*4a60*/  F2I.F64.TRUNC R0, R2 ;  /* 0x0000000200007311 */ /* 0x004062000030d100 */
[----:B------:R-:W-:Y:S05]  /*4a70*/  BRA `(.L_x_12941) ;  /* 0x0000000800647947 */ /* 0x000fea0003800000 */
.L_x_12949:
        /* <DEDUP_REMOVED lines=27> */
.L_x_12952:
        /* <DEDUP_REMOVED lines=14> */
.L_x_12951:
[----:B------:R-:W2:Y:S02]  /*4d10*/  LDG.E.U16 R4, desc[UR36][R2.64] ;  /* 0x0000002402047981 */ /* 0x000ea4000c1e1500 */
[----:B--2---:R-:W-:-:S06]  /*4d20*/  IMAD.U32 R4, R4, 0x10000, RZ ;  /* 0x0001000004047824 */ /* 0x004fcc00078e00ff */
[----:B------:R-:W0:Y:S02]  /*4d30*/  F2I.FTZ.TRUNC.NTZ R4, R4 ;  /* 0x0000000400047305 */ /* 0x000e24000021f100 */
[----:B0-----:R-:W-:Y:S01]  /*4d40*/  PRMT R0, R4, 0x7610, R0 ;  /* 0x0000761004007816 */ /* 0x001fe20000000000 */
[----:B------:R-:W-:Y:S06]  /*4d50*/  BRA `(.L_x_12941) ;  /* 0x0000000400ac7947 */ /* 0x000fec0003800000 */
.L_x_12948:
        /* <DEDUP_REMOVED lines=10> */
.L_x_12955:
        /* <DEDUP_REMOVED lines=21> */
.L_x_12959:
[----:B------:R-:W-:Y:S05]  /*4f50*/  BSYNC.RECONVERGENT B1 ;  /* 0x0000000000017941 */ /* 0x000fea0003800200 */
.L_x_12958:
[----:B------:R-:W-:Y:S01]  /*4f60*/  IMAD.SHL.U32 R0, R0, 0x100000, RZ ;  /* 0x0010000000007824 */ /* 0x000fe200078e00ff */
[----:B------:R-:W-:-:S04]  /*4f70*/  LEA R2, R2, 0x3b800000, 0x17 ;  /* 0x3b80000002027811 */ /* 0x000fc800078eb8ff */
[----:B------:R-:W-:-:S07]  /*4f80*/  LOP3.LUT R4, R2, R0, R7, 0xfe, !PT ;  /* 0x0000000002047212 */ /* 0x000fce00078efe07 */
.L_x_12957:
[----:B------:R-:W-:Y:S05]  /*4f90*/  BSYNC.RECONVERGENT B0 ;  /* 0x0000000000007941 */ /* 0x000fea0003800200 */
.L_x_12956:
[----:B------:R-:W0:Y:S02]  /*4fa0*/  F2I.FTZ.TRUNC.NTZ R4, R4 ;  /* 0x0000000400047305 */ /* 0x000e24000021f100 */
[----:B0-----:R-:W-:Y:S01]  /*4fb0*/  PRMT R0, R4, 0x7610, R0 ;  /* 0x0000761004007816 */ /* 0x001fe20000000000 */
[----:B------:R-:W-:Y:S06]  /*4fc0*/  BRA `(.L_x_12941) ;  /* 0x0000000400107947 */ /* 0x000fec0003800000 */
.L_x_12954:
        /* <DEDUP_REMOVED lines=21> */
.L_x_12963:
[----:B------:R-:W-:Y:S05]  /*5120*/  BSYNC.RECONVERGENT B1 ;  /* 0x0000000000017941 */ /* 0x000fea0003800200 */
.L_x_12962:
[----:B------:R-:W-:Y:S02]  /*5130*/  SHF.L.U32 R0, R0, 0x15, RZ ;  /* 0x0000001500007819 */ /* 0x000fe400000006ff */
[----:B------:R-:W-:-:S04]  /*5140*/  LEA R2, R2, 0x37800000, 0x17 ;  /* 0x3780000002027811 */ /* 0x000fc800078eb8ff */
[----:B------:R-:W-:-:S07]  /*5150*/  LOP3.LUT R4, R2, R0, R7, 0xfe, !PT ;  /* 0x0000000002047212 */ /* 0x000fce00078efe07 */
.L_x_12961:
[----:B------:R-:W-:Y:S05]  /*5160*/  BSYNC.RECONVERGENT B0 ;  /* 0x0000000000007941 */ /* 0x000fea0003800200 */
.L_x_12960:
[----:B------:R-:W0:Y:S02]  /*5170*/  F2I.FTZ.TRUNC.NTZ R4, R4 ;  /* 0x0000000400047305 */ /* 0x000e24000021f100 */
[----:B0-----:R-:W-:Y:S01]  /*5180*/  PRMT R0, R4, 0x7610, R0 ;  /* 0x0000761004007816 */ /* 0x001fe20000000000 */
[----:B------:R-:W-:Y:S06]  /*5190*/  BRA `(.L_x_12941) ;  /* 0x00000000009c7947 */ /* 0x000fec0003800000 */
.L_x_12953:
        /* <DEDUP_REMOVED lines=14> */
.L_x_12967:
[----:B------:R-:W-:Y:S05]  /*5280*/  BSYNC.RECONVERGENT B0 ;  /* 0x0000000000007941 */ /* 0x000fea0003800200 */
.L_x_12966:
[----:B------:R-:W0:Y:S02]  /*5290*/  F2I.FTZ.TRUNC.NTZ R4, R4 ;  /* 0x0000000400047305 */ /* 0x000e24000021f100 */
[----:B0-----:R-:W-:Y:S01]  /*52a0*/  PRMT R0, R4, 0x7610, R0 ;  /* 0x0000761004007816 */ /* 0x001fe20000000000 */
[----:B------:R-:W-:Y:S06]  /*52b0*/  BRA `(.L_x_12941) ;  /* 0x0000000000547947 */ /* 0x000fec0003800000 */
.L_x_12940:
        /* <DEDUP_REMOVED lines=16> */
.L_x_12968:
[----:B------:R-:W-:Y:S01]  /*53c0*/  PRMT R0, RZ, 0x7610, R0 ;  /* 0x00007610ff007816 */ /* 0x000fe20000000000 */
[----:B------:R-:W-:Y:S06]  /*53d0*/  BRA `(.L_x_12941) ;  /* 0x00000000000c7947 */ /* 0x000fec0003800000 */
.L_x_12965:
[----:B------:R0:W5:Y:S01]  /*53e0*/  LDG.E.U16 R0, desc[UR36][R2.64] ;  /* 0x0000002402007981 */ /* 0x000162000c1e1500 */
[----:B------:R-:W-:Y:S05]  /*53f0*/  BRA `(.L_x_12941) ;  /* 0x0000000000047947 */ /* 0x000fea0003800000 */
.L_x_12964:
[----:B------:R0:W5:Y:S02]  /*5400*/  LDG.E.U16 R0, desc[UR36][R2.64] ;  /* 0x0000002402007981 */ /* 0x000164000c1e1500 */
.L_x_12941:
[----:B-1---5:R-:W-:Y:S01]  /*5410*/  PRMT R9, R0, 0x9910, RZ ;  /* 0x0000991000097816 */ /* 0x022fe200000000ff */
[----:B------:R-:W1:Y:S01]  /*5420*/  LDCU.64 UR6, c[0x0][0x580] ;  /* 0x0000b000ff0677ac */ /* 0x000e620008000a00 */
[----:B------:R-:W-:Y:S02]  /*5430*/  IABS R6, R18 ;  /* 0x0000001200067213 */ /* 0x000fe40000000000 */
[-C--:B------:R-:W-:Y:S01]  /*5440*/  IABS R5, R9.reuse ;  /* 0x0000000900057213 */ /* 0x080fe20000000000 */
[----:B------:R-:W-:Y:S01]  /*5450*/  UPRMT UR4, UR41, 0x9910, URZ ;  /* 0x0000991029047896 */ /* 0x000fe200080000ff */
[----:B------:R-:W-:Y:S02]  /*5460*/  IABS R8, R9 ;  /* 0x0000000900087213 */ /* 0x000fe40000000000 */
[----:B------:R-:W2:Y:S01]  /*5470*/  I2F.RP R0, R5 ;  /* 0x0000000500007306 */ /* 0x000ea20000209400 */
[----:B------:R-:W-:-:S07]  /*5480*/  UISETP.GT.AND UP0, UPT, UR4, 0x9, UPT ;  /* 0x000000090400788c */ /* 0x000fce000bf04270 */
[----:B--2---:R-:W0:Y:S02]  /*5490*/  MUFU.RCP R0, R0 ;  /* 0x0000000000007308 */ /* 0x004e240000001000 */
[----:B0--34-:R-:W-:Y:S02]  /*54a0*/  VIADD R2, R0, 0xffffffe ;  /* 0x0ffffffe00027836 */ /* 0x019fe40000000000 */
[----:B------:R-:W-:-:S04]  /*54b0*/  IMAD.MOV R0, RZ, RZ, -R8 ;  /* 0x000000ffff007224 */ /* 0x000fc800078e0a08 */
[----:B------:R0:W2:Y:S02]  /*54c0*/  F2I.FTZ.U32.TRUNC.NTZ R3, R2 ;  /* 0x0000000200037305 */ /* 0x0000a4000021f000 */
[----:B0-----:R-:W-:Y:S01]  /*54d0*/  MOV R2, RZ ;  /* 0x000000ff00027202 */ /* 0x001fe20000000f00 */
        /* <DEDUP_REMOVED lines=10> */
[----:B------:R-:W-:Y:S02]  /*5580*/  ISETP.GE.U32.AND P0, PT, R0, R5, PT ;  /* 0x000000050000720c */ /* 0x000fe40003f06070 */
[----:B------:R-:W-:-:S04]  /*5590*/  LOP3.LUT R0, R18, R9, RZ, 0x3c, !PT ;  /* 0x0000000912007212 */ /* 0x000fc800078e3cff */
[----:B------:R-:W-:-:S07]  /*55a0*/  ISETP.GE.AND P1, PT, R0, RZ, PT ;  /* 0x000000ff0000720c */ /* 0x000fce0003f26270 */
[----:B------:R-:W-:Y:S02]  /*55b0*/  @P0 IADD3 R3, PT, PT, R3, 0x1, RZ ;  /* 0x0000000103030810 */ /* 0x000fe40007ffe0ff */
[----:B-1----:R-:W-:-:S03]  /*55c0*/  IADD3 R2, P0, PT, R16, UR6, RZ ;  /* 0x0000000610027c10 */ /* 0x002fc6000ff1e0ff */
[----:B------:R-:W-:Y:S02]  /*55d0*/  IMAD.MOV.U32 R11, RZ, RZ, R3 ;  /* 0x000000ffff0b7224 */ /* 0x000fe400078e0003 */
[----:B------:R-:W-:Y:S02]  /*55e0*/  IMAD.X R3, RZ, RZ, UR7, P0 ;  /* 0x00000007ff037e24 */ /* 0x000fe400080e06ff */
        /* <DEDUP_REMOVED lines=13> */
.L_x_12972:
[----:B------:R0:W-:Y:S01]  /*56c0*/  STG.E.U8 desc[UR36][R2.64], R11 ;  /* 0x0000000b02007986 */ /* 0x0001e2000c101124 */
[----:B------:R-:W-:Y:S05]  /*56d0*/  BRA `(.L_x_12974) ;  /* 0x0000000c004c7947 */ /* 0x000fea0003800000 */
.L_x_12971:
        /* <DEDUP_REMOVED lines=10> */
.L_x_12976:
[----:B------:R-:W-:-:S05]  /*5780*/  PRMT R5, R11, 0x9910, RZ ;  /* 0x000099100b057816 */ /* 0x000fca00000000ff */
[----:B------:R0:W-:Y:S01]  /*5790*/  STG.E desc[UR36][R2.64], R5 ;  /* 0x0000000502007986 */ /* 0x0001e2000c101924 */
[----:B------:R-:W-:Y:S05]  /*57a0*/  BRA `(.L_x_12974) ;  /* 0x0000000c00187947 */ /* 0x000fea0003800000 */
.L_x_12975:
[----:B------:R0:W-:Y:S01]  /*57b0*/  STG.E.U16 desc[UR36][R2.64], R11 ;  /* 0x0000000b02007986 */ /* 0x0001e2000c101524 */
[----:B------:R-:W-:Y:S05]  /*57c0*/  BRA `(.L_x_12974) ;  /* 0x0000000c00107947 */ /* 0x000fea0003800000 */
.L_x_12970:
        /* <DEDUP_REMOVED lines=9> */
.L_x_12978:
[----:B------:R-:W0:Y:S02]  /*5860*/  I2F.S16 R0, R11 ;  /* 0x0000000b00007306 */ /* 0x000e240000101400 */
[----:B0-----:R-:W-:-:S05]  /*5870*/  F2FP.F16.F32.PACK_AB R0, RZ, R0 ;  /* 0x00000000ff00723e */ /* 0x001fca00000000ff */
[----:B------:R0:W-:Y:S01]  /*5880*/  STG.E.U16 desc[UR36][R2.64], R0 ;  /* 0x0000000002007986 */ /* 0x0001e2000c101524 */
[----:B------:R-:W-:Y:S05]  /*5890*/  BRA `(.L_x_12974) ;  /* 0x0000000800dc7947 */ /* 0x000fea0003800000 */
.L_x_12977:
        /* <DEDUP_REMOVED lines=10> */
.L_x_12980:
[----:B------:R-:W0:Y:S02]  /*5940*/  I2F.S16 R11, R11 ;  /* 0x0000000b000b7306 */ /* 0x000e240000101400 */
[----:B0-----:R-:W-:-:S04]  /*5950*/  F2FP.F16.F32.PACK_AB R5, RZ, R11 ;  /* 0x0000000bff05723e */ /* 0x001fc800000000ff */
[----:B------:R-:W-:-:S05]  /*5960*/  PRMT R5, R5, 0x5410, RZ ;  /* 0x0000541005057816 */ /* 0x000fca00000000ff */
[----:B------:R0:W-:Y:S01]  /*5970*/  STG.E desc[UR36][R2.64], R5 ;  /* 0x0000000502007986 */ /* 0x0001e2000c101924 */
[----:B------:R-:W-:Y:S05]  /*5980*/  BRA `(.L_x_12974) ;  /* 0x0000000800a07947 */ /* 0x000fea0003800000 */
.L_x_12979:
[----:B------:R-:W0:Y:S02]  /*5990*/  I2F.F64.S16 R4, R11 ;  /* 0x0000000b00047312 */ /* 0x000e240000101c00 */
[----:B0-----:R0:W-:Y:S01]  /*59a0*/  STG.E.64 desc[UR36][R2.64], R4 ;  /* 0x0000000402007986 */ /* 0x0011e2000c101b24 */
[----:B------:R-:W-:Y:S05]  /*59b0*/  BRA `(.L_x_12974) ;  /* 0x0000000800947947 */ /* 0x000fea0003800000 */
.L_x_12969:
        /* <DEDUP_REMOVED lines=12> */
.L_x_12984:
        /* <DEDUP_REMOVED lines=18> */
.L_x_12987:
[----:B------:R-:W-:-:S04]  /*5ba0*/  SHF.R.U32.HI R5, RZ, 0x18, R5 ;  /* 0x00000018ff057819 */ /* 0x000fc80000011605 */
[----:B------:R-:W-:-:S07]  /*5bb0*/  LOP3.LUT R0, R0, 0x80, R5, 0xf8, !PT ;  /* 0x0000008000007812 */ /* 0x000fce00078ef805 */
.L_x_12986:
[----:B------:R-:W-:Y:S05]  /*5bc0*/  BSYNC.RECONVERGENT B0 ;  /* 0x0000000000007941 */ /* 0x000fea0003800200 */
.L_x_12985:
[----:B------:R0:W-:Y:S01]  /*5bd0*/  STG.E.U8 desc[UR36][R2.64], R0 ;  /* 0x0000000002007986 */ /* 0x0001e2000c101124 */
[----:B------:R-:W-:Y:S05]  /*5be0*/  BRA `(.L_x_12974) ;  /* 0x0000000800087947 */ /* 0x000fea0003800000 */
.L_x_12983:
        /* <DEDUP_REMOVED lines=18> */
.L_x_12990:
[----:B------:R-:W-:-:S04]  /*5d10*/  SHF.R.U32.HI R5, RZ, 0x18, R5 ;  /* 0x00000018ff057819 */ /* 0x000fc80000011605 */
[----:B------:R-:W-:-:S07]  /*5d20*/  LOP3.LUT R0, R0, 0x80, R5, 0xf8, !PT ;  /* 0x0000008000007812 */ /* 0x000fce00078ef805 */
.L_x_12989:
[----:B------:R-:W-:Y:S05]  /*5d30*/  BSYNC.RECONVERGENT B0 ;  /* 0x0000000000007941 */ /* 0x000fea0003800200 */
.L_x_12988:
[----:B------:R0:W-:Y:S01]  /*5d40*/  STG.E.U8 desc[UR36][R2.64], R0 ;  /* 0x0000000002007986 */ /* 0x0001e2000c101124 */
[----:B------:R-:W-:Y:S05]  /*5d50*/  BRA `(.L_x_12974) ;  /* 0x0000000400ac7947 */ /* 0x000fea0003800000 */
.L_x_12982:
        /* <DEDUP_REMOVED lines=22> */
.L_x_12992:
[----:B------:R-:W-:-:S04]  /*5ec0*/  PRMT R4, R11, 0x9910, RZ ;  /* 0x000099100b047816 */ /* 0x000fc800000000ff */
[----:B------:R-:W-:-:S05]  /*5ed0*/  SHF.R.S32.HI R5, RZ, 0x1f, R4 ;  /* 0x0000001fff057819 */ /* 0x000fca0000011404 */
[----:B------:R0:W-:Y:S01]  /*5ee0*/  STG.E.64 desc[UR36][R2.64], R4 ;  /* 0x0000000402007986 */ /* 0x0001e2000c101b24 */
[----:B------:R-:W-:Y:S05]  /*5ef0*/  BRA `(.L_x_12974) ;  /* 0x0000000400447947 */ /* 0x000fea0003800000 */
.L_x_12991:
[----:B------:R-:W-:-:S05]  /*5f00*/  PRMT R5, R11, 0x9910, RZ ;  /* 0x000099100b057816 */ /* 0x000fca00000000ff */
[----:B------:R0:W-:Y:S01]  /*5f10*/  STG.E desc[UR36][R2.64], R5 ;  /* 0x0000000502007986 */ /* 0x0001e2000c101924 */
[----:B------:R-:W-:Y:S05]  /*5f20*/  BRA `(.L_x_12974) ;  /* 0x0000000400387947 */ /* 0x000fea0003800000 */
.L_x_12981:
        /* <DEDUP_REMOVED lines=11> */
.L_x_12994:
[----:B------:R-:W0:Y:S01]  /*5fe0*/  I2F.F64.S16 R4, R11 ;  /* 0x0000000b00047312 */ /* 0x000e220000101c00 */
[----:B------:R-:W-:-:S05]  /*5ff0*/  CS2R R6, SRZ ;  /* 0x0000000000067805 */ /* 0x000fca000001ff00 */
[----:B0-----:R4:W-:Y:S01]  /*6000*/  STG.E.128 desc[UR36][R2.64], R4 ;  /* 0x0000000402007986 */ /* 0x0019e2000c101d24 */
[----:B------:R-:W-:Y:S05]  /*6010*/  BRA `(.L_x_12974) ;  /* 0x0000000000fc7947 */ /* 0x000fea0003800000 */
.L_x_12993:
[----:B------:R-:W-:-:S09]  /*6020*/  UISETP.NE.AND UP0, UPT, UR4, 0xf, UPT ;  /* 0x0000000f0400788c */ /* 0x000fd2000bf05270 */
[----:B------:R-:W-:Y:S05]  /*6030*/  BRA.U !UP0, `(.L_x_12995) ;  /* 0x0000000108e87547 */ /* 0x000fea000b800000 */
[----:B------:R-:W-:-:S09]  /*6040*/  UISETP.NE.AND UP0, UPT, UR4, 0x17, UPT ;  /* 0x000000170400788c */ /* 0x000fd2000bf05270 */
[----:B------:R-:W-:Y:S05]  /*6050*/  BRA.U !UP0, `(.L_x_12996) ;  /* 0x0000000108907547 */ /* 0x000fea000b800000 */
[----:B------:R-:W-:-:S09]  /*6060*/  UISETP.NE.AND UP0, UPT, UR4, 0x18, UPT ;  /* 0x000000180400788c */ /* 0x000fd2000bf05270 */
[----:B------:R-:W-:Y:S05]  /*6070*/  BRA.U !UP0, `(.L_x_12997) ;  /* 0x0000000108447547 */ /* 0x000fea000b800000 */
.L_x_12973:
        /* <DEDUP_REMOVED lines=16> */
.L_x_12998:
[----:B------:R-:W-:Y:S05]  /*6180*/  BRA `(.L_x_12974) ;  /* 0x0000000000a07947 */ /* 0x000fea0003800000 */
.L_x_12997:
        /* <DEDUP_REMOVED lines=13> */
.L_x_13000:
[----:B------:R-:W-:Y:S05]  /*6260*/  BSYNC.RECONVERGENT B0 ;  /* 0x0000000000007941 */ /* 0x000fea0003800200 */
.L_x_12999:
[----:B------:R-:W-:-:S05]  /*6270*/  LOP3.LUT R5, R0, 0x80, R5, 0xf8, !PT ;  /* 0x0000008000057812 */ /* 0x000fca00078ef805 */
[----:B------:R2:W-:Y:S01]  /*6280*/  STG.E.U8 desc[UR36][R2.64], R5 ;  /* 0x0000000502007986 */ /* 0x0005e2000c101124 */
[----:B------:R-:W-:Y:S05]  /*6290*/  BRA `(.L_x_12974) ;  /* 0x00000000005c7947 */ /* 0x000fea0003800000 */
.L_x_12996:
        /* <DEDUP_REMOVED lines=12> */
.L_x_13002:
[----:B------:R-:W-:Y:S01]  /*6360*/  IMAD.MOV.U32 R0, RZ, RZ, 0x7f ;  /* 0x0000007fff007424 */ /* 0x000fe200078e00ff */
[----:B------:R-:W-:-:S04]  /*6370*/  ISETP.GT.U32.AND P0, PT, R4, 0x7f800000, PT ;  /* 0x7f8000000400780c */ /* 0x000fc80003f04070 */
[----:B------:R-:W-:-:S09]  /*6380*/  SEL R0, R0, 0x7c, P0 ;  /* 0x0000007c00007807 */ /* 0x000fd20000000000 */
.L_x_13003:
[----:B------:R-:W-:Y:S05]  /*6390*/  BSYNC.RECONVERGENT B0 ;  /* 0x0000000000007941 */ /* 0x000fea0003800200 */
.L_x_13001:
[----:B------:R-:W-:-:S04]  /*63a0*/  SHF.R.U32.HI R5, RZ, 0x18, R5 ;  /* 0x00000018ff057819 */ /* 0x000fc80000011605 */
[----:B------:R-:W-:-:S05]  /*63b0*/  LOP3.LUT R5, R0, 0x80, R5, 0xf8, !PT ;  /* 0x0000008000057812 */ /* 0x000fca00078ef805 */
[----:B------:R1:W-:Y:S01]  /*63c0*/  STG.E.U8 desc[UR36][R2.64], R5 ;  /* 0x0000000502007986 */ /* 0x0003e2000c101124 */
[----:B------:R-:W-:Y:S05]  /*63d0*/  BRA `(.L_x_12974) ;  /* 0x00000000000c7947 */ /* 0x000fea0003800000 */
.L_x_12995:
[----:B------:R-:W0:Y:S02]  /*63e0*/  I2F.S16 R0, R11 ;  /* 0x0000000b00007306 */ /* 0x000e240000101400 */
[----:B0-----:R-:W-:-:S05]  /*63f0*/  F2FP.BF16.F32.PACK_AB R0, RZ, R0 ;  /* 0x00000000ff00723e */ /* 0x001fca00000010ff */
[----:B------:R0:W-:Y:S02]  /*6400*/  STG.E.U16 desc[UR36][R2.64], R0 ;  /* 0x0000000002007986 */ /* 0x0001e4000c101524 */
.L_x_12974:
[----:B------:R-:W-:-:S07]  /*6410*/  IADD3 R17, PT, PT, R17, 0x80, RZ ;  /* 0x0000008011117810 */ /* 0x000fce0007ffe0ff */
.L_x_12934:
[----:B------:R-:W-:Y:S05]  /*6420*/  BSYNC.RECONVERGENT B6 ;  /* 0x0000000000067941 */ /* 0x000fea0003800200 */
.L_x_12933:
        /* <DEDUP_REMOVED lines=307> */
.L_x_13006:
        /* <DEDUP_REMOVED lines=16> */
.L_x_13010:
[----:B------:R0:W5:Y:S01]  /*7860*/  LDG.E.U8 R0, desc[UR36][R2.64] ;  /* 0x0000002402007981 */ /* 0x000162000c1e1100 */
[----:B------:R-:W-:Y:S05]  /*7870*/  BRA `(.L_x_13012) ;  /* 0x0000000c004c7947 */ /* 0x000fea0003800000 */
.L_x_13009:
        /* <DEDUP_REMOVED lines=8> */
.L_x_13014:
[----:B------:R0:W5:Y:S01]  /*7900*/  LDG.E.U16 R0, desc[UR36][R2.64] ;  /* 0x0000002402007981 */ /* 0x000162000c1e1500 */
[----:B------:R-:W-:Y:S05]  /*7910*/  BRA `(.L_x_13012) ;  /* 0x0000000c00247947 */ /* 0x000fea0003800000 */
.L_x_13013:
[----:B------:R0:W5:Y:S01]  /*7920*/  LDG.E.U16 R0, desc[UR36][R2.64] ;  /* 0x0000002402007981 */ /* 0x000162000c1e1500 */
[----:B------:R-:W-:Y:S05]  /*7930*/  BRA `(.L_x_13012) ;  /* 0x0000000c001c7947 */ /* 0x000fea0003800000 */
.L_x_13008:
        /* <DEDUP_REMOVED lines=9> */
.L_x_13016:
[----:B------:R-:W2:Y:S02]  /*79d0*/  LDG.E.U16 R4, desc[UR36][R2.64] ;  /* 0x0000002402047981 */ /* 0x000ea4000c1e1500 */
[----:B--2---:R-:W-:-:S06]  /*79e0*/  HADD2.F32 R4, -RZ, R4.H0_H0 ;  /* 0x20000004ff047230 */ /* 0x004fcc0000004100 */
[----:B------:R-:W0:Y:S02]  /*79f0*/  F2I.FTZ.TRUNC.NTZ R4, R4 ;  /* 0x0000000400047305 */ /* 0x000e24000021f100 */
[----:B0-----:R-:W-:Y:S01]  /*7a00*/  PRMT R0, R4, 0x7610, R0 ;  /* 0x0000761004007816 */ /* 0x001fe20000000000 */
[----:B------:R-:W-:Y:S06]  /*7a10*/  BRA `(.L_x_13012) ;  /* 0x0000000800e47947 */ /* 0x000fec0003800000 */
.L_x_13015:
        /* <DEDUP_REMOVED lines=9> */
.L_x_13018:
[----:B------:R-:W2:Y:S02]  /*7ab0*/  LDG.E.U16 R2, desc[UR36][R2.64] ;  /* 0x0000002402027981 */ /* 0x000ea4000c1e1500 */
[----:B--2---:R-:W-:-:S06]  /*7ac0*/  HADD2.F32 R4, -RZ, R2.H0_H0 ;  /* 0x20000002ff047230 */ /* 0x004fcc0000004100 */
[----:B------:R-:W0:Y:S02]  /*7ad0*/  F2I.FTZ.TRUNC.NTZ R4, R4 ;  /* 0x0000000400047305 */ /* 0x000e24000021f100 */
[----:B0-----:R-:W-:Y:S01]  /*7ae0*/  PRMT R0, R4, 0x7610, R0 ;  /* 0x0000761004007816 */ /* 0x001fe20000000000 */
[----:B------:R-:W-:Y:S06]  /*7af0*/  BRA `(.L_x_13012) ;  /* 0x0000000800ac7947 */ /* 0x000fec0003800000 */
.L_x_13017:
[----:B------:R-:W2:Y:S02]  /*7b00*/  LDG.E.64 R2, desc[UR36][R2.64] ;  /* 0x0000002402027981 */ /* 0x000ea4000c1e1b00 */
[----:B--2---:R0:W1:Y:S01]  /*7b10*/  F2I.F64.TRUNC R0, R2 ;  /* 0x0000000200007311 */ /* 0x004062000030d100 */
[----:B------:R-:W-:Y:S05]  /*7b20*/  BRA `(.L_x_13012) ;  /* 0x0000000800a07947 */ /* 0x000fea0003800000 */
.L_x_13007:
        /* <DEDUP_REMOVED lines=12> */
.L_x_13021:
[----:B------:R-:W2:Y:S02]  /*7bf0*/  LDG.E.64 R2, desc[UR36][R2.64] ;  /* 0x0000002402027981 */ /* 0x000ea4000c1e1b00 */
[----:B--2---:R0:W1:Y:S01]  /*7c00*/  F2I.F64.TRUNC R0, R2 ;  /* 0x0000000200007311 */ /* 0x004062000030d100 */
[----:B------:R-:W-:Y:S05]  /*7c10*/  BRA `(.L_x_13012) ;  /* 0x0000000800647947 */ /* 0x000fea0003800000 */
.L_x_13020:
        /* <DEDUP_REMOVED lines=27> */
.L_x_13023:
        /* <DEDUP_REMOVED lines=14> */
.L_x_13022:
[----:B------:R-:W2:Y:S02]  /*7eb0*/  LDG.E.U16 R4, desc[UR36][R2.64] ;  /* 0x0000002402047981 */ /* 0x000ea4000c1e1500 */
[----:B--2---:R-:W-:-:S06]  /*7ec0*/  SHF.L.U32 R4, R4, 0x10, RZ ;  /* 0x0000001004047819 */ /* 0x004fcc00000006ff */
[----:B------:R-:W0:Y:S02]  /*7ed0*/  F2I.FTZ.TRUNC.NTZ R4, R4 ;  /* 0x0000000400047305 */ /* 0x000e24000021f100 */
[----:B0-----:R-:W-:Y:S01]  /*7ee0*/  PRMT R0, R4, 0x7610, R0 ;  /* 0x0000761004007816 */ /* 0x001fe20000000000 */
[----:B------:R-:W-:Y:S06]  /*7ef0*/  BRA `(.L_x_13012) ;  /* 0x0000000400ac7947 */ /* 0x000fec0003800000 */
.L_x_13019:
        /* <DEDUP_REMOVED lines=10> */
.L_x_13026:
        /* <DEDUP_REMOVED lines=21> */
.L_x_13030:
[----:B------:R-:W-:Y:S05]  /*80f0*/  BSYNC.RECONVERGENT B1 ;  /* 0x0000000000017941 */ /* 0x000fea0003800200 */
.L_x_13029:
[----:B------:R-:W-:Y:S01]  /*8100*/  IMAD.SHL.U32 R0, R0, 0x100000, RZ ;  /* 0x0010000000007824 */ /* 0x000fe200078e00ff */
[----:B------:R-:W-:-:S04]  /*8110*/  LEA R2, R2, 0x3b800000, 0x17 ;  /* 0x3b80000002027811 */ /* 0x000fc800078eb8ff */
[----:B------:R-:W-:-:S07]  /*8120*/  LOP3.LUT R4, R2, R0, R7, 0xfe, !PT ;  /* 0x0000000002047212 */ /* 0x000fce00078efe07 */
.L_x_13028:
[----:B------:R-:W-:Y:S05]  /*8130*/  BSYNC.RECONVERGENT B0 ;  /* 0x0000000000007941 */ /* 0x000fea0003800200 */
.L_x_13027:
[----:B------:R-:W0:Y:S02]  /*8140*/  F2I.FTZ.TRUNC.NTZ R4, R4 ;  /* 0x0000000400047305 */ /* 0x000e24000021f100 */
[----:B0-----:R-:W-:Y:S01]  /*8150*/  PRMT R0, R4, 0x7610, R0 ;  /* 0x0000761004007816 */ /* 0x001fe20000000000 */
[----:B------:R-:W-:Y:S06]  /*8160*/  BRA `(.L_x_13012) ;  /* 0x0000000400107947 */ /* 0x000fec0003800000 */
.L_x_13025:
        /* <DEDUP_REMOVED lines=21> */
.L_x_13034:
[----:B------:R-:W-:Y:S05]  /*82c0*/  BSYNC.RECONVERGENT B1 ;  /* 0x0000000000017941 */ /* 0x000fea0003800200 */
.L_x_13033:
[----:B------:R-:W-:Y:S01]  /*82d0*/  IMAD.SHL.U32 R0, R0, 0x200000, RZ ;  /* 0x0020000000007824 */ /* 0x000fe200078e00ff */
[----:B------:R-:W-:-:S04]  /*82e0*/  LEA R2, R2, 0x37800000, 0x17 ;  /* 0x3780000002027811 */ /* 0x000fc800078eb8ff */
[----:B------:R-:W-:-:S07]  /*82f0*/  LOP3.LUT R4, R2, R0, R7, 0xfe, !PT ;  /* 0x0000000002047212 */ /* 0x000fce00078efe07 */
.L_x_13032:
[----:B------:R-:W-:Y:S05]  /*8300*/  BSYNC.RECONVERGENT B0 ;  /* 0x0000000000007941 */ /* 0x000fea0003800200 */
.L_x_13031:
[----:B------:R-:W0:Y:S02]  /*8310*/  F2I.FTZ.TRUNC.NTZ R4, R4 ;  /* 0x0000000400047305 */ /* 0x000e24000021f100 */
[----:B0-----:R-:W-:Y:S01]  /*8320*/  PRMT R0, R4, 0x7610, R0 ;  /* 0x0000761004007816 */ /* 0x001fe20000000000 */
[----:B------:R-:W-:Y:S06]  /*8330*/  BRA `(.L_x_13012) ;  /* 0x00000000009c7947 */ /* 0x000fec0003800000 */
.L_x_13024:
        /* <DEDUP_REMOVED lines=14> */
.L_x_13038:
[----:B------:R-:W-:Y:S05]  /*8420*/  BSYNC.RECONVERGENT B0 ;  /* 0x0000000000007941 */ /* 0x000fea0003800200 */
.L_x_13037:
[----:B------:R-:W0:Y:S02]  /*8430*/  F2I.FTZ.TRUNC.NTZ R4, R4 ;  /* 0x0000000400047305 */ /* 0x000e24000021f100 */
[----:B0-----:R-:W-:Y:S01]  /*8440*/  PRMT R0, R4, 0x7610, R0 ;  /* 0x0000761004007816 */ /* 0x001fe20000000000 */
[----:B------:R-:W-:Y:S06]  /*8450*/  BRA `(.L_x_13012) ;  /* 0x0000000000547947 */ /* 0x000fec0003800000 */
.L_x_13011:
        /* <DEDUP_REMOVED lines=16> */
.L_x_13039:
[----:B------:R-:W-:Y:S01]  /*8560*/  PRMT R0, RZ, 0x7610, R0 ;  /* 0x00007610ff007816 */ /* 0x000fe20000000000 */
[----:B------:R-:W-:Y:S06]  /*8570*/  BRA `(.L_x_13012) ;  /* 0x00000000000c7947 */ /* 0x000fec0003800000 */
.L_x_13036:
[----:B------:R3:W5:Y:S01]  /*8580*/  LDG.E.U16 R0, desc[UR36][R2.64] ;  /* 0x0000002402007981 */ /* 0x000762000c1e1500 */
[----:B------:R-:W-:Y:S05]  /*8590*/  BRA `(.L_x_13012) ;  /* 0x0000000000047947 */ /* 0x000fea0003800000 */
.L_x_13035:
[----:B------:R4:W5:Y:S02]  /*85a0*/  LDG.E.U16 R0, desc[UR36][R2.64] ;  /* 0x0000002402007981 */ /* 0x000964000c1e1500 */
.L_x_13012:
[----:B-1---5:R-:W-:Y:S01]  /*85b0*/  PRMT R9, R0, 0x9910, RZ ;  /* 0x0000991000097816 */ /* 0x022fe200000000ff */
[----:B------:R-:W1:Y:S01]  /*85c0*/  LDCU.64 UR6, c[0x0][0x580] ;  /* 0x0000b000ff0677ac */ /* 0x000e620008000a00 */
[----:B------:R-:W-:Y:S02]  /*85d0*/  IABS R6, R18 ;  /* 0x0000001200067213 */ /* 0x000fe40000000000 */
[-C--:B------:R-:W-:Y:S01]  /*85e0*/  IABS R5, R9.reuse ;  /* 0x0000000900057213 */ /* 0x080fe20000000000 */
[----:B------:R-:W-:Y:S01]  /*85f0*/  UPRMT UR4, UR41, 0x9910, URZ ;  /* 0x0000991029047896 */ /* 0x000fe200080000ff */
[----:B------:R-:W-:Y:S02]  /*8600*/  IABS R8, R9 ;  /* 0x0000000900087213 */ /* 0x000fe40000000000 */
[----:B------:R-:W0:Y:S01]  /*8610*/  I2F.RP R0, R5 ;  /* 0x0000000500007306 */ /* 0x000e220000209400 */
[----:B------:R-:W-:-:S07]  /*8620*/  UISETP.GT.AND UP0, UPT, UR4, 0x9, UPT ;  /* 0x000000090400788c */ /* 0x000fce000bf04270 */
[----:B0-----:R-:W2:Y:S02]  /*8630*/  MUFU.RCP R0, R0 ;  /* 0x0000000000007308 */ /* 0x001ea40000001000 */
[----:B--234-:R-:W-:Y:S01]  /*8640*/  VIADD R2, R0, 0xffffffe ;  /* 0x0ffffffe00027836 */ /* 0x01cfe20000000000 */
[----:B------:R-:W-:-:S05]  /*8650*/  IADD3 R0, PT, PT, RZ, -R8, RZ ;  /* 0x80000008ff007210 */ /* 0x000fca0007ffe0ff */
[----:B------:R0:W2:Y:S02]  /*8660*/  F2I.FTZ.U32.TRUNC.NTZ R3, R2 ;  /* 0x0000000200037305 */ /* 0x0000a4000021f000 */
[----:B0-----:R-:W-:Y:S01]  /*8670*/  IMAD.MOV.U32 R2, RZ, RZ, RZ ;  /* 0x000000ffff027224 */ /* 0x001fe200078e00ff */
[----:B--2---:R-:W-:-:S05]  /*8680*/  IADD3 R4, PT, PT, RZ, -R3, RZ ;  /* 0x80000003ff047210 */ /* 0x004fca0007ffe0ff */
        /* <DEDUP_REMOVED lines=29> */
.L_x_13043:
[----:B------:R4:W-:Y:S01]  /*8860*/  STG.E.U8 desc[UR36][R2.64], R11 ;  /* 0x0000000b02007986 */ /* 0x0009e2000c101124 */
[----:B------:R-:W-:Y:S05]  /*8870*/  BRA `(.L_x_13045) ;  /* 0x0000000c004c7947 */ /* 0x000fea0003800000 */
.L_x_13042:
        /* <DEDUP_REMOVED lines=10> */
.L_x_13047:
[----:B------:R-:W-:-:S05]  /*8920*/  PRMT R5, R11, 0x9910, RZ ;  /* 0x000099100b057816 */ /* 0x000fca00000000ff */
[----:B------:R2:W-:Y:S01]  /*8930*/  STG.E desc[UR36][R2.64], R5 ;  /* 0x0000000502007986 */ /* 0x0005e2000c101924 */
[----:B------:R-:W-:Y:S05]  /*8940*/  BRA `(.L_x_13045) ;  /* 0x0000000c00187947 */ /* 0x000fea0003800000 */
.L_x_13046:
[----:B------:R0:W-:Y:S01]  /*8950*/  STG.E.U16 desc[UR36][R2.64], R11 ;  /* 0x0000000b02007986 */ /* 0x0001e2000c101524 */
[----:B------:R-:W-:Y:S05]  /*8960*/  BRA `(.L_x_13045) ;  /* 0x0000000c00107947 */ /* 0x000fea0003800000 */
.L_x_13041:
        /* <DEDUP_REMOVED lines=9> */
.L_x_13049:
[----:B------:R-:W0:Y:S02]  /*8a00*/  I2F.S16 R0, R11 ;  /* 0x0000000b00007306 */ /* 0x000e240000101400 */
[----:B0-----:R-:W-:-:S05]  /*8a10*/  F2FP.F16.F32.PACK_AB R0, RZ, R0 ;  /* 0x00000000ff00723e */ /* 0x001fca00000000ff */
[----:B------:R0:W-:Y:S01]  /*8a20*/  STG.E.U16 desc[UR36][R2.64], R0 ;  /* 0x0000000002007986 */ /* 0x0001e2000c101524 */
[----:B------:R-:W-:Y:S05]  /*8a30*/  BRA `(.L_x_13045) ;  /* 0x0000000800dc7947 */ /* 0x000fea0003800000 */
.L_x_13048:
        /* <DEDUP_REMOVED lines=10> */
.L_x_13051:
[----:B------:R-:W0:Y:S02]  /*8ae0*/  I2F.S16 R11, R11 ;  /* 0x0000000b000b7306 */ /* 0x000e240000101400 */
[----:B0-----:R-:W-:-:S04]  /*8af0*/  F2FP.F16.F32.PACK_AB R5, RZ, R11 ;  /* 0x0000000bff05723e */ /* 0x001fc800000000ff */
[----:B------:R-:W-:-:S05]  /*8b00*/  PRMT R5, R5, 0x5410, RZ ;  /* 0x0000541005057816 */ /* 0x000fca00000000ff */
[----:B------:R0:W-:Y:S01]  /*8b10*/  STG.E desc[UR36][R2.64], R5 ;  /* 0x0000000502007986 */ /* 0x0001e2000c101924 */
[----:B------:R-:W-:Y:S05]  /*8b20*/  BRA `(.L_x_13045) ;  /* 0x0000000800a07947 */ /* 0x000fea0003800000 */
.L_x_13050:
[----:B------:R-:W0:Y:S02]  /*8b30*/  I2F.F64.S16 R4, R11 ;  /* 0x0000000b00047312 */ /* 0x000e240000101c00 */
[----:B0-----:R0:W-:Y:S01]  /*8b40*/  STG.E.64 desc[UR36][R2.64], R4 ;  /* 0x0000000402007986 */ /* 0x0011e2000c101b24 */
[----:B------:R-:W-:Y:S05]  /*8b50*/  BRA `(.L_x_13045) ;  /* 0x0000000800947947 */ /* 0x000fea0003800000 */
.L_x_13040:
        /* <DEDUP_REMOVED lines=12> */
.L_x_13055:
        /* <DEDUP_REMOVED lines=18> */
.L_x_13058:
[----:B------:R-:W-:-:S04]  /*8d40*/  SHF.R.U32.HI R5, RZ, 0x18, R5 ;  /* 0x00000018ff057819 */ /* 0x000fc80000011605 */
[----:B------:R-:W-:-:S07]  /*8d50*/  LOP3.LUT R0, R0, 0x80, R5, 0xf8, !PT ;  /* 0x0000008000007812 */ /* 0x000fce00078ef805 */
.L_x_13057:
[----:B------:R-:W-:Y:S05]  /*8d60*/  BSYNC.RECONVERGENT B0 ;  /* 0x0000000000007941 */ /* 0x000fea0003800200 */
.L_x_13056:
[----:B------:R0:W-:Y:S01]  /*8d70*/  STG.E.U8 desc[UR36][R2.64], R0 ;  /* 0x0000000002007986 */ /* 0x0001e2000c101124 */
[----:B------:R-:W-:Y:S05]  /*8d80*/  BRA `(.L_x_13045) ;  /* 0x0000000800087947 */ /* 0x000fea0003800000 */
.L_x_13054:
        /* <DEDUP_REMOVED lines=18> */
.L_x_13061:
[----:B------:R-:W-:-:S04]  /*8eb0*/  SHF.R.U32.HI R5, RZ, 0x18, R5 ;  /* 0x00000018ff057819 */ /* 0x000fc80000011605 */
[----:B------:R-:W-:-:S07]  /*8ec0*/  LOP3.LUT R0, R0, 0x80, R5, 0xf8, !PT ;  /* 0x0000008000007812 */ /* 0x000fce00078ef805 */
.L_x_13060:
[----:B------:R-:W-:Y:S05]  /*8ed0*/  BSYNC.RECONVERGENT B0 ;  /* 0x0000000000007941 */ /* 0x000fea0003800200 */
.L_x_13059:
[----:B------:R0:W-:Y:S01]  /*8ee0*/  STG.E.U8 desc[UR36][R2.64], R0 ;  /* 0x0000000002007986 */ /* 0x0001e2000c101124 */
[----:B------:R-:W-:Y:S05]  /*8ef0*/  BRA `(.L_x_13045) ;  /* 0x0000000400ac7947 */ /* 0x000fea0003800000 */
.L_x_13053:
        /* <DEDUP_REMOVED lines=22> */
.L_x_13063:
[----:B------:R-:W-:-:S04]  /*9060*/  PRMT R4, R11, 0x9910, RZ ;  /* 0x000099100b047816 */ /* 0x000fc800000000ff */
[----:B------:R-:W-:-:S05]  /*9070*/  SHF.R.S32.HI R5, RZ, 0x1f, R4 ;  /* 0x0000001fff057819 */ /* 0x000fca0000011404 */
[----:B------:R0:W-:Y:S01]  /*9080*/  STG.E.64 desc[UR36][R2.64], R4 ;  /* 0x0000000402007986 */ /* 0x0001e2000c101b24 */
[----:B------:R-:W-:Y:S05]  /*9090*/  BRA `(.L_x_13045) ;  /* 0x0000000400447947 */ /* 0x000fea0003800000 */
.L_x_13062:
[----:B------:R-:W-:-:S05]  /*90a0*/  PRMT R5, R11, 0x9910, RZ ;  /* 0x000099100b057816 */ /* 0x000fca00000000ff */
[----:B------:R0:W-:Y:S01]  /*90b0*/  STG.E desc[UR36][R2.64], R5 ;  /* 0x0000000502007986 */ /* 0x0001e2000c101924 */
[----:B------:R-:W-:Y:S05]  /*90c0*/  BRA `(.L_x_13045) ;  /* 0x0000000400387947 */ /* 0x000fea0003800000 */
.L_x_13052:
        /* <DEDUP_REMOVED lines=11> */
.L_x_13065:
[----:B------:R-:W0:Y:S01]  /*9180*/  I2F.F64.S16 R4, R11 ;  /* 0x0000000b00047312 */ /* 0x000e220000101c00 */
[----:B------:R-:W-:-:S05]  /*9190*/  CS2R R6, SRZ ;  /* 0x0000000000067805 */ /* 0x000fca000001ff00 */
[----:B0-----:R0:W-:Y:S01]  /*91a0*/  STG.E.128 desc[UR36][R2.64], R4 ;  /* 0x0000000402007986 */ /* 0x0011e2000c101d24 */
[----:B------:R-:W-:Y:S05]  /*91b0*/  BRA `(.L_x_13045) ;  /* 0x0000000000fc7947 */ /* 0x000fea0003800000 */
.L_x_13064:
[----:B------:R-:W-:-:S09]  /*91c0*/  UISETP.NE.AND UP0, UPT, UR4, 0xf, UPT ;  /* 0x0000000f0400788c */ /* 0x000fd2000bf05270 */
[----:B------:R-:W-:Y:S05]  /*91d0*/  BRA.U !UP0, `(.L_x_13066) ;  /* 0x0000000108e87547 */ /* 0x000fea000b800000 */
[----:B------:R-:W-:-:S09]  /*91e0*/  UISETP.NE.AND UP0, UPT, UR4, 0x17, UPT ;  /* 0x000000170400788c */ /* 0x000fd2000bf05270 */
[----:B------:R-:W-:Y:S05]  /*91f0*/  BRA.U !UP0, `(.L_x_13067) ;  /* 0x0000000108907547 */ /* 0x000fea000b800000 */
[----:B------:R-:W-:-:S09]  /*9200*/  UISETP.NE.AND UP0, UPT, UR4, 0x18, UPT ;  /* 0x000000180400788c */ /* 0x000fd2000bf05270 */
[----:B------:R-:W-:Y:S05]  /*9210*/  BRA.U !UP0, `(.L_x_13068) ;  /* 0x0000000108447547 */ /* 0x000fea000b800000 */
.L_x_13044:
        /* <DEDUP_REMOVED lines=16> */
.L_x_13069:
[----:B------:R-:W-:Y:S05]  /*9320*/  BRA `(.L_x_13045) ;  /* 0x0000000000a07947 */ /* 0x000fea0003800000 */
.L_x_13068:
        /* <DEDUP_REMOVED lines=13> */
.L_x_13071:
[----:B------:R-:W-:Y:S05]  /*9400*/  BSYNC.RECONVERGENT B0 ;  /* 0x0000000000007941 */ /* 0x000fea0003800200 */
.L_x_13070:
[----:B------:R-:W-:-:S05]  /*9410*/  LOP3.LUT R5, R0, 0x80, R5, 0xf8, !PT ;  /* 0x0000008000057812 */ /* 0x000fca00078ef805 */
[----:B------:R0:W-:Y:S01]  /*9420*/  STG.E.U8 desc[UR36][R2.64], R5 ;  /* 0x0000000502007986 */ /* 0x0001e2000c101124 */
[----:B------:R-:W-:Y:S05]  /*9430*/  BRA `(.L_x_13045) ;  /* 0x00000000005c7947 */ /* 0x000fea0003800000 */
.L_x_13067:
        /* <DEDUP_REMOVED lines=12> */
.L_x_13073:
[----:B------:R-:W-:Y:S01]  /*9500*/  IMAD.MOV.U32 R0, RZ, RZ, 0x7f ;  /* 0x0000007fff007424 */ /* 0x000fe200078e00ff */
[----:B------:R-:W-:-:S04]  /*9510*/  ISETP.GT.U32.AND P0, PT, R4, 0x7f800000, PT ;  /* 0x7f8000000400780c */ /* 0x000fc80003f04070 */
[----:B------:R-:W-:-:S09]  /*9520*/  SEL R0, R0, 0x7c, P0 ;  /* 0x0000007c00007807 */ /* 0x000fd20000000000 */
.L_x_13074:
[----:B------:R-:W-:Y:S05]  /*9530*/  BSYNC.RECONVERGENT B0 ;  /* 0x0000000000007941 */ /* 0x000fea0003800200 */
.L_x_13072:
[----:B------:R-:W-:-:S04]  /*9540*/  SHF.R.U32.HI R5, RZ, 0x18, R5 ;  /* 0x00000018ff057819 */ /* 0x000fc80000011605 */
[----:B------:R-:W-:-:S05]  /*9550*/  LOP3.LUT R5, R0, 0x80, R5, 0xf8, !PT ;  /* 0x0000008000057812 */ /* 0x000fca00078ef805 */
[----:B------:R0:W-:Y:S01]  /*9560*/  STG.E.U8 desc[UR36][R2.64], R5 ;  /* 0x0000000502007986 */ /* 0x0001e2000c101124 */
[----:B------:R-:W-:Y:S05]  /*9570*/  BRA `(.L_x_13045) ;  /* 0x00000000000c7947 */ /* 0x000fea0003800000 */
.L_x_13066:
[----:B------:R-:W0:Y:S02]  /*9580*/  I2F.S16 R0, R11 ;  /* 0x0000000b00007306 */ /* 0x000e240000101400 */
[----:B0-----:R-:W-:-:S05]  /*9590*/  F2FP.BF16.F32.PACK_AB R0, RZ, R0 ;  /* 0x00000000ff00723e */ /* 0x001fca00000010ff */
[----:B------:R0:W-:Y:S02]  /*95a0*/  STG.E.U16 desc[UR36][R2.64], R0 ;  /* 0x0000000002007986 */ /* 0x0001e4000c101524 */
.L_x_13045:
[----:B------:R-:W-:-:S07]  /*95b0*/  IADD3 R17, PT, PT, R17, 0x80, RZ ;  /* 0x0000008011117810 */ /* 0x000fce0007ffe0ff */
.L_x_13005:
[----:B------:R-:W-:Y:S05]  /*95c0*/  BSYNC.RECONVERGENT B6 ;  /* 0x0000000000067941 */ /* 0x000fea0003800200 */
.L_x_13004:
        /* <DEDUP_REMOVED lines=9> */
[----:B------:R-:W-:Y:S01]  /*9660*/  MOV R16, RZ ;  /* 0x000000ff00107202 */ /* 0x000fe20000000f00 */
        /* <DEDUP_REMOVED lines=296> */
.L_x_13075:
        /* <DEDUP_REMOVED lines=18> */
.L_x_13079:
[----:B------:R0:W5:Y:S01]  /*aa10*/  LDG.E.U8 R0, desc[UR36][R2.64] ;  /* 0x0000002402007981 */ /* 0x000162000c1e1100 */
[----:B------:R-:W-:Y:S05]  /*aa20*/  BRA `(.L_x_13081) ;  /* 0x0000000c004c7947 */ /* 0x000fea0003800000 */
.L_x_13078:
        /* <DEDUP_REMOVED lines=8> */
.L_x_13083:
[----:B------:R0:W5:Y:S01]  /*aab0*/  LDG.E.U16 R0, desc[UR36][R2.64] ;  /* 0x0000002402007981 */ /* 0x000162000c1e1500 */
[----:B------:R-:W-:Y:S05]  /*aac0*/  BRA `(.L_x_13081) ;  /* 0x0000000c00247947 */ /* 0x000fea0003800000 */
.L_x_13082:
[----:B------:R0:W5:Y:S01]  /*aad0*/  LDG.E.U16 R0, desc[UR36][R2.64] ;  /* 0x0000002402007981 */ /* 0x000162000c1e1500 */
[----:B------:R-:W-:Y:S05]  /*aae0*/  BRA `(.L_x_13081) ;  /* 0x0000000c001c7947 */ /* 0x000fea0003800000 */
.L_x_13077:
        /* <DEDUP_REMOVED lines=9> */
.L_x_13085:
[----:B------:R-:W2:Y:S02]  /*ab80*/  LDG.E.U16 R4, desc[UR36][R2.64] ;  /* 0x0000002402047981 */ /* 0x000ea4000c1e1500 */
[----:B--2---:R-:W-:-:S06]  /*ab90*/  HADD2.F32 R4, -RZ, R4.H0_H0 ;  /* 0x20000004ff047230 */ /* 0x004fcc0000004100 */
[----:B------:R-:W0:Y:S02]  /*aba0*/  F2I.FTZ.TRUNC.NTZ R4, R4 ;  /* 0x0000000400047305 */ /* 0x000e24000021f100 */
[----:B0-----:R-:W-:Y:S01]  /*abb0*/  PRMT R0, R4, 0x7610, R0 ;  /* 0x0000761004007816 */ /* 0x001fe20000000000 */
[----:B------:R-:W-:Y:S06]  /*abc0*/  BRA `(.L_x_13081) ;  /* 0x0000000800e47947 */ /* 0x000fec0003800000 */
.L_x_13084:
        /* <DEDUP_REMOVED lines=9> */
.L_x_13087:
[----:B------:R-:W2:Y:S02]  /*ac60*/  LDG.E.U16 R2, desc[UR36][R2.64] ;  /* 0x0000002402027981 */ /* 0x000ea4000c1e1500 */
[----:B--2---:R-:W-:-:S06]  /*ac70*/  HADD2.F32 R4, -RZ, R2.H0_H0 ;  /* 0x20000002ff047230 */ /* 0x004fcc0000004100 */
[----:B------:R-:W0:Y:S02]  /*ac80*/  F2I.FTZ.TRUNC.NTZ R4, R4 ;  /* 0x0000000400047305 */ /* 0x000e24000021f100 */
[----:B0-----:R-:W-:Y:S01]  /*ac90*/  PRMT R0, R4, 0x7610, R0 ;  /* 0x0000761004007816 */ /* 0x001fe20000000000 */
[----:B------:R-:W-:Y:S06]  /*aca0*/  BRA `(.L_x_13081) ;  /* 0x0000000800ac7947 */ /* 0x000fec0003800000 */
.L_x_13086:
[----:B------:R-:W2:Y:S02]  /*acb0*/  LDG.E.64 R2, desc[UR36][R2.64] ;  /* 0x0000002402027981 */ /* 0x000ea4000c1e1b00 */
[----:B--2---:R0:W1:Y:S01]  /*acc0*/  F2I.F64.TRUNC R0, R2 ;  /* 0x0000000200007311 */ /* 0x004062000030d100 */
[----:B------:R-:W-:Y:S05]  /*acd0*/  BRA `(.L_x_13081) ;  /* 0x0000000800a07947 */ /* 0x000fea0003800000 */
.L_x_13076:
        /* <DEDUP_REMOVED lines=12> */
.L_x_13090:
[----:B------:R-:W2:Y:S02]  /*ada0*/  LDG.E.64 R2, desc[UR36][R2.64] ;  /* 0x0000002402027981 */ /* 0x000ea4000c1e1b00 */
[----:B--2---:R3:W4:Y:S01]  /*adb0*/  F2I.F64.TRUNC R0, R2 ;  /* 0x0000000200007311 */ /* 0x004722000030d100 */
[----:B------:R-:W-:Y:S05]  /*adc0*/  BRA `(.L_x_13081) ;  /* 0x0000000800647947 */ /* 0x000fea0003800000 */
.L_x_13089:
        /* <DEDUP_REMOVED lines=27> */
.L_x_13092:
        /* <DEDUP_REMOVED lines=14> */
.L_x_13091:
[----:B------:R-:W2:Y:S02]  /*b060*/  LDG.E.U16 R4, desc[UR36][R2.64] ;  /* 0x0000002402047981 */ /* 0x000ea4000c1e1500 */
[----:B--2---:R-:W-:-:S06]  /*b070*/  IMAD.U32 R4, R4, 0x10000, RZ ;  /* 0x0001000004047824 */ /* 0x004fcc00078e00ff */
[----:B------:R-:W0:Y:S02]  /*b080*/  F2I.FTZ.TRUNC.NTZ R4, R4 ;  /* 0x0000000400047305 */ /* 0x000e24000021f100 */
[----:B0-----:R-:W-:Y:S01]  /*b090*/  PRMT R0, R4, 0x7610, R0 ;  /* 0x0000761004007816 */ /* 0x001fe20000000000 */
[----:B------:R-:W-:Y:S06]  /*b0a0*/  BRA `(.L_x_13081) ;  /* 0x0000000400ac7947 */ /* 0x000fec0003800000 */
.L_x_13088:
        /* <DEDUP_REMOVED lines=10> */
.L_x_13095:
        /* <DEDUP_REMOVED lines=21> */
.L_x_13099:
[----:B------:R-:W-:Y:S05]  /*b2a0*/  BSYNC.RECONVERGENT B1 ;  /* 0x0000000000017941 */ /* 0x000fea0003800200 */
.L_x_13098:
[----:B------:R-:W-:Y:S02]  /*b2b0*/  SHF.L.U32 R0, R0, 0x14, RZ ;  /* 0x0000001400007819 */ /* 0x000fe400000006ff */
[----:B------:R-:W-:-:S04]  /*b2c0*/  LEA R2, R2, 0x3b800000, 0x17 ;  /* 0x3b80000002027811 */ /* 0x000fc800078eb8ff */
[----:B------:R-:W-:-:S07]  /*b2d0*/  LOP3.LUT R4, R2, R0, R7, 0xfe, !PT ;  /* 0x0000000002047212 */ /* 0x000fce00078efe07 */
.L_x_13097:
[----:B------:R-:W-:Y:S05]  /*b2e0*/  BSYNC.RECONVERGENT B0 ;  /* 0x0000000000007941 */ /* 0x000fea0003800200 */
.L_x_13096:
[----:B------:R-:W0:Y:S02]  /*b2f0*/  F2I.FTZ.TRUNC.NTZ R4, R4 ;  /* 0x0000000400047305 */ /* 0x000e24000021f100 */
[----:B0-----:R-:W-:Y:S01]  /*b300*/  PRMT R0, R4, 0x7610, R0 ;  /* 0x0000761004007816 */ /* 0x001fe20000000000 */
[----:B------:R-:W-:Y:S06]  /*b310*/  BRA `(.L_x_13081) ;  /* 0x0000000400107947 */ /* 0x000fec0003800000 */
.L_x_13094:
        /* <DEDUP_REMOVED lines=21> */
.L_x_13103:
[----:B------:R-:W-:Y:S05]  /*b470*/  BSYNC.RECONVERGENT B1 ;  /* 0x0000000000017941 */ /* 0x000fea0003800200 */
.L_x_13102:
[----:B------:R-:W-:Y:S01]  /*b480*/  IMAD.SHL.U32 R0, R0, 0x200000, RZ ;  /* 0x0020000000007824 */ /* 0x000fe200078e00ff */
[----:B------:R-:W-:-:S04]  /*b490*/  LEA R2, R2, 0x37800000, 0x17 ;  /* 0x3780000002027811 */ /* 0x000fc800078eb8ff */
[----:B------:R-:W-:-:S07]  /*b4a0*/  LOP3.LUT R4, R2, R0, R7, 0xfe, !PT ;  /* 0x0000000002047212 */ /* 0x000fce00078efe07 */
.L_x_13101:
[----:B------:R-:W-:Y:S05]  /*b4b0*/  BSYNC.RECONVERGENT B0 ;  /* 0x0000000000007941 */ /* 0x000fea0003800200 */
.L_x_13100:
[----:B------:R-:W0:Y:S02]  /*b4c0*/  F2I.FTZ.TRUNC.NTZ R4, R4 ;  /* 0x0000000400047305 */ /* 0x000e24000021f100 */
[----:B0-----:R-:W-:Y:S01]  /*b4d0*/  PRMT R0, R4, 0x7610, R0 ;  /* 0x0000761004007816 */ /* 0x001fe20000000000 */
[----:B------:R-:W-:Y:S06]  /*b4e0*/  BRA `(.L_x_13081) ;  /* 0x00000000009c7947 */ /* 0x000fec0003800000 */
.L_x_13093:
        /* <DEDUP_REMOVED lines=14> */
.L_x_13107:
[----:B------:R-:W-:Y:S05]  /*b5d0*/  BSYNC.RECONVERGENT B0 ;  /* 0x0000000000007941 */ /* 0x000fea0003800200 */
.L_x_13106:
[----:B------:R-:W0:Y:S02]  /*b5e0*/  F2I.FTZ.TRUNC.NTZ R4, R4 ;  /* 0x0000000400047305 */ /* 0x000e24000021f100 */
[----:B0-----:R-:W-:Y:S01]  /*b5f0*/  PRMT R0, R4, 0x7610, R0 ;  /* 0x0000761004007816 */ /* 0x001fe20000000000 */
[----:B------:R-:W-:Y:S06]  /*b600*/  BRA `(.L_x_13081) ;  /* 0x0000000000547947 */ /* 0x000fec0003800000 */
.L_x_13080:
        /* <DEDUP_REMOVED lines=16> */
.L_x_13108:
[----:B------:R-:W-:Y:S01]  /*b710*/  PRMT R0, RZ, 0x7610, R0 ;  /* 0x00007610ff007816 */ /* 0x000fe20000000000 */
[----:B------:R-:W-:Y:S06]  /*b720*/  BRA `(.L_x_13081) ;  /* 0x00000000000c7947 */ /* 0x000fec0003800000 */
.L_x_13105:
[----:B------:R2:W5:Y:S01]  /*b730*/  LDG.E.U16 R0, desc[UR36][R2.64] ;  /* 0x0000002402007981 */ /* 0x000562000c1e1500 */
[----:B------:R-:W-:Y:S05]  /*b740*/  BRA `(.L_x_13081) ;  /* 0x0000000000047947 */ /* 0x000fea0003800000 */
.L_x_13104:
[----:B------:R1:W5:Y:S02]  /*b750*/  LDG.E.U16 R0, desc[UR36][R2.64] ;  /* 0x0000002402007981 */ /* 0x000364000c1e1500 */
.L_x_13081:
[----:B-1--45:R-:W-:Y:S01]  /*b760*/  PRMT R9, R0, 0x9910, RZ ;  /* 0x0000991000097816 */ /* 0x032fe200000000ff */
[----:B------:R-:W-:Y:S01]  /*b770*/  UPRMT UR4, UR41, 0x9910, URZ ;  /* 0x0000991029047896 */ /* 0x000fe200080000ff */
[----:B------:R-:W-:Y:S02]  /*b780*/  IABS R6, R18 ;  /* 0x0000001200067213 */ /* 0x000fe40000000000 */
[-C--:B------:R-:W-:Y:S01]  /*b790*/  IABS R5, R9.reuse ;  /* 0x0000000900057213 */ /* 0x080fe20000000000 */
[----:B------:R-:W-:Y:S01]  /*b7a0*/  UISETP.GT.AND UP0, UPT, UR4, 0x9, UPT ;  /* 0x000000090400788c */ /* 0x000fe2000bf04270 */
[-C--:B------:R-:W-:Y:S02]  /*b7b0*/  IABS R8, R9.reuse ;  /* 0x0000000900087213 */ /* 0x080fe40000000000 */
[----:B------:R-:W1:Y:S01]  /*b7c0*/  I2F.RP R0, R5 ;  /* 0x0000000500007306 */ /* 0x000e620000209400 */
[----:B------:R-:W-:-:S04]  /*b7d0*/  LOP3.LUT R18, R18, R9, RZ, 0x3c, !PT ;  /* 0x0000000912127212 */ /* 0x000fc800078e3cff */
[----:B------:R-:W-:-:S03]  /*b7e0*/  ISETP.GE.AND P1, PT, R18, RZ, PT ;  /* 0x000000ff1200720c */ /* 0x000fc60003f26270 */
[----:B-1----:R-:W0:Y:S02]  /*b7f0*/  MUFU.RCP R0, R0 ;  /* 0x0000000000007308 */ /* 0x002e240000001000 */
[----:B0-23--:R-:W-:Y:S01]  /*b800*/  IADD3 R2, PT, PT, R0, 0xffffffe, RZ ;  /* 0x0ffffffe00027810 */ /* 0x00dfe20007ffe0ff */
        /* <DEDUP_REMOVED lines=28> */
.L_x_13112:
[----:B------:R-:W-:Y:S01]  /*b9d0*/  STG.E.U8 desc[UR36][R16.64], R3 ;  /* 0x0000000310007986 */ /* 0x000fe2000c101124 */
[----:B------:R-:W-:Y:S05]  /*b9e0*/  EXIT ;  /* 0x000000000000794d */ /* 0x000fea0003800000 */
.L_x_13111:
[----:B------:R-:W-:-:S09]  /*b9f0*/  UISETP.NE.AND UP0, UPT, UR4, 0x2, UPT ;  /* 0x000000020400788c */ /* 0x000fd2000bf05270 */
[----:B------:R-:W-:Y:S05]  /*ba00*/  BRA.U !UP0, `(.L_x_13114) ;  /* 0x0000000108307547 */ /* 0x000fea000b800000 */
[----:B------:R-:W-:-:S09]  /*ba10*/  UISETP.NE.AND UP0, UPT, UR4, 0x3, UPT ;  /* 0x000000030400788c */ /* 0x000fd2000bf05270 */
[----:B------:R-:W-:Y:S05]  /*ba20*/  BRA.U !UP0, `(.L_x_13115) ;  /* 0x00000001081c7547 */ /* 0x000fea000b800000 */
[----:B------:R-:W-:-:S09]  /*ba30*/  UISETP.NE.AND UP0, UPT, UR4, 0x4, UPT ;  /* 0x000000040400788c */ /* 0x000fd2000bf05270 */
[----:B------:R-:W-:Y:S05]  /*ba40*/  BRA.U UP0, `(.L_x_13113) ;  /* 0x00000009005c7547 */ /* 0x000fea000b800000 */
[----:B------:R-:W-:-:S04]  /*ba50*/  PRMT R3, R3, 0x9910, RZ ;  /* 0x0000991003037816 */ /* 0x000fc800000000ff */
[----:B------:R-:W-:-:S04]  /*ba60*/  MOV R2, R3 ;  /* 0x0000000300027202 */ /* 0x000fc80000000f00 */
[----:B------:R-:W-:-:S05]  /*ba70*/  SHF.R.S32.HI R3, RZ, 0x1f, R2 ;  /* 0x0000001fff037819 */ /* 0x000fca0000011402 */
[----:B------:R-:W-:Y:S01]  /*ba80*/  STG.E.64 desc[UR36][R16.64], R2 ;  /* 0x0000000210007986 */ /* 0x000fe2000c101b24 */
[----:B------:R-:W-:Y:S05]  /*ba90*/  EXIT ;  /* 0x000000000000794d */ /* 0x000fea0003800000 */
.L_x_13115:
[----:B------:R-:W-:-:S05]  /*baa0*/  PRMT R3, R3, 0x9910, RZ ;  /* 0x0000991003037816 */ /* 0x000fca00000000ff */
[----:B------:R-:W-:Y:S01]  /*bab0*/  STG.E desc[UR36][R16.64], R3 ;  /* 0x0000000310007986 */ /* 0x000fe2000c101924 */
[----:B------:R-:W-:Y:S05]  /*bac0*/  EXIT ;  /* 0x000000000000794d */ /* 0x000fea0003800000 */
.L_x_13114:
[----:B------:R-:W-:Y:S01]  /*bad0*/  STG.E.U16 desc[UR36][R16.64], R3 ;  /* 0x0000000310007986 */ /* 0x000fe2000c101524 */
[----:B------:R-:W-:Y:S05]  /*bae0*/  EXIT ;  /* 0x000000000000794d */ /* 0x000fea0003800000 */
.L_x_13110:
        /* <DEDUP_REMOVED lines=9> */
.L_x_13117:
[----:B------:R-:W0:Y:S02]  /*bb80*/  I2F.S16 R0, R3 ;  /* 0x0000000300007306 */ /* 0x000e240000101400 */
[----:B0-----:R-:W-:-:S05]  /*bb90*/  F2FP.F16.F32.PACK_AB R0, RZ, R0 ;  /* 0x00000000ff00723e */ /* 0x001fca00000000ff */
[----:B------:R-:W-:Y:S01]  /*bba0*/  STG.E.U16 desc[UR36][R16.64], R0 ;  /* 0x0000000010007986 */ /* 0x000fe2000c101524 */
[----:B------:R-:W-:Y:S05]  /*bbb0*/  EXIT ;  /* 0x000000000000794d */ /* 0x000fea0003800000 */
.L_x_13116:
        /* <DEDUP_REMOVED lines=10> */
.L_x_13119:
[----:B------:R-:W0:Y:S02]  /*bc60*/  I2F.S16 R3, R3 ;  /* 0x0000000300037306 */ /* 0x000e240000101400 */
[----:B0-----:R-:W-:-:S04]  /*bc70*/  F2FP.F16.F32.PACK_AB R3, RZ, R3 ;  /* 0x00000003ff03723e */ /* 0x001fc800000000ff */
[----:B------:R-:W-:-:S05]  /*bc80*/  PRMT R3, R3, 0x5410, RZ ;  /* 0x0000541003037816 */ /* 0x000fca00000000ff */
[----:B------:R-:W-:Y:S01]  /*bc90*/  STG.E desc[UR36][R16.64], R3 ;  /* 0x0000000310007986 */ /* 0x000fe2000c101924 */
[----:B------:R-:W-:Y:S05]  /*bca0*/  EXIT ;  /* 0x000000000000794d */ /* 0x000fea0003800000 */
.L_x_13118:
[----:B------:R-:W0:Y:S02]  /*bcb0*/  I2F.F64.S16 R2, R3 ;  /* 0x0000000300027312 */ /* 0x000e240000101c00 */
[----:B0-----:R-:W-:Y:S01]  /*bcc0*/  STG.E.64 desc[UR36][R16.64], R2 ;  /* 0x0000000210007986 */ /* 0x001fe2000c101b24 */
[----:B------:R-:W-:Y:S05]  /*bcd0*/  EXIT ;  /* 0x000000000000794d */ /* 0x000fea0003800000 */
.L_x_13109:
        /* <DEDUP_REMOVED lines=12> */
.L_x_13123:
        /* <DEDUP_REMOVED lines=17> */
.L_x_13126:
[----:B------:R-:W-:-:S04]  /*beb0*/  SHF.R.U32.HI R3, RZ, 0x18, R3 ;  /* 0x00000018ff037819 */ /* 0x000fc80000011603 */
[----:B------:R-:W-:-:S04]  /*bec0*/  LOP3.LUT R0, R0, 0x80, R3, 0xf8, !PT ;  /* 0x0000008000007812 */ /* 0x000fc800078ef803 */
[----:B------:R-:W-:-:S07]  /*bed0*/  PRMT R8, R0, 0x7610, R8 ;  /* 0x0000761000087816 */ /* 0x000fce0000000008 */
.L_x_13125:
[----:B------:R-:W-:Y:S05]  /*bee0*/  BSYNC.RECONVERGENT B0 ;  /* 0x0000000000007941 */ /* 0x000fea0003800200 */
.L_x_13124:
[----:B------:R-:W-:Y:S01]  /*bef0*/  STG.E.U8 desc[UR36][R16.64], R8 ;  /* 0x0000000810007986 */ /* 0x000fe2000c101124 */
[----:B------:R-:W-:Y:S05]  /*bf00*/  EXIT ;  /* 0x000000000000794d */ /* 0x000fea0003800000 */
.L_x_13122:
        /* <DEDUP_REMOVED lines=17> */
.L_x_13129:
[----:B------:R-:W-:-:S04]  /*c020*/  SHF.R.U32.HI R3, RZ, 0x18, R3 ;  /* 0x00000018ff037819 */ /* 0x000fc80000011603 */
[----:B------:R-:W-:-:S04]  /*c030*/  LOP3.LUT R0, R0, 0x80, R3, 0xf8, !PT ;  /* 0x0000008000007812 */ /* 0x000fc800078ef803 */
[----:B------:R-:W-:-:S07]  /*c040*/  PRMT R8, R0, 0x7610, R8 ;  /* 0x0000761000087816 */ /* 0x000fce0000000008 */
.L_x_13128:
[----:B------:R-:W-:Y:S05]  /*c050*/  BSYNC.RECONVERGENT B0 ;  /* 0x0000000000007941 */ /* 0x000fea0003800200 */
.L_x_13127:
[----:B------:R-:W-:Y:S01]  /*c060*/  STG.E.U8 desc[UR36][R16.64], R8 ;  /* 0x0000000810007986 */ /* 0x000fe2000c101124 */
[----:B------:R-:W-:Y:S05]  /*c070*/  EXIT ;  /* 0x000000000000794d */ /* 0x000fea0003800000 */
.L_x_13121:
        /* <DEDUP_REMOVED lines=12> */
[----:B------:R-:W-:Y:S01]  /*c140*/  @P1 VIADD R4, R2, 0x1 ;  /* 0x0000000102041836 */ /* 0x000fe20000000000 */
[----:B------:R-:W-:-:S04]  /*c150*/  @P1 LOP3.LUT R0, R0, 0x1, RZ, 0xc0, !PT ;  /* 0x0000000100001812 */ /* 0x000fc800078ec0ff */
[----:B------:R-:W-:Y:S01]  /*c160*/  @P1 ISETP.EQ.U32.AND P2, PT, R0, 0x1, P0 ;  /* 0x000000010000180c */ /* 0x000fe20000742070 */
[----:B------:R-:W-:Y:S01]  /*c170*/  IMAD.MOV.U32 R0, RZ, RZ, 0xff ;  /* 0x000000ffff007424 */ /* 0x000fe200078e00ff */
[----:B------:R-:W-:Y:S02]  /*c180*/  PLOP3.LUT P0, PT, PT, PT, PT, 0x80, 0x8 ;  /* 0x000000000008781c */ /* 0x000fe40003f0f070 */
[----:B------:R-:W-:Y:S02]  /*c190*/  @P1 PLOP3.LUT P0, PT, P2, PT, PT, 0x80, 0x8 ;  /* 0x000000000008181c */ /* 0x000fe4000170f070 */
[----:B------:R-:W-:-:S11]  /*c1a0*/  PRMT R3, R0, 0x7610, R3 ;  /* 0x0000761000037816 */ /* 0x000fd60000000003 */
[----:B------:R-:W-:-:S05]  /*c1b0*/  @!P0 IADD3 R4, PT, PT, R2, RZ, RZ ;  /* 0x000000ff02048210 */ /* 0x000fca0007ffe0ff */
[----:B------:R-:W-:-:S05]  /*c1c0*/  @P1 IMAD.MOV.U32 R3, RZ, RZ, R4 ;  /* 0x000000ffff031224 */ /* 0x000fca00078e0004 */
[----:B------:R-:W-:Y:S01]  /*c1d0*/  STG.E.U8 desc[UR36][R16.64], R3 ;  /* 0x0000000310007986 */ /* 0x000fe2000c101124 */
[----:B------:R-:W-:Y:S05]  /*c1e0*/  EXIT ;  /* 0x000000000000794d */ /* 0x000fea0003800000 */
.L_x_13131:
[----:B------:R-:W-:-:S05]  /*c1f0*/  PRMT R3, R3, 0x9910, RZ ;  /* 0x0000991003037816 */ /* 0x000fca00000000ff */
[----:B------:R-:W-:-:S05]  /*c200*/  IMAD.MOV.U32 R2, RZ, RZ, R3 ;  /* 0x000000ffff027224 */ /* 0x000fca00078e0003 */
[----:B------:R-:W-:-:S05]  /*c210*/  SHF.R.S32.HI R3, RZ, 0x1f, R2 ;  /* 0x0000001fff037819 */ /* 0x000fca0000011402 */
[----:B------:R-:W-:Y:S01]  /*c220*/  STG.E.64 desc[UR36][R16.64], R2 ;  /* 0x0000000210007986 */ /* 0x000fe2000c101b24 */
[----:B------:R-:W-:Y:S05]  /*c230*/  EXIT ;  /* 0x000000000000794d */ /* 0x000fea0003800000 */
.L_x_13130:
[----:B------:R-:W-:-:S05]  /*c240*/  PRMT R3, R3, 0x9910, RZ ;  /* 0x0000991003037816 */ /* 0x000fca00000000ff */
[----:B------:R-:W-:Y:S01]  /*c250*/  STG.E desc[UR36][R16.64], R3 ;  /* 0x0000000310007986 */ /* 0x000fe2000c101924 */
[----:B------:R-:W-:Y:S05]  /*c260*/  EXIT ;  /* 0x000000000000794d */ /* 0x000fea0003800000 */
.L_x_13120:
        /* <DEDUP_REMOVED lines=11> */
.L_x_13133:
[----:B------:R-:W0:Y:S01]  /*c320*/  I2F.F64.S16 R4, R3 ;  /* 0x0000000300047312 */ /* 0x000e220000101c00 */
[----:B------:R-:W-:-:S05]  /*c330*/  CS2R R6, SRZ ;  /* 0x0000000000067805 */ /* 0x000fca000001ff00 */
[----:B0-----:R-:W-:Y:S01]  /*c340*/  STG.E.128 desc[UR36][R16.64], R4 ;  /* 0x0000000410007986 */ /* 0x001fe2000c101d24 */
[----:B------:R-:W-:Y:S05]  /*c350*/  EXIT ;  /* 0x000000000000794d */ /* 0x000fea0003800000 */
.L_x_13132:
[----:B------:R-:W-:-:S09]  /*c360*/  UISETP.NE.AND UP0, UPT, UR4, 0xf, UPT ;  /* 0x0000000f0400788c */ /* 0x000fd2000bf05270 */
[----:B------:R-:W-:Y:S05]  /*c370*/  BRA.U !UP0, `(.L_x_13134) ;  /* 0x0000000108e87547 */ /* 0x000fea000b800000 */
[----:B------:R-:W-:-:S09]  /*c380*/  UISETP.NE.AND UP0, UPT, UR4, 0x17, UPT ;  /* 0x000000170400788c */ /* 0x000fd2000bf05270 */
[----:B------:R-:W-:Y:S05]  /*c390*/  BRA.U !UP0, `(.L_x_13135) ;  /* 0x0000000108907547 */ /* 0x000fea000b800000 */
[----:B------:R-:W-:-:S09]  /*c3a0*/  UISETP.NE.AND UP0, UPT, UR4, 0x18, UPT ;  /* 0x000000180400788c */ /* 0x000fd2000bf05270 */
[----:B------:R-:W-:Y:S05]  /*c3b0*/  BRA.U !UP0, `(.L_x_13136) ;  /* 0x0000000108447547 */ /* 0x000fea000b800000 */
.L_x_13113:
        /* <DEDUP_REMOVED lines=16> */
.L_x_13137:
[----:B------:R-:W-:Y:S05]  /*c4c0*/  EXIT ;  /* 0x000000000000794d */ /* 0x000fea0003800000 */
.L_x_13136:
        /* <DEDUP_REMOVED lines=13> */
.L_x_13139:
[----:B------:R-:W-:Y:S05]  /*c5a0*/  BSYNC.RECONVERGENT B0 ;  /* 0x0000000000007941 */ /* 0x000fea0003800200 */
.L_x_13138:
[----:B------:R-:W-:-:S05]  /*c5b0*/  LOP3.LUT R3, R0, 0x80, R3, 0xf8, !PT ;  /* 0x0000008000037812 */ /* 0x000fca00078ef803 */
[----:B------:R-:W-:Y:S01]  /*c5c0*/  STG.E.U8 desc[UR36][R16.64], R3 ;  /* 0x0000000310007986 */ /* 0x000fe2000c101124 */
[----:B------:R-:W-:Y:S05]  /*c5d0*/  EXIT ;  /* 0x000000000000794d */ /* 0x000fea0003800000 */
.L_x_13135:
        /* <DEDUP_REMOVED lines=12> */
.L_x_13141:
[----:B------:R-:W-:Y:S01]  /*c6a0*/  IMAD.MOV.U32 R0, RZ, RZ, 0x7f ;  /* 0x0000007fff007424 */ /* 0x000fe200078e00ff */
[----:B------:R-:W-:-:S04]  /*c6b0*/  ISETP.GT.U32.AND P0, PT, R2, 0x7f800000, PT ;  /* 0x7f8000000200780c */ /* 0x000fc80003f04070 */
[----:B------:R-:W-:-:S09]  /*c6c0*/  SEL R0, R0, 0x7c, P0 ;  /* 0x0000007c00007807 */ /* 0x000fd20000000000 */
.L_x_13142:
[----:B------:R-:W-:Y:S05]  /*c6d0*/  BSYNC.RECONVERGENT B0 ;  /* 0x0000000000007941 */ /* 0x000fea0003800200 */
.L_x_13140:
[----:B------:R-:W-:-:S04]  /*c6e0*/  SHF.R.U32.HI R3, RZ, 0x18, R3 ;  /* 0x00000018ff037819 */ /* 0x000fc80000011603 */
[----:B------:R-:W-:-:S05]  /*c6f0*/  LOP3.LUT R3, R0, 0x80, R3, 0xf8, !PT ;  /* 0x0000008000037812 */ /* 0x000fca00078ef803 */
[----:B------:R-:W-:Y:S01]  /*c700*/  STG.E.U8 desc[UR36][R16.64], R3 ;  /* 0x0000000310007986 */ /* 0x000fe2000c101124 */
[----:B------:R-:W-:Y:S05]  /*c710*/  EXIT ;  /* 0x000000000000794d */ /* 0x000fea0003800000 */
.L_x_13134:
[----:B------:R-:W0:Y:S02]  /*c720*/  I2F.S16 R0, R3 ;  /* 0x0000000300007306 */ /* 0x000e240000101400 */
[----:B0-----:R-:W-:-:S05]  /*c730*/  F2FP.BF16.F32.PACK_AB R0, RZ, R0 ;  /* 0x00000000ff00723e */ /* 0x001fca00000010ff */
[----:B------:R-:W-:Y:S01]  /*c740*/  STG.E.U16 desc[UR36][R16.64], R0 ;  /* 0x0000000010007986 */ /* 0x000fe2000c101524 */
[----:B------:R-:W-:Y:S05]  /*c750*/  EXIT ;  /* 0x000000000000794d */ /* 0x000fea0003800000 */
.L_x_13143:
        /* <DEDUP_REMOVED lines=10> */
.L_x_23239:


//--------------------- .text._ZN2at6native27unrolled_elementwise_kernelINS0_13AUnaryFunctorIsssZZZNS0_15binary_internal21div_trunc_kernel_cudaERNS_18TensorIteratorBaseEENKUlvE_clEvENKUlvE3_clEvEUlssE_EESt5arrayIPcLm2EELi4E23TrivialOffsetCalculatorILi1EjESE_NS0_6memory12LoadWithCastILi1EEENSF_13StoreWithCastILi1EEEEEviT_T0_T2_T3_T4_T5_ --------------------------
	.section	.text._ZN2at6native27unrolled_elementwise_kernelINS0_13AUnaryFunctorIsssZZZNS0_15binary_internal21div_trunc_kernel_cudaERNS_18TensorIteratorBaseEENKUlvE_clEvENKUlvE3_clEvEUlssE_EESt5arrayIPcLm2EELi4E23TrivialOffsetCalculatorILi1EjESE_NS0_6memory12LoadWithCastILi1EEENSF_13StoreWithCastILi1EEEEEviT_T0_T2_T3_T4_T5_,"ax",@progbits
	.align	128
        .global         _ZN2at6native27unrolled_elementwise_kernelINS0_13AUnaryFunctorIsssZZZNS0_15binary_internal21div_trunc_kernel_cudaERNS_18TensorIteratorBaseEENKUlvE_clEvENKUlvE3_clEvEUlssE_EESt5arrayIPcLm2EELi4E23TrivialOffsetCalculatorILi1EjESE_NS0_6memory12LoadWithCastILi1EEENSF_13StoreWithCastILi1EEEEEviT_T0_T2_T3_T4_T5_
        .type           _ZN2at6native27unrolled_elementwise_kernelINS0_13AUnaryFunctorIsssZZZNS0_15binary_internal21div_trunc_kernel_cudaERNS_18TensorIteratorBaseEENKUlvE_clEvENKUlvE3_clEvEUlssE_EESt5arrayIPcLm2EELi4E23TrivialOffsetCalculatorILi1EjESE_NS0_6memory12LoadWithCastILi1EEENSF_13StoreWithCastILi1EEEEEviT_T0_T2_T3_T4_T5_,@function
        .size           _ZN2at6native27unrolled_elementwise_kernelINS0_13AUnaryFunctorIsssZZZNS0_15binary_internal21div_trunc_kernel_cudaERNS_18TensorIteratorBaseEENKUlvE_clEvENKUlvE3_clEvEUlssE_EESt5arrayIPcLm2EELi4E23TrivialOffsetCalculatorILi1EjESE_NS0_6memory12LoadWithCastILi1EEENSF_13StoreWithCastILi1EEEEEviT_T0_T2_T3_T4_T5_,(.L_x_23240 - _ZN2at6native27unrolled_elementwise_kernelINS0_13AUnaryFunctorIsssZZZNS0_15binary_internal21div_trunc_kernel_cudaERNS_18TensorIteratorBaseEENKUlvE_clEvENKUlvE3_clEvEUlssE_EESt5arrayIPcLm2EELi4E23TrivialOffsetCalculatorILi1EjESE_NS0_6memory12LoadWithCastILi1EEENSF_13StoreWithCastILi1EEEEEviT_T0_T2_T3_T4_T5_)
        .other          _ZN2at6native27unrolled_elementwise_kernelINS0_13AUnaryFunctorIsssZZZNS0_15binary_internal21div_trunc_kernel_cudaERNS_18TensorIteratorBaseEENKUlvE_clEvENKUlvE3_clEvEUlssE_EESt5arrayIPcLm2EELi4E23TrivialOffsetCalculatorILi1EjESE_NS0_6memory12LoadWithCastILi1EEENSF_13StoreWithCastILi1EEEEEviT_T0_T2_T3_T4_T5_,@"STO_CUDA_ENTRY STV_DEFAULT"
_ZN2at6native27unrolled_elementwise_kernelINS0_13AUnaryFunctorIsssZZZNS0_15binary_internal21div_trunc_kernel_cudaERNS_18TensorIteratorBaseEENKUlvE_clEvENKUlvE3_clEvEUlssE_EESt5arrayIPcLm2EELi4E23TrivialOffsetCalculatorILi1EjESE_NS0_6memory12LoadWithCastILi1EEENSF_13StoreWithCastILi1EEEEEviT_T0_T2_T3_T4_T5_:
.text._ZN2at6native27unrolled_elementwise_kernelINS0_13AUnaryFunctorIsssZZZNS0_15binary_internal21div_trunc_kernel_cudaERNS_18TensorIteratorBaseEENKUlvE_clEvENKUlvE3_clEvEUlssE_EESt5arrayIPcLm2EELi4E23TrivialOffsetCalculatorILi1EjESE_NS0_6memory12LoadWithCastILi1EEENSF_13StoreWithCastILi1EEEEEviT_T0_T2_T3_T4_T5_:
        /* <DEDUP_REMOVED lines=31> */
.L_x_13149:
[----:B------:R3:W5:Y:S01]  /*01f0*/  LDG.E.U8 R0, desc[UR36][R4.64] ;  /* 0x0000002404007981 */ /* 0x000762000c1e1100 */
[----:B------:R-:W-:Y:S05]  /*0200*/  BRA `(.L_x_13151) ;  /* 0x0000000c00507947 */ /* 0x000fea0003800000 */
.L_x_13148:
        /* <DEDUP_REMOVED lines=8> */
.L_x_13153:
[----:B------:R1:W5:Y:S01]  /*0290*/  LDG.E.U16 R0, desc[UR36][R4.64] ;  /* 0x0000002404007981 */ /* 0x000362000c1e1500 */
[----:B------:R-:W-:Y:S05]  /*02a0*/  BRA `(.L_x_13151) ;  /* 0x0000000c00287947 */ /* 0x000fea0003800000 */
.L_x_13152:
[----:B------:R2:W5:Y:S01]  /*02b0*/  LDG.E.U16 R0, desc[UR36][R4.64] ;  /* 0x0000002404007981 */ /* 0x000562000c1e1500 */
[----:B------:R-:W-:Y:S05]  /*02c0*/  BRA `(.L_x_13151) ;  /* 0x0000000c00207947 */ /* 0x000fea0003800000 */
.L_x_13147:
        /* <DEDUP_REMOVED lines=9> */
.L_x_13155:
[----:B------:R-:W2:Y:S02]  /*0360*/  LDG.E.U16 R3, desc[UR36][R4.64] ;  /* 0x0000002404037981 */ /* 0x000ea4000c1e1500 */
[----:B--2---:R-:W-:-:S06]  /*0370*/  HADD2.F32 R3, -RZ, R3.H0_H0 ;  /* 0x20000003ff037230 */ /* 0x004fcc0000004100 */
[----:B------:R-:W0:Y:S02]  /*0380*/  F2I.FTZ.TRUNC.NTZ R3, R3 ;  /* 0x0000000300037305 */ /* 0x000e24000021f100 */
[----:B0-----:R-:W-:Y:S01]  /*0390*/  PRMT R0, R3, 0x7610, R0 ;  /* 0x0000761003007816 */ /* 0x001fe20000000000 */
[----:B------:R-:W-:Y:S06]  /*03a0*/  BRA `(.L_x_13151) ;  /* 0x0000000800e87947 */ /* 0x000fec0003800000 */
.L_x_13154:
        /* <DEDUP_REMOVED lines=9> */
.L_x_13157:
[----:B------:R-:W2:Y:S02]  /*0440*/  LDG.E.U16 R4, desc[UR36][R4.64] ;  /* 0x0000002404047981 */ /* 0x000ea4000c1e1500 */
[----:B--2---:R-:W-:-:S06]  /*0450*/  HADD2.F32 R3, -RZ, R4.H0_H0 ;  /* 0x20000004ff037230 */ /* 0x004fcc0000004100 */
[----:B------:R-:W0:Y:S02]  /*0460*/  F2I.FTZ.TRUNC.NTZ R3, R3 ;  /* 0x0000000300037305 */ /* 0x000e24000021f100 */
[----:B0-----:R-:W-:Y:S01]  /*0470*/  PRMT R0, R3, 0x7610, R0 ;  /* 0x0000761003007816 */ /* 0x001fe20000000000 */
[----:B------:R-:W-:Y:S06]  /*0480*/  BRA `(.L_x_13151) ;  /* 0x0000000800b07947 */ /* 0x000fec0003800000 */
.L_x_13156:
[----:B------:R-:W2:Y:S02]  /*0490*/  LDG.E.64 R4, desc[UR36][R4.64] ;  /* 0x0000002404047981 */ /* 0x000ea4000c1e1b00 */
[----:B--2---:R0:W1:Y:S01]  /*04a0*/  F2I.F64.TRUNC R0, R4 ;  /* 0x0000000400007311 */ /* 0x004062000030d100 */
[----:B------:R-:W-:Y:S05]  /*04b0*/  BRA `(.L_x_13151) ;  /* 0x0000000800a47947 */ /* 0x000fea0003800000 */
.L_x_13146:
        /* <DEDUP_REMOVED lines=12> */
.L_x_13160:
[----:B------:R-:W2:Y:S02]  /*0580*/  LDG.E.64 R4, desc[UR36][R4.64] ;  /* 0x0000002404047981 */ /* 0x000ea4000c1e1b00 */
[----:B--2---:R0:W1:Y:S01]  /*0590*/  F2I.F64.TRUNC R0, R4 ;  /* 0x0000000400007311 */ /* 0x004062000030d100 */
[----:B------:R-:W-:Y:S05]  /*05a0*/  BRA `(.L_x_13151) ;  /* 0x0000000800687947 */ /* 0x000fea0003800000 */
.L_x_13159:
        /* <DEDUP_REMOVED lines=27> */
.L_x_13162:
        /* <DEDUP_REMOVED lines=15> */
.L_x_13161:
[----:B------:R-:W2:Y:S02]  /*0850*/  LDG.E.U16 R3, desc[UR36][R4.64] ;  /* 0x0000002404037981 */ /* 0x000ea4000c1e1500 */
[----:B--2---:R-:W-:-:S06]  /*0860*/  IMAD.U32 R3, R3, 0x10000, RZ ;  /* 0x0001000003037824 */ /* 0x004fcc00078e00ff */
[----:B------:R-:W0:Y:S02]  /*0870*/  F2I.FTZ.TRUNC.NTZ R3, R3 ;  /* 0x0000000300037305 */ /* 0x000e24000021f100 */
[----:B0-----:R-:W-:Y:S01]  /*0880*/  PRMT R0, R3, 0x7610, R0 ;  /* 0x0000761003007816 */ /* 0x001fe20000000000 */
[----:B------:R-:W-:Y:S06]  /*0890*/  BRA `(.L_x_13151) ;  /* 0x0000000400ac7947 */ /* 0x000fec0003800000 */
.L_x_13158:
        /* <DEDUP_REMOVED lines=10> */
.L_x_13165:
        /* <DEDUP_REMOVED lines=21> */
.L_x_13169:
[----:B------:R-:W-:Y:S05]  /*0a90*/  BSYNC.RECONVERGENT B1 ;  /* 0x0000000000017941 */ /* 0x000fea0003800200 */
.L_x_13168:
[----:B------:R-:W-:Y:S01]  /*0aa0*/  IMAD.SHL.U32 R0, R0, 0x100000, RZ ;  /* 0x0010000000007824 */ /* 0x000fe200078e00ff */
[----:B------:R-:W-:-:S04]  /*0ab0*/  LEA R3, R3, 0x3b800000, 0x17 ;  /* 0x3b80000003037811 */ /* 0x000fc800078eb8ff */
[----:B------:R-:W-:-:S07]  /*0ac0*/  LOP3.LUT R3, R3, R0, R7, 0xfe, !PT ;  /* 0x0000000003037212 */ /* 0x000fce00078efe07 */
.L_x_13167:
[----:B------:R-:W-:Y:S05]  /*0ad0*/  BSYNC.RECONVERGENT B0 ;  /* 0x0000000000007941 */ /* 0x000fea0003800200 */
.L_x_13166:
[----:B------:R-:W0:Y:S02]  /*0ae0*/  F2I.FTZ.TRUNC.NTZ R3, R3 ;  /* 0x0000000300037305 */ /* 0x000e24000021f100 */
[----:B0-----:R-:W-:Y:S01]  /*0af0*/  PRMT R0, R3, 0x7610, R0 ;  /* 0x0000761003007816 */ /* 0x001fe20000000000 */
[----:B------:R-:W-:Y:S06]  /*0b00*/  BRA `(.L_x_13151) ;  /* 0x0000000400107947 */ /* 0x000fec0003800000 */
.L_x_13164:
        /* <DEDUP_REMOVED lines=21> */
.L_x_13173:
[----:B------:R-:W-:Y:S05]  /*0c60*/  BSYNC.RECONVERGENT B1 ;  /* 0x0000000000017941 */ /* 0x000fea0003800200 */
.L_x_13172:
[----:B------:R-:W-:Y:S01]  /*0c70*/  IMAD.SHL.U32 R0, R0, 0x200000, RZ ;  /* 0x0020000000007824 */ /* 0x000fe200078e00ff */
[----:B------:R-:W-:-:S04]  /*0c80*/  LEA R3, R3, 0x37800000, 0x17 ;  /* 0x3780000003037811 */ /* 0x000fc800078eb8ff */
[----:B------:R-:W-:-:S07]  /*0c90*/  LOP3.LUT R3, R3, R0, R7, 0xfe, !PT ;  /* 0x0000000003037212 */ /* 0x000fce00078efe07 */
.L_x_13171:
[----:B------:R-:W-:Y:S05]  /*0ca0*/  BSYNC.RECONVERGENT B0 ;  /* 0x0000000000007941 */ /* 0x000fea0003800200 */
.L_x_13170:
[----:B------:R-:W0:Y:S02]  /*0cb0*/  F2I.FTZ.TRUNC.NTZ R3, R3 ;  /* 0x0000000300037305 */ /* 0x000e24000021f100 */
[----:B0-----:R-:W-:Y:S01]  /*0cc0*/  PRMT R0, R3, 0x7610, R0 ;  /* 0x0000761003007816 */ /* 0x001fe20000000000 */
[----:B------:R-:W-:Y:S06]  /*0cd0*/  BRA `(.L_x_13151) ;  /* 0x00000000009c7947 */ /* 0x000fec0003800000 */
.L_x_13163:
[----:B------:R-:W-:-:S09]  /*0ce0*/  UISETP.NE.AND UP0, UPT, UR4, 0x1c, UPT ;  /* 0x0000001c0400788c */ /* 0x000fd2000bf05270 */
[----:B------:R-:W-:Y:S05]  /*0cf0*/  BRA.U !UP0, `(.L_x_13174) ;  /* 0x0000000108907547 */ /* 0x000fea000b800000 */
[----:B------:R-:W-:-:S09]  /*0d00*/  UISETP.NE.AND UP0, UPT, UR4, 0x1d, UPT ;  /* 0x0000001d0400788c */ /* 0x000fd2000bf05270 */
[----:B------:R-:W-:Y:S05]  /*0d10*/  BRA.U !UP0, `(.L_x_13175) ;  /* 0x0000000108807547 */ /* 0x000fea000b800000 */
[----:B------:R-:W-:-:S09]  /*0d20*/  UISETP.NE.AND UP0, UPT, UR4, 0x2c, UPT ;  /* 0x0000002c0400788c */ /* 0x000fd2000bf05270 */
[----:B------:R-:W-:Y:S05]  /*0d30*/  BRA.U !UP0, `(.L_x_13176) ;  /* 0x0000000108487547 */ /* 0x000fea000b800000 */
.L_x_13150:
        /* <DEDUP_REMOVED lines=16> */
.L_x_13177:
[----:B------:R-:W-:Y:S01]  /*0e40*/  PRMT R0, RZ, 0x7610, R0 ;  /* 0x00007610ff007816 */ /* 0x000fe20000000000 */
[----:B------:R-:W-:Y:S06]  /*0e50*/  BRA `(.L_x_13151) ;  /* 0x00000000003c7947 */ /* 0x000fec0003800000 */
.L_x_13176:
        /* <DEDUP_REMOVED lines=8> */
.L_x_13179:
[----:B------:R-:W-:Y:S05]  /*0ee0*/  BSYNC.RECONVERGENT B0 ;  /* 0x0000000000007941 */ /* 0x000fea0003800200 */
.L_x_13178:
[----:B------:R-:W0:Y:S02]  /*0ef0*/  F2I.FTZ.TRUNC.NTZ R3, R3 ;  /* 0x0000000300037305 */ /* 0x000e24000021f100 */
[----:B0-----:R-:W-:Y:S01]  /*0f00*/  PRMT R0, R3, 0x7610, R0 ;  /* 0x0000761003007816 */ /* 0x001fe20000000000 */
[----:B------:R-:W-:Y:S06]  /*0f10*/  BRA `(.L_x_13151) ;  /* 0x00000000000c7947 */ /* 0x000fec0003800000 */
.L_x_13175:
[----:B------:R0:W5:Y:S01]  /*0f20*/  LDG.E.U16 R0, desc[UR36][R4.64] ;  /* 0x0000002404007981 */ /* 0x000162000c1e1500 */
[----:B------:R-:W-:Y:S05]  /*0f30*/  BRA `(.L_x_13151) ;  /* 0x0000000000047947 */ /* 0x000fea0003800000 */
.L_x_13174:
[----:B------:R0:W5:Y:S02]  /*0f40*/  LDG.E.U16 R0, desc[UR36][R4.64] ;  /* 0x0000002404007981 */ /* 0x000164000c1e1500 */
.L_x_13151:
[----:B-1---5:R-:W-:Y:S01]  /*0f50*/  PRMT R22, R0, 0x9910, RZ ;  /* 0x0000991000167816 */ /* 0x022fe200000000ff */
[----:B------:R-:W-:-:S07]  /*0f60*/  VIADD R17, R25, 0x80 ;  /* 0x0000008019117836 */ /* 0x000fce0000000000 */
.L_x_13145:
[----:B------:R-:W-:Y:S05]  /*0f70*/  BSYNC.RECONVERGENT B6 ;  /* 0x0000000000067941 */ /* 0x000fea0003800200 */
.L_x_13144:
        /* <DEDUP_REMOVED lines=23> */
.L_x_13185:
[----:B------:R0:W5:Y:S01]  /*10f0*/  LDG.E.U8 R0, desc[UR36][R4.64] ;  /* 0x0000002404007981 */ /* 0x000162000c1e1100 */
[----:B------:R-:W-:Y:S05]  /*1100*/  BRA `(.L_x_13187) ;  /* 0x0000000c00507947 */ /* 0x000fea0003800000 */
.L_x_13184:
        /* <DEDUP_REMOVED lines=8> */
.L_x_13189:
[----:B------:R0:W5:Y:S01]  /*1190*/  LDG.E.U16 R0, desc[UR36][R4.64] ;  /* 0x0000002404007981 */ /* 0x000162000c1e1500 */
[----:B------:R-:W-:Y:S05]  /*11a0*/  BRA `(.L_x_13187) ;  /* 0x0000000c00287947 */ /* 0x000fea0003800000 */
.L_x_13188:
[----:B------:R0:W5:Y:S01]  /*11b0*/  LDG.E.U16 R0, desc[UR36][R4.64] ;  /* 0x0000002404007981 */ /* 0x000162000c1e1500 */
[----:B------:R-:W-:Y:S05]  /*11c0*/  BRA `(.L_x_13187) ;  /* 0x0000000c00207947 */ /* 0x000fea0003800000 */
.L_x_13183:
        /* <DEDUP_REMOVED lines=9> */
.L_x_13191:
[----:B------:R-:W2:Y:S02]  /*1260*/  LDG.E.U16 R3, desc[UR36][R4.64] ;  /* 0x0000002404037981 */ /* 0x000ea4000c1e1500 */
[----:B--2---:R-:W-:-:S06]  /*1270*/  HADD2.F32 R3, -RZ, R3.H0_H0 ;  /* 0x20000003ff037230 */ /* 0x004fcc0000004100 */
[----:B------:R-:W0:Y:S02]  /*1280*/  F2I.FTZ.TRUNC.NTZ R3, R3 ;  /* 0x0000000300037305 */ /* 0x000e24000021f100 */
[----:B0-----:R-:W-:Y:S01]  /*1290*/  PRMT R0, R3, 0x7610, R0 ;  /* 0x0000761003007816 */ /* 0x001fe20000000000 */
[----:B------:R-:W-:Y:S06]  /*12a0*/  BRA `(.L_x_13187) ;  /* 0x0000000800e87947 */ /* 0x000fec0003800000 */
.L_x_13190:
        /* <DEDUP_REMOVED lines=9> */
.L_x_13193:
[----:B------:R-:W2:Y:S02]  /*1340*/  LDG.E.U16 R4, desc[UR36][R4.64] ;  /* 0x0000002404047981 */ /* 0x000ea4000c1e1500 */
[----:B--2---:R-:W-:-:S06]  /*1350*/  HADD2.F32 R3, -RZ, R4.H0_H0 ;  /* 0x20000004ff037230 */ /* 0x004fcc0000004100 */
[----:B------:R-:W0:Y:S02]  /*1360*/  F2I.FTZ.TRUNC.NTZ R3, R3 ;  /* 0x0000000300037305 */ /* 0x000e24000021f100 */
[----:B0-----:R-:W-:Y:S01]  /*1370*/  PRMT R0, R3, 0x7610, R0 ;  /* 0x0000761003007816 */ /* 0x001fe20000000000 */
[----:B------:R-:W-:Y:S06]  /*1380*/  BRA `(.L_x_13187) ;  /* 0x0000000800b07947 */ /* 0x000fec0003800000 */
.L_x_13192:
[----:B------:R-:W2:Y:S02]  /*1390*/  LDG.E.64 R4, desc[UR36][R4.64] ;  /* 0x0000002404047981 */ /* 0x000ea4000c1e1b00 */
[----:B--2---:R0:W1:Y:S01]  /*13a0*/  F2I.F64.TRUNC R0, R4 ;  /* 0x0000000400007311 */ /* 0x004062000030d100 */
[----:B------:R-:W-:Y:S05]  /*13b0*/  BRA `(.L_x_13187) ;  /* 0x0000000800a47947 */ /* 0x000fea0003800000 */
.L_x_13182:
        /* <DEDUP_REMOVED lines=12> */
.L_x_13196:
[----:B------:R-:W2:Y:S02]  /*1480*/  LDG.E.64 R4, desc[UR36][R4.64] ;  /* 0x0000002404047981 */ /* 0x000ea4000c1e1b00 */
[----:B--2---:R0:W1:Y:S01]  /*1490*/  F2I.F64.TRUNC R0, R4 ;  /* 0x0000000400007311 */ /* 0x004062000030d100 */
[----:B------:R-:W-:Y:S05]  /*14a0*/  BRA `(.L_x_13187) ;  /* 0x0000000800687947 */ /* 0x000fea0003800000 */
.L_x_13195:
        /* <DEDUP_REMOVED lines=27> */
.L_x_13198:
        /* <DEDUP_REMOVED lines=15> */
.L_x_13197:
[----:B------:R-:W2:Y:S02]  /*1750*/  LDG.E.U16 R3, desc[UR36][R4.64] ;  /* 0x0000002404037981 */ /* 0x000ea4000c1e1500 */
[----:B--2---:R-:W-:-:S06]  /*1760*/  IMAD.U32 R3, R3, 0x10000, RZ ;  /* 0x0001000003037824 */ /* 0x004fcc00078e00ff */
[----:B------:R-:W0:Y:S02]  /*1770*/  F2I.FTZ.TRUNC.NTZ R3, R3 ;  /* 0x0000000300037305 */ /* 0x000e24000021f100 */
[----:B0-----:R-:W-:Y:S01]  /*1780*/  PRMT R0, R3, 0x7610, R0 ;  /* 0x0000761003007816 */ /* 0x001fe20000000000 */
[----:B------:R-:W-:Y:S06]  /*1790*/  BRA `(.L_x_13187) ;  /* 0x0000000400ac7947 */ /* 0x000fec0003800000 */
.L_x_13194:
        /* <DEDUP_REMOVED lines=10> */
.L_x_13201:
        /* <DEDUP_REMOVED lines=21> */
.L_x_13205:
[----:B------:R-:W-:Y:S05]  /*1990*/  BSYNC.RECONVERGENT B1 ;  /* 0x0000000000017941 */ /* 0x000fea0003800200 */
.L_x_13204:
[----:B------:R-:W-:Y:S01]  /*19a0*/  IMAD.SHL.U32 R0, R0, 0x100000, RZ ;  /* 0x0010000000007824 */ /* 0x000fe200078e00ff */
[----:B------:R-:W-:-:S04]  /*19b0*/  LEA R3, R3, 0x3b800000, 0x17 ;  /* 0x3b80000003037811 */ /* 0x000fc800078eb8ff */
[----:B------:R-:W-:-:S07]  /*19c0*/  LOP3.LUT R3, R3, R0, R7, 0xfe, !PT ;  /* 0x0000000003037212 */ /* 0x000fce00078efe07 */
.L_x_13203:
[----:B------:R-:W-:Y:S05]  /*19d0*/  BSYNC.RECONVERGENT B0 ;  /* 0x0000000000007941 */ /* 0x000fea0003800200 */
.L_x_13202:
[----:B------:R-:W0:Y:S02]  /*19e0*/  F2I.FTZ.TRUNC.NTZ R3, R3 ;  /* 0x0000000300037305 */ /* 0x000e24000021f100 */
[----:B0-----:R-:W-:Y:S01]  /*19f0*/  PRMT R0, R3, 0x7610, R0 ;  /* 0x0000761003007816 */ /* 0x001fe20000000000 */
[----:B------:R-:W-:Y:S06]  /*1a00*/  BRA `(.L_x_13187) ;  /* 0x0000000400107947 */ /* 0x000fec0003800000 */
.L_x_13200:
        /* <DEDUP_REMOVED lines=21> */
.L_x_13209:
[----:B------:R-:W-:Y:S05]  /*1b60*/  BSYNC.RECONVERGENT B1 ;  /* 0x0000000000017941 */ /* 0x000fea0003800200 */
.L_x_13208:
[----:B------:R-:W-:Y:S01]  /*1b70*/  IMAD.SHL.U32 R0, R0, 0x200000, RZ ;  /* 0x0020000000007824 */ /* 0x000fe200078e00ff */
[----:B------:R-:W-:-:S04]  /*1b80*/  LEA R3, R3, 0x37800000, 0x17 ;  /* 0x3780000003037811 */ /* 0x000fc800078eb8ff */
[----:B------:R-:W-:-:S07]  /*1b90*/  LOP3.LUT R3, R3, R0, R7, 0xfe, !PT ;  /* 0x0000000003037212 */ /* 0x000fce00078efe07 */
.L_x_13207:
[----:B------:R-:W-:Y:S05]  /*1ba0*/  BSYNC.RECONVERGENT B0 ;  /* 0x0000000000007941 */ /* 0x000fea0003800200 */
.L_x_13206:
[----:B------:R-:W0:Y:S02]  /*1bb0*/  F2I.FTZ.TRUNC.NTZ R3, R3 ;  /* 0x0000000300037305 */ /* 0x000e24000021f100 */
[----:B0-----:R-:W-:Y:S01]  /*1bc0*/  PRMT R0, R3, 0x7610, R0 ;  /* 0x0000761003007816 */ /* 0x001fe20000000000 */
[----:B------:R-:W-:Y:S06]  /*1bd0*/  BRA `(.L_x_13187) ;  /* 0x00000000009c7947 */ /* 0x000fec0003800000 */
.L_x_13199:
        /* <DEDUP_REMOVED lines=14> */
.L_x_13213:
[----:B------:R-:W-:Y:S05]  /*1cc0*/  BSYNC.RECONVERGENT B0 ;  /* 0x0000000000007941 */ /* 0x000fea0003800200 */
.L_x_13212:
[----:B------:R-:W0:Y:S02]  /*1cd0*/  F2I.FTZ.TRUNC.NTZ R3, R3 ;  /* 0x0000000300037305 */ /* 0x000e24000021f100 */
[----:B0-----:R-:W-:Y:S01]  /*1ce0*/  PRMT R0, R3, 0x7610, R0 ;  /* 0x0000761003007816 */ /* 0x001fe20000000000 */
[----:B------:R-:W-:Y:S06]  /*1cf0*/  BRA `(.L_x_13187) ;  /* 0x0000000000547947 */ /* 0x000fec0003800000 */
.L_x_13186:
        /* <DEDUP_REMOVED lines=16> */
.L_x_13214:
[----:B------:R-:W-:Y:S01]  /*1e00*/  PRMT R0, RZ, 0x7610, R0 ;  /* 0x00007610ff007816 */ /* 0x000fe20000000000 */
[----:B------:R-:W-:Y:S06]  /*1e10*/  BRA `(.L_x_13187) ;  /* 0x00000000000c7947 */ /* 0x000fec0003800000 */
.L_x_13211:
[----:B------:R3:W5:Y:S01]  /*1e20*/  LDG.E.U16 R0, desc[UR36][R4.64] ;  /* 0x0000002404007981 */ /* 0x000762000c1e1500 */
[----:B------:R-:W-:Y:S05]  /*1e30*/  BRA `(.L_x_13187) ;  /* 0x0000000000047947 */ /* 0x000fea0003800000 */
.L_x_13210:
[----:B------:R2:W5:Y:S02]  /*1e40*/  LDG.E.U16 R0, desc[UR36][R4.64] ;  /* 0x0000002404007981 */ /* 0x000564000c1e1500 */
.L_x_13187:
[----:B-1---5:R-:W-:Y:S01]  /*1e50*/  PRMT R18, R0, 0x9910, RZ ;  /* 0x0000991000127816 */ /* 0x022fe200000000ff */
[----:B------:R-:W-:-:S07]  /*1e60*/  VIADD R17, R17, 0x80 ;  /* 0x0000008011117836 */ /* 0x000fce0000000000 */
.L_x_13181:
[----:B------:R-:W-:Y:S05]  /*1e70*/  BSYNC.RECONVERGENT B6 ;  /* 0x0000000000067941 */ /* 0x000fea0003800200 */
.L_x_13180:
        /* <DEDUP_REMOVED lines=23> */
.L_x_13220:
[----:B------:R0:W5:Y:S01]  /*1ff0*/  LDG.E.U8 R0, desc[UR36][R4.64] ;  /* 0x0000002404007981 */ /* 0x000162000c1e1100 */
[----:B------:R-:W-:Y:S05]  /*2000*/  BRA `(.L_x_13222) ;  /* 0x0000000c00507947 */ /* 0x000fea0003800000 */
.L_x_13219:
        /* <DEDUP_REMOVED lines=8> */
.L_x_13224:
[----:B------:R0:W5:Y:S01]  /*2090*/  LDG.E.U16 R0, desc[UR36][R4.64] ;  /* 0x0000002404007981 */ /* 0x000162000c1e1500 */
[----:B------:R-:W-:Y:S05]  /*20a0*/  BRA `(.L_x_13222) ;  /* 0x0000000c00287947 */ /* 0x000fea0003800000 */
.L_x_13223:
[----:B------:R0:W5:Y:S01]  /*20b0*/  LDG.E.U16 R0, desc[UR36][R4.64] ;  /* 0x0000002404007981 */ /* 0x000162000c1e1500 */
[----:B------:R-:W-:Y:S05]  /*20c0*/  BRA `(.L_x_13222) ;  /* 0x0000000c00207947 */ /* 0x000fea0003800000 */
.L_x_13218:
        /* <DEDUP_REMOVED lines=9> */
.L_x_13226:
[----:B------:R-:W2:Y:S02]  /*2160*/  LDG.E.U16 R3, desc[UR36][R4.64] ;  /* 0x0000002404037981 */ /* 0x000ea4000c1e1500 */
[----:B--2---:R-:W-:-:S06]  /*2170*/  HADD2.F32 R3, -RZ, R3.H0_H0 ;  /* 0x20000003ff037230 */ /* 0x004fcc0000004100 */
[----:B------:R-:W0:Y:S02]  /*2180*/  F2I.FTZ.TRUNC.NTZ R3, R3 ;  /* 0x0000000300037305 */ /* 0x000e24000021f100 */
[----:B0-----:R-:W-:Y:S01]  /*2190*/  PRMT R0, R3, 0x7610, R0 ;  /* 0x0000761003007816 */ /* 0x001fe20000000000 */
[----:B------:R-:W-:Y:S06]  /*21a0*/  BRA `(.L_x_13222) ;  /* 0x0000000800e87947 */ /* 0x000fec0003800000 */
.L_x_13225:
        /* <DEDUP_REMOVED lines=9> */
.L_x_13228:
[----:B------:R-:W2:Y:S02]  /*2240*/  LDG.E.U16 R4, desc[UR36][R4.64] ;  /* 0x0000002404047981 */ /* 0x000ea4000c1e1500 */
[----:B--2---:R-:W-:-:S06]  /*2250*/  HADD2.F32 R3, -RZ, R4.H0_H0 ;  /* 0x20000004ff037230 */ /* 0x004fcc0000004100 */
[----:B------:R-:W0:Y:S02]  /*2260*/  F2I.FTZ.TRUNC.NTZ R3, R3 ;  /* 0x0000000300037305 */ /* 0x000e24000021f100 */
[----:B0-----:R-:W-:Y:S01]  /*2270*/  PRMT R0, R3, 0x7610, R0 ;  /* 0x0000761003007816 */ /* 0x001fe20000000000 */
[----:B------:R-:W-:Y:S06]  /*2280*/  BRA `(.L_x_13222) ;  /* 0x0000000800b07947 */ /* 0x000fec0003800000 */
.L_x_13227:
[----:B------:R-:W2:Y:S02]  /*2290*/  LDG.E.64 R4, desc[UR36][R4.64] ;  /* 0x0000002404047981 */ /* 0x000ea4000c1e1b00 */
[----:B--2---:R0:W1:Y:S01]  /*22a0*/  F2I.F64.TRUNC R0, R4 ;  /* 0x0000000400007311 */ /* 0x004062000030d100 */
[----:B------:R-:W-:Y:S05]  /*22b0*/  BRA `(.L_x_13222) ;  /* 0x0000000800a47947 */ /* 0x000fea0003800000 */
.L_x_13217:
        /* <DEDUP_REMOVED lines=12> */
.L_x_13231:
[----:B------:R-:W2:Y:S02]  /*2380*/  LDG.E.64 R4, desc[UR36][R4.64] ;  /* 0x0000002404047981 */ /* 0x000ea4000c1e1b00 */
[----:B--2---:R3:W4:Y:S01]  /*2390*/  F2I.F64.TRUNC R0, R4 ;  /* 0x0000000400007311 */ /* 0x004722000030d100 */
[----:B------:R-:W-:Y:S05]  /*23a0*/  BRA `(.L_x_13222) ;  /* 0x0000000800687947 */ /* 0x000fea0003800000 */
.L_x_13230:
        /* <DEDUP_REMOVED lines=27> */
.L_x_13233:
        /* <DEDUP_REMOVED lines=15> */
.L_x_13232:
[----:B------:R-:W2:Y:S02]  /*2650*/  LDG.E.U16 R3, desc[UR36][R4.64] ;  /* 0x0000002404037981 */ /* 0x000ea4000c1e1500 */
[----:B--2---:R-:W-:-:S06]  /*2660*/  IMAD.U32 R3, R3, 0x10000, RZ ;  /* 0x0001000003037824 */ /* 0x004fcc00078e00ff */
[----:B------:R-:W0:Y:S02]  /*2670*/  F2I.FTZ.TRUNC.NTZ R3, R3 ;  /* 0x0000000300037305 */ /* 0x000e24000021f100 */
[----:B0-----:R-:W-:Y:S01]  /*2680*/  PRMT R0, R3, 0x7610, R0 ;  /* 0x0000761003007816 */ /* 0x001fe20000000000 */
[----:B------:R-:W-:Y:S06]  /*2690*/  BRA `(.L_x_13222) ;  /* 0x0000000400ac7947 */ /* 0x000fec0003800000 */
.L_x_13229:
        /* <DEDUP_REMOVED lines=10> */
.L_x_13236:
        /* <DEDUP_REMOVED lines=21> */
.L_x_13240:
[----:B------:R-:W-:Y:S05]  /*2890*/  BSYNC.RECONVERGENT B1 ;  /* 0x0000000000017941 */ /* 0x000fea0003800200 */
.L_x_13239:
[----:B------:R-:W-:Y:S01]  /*28a0*/  IMAD.SHL.U32 R0, R0, 0x100000, RZ ;  /* 0x0010000000007824 */ /* 0x000fe200078e00ff */
[----:B------:R-:W-:-:S04]  /*28b0*/  LEA R3, R3, 0x3b800000, 0x17 ;  /* 0x3b80000003037811 */ /* 0x000fc800078eb8ff */
[----:B------:R-:W-:-:S07]  /*28c0*/  LOP3.LUT R3, R3, R0, R7, 0xfe, !PT ;  /* 0x0000000003037212 */ /* 0x000fce00078efe07 */
.L_x_13238:
[----:B------:R-:W-:Y:S05]  /*28d0*/  BSYNC.RECONVERGENT B0 ;  /* 0x0000000000007941 */ /* 0x000fea0003800200 */
.L_x_13237:
[----:B------:R-:W0:Y:S02]  /*28e0*/  F2I.FTZ.TRUNC.NTZ R3, R3 ;  /* 0x0000000300037305 */ /* 0x000e24000021f100 */
[----:B0-----:R-:W-:Y:S01]  /*28f0*/  PRMT R0, R3, 0x7610, R0 ;  /* 0x0000761003007816 */ /* 0x001fe20000000000 */
[----:B------:R-:W-:Y:S06]  /*2900*/  BRA `(.L_x_13222) ;  /* 0x0000000400107947 */ /* 0x000fec0003800000 */
.L_x_13235:
        /* <DEDUP_REMOVED lines=21> */
.L_x_13244:
[----:B------:R-:W-:Y:S05]  /*2a60*/  BSYNC.RECONVERGENT B1 ;  /* 0x0000000000017941 */ /* 0x000fea0003800200 */
.L_x_13243:
[----:B------:R-:W-:Y:S01]  /*2a70*/  IMAD.SHL.U32 R0, R0, 0x200000, RZ ;  /* 0x0020000000007824 */ /* 0x000fe200078e00ff */
[----:B------:R-:W-:-:S04]  /*2a80*/  LEA R3, R3, 0x37800000, 0x17 ;  /* 0x3780000003037811 */ /* 0x000fc800078eb8ff */
[----:B------:R-:W-:-:S07]  /*2a90*/  LOP3.LUT R3, R3, R0, R7, 0xfe, !PT ;  /* 0x0000000003037212 */ /* 0x000fce00078efe07 */
.L_x_13242:
[----:B------:R-:W-:Y:S05]  /*2aa0*/  BSYNC.RECONVERGENT B0 ;  /* 0x0000000000007941 */ /* 0x000fea0003800200 */
.L_x_13241:
[----:B------:R-:W0:Y:S02]  /*2ab0*/  F2I.FTZ.TRUNC.NTZ R3, R3 ;  /* 0x0000000300037305 */ /* 0x000e24000021f100 */
[----:B0-----:R-:W-:Y:S01]  /*2ac0*/  PRMT R0, R3, 0x7610, R0 ;  /* 0x0000761003007816 */ /* 0x001fe20000000000 */
[----:B------:R-:W-:Y:S06]  /*2ad0*/  BRA `(.L_x_13222) ;  /* 0x00000000009c7947 */ /* 0x000fec0003800000 */
.L_x_13234:
        /* <DEDUP_REMOVED lines=14> */
.L_x_13248:
[----:B------:R-:W-:Y:S05]  /*2bc0*/  BSYNC.RECONVERGENT B0 ;  /* 0x0000000000007941 */ /* 0x000fea0003800200 */
.L_x_13247:
[----:B------:R-:W0:Y:S02]  /*2bd0*/  F2I.FTZ.TRUNC.NTZ R3, R3 ;  /* 0x0000000300037305 */ /* 0x000e24000021f100 */
[----:B0-----:R-:W-:Y:S01]  /*2be0*/  PRMT R0, R3, 0x7610, R0 ;  /* 0x0000761003007816 */ /* 0x001fe20000000000 */
[----:B------:R-:W-:Y:S06]  /*2bf0*/  BRA `(.L_x_13222) ;  /* 0x0000000000547947 */ /* 0x000fec0003800000 */
.L_x_13221:
        /* <DEDUP_REMOVED lines=16> */
.L_x_13249:
[----:B------:R-:W-:Y:S01]  /*2d00*/  PRMT R0, RZ, 0x7610, R0 ;  /* 0x00007610ff007816 */ /* 0x000fe20000000000 */
[----:B------:R-:W-:Y:S06]  /*2d10*/  BRA `(.L_x_13222) ;  /* 0x00000000000c7947 */ /* 0x000fec0003800000 */
.L_x_13246:
[----:B------:R2:W5:Y:S01]  /*2d20*/  LDG.E.U16 R0, desc[UR36][R4.64] ;  /* 0x0000002404007981 */ /* 0x000562000c1e1500 */
[----:B------:R-:W-:Y:S05]  /*2d30*/  BRA `(.L_x_13222) ;  /* 0x0000000000047947 */ /* 0x000fea0003800000 */
.L_x_13245:
[----:B------:R1:W5:Y:S02]  /*2d40*/  LDG.E.U16 R0, desc[UR36][R4.64] ;  /* 0x0000002404007981 */ /* 0x000364000c1e1500 */
.L_x_13222:
[----:B-1--45:R-:W-:Y:S01]  /*2d50*/  PRMT R19, R0, 0x9910, RZ ;  /* 0x0000991000137816 */ /* 0x032fe200000000ff */
[----:B------:R-:W-:-:S07]  /*2d60*/  VIADD R17, R17, 0x80 ;  /* 0x0000008011117836 */ /* 0x000fce0000000000 */
.L_x_13216:
[----:B------:R-:W-:Y:S05]  /*2d70*/  BSYNC.RECONVERGENT B6 ;  /* 0x0000000000067941 */ /* 0x000fea0003800200 */
.L_x_13215:
        /* <DEDUP_REMOVED lines=23> */
.L_x_13255:
[----:B------:R0:W5:Y:S01]  /*2ef0*/  LDG.E.U8 R0, desc[UR36][R4.64] ;  /* 0x0000002404007981 */ /* 0x000162000c1e1100 */
[----:B------:R-:W-:Y:S05]  /*2f00*/  BRA `(.L_x_13257) ;  /* 0x0000000c00507947 */ /* 0x000fea0003800000 */
.L_x_13254:
        /* <DEDUP_REMOVED lines=8> */
.L_x_13259:
[----:B------:R0:W5:Y:S01]  /*2f90*/  LDG.E.U16 R0, desc[UR36][R4.64] ;  /* 0x0000002404007981 */ /* 0x000162000c1e1500 */
[----:B------:R-:W-:Y:S05]  /*2fa0*/  BRA `(.L_x_13257) ;  /* 0x0000000c00287947 */ /* 0x000fea0003800000 */
.L_x_13258:
[----:B------:R0:W5:Y:S01]  /*2fb0*/  LDG.E.U16 R0, desc[UR36][R4.64] ;  /* 0x0000002404007981 */ /* 0x000162000c1e1500 */
[----:B------:R-:W-:Y:S05]  /*2fc0*/  BRA `(.L_x_13257) ;  /* 0x0000000c00207947 */ /* 0x000fea0003800000 */
.L_x_13253:
        /* <DEDUP_REMOVED lines=9> */
.L_x_13261:
[----:B------:R-:W2:Y:S02]  /*3060*/  LDG.E.U16 R3, desc[UR36][R4.64] ;  /* 0x0000002404037981 */ /* 0x000ea4000c1e1500 */
[----:B--2---:R-:W-:-:S06]  /*3070*/  HADD2.F32 R3, -RZ, R3.H0_H0 ;  /* 0x20000003ff037230 */ /* 0x004fcc0000004100 */
[----:B------:R-:W0:Y:S02]  /*3080*/  F2I.FTZ.TRUNC.NTZ R3, R3 ;  /* 0x0000000300037305 */ /* 0x000e24000021f100 */
[----:B0-----:R-:W-:Y:S01]  /*3090*/  PRMT R0, R3, 0x7610, R0 ;  /* 0x0000761003007816 */ /* 0x001fe20000000000 */
[----:B------:R-:W-:Y:S06]  /*30a0*/  BRA `(.L_x_13257) ;  /* 0x0000000800e87947 */ /* 0x000fec0003800000 */
.L_x_13260:
        /* <DEDUP_REMOVED lines=9> */
.L_x_13263:
[----:B------:R-:W2:Y:S02]  /*3140*/  LDG.E.U16 R4, desc[UR36][R4.64] ;  /* 0x0000002404047981 */ /* 0x000ea4000c1e1500 */
[----:B--2---:R-:W-:-:S06]  /*3150*/  HADD2.F32 R3, -RZ, R4.H0_H0 ;  /* 0x20000004ff037230 */ /* 0x004fcc0000004100 */
[----:B------:R-:W0:Y:S02]  /*3160*/  F2I.FTZ.TRUNC.NTZ R3, R3 ;  /* 0x0000000300037305 */ /* 0x000e24000021f100 */
[----:B0-----:R-:W-:Y:S01]  /*3170*/  PRMT R0, R3, 0x7610, R0 ;  /* 0x0000761003007816 */ /* 0x001fe20000000000 */
[----:B------:R-:W-:Y:S06]  /*3180*/  BRA `(.L_x_13257) ;  /* 0x0000000800b07947 */ /* 0x000fec0003800000 */
.L_x_13262:
[----:B------:R-:W2:Y:S02]  /*3190*/  LDG.E.64 R4, desc[UR36][R4.64] ;  /* 0x0000002404047981 */ /* 0x000ea4000c1e1b00 */
[----:B--2---:R0:W1:Y:S01]  /*31a0*/  F2I.F64.TRUNC R0, R4 ;  /* 0x0000000400007311 */ /* 0x004062000030d100 */
[----:B------:R-:W-:Y:S05]  /*31b0*/  BRA `(.L_x_13257) ;  /* 0x0000000800a47947 */ /* 0x000fea0003800000 */
.L_x_13252:
        /* <DEDUP_REMOVED lines=12> */
.L_x_13266:
[----:B------:R-:W2:Y:S02]  /*3280*/  LDG.E.64 R4, desc[UR36][R4.64] ;  /* 0x0000002404047981 */ /* 0x000ea4000c1e1b00 */
[----:B--2---:R3:W4:Y:S01]  /*3290*/  F2I.F64.TRUNC R0, R4 ;  /* 0x0000000400007311 */ /* 0x004722000030d100 */
[----:B------:R-:W-:Y:S05]  /*32a0*/  BRA `(.L_x_13257) ;  /* 0x0000000800687947 */ /* 0x000fea0003800000 */
.L_x_13265:
        /* <DEDUP_REMOVED lines=27> */
.L_x_13268:
        /* <DEDUP_REMOVED lines=15> */
.L_x_13267:
[----:B------:R-:W2:Y:S02]  /*3550*/  LDG.E.U16 R3, desc[UR36][R4.64] ;  /* 0x0000002404037981 */ /* 0x000ea4000c1e1500 */
[----:B--2---:R-:W-:-:S06]  /*3560*/  IMAD.U32 R3, R3, 0x10000, RZ ;  /* 0x0001000003037824 */ /* 0x004fcc00078e00ff */
[----:B------:R-:W0:Y:S02]  /*3570*/  F2I.FTZ.TRUNC.NTZ R3, R3 ;  /* 0x0000000300037305 */ /* 0x000e24000021f100 */
[----:B0-----:R-:W-:Y:S01]  /*3580*/  PRMT R0, R3, 0x7610, R0 ;  /* 0x0000761003007816 */ /* 0x001fe20000000000 */
[----:B------:R-:W-:Y:S06]  /*3590*/  BRA `(.L_x_13257) ;  /* 0x0000000400ac7947 */ /* 0x000fec0003800000 */
.L_x_13264:
        /* <DEDUP_REMOVED lines=10> */
.L_x_13271:
        /* <DEDUP_REMOVED lines=21> */
.L_x_13275:
[----:B------:R-:W-:Y:S05]  /*3790*/  BSYNC.RECONVERGENT B1 ;  /* 0x0000000000017941 */ /* 0x000fea0003800200 */
.L_x_13274:
[----:B------:R-:W-:Y:S01]  /*37a0*/  IMAD.SHL.U32 R0, R0, 0x100000, RZ ;  /* 0x0010000000007824 */ /* 0x000fe200078e00ff */
[----:B------:R-:W-:-:S04]  /*37b0*/  LEA R3, R3, 0x3b800000, 0x17 ;  /* 0x3b80000003037811 */ /* 0x000fc800078eb8ff */
[----:B------:R-:W-:-:S07]  /*37c0*/  LOP3.LUT R3, R3, R0, R7, 0xfe, !PT ;  /* 0x0000000003037212 */ /* 0x000fce00078efe07 */
.L_x_13273:
[----:B------:R-:W-:Y:S05]  /*37d0*/  BSYNC.RECONVERGENT B0 ;  /* 0x0000000000007941 */ /* 0x000fea0003800200 */
.L_x_13272:
[----:B------:R-:W0:Y:S02]  /*37e0*/  F2I.FTZ.TRUNC.NTZ R3, R3 ;  /* 0x0000000300037305 */ /* 0x000e24000021f100 */
[----:B0-----:R-:W-:Y:S01]  /*37f0*/  PRMT R0, R3, 0x7610, R0 ;  /* 0x0000761003007816 */ /* 0x001fe20000000000 */
[----:B------:R-:W-:Y:S06]  /*3800*/  BRA `(.L_x_13257) ;  /* 0x0000000400107947 */ /* 0x000fec0003800000 */
.L_x_13270:
        /* <DEDUP_REMOVED lines=21> */
.L_x_13279:
[----:B------:R-:W-:Y:S05]  /*3960*/  BSYNC.RECONVERGENT B1 ;  /* 0x0000000000017941 */ /* 0x000fea0003800200 */
.L_x_13278:
[----:B------:R-:W-:Y:S01]  /*3970*/  IMAD.SHL.U32 R0, R0, 0x200000, RZ ;  /* 0x0020000000007824 */ /* 0x000fe200078e00ff */
[----:B------:R-:W-:-:S04]  /*3980*/  LEA R3, R3, 0x37800000, 0x17 ;  /* 0x3780000003037811 */ /* 0x000fc800078eb8ff */
[----:B------:R-:W-:-:S07]  /*3990*/  LOP3.LUT R3, R3, R0, R7, 0xfe, !PT ;  /* 0x0000000003037212 */ /* 0x000fce00078efe07 */
.L_x_13277:
[----:B------:R-:W-:Y:S05]  /*39a0*/  BSYNC.RECONVERGENT B0 ;  /* 0x0000000000007941 */ /* 0x000fea0003800200 */
.L_x_13276:
[----:B------:R-:W0:Y:S02]  /*39b0*/  F2I.FTZ.TRUNC.NTZ R3, R3 ;  /* 0x0000000300037305 */ /* 0x000e24000021f100 */
[----:B0-----:R-:W-:Y:S01]  /*39c0*/  PRMT R0, R3, 0x7610, R0 ;  /* 0x0000761003007816 */ /* 0x001fe20000000000 */
[----:B------:R-:W-:Y:S06]  /*39d0*/  BRA `(.L_x_13257) ;  /* 0x00000000009c7947 */ /* 0x000fec0003800000 */
.L_x_13269:
        /* <DEDUP_REMOVED lines=14> */
.L_x_13283:
[----:B------:R-:W-:Y:S05]  /*3ac0*/  BSYNC.RECONVERGENT B0 ;  /* 0x0000000000007941 */ /* 0x000fea0003800200 */
.L_x_13282:
[----:B------:R-:W0:Y:S02]  /*3ad0*/  F2I.FTZ.TRUNC.NTZ R3, R3 ;  /* 0x0000000300037305 */ /* 0x000e24000021f100 */
[----:B0-----:R-:W-:Y:S01]  /*3ae0*/  PRMT R0, R3, 0x7610, R0 ;  /* 0x0000761003007816 */ /* 0x001fe20000000000 */
[----:B------:R-:W-:Y:S06]  /*3af0*/  BRA `(.L_x_13257) ;  /* 0x0000000000547947 */ /* 0x000fec0003800000 */
.L_x_13256:
        /* <DEDUP_REMOVED lines=16> */
.L_x_13284:
[----:B------:R-:W-:Y:S01]  /*3c00*/  PRMT R0, RZ, 0x7610, R0 ;  /* 0x00007610ff007816 */ /* 0x000fe20000000000 */
[----:B------:R-:W-:Y:S06]  /*3c10*/  BRA `(.L_x_13257) ;  /* 0x00000000000c7947 */ /* 0x000fec0003800000 */
.L_x_13281:
[----:B------:R2:W5:Y:S01]  /*3c20*/  LDG.E.U16 R0, desc[UR36][R4.64] ;  /* 0x0000002404007981 */ /* 0x000562000c1e1500 */
[----:B------:R-:W-:Y:S05]  /*3c30*/  BRA `(.L_x_13257) ;  /* 0x0000000000047947 */ /* 0x000fea0003800000 */
.L_x_13280:
[----:B------:R1:W5:Y:S02]  /*3c40*/  LDG.E.U16 R0, desc[UR36][R4.64] ;  /* 0x0000002404007981 */ /* 0x000364000c1e1500 */
.L_x_13257:
[----:B-1--45:R-:W-:-:S07]  /*3c50*/  PRMT R0, R0, 0x9910, RZ ;  /* 0x0000991000007816 */ /* 0x032fce00000000ff */
.L_x_13251:
[----:B------:R-:W-:Y:S05]  /*3c60*/  BSYNC.RECONVERGENT B6 ;  /* 0x0000000000067941 */ /* 0x000fea0003800200 */
.L_x_13250:
        /* <DEDUP_REMOVED lines=12> */
[-C--:B------:R-:W-:Y:S02]  /*3d30*/  IABS R7, R22.reuse ;  /* 0x0000001600077213 */ /* 0x080fe40000000000 */
[----:B------:R-:W-:Y:S02]  /*3d40*/  IABS R10, R3 ;  /* 0x00000003000a7213 */ /* 0x000fe40000000000 */
[----:B------:R-:W0:Y:S01]  /*3d50*/  I2F.RP R6, R7 ;  /* 0x0000000700067306 */ /* 0x000e220000209400 */
[----:B------:R-:W-:-:S07]  /*3d60*/  IABS R11, R22 ;  /* 0x00000016000b7213 */ /* 0x000fce0000000000 */
        /* <DEDUP_REMOVED lines=18> */
[----:B------:R-:W-:-:S06]  /*3e90*/  @P4 VIADD R5, R5, 0x1 ;  /* 0x0000000105054836 */ /* 0x000fcc0000000000 */
[----:B------:R-:W-:Y:S01]  /*3ea0*/  @!P5 IMAD.MOV R5, RZ, RZ, -R5 ;  /* 0x000000ffff05d224 */ /* 0x000fe200078e0a05 */
[----:B------:R-:W-:-:S07]  /*3eb0*/  @!P6 LOP3.LUT R5, RZ, R22, RZ, 0x33, !PT ;  /* 0x00000016ff05e212 */ /* 0x000fce00078e33ff */
.L_x_13286:
[----:B------:R-:W-:Y:S05]  /*3ec0*/  BSYNC.RECONVERGENT B0 ;  /* 0x0000000000007941 */ /* 0x000fea0003800200 */
.L_x_13285:
[----:B------:R-:W-:Y:S04]  /*3ed0*/  BSSY.RECONVERGENT B0, `(.L_x_13287) ;  /* 0x000001b000007945 */ /* 0x000fe80003800200 */
[----:B------:R-:W-:Y:S05]  /*3ee0*/  @P3 BRA `(.L_x_13288) ;  /* 0x0000000000643947 */ /* 0x000fea0003800000 */
[-C--:B------:R-:W-:Y:S02]  /*3ef0*/  IABS R9, R18.reuse ;  /* 0x0000001200097213 */ /* 0x080fe40000000000 */
[----:B------:R-:W-:Y:S02]  /*3f00*/  IABS R10, R3 ;  /* 0x00000003000a7213 */ /* 0x000fe40000000000 */
[----:B------:R-:W0:Y:S01]  /*3f10*/  I2F.RP R4, R9 ;  /* 0x0000000900047306 */ /* 0x000e220000209400 */
[----:B------:R-:W-:-:S07]  /*3f20*/  IABS R12, R18 ;  /* 0x00000012000c7213 */ /* 0x000fce0000000000 */
        /* <DEDUP_REMOVED lines=21> */
.L_x_13288:
[----:B------:R-:W-:Y:S05]  /*4080*/  BSYNC.RECONVERGENT B0 ;  /* 0x0000000000007941 */ /* 0x000fea0003800200 */
.L_x_13287:
[----:B------:R-:W-:Y:S04]  /*4090*/  BSSY.RECONVERGENT B0, `(.L_x_13289) ;  /* 0x000001b000007945 */ /* 0x000fe80003800200 */
[----:B------:R-:W-:Y:S05]  /*40a0*/  @P0 BRA `(.L_x_13290) ;  /* 0x0000000000640947 */ /* 0x000fea0003800000 */
[----:B------:R-:W-:Y:S02]  /*40b0*/  IABS R9, R19 ;  /* 0x0000001300097213 */ /* 0x000fe40000000000 */
        /* <DEDUP_REMOVED lines=24> */
.L_x_13290:
[----:B------:R-:W-:Y:S05]  /*4240*/  BSYNC.RECONVERGENT B0 ;  /* 0x0000000000007941 */ /* 0x000fea0003800200 */
.L_x_13289:
        /* <DEDUP_REMOVED lines=27> */
.L_x_13292:
[----:B------:R-:W-:Y:S05]  /*4400*/  BSYNC.RECONVERGENT B0 ;  /* 0x0000000000007941 */ /* 0x000fea0003800200 */
.L_x_13291:
        /* <DEDUP_REMOVED lines=23> */
.L_x_13298:
[----:B------:R0:W-:Y:S01]  /*4580*/  STG.E.U8 desc[UR36][R8.64], R5 ;  /* 0x0000000508007986 */ /* 0x0001e2000c101124 */
[----:B------:R-:W-:Y:S01]  /*4590*/  IMAD.MOV.U32 R25, RZ, RZ, R23 ;  /* 0x000000ffff197224 */ /* 0x000fe200078e0017 */
[----:B------:R-:W-:Y:S06]  /*45a0*/  BRA `(.L_x_13294) ;  /* 0x0000000c00a87947 */ /* 0x000fec0003800000 */
.L_x_13297:
        /* <DEDUP_REMOVED lines=12> */
.L_x_13301:
[----:B------:R-:W-:Y:S01]  /*4670*/  PRMT R3, R5, 0x9910, RZ ;  /* 0x0000991005037816 */ /* 0x000fe200000000ff */
[----:B------:R-:W-:-:S04]  /*4680*/  IMAD.MOV.U32 R25, RZ, RZ, R23 ;  /* 0x000000ffff197224 */ /* 0x000fc800078e0017 */
[----:B------:R0:W-:Y:S01]  /*4690*/  STG.E desc[UR36][R8.64], R3 ;  /* 0x0000000308007986 */ /* 0x0001e2000c101924 */
[----:B------:R-:W-:Y:S05]  /*46a0*/  BRA `(.L_x_13294) ;  /* 0x0000000c00687947 */ /* 0x000fea0003800000 */
.L_x_13300:
[----:B------:R0:W-:Y:S01]  /*46b0*/  STG.E.U16 desc[UR36][R8.64], R5 ;  /* 0x0000000508007986 */ /* 0x0001e2000c101524 */
[----:B------:R-:W-:Y:S01]  /*46c0*/  IMAD.MOV.U32 R25, RZ, RZ, R23 ;  /* 0x000000ffff197224 */ /* 0x000fe200078e0017 */
[----:B------:R-:W-:Y:S06]  /*46d0*/  BRA `(.L_x_13294) ;  /* 0x0000000c005c7947 */ /* 0x000fec0003800000 */
.L_x_13296:
        /* <DEDUP_REMOVED lines=10> */
.L_x_13303:
[----:B------:R-:W0:Y:S01]  /*4780*/  I2F.S16 R0, R5 ;  /* 0x0000000500007306 */ /* 0x000e220000101400 */
[----:B------:R-:W-:Y:S01]  /*4790*/  IMAD.MOV.U32 R25, RZ, RZ, R23 ;  /* 0x000000ffff197224 */ /* 0x000fe200078e0017 */
[----:B0-----:R-:W-:-:S05]  /*47a0*/  F2FP.F16.F32.PACK_AB R0, RZ, R0 ;  /* 0x00000000ff00723e */ /* 0x001fca00000000ff */
[----:B------:R0:W-:Y:S01]  /*47b0*/  STG.E.U16 desc[UR36][R8.64], R0 ;  /* 0x0000000008007986 */ /* 0x0001e2000c101524 */
[----:B------:R-:W-:Y:S05]  /*47c0*/  BRA `(.L_x_13294) ;  /* 0x0000000c00207947 */ /* 0x000fea0003800000 */
.L_x_13302:
        /* <DEDUP_REMOVED lines=11> */
.L_x_13305:
[----:B------:R-:W0:Y:S01]  /*4880*/  I2F.S16 R5, R5 ;  /* 0x0000000500057306 */ /* 0x000e220000101400 */
[----:B------:R-:W-:Y:S01]  /*4890*/  IMAD.MOV.U32 R25, RZ, RZ, R23 ;  /* 0x000000ffff197224 */ /* 0x000fe200078e0017 */
[----:B0-----:R-:W-:-:S04]  /*48a0*/  F2FP.F16.F32.PACK_AB R3, RZ, R5 ;  /* 0x00000005ff03723e */ /* 0x001fc800000000ff */
[----:B------:R-:W-:-:S05]  /*48b0*/  PRMT R3, R3, 0x5410, RZ ;  /* 0x0000541003037816 */ /* 0x000fca00000000ff */
[----:B------:R0:W-:Y:S01]  /*48c0*/  STG.E desc[UR36][R8.64], R3 ;  /* 0x0000000308007986 */ /* 0x0001e2000c101924 */
[----:B------:R-:W-:Y:S05]  /*48d0*/  BRA `(.L_x_13294) ;  /* 0x0000000800dc7947 */ /* 0x000fea0003800000 */
.L_x_13304:
[----:B------:R-:W0:Y:S01]  /*48e0*/  I2F.F64.S16 R4, R5 ;  /* 0x0000000500047312 */ /* 0x000e220000101c00 */
[----:B------:R-:W-:Y:S01]  /*48f0*/  IMAD.MOV.U32 R25, RZ, RZ, R23 ;  /* 0x000000ffff197224 */ /* 0x000fe200078e0017 */
[----:B0-----:R0:W-:Y:S01]  /*4900*/  STG.E.64 desc[UR36][R8.64], R4 ;  /* 0x0000000408007986 */ /* 0x0011e2000c101b24 */
[----:B------:R-:W-:Y:S05]  /*4910*/  BRA `(.L_x_13294) ;  /* 0x0000000800cc7947 */ /* 0x000fea0003800000 */
.L_x_13295:
        /* <DEDUP_REMOVED lines=14> */
.L_x_13308:
[----:B------:R-:W0:Y:S01]  /*4a00*/  I2F.F64.S16 R4, R5 ;  /* 0x0000000500047312 */ /* 0x000e220000101c00 */
[----:B------:R-:W-:Y:S01]  /*4a10*/  CS2R R6, SRZ ;  /* 0x0000000000067805 */ /* 0x000fe2000001ff00 */
[----:B------:R-:W-:-:S04]  /*4a20*/  IMAD.MOV.U32 R25, RZ, RZ, R23 ;  /* 0x000000ffff197224 */ /* 0x000fc800078e0017 */
[----:B0-----:R0:W-:Y:S01]  /*4a30*/  STG.E.128 desc[UR36][R8.64], R4 ;  /* 0x0000000408007986 */ /* 0x0011e2000c101d24 */
[----:B------:R-:W-:Y:S05]  /*4a40*/  BRA `(.L_x_13294) ;  /* 0x0000000800807947 */ /* 0x000fea0003800000 */
.L_x_13307:
        /* <DEDUP_REMOVED lines=19> */
.L_x_13312:
[----:B------:R-:W-:Y:S05]  /*4b80*/  BSYNC.RECONVERGENT B0 ;  /* 0x0000000000007941 */ /* 0x000fea0003800200 */
.L_x_13311:
[----:B------:R-:W-:Y:S01]  /*4b90*/  LOP3.LUT R7, R0, 0x80, R7, 0xf8, !PT ;  /* 0x0000008000077812 */ /* 0x000fe200078ef807 */
[----:B------:R-:W-:-:S04]  /*4ba0*/  IMAD.MOV.U32 R25, RZ, RZ, R23 ;  /* 0x000000ffff197224 */ /* 0x000fc800078e0017 */
[----:B------:R2:W-:Y:S01]  /*4bb0*/  STG.E.U8 desc[UR36][R8.64], R7 ;  /* 0x0000000708007986 */ /* 0x0005e2000c101124 */
[----:B------:R-:W-:Y:S05]  /*4bc0*/  BRA `(.L_x_13294) ;  /* 0x0000000800207947 */ /* 0x000fea0003800000 */
.L_x_13310:
        /* <DEDUP_REMOVED lines=15> */
.L_x_13314:
[----:B------:R-:W-:Y:S05]  /*4cc0*/  BSYNC.RECONVERGENT B0 ;  /* 0x0000000000007941 */ /* 0x000fea0003800200 */
.L_x_13313:
[----:B------:R-:W-:Y:S01]  /*4cd0*/  LOP3.LUT R7, R0, 0x80, R7, 0xf8, !PT ;  /* 0x0000008000077812 */ /* 0x000fe200078ef807 */
[----:B------:R-:W-:-:S04]  /*4ce0*/  IMAD.MOV.U32 R25, RZ, RZ, R23 ;  /* 0x000000ffff197224 */ /* 0x000fc800078e0017 */
[----:B------:R3:W-:Y:S01]  /*4cf0*/  STG.E.U8 desc[UR36][R8.64], R7 ;  /* 0x0000000708007986 */ /* 0x0007e2000c101124 */
[----:B------:R-:W-:Y:S05]  /*4d00*/  BRA `(.L_x_13294) ;  /* 0x0000000400d07947 */ /* 0x000fea0003800000 */
.L_x_13309:
[----:B------:R-:W0:Y:S01]  /*4d10*/  I2F.S16 R0, R5 ;  /* 0x0000000500007306 */ /* 0x000e220000101400 */
[----:B------:R-:W-:Y:S01]  /*4d20*/  IMAD.MOV.U32 R25, RZ, RZ, R23 ;  /* 0x000000ffff197224 */ /* 0x000fe200078e0017 */
[----:B0-----:R-:W-:-:S05]  /*4d30*/  F2FP.BF16.F32.PACK_AB R0, RZ, R0 ;  /* 0x00000000ff00723e */ /* 0x001fca00000010ff */
[----:B------:R0:W-:Y:S01]  /*4d40*/  STG.E.U16 desc[UR36][R8.64], R0 ;  /* 0x0000000008007986 */ /* 0x0001e2000c101524 */
[----:B------:R-:W-:Y:S05]  /*4d50*/  BRA `(.L_x_13294) ;  /* 0x0000000400bc7947 */ /* 0x000fea0003800000 */
.L_x_13306:
        /* <DEDUP_REMOVED lines=11> */
.L_x_13317:
        /* <DEDUP_REMOVED lines=13> */
.L_x_13320:
[----:B------:R-:W-:-:S04]  /*4ee0*/  SHF.R.U32.HI R0, RZ, 0x14, R3 ;  /* 0x00000014ff007819 */ /* 0x000fc80000011603 */
[----:B------:R-:W-:-:S04]  /*4ef0*/  LOP3.LUT R0, R0, 0x1, RZ, 0xc0, !PT ;  /* 0x0000000100007812 */ /* 0x000fc800078ec0ff */
[----:B------:R-:W-:-:S04]  /*4f00*/  IADD3 R0, PT, PT, R3, 0x487ffff, R0 ;  /* 0x0487ffff03007810 */ /* 0x000fc80007ffe000 */
[----:B------:R-:W-:-:S04]  /*4f10*/  SHF.R.U32.HI R0, RZ, 0x14, R0 ;  /* 0x00000014ff007819 */ /* 0x000fc80000011600 */
[----:B------:R-:W-:-:S07]  /*4f20*/  LOP3.LUT R0, R0, 0xff, RZ, 0xc0, !PT ;  /* 0x000000ff00007812 */ /* 0x000fce00078ec0ff */
.L_x_13321:
[----:B------:R-:W-:-:S04]  /*4f30*/  SHF.R.U32.HI R3, RZ, 0x18, R3 ;  /* 0x00000018ff037819 */ /* 0x000fc80000011603 */
[----:B------:R-:W-:-:S04]  /*4f40*/  LOP3.LUT R0, R0, 0x80, R3, 0xf8, !PT ;  /* 0x0000008000007812 */ /* 0x000fc800078ef803 */
[----:B------:R-:W-:-:S07]  /*4f50*/  PRMT R4, R0, 0x7610, R4 ;  /* 0x0000761000047816 */ /* 0x000fce0000000004 */
.L_x_13319:
[----:B------:R-:W-:Y:S05]  /*4f60*/  BSYNC.RECONVERGENT B0 ;  /* 0x0000000000007941 */ /* 0x000fea0003800200 */
.L_x_13318:
[----:B------:R0:W-:Y:S01]  /*4f70*/  STG.E.U8 desc[UR36][R8.64], R4 ;  /* 0x0000000408007986 */ /* 0x0001e2000c101124 */
[----:B------:R-:W-:Y:S01]  /*4f80*/  IMAD.MOV.U32 R25, RZ, RZ, R23 ;  /* 0x000000ffff197224 */ /* 0x000fe200078e0017 */
[----:B------:R-:W-:Y:S06]  /*4f90*/  BRA `(.L_x_13294) ;  /* 0x00000004002c7947 */ /* 0x000fec0003800000 */
.L_x_13316:
        /* <DEDUP_REMOVED lines=13> */
.L_x_13324:
[----:B------:R-:W-:-:S04]  /*5070*/  SHF.R.U32.HI R0, RZ, 0x15, R3 ;  /* 0x00000015ff007819 */ /* 0x000fc80000011603 */
[----:B------:R-:W-:-:S04]  /*5080*/  LOP3.LUT R0, R0, 0x1, RZ, 0xc0, !PT ;  /* 0x0000000100007812 */ /* 0x000fc800078ec0ff */
[----:B------:R-:W-:-:S04]  /*5090*/  IADD3 R0, PT, PT, R3, 0x88fffff, R0 ;  /* 0x088fffff03007810 */ /* 0x000fc80007ffe000 */
[----:B------:R-:W-:-:S04]  /*50a0*/  SHF.R.U32.HI R0, RZ, 0x15, R0 ;  /* 0x00000015ff007819 */ /* 0x000fc80000011600 */
[----:B------:R-:W-:-:S07]  /*50b0*/  LOP3.LUT R0, R0, 0xff, RZ, 0xc0, !PT ;  /* 0x000000ff00007812 */ /* 0x000fce00078ec0ff */
.L_x_13325:
[----:B------:R-:W-:-:S04]  /*50c0*/  SHF.R.U32.HI R3, RZ, 0x18, R3 ;  /* 0x00000018ff037819 */ /* 0x000fc80000011603 */
[----:B------:R-:W-:-:S04]  /*50d0*/  LOP3.LUT R0, R0, 0x80, R3, 0xf8, !PT ;  /* 0x0000008000007812 */ /* 0x000fc800078ef803 */
[----:B------:R-:W-:-:S07]  /*50e0*/  PRMT R4, R0, 0x7610, R4 ;  /* 0x0000761000047816 */ /* 0x000fce0000000004 */
.L_x_13323:
[----:B------:R-:W-:Y:S05]  /*50f0*/  BSYNC.RECONVERGENT B0 ;  /* 0x0000000000007941 */ /* 0x000fea0003800200 */
.L_x_13322:
[----:B------:R0:W-:Y:S01]  /*5100*/  STG.E.U8 desc[UR36][R8.64], R4 ;  /* 0x0000000408007986 */ /* 0x0001e2000c101124 */
[----:B------:R-:W-:Y:S01]  /*5110*/  IMAD.MOV.U32 R25, RZ, RZ, R23 ;  /* 0x000000ffff197224 */ /* 0x000fe200078e0017 */
[----:B------:R-:W-:Y:S06]  /*5120*/  BRA `(.L_x_13294) ;  /* 0x0000000000c87947 */ /* 0x000fec0003800000 */
.L_x_13315:
[----:B------:R-:W-:-:S13]  /*5130*/  ISETP.NE.AND P0, PT, R0, 0x1c, PT ;  /* 0x0000001c0000780c */ /* 0x000fda0003f05270 */
[----:B------:R-:W-:Y:S05]  /*5140*/  @!P0 BRA `(.L_x_13326) ;  /* 0x0000000000b48947 */ /* 0x000fea0003800000 */
[----:B------:R-:W-:-:S13]  /*5150*/  ISETP.NE.AND P0, PT, R0, 0x1d, PT ;  /* 0x0000001d0000780c */ /* 0x000fda0003f05270 */
[----:B------:R-:W-:Y:S05]  /*5160*/  @!P0 BRA `(.L_x_13327) ;  /* 0x0000000000948947 */ /* 0x000fea0003800000 */
[----:B------:R-:W-:-:S13]  /*5170*/  ISETP.NE.AND P0, PT, R0, 0x2c, PT ;  /* 0x0000002c0000780c */ /* 0x000fda0003f05270 */
[----:B------:R-:W-:Y:S05]  /*5180*/  @!P0 BRA `(.L_x_13328) ;  /* 0x0000000000488947 */ /* 0x000fea0003800000 */
.L_x_13299:
        /* <DEDUP_REMOVED lines=16> */
.L_x_13329:
[----:B------:R-:W-:Y:S01]  /*5290*/  IMAD.MOV.U32 R25, RZ, RZ, R23 ;  /* 0x000000ffff197224 */ /* 0x000fe200078e0017 */
[----:B------:R-:W-:Y:S06]  /*52a0*/  BRA `(.L_x_13294) ;  /* 0x0000000000687947 */ /* 0x000fec0003800000 */
.L_x_13328:
        /* <DEDUP_REMOVED lines=17> */
.L_x_13327:
[----:B------:R-:W-:Y:S01]  /*53c0*/  PRMT R5, R5, 0x9910, RZ ;  /* 0x0000991005057816 */ /* 0x000fe200000000ff */
[----:B------:R-:W-:-:S04]  /*53d0*/  IMAD.MOV.U32 R25, RZ, RZ, R23 ;  /* 0x000000ffff197224 */ /* 0x000fc800078e0017 */
[----:B------:R-:W-:-:S05]  /*53e0*/  IMAD.MOV.U32 R4, RZ, RZ, R5 ;  /* 0x000000ffff047224 */ /* 0x000fca00078e0005 */
[----:B------:R-:W-:-:S05]  /*53f0*/  SHF.R.S32.HI R5, RZ, 0x1f, R4 ;  /* 0x0000001fff057819 */ /* 0x000fca0000011404 */
[----:B------:R0:W-:Y:S01]  /*5400*/  STG.E.64 desc[UR36][R8.64], R4 ;  /* 0x0000000408007986 */ /* 0x0001e2000c101b24 */
[----:B------:R-:W-:Y:S05]  /*5410*/  BRA `(.L_x_13294) ;  /* 0x00000000000c7947 */ /* 0x000fea0003800000 */
.L_x_13326:
[----:B------:R-:W-:Y:S01]  /*5420*/  PRMT R3, R5, 0x9910, RZ ;  /* 0x0000991005037816 */ /* 0x000fe200000000ff */
[----:B------:R-:W-:-:S04]  /*5430*/  IMAD.MOV.U32 R25, RZ, RZ, R23 ;  /* 0x000000ffff197224 */ /* 0x000fc800078e0017 */
[----:B------:R0:W-:Y:S03]  /*5440*/  STG.E desc[UR36][R8.64], R3 ;  /* 0x0000000308007986 */ /* 0x0001e6000c101924 */
.L_x_13294:
[----:B------:R-:W-:Y:S05]  /*5450*/  BSYNC.RECONVERGENT B6 ;  /* 0x0000000000067941 */ /* 0x000fea0003800200 */
.L_x_13293:
        /* <DEDUP_REMOVED lines=23> */
.L_x_13335:
[----:B------:R0:W-:Y:S01]  /*55d0*/  STG.E.U8 desc[UR36][R8.64], R22 ;  /* 0x0000001608007986 */ /* 0x0001e2000c101124 */
[----:B------:R-:W-:Y:S05]  /*55e0*/  BRA `(.L_x_13337) ;  /* 0x0000000c004c7947 */ /* 0x000fea0003800000 */
.L_x_13334:
        /* <DEDUP_REMOVED lines=10> */
.L_x_13339:
[----:B------:R-:W-:-:S05]  /*5690*/  PRMT R3, R22, 0x9910, RZ ;  /* 0x0000991016037816 */ /* 0x000fca00000000ff */
[----:B------:R0:W-:Y:S01]  /*56a0*/  STG.E desc[UR36][R8.64], R3 ;  /* 0x0000000308007986 */ /* 0x0001e2000c101924 */
[----:B------:R-:W-:Y:S05]  /*56b0*/  BRA `(.L_x_13337) ;  /* 0x0000000c00187947 */ /* 0x000fea0003800000 */
.L_x_13338:
[----:B------:R0:W-:Y:S01]  /*56c0*/  STG.E.U16 desc[UR36][R8.64], R22 ;  /* 0x0000001608007986 */ /* 0x0001e2000c101524 */
[----:B------:R-:W-:Y:S05]  /*56d0*/  BRA `(.L_x_13337) ;  /* 0x0000000c00107947 */ /* 0x000fea0003800000 */
.L_x_13333:
        /* <DEDUP_REMOVED lines=9> */
.L_x_13341:
[----:B------:R-:W0:Y:S02]  /*5770*/  I2F.S16 R0, R22 ;  /* 0x0000001600007306 */ /* 0x000e240000101400 */
[----:B0-----:R-:W-:-:S05]  /*5780*/  F2FP.F16.F32.PACK_AB R0, RZ, R0 ;  /* 0x00000000ff00723e */ /* 0x001fca00000000ff */
[----:B------:R0:W-:Y:S01]  /*5790*/  STG.E.U16 desc[UR36][R8.64], R0 ;  /* 0x0000000008007986 */ /* 0x0001e2000c101524 */
[----:B------:R-:W-:Y:S05]  /*57a0*/  BRA `(.L_x_13337) ;  /* 0x0000000800dc7947 */ /* 0x000fea0003800000 */
.L_x_13340:
        /* <DEDUP_REMOVED lines=10> */
.L_x_13343:
[----:B------:R-:W0:Y:S02]  /*5850*/  I2F.S16 R22, R22 ;  /* 0x0000001600167306 */ /* 0x000e240000101400 */
[----:B0-----:R-:W-:-:S04]  /*5860*/  F2FP.F16.F32.PACK_AB R3, RZ, R22 ;  /* 0x00000016ff03723e */ /* 0x001fc800000000ff */
[----:B------:R-:W-:-:S05]  /*5870*/  PRMT R3, R3, 0x5410, RZ ;  /* 0x0000541003037816 */ /* 0x000fca00000000ff */
[----:B------:R0:W-:Y:S01]  /*5880*/  STG.E desc[UR36][R8.64], R3 ;  /* 0x0000000308007986 */ /* 0x0001e2000c101924 */
[----:B------:R-:W-:Y:S05]  /*5890*/  BRA `(.L_x_13337) ;  /* 0x0000000800a07947 */ /* 0x000fea0003800000 */
.L_x_13342:
[----:B------:R-:W0:Y:S02]  /*58a0*/  I2F.F64.S16 R22, R22 ;  /* 0x0000001600167312 */ /* 0x000e240000101c00 */
[----:B0-----:R0:W-:Y:S01]  /*58b0*/  STG.E.64 desc[UR36][R8.64], R22 ;  /* 0x0000001608007986 */ /* 0x0011e2000c101b24 */
[----:B------:R-:W-:Y:S05]  /*58c0*/  BRA `(.L_x_13337) ;  /* 0x0000000800947947 */ /* 0x000fea0003800000 */
.L_x_13332:
        /* <DEDUP_REMOVED lines=12> */
.L_x_13347:
        /* <DEDUP_REMOVED lines=17> */
.L_x_13350:
[----:B------:R-:W-:-:S04]  /*5aa0*/  SHF.R.U32.HI R3, RZ, 0x18, R5 ;  /* 0x00000018ff037819 */ /* 0x000fc80000011605 */
[----:B------:R-:W-:-:S04]  /*5ab0*/  LOP3.LUT R0, R0, 0x80, R3, 0xf8, !PT ;  /* 0x0000008000007812 */ /* 0x000fc800078ef803 */
[----:B------:R-:W-:-:S07]  /*5ac0*/  PRMT R4, R0, 0x7610, R4 ;  /* 0x0000761000047816 */ /* 0x000fce0000000004 */
.L_x_13349:
[----:B------:R-:W-:Y:S05]  /*5ad0*/  BSYNC.RECONVERGENT B0 ;  /* 0x0000000000007941 */ /* 0x000fea0003800200 */
.L_x_13348:
[----:B------:R0:W-:Y:S01]  /*5ae0*/  STG.E.U8 desc[UR36][R8.64], R4 ;  /* 0x0000000408007986 */ /* 0x0001e2000c101124 */
[----:B------:R-:W-:Y:S05]  /*5af0*/  BRA `(.L_x_13337) ;  /* 0x0000000800087947 */ /* 0x000fea0003800000 */
.L_x_13346:
        /* <DEDUP_REMOVED lines=17> */
.L_x_13353:
[----:B------:R-:W-:-:S04]  /*5c10*/  SHF.R.U32.HI R3, RZ, 0x18, R5 ;  /* 0x00000018ff037819 */ /* 0x000fc80000011605 */
[----:B------:R-:W-:-:S04]  /*5c20*/  LOP3.LUT R0, R0, 0x80, R3, 0xf8, !PT ;  /* 0x0000008000007812 */ /* 0x000fc800078ef803 */
[----:B------:R-:W-:-:S07]  /*5c30*/  PRMT R4, R0, 0x7610, R4 ;  /* 0x0000761000047816 */ /* 0x000fce0000000004 */
.L_x_13352:
[----:B------:R-:W-:Y:S05]  /*5c40*/  BSYNC.RECONVERGENT B0 ;  /* 0x0000000000007941 */ /* 0x000fea0003800200 */
.L_x_13351:
[----:B------:R0:W-:Y:S01]  /*5c50*/  STG.E.U8 desc[UR36][R8.64], R4 ;  /* 0x0000000408007986 */ /* 0x0001e2000c101124 */
[----:B------:R-:W-:Y:S05]  /*5c60*/  BRA `(.L_x_13337) ;  /* 0x0000000400ac7947 */ /* 0x000fea0003800000 */
.L_x_13345:
        /* <DEDUP_REMOVED lines=22> */
.L_x_13355:
[----:B------:R-:W-:-:S04]  /*5dd0*/  PRMT R4, R22, 0x9910, RZ ;  /* 0x0000991016047816 */ /* 0x000fc800000000ff */
[----:B------:R-:W-:-:S05]  /*5de0*/  SHF.R.S32.HI R5, RZ, 0x1f, R4 ;  /* 0x0000001fff057819 */ /* 0x000fca0000011404 */
[----:B------:R0:W-:Y:S01]  /*5df0*/  STG.E.64 desc[UR36][R8.64], R4 ;  /* 0x0000000408007986 */ /* 0x0001e2000c101b24 */
[----:B------:R-:W-:Y:S05]  /*5e00*/  BRA `(.L_x_13337) ;  /* 0x0000000400447947 */ /* 0x000fea0003800000 */
.L_x_13354:
[----:B------:R-:W-:-:S05]  /*5e10*/  PRMT R3, R22, 0x9910, RZ ;  /* 0x0000991016037816 */ /* 0x000fca00000000ff */
[----:B------:R0:W-:Y:S01]  /*5e20*/  STG.E desc[UR36][R8.64], R3 ;  /* 0x0000000308007986 */ /* 0x0001e2000c101924 */
[----:B------:R-:W-:Y:S05]  /*5e30*/  BRA `(.L_x_13337) ;  /* 0x0000000400387947 */ /* 0x000fea0003800000 */
.L_x_13344:
        /* <DEDUP_REMOVED lines=11> */
.L_x_13357:
[----:B------:R-:W0:Y:S01]  /*5ef0*/  I2F.F64.S16 R4, R22 ;  /* 0x0000001600047312 */ /* 0x000e220000101c00 */
[----:B------:R-:W-:-:S05]  /*5f00*/  CS2R R6, SRZ ;  /* 0x0000000000067805 */ /* 0x000fca000001ff00 */
[----:B0-----:R3:W-:Y:S01]  /*5f10*/  STG.E.128 desc[UR36][R8.64], R4 ;  /* 0x0000000408007986 */ /* 0x0017e2000c101d24 */
[----:B------:R-:W-:Y:S05]  /*5f20*/  BRA `(.L_x_13337) ;  /* 0x0000000000fc7947 */ /* 0x000fea0003800000 */
.L_x_13356:
[----:B------:R-:W-:-:S13]  /*5f30*/  ISETP.NE.AND P0, PT, R0, 0xf, PT ;  /* 0x0000000f0000780c */ /* 0x000fda0003f05270 */
[----:B------:R-:W-:Y:S05]  /*5f40*/  @!P0 BRA `(.L_x_13358) ;  /* 0x0000000000e88947 */ /* 0x000fea0003800000 */
[----:B------:R-:W-:-:S13]  /*5f50*/  ISETP.NE.AND P0, PT, R0, 0x17, PT ;  /* 0x000000170000780c */ /* 0x000fda0003f05270 */
[----:B------:R-:W-:Y:S05]  /*5f60*/  @!P0 BRA `(.L_x_13359) ;  /* 0x0000000000908947 */ /* 0x000fea0003800000 */
[----:B------:R-:W-:-:S13]  /*5f70*/  ISETP.NE.AND P0, PT, R0, 0x18, PT ;  /* 0x000000180000780c */ /* 0x000fda0003f05270 */
[----:B------:R-:W-:Y:S05]  /*5f80*/  @!P0 BRA `(.L_x_13360) ;  /* 0x0000000000448947 */ /* 0x000fea0003800000 */
.L_x_13336:
        /* <DEDUP_REMOVED lines=16> */
.L_x_13361:
[----:B------:R-:W-:Y:S05]  /*6090*/  BRA `(.L_x_13337) ;  /* 0x0000000000a07947 */ /* 0x000fea0003800000 */
.L_x_13360:
        /* <DEDUP_REMOVED lines=13> */
.L_x_13363:
[----:B------:R-:W-:Y:S05]  /*6170*/  BSYNC.RECONVERGENT B0 ;  /* 0x0000000000007941 */ /* 0x000fea0003800200 */
.L_x_13362:
[----:B------:R-:W-:-:S05]  /*6180*/  LOP3.LUT R3, R0, 0x80, R3, 0xf8, !PT ;  /* 0x0000008000037812 */ /* 0x000fca00078ef803 */
[----:B------:R2:W-:Y:S01]  /*6190*/  STG.E.U8 desc[UR36][R8.64], R3 ;  /* 0x0000000308007986 */ /* 0x0005e2000c101124 */
[----:B------:R-:W-:Y:S05]  /*61a0*/  BRA `(.L_x_13337) ;  /* 0x00000000005c7947 */ /* 0x000fea0003800000 */
.L_x_13359:
        /* <DEDUP_REMOVED lines=12> */
.L_x_13365:
[----:B------:R-:W-:Y:S01]  /*6270*/  IMAD.MOV.U32 R0, RZ, RZ, 0x7f ;  /* 0x0000007fff007424 */ /* 0x000fe200078e00ff */
[----:B------:R-:W-:-:S04]  /*6280*/  ISETP.GT.U32.AND P0, PT, R3, 0x7f800000, PT ;  /* 0x7f8000000300780c */ /* 0x000fc80003f04070 */
[----:B------:R-:W-:-:S09]  /*6290*/  SEL R0, R0, 0x7c, P0 ;  /* 0x0000007c00007807 */ /* 0x000fd20000000000 */
.L_x_13366:
[----:B------:R-:W-:Y:S05]  /*62a0*/  BSYNC.RECONVERGENT B0 ;  /* 0x0000000000007941 */ /* 0x000fea0003800200 */
.L_x_13364:
[----:B------:R-:W-:-:S04]  /*62b0*/  SHF.R.U32.HI R3, RZ, 0x18, R5 ;  /* 0x00000018ff037819 */ /* 0x000fc80000011605 */
[----:B------:R-:W-:-:S05]  /*62c0*/  LOP3.LUT R3, R0, 0x80, R3, 0xf8, !PT ;  /* 0x0000008000037812 */ /* 0x000fca00078ef803 */
[----:B------:R1:W-:Y:S01]  /*62d0*/  STG.E.U8 desc[UR36][R8.64], R3 ;  /* 0x0000000308007986 */ /* 0x0003e2000c101124 */
[----:B------:R-:W-:Y:S05]  /*62e0*/  BRA `(.L_x_13337) ;  /* 0x00000000000c7947 */ /* 0x000fea0003800000 */
.L_x_13358:
[----:B------:R-:W0:Y:S02]  /*62f0*/  I2F.S16 R0, R22 ;  /* 0x0000001600007306 */ /* 0x000e240000101400 */
[----:B0-----:R-:W-:-:S05]  /*6300*/  F2FP.BF16.F32.PACK_AB R0, RZ, R0 ;  /* 0x00000000ff00723e */ /* 0x001fca00000010ff */
[----:B------:R0:W-:Y:S02]  /*6310*/  STG.E.U16 desc[UR36][R8.64], R0 ;  /* 0x0000000008007986 */ /* 0x0001e4000c101524 */
.L_x_13337:
        /* <DEDUP_REMOVED lines=23> */
.L_x_13370:
[----:B------:R3:W-:Y:S01]  /*6490*/  STG.E.U8 desc[UR36][R8.64], R18 ;  /* 0x0000001208007986 */ /* 0x0007e2000c101124 */
[----:B------:R-:W-:Y:S05]  /*64a0*/  BRA `(.L_x_13372) ;  /* 0x0000000c004c7947 */ /* 0x000fea0003800000 */
.L_x_13369:
        /* <DEDUP_REMOVED lines=10> */
.L_x_13374:
[----:B------:R-:W-:-:S05]  /*6550*/  PRMT R3, R18, 0x9910, RZ ;  /* 0x0000991012037816 */ /* 0x000fca00000000ff */
[----:B------:R2:W-:Y:S01]  /*6560*/  STG.E desc[UR36][R8.64], R3 ;  /* 0x0000000308007986 */ /* 0x0005e2000c101924 */
[----:B------:R-:W-:Y:S05]  /*6570*/  BRA `(.L_x_13372) ;  /* 0x0000000c00187947 */ /* 0x000fea0003800000 */
.L_x_13373:
[----:B------:R0:W-:Y:S01]  /*6580*/  STG.E.U16 desc[UR36][R8.64], R18 ;  /* 0x0000001208007986 */ /* 0x0001e2000c101524 */
[----:B------:R-:W-:Y:S05]  /*6590*/  BRA `(.L_x_13372) ;  /* 0x0000000c00107947 */ /* 0x000fea0003800000 */
.L_x_13368:
        /* <DEDUP_REMOVED lines=9> */
.L_x_13376:
[----:B------:R-:W0:Y:S02]  /*6630*/  I2F.S16 R0, R18 ;  /* 0x0000001200007306 */ /* 0x000e240000101400 */
[----:B0-----:R-:W-:-:S05]  /*6640*/  F2FP.F16.F32.PACK_AB R0, RZ, R0 ;  /* 0x00000000ff00723e */ /* 0x001fca00000000ff */
[----:B------:R0:W-:Y:S01]  /*6650*/  STG.E.U16 desc[UR36][R8.64], R0 ;  /* 0x0000000008007986 */ /* 0x0001e2000c101524 */
[----:B------:R-:W-:Y:S05]  /*6660*/  BRA `(.L_x_13372) ;  /* 0x0000000800dc7947 */ /* 0x000fea0003800000 */
.L_x_13375:
        /* <DEDUP_REMOVED lines=10> */
.L_x_13378:
[----:B------:R-:W0:Y:S02]  /*6710*/  I2F.S16 R18, R18 ;  /* 0x0000001200127306 */ /* 0x000e240000101400 */
[----:B0-----:R-:W-:-:S04]  /*6720*/  F2FP.F16.F32.PACK_AB R3, RZ, R18 ;  /* 0x00000012ff03723e */ /* 0x001fc800000000ff */
[----:B------:R-:W-:-:S05]  /*6730*/  PRMT R3, R3, 0x5410, RZ ;  /* 0x0000541003037816 */ /* 0x000fca00000000ff */
[----:B------:R0:W-:Y:S01]  /*6740*/  STG.E desc[UR36][R8.64], R3 ;  /* 0x0000000308007986 */ /* 0x0001e2000c101924 */
[----:B------:R-:W-:Y:S05]  /*6750*/  BRA `(.L_x_13372) ;  /* 0x0000000800a07947 */ /* 0x000fea0003800000 */
.L_x_13377:
[----:B------:R-:W0:Y:S02]  /*6760*/  I2F.F64.S16 R4, R18 ;  /* 0x0000001200047312 */ /* 0x000e240000101c00 */
[----:B0-----:R0:W-:Y:S01]  /*6770*/  STG.E.64 desc[UR36][R8.64], R4 ;  /* 0x0000000408007986 */ /* 0x0011e2000c101b24 */
[----:B------:R-:W-:Y:S05]  /*6780*/  BRA `(.L_x_13372) ;  /* 0x0000000800947947 */ /* 0x000fea0003800000 */
.L_x_13367:
        /* <DEDUP_REMOVED lines=12> */
.L_x_13382:
        /* <DEDUP_REMOVED lines=17> */
.L_x_13385:
[----:B------:R-:W-:-:S04]  /*6960*/  SHF.R.U32.HI R3, RZ, 0x18, R5 ;  /* 0x00000018ff037819 */ /* 0x000fc80000011605 */
[----:B------:R-:W-:-:S04]  /*6970*/  LOP3.LUT R0, R0, 0x80, R3, 0xf8, !PT ;  /* 0x0000008000007812 */ /* 0x000fc800078ef803 */
[----:B------:R-:W-:-:S07]  /*6980*/  PRMT R4, R0, 0x7610, R4 ;  /* 0x0000761000047816 */ /* 0x000fce0000000004 */
.L_x_13384:
[----:B------:R-:W-:Y:S05]  /*6990*/  BSYNC.RECONVERGENT B0 ;  /* 0x0000000000007941 */ /* 0x000fea0003800200 */
.L_x_13383:
[----:B------:R0:W-:Y:S01]  /*69a0*/  STG.E.U8 desc[UR36][R8.64], R4 ;  /* 0x0000000408007986 */ /* 0x0001e2000c101124 */
[----:B------:R-:W-:Y:S05]  /*69b0*/  BRA `(.L_x_13372) ;  /* 0x0000000800087947 */ /* 0x000fea0003800000 */
.L_x_13381:
        /* <DEDUP_REMOVED lines=17> */
.L_x_13388:
[----:B------:R-:W-:-:S04]  /*6ad0*/  SHF.R.U32.HI R3, RZ, 0x18, R5 ;  /* 0x00000018ff037819 */ /* 0x000fc80000011605 */
[----:B------:R-:W-:-:S04]  /*6ae0*/  LOP3.LUT R0, R0, 0x80, R3, 0xf8, !PT ;  /* 0x0000008000007812 */ /* 0x000fc800078ef803 */
[----:B------:R-:W-:-:S07]  /*6af0*/  PRMT R4, R0, 0x7610, R4 ;  /* 0x0000761000047816 */ /* 0x000fce0000000004 */
.L_x_13387:
[----:B------:R-:W-:Y:S05]  /*6b00*/  BSYNC.RECONVERGENT B0 ;  /* 0x0000000000007941 */ /* 0x000fea0003800200 */
.L_x_13386:
[----:B------:R0:W-:Y:S01]  /*6b10*/  STG.E.U8 desc[UR36][R8.64], R4 ;  /* 0x0000000408007986 */ /* 0x0001e2000c101124 */
[----:B------:R-:W-:Y:S05]  /*6b20*/  BRA `(.L_x_13372) ;  /* 0x0000000400ac7947 */ /* 0x000fea0003800000 */
.L_x_13380:
        /* <DEDUP_REMOVED lines=22> */
.L_x_13390:
[----:B------:R-:W-:-:S04]  /*6c90*/  PRMT R4, R18, 0x9910, RZ ;  /* 0x0000991012047816 */ /* 0x000fc800000000ff */
[----:B------:R-:W-:-:S05]  /*6ca0*/  SHF.R.S32.HI R5, RZ, 0x1f, R4 ;  /* 0x0000001fff057819 */ /* 0x000fca0000011404 */
[----:B------:R0:W-:Y:S01]  /*6cb0*/  STG.E.64 desc[UR36][R8.64], R4 ;  /* 0x0000000408007986 */ /* 0x0001e2000c101b24 */
[----:B------:R-:W-:Y:S05]  /*6cc0*/  BRA `(.L_x_13372) ;  /* 0x0000000400447947 */ /* 0x000fea0003800000 */
.L_x_13389:
[----:B------:R-:W-:-:S05]  /*6cd0*/  PRMT R3, R18, 0x9910, RZ ;  /* 0x0000991012037816 */ /* 0x000fca00000000ff */
[----:B------:R0:W-:Y:S01]  /*6ce0*/  STG.E desc[UR36][R8.64], R3 ;  /* 0x0000000308007986 */ /* 0x0001e2000c101924 */
[----:B------:R-:W-:Y:S05]  /*6cf0*/  BRA `(.L_x_13372) ;  /* 0x0000000400387947 */ /* 0x000fea0003800000 */
.L_x_13379:
        /* <DEDUP_REMOVED lines=11> */
.L_x_13392:
[----:B------:R-:W0:Y:S01]  /*6db0*/  I2F.F64.S16 R4, R18 ;  /* 0x0000001200047312 */ /* 0x000e220000101c00 */
[----:B------:R-:W-:-:S05]  /*6dc0*/  CS2R R6, SRZ ;  /* 0x0000000000067805 */ /* 0x000fca000001ff00 */
[----:B0-----:R0:W-:Y:S01]  /*6dd0*/  STG.E.128 desc[UR36][R8.64], R4 ;  /* 0x0000000408007986 */ /* 0x0011e2000c101d24 */
[----:B------:R-:W-:Y:S05]  /*6de0*/  BRA `(.L_x_13372) ;  /* 0x0000000000fc7947 */ /* 0x000fea0003800000 */
.L_x_13391:
[----:B------:R-:W-:-:S13]  /*6df0*/  ISETP.NE.AND P0, PT, R0, 0xf, PT ;  /* 0x0000000f0000780c */ /* 0x000fda0003f05270 */
[----:B------:R-:W-:Y:S05]  /*6e00*/  @!P0 BRA `(.L_x_13393) ;  /* 0x0000000000e88947 */ /* 0x000fea0003800000 */
[----:B------:R-:W-:-:S13]  /*6e10*/  ISETP.NE.AND P0, PT, R0, 0x17, PT ;  /* 0x000000170000780c */ /* 0x000fda0003f05270 */
[----:B------:R-:W-:Y:S05]  /*6e20*/  @!P0 BRA `(.L_x_13394) ;  /* 0x0000000000908947 */ /* 0x000fea0003800000 */
[----:B------:R-:W-:-:S13]  /*6e30*/  ISETP.NE.AND P0, PT, R0, 0x18, PT ;  /* 0x000000180000780c */ /* 0x000fda0003f05270 */
[----:B------:R-:W-:Y:S05]  /*6e40*/  @!P0 BRA `(.L_x_13395) ;  /* 0x0000000000448947 */ /* 0x000fea0003800000 */
.L_x_13371:
        /* <DEDUP_REMOVED lines=16> */
.L_x_13396:
[----:B------:R-:W-:Y:S05]  /*6f50*/  BRA `(.L_x_13372) ;  /* 0x0000000000a07947 */ /* 0x000fea0003800000 */
.L_x_13395:
        /* <DEDUP_REMOVED lines=13> */
.L_x_13398:
[----:B------:R-:W-:Y:S05]  /*7030*/  BSYNC.RECONVERGENT B0 ;  /* 0x0000000000007941 */ /* 0x000fea0003800200 */
.L_x_13397:
[----:B------:R-:W-:-:S05]  /*7040*/  LOP3.LUT R3, R0, 0x80, R3, 0xf8, !PT ;  /* 0x0000008000037812 */ /* 0x000fca00078ef803 */
[----:B------:R0:W-:Y:S01]  /*7050*/  STG.E.U8 desc[UR36][R8.64], R3 ;  /* 0x0000000308007986 */ /* 0x0001e2000c101124 */
[----:B------:R-:W-:Y:S05]  /*7060*/  BRA `(.L_x_13372) ;  /* 0x00000000005c7947 */ /* 0x000fea0003800000 */
.L_x_13394:
        /* <DEDUP_REMOVED lines=12> */
.L_x_13400:
[----:B------:R-:W-:Y:S01]  /*7130*/  IMAD.MOV.U32 R0, RZ, RZ, 0x7f ;  /* 0x0000007fff007424 */ /* 0x000fe200078e00ff */
[----:B------:R-:W-:-:S04]  /*7140*/  ISETP.GT.U32.AND P0, PT, R3, 0x7f800000, PT ;  /* 0x7f8000000300780c */ /* 0x000fc80003f04070 */
[----:B------:R-:W-:-:S09]  /*7150*/  SEL R0, R0, 0x7c, P0 ;  /* 0x0000007c00007807 */ /* 0x000fd20000000000 */
.L_x_13401:
[----:B------:R-:W-:Y:S05]  /*7160*/  BSYNC.RECONVERGENT B0 ;  /* 0x0000000000007941 */ /* 0x000fea0003800200 */
.L_x_13399:
[----:B------:R-:W-:-:S04]  /*7170*/  SHF.R.U32.HI R3, RZ, 0x18, R5 ;  /* 0x00000018ff037819 */ /* 0x000fc80000011605 */
[----:B------:R-:W-:-:S05]  /*7180*/  LOP3.LUT R3, R0, 0x80, R3, 0xf8, !PT ;  /* 0x0000008000037812 */ /* 0x000fca00078ef803 */
[----:B------:R0:W-:Y:S01]  /*7190*/  STG.E.U8 desc[UR36][R8.64], R3 ;  /* 0x0000000308007986 */ /* 0x0001e2000c101124 */
[----:B------:R-:W-:Y:S05]  /*71a0*/  BRA `(.L_x_13372) ;  /* 0x00000000000c7947 */ /* 0x000fea0003800000 */
.L_x_13393:
[----:B------:R-:W0:Y:S02]  /*71b0*/  I2F.S16 R0, R18 ;  /* 0x0000001200007306 */ /* 0x000e240000101400 */
[----:B0-----:R-:W-:-:S05]  /*71c0*/  F2FP.BF16.F32.PACK_AB R0, RZ, R0 ;  /* 0x00000000ff00723e */ /* 0x001fca00000010ff */
[----:B------:R0:W-:Y:S02]  /*71d0*/  STG.E.U16 desc[UR36][R8.64], R0 ;  /* 0x0000000008007986 */ /* 0x0001e4000c101524 */
.L_x_13372:
[----:B------:R-:W-:-:S07]  /*71e0*/  VIADD R25, R25, 0x80 ;  /* 0x0000008019197836 */ /* 0x000fce0000000000 */
.L_x_13331:
[----:B------:R-:W-:Y:S05]  /*71f0*/  BSYNC.RECONVERGENT B6 ;  /* 0x0000000000067941 */ /* 0x000fea0003800200 */
.L_x_13330:
        /* <DEDUP_REMOVED lines=21> */
.L_x_13405:
[----:B------:R-:W-:Y:S01]  /*7350*/  STG.E.U8 desc[UR36][R2.64], R19 ;  /* 0x0000001302007986 */ /* 0x000fe2000c101124 */
[----:B------:R-:W-:Y:S05]  /*7360*/  EXIT ;  /* 0x000000000000794d */ /* 0x000fea0003800000 */
.L_x_13404:
        /* <DEDUP_REMOVED lines=10> */
.L_x_13408:
[----:B------:R-:W-:-:S05]  /*7410*/  PRMT R5, R19, 0x9910, RZ ;  /* 0x0000991013057816 */ /* 0x000fca00000000ff */
[----:B------:R-:W-:Y:S01]  /*7420*/  STG.E desc[UR36][R2.64], R5 ;  /* 0x0000000502007986 */ /* 0x000fe2000c101924 */
[----:B------:R-:W-:Y:S05]  /*7430*/  EXIT ;  /* 0x000000000000794d */ /* 0x000fea0003800000 */
.L_x_13407:
[----:B------:R-:W-:Y:S01]  /*7440*/  STG.E.U16 desc[UR36][R2.64], R19 ;  /* 0x0000001302007986 */ /* 0x000fe2000c101524 */
[----:B------:R-:W-:Y:S05]  /*7450*/  EXIT ;  /* 0x000000000000794d */ /* 0x000fea0003800000 */
.L_x_13403:
        /* <DEDUP_REMOVED lines=9> */
.L_x_13410:
[----:B------:R-:W0:Y:S02]  /*74f0*/  I2F.S16 R0, R19 ;  /* 0x0000001300007306 */ /* 0x000e240000101400 */
[----:B0-----:R-:W-:-:S05]  /*7500*/  F2FP.F16.F32.PACK_AB R0, RZ, R0 ;  /* 0x00000000ff00723e */ /* 0x001fca00000000ff */
[----:B------:R-:W-:Y:S01]  /*7510*/  STG.E.U16 desc[UR36][R2.64], R0 ;  /* 0x0000000002007986 */ /* 0x000fe2000c101524 */
[----:B------:R-:W-:Y:S05]  /*7520*/  EXIT ;  /* 0x000000000000794d */ /* 0x000fea0003800000 */
.L_x_13409:
        /* <DEDUP_REMOVED lines=10> */
.L_x_13412:
[----:B------:R-:W0:Y:S02]  /*75d0*/  I2F.S16 R19, R19 ;  /* 0x0000001300137306 */ /* 0x000e240000101400 */
[----:B0-----:R-:W-:-:S04]  /*75e0*/  F2FP.F16.F32.PACK_AB R5, RZ, R19 ;  /* 0x00000013ff05723e */ /* 0x001fc800000000ff */
[----:B------:R-:W-:-:S05]  /*75f0*/  PRMT R5, R5, 0x5410, RZ ;  /* 0x0000541005057816 */ /* 0x000fca00000000ff */
[----:B------:R-:W-:Y:S01]  /*7600*/  STG.E desc[UR36][R2.64], R5 ;  /* 0x0000000502007986 */ /* 0x000fe2000c101924 */
[----:B------:R-:W-:Y:S05]  /*7610*/  EXIT ;  /* 0x000000000000794d */ /* 0x000fea0003800000 */
.L_x_13411:
[----:B------:R-:W0:Y:S02]  /*7620*/  I2F.F64.S16 R4, R19 ;  /* 0x0000001300047312 */ /* 0x000e240000101c00 */
[----:B0-----:R-:W-:Y:S01]  /*7630*/  STG.E.64 desc[UR36][R2.64], R4 ;  /* 0x0000000402007986 */ /* 0x001fe2000c101b24 */
[----:B------:R-:W-:Y:S05]  /*7640*/  EXIT ;  /* 0x000000000000794d */ /* 0x000fea0003800000 */
.L_x_13402:
        /* <DEDUP_REMOVED lines=12> */
.L_x_13416:
        /* <DEDUP_REMOVED lines=18> */
.L_x_13419:
[----:B------:R-:W-:-:S04]  /*7830*/  SHF.R.U32.HI R5, RZ, 0x18, R5 ;  /* 0x00000018ff057819 */ /* 0x000fc80000011605 */
[----:B------:R-:W-:-:S07]  /*7840*/  LOP3.LUT R0, R0, 0x80, R5, 0xf8, !PT ;  /* 0x0000008000007812 */ /* 0x000fce00078ef805 */
.L_x_13418:
[----:B------:R-:W-:Y:S05]  /*7850*/  BSYNC.RECONVERGENT B0 ;  /* 0x0000000000007941 */ /* 0x000fea0003800200 */
.L_x_13417:
[----:B------:R-:W-:Y:S01]  /*7860*/  STG.E.U8 desc[UR36][R2.64], R0 ;  /* 0x0000000002007986 */ /* 0x000fe2000c101124 */
[----:B------:R-:W-:Y:S05]  /*7870*/  EXIT ;  /* 0x000000000000794d */ /* 0x000fea0003800000 */
.L_x_13415:
        /* <DEDUP_REMOVED lines=18> */
.L_x_13422:
[----:B------:R-:W-:-:S04]  /*79a0*/  SHF.R.U32.HI R5, RZ, 0x18, R5 ;  /* 0x00000018ff057819 */ /* 0x000fc80000011605 */
[----:B------:R-:W-:-:S07]  /*79b0*/  LOP3.LUT R0, R0, 0x80, R5, 0xf8, !PT ;  /* 0x0000008000007812 */ /* 0x000fce00078ef805 */
.L_x_13421:
[----:B------:R-:W-:Y:S05]  /*79c0*/  BSYNC.RECONVERGENT B0 ;  /* 0x0000000000007941 */ /* 0x000fea0003800200 */
.L_x_13420:
[----:B------:R-:W-:Y:S01]  /*79d0*/  STG.E.U8 desc[UR36][R2.64], R0 ;  /* 0x0000000002007986 */ /* 0x000fe2000c101124 */
[----:B------:R-:W-:Y:S05]  /*79e0*/  EXIT ;  /* 0x000000000000794d */ /* 0x000fea0003800000 */
.L_x_13414:
        /* <DEDUP_REMOVED lines=22> */
.L_x_13424:
[----:B------:R-:W-:-:S04]  /*7b50*/  PRMT R4, R19, 0x9910, RZ ;  /* 0x0000991013047816 */ /* 0x000fc800000000ff */
[----:B------:R-:W-:-:S05]  /*7b60*/  SHF.R.S32.HI R5, RZ, 0x1f, R4 ;  /* 0x0000001fff057819 */ /* 0x000fca0000011404 */
[----:B------:R-:W-:Y:S01]  /*7b70*/  STG.E.64 desc[UR36][R2.64], R4 ;  /* 0x0000000402007986 */ /* 0x000fe2000c101b24 */
[----:B------:R-:W-:Y:S05]  /*7b80*/  EXIT ;  /* 0x000000000000794d */ /* 0x000fea0003800000 */
.L_x_13423:
[----:B------:R-:W-:-:S05]  /*7b90*/  PRMT R5, R19, 0x9910, RZ ;  /* 0x0000991013057816 */ /* 0x000fca00000000ff */
[----:B------:R-:W-:Y:S01]  /*7ba0*/  STG.E desc[UR36][R2.64], R5 ;  /* 0x0000000502007986 */ /* 0x000fe2000c101924 */
[----:B------:R-:W-:Y:S05]  /*7bb0*/  EXIT ;  /* 0x000000000000794d */ /* 0x000fea0003800000 */
.L_x_13413:
        /* <DEDUP_REMOVED lines=11> */
.L_x_13426:
[----:B------:R-:W0:Y:S01]  /*7c70*/  I2F.F64.S16 R4, R19 ;  /* 0x0000001300047312 */ /* 0x000e220000101c00 */
[----:B------:R-:W-:-:S05]  /*7c80*/  CS2R R6, SRZ ;  /* 0x0000000000067805 */ /* 0x000fca000001ff00 */
[----:B0-----:R-:W-:Y:S01]  /*7c90*/  STG.E.128 desc[UR36][R2.64], R4 ;  /* 0x0000000402007986 */ /* 0x001fe2000c101d24 */
[----:B------:R-:W-:Y:S05]  /*7ca0*/  EXIT ;  /* 0x000000000000794d */ /* 0x000fea0003800000 */
.L_x_13425:
[----:B------:R-:W-:-:S13]  /*7cb0*/  ISETP.NE.AND P0, PT, R0, 0xf, PT ;  /* 0x0000000f0000780c */ /* 0x000fda0003f05270 */
[----:B------:R-:W-:Y:S05]  /*7cc0*/  @!P0 BRA `(.L_x_13427) ;  /* 0x0000000000e88947 */ /* 0x000fea0003800000 */
[----:B------:R-:W-:-:S13]  /*7cd0*/  ISETP.NE.AND P0, PT, R0, 0x17, PT ;  /* 0x000000170000780c */ /* 0x000fda0003f05270 */
[----:B------:R-:W-:Y:S05]  /*7ce0*/  @!P0 BRA `(.L_x_13428) ;  /* 0x0000000000908947 */ /* 0x000fea0003800000 */
[----:B------:R-:W-:-:S13]  /*7cf0*/  ISETP.NE.AND P0, PT, R0, 0x18, PT ;  /* 0x000000180000780c */ /* 0x000fda0003f05270 */
[----:B------:R-:W-:Y:S05]  /*7d00*/  @!P0 BRA `(.L_x_13429) ;  /* 0x0000000000448947 */ /* 0x000fea0003800000 */
.L_x_13406:
        /* <DEDUP_REMOVED lines=16> */
.L_x_13430:
[----:B------:R-:W-:Y:S05]  /*7e10*/  EXIT ;  /* 0x000000000000794d */ /* 0x000fea0003800000 */
.L_x_13429:
        /* <DEDUP_REMOVED lines=13> */
.L_x_13432:
[----:B------:R-:W-:Y:S05]  /*7ef0*/  BSYNC.RECONVERGENT B0 ;  /* 0x0000000000007941 */ /* 0x000fea0003800200 */
.L_x_13431:
[----:B------:R-:W-:-:S05]  /*7f00*/  LOP3.LUT R5, R0, 0x80, R5, 0xf8, !PT ;  /* 0x0000008000057812 */ /* 0x000fca00078ef805 */
[----:B------:R-:W-:Y:S01]  /*7f10*/  STG.E.U8 desc[UR36][R2.64], R5 ;  /* 0x0000000502007986 */ /* 0x000fe2000c101124 */
[----:B------:R-:W-:Y:S05]  /*7f20*/  EXIT ;  /* 0x000000000000794d */ /* 0x000fea0003800000 */
.L_x_13428:
        /* <DEDUP_REMOVED lines=12> */
.L_x_13434:
[----:B------:R-:W-:Y:S01]  /*7ff0*/  IMAD.MOV.U32 R0, RZ, RZ, 0x7f ;  /* 0x0000007fff007424 */ /* 0x000fe200078e00ff */
[----:B------:R-:W-:-:S04]  /*8000*/  ISETP.GT.U32.AND P0, PT, R4, 0x7f800000, PT ;  /* 0x7f8000000400780c */ /* 0x000fc80003f04070 */
[----:B------:R-:W-:-:S09]  /*8010*/  SEL R0, R0, 0x7c, P0 ;  /* 0x0000007c00007807 */ /* 0x000fd20000000000 */
.L_x_13435:
[----:B------:R-:W-:Y:S05]  /*8020*/  BSYNC.RECONVERGENT B0 ;  /* 0x0000000000007941 */ /* 0x000fea0003800200 */
.L_x_13433:
[----:B------:R-:W-:-:S04]  /*8030*/  SHF.R.U32.HI R5, RZ, 0x18, R5 ;  /* 0x00000018ff057819 */ /* 0x000fc80000011605 */
[----:B------:R-:W-:-:S05]  /*8040*/  LOP3.LUT R5, R0, 0x80, R5, 0xf8, !PT ;  /* 0x0000008000057812 */ /* 0x000fca00078ef805 */
[----:B------:R-:W-:Y:S01]  /*8050*/  STG.E.U8 desc[UR36][R2.64], R5 ;  /* 0x0000000502007986 */ /* 0x000fe2000c101124 */
[----:B------:R-:W-:Y:S05]  /*8060*/  EXIT ;  /* 0x000000000000794d */ /* 0x000fea0003800000 */
.L_x_13427:
[----:B------:R-:W0:Y:S02]  /*8070*/  I2F.S16 R0, R19 ;  /* 0x0000001300007306 */ /* 0x000e240000101400 */
[----:B0-----:R-:W-:-:S05]  /*8080*/  F2FP.BF16.F32.PACK_AB R0, RZ, R0 ;  /* 0x00000000ff00723e */ /* 0x001fca00000010ff */
[----:B------:R-:W-:Y:S01]  /*8090*/  STG.E.U16 desc[UR36][R2.64], R0 ;  /* 0x0000000002007986 */ /* 0x000fe2000c101524 */
[----:B------:R-:W-:Y:S05]  /*80a0*/  EXIT ;  /* 0x000000000000794d */ /* 0x000fea0003800000 */
.L_x_13436:
        /* <DEDUP_REMOVED lines=13> */
.L_x_23240:


//--------------------- .text._ZN2at6native18elementwise_kernelILi128ELi4EZNS0_22gpu_kernel_impl_nocastINS0_13AUnaryFunctorIsssZZZNS0_15binary_internal21div_trunc_kernel_cudaERNS_18TensorIteratorBaseEENKUlvE_clEvENKUlvE3_clEvEUlssE_EEEEvS6_RKT_EUliE_EEviT1_ --------------------------
	.section	.text._ZN2at6native18elementwise_kernelILi128ELi4EZNS0_22gpu_kernel_impl_nocastINS0_13AUnaryFunctorIsssZZZNS0_15binary_internal21div_trunc_kernel_cudaERNS_18TensorIteratorBaseEENKUlvE_clEvENKUlvE3_clEvEUlssE_EEEEvS6_RKT_EUliE_EEviT1_,"ax",@progbits
	.align	128
        .global         _ZN2at6native18elementwise_kernelILi128ELi4EZNS0_22gpu_kernel_impl_nocastINS0_13AUnaryFunctorIsssZZZNS0_15binary_internal21div_trunc_kernel_cudaERNS_18TensorIteratorBaseEENKUlvE_clEvENKUlvE3_clEvEUlssE_EEEEvS6_RKT_EUliE_EEviT1_
        .type           _ZN2at6native18elementwise_kernelILi128ELi4EZNS0_22gpu_kernel_impl_nocastINS0_13AUnaryFunctorIsssZZZNS0_15binary_internal21div_trunc_kernel_cudaERNS_18TensorIteratorBaseEENKUlvE_clEvENKUlvE3_clEvEUlssE_EEEEvS6_RKT_EUliE_EEviT1_,@function
        .size           _ZN2at6native18elementwise_kernelILi128ELi4EZNS0_22gpu_kernel_impl_nocastINS0_13AUnaryFunctorIsssZZZNS0_15binary_internal21div_trunc_kernel_cudaERNS_18TensorIteratorBaseEENKUlvE_clEvENKUlvE3_clEvEUlssE_EEEEvS6_RKT_EUliE_EEviT1_,(.L_x_23241 - _ZN2at6native18elementwise_kernelILi128ELi4EZNS0_22gpu_kernel_impl_nocastINS0_13AUnaryFunctorIsssZZZNS0_15binary_internal21div_trunc_kernel_cudaERNS_18TensorIteratorBaseEENKUlvE_clEvENKUlvE3_clEvEUlssE_EEEEvS6_RKT_EUliE_EEviT1_)
        .other          _ZN2at6native18elementwise_kernelILi128ELi4EZNS0_22gpu_kernel_impl_nocastINS0_13AUnaryFunctorIsssZZZNS0_15binary_internal21div_trunc_kernel_cudaERNS_18TensorIteratorBaseEENKUlvE_clEvENKUlvE3_clEvEUlssE_EEEEvS6_RKT_EUliE_EEviT1_,@"STO_CUDA_ENTRY STV_DEFAULT"
_ZN2at6native18elementwise_kernelILi128ELi4EZNS0_22gpu_kernel_impl_nocastINS0_13AUnaryFunctorIsssZZZNS0_15binary_internal21div_trunc_kernel_cudaERNS_18TensorIteratorBaseEENKUlvE_clEvENKUlvE3_clEvEUlssE_EEEEvS6_RKT_EUliE_EEviT1_:
.text._ZN2at6native18elementwise_kernelILi128ELi4EZNS0_22gpu_kernel_impl_nocastINS0_13AUnaryFunctorIsssZZZNS0_15binary_internal21div_trunc_kernel_cudaERNS_18TensorIteratorBaseEENKUlvE_clEvENKUlvE3_clEvEUlssE_EEEEvS6_RKT_EUliE_EEviT1_:
        /* <DEDUP_REMOVED lines=18> */
[----:B------:R-:W-:Y:S02]  /*0120*/  IADD3 R3, PT, PT, R3, 0x80, RZ ;  /* 0x0000008003037810 */ /* 0x000fe40007ffe0ff */
[----:B0-----:R-:W-:Y:S02]  /*0130*/  IABS R4, R0 ;  /* 0x0000000000047213 */ /* 0x001fe40000000000 */
[-C--:B--2---:R-:W-:Y:S02]  /*0140*/  IABS R11, R9.reuse ;  /* 0x00000009000b7213 */ /* 0x084fe40000000000 */
[----:B------:R-:W-:Y:S02]  /*0150*/  IABS R5, R9 ;  /* 0x0000000900057213 */ /* 0x000fe40000000000 */
[----:B------:R-:W0:Y:S08]  /*0160*/  I2F.RP R2, R11 ;  /* 0x0000000b00027306 */ /* 0x000e300000209400 */
[----:B0-----:R-:W0:Y:S02]  /*0170*/  MUFU.RCP R2, R2 ;  /* 0x0000000200027308 */ /* 0x001e240000001000 */
[----:B0-----:R-:W-:Y:S01]  /*0180*/  IADD3 R6, PT, PT, R2, 0xffffffe, RZ ;  /* 0x0ffffffe02067810 */ /* 0x001fe20007ffe0ff */
[----:B------:R-:W-:-:S05]  /*0190*/  IMAD.MOV R2, RZ, RZ, -R5 ;  /* 0x000000ffff027224 */ /* 0x000fca00078e0a05 */
[----:B------:R0:W1:Y:S02]  /*01a0*/  F2I.FTZ.U32.TRUNC.NTZ R7, R6 ;  /* 0x0000000600077305 */ /* 0x000064000021f000 */
[----:B0-----:R-:W-:Y:S01]  /*01b0*/  HFMA2 R6, -RZ, RZ, 0, 0 ;  /* 0x00000000ff067431 */ /* 0x001fe200000001ff */
[----:B-1----:R-:W-:-:S05]  /*01c0*/  IADD3 R8, PT, PT, RZ, -R7, RZ ;  /* 0x80000007ff087210 */ /* 0x002fca0007ffe0ff */
[----:B------:R-:W-:-:S04]  /*01d0*/  IMAD R13, R8, R11, RZ ;  /* 0x0000000b080d7224 */ /* 0x000fc800078e02ff */
[----:B------:R-:W-:-:S06]  /*01e0*/  IMAD.HI.U32 R7, R7, R13, R6 ;  /* 0x0000000d07077227 */ /* 0x000fcc00078e0006 */
[----:B------:R-:W-:-:S04]  /*01f0*/  IMAD.HI.U32 R7, R7, R4, RZ ;  /* 0x0000000407077227 */ /* 0x000fc800078e00ff */
[----:B------:R-:W-:Y:S02]  /*0200*/  IMAD R2, R7, R2, R4 ;  /* 0x0000000207027224 */ /* 0x000fe400078e0204 */
[----:B------:R-:W0:Y:S03]  /*0210*/  LDC.64 R4, c[0x0][0x580] ;  /* 0x00016000ff047b82 */ /* 0x000e260000000a00 */
[----:B------:R-:W-:-:S13]  /*0220*/  ISETP.GT.U32.AND P2, PT, R11, R2, PT ;  /* 0x000000020b00720c */ /* 0x000fda0003f44070 */
[-C--:B------:R-:W-:Y:S02]  /*0230*/  @!P2 IADD3 R2, PT, PT, R2, -R11.reuse, RZ ;  /* 0x8000000b0202a210 */ /* 0x080fe40007ffe0ff */
[----:B------:R-:W-:Y:S02]  /*0240*/  @!P2 IADD3 R7, PT, PT, R7, 0x1, RZ ;  /* 0x000000010707a810 */ /* 0x000fe40007ffe0ff */
[----:B------:R-:W-:Y:S02]  /*0250*/  ISETP.GE.U32.AND P0, PT, R2, R11, PT ;  /* 0x0000000b0200720c */ /* 0x000fe40003f06070 */
[----:B------:R-:W-:Y:S02]  /*0260*/  LOP3.LUT R2, R0, R9, RZ, 0x3c, !PT ;  /* 0x0000000900027212 */ /* 0x000fe400078e3cff */
[----:B------:R-:W-:Y:S02]  /*0270*/  ISETP.NE.AND P2, PT, R9, RZ, PT ;  /* 0x000000ff0900720c */ /* 0x000fe40003f45270 */
[----:B------:R-:W-:-:S07]  /*0280*/  ISETP.GE.AND P1, PT, R2, RZ, PT ;  /* 0x000000ff0200720c */ /* 0x000fce0003f26270 */
[----:B------:R-:W-:Y:S01]  /*0290*/  @P0 VIADD R7, R7, 0x1 ;  /* 0x0000000107070836 */ /* 0x000fe20000000000 */
[----:B------:R-:W-:-:S05]  /*02a0*/  ISETP.GE.AND P0, PT, R3, UR4, PT ;  /* 0x0000000403007c0c */ /* 0x000fca000bf06270 */
[----:B------:R-:W-:Y:S02]  /*02b0*/  @!P1 IADD3 R7, PT, PT, -R7, RZ, RZ ;  /* 0x000000ff07079210 */ /* 0x000fe40007ffe1ff */
[----:B------:R-:W-:-:S05]  /*02c0*/  @!P2 LOP3.LUT R7, RZ, R9, RZ, 0x33, !PT ;  /* 0x00000009ff07a212 */ /* 0x000fca00078e33ff */
[----:B0-----:R0:W-:Y:S01]  /*02d0*/  STG.E.U16 desc[UR6][R4.64], R7 ;  /* 0x0000000704007986 */ /* 0x0011e2000c101506 */
[----:B------:R-:W-:Y:S05]  /*02e0*/  @P0 BREAK.RELIABLE B1 ;  /* 0x0000000000010942 */ /* 0x000fea0003800100 */
[----:B------:R-:W-:Y:S05]  /*02f0*/  @P0 BRA `(.L_x_13441) ;  /* 0x0000000000f80947 */ /* 0x000fea0003800000 */
[----:B0-----:R-:W0:Y:S02]  /*0300*/  LDC.64 R4, c[0x0][0x588] ;  /* 0x00016200ff047b82 */ /* 0x001e240000000a00 */
[----:B0-----:R0:W2:Y:S01]  /*0310*/  LDG.E.S16 R9, desc[UR6][R4.64] ;  /* 0x0000000604097981 */ /* 0x0010a2000c1e1700 */
[----:B------:R-:W-:Y:S02]  /*0320*/  IADD3 R3, PT, PT, R3, 0x80, RZ ;  /* 0x0000008003037810 */ /* 0x000fe40007ffe0ff */
[----:B0-----:R-:W-:Y:S02]  /*0330*/  IABS R4, R0 ;  /* 0x0000000000047213 */ /* 0x001fe40000000000 */
[-C--:B--2---:R-:W-:Y:S02]  /*0340*/  IABS R11, R9.reuse ;  /* 0x00000009000b7213 */ /* 0x084fe40000000000 */
[----:B------:R-:W-:Y:S02]  /*0350*/  IABS R5, R9 ;  /* 0x0000000900057213 */ /* 0x000fe40000000000 */
[----:B------:R-:W0:Y:S08]  /*0360*/  I2F.RP R2, R11 ;  /* 0x0000000b00027306 */ /* 0x000e300000209400 */
[----:B0-----:R-:W0:Y:S02]  /*0370*/  MUFU.RCP R2, R2 ;  /* 0x0000000200027308 */ /* 0x001e240000001000 */
[----:B0-----:R-:W-:-:S02]  /*0380*/  VIADD R6, R2, 0xffffffe ;  /* 0x0ffffffe02067836 */ /* 0x001fc40000000000 */
[----:B------:R-:W-:-:S04]  /*0390*/  IMAD.MOV R2, RZ, RZ, -R5 ;  /* 0x000000ffff027224 */ /* 0x000fc800078e0a05 */
[----:B------:R0:W1:Y:S02]  /*03a0*/  F2I.FTZ.U32.TRUNC.NTZ R7, R6 ;  /* 0x0000000600077305 */ /* 0x000064000021f000 */
[----:B0-----:R-:W-:Y:S02]  /*03b0*/  MOV R6, RZ ;  /* 0x000000ff00067202 */ /* 0x001fe40000000f00 */
        /* <DEDUP_REMOVED lines=13> */
[----:B------:R-:W-:-:S06]  /*0490*/  @P0 IADD3 R7, PT, PT, R7, 0x1, RZ ;  /* 0x0000000107070810 */ /* 0x000fcc0007ffe0ff */
[----:B------:R-:W-:Y:S01]  /*04a0*/  @!P1 IMAD.MOV R7, RZ, RZ, -R7 ;  /* 0x000000ffff079224 */ /* 0x000fe200078e0a07 */
[----:B------:R-:W-:-:S05]  /*04b0*/  @!P2 LOP3.LUT R7, RZ, R9, RZ, 0x33, !PT ;  /* 0x00000009ff07a212 */ /* 0x000fca00078e33ff */
[----:B0-----:R0:W-:Y:S02]  /*04c0*/  STG.E.U16 desc[UR6][R4.64], R7 ;  /* 0x0000000704007986 */ /* 0x0011e4000c101506 */
.L_x_13440:
[----:B------:R-:W-:-:S13]  /*04d0*/  ISETP.GE.AND P0, PT, R3, UR4, PT ;  /* 0x0000000403007c0c */ /* 0x000fda000bf06270 */
[----:B------:R-:W-:Y:S05]  /*04e0*/  @P0 BREAK.RELIABLE B1 ;  /* 0x0000000000010942 */ /* 0x000fea0003800100 */
[----:B------:R-:W-:Y:S05]  /*04f0*/  @P0 BRA `(.L_x_13441) ;  /* 0x0000000000780947 */ /* 0x000fea0003800000 */
[----:B------:R-:W-:Y:S05]  /*0500*/  BSYNC.RELIABLE B1 ;  /* 0x0000000000017941 */ /* 0x000fea0003800100 */
.L_x_13439:
        /* <DEDUP_REMOVED lines=8> */
[----:B0-----:R-:W-:-:S02]  /*0590*/  IADD3 R6, PT, PT, R2, 0xffffffe, RZ ;  /* 0x0ffffffe02067810 */ /* 0x001fc40007ffe0ff */
[----:B------:R-:W-:-:S04]  /*05a0*/  IADD3 R2, PT, PT, RZ, -R5, RZ ;  /* 0x80000005ff027210 */ /* 0x000fc80007ffe0ff */
[----:B------:R0:W1:Y:S02]  /*05b0*/  F2I.FTZ.U32.TRUNC.NTZ R7, R6 ;  /* 0x0000000600077305 */ /* 0x000064000021f000 */
[----:B0-----:R-:W-:Y:S01]  /*05c0*/  IMAD.MOV.U32 R6, RZ, RZ, RZ ;  /* 0x000000ffff067224 */ /* 0x001fe200078e00ff */
        /* <DEDUP_REMOVED lines=13> */
[----:B------:R-:W-:-:S06]  /*06a0*/  @P0 VIADD R7, R7, 0x1 ;  /* 0x0000000107070836 */ /* 0x000fcc0000000000 */
[----:B------:R-:W-:Y:S02]  /*06b0*/  @!P1 IADD3 R7, PT, PT, -R7, RZ, RZ ;  /* 0x000000ff07079210 */ /* 0x000fe40007ffe1ff */
[----:B------:R-:W-:-:S05]  /*06c0*/  @!P2 LOP3.LUT R7, RZ, R9, RZ, 0x33, !PT ;  /* 0x00000009ff07a212 */ /* 0x000fca00078e33ff */
[----:B0-----:R1:W-:Y:S02]  /*06d0*/  STG.E.U16 desc[UR6][R4.64], R7 ;  /* 0x0000000704007986 */ /* 0x0013e4000c101506 */
.L_x_13441:
[----:B------:R-:W-:Y:S05]  /*06e0*/  BSYNC.RECONVERGENT B0 ;  /* 0x0000000000007941 */ /* 0x000fea0003800200 */
.L_x_13438:
[----:B------:R-:W-:Y:S05]  /*06f0*/  WARPSYNC.ALL ;  /* 0x0000000000007948 */ /* 0x000fea0003800000 */
[----:B------:R-:W-:-:S13]  /*0700*/  ISETP.GE.AND P0, PT, R3, UR4, PT ;  /* 0x0000000403007c0c */ /* 0x000fda000bf06270 */
[----:B------:R-:W-:Y:S05]  /*0710*/  @P0 EXIT ;  /* 0x000000000000094d */ /* 0x000fea0003800000 */
[----:B------:R-:W0:Y:S02]  /*0720*/  LDC.64 R2, c[0x0][0x588] ;  /* 0x00016200ff027b82 */ /* 0x000e240000000a00 */
[----:B01----:R-:W2:Y:S01]  /*0730*/  LDG.E.S16 R7, desc[UR6][R2.64] ;  /* 0x0000000602077981 */ /* 0x003ea2000c1e1700 */
[----:B------:R-:W-:Y:S02]  /*0740*/  IABS R10, R0 ;  /* 0x00000000000a7213 */ /* 0x000fe40000000000 */
[-C--:B--2---:R-:W-:Y:S02]  /*0750*/  IABS R9, R7.reuse ;  /* 0x0000000700097213 */ /* 0x084fe40000000000 */
[-C--:B------:R-:W-:Y:S02]  /*0760*/  IABS R2, R7.reuse ;  /* 0x0000000700027213 */ /* 0x080fe40000000000 */
[----:B------:R-:W0:Y:S01]  /*0770*/  I2F.RP R6, R9 ;  /* 0x0000000900067306 */ /* 0x000e220000209400 */
[----:B------:R-:W-:-:S02]  /*0780*/  LOP3.LUT R0, R0, R7, RZ, 0x3c, !PT ;  /* 0x0000000700007212 */ /* 0x000fc400078e3cff */
[----:B------:R-:W-:Y:S02]  /*0790*/  IADD3 R2, PT, PT, RZ, -R2, RZ ;  /* 0x80000002ff027210 */ /* 0x000fe40007ffe0ff */
[----:B------:R-:W-:-:S03]  /*07a0*/  ISETP.GE.AND P1, PT, R0, RZ, PT ;  /* 0x000000ff0000720c */ /* 0x000fc60003f26270 */
[----:B0-----:R-:W0:Y:S02]  /*07b0*/  MUFU.RCP R6, R6 ;  /* 0x0000000600067308 */ /* 0x001e240000001000 */
[----:B0-----:R-:W-:-:S06]  /*07c0*/  IADD3 R4, PT, PT, R6, 0xffffffe, RZ ;  /* 0x0ffffffe06047810 */ /* 0x001fcc0007ffe0ff */
[----:B------:R0:W1:Y:S02]  /*07d0*/  F2I.FTZ.U32.TRUNC.NTZ R5, R4 ;  /* 0x0000000400057305 */ /* 0x000064000021f000 */
[----:B0-----:R-:W-:Y:S02]  /*07e0*/  HFMA2 R4, -RZ, RZ, 0, 0 ;  /* 0x00000000ff047431 */ /* 0x001fe400000001ff */
        /* <DEDUP_REMOVED lines=12> */
[----:B------:R-:W-:-:S04]  /*08b0*/  @P0 IADD3 R5, PT, PT, R5, 0x1, RZ ;  /* 0x0000000105050810 */ /* 0x000fc80007ffe0ff */
[----:B------:R-:W-:Y:S02]  /*08c0*/  @!P1 IADD3 R5, PT, PT, -R5, RZ, RZ ;  /* 0x000000ff05059210 */ /* 0x000fe40007ffe1ff */
[----:B------:R-:W-:-:S05]  /*08d0*/  @!P2 LOP3.LUT R5, RZ, R7, RZ, 0x33, !PT ;  /* 0x00000007ff05a212 */ /* 0x000fca00078e33ff */
[----:B0-----:R-:W-:Y:S01]  /*08e0*/  STG.E.U16 desc[UR6][R2.64], R5 ;  /* 0x0000000502007986 */ /* 0x001fe2000c101506 */
[----:B------:R-:W-:Y:S05]  /*08f0*/  EXIT ;  /* 0x000000000000794d */ /* 0x000fea0003800000 */
.L_x_13437:
[----:B------:R-:W0:Y:S01]  /*0900*/  LDCU UR4, c[0x0][0x380] ;  /* 0x00007000ff0477ac */ /* 0x000e220008000800 */
[----:B------:R-:W-:Y:S01]  /*0910*/  VIADD R4, R4, 0xffffffff ;  /* 0xffffffff04047836 */ /* 0x000fe20000000000 */
        /* <DEDUP_REMOVED lines=299> */
[C---:B--2---:R-:W-:Y:S02]  /*1bd0*/  IMAD R5, R8.reuse, UR10, R5 ;  /* 0x0000000a08057c24 */ /* 0x044fe4000f8e0205 */
[----:B0-----:R-:W-:Y:S02]  /*1be0*/  @P0 IMAD R12, R7, R14, R13 ;  /* 0x0000000e070c0224 */ /* 0x001fe400078e020d */
[----:B------:R-:W-:Y:S02]  /*1bf0*/  IMAD R6, R8, UR11, R6 ;  /* 0x0000000b08067c24 */ /* 0x000fe4000f8e0206 */
[C---:B-1----:R-:W-:Y:S02]  /*1c00*/  @P0 IMAD R5, R12.reuse, R10, R5 ;  /* 0x0000000a0c050224 */ /* 0x042fe400078e0205 */
[----:B------:R-:W-:-:S07]  /*1c10*/  @P0 IMAD R6, R12, R11, R6 ;  /* 0x0000000b0c060224 */ /* 0x000fce00078e0206 */
.L_x_13445:
[----:B------:R-:W0:Y:S02]  /*1c20*/  LDCU.128 UR8, c[0x0][0x580] ;  /* 0x0000b000ff0877ac */ /* 0x000e240008000c00 */
[----:B0-----:R-:W-:-:S04]  /*1c30*/  IADD3 R6, P0, PT, R6, UR10, RZ ;  /* 0x0000000a06067c10 */ /* 0x001fc8000ff1e0ff */
[----:B------:R-:W-:-:S05]  /*1c40*/  IADD3.X R7, PT, PT, RZ, UR11, RZ, P0, !PT ;  /* 0x0000000bff077c10 */ /* 0x000fca00087fe4ff */
[----:B------:R-:W2:Y:S01]  /*1c50*/  LDG.E.S16 R15, desc[UR6][R6.64] ;  /* 0x00000006060f7981 */ /* 0x000ea2000c1e1700 */
[----:B------:R-:W-:Y:S01]  /*1c60*/  IABS R14, R0 ;  /* 0x00000000000e7213 */ /* 0x000fe20000000000 */
[----:B------:R-:W-:Y:S01]  /*1c70*/  VIADD R3, R3, 0x80 ;  /* 0x0000008003037836 */ /* 0x000fe20000000000 */
[-C--:B--2---:R-:W-:Y:S02]  /*1c80*/  IABS R11, R15.reuse ;  /* 0x0000000f000b7213 */ /* 0x084fe40000000000 */
[----:B------:R-:W-:Y:S02]  /*1c90*/  IABS R6, R15 ;  /* 0x0000000f00067213 */ /* 0x000fe40000000000 */
[----:B------:R-:W0:Y:S02]  /*1ca0*/  I2F.RP R10, R11 ;  /* 0x0000000b000a7306 */ /* 0x000e240000209400 */
[----:B------:R-:W-:-:S06]  /*1cb0*/  IADD3 R6, PT, PT, RZ, -R6, RZ ;  /* 0x80000006ff067210 */ /* 0x000fcc0007ffe0ff */
[----:B0-----:R-:W0:Y:S02]  /*1cc0*/  MUFU.RCP R10, R10 ;  /* 0x0000000a000a7308 */ /* 0x001e240000001000 */
[----:B0-----:R-:W-:-:S06]  /*1cd0*/  IADD3 R8, PT, PT, R10, 0xffffffe, RZ ;  /* 0x0ffffffe0a087810 */ /* 0x001fcc0007ffe0ff */
[----:B------:R0:W1:Y:S02]  /*1ce0*/  F2I.FTZ.U32.TRUNC.NTZ R9, R8 ;  /* 0x0000000800097305 */ /* 0x000064000021f000 */
[----:B0-----:R-:W-:Y:S02]  /*1cf0*/  MOV R8, RZ ;  /* 0x000000ff00087202 */ /* 0x001fe40000000f00 */
        /* <DEDUP_REMOVED lines=10> */
[----:B------:R-:W-:Y:S02]  /*1da0*/  ISETP.GE.U32.AND P0, PT, R6, R11, PT ;  /* 0x0000000b0600720c */ /* 0x000fe40003f06070 */
[----:B------:R-:W-:-:S04]  /*1db0*/  LOP3.LUT R6, R0, R15, RZ, 0x3c, !PT ;  /* 0x0000000f00067212 */ /* 0x000fc800078e3cff */
[----:B------:R-:W-:-:S07]  /*1dc0*/  ISETP.GE.AND P1, PT, R6, RZ, PT ;  /* 0x000000ff0600720c */ /* 0x000fce0003f26270 */
[----:B------:R-:W-:Y:S02]  /*1dd0*/  @P0 IADD3 R9, PT, PT, R9, 0x1, RZ ;  /* 0x0000000109090810 */ /* 0x000fe40007ffe0ff */
        /* <DEDUP_REMOVED lines=306> */
.L_x_13447:
[----:B------:R-:W0:Y:S02]  /*3100*/  LDCU.128 UR8, c[0x0][0x580] ;  /* 0x0000b000ff0877ac */ /* 0x000e240008000c00 */
[----:B0-----:R-:W-:-:S05]  /*3110*/  IADD3 R6, P0, PT, R6, UR10, RZ ;  /* 0x0000000a06067c10 */ /* 0x001fca000ff1e0ff */
[----:B------:R-:W-:-:S05]  /*3120*/  IMAD.X R7, RZ, RZ, UR11, P0 ;  /* 0x0000000bff077e24 */ /* 0x000fca00080e06ff */
[----:B------:R-:W2:Y:S01]  /*3130*/  LDG.E.S16 R15, desc[UR6][R6.64] ;  /* 0x00000006060f7981 */ /* 0x000ea2000c1e1700 */
[----:B------:R-:W-:Y:S02]  /*3140*/  IABS R14, R0 ;  /* 0x00000000000e7213 */ /* 0x000fe40000000000 */
[----:B------:R-:W-:Y:S02]  /*3150*/  IADD3 R3, PT, PT, R3, 0x80, RZ ;  /* 0x0000008003037810 */ /* 0x000fe40007ffe0ff */
[-C--:B--2---:R-:W-:Y:S02]  /*3160*/  IABS R11, R15.reuse ;  /* 0x0000000f000b7213 */ /* 0x084fe40000000000 */
[----:B------:R-:W-:Y:S02]  /*3170*/  IABS R6, R15 ;  /* 0x0000000f00067213 */ /* 0x000fe40000000000 */
[----:B------:R-:W0:Y:S02]  /*3180*/  I2F.RP R10, R11 ;  /* 0x0000000b000a7306 */ /* 0x000e240000209400 */
[----:B------:R-:W-:-:S06]  /*3190*/  IADD3 R6, PT, PT, RZ, -R6, RZ ;  /* 0x80000006ff067210 */ /* 0x000fcc0007ffe0ff */
[----:B0-----:R-:W0:Y:S02]  /*31a0*/  MUFU.RCP R10, R10 ;  /* 0x0000000a000a7308 */ /* 0x001e240000001000 */
[----:B0-----:R-:W-:-:S06]  /*31b0*/  IADD3 R8, PT, PT, R10, 0xffffffe, RZ ;  /* 0x0ffffffe0a087810 */ /* 0x001fcc0007ffe0ff */
[----:B------:R0:W1:Y:S02]  /*31c0*/  F2I.FTZ.U32.TRUNC.NTZ R9, R8 ;  /* 0x0000000800097305 */ /* 0x000064000021f000 */
[----:B0-----:R-:W-:Y:S01]  /*31d0*/  IMAD.MOV.U32 R8, RZ, RZ, RZ ;  /* 0x000000ffff087224 */ /* 0x001fe200078e00ff */
        /* <DEDUP_REMOVED lines=14> */
[----:B------:R-:W-:-:S04]  /*32c0*/  IADD3 R6, P0, PT, R5, UR8, RZ ;  /* 0x0000000805067c10 */ /* 0x000fc8000ff1e0ff */
[----:B------:R-:W-:Y:S02]  /*32d0*/  IADD3.X R7, PT, PT, RZ, UR9, RZ, P0, !PT ;  /* 0x00000009ff077c10 */ /* 0x000fe400087fe4ff */
[----:B------:R-:W-:Y:S02]  /*32e0*/  @!P1 IADD3 R9, PT, PT, -R9, RZ, RZ ;  /* 0x000000ff09099210 */ /* 0x000fe40007ffe1ff */
[----:B------:R-:W-:-:S05]  /*32f0*/  @!P2 LOP3.LUT R9, RZ, R15, RZ, 0x33, !PT ;  /* 0x0000000fff09a212 */ /* 0x000fca00078e33ff */
[----:B------:R0:W-:Y:S02]  /*3300*/  STG.E.U16 desc[UR6][R6.64], R9 ;  /* 0x0000000906007986 */ /* 0x0001e4000c101506 */
.L_x_13444:
[----:B------:R-:W-:-:S13]  /*3310*/  ISETP.GE.AND P0, PT, R3, UR4, PT ;  /* 0x0000000403007c0c */ /* 0x000fda000bf06270 */
[----:B------:R-:W-:Y:S05]  /*3320*/  @P0 BREAK.RELIABLE B1 ;  /* 0x0000000000010942 */ /* 0x000fea0003800100 */
[----:B------:R-:W-:Y:S05]  /*3330*/  @P0 BRA `(.L_x_13446) ;  /* 0x0000001400300947 */ /* 0x000fea0003800000 */
[----:B------:R-:W-:Y:S05]  /*3340*/  BSYNC.RELIABLE B1 ;  /* 0x0000000000017941 */ /* 0x000fea0003800100 */
.L_x_13443:
        /* <DEDUP_REMOVED lines=298> */
.L_x_13448:
[----:B------:R-:W0:Y:S02]  /*45f0*/  LDCU.128 UR8, c[0x0][0x580] ;  /* 0x0000b000ff0877ac */ /* 0x000e240008000c00 */
[----:B0-----:R-:W-:-:S04]  /*4600*/  IADD3 R6, P0, PT, R6, UR10, RZ ;  /* 0x0000000a06067c10 */ /* 0x001fc8000ff1e0ff */
[----:B------:R-:W-:-:S05]  /*4610*/  IADD3.X R7, PT, PT, RZ, UR11, RZ, P0, !PT ;  /* 0x0000000bff077c10 */ /* 0x000fca00087fe4ff */
[----:B------:R-:W2:Y:S01]  /*4620*/  LDG.E.S16 R15, desc[UR6][R6.64] ;  /* 0x00000006060f7981 */ /* 0x000ea2000c1e1700 */
[----:B------:R-:W-:Y:S02]  /*4630*/  IABS R14, R0 ;  /* 0x00000000000e7213 */ /* 0x000fe40000000000 */
[----:B------:R-:W-:Y:S02]  /*4640*/  IADD3 R3, PT, PT, R3, 0x80, RZ ;  /* 0x0000008003037810 */ /* 0x000fe40007ffe0ff */
[-C--:B--2---:R-:W-:Y:S02]  /*4650*/  IABS R11, R15.reuse ;  /* 0x0000000f000b7213 */ /* 0x084fe40000000000 */
[----:B------:R-:W-:Y:S02]  /*4660*/  IABS R6, R15 ;  /* 0x0000000f00067213 */ /* 0x000fe40000000000 */
[----:B------:R-:W0:Y:S03]  /*4670*/  I2F.RP R10, R11 ;  /* 0x0000000b000a7306 */ /* 0x000e260000209400 */
[----:B------:R-:W-:-:S05]  /*4680*/  IMAD.MOV R6, RZ, RZ, -R6 ;  /* 0x000000ffff067224 */ /* 0x000fca00078e0a06 */
[----:B0-----:R-:W0:Y:S02]  /*4690*/  MUFU.RCP R10, R10 ;  /* 0x0000000a000a7308 */ /* 0x001e240000001000 */
[----:B0-----:R-:W-:-:S06]  /*46a0*/  VIADD R8, R10, 0xffffffe ;  /* 0x0ffffffe0a087836 */ /* 0x001fcc0000000000 */
        /* <DEDUP_REMOVED lines=15> */
[----:B------:R-:W-:Y:S02]  /*47a0*/  @P0 IADD3 R9, PT, PT, R9, 0x1, RZ ;  /* 0x0000000109090810 */ /* 0x000fe40007ffe0ff */
[----:B------:R-:W-:-:S04]  /*47b0*/  IADD3 R6, P0, PT, R5, UR8, RZ ;  /* 0x0000000805067c10 */ /* 0x000fc8000ff1e0ff */
[----:B------:R-:W-:Y:S01]  /*47c0*/  @!P1 IMAD.MOV R9, RZ, RZ, -R9 ;  /* 0x000000ffff099224 */ /* 0x000fe200078e0a09 */
[----:B------:R-:W-:Y:S02]  /*47d0*/  IADD3.X R7, PT, PT, RZ, UR9, RZ, P0, !PT ;  /* 0x00000009ff077c10 */ /* 0x000fe400087fe4ff */
[----:B------:R-:W-:-:S05]  /*47e0*/  @!P2 LOP3.LUT R9, RZ, R15, RZ, 0x33, !PT ;  /* 0x0000000fff09a212 */ /* 0x000fca00078e33ff */
[----:B------:R1:W-:Y:S02]  /*47f0*/  STG.E.U16 desc[UR6][R6.64], R9 ;  /* 0x0000000906007986 */ /* 0x0003e4000c101506 */
.L_x_13446:
[----:B------:R-:W-:Y:S05]  /*4800*/  BSYNC.RECONVERGENT B0 ;  /* 0x0000000000007941 */ /* 0x000fea0003800200 */
.L_x_13442:
[----:B------:R-:W-:Y:S05]  /*4810*/  WARPSYNC.ALL ;  /* 0x0000000000007948 */ /* 0x000fea0003800000 */
[----:B------:R-:W-:-:S13]  /*4820*/  ISETP.GE.AND P0, PT, R3, UR4, PT ;  /* 0x0000000403007c0c */ /* 0x000fda000bf06270 */
[----:B------:R-:W-:Y:S05]  /*4830*/  @P0 EXIT ;  /* 0x000000000000094d */ /* 0x000fea0003800000 */
[----:B------:R-:W2:Y:S01]  /*4840*/  LDCU.64 UR4, c[0x0][0x390] ;  /* 0x00007200ff0477ac */ /* 0x000ea20008000a00 */
[----:B01----:R-:W-:Y:S01]  /*4850*/  MOV R6, RZ ;  /* 0x000000ff00067202 */ /* 0x003fe20000000f00 */
[----:B------:R-:W-:Y:S01]  /*4860*/  IMAD.MOV.U32 R7, RZ, RZ, R3 ;  /* 0x000000ffff077224 */ /* 0x000fe200078e0003 */
        /* <DEDUP_REMOVED lines=285> */
[----:B------:R-:W-:-:S04]  /*5a40*/  IMAD.MOV R6, RZ, RZ, -R11 ;  /* 0x000000ffff067224 */ /* 0x000fc800078e0a0b */
        /* <DEDUP_REMOVED lines=9> */
.L_x_13449:
[----:B------:R-:W0:Y:S02]  /*5ae0*/  LDCU.128 UR8, c[0x0][0x580] ;  /* 0x0000b000ff0877ac */ /* 0x000e240008000c00 */
[----:B0-----:R-:W-:-:S04]  /*5af0*/  IADD3 R4, P0, PT, R4, UR10, RZ ;  /* 0x0000000a04047c10 */ /* 0x001fc8000ff1e0ff */
[----:B------:R-:W-:-:S06]  /*5b00*/  IADD3.X R5, PT, PT, RZ, UR11, RZ, P0, !PT ;  /* 0x0000000bff057c10 */ /* 0x000fcc00087fe4ff */
[----:B------:R0:W2:Y:S02]  /*5b10*/  LDG.E.S16 R5, desc[UR6][R4.64] ;  /* 0x0000000604057981 */ /* 0x0000a4000c1e1700 */
[----:B0-----:R-:W-:Y:S02]  /*5b20*/  IABS R4, R0 ;  /* 0x0000000000047213 */ /* 0x001fe40000000000 */
[-C--:B--2---:R-:W-:Y:S02]  /*5b30*/  IABS R9, R5.reuse ;  /* 0x0000000500097213 */ /* 0x084fe40000000000 */
[----:B------:R-:W-:Y:S02]  /*5b40*/  LOP3.LUT R0, R0, R5, RZ, 0x3c, !PT ;  /* 0x0000000500007212 */ /* 0x000fe400078e3cff */
[----:B------:R-:W0:Y:S02]  /*5b50*/  I2F.RP R2, R9 ;  /* 0x0000000900027306 */ /* 0x000e240000209400 */
[----:B------:R-:W-:-:S06]  /*5b60*/  ISETP.GE.AND P1, PT, R0, RZ, PT ;  /* 0x000000ff0000720c */ /* 0x000fcc0003f26270 */
[----:B0-----:R-:W0:Y:S02]  /*5b70*/  MUFU.RCP R2, R2 ;  /* 0x0000000200027308 */ /* 0x001e240000001000 */
[----:B0-----:R-:W-:-:S06]  /*5b80*/  IADD3 R6, PT, PT, R2, 0xffffffe, RZ ;  /* 0x0ffffffe02067810 */ /* 0x001fcc0007ffe0ff */
[----:B------:R0:W1:Y:S02]  /*5b90*/  F2I.FTZ.U32.TRUNC.NTZ R7, R6 ;  /* 0x0000000600077305 */ /* 0x000064000021f000 */
[----:B0-----:R-:W-:Y:S01]  /*5ba0*/  MOV R6, RZ ;  /* 0x000000ff00067202 */ /* 0x001fe20000000f00 */
[----:B-1----:R-:W-:-:S04]  /*5bb0*/  IMAD.MOV R8, RZ, RZ, -R7 ;  /* 0x000000ffff087224 */ /* 0x002fc800078e0a07 */
[----:B------:R-:W-:Y:S01]  /*5bc0*/  IMAD R11, R8, R9, RZ ;  /* 0x00000009080b7224 */ /* 0x000fe200078e02ff */
[----:B------:R-:W-:-:S03]  /*5bd0*/  IABS R8, R5 ;  /* 0x0000000500087213 */ /* 0x000fc60000000000 */
[----:B------:R-:W-:Y:S01]  /*5be0*/  IMAD.HI.U32 R7, R7, R11, R6 ;  /* 0x0000000b07077227 */ /* 0x000fe200078e0006 */
[----:B------:R-:W-:-:S05]  /*5bf0*/  IADD3 R2, PT, PT, RZ, -R8, RZ ;  /* 0x80000008ff027210 */ /* 0x000fca0007ffe0ff */
[----:B------:R-:W-:-:S04]  /*5c00*/  IMAD.HI.U32 R7, R7, R4, RZ ;  /* 0x0000000407077227 */ /* 0x000fc800078e00ff */
[----:B------:R-:W-:-:S05]  /*5c10*/  IMAD R2, R7, R2, R4 ;  /* 0x0000000207027224 */ /* 0x000fca00078e0204 */
[----:B------:R-:W-:-:S13]  /*5c20*/  ISETP.GT.U32.AND P2, PT, R9, R2, PT ;  /* 0x000000020900720c */ /* 0x000fda0003f44070 */
[-C--:B------:R-:W-:Y:S01]  /*5c30*/  @!P2 IADD3 R2, PT, PT, R2, -R9.reuse, RZ ;  /* 0x800000090202a210 */ /* 0x080fe20007ffe0ff */
[----:B------:R-:W-:Y:S01]  /*5c40*/  @!P2 VIADD R7, R7, 0x1 ;  /* 0x000000010707a836 */ /* 0x000fe20000000000 */
[----:B------:R-:W-:Y:S02]  /*5c50*/  ISETP.NE.AND P2, PT, R5, RZ, PT ;  /* 0x000000ff0500720c */ /* 0x000fe40003f45270 */
[----:B------:R-:W-:-:S13]  /*5c60*/  ISETP.GE.U32.AND P0, PT, R2, R9, PT ;  /* 0x000000090200720c */ /* 0x000fda0003f06070 */
[----:B------:R-:W-:Y:S02]  /*5c70*/  @P0 IADD3 R7, PT, PT, R7, 0x1, RZ ;  /* 0x0000000107070810 */ /* 0x000fe40007ffe0ff */
[----:B------:R-:W-:Y:S02]  /*5c80*/  IADD3 R2, P0, PT, R3, UR8, RZ ;  /* 0x0000000803027c10 */ /* 0x000fe4000ff1e0ff */
[----:B------:R-:W-:Y:S02]  /*5c90*/  @!P1 IADD3 R7, PT, PT, -R7, RZ, RZ ;  /* 0x000000ff07079210 */ /* 0x000fe40007ffe1ff */
[----:B------:R-:W-:Y:S02]  /*5ca0*/  IADD3.X R3, PT, PT, RZ, UR9, RZ, P0, !PT ;  /* 0x00000009ff037c10 */ /* 0x000fe400087fe4ff */
[----:B------:R-:W-:-:S05]  /*5cb0*/  @!P2 LOP3.LUT R7, RZ, R5, RZ, 0x33, !PT ;  /* 0x00000005ff07a212 */ /* 0x000fca00078e33ff */
[----:B------:R-:W-:Y:S01]  /*5cc0*/  STG.E.U16 desc[UR6][R2.64], R7 ;  /* 0x0000000702007986 */ /* 0x000fe2000c101506 */
[----:B------:R-:W-:Y:S05]  /*5cd0*/  EXIT ;  /* 0x000000000000794d */ /* 0x000fea0003800000 */
.L_x_13450:
        /* <DEDUP_REMOVED lines=10> */
.L_x_23241:


//--------------------- .text._ZN2at6native27unrolled_elementwise_kernelINS0_13AUnaryFunctorIsssZZZNS0_15binary_internal21div_trunc_kernel_cudaERNS_18TensorIteratorBaseEENKUlvE_clEvENKUlvE3_clEvEUlssE_EESt5arrayIPcLm2EELi4E23TrivialOffsetCalculatorILi1EjESE_NS0_6memory15LoadWithoutCastENSF_16StoreWithoutCastEEEviT_T0_T2_T3_T4_T5_ --------------------------
	.section	.text._ZN2at6native27unrolled_elementwise_kernelINS0_13AUnaryFunctorIsssZZZNS0_15binary_internal21div_trunc_kernel_cudaERNS_18TensorIteratorBaseEENKUlvE_clEvENKUlvE3_clEvEUlssE_EESt5arrayIPcLm2EELi4E23TrivialOffsetCalculatorILi1EjESE_NS0_6memory15LoadWithoutCastENSF_16StoreWithoutCastEEEviT_T0_T2_T3_T4_T5_,"ax",@progbits
	.align	128
        .global         _ZN2at6native27unrolled_elementwise_kernelINS0_13AUnaryFunctorIsssZZZNS0_15binary_internal21div_trunc_kernel_cudaERNS_18TensorIteratorBaseEENKUlvE_clEvENKUlvE3_clEvEUlssE_EESt5arrayIPcLm2EELi4E23TrivialOffsetCalculatorILi1EjESE_NS0_6memory15LoadWithoutCastENSF_16StoreWithoutCastEEEviT_T0_T2_T3_T4_T5_
        .type           _ZN2at6native27unrolled_elementwise_kernelINS0_13AUnaryFunctorIsssZZZNS0_15binary_internal21div_trunc_kernel_cudaERNS_18TensorIteratorBaseEENKUlvE_clEvENKUlvE3_clEvEUlssE_EESt5arrayIPcLm2EELi4E23TrivialOffsetCalculatorILi1EjESE_NS0_6memory15LoadWithoutCastENSF_16StoreWithoutCastEEEviT_T0_T2_T3_T4_T5_,@function
        .size           _ZN2at6native27unrolled_elementwise_kernelINS0_13AUnaryFunctorIsssZZZNS0_15binary_internal21div_trunc_kernel_cudaERNS_18TensorIteratorBaseEENKUlvE_clEvENKUlvE3_clEvEUlssE_EESt5arrayIPcLm2EELi4E23TrivialOffsetCalculatorILi1EjESE_NS0_6memory15LoadWithoutCastENSF_16StoreWithoutCastEEEviT_T0_T2_T3_T4_T5_,(.L_x_23242 - _ZN2at6native27unrolled_elementwise_kernelINS0_13AUnaryFunctorIsssZZZNS0_15binary_internal21div_trunc_kernel_cudaERNS_18TensorIteratorBaseEENKUlvE_clEvENKUlvE3_clEvEUlssE_EESt5arrayIPcLm2EELi4E23TrivialOffsetCalculatorILi1EjESE_NS0_6memory15LoadWithoutCastENSF_16StoreWithoutCastEEEviT_T0_T2_T3_T4_T5_)
        .other          _ZN2at6native27unrolled_elementwise_kernelINS0_13AUnaryFunctorIsssZZZNS0_15binary_internal21div_trunc_kernel_cudaERNS_18TensorIteratorBaseEENKUlvE_clEvENKUlvE3_clEvEUlssE_EESt5arrayIPcLm2EELi4E23TrivialOffsetCalculatorILi1EjESE_NS0_6memory15LoadWithoutCastENSF_16StoreWithoutCastEEEviT_T0_T2_T3_T4_T5_,@"STO_CUDA_ENTRY STV_DEFAULT"
_ZN2at6native27unrolled_elementwise_kernelINS0_13AUnaryFunctorIsssZZZNS0_15binary_internal21div_trunc_kernel_cudaERNS_18TensorIteratorBaseEENKUlvE_clEvENKUlvE3_clEvEUlssE_EESt5arrayIPcLm2EELi4E23TrivialOffsetCalculatorILi1EjESE_NS0_6memory15LoadWithoutCastENSF_16StoreWithoutCastEEEviT_T0_T2_T3_T4_T5_:
.text._ZN2at6native27unrolled_elementwise_kernelINS0_13AUnaryFunctorIsssZZZNS0_15binary_internal21div_trunc_kernel_cudaERNS_18TensorIteratorBaseEENKUlvE_clEvENKUlvE3_clEvEUlssE_EESt5arrayIPcLm2EELi4E23TrivialOffsetCalculatorILi1EjESE_NS0_6memory15LoadWithoutCastENSF_16StoreWithoutCastEEEviT_T0_T2_T3_T4_T5_:
        /* <DEDUP_REMOVED lines=50> */
[-C--:B-----5:R-:W-:Y:S02]  /*0320*/  IABS R15, R10.reuse ;  /* 0x0000000a000f7213 */ /* 0x0a0fe40000000000 */
[----:B------:R-:W-:Y:S02]  /*0330*/  IABS R16, R9 ;  /* 0x0000000900107213 */ /* 0x000fe40000000000 */
[----:B------:R-:W0:Y:S01]  /*0340*/  I2F.RP R11, R15 ;  /* 0x0000000f000b7306 */ /* 0x000e220000209400 */
[----:B------:R-:W-:-:S07]  /*0350*/  IABS R18, R10 ;  /* 0x0000000a00127213 */ /* 0x000fce0000000000 */
        /* <DEDUP_REMOVED lines=13> */
[----:B------:R-:W-:-:S03]  /*0430*/  @!P5 VIADD R11, R11, 0x1 ;  /* 0x000000010b0bd836 */ /* 0x000fc60000000000 */
[----:B------:R-:W-:Y:S02]  /*0440*/  ISETP.GE.U32.AND P6, PT, R12, R15, PT ;  /* 0x0000000f0c00720c */ /* 0x000fe40003fc6070 */
[----:B------:R-:W-:-:S04]  /*0450*/  LOP3.LUT R12, R9, R10, RZ, 0x3c, !PT ;  /* 0x0000000a090c7212 */ /* 0x000fc800078e3cff */
[----:B------:R-:W-:-:S07]  /*0460*/  ISETP.GE.AND P5, PT, R12, RZ, PT ;  /* 0x000000ff0c00720c */ /* 0x000fce0003fa6270 */
[----:B------:R-:W-:Y:S02]  /*0470*/  @P6 IADD3 R11, PT, PT, R11, 0x1, RZ ;  /* 0x000000010b0b6810 */ /* 0x000fe40007ffe0ff */
[----:B------:R-:W-:-:S04]  /*0480*/  ISETP.NE.AND P6, PT, R10, RZ, PT ;  /* 0x000000ff0a00720c */ /* 0x000fc80003fc5270 */
[----:B------:R-:W-:-:S09]  /*0490*/  @!P5 IMAD.MOV R11, RZ, RZ, -R11 ;  /* 0x000000ffff0bd224 */ /* 0x000fd200078e0a0b */
[----:B------:R-:W-:-:S07]  /*04a0*/  @!P6 LOP3.LUT R11, RZ, R10, RZ, 0x33, !PT ;  /* 0x0000000aff0be212 */ /* 0x000fce00078e33ff */
.L_x_13452:
[----:B------:R-:W-:Y:S05]  /*04b0*/  BSYNC.RECONVERGENT B0 ;  /* 0x0000000000007941 */ /* 0x000fea0003800200 */
.L_x_13451:
[----:B------:R-:W-:Y:S04]  /*04c0*/  BSSY.RECONVERGENT B0, `(.L_x_13453) ;  /* 0x000001b000007945 */ /* 0x000fe80003800200 */
[----:B------:R-:W-:Y:S05]  /*04d0*/  @P4 BRA `(.L_x_13454) ;  /* 0x0000000000644947 */ /* 0x000fea0003800000 */
        /* <DEDUP_REMOVED lines=10> */
[----:B------:R-:W-:Y:S02]  /*0580*/  IMAD.MOV.U32 R14, RZ, RZ, R16 ;  /* 0x000000ffff0e7224 */ /* 0x000fe400078e0010 */
        /* <DEDUP_REMOVED lines=11> */
[----:B------:R-:W-:-:S06]  /*0640*/  @P4 IADD3 R10, PT, PT, R10, 0x1, RZ ;  /* 0x000000010a0a4810 */ /* 0x000fcc0007ffe0ff */
[----:B------:R-:W-:Y:S01]  /*0650*/  @!P5 IMAD.MOV R10, RZ, RZ, -R10 ;  /* 0x000000ffff0ad224 */ /* 0x000fe200078e0a0a */
[----:B------:R-:W-:-:S07]  /*0660*/  @!P6 LOP3.LUT R10, RZ, R8, RZ, 0x33, !PT ;  /* 0x00000008ff0ae212 */ /* 0x000fce00078e33ff */
.L_x_13454:
[----:B------:R-:W-:Y:S05]  /*0670*/  BSYNC.RECONVERGENT B0 ;  /* 0x0000000000007941 */ /* 0x000fea0003800200 */
.L_x_13453:
        /* <DEDUP_REMOVED lines=27> */
.L_x_13456:
[----:B------:R-:W-:Y:S05]  /*0830*/  BSYNC.RECONVERGENT B0 ;  /* 0x0000000000007941 */ /* 0x000fea0003800200 */
.L_x_13455:
        /* <DEDUP_REMOVED lines=28> */
.L_x_13458:
[----:B------:R-:W-:Y:S05]  /*0a00*/  BSYNC.RECONVERGENT B0 ;  /* 0x0000000000007941 */ /* 0x000fea0003800200 */
.L_x_13457:
[----:B------:R0:W-:Y:S01]  /*0a10*/  @!P0 STG.E.U16 desc[UR4][R2.64], R11 ;  /* 0x0000000b02008986 */ /* 0x0001e2000c101504 */
[----:B------:R-:W-:Y:S04]  /*0a20*/  BSSY.RECONVERGENT B0, `(.L_x_13459) ;  /* 0x000000c000007945 */ /* 0x000fe80003800200 */
[----:B------:R-:W-:Y:S05]  /*0a30*/  @P3 BRA `(.L_x_13460) ;  /* 0x0000000000283947 */ /* 0x000fea0003800000 */
[----:B0-----:R-:W0:Y:S01]  /*0a40*/  LDC.64 R2, c[0x0][0x388] ;  /* 0x0000e200ff027b82 */ /* 0x001e220000000a00 */
[----:B------:R-:W-:Y:S01]  /*0a50*/  LEA R13, R5, R0, 0x9 ;  /* 0x00000000050d7211 */ /* 0x000fe200078e48ff */
[----:B------:R-:W-:-:S05]  /*0a60*/  VIADD R0, R0, 0x80 ;  /* 0x0000008000007836 */ /* 0x000fca0000000000 */
[----:B------:R-:W-:-:S13]  /*0a70*/  ISETP.GE.AND P0, PT, R0, R7, PT ;  /* 0x000000070000720c */ /* 0x000fda0003f06270 */
[----:B------:R-:W-:Y:S01]  /*0a80*/  @!P0 IMAD R11, R5, 0x200, R0 ;  /* 0x00000200050b8824 */ /* 0x000fe200078e0200 */
[----:B------:R-:W-:Y:S01]  /*0a90*/  @!P0 IADD3 R0, PT, PT, R0, 0x80, RZ ;  /* 0x0000008000008810 */ /* 0x000fe20007ffe0ff */
[----:B0-----:R-:W-:-:S04]  /*0aa0*/  IMAD.WIDE.U32 R12, R13, 0x2, R2 ;  /* 0x000000020d0c7825 */ /* 0x001fc800078e0002 */
[----:B------:R-:W-:Y:S01]  /*0ab0*/  @!P0 IMAD.WIDE.U32 R2, R11, 0x2, R2 ;  /* 0x000000020b028825 */ /* 0x000fe200078e0002 */
[----:B-----5:R1:W-:Y:S04]  /*0ac0*/  STG.E.U16 desc[UR4][R12.64], R10 ;  /* 0x0000000a0c007986 */ /* 0x0203e8000c101504 */
[----:B------:R1:W-:Y:S02]  /*0ad0*/  @!P0 STG.E.U16 desc[UR4][R2.64], R8 ;  /* 0x0000000802008986 */ /* 0x0003e4000c101504 */
.L_x_13460:
[----:B------:R-:W-:Y:S05]  /*0ae0*/  BSYNC.RECONVERGENT B0 ;  /* 0x0000000000007941 */ /* 0x000fea0003800200 */
.L_x_13459:
[----:B------:R-:W-:-:S13]  /*0af0*/  ISETP.GE.AND P0, PT, R0, R7, PT ;  /* 0x000000070000720c */ /* 0x000fda0003f06270 */
[----:B------:R-:W-:Y:S05]  /*0b00*/  @P0 EXIT ;  /* 0x000000000000094d */ /* 0x000fea0003800000 */
[----:B01----:R-:W0:Y:S01]  /*0b10*/  LDC.64 R2, c[0x0][0x388] ;  /* 0x0000e200ff027b82 */ /* 0x003e220000000a00 */
[----:B------:R-:W-:-:S04]  /*0b20*/  IMAD R5, R5, 0x200, R0 ;  /* 0x0000020005057824 */ /* 0x000fc800078e0200 */
[----:B0-----:R-:W-:-:S05]  /*0b30*/  IMAD.WIDE.U32 R2, R5, 0x2, R2 ;  /* 0x0000000205027825 */ /* 0x001fca00078e0002 */
[----:B------:R-:W-:Y:S01]  /*0b40*/  STG.E.U16 desc[UR4][R2.64], R9 ;  /* 0x0000000902007986 */ /* 0x000fe2000c101504 */
[----:B------:R-:W-:Y:S05]  /*0b50*/  EXIT ;  /* 0x000000000000794d */ /* 0x000fea0003800000 */
.L_x_13461:
        /* <DEDUP_REMOVED lines=10> */
.L_x_23242:


//--------------------- .text._ZN2at6native29vectorized_elementwise_kernelILi2ENS0_13AUnaryFunctorIsssZZZNS0_15binary_internal21div_trunc_kernel_cudaERNS_18TensorIteratorBaseEENKUlvE_clEvENKUlvE3_clEvEUlssE_EESt5arrayIPcLm2EEEEviT0_T1_ --------------------------
	.section	.text._ZN2at6native29vectorized_elementwise_kernelILi2ENS0_13AUnaryFunctorIsssZZZNS0_15binary_internal21div_trunc_kernel_cudaERNS_18TensorIteratorBaseEENKUlvE_clEvENKUlvE3_clEvEUlssE_EESt5arrayIPcLm2EEEEviT0_T1_,"ax",@progbits
	.align	128
        .global         _ZN2at6native29vectorized_elementwise_kernelILi2ENS0_13AUnaryFunctorIsssZZZNS0_15binary_internal21div_trunc_kernel_cudaERNS_18TensorIteratorBaseEENKUlvE_clEvENKUlvE3_clEvEUlssE_EESt5arrayIPcLm2EEEEviT0_T1_
        .type           _ZN2at6native29vectorized_elementwise_kernelILi2ENS0_13AUnaryFunctorIsssZZZNS0_15binary_internal21div_trunc_kernel_cudaERNS_18TensorIteratorBaseEENKUlvE_clEvENKUlvE3_clEvEUlssE_EESt5arrayIPcLm2EEEEviT0_T1_,@function
        .size           _ZN2at6native29vectorized_elementwise_kernelILi2ENS0_13AUnaryFunctorIsssZZZNS0_15binary_internal21div_trunc_kernel_cudaERNS_18TensorIteratorBaseEENKUlvE_clEvENKUlvE3_clEvEUlssE_EESt5arrayIPcLm2EEEEviT0_T1_,(.L_x_23243 - _ZN2at6native29vectorized_elementwise_kernelILi2ENS0_13AUnaryFunctorIsssZZZNS0_15binary_internal21div_trunc_kernel_cudaERNS_18TensorIteratorBaseEENKUlvE_clEvENKUlvE3_clEvEUlssE_EESt5arrayIPcLm2EEEEviT0_T1_)
        .other          _ZN2at6native29vectorized_elementwise_kernelILi2ENS0_13AUnaryFunctorIsssZZZNS0_15binary_internal21div_trunc_kernel_cudaERNS_18TensorIteratorBaseEENKUlvE_clEvENKUlvE3_clEvEUlssE_EESt5arrayIPcLm2EEEEviT0_T1_,@"STO_CUDA_ENTRY STV_DEFAULT"
_ZN2at6native29vectorized_elementwise_kernelILi2ENS0_13AUnaryFunctorIsssZZZNS0_15binary_internal21div_trunc_kernel_cudaERNS_18TensorIteratorBaseEENKUlvE_clEvENKUlvE3_clEvEUlssE_EESt5arrayIPcLm2EEEEviT0_T1_:
.text._ZN2at6native29vectorized_elementwise_kernelILi2ENS0_13AUnaryFunctorIsssZZZNS0_15binary_internal21div_trunc_kernel_cudaERNS_18TensorIteratorBaseEENKUlvE_clEvENKUlvE3_clEvEUlssE_EESt5arrayIPcLm2EEEEviT0_T1_:
        /* <DEDUP_REMOVED lines=14> */
[----:B------:R-:W-:Y:S01]  /*00e0*/  @!P6 IADD3 R7, PT, PT, R17, R9, RZ ;  /* 0x000000091107e210 */ /* 0x000fe20007ffe0ff */
[----:B------:R-:W-:Y:S01]  /*00f0*/  @!P6 VIADD R9, R9, 0x80 ;  /* 0x000000800909e836 */ /* 0x000fe20000000000 */
[----:B------:R-:W0:Y:S04]  /*0100*/  @!P6 LDC.64 R28, c[0x0][0x390] ;  /* 0x0000e400ff1ceb82 */ /* 0x000e280000000a00 */
[----:B------:R-:W-:-:S13]  /*0110*/  ISETP.GE.U32.AND P5, PT, R9, R6, PT ;  /* 0x000000060900720c */ /* 0x000fda0003fa6070 */
[----:B------:R-:W-:Y:S01]  /*0120*/  @!P5 IMAD.IADD R27, R17, 0x1, R9 ;  /* 0x00000001111bd824 */ /* 0x000fe200078e0209 */
[----:B------:R-:W1:Y:S01]  /*0130*/  @!P5 LDC.64 R4, c[0x0][0x390] ;  /* 0x0000e400ff04db82 */ /* 0x000e620000000a00 */
[----:B------:R-:W-:-:S05]  /*0140*/  @!P5 VIADD R9, R9, 0x80 ;  /* 0x000000800909d836 */ /* 0x000fca0000000000 */
[----:B------:R-:W-:Y:S01]  /*0150*/  ISETP.GE.U32.AND P4, PT, R9, R6, PT ;  /* 0x000000060900720c */ /* 0x000fe20003f86070 */
[----:B0-----:R-:W-:-:S05]  /*0160*/  @!P6 IMAD.WIDE.U32 R28, R7, 0x2, R28 ;  /* 0x00000002071ce825 */ /* 0x001fca00078e001c */
[----:B------:R-:W5:Y:S07]  /*0170*/  @!P6 LDG.E.S16 R23, desc[UR4][R28.64] ;  /* 0x000000041c17e981 */ /* 0x000f6e000c1e1700 */
[----:B------:R-:W-:Y:S01]  /*0180*/  @!P4 IADD3 R11, PT, PT, R17, R9, RZ ;  /* 0x00000009110bc210 */ /* 0x000fe20007ffe0ff */
[----:B------:R-:W-:Y:S01]  /*0190*/  @!P4 VIADD R9, R9, 0x80 ;  /* 0x000000800909c836 */ /* 0x000fe20000000000 */
[----:B------:R-:W0:Y:S04]  /*01a0*/  @!P4 LDC.64 R2, c[0x0][0x390] ;  /* 0x0000e400ff02cb82 */ /* 0x000e280000000a00 */
[----:B------:R-:W-:-:S13]  /*01b0*/  ISETP.GE.U32.AND P3, PT, R9, R6, PT ;  /* 0x000000060900720c */ /* 0x000fda0003f66070 */
[----:B------:R-:W-:Y:S01]  /*01c0*/  @!P3 IMAD.IADD R15, R17, 0x1, R9 ;  /* 0x00000001110fb824 */ /* 0x000fe200078e0209 */
[----:B------:R-:W2:Y:S01]  /*01d0*/  @!P3 LDC.64 R12, c[0x0][0x390] ;  /* 0x0000e400ff0cbb82 */ /* 0x000ea20000000a00 */
[----:B------:R-:W-:-:S05]  /*01e0*/  @!P3 VIADD R9, R9, 0x80 ;  /* 0x000000800909b836 */ /* 0x000fca0000000000 */
[----:B------:R-:W-:-:S13]  /*01f0*/  ISETP.GE.U32.AND P2, PT, R9, R6, PT ;  /* 0x000000060900720c */ /* 0x000fda0003f46070 */
[----:B------:R-:W-:Y:S01]  /*0200*/  @!P2 IADD3 R19, PT, PT, R17, R9, RZ ;  /* 0x000000091113a210 */ /* 0x000fe20007ffe0ff */
[----:B------:R-:W-:-:S05]  /*0210*/  @!P2 VIADD R9, R9, 0x80 ;  /* 0x000000800909a836 */ /* 0x000fca0000000000 */
[----:B------:R-:W-:-:S13]  /*0220*/  ISETP.GE.U32.AND P1, PT, R9, R6, PT ;  /* 0x000000060900720c */ /* 0x000fda0003f26070 */
[----:B------:R-:W-:Y:S01]  /*0230*/  @!P1 IMAD.IADD R25, R17, 0x1, R9 ;  /* 0x0000000111199824 */ /* 0x000fe200078e0209 */
[----:B------:R-:W-:-:S04]  /*0240*/  @!P1 IADD3 R9, PT, PT, R9, 0x80, RZ ;  /* 0x0000008009099810 */ /* 0x000fc80007ffe0ff */
[----:B------:R-:W-:Y:S01]  /*0250*/  ISETP.GE.U32.AND P6, PT, R9, R6, PT ;  /* 0x000000060900720c */ /* 0x000fe20003fc6070 */
[----:B------:R-:W-:Y:S02]  /*0260*/  IMAD.MOV.U32 R7, RZ, RZ, RZ ;  /* 0x000000ffff077224 */ /* 0x000fe400078e00ff */
[----:B0-----:R-:W-:Y:S02]  /*0270*/  @!P4 IMAD.WIDE.U32 R2, R11, 0x2, R2 ;  /* 0x000000020b02c825 */ /* 0x001fe400078e0002 */
[----:B------:R-:W0:Y:S02]  /*0280*/  @!P2 LDC.64 R10, c[0x0][0x390] ;  /* 0x0000e400ff0aab82 */ /* 0x000e240000000a00 */
[----:B-1----:R-:W-:Y:S01]  /*0290*/  @!P5 IMAD.WIDE.U32 R26, R27, 0x2, R4 ;  /* 0x000000021b1ad825 */ /* 0x002fe200078e0004 */
[----:B------:R1:W5:Y:S05]  /*02a0*/  @!P4 LDG.E.S16 R7, desc[UR4][R2.64] ;  /* 0x000000040207c981 */ /* 0x00036a000c1e1700 */
[----:B------:R-:W3:Y:S08]  /*02b0*/  @!P6 LDC.64 R4, c[0x0][0x390] ;  /* 0x0000e400ff04eb82 */ /* 0x000ef00000000a00 */
[----:B-1----:R-:W1:Y:S01]  /*02c0*/  @!P1 LDC.64 R2, c[0x0][0x390] ;  /* 0x0000e400ff029b82 */ /* 0x002e620000000a00 */
[----:B------:R-:W-:Y:S01]  /*02d0*/  IMAD.MOV.U32 R21, RZ, RZ, RZ ;  /* 0x000000ffff157224 */ /* 0x000fe200078e00ff */
[----:B------:R-:W-:Y:S01]  /*02e0*/  @!P6 IADD3 R9, PT, PT, R17, R9, RZ ;  /* 0x000000091109e210 */ /* 0x000fe20007ffe0ff */
[----:B--2---:R-:W-:-:S04]  /*02f0*/  @!P3 IMAD.WIDE.U32 R28, R15, 0x2, R12 ;  /* 0x000000020f1cb825 */ /* 0x004fc800078e000c */
[----:B------:R3:W5:Y:S01]  /*0300*/  @!P5 LDG.E.S16 R21, desc[UR4][R26.64] ;  /* 0x000000041a15d981 */ /* 0x000762000c1e1700 */
[----:B------:R-:W-:Y:S02]  /*0310*/  IMAD.MOV.U32 R0, RZ, RZ, RZ ;  /* 0x000000ffff007224 */ /* 0x000fe400078e00ff */
[----:B------:R-:W-:-:S04]  /*0320*/  IMAD.MOV.U32 R15, RZ, RZ, RZ ;  /* 0x000000ffff0f7224 */ /* 0x000fc800078e00ff */
[----:B------:R-:W5:Y:S01]  /*0330*/  @!P3 LDG.E.S16 R0, desc[UR4][R28.64] ;  /* 0x000000041c00b981 */ /* 0x000f62000c1e1700 */
[----:B---3--:R-:W-:Y:S02]  /*0340*/  @!P6 IMAD.WIDE.U32 R26, R9, 0x2, R4 ;  /* 0x00000002091ae825 */ /* 0x008fe400078e0004 */
[----:B------:R-:W2:Y:S02]  /*0350*/  @!P0 LDC.64 R4, c[0x0][0x390] ;  /* 0x0000e400ff048b82 */ /* 0x000ea40000000a00 */
[----:B------:R-:W-:Y:S02]  /*0360*/  IMAD.MOV.U32 R9, RZ, RZ, RZ ;  /* 0x000000ffff097224 */ /* 0x000fe400078e00ff */
[----:B-1----:R-:W-:-:S04]  /*0370*/  @!P1 IMAD.WIDE.U32 R12, R25, 0x2, R2 ;  /* 0x00000002190c9825 */ /* 0x002fc800078e0002 */
[----:B------:R-:W5:Y:S04]  /*0380*/  @!P6 LDG.E.S16 R9, desc[UR4][R26.64] ;  /* 0x000000041a09e981 */ /* 0x000f68000c1e1700 */
[----:B------:R-:W5:Y:S01]  /*0390*/  @!P1 LDG.E.S16 R15, desc[UR4][R12.64] ;  /* 0x000000040c0f9981 */ /* 0x000f62000c1e1700 */
[----:B------:R-:W-:Y:S01]  /*03a0*/  @!P0 IADD3 R3, PT, PT, R17, R8, RZ ;  /* 0x0000000811038210 */ /* 0x000fe20007ffe0ff */
[----:B------:R-:W-:-:S04]  /*03b0*/  IMAD.MOV.U32 R25, RZ, RZ, RZ ;  /* 0x000000ffff197224 */ /* 0x000fc800078e00ff */
[----:B--2---:R-:W-:-:S05]  /*03c0*/  @!P0 IMAD.WIDE.U32 R4, R3, 0x2, R4 ;  /* 0x0000000203048825 */ /* 0x004fca00078e0004 */
[----:B------:R-:W5:Y:S01]  /*03d0*/  @!P0 LDG.E.S16 R25, desc[UR4][R4.64] ;  /* 0x0000000404198981 */ /* 0x000f62000c1e1700 */
[----:B------:R-:W-:Y:S01]  /*03e0*/  ISETP.GE.U32.AND P0, PT, R8, R6, PT ;  /* 0x000000060800720c */ /* 0x000fe20003f06070 */
[----:B------:R-:W1:-:S12]  /*03f0*/  LDC.U16 R14, c[0x0][0x386] ;  /* 0x0000e180ff0e7b82 */ /* 0x000e580000000400 */
[----:B------:R-:W2:Y:S01]  /*0400*/  @!P0 LDC.64 R2, c[0x0][0x388] ;  /* 0x0000e200ff028b82 */ /* 0x000ea20000000a00 */
[----:B0-----:R-:W-:-:S04]  /*0410*/  @!P2 IMAD.WIDE.U32 R10, R19, 0x2, R10 ;  /* 0x00000002130aa825 */ /* 0x001fc800078e000a */
[----:B------:R-:W-:Y:S01]  /*0420*/  IMAD.MOV.U32 R19, RZ, RZ, RZ ;  /* 0x000000ffff137224 */ /* 0x000fe200078e00ff */
[----:B------:R-:W-:Y:S05]  /*0430*/  BSSY.RECONVERGENT B0, `(.L_x_13463) ;  /* 0x000001e000007945 */ /* 0x000fea0003800200 */
[----:B------:R1:W5:Y:S02]  /*0440*/  @!P2 LDG.E.S16 R19, desc[UR4][R10.64] ;  /* 0x000000040a13a981 */ /* 0x000364000c1e1700 */
[----:B-1----:R-:W-:Y:S01]  /*0450*/  PRMT R10, R14, 0x9910, RZ ;  /* 0x000099100e0a7816 */ /* 0x002fe200000000ff */
[----:B------:R-:W-:Y:S06]  /*0460*/  @P0 BRA `(.L_x_13464) ;  /* 0x0000000000680947 */ /* 0x000fec0003800000 */
[-C--:B-----5:R-:W-:Y:S02]  /*0470*/  IABS R11, R25.reuse ;  /* 0x00000019000b7213 */ /* 0x0a0fe40000000000 */
[----:B------:R-:W-:Y:S02]  /*0480*/  IABS R16, R10 ;  /* 0x0000000a00107213 */ /* 0x000fe40000000000 */
[----:B------:R-:W0:Y:S01]  /*0490*/  I2F.RP R12, R11 ;  /* 0x0000000b000c7306 */ /* 0x000e220000209400 */
[----:B------:R-:W-:-:S07]  /*04a0*/  IABS R18, R25 ;  /* 0x0000001900127213 */ /* 0x000fce0000000000 */
        /* <DEDUP_REMOVED lines=18> */
[----:B------:R-:W-:-:S04]  /*05d0*/  @P1 VIADD R5, R5, 0x1 ;  /* 0x0000000105051836 */ /* 0x000fc80000000000 */
[----:B------:R-:W-:-:S04]  /*05e0*/  IMAD.MOV.U32 R11, RZ, RZ, R5 ;  /* 0x000000ffff0b7224 */ /* 0x000fc800078e0005 */
[----:B------:R-:W-:Y:S01]  /*05f0*/  @!P3 IMAD.MOV R11, RZ, RZ, -R11 ;  /* 0x000000ffff0bb224 */ /* 0x000fe200078e0a0b */
[----:B------:R-:W-:-:S07]  /*0600*/  @!P2 LOP3.LUT R11, RZ, R25, RZ, 0x33, !PT ;  /* 0x00000019ff0ba212 */ /* 0x000fce00078e33ff */
.L_x_13464:
[----:B------:R-:W-:Y:S05]  /*0610*/  BSYNC.RECONVERGENT B0 ;  /* 0x0000000000007941 */ /* 0x000fea0003800200 */
.L_x_13463:
[C---:B------:R-:W-:Y:S01]  /*0620*/  IADD3 R13, PT, PT, R8.reuse, 0x80, RZ ;  /* 0x00000080080d7810 */ /* 0x040fe20007ffe0ff */
[----:B------:R-:W-:Y:S01]  /*0630*/  VIADD R5, R8, 0x100 ;  /* 0x0000010008057836 */ /* 0x000fe20000000000 */
[----:B------:R-:W-:Y:S02]  /*0640*/  BSSY.RECONVERGENT B0, `(.L_x_13465) ;  /* 0x000001d000007945 */ /* 0x000fe40003800200 */
[-C--:B------:R-:W-:Y:S02]  /*0650*/  ISETP.GE.U32.AND P1, PT, R13, R6.reuse, PT ;  /* 0x000000060d00720c */ /* 0x080fe40003f26070 */
[----:B------:R-:W-:-:S11]  /*0660*/  ISETP.GE.U32.AND P5, PT, R5, R6, PT ;  /* 0x000000060500720c */ /* 0x000fd60003fa6070 */
[----:B------:R-:W-:Y:S05]  /*0670*/  @P1 BRA `(.L_x_13466) ;  /* 0x0000000000641947 */ /* 0x000fea0003800000 */
        /* <DEDUP_REMOVED lines=8> */
[----:B0-----:R-:W-:Y:S02]  /*0700*/  HFMA2 R4, -RZ, RZ, 0, 0 ;  /* 0x00000000ff047431 */ /* 0x001fe400000001ff */
[----:B-1----:R-:W-:-:S04]  /*0710*/  IMAD.MOV R25, RZ, RZ, -R5 ;  /* 0x000000ffff197224 */ /* 0x002fc800078e0a05 */
[----:B------:R-:W-:-:S04]  /*0720*/  IMAD R25, R25, R12, RZ ;  /* 0x0000000c19197224 */ /* 0x000fc800078e02ff */
[----:B------:R-:W-:Y:S01]  /*0730*/  IMAD.HI.U32 R5, R5, R25, R4 ;  /* 0x0000001905057227 */ /* 0x000fe200078e0004 */
[----:B------:R-:W-:-:S04]  /*0740*/  LOP3.LUT R4, R10, R23, RZ, 0x3c, !PT ;  /* 0x000000170a047212 */ /* 0x000fc800078e3cff */
[----:B------:R-:W-:Y:S01]  /*0750*/  ISETP.GE.AND P3, PT, R4, RZ, PT ;  /* 0x000000ff0400720c */ /* 0x000fe20003f66270 */
        /* <DEDUP_REMOVED lines=11> */
.L_x_13466:
[----:B------:R-:W-:Y:S05]  /*0810*/  BSYNC.RECONVERGENT B0 ;  /* 0x0000000000007941 */ /* 0x000fea0003800200 */
.L_x_13465:
[C---:B------:R-:W-:Y:S01]  /*0820*/  VIADD R5, R8.reuse, 0x180 ;  /* 0x0000018008057836 */ /* 0x040fe20000000000 */
[C---:B-----5:R-:W-:Y:S01]  /*0830*/  IADD3 R23, PT, PT, R8.reuse, 0x200, RZ ;  /* 0x0000020008177810 */ /* 0x060fe20007ffe0ff */
[C---:B------:R-:W-:Y:S01]  /*0840*/  VIADD R25, R8.reuse, 0x280 ;  /* 0x0000028008197836 */ /* 0x040fe20000000000 */
[----:B------:R-:W-:Y:S01]  /*0850*/  BSSY.RECONVERGENT B0, `(.L_x_13467) ;  /* 0x0000021000007945 */ /* 0x000fe20003800200 */
[C---:B------:R-:W-:Y:S01]  /*0860*/  VIADD R27, R8.reuse, 0x300 ;  /* 0x00000300081b7836 */ /* 0x040fe20000000000 */
[-C--:B------:R-:W-:Y:S01]  /*0870*/  ISETP.GE.U32.AND P2, PT, R23, R6.reuse, PT ;  /* 0x000000061700720c */ /* 0x080fe20003f46070 */
[----:B------:R-:W-:Y:S01]  /*0880*/  VIADD R23, R8, 0x380 ;  /* 0x0000038008177836 */ /* 0x000fe20000000000 */
[-C--:B------:R-:W-:Y:S02]  /*0890*/  ISETP.GE.U32.AND P1, PT, R5, R6.reuse, PT ;  /* 0x000000060500720c */ /* 0x080fe40003f26070 */
[-C--:B------:R-:W-:Y:S02]  /*08a0*/  ISETP.GE.U32.AND P3, PT, R25, R6.reuse, PT ;  /* 0x000000061900720c */ /* 0x080fe40003f66070 */
[----:B------:R-:W-:Y:S01]  /*08b0*/  ISETP.GE.U32.AND P4, PT, R27, R6, PT ;  /* 0x000000061b00720c */ /* 0x000fe20003f86070 */
[----:B------:R-:W-:-:S12]  /*08c0*/  @P5 BRA `(.L_x_13468) ;  /* 0x0000000000645947 */ /* 0x000fd80003800000 */
[-C--:B------:R-:W-:Y:S02]  /*08d0*/  IABS R14, R21.reuse ;  /* 0x00000015000e7213 */ /* 0x080fe40000000000 */
[----:B------:R-:W-:Y:S02]  /*08e0*/  IABS R18, R10 ;  /* 0x0000000a00127213 */ /* 0x000fe40000000000 */
[----:B------:R-:W0:Y:S01]  /*08f0*/  I2F.RP R16, R14 ;  /* 0x0000000e00107306 */ /* 0x000e220000209400 */
[----:B------:R-:W-:-:S07]  /*0900*/  IABS R20, R21 ;  /* 0x0000001500147213 */ /* 0x000fce0000000000 */
[----:B0-----:R-:W0:Y:S02]  /*0910*/  MUFU.RCP R16, R16 ;  /* 0x0000001000107308 */ /* 0x001e240000001000 */
[----:B0-----:R-:W-:Y:S01]  /*0920*/  IADD3 R4, PT, PT, R16, 0xffffffe, RZ ;  /* 0x0ffffffe10047810 */ /* 0x001fe20007ffe0ff */
[----:B------:R-:W-:-:S05]  /*0930*/  IMAD.MOV R16, RZ, RZ, -R20 ;  /* 0x000000ffff107224 */ /* 0x000fca00078e0a14 */
[----:B------:R0:W1:Y:S02]  /*0940*/  F2I.FTZ.U32.TRUNC.NTZ R5, R4 ;  /* 0x0000000400057305 */ /* 0x000064000021f000 */
[----:B0-----:R-:W-:Y:S02]  /*0950*/  IMAD.MOV.U32 R4, RZ, RZ, RZ ;  /* 0x000000ffff047224 */ /* 0x001fe400078e00ff */
[----:B-1----:R-:W-:-:S04]  /*0960*/  IMAD.MOV R25, RZ, RZ, -R5 ;  /* 0x000000ffff197224 */ /* 0x002fc800078e0a05 */
[----:B------:R-:W-:-:S04]  /*0970*/  IMAD R25, R25, R14, RZ ;  /* 0x0000000e19197224 */ /* 0x000fc800078e02ff */
[----:B------:R-:W-:Y:S01]  /*0980*/  IMAD.HI.U32 R5, R5, R25, R4 ;  /* 0x0000001905057227 */ /* 0x000fe200078e0004 */
[----:B------:R-:W-:-:S05]  /*0990*/  LOP3.LUT R4, R10, R21, RZ, 0x3c, !PT ;  /* 0x000000150a047212 */ /* 0x000fca00078e3cff */
[----:B------:R-:W-:-:S04]  /*09a0*/  IMAD.HI.U32 R5, R5, R18, RZ ;  /* 0x0000001205057227 */ /* 0x000fc800078e00ff */
[----:B------:R-:W-:-:S05]  /*09b0*/  IMAD R25, R5, R16, R18 ;  /* 0x0000001005197224 */ /* 0x000fca00078e0212 */
[----:B------:R-:W-:-:S13]  /*09c0*/  ISETP.GT.U32.AND P5, PT, R14, R25, PT ;  /* 0x000000190e00720c */ /* 0x000fda0003fa4070 */
[-C--:B------:R-:W-:Y:S01]  /*09d0*/  @!P5 IADD3 R25, PT, PT, R25, -R14.reuse, RZ ;  /* 0x8000000e1919d210 */ /* 0x080fe20007ffe0ff */
[----:B------:R-:W-:Y:S01]  /*09e0*/  @!P5 VIADD R5, R5, 0x1 ;  /* 0x000000010505d836 */ /* 0x000fe20000000000 */
[----:B------:R-:W-:Y:S02]  /*09f0*/  ISETP.GE.AND P5, PT, R4, RZ, PT ;  /* 0x000000ff0400720c */ /* 0x000fe40003fa6270 */
[----:B------:R-:W-:-:S13]  /*0a00*/  ISETP.GE.U32.AND P6, PT, R25, R14, PT ;  /* 0x0000000e1900720c */ /* 0x000fda0003fc6070 */
[----:B------:R-:W-:Y:S01]  /*0a10*/  @P6 VIADD R5, R5, 0x1 ;  /* 0x0000000105056836 */ /* 0x000fe20000000000 */
[----:B------:R-:W-:-:S03]  /*0a20*/  ISETP.NE.AND P6, PT, R21, RZ, PT ;  /* 0x000000ff1500720c */ /* 0x000fc60003fc5270 */
[----:B------:R-:W-:-:S05]  /*0a30*/  IMAD.MOV.U32 R14, RZ, RZ, R5 ;  /* 0x000000ffff0e7224 */ /* 0x000fca00078e0005 */
[----:B------:R-:W-:-:S05]  /*0a40*/  @!P5 IADD3 R14, PT, PT, -R14, RZ, RZ ;  /* 0x000000ff0e0ed210 */ /* 0x000fca0007ffe1ff */
[----:B------:R-:W-:-:S07]  /*0a50*/  @!P6 LOP3.LUT R14, RZ, R21, RZ, 0x33, !PT ;  /* 0x00000015ff0ee212 */ /* 0x000fce00078e33ff */
.L_x_13468:
[----:B------:R-:W-:Y:S05]  /*0a60*/  BSYNC.RECONVERGENT B0 ;  /* 0x0000000000007941 */ /* 0x000fea0003800200 */
.L_x_13467:
[----:B------:R-:W-:Y:S01]  /*0a70*/  @!P0 IMAD.IADD R5, R17, 0x1, R8 ;  /* 0x0000000111058824 */ /* 0x000fe200078e0208 */
[----:B------:R-:W-:Y:S01]  /*0a80*/  BSSY.RECONVERGENT B0, `(.L_x_13469) ;  /* 0x000001d000007945 */ /* 0x000fe20003800200 */
[----:B------:R-:W-:Y:S02]  /*0a90*/  ISETP.GE.U32.AND P5, PT, R23, R6, PT ;  /* 0x000000061700720c */ /* 0x000fe40003fa6070 */
[----:B--2---:R-:W-:Y:S01]  /*0aa0*/  @!P0 IMAD.WIDE.U32 R2, R5, 0x2, R2 ;  /* 0x0000000205028825 */ /* 0x004fe200078e0002 */
        /* <DEDUP_REMOVED lines=8> */
[----:B------:R0:W1:Y:S02]  /*0b30*/  F2I.FTZ.U32.TRUNC.NTZ R5, R4 ;  /* 0x0000000400057305 */ /* 0x000064000021f000 */
[----:B0-----:R-:W-:Y:S01]  /*0b40*/  MOV R4, RZ ;  /* 0x000000ff00047202 */ /* 0x001fe20000000f00 */
[----:B-1----:R-:W-:-:S04]  /*0b50*/  IMAD.MOV R21, RZ, RZ, -R5 ;  /* 0x000000ffff157224 */ /* 0x002fc800078e0a05 */
[----:B------:R-:W-:-:S04]  /*0b60*/  IMAD R21, R21, R16, RZ ;  /* 0x0000001015157224 */ /* 0x000fc800078e02ff */
[----:B------:R-:W-:Y:S01]  /*0b70*/  IMAD.HI.U32 R5, R5, R21, R4 ;  /* 0x0000001505057227 */ /* 0x000fe200078e0004 */
[----:B------:R-:W-:-:S05]  /*0b80*/  LOP3.LUT R4, R10, R7, RZ, 0x3c, !PT ;  /* 0x000000070a047212 */ /* 0x000fca00078e3cff */
        /* <DEDUP_REMOVED lines=9> */
[----:B------:R-:W-:-:S04]  /*0c20*/  IMAD.MOV.U32 R16, RZ, RZ, R5 ;  /* 0x000000ffff107224 */ /* 0x000fc800078e0005 */
[----:B------:R-:W-:-:S06]  /*0c30*/  @!P1 IMAD.MOV R16, RZ, RZ, -R16 ;  /* 0x000000ffff109224 */ /* 0x000fcc00078e0a10 */
[----:B------:R-:W-:-:S07]  /*0c40*/  @!P6 LOP3.LUT R16, RZ, R7, RZ, 0x33, !PT ;  /* 0x00000007ff10e212 */ /* 0x000fce00078e33ff */
.L_x_13470:
[----:B------:R-:W-:Y:S05]  /*0c50*/  BSYNC.RECONVERGENT B0 ;  /* 0x0000000000007941 */ /* 0x000fea0003800200 */
.L_x_13469:
[----:B------:R-:W-:Y:S04]  /*0c60*/  BSSY.RECONVERGENT B0, `(.L_x_13471) ;  /* 0x000001c000007945 */ /* 0x000fe80003800200 */
[----:B------:R-:W-:Y:S05]  /*0c70*/  @P2 BRA `(.L_x_13472) ;  /* 0x0000000000682947 */ /* 0x000fea0003800000 */
[----:B------:R-:W-:Y:S02]  /*0c80*/  IABS R7, R0 ;  /* 0x0000000000077213 */ /* 0x000fe40000000000 */
[----:B------:R-:W-:Y:S02]  /*0c90*/  IABS R22, R10 ;  /* 0x0000000a00167213 */ /* 0x000fe40000000000 */
[----:B------:R-:W0:Y:S01]  /*0ca0*/  I2F.RP R18, R7 ;  /* 0x0000000700127306 */ /* 0x000e220000209400 */
[----:B------:R-:W-:-:S07]  /*0cb0*/  IABS R23, R0 ;  /* 0x0000000000177213 */ /* 0x000fce0000000000 */
        /* <DEDUP_REMOVED lines=18> */
[----:B------:R-:W-:-:S04]  /*0de0*/  @P1 VIADD R5, R5, 0x1 ;  /* 0x0000000105051836 */ /* 0x000fc80000000000 */
[----:B------:R-:W-:-:S05]  /*0df0*/  IMAD.MOV.U32 R7, RZ, RZ, R5 ;  /* 0x000000ffff077224 */ /* 0x000fca00078e0005 */
[----:B------:R-:W-:Y:S02]  /*0e00*/  @!P2 IADD3 R7, PT, PT, -R7, RZ, RZ ;  /* 0x000000ff0707a210 */ /* 0x000fe40007ffe1ff */
[----:B------:R-:W-:-:S07]  /*0e10*/  @!P6 LOP3.LUT R7, RZ, R0, RZ, 0x33, !PT ;  /* 0x00000000ff07e212 */ /* 0x000fce00078e33ff */
.L_x_13472:
[----:B------:R-:W-:Y:S05]  /*0e20*/  BSYNC.RECONVERGENT B0 ;  /* 0x0000000000007941 */ /* 0x000fea0003800200 */
.L_x_13471:
[----:B------:R-:W-:Y:S04]  /*0e30*/  BSSY.RECONVERGENT B0, `(.L_x_13473) ;  /* 0x000001b000007945 */ /* 0x000fe80003800200 */
[----:B------:R-:W-:Y:S05]  /*0e40*/  @P3 BRA `(.L_x_13474) ;  /* 0x0000000000643947 */ /* 0x000fea0003800000 */
[-C--:B------:R-:W-:Y:S02]  /*0e50*/  IABS R0, R19.reuse ;  /* 0x0000001300007213 */ /* 0x080fe40000000000 */
[----:B------:R-:W-:Y:S02]  /*0e60*/  IABS R20, R10 ;  /* 0x0000000a00147213 */ /* 0x000fe40000000000 */
[----:B------:R-:W0:Y:S01]  /*0e70*/  I2F.RP R18, R0 ;  /* 0x0000000000127306 */ /* 0x000e220000209400 */
[----:B------:R-:W-:-:S07]  /*0e80*/  IABS R22, R19 ;  /* 0x0000001300167213 */ /* 0x000fce0000000000 */
        /* <DEDUP_REMOVED lines=17> */
[----:B------:R-:W-:-:S05]  /*0fa0*/  @P1 VIADD R5, R5, 0x1 ;  /* 0x0000000105051836 */ /* 0x000fca0000000000 */
[----:B------:R-:W-:-:S05]  /*0fb0*/  MOV R0, R5 ;  /* 0x0000000500007202 */ /* 0x000fca0000000f00 */
[----:B------:R-:W-:Y:S01]  /*0fc0*/  @!P3 IMAD.MOV R0, RZ, RZ, -R0 ;  /* 0x000000ffff00b224 */ /* 0x000fe200078e0a00 */
[----:B------:R-:W-:-:S07]  /*0fd0*/  @!P2 LOP3.LUT R0, RZ, R19, RZ, 0x33, !PT ;  /* 0x00000013ff00a212 */ /* 0x000fce00078e33ff */
.L_x_13474:
[----:B------:R-:W-:Y:S05]  /*0fe0*/  BSYNC.RECONVERGENT B0 ;  /* 0x0000000000007941 */ /* 0x000fea0003800200 */
.L_x_13473:
[----:B------:R-:W-:Y:S04]  /*0ff0*/  BSSY.RECONVERGENT B0, `(.L_x_13475) ;  /* 0x000001b000007945 */ /* 0x000fe80003800200 */
[----:B------:R-:W-:Y:S05]  /*1000*/  @P4 BRA `(.L_x_13476) ;  /* 0x0000000000644947 */ /* 0x000fea0003800000 */
[-C--:B------:R-:W-:Y:S02]  /*1010*/  IABS R18, R15.reuse ;  /* 0x0000000f00127213 */ /* 0x080fe40000000000 */
[----:B------:R-:W-:Y:S02]  /*1020*/  IABS R22, R10 ;  /* 0x0000000a00167213 */ /* 0x000fe40000000000 */
[----:B------:R-:W0:Y:S01]  /*1030*/  I2F.RP R19, R18 ;  /* 0x0000001200137306 */ /* 0x000e220000209400 */
[----:B------:R-:W-:-:S05]  /*1040*/  IABS R20, R15 ;  /* 0x0000000f00147213 */ /* 0x000fca0000000000 */
[----:B------:R-:W-:Y:S02]  /*1050*/  IMAD.MOV R20, RZ, RZ, -R20 ;  /* 0x000000ffff147224 */ /* 0x000fe400078e0a14 */
[----:B0-----:R-:W0:Y:S02]  /*1060*/  MUFU.RCP R19, R19 ;  /* 0x0000001300137308 */ /* 0x001e240000001000 */
[----:B0-----:R-:W-:-:S06]  /*1070*/  VIADD R4, R19, 0xffffffe ;  /* 0x0ffffffe13047836 */ /* 0x001fcc0000000000 */
        /* <DEDUP_REMOVED lines=18> */
.L_x_13476:
[----:B------:R-:W-:Y:S05]  /*11a0*/  BSYNC.RECONVERGENT B0 ;  /* 0x0000000000007941 */ /* 0x000fea0003800200 */
.L_x_13475:
        /* <DEDUP_REMOVED lines=27> */
.L_x_13478:
[----:B------:R-:W-:Y:S05]  /*1360*/  BSYNC.RECONVERGENT B0 ;  /* 0x0000000000007941 */ /* 0x000fea0003800200 */
.L_x_13477:
[----:B------:R-:W-:Y:S01]  /*1370*/  @!P0 MOV R8, R13 ;  /* 0x0000000d00088202 */ /* 0x000fe20000000f00 */
[----:B------:R0:W-:Y:S01]  /*1380*/  @!P0 STG.E.U16 desc[UR4][R2.64], R11 ;  /* 0x0000000b02008986 */ /* 0x0001e2000c101504 */
[----:B------:R-:W-:Y:S04]  /*1390*/  BSSY.RECONVERGENT B0, `(.L_x_13479) ;  /* 0x000002d000007945 */ /* 0x000fe80003800200 */
[----:B------:R-:W-:Y:S01]  /*13a0*/  BSSY.RELIABLE B1, `(.L_x_13480) ;  /* 0x0000025000017945 */ /* 0x000fe20003800100 */
[----:B------:R-:W-:-:S13]  /*13b0*/  ISETP.GE.U32.AND P0, PT, R8, R6, PT ;  /* 0x000000060800720c */ /* 0x000fda0003f06070 */
[----:B0-----:R-:W-:Y:S05]  /*13c0*/  @P0 BRA `(.L_x_13481) ;  /* 0x0000000000300947 */ /* 0x001fea0003800000 */
[----:B------:R-:W0:Y:S01]  /*13d0*/  LDC.64 R2, c[0x0][0x388] ;  /* 0x0000e200ff027b82 */ /* 0x000e220000000a00 */
[----:B------:R-:W-:Y:S02]  /*13e0*/  IMAD.IADD R5, R17, 0x1, R8 ;  /* 0x0000000111057824 */ /* 0x000fe400078e0208 */
[----:B------:R-:W-:-:S05]  /*13f0*/  VIADD R8, R8, 0x80 ;  /* 0x0000008008087836 */ /* 0x000fca0000000000 */
        /* <DEDUP_REMOVED lines=9> */
.L_x_13481:
[----:B------:R-:W-:-:S13]  /*1490*/  ISETP.GE.U32.AND P0, PT, R8, R6, PT ;  /* 0x000000060800720c */ /* 0x000fda0003f06070 */
[----:B------:R-:W-:Y:S05]  /*14a0*/  @P0 BRA `(.L_x_13483) ;  /* 0x0000000000300947 */ /* 0x000fea0003800000 */
[----:B0-----:R-:W0:Y:S01]  /*14b0*/  LDC.64 R2, c[0x0][0x388] ;  /* 0x0000e200ff027b82 */ /* 0x001e220000000a00 */
[----:B------:R-:W-:Y:S02]  /*14c0*/  IMAD.IADD R5, R17, 0x1, R8 ;  /* 0x0000000111057824 */ /* 0x000fe400078e0208 */
[----:B------:R-:W-:Y:S02]  /*14d0*/  VIADD R8, R8, 0x80 ;  /* 0x0000008008087836 */ /* 0x000fe40000000000 */
[----:B0-----:R-:W-:-:S05]  /*14e0*/  IMAD.WIDE.U32 R2, R5, 0x2, R2 ;  /* 0x0000000205027825 */ /* 0x001fca00078e0002 */
[----:B------:R1:W-:Y:S02]  /*14f0*/  STG.E.U16 desc[UR4][R2.64], R16 ;  /* 0x0000001002007986 */ /* 0x0003e4000c101504 */
.L_x_13482:
[----:B------:R-:W-:-:S13]  /*1500*/  ISETP.GE.U32.AND P0, PT, R8, R6, PT ;  /* 0x000000060800720c */ /* 0x000fda0003f06070 */
[----:B------:R-:W-:Y:S05]  /*1510*/  @P0 BRA `(.L_x_13484) ;  /* 0x0000000000340947 */ /* 0x000fea0003800000 */
[----:B01----:R-:W0:Y:S01]  /*1520*/  LDC.64 R2, c[0x0][0x388] ;  /* 0x0000e200ff027b82 */ /* 0x003e220000000a00 */
[----:B------:R-:W-:Y:S01]  /*1530*/  IMAD.IADD R5, R17, 0x1, R8 ;  /* 0x0000000111057824 */ /* 0x000fe200078e0208 */
[----:B------:R-:W-:-:S03]  /*1540*/  IADD3 R8, PT, PT, R8, 0x80, RZ ;  /* 0x0000008008087810 */ /* 0x000fc60007ffe0ff */
[----:B0-----:R-:W-:-:S05]  /*1550*/  IMAD.WIDE.U32 R2, R5, 0x2, R2 ;  /* 0x0000000205027825 */ /* 0x001fca00078e0002 */
[----:B------:R1:W-:Y:S02]  /*1560*/  STG.E.U16 desc[UR4][R2.64], R7 ;  /* 0x0000000702007986 */ /* 0x0003e4000c101504 */
.L_x_13483:
        /* <DEDUP_REMOVED lines=8> */
.L_x_13484:
[----:B------:R-:W-:Y:S05]  /*15f0*/  BSYNC.RELIABLE B1 ;  /* 0x0000000000017941 */ /* 0x000fea0003800100 */
.L_x_13480:
[----:B------:R-:W-:-:S13]  /*1600*/  ISETP.GE.U32.AND P0, PT, R8, R6, PT ;  /* 0x000000060800720c */ /* 0x000fda0003f06070 */
[----:B012---:R-:W0:Y:S01]  /*1610*/  @!P0 LDC.64 R2, c[0x0][0x388] ;  /* 0x0000e200ff028b82 */ /* 0x007e220000000a00 */
[----:B------:R-:W-:Y:S01]  /*1620*/  @!P0 IMAD.IADD R5, R17, 0x1, R8 ;  /* 0x0000000111058824 */ /* 0x000fe200078e0208 */
[----:B------:R-:W-:-:S03]  /*1630*/  @!P0 IADD3 R8, PT, PT, R8, 0x80, RZ ;  /* 0x0000008008088810 */ /* 0x000fc60007ffe0ff */
[----:B0-----:R-:W-:-:S05]  /*1640*/  @!P0 IMAD.WIDE.U32 R2, R5, 0x2, R2 ;  /* 0x0000000205028825 */ /* 0x001fca00078e0002 */
[----:B------:R2:W-:Y:S02]  /*1650*/  @!P0 STG.E.U16 desc[UR4][R2.64], R18 ;  /* 0x0000001202008986 */ /* 0x0005e4000c101504 */
.L_x_13485:
[----:B------:R-:W-:Y:S05]  /*1660*/  BSYNC.RECONVERGENT B0 ;  /* 0x0000000000007941 */ /* 0x000fea0003800200 */
.L_x_13479:
        /* <DEDUP_REMOVED lines=8> */
.L_x_13462:
        /* <DEDUP_REMOVED lines=8> */
[----:B--2---:R-:W-:-:S02]  /*1770*/  PRMT R18, R0, 0x9910, RZ ;  /* 0x0000991000127816 */ /* 0x004fc400000000ff */
[----:B------:R-:W-:Y:S02]  /*1780*/  PRMT R11, R0, 0xbb32, RZ ;  /* 0x0000bb32000b7816 */ /* 0x000fe400000000ff */
[----:B------:R-:W-:Y:S02]  /*1790*/  IABS R20, R18 ;  /* 0x0000001200147213 */ /* 0x000fe40000000000 */
[----:B------:R-:W-:Y:S02]  /*17a0*/  IABS R21, R11 ;  /* 0x0000000b00157213 */ /* 0x000fe40000000000 */
[----:B------:R-:W1:Y:S01]  /*17b0*/  I2F.RP R8, R20 ;  /* 0x0000001400087306 */ /* 0x000e620000209400 */
[C---:B---3--:R-:W-:Y:S02]  /*17c0*/  PRMT R10, R3.reuse, 0x9910, RZ ;  /* 0x00009910030a7816 */ /* 0x048fe400000000ff */
[----:B------:R-:W-:Y:S02]  /*17d0*/  PRMT R13, R3, 0xbb32, RZ ;  /* 0x0000bb32030d7816 */ /* 0x000fe400000000ff */
[----:B------:R-:W-:-:S02]  /*17e0*/  IABS R16, R10 ;  /* 0x0000000a00107213 */ /* 0x000fc40000000000 */
[----:B------:R-:W-:Y:S01]  /*17f0*/  IABS R19, R13 ;  /* 0x0000000d00137213 */ /* 0x000fe20000000000 */
[----:B------:R-:W2:Y:S01]  /*1800*/  I2F.RP R3, R21 ;  /* 0x0000001500037306 */ /* 0x000ea20000209400 */
[C---:B----4-:R-:W-:Y:S02]  /*1810*/  PRMT R15, R2.reuse, 0x9910, RZ ;  /* 0x00009910020f7816 */ /* 0x050fe400000000ff */
[----:B------:R-:W-:Y:S02]  /*1820*/  PRMT R2, R2, 0xbb32, RZ ;  /* 0x0000bb3202027816 */ /* 0x000fe400000000ff */
[----:B------:R-:W-:-:S03]  /*1830*/  IABS R0, R15 ;  /* 0x0000000f00007213 */ /* 0x000fc60000000000 */
[----:B-1----:R-:W1:Y:S08]  /*1840*/  MUFU.RCP R8, R8 ;  /* 0x0000000800087308 */ /* 0x002e700000001000 */
[----:B------:R-:W3:Y:S08]  /*1850*/  I2F.RP R22, R16 ;  /* 0x0000001000167306 */ /* 0x000ef00000209400 */
[----:B--2---:R-:W2:Y:S01]  /*1860*/  MUFU.RCP R3, R3 ;  /* 0x0000000300037308 */ /* 0x004ea20000001000 */
[----:B-1----:R-:W-:-:S07]  /*1870*/  VIADD R6, R8, 0xffffffe ;  /* 0x0ffffffe08067836 */ /* 0x002fce0000000000 */
[----:B0-----:R-:W-:Y:S08]  /*1880*/  I2F.RP R5, R19 ;  /* 0x0000001300057306 */ /* 0x001ff00000209400 */
[----:B---3--:R-:W0:Y:S01]  /*1890*/  MUFU.RCP R22, R22 ;  /* 0x0000001600167308 */ /* 0x008e220000001000 */
[----:B--2---:R-:W-:-:S07]  /*18a0*/  VIADD R8, R3, 0xffffffe ;  /* 0x0ffffffe03087836 */ /* 0x004fce0000000000 */
[----:B------:R-:W-:Y:S08]  /*18b0*/  I2F.RP R23, R0 ;  /* 0x0000000000177306 */ /* 0x000ff00000209400 */
[----:B------:R1:W2:Y:S01]  /*18c0*/  F2I.FTZ.U32.TRUNC.NTZ R7, R6 ;  /* 0x0000000600077305 */ /* 0x0002a2000021f000 */
[----:B0-----:R-:W-:-:S07]  /*18d0*/  IADD3 R3, PT, PT, R22, 0xffffffe, RZ ;  /* 0x0ffffffe16037810 */ /* 0x001fce0007ffe0ff */
[----:B------:R0:W3:Y:S01]  /*18e0*/  F2I.FTZ.U32.TRUNC.NTZ R9, R8 ;  /* 0x0000000800097305 */ /* 0x0000e2000021f000 */
[----:B-1----:R-:W-:Y:S02]  /*18f0*/  HFMA2 R6, -RZ, RZ, 0, 0 ;  /* 0x00000000ff067431 */ /* 0x002fe400000001ff */
[----:B--2---:R-:W-:-:S05]  /*1900*/  IMAD.MOV R25, RZ, RZ, -R7 ;  /* 0x000000ffff197224 */ /* 0x004fca00078e0a07 */
[----:B------:R-:W1:Y:S01]  /*1910*/  MUFU.RCP R5, R5 ;  /* 0x0000000500057308 */ /* 0x000e620000001000 */
[----:B0-----:R-:W-:Y:S02]  /*1920*/  IMAD.MOV.U32 R8, RZ, RZ, RZ ;  /* 0x000000ffff087224 */ /* 0x001fe400078e00ff */
[----:B------:R-:W-:Y:S02]  /*1930*/  IMAD R25, R25, R20, RZ ;  /* 0x0000001419197224 */ /* 0x000fe400078e02ff */
[----:B---3--:R-:W-:-:S03]  /*1940*/  IMAD.MOV R22, RZ, RZ, -R9 ;  /* 0x000000ffff167224 */ /* 0x008fc600078e0a09 */
[----:B------:R0:W2:Y:S08]  /*1950*/  MUFU.RCP R4, R23 ;  /* 0x0000001700047308 */ /* 0x0000b00000001000 */
[----:B------:R-:W3:Y:S01]  /*1960*/  F2I.FTZ.U32.TRUNC.NTZ R3, R3 ;  /* 0x0000000300037305 */ /* 0x000ee2000021f000 */
[----:B-1----:R-:W-:Y:S02]  /*1970*/  VIADD R24, R5, 0xffffffe ;  /* 0x0ffffffe05187836 */ /* 0x002fe40000000000 */
[----:B0-----:R-:W-:-:S02]  /*1980*/  IMAD.HI.U32 R23, R7, R25, R6 ;  /* 0x0000001907177227 */ /* 0x001fc400078e0006 */
[----:B------:R-:W0:Y:S02]  /*1990*/  LDC.U16 R6, c[0x0][0x386] ;  /* 0x0000e180ff067b82 */ /* 0x000e240000000400 */
[----:B------:R-:W-:Y:S01]  /*19a0*/  IMAD R7, R22, R21, RZ ;  /* 0x0000001516077224 */ /* 0x000fe200078e02ff */
[----:B------:R-:W1:Y:S01]  /*19b0*/  F2I.FTZ.U32.TRUNC.NTZ R5, R24 ;  /* 0x0000001800057305 */ /* 0x000e62000021f000 */
[----:B------:R-:W-:Y:S02]  /*19c0*/  IMAD.MOV.U32 R22, RZ, RZ, R2 ;  /* 0x000000ffff167224 */ /* 0x000fe400078e0002 */
[----:B------:R-:W-:-:S03]  /*19d0*/  IMAD.HI.U32 R9, R9, R7, R8 ;  /* 0x0000000709097227 */ /* 0x000fc600078e0008 */
[----:B------:R-:W-:Y:S01]  /*19e0*/  IABS R8, R22 ;  /* 0x0000001600087213 */ /* 0x000fe20000000000 */
[----:B--2---:R-:W-:Y:S01]  /*19f0*/  VIADD R4, R4, 0xffffffe ;  /* 0x0ffffffe04047836 */ /* 0x004fe20000000000 */
[----:B---3--:R-:W-:Y:S01]  /*1a00*/  IADD3 R25, PT, PT, RZ, -R3, RZ ;  /* 0x80000003ff197210 */ /* 0x008fe20007ffe0ff */
[----:B------:R-:W-:Y:S01]  /*1a10*/  IMAD.MOV.U32 R2, RZ, RZ, RZ ;  /* 0x000000ffff027224 */ /* 0x000fe200078e00ff */
[----:B------:R-:W2:Y:S03]  /*1a20*/  I2F.RP R26, R8 ;  /* 0x00000008001a7306 */ /* 0x000ea60000209400 */
[----:B------:R-:W-:Y:S02]  /*1a30*/  IMAD R25, R25, R16, RZ ;  /* 0x0000001019197224 */ /* 0x000fe400078e02ff */
[----:B-1----:R-:W-:Y:S02]  /*1a40*/  IMAD.MOV R24, RZ, RZ, -R5 ;  /* 0x000000ffff187224 */ /* 0x002fe400078e0a05 */
[----:B------:R-:W-:Y:S01]  /*1a50*/  IMAD.HI.U32 R25, R3, R25, R2 ;  /* 0x0000001903197227 */ /* 0x000fe200078e0002 */
[----:B------:R1:W3:Y:S03]  /*1a60*/  F2I.FTZ.U32.TRUNC.NTZ R7, R4 ;  /* 0x0000000400077305 */ /* 0x0002e6000021f000 */
[----:B------:R-:W-:-:S05]  /*1a70*/  IMAD R3, R24, R19, RZ ;  /* 0x0000001318037224 */ /* 0x000fca00078e02ff */
[----:B--2---:R-:W2:Y:S01]  /*1a80*/  MUFU.RCP R2, R26 ;  /* 0x0000001a00027308 */ /* 0x004ea20000001000 */
[----:B-1----:R-:W-:-:S04]  /*1a90*/  IMAD.MOV.U32 R4, RZ, RZ, RZ ;  /* 0x000000ffff047224 */ /* 0x002fc800078e00ff */
[----:B------:R-:W-:Y:S01]  /*1aa0*/  IMAD.HI.U32 R5, R5, R3, R4 ;  /* 0x0000000305057227 */ /* 0x000fe200078e0004 */
[----:B0-----:R-:W-:Y:S02]  /*1ab0*/  PRMT R4, R6, 0x9910, RZ ;  /* 0x0000991006047816 */ /* 0x001fe400000000ff */
[----:B---3--:R-:W-:Y:S01]  /*1ac0*/  IADD3 R3, PT, PT, RZ, -R7, RZ ;  /* 0x80000007ff037210 */ /* 0x008fe20007ffe0ff */
[----:B------:R-:W-:Y:S01]  /*1ad0*/  IMAD.MOV.U32 R6, RZ, RZ, RZ ;  /* 0x000000ffff067224 */ /* 0x000fe200078e00ff */
[----:B------:R-:W-:-:S03]  /*1ae0*/  IABS R24, R4 ;  /* 0x0000000400187213 */ /* 0x000fc60000000000 */
[----:B------:R-:W-:Y:S02]  /*1af0*/  IMAD R3, R3, R0, RZ ;  /* 0x0000000003037224 */ /* 0x000fe400078e02ff */
[----:B------:R-:W-:-:S04]  /*1b00*/  IMAD.HI.U32 R23, R23, R24, RZ ;  /* 0x0000001817177227 */ /* 0x000fc800078e00ff */
[----:B------:R-:W-:Y:S01]  /*1b10*/  IMAD.HI.U32 R6, R7, R3, R6 ;  /* 0x0000000307067227 */ /* 0x000fe200078e0006 */
[----:B------:R-:W-:-:S03]  /*1b20*/  IABS R3, R18 ;  /* 0x0000001200037213 */ /* 0x000fc60000000000 */
[----:B--2---:R-:W-:Y:S02]  /*1b30*/  VIADD R2, R2, 0xffffffe ;  /* 0x0ffffffe02027836 */ /* 0x004fe40000000000 */
[----:B------:R-:W-:Y:S02]  /*1b40*/  IMAD.MOV R7, RZ, RZ, -R3 ;  /* 0x000000ffff077224 */ /* 0x000fe400078e0a03 */
[----:B------:R0:W1:Y:S01]  /*1b50*/  F2I.FTZ.U32.TRUNC.NTZ R3, R2 ;  /* 0x0000000200037305 */ /* 0x000062000021f000 */
[----:B------:R-:W-:-:S04]  /*1b60*/  IMAD.HI.U32 R9, R9, R24, RZ ;  /* 0x0000001809097227 */ /* 0x000fc800078e00ff */
[----:B------:R-:W-:Y:S02]  /*1b70*/  IMAD R7, R23, R7, R24 ;  /* 0x0000000717077224 */ /* 0x000fe400078e0218 */
[----:B------:R-:W-:-:S03]  /*1b80*/  IMAD.HI.U32 R5, R5, R24, RZ ;  /* 0x0000001805057227 */ /* 0x000fc600078e00ff */
[----:B------:R-:W-:Y:S01]  /*1b90*/  ISETP.GT.U32.AND P6, PT, R20, R7, PT ;  /* 0x000000071400720c */ /* 0x000fe20003fc4070 */
[----:B0-----:R-:W-:Y:S02]  /*1ba0*/  IMAD.MOV.U32 R2, RZ, RZ, RZ ;  /* 0x000000ffff027224 */ /* 0x001fe400078e00ff */
[----:B------:R-:W-:Y:S01]  /*1bb0*/  IMAD.HI.U32 R25, R25, R24, RZ ;  /* 0x0000001819197227 */ /* 0x000fe200078e00ff */
[----:B-1----:R-:W-:-:S05]  /*1bc0*/  IADD3 R27, PT, PT, RZ, -R3, RZ ;  /* 0x80000003ff1b7210 */ /* 0x002fca0007ffe0ff */
[----:B------:R-:W-:-:S04]  /*1bd0*/  IMAD R27, R27, R8, RZ ;  /* 0x000000081b1b7224 */ /* 0x000fc800078e02ff */
[----:B------:R-:W-:Y:S02]  /*1be0*/  @!P6 IMAD.IADD R7, R7, 0x1, -R20 ;  /* 0x000000010707e824 */ /* 0x000fe400078e0a14 */
[----:B------:R-:W-:-:S03]  /*1bf0*/  @!P6 VIADD R23, R23, 0x1 ;  /* 0x000000011717e836 */ /* 0x000fc60000000000 */
[----:B------:R-:W-:Y:S01]  /*1c00*/  ISETP.GE.U32.AND P1, PT, R7, R20, PT ;  /* 0x000000140700720c */ /* 0x000fe20003f26070 */
[----:B------:R-:W-:Y:S01]  /*1c10*/  IMAD.HI.U32 R7, R3, R27, R2 ;  /* 0x0000001b03077227 */ /* 0x000fe200078e0002 */
[----:B------:R-:W-:Y:S02]  /*1c20*/  IABS R2, R11 ;  /* 0x0000000b00027213 */ /* 0x000fe40000000000 */
[C---:B-----5:R-:W-:Y:S02]  /*1c30*/  PRMT R27, R12.reuse, 0x9910, RZ ;  /* 0x000099100c1b7816 */ /* 0x060fe400000000ff */
[----:B------:R-:W-:Y:S01]  /*1c40*/  PRMT R12, R12, 0xbb32, RZ ;  /* 0x0000bb320c0c7816 */ /* 0x000fe200000000ff */
[----:B------:R-:W-:Y:S01]  /*1c50*/  IMAD.MOV R2, RZ, RZ, -R2 ;  /* 0x000000ffff027224 */ /* 0x000fe200078e0a02 */
[----:B------:R-:W-:Y:S01]  /*1c60*/  IABS R20, R27 ;  /* 0x0000001b00147213 */ /* 0x000fe20000000000 */
[----:B------:R-:W-:-:S03]  /*1c70*/  IMAD.HI.U32 R7, R7, R24, RZ ;  /* 0x0000001807077227 */ /* 0x000fc600078e00ff */
[----:B------:R-:W0:Y:S01]  /*1c80*/  I2F.RP R3, R20 ;  /* 0x0000001400037306 */ /* 0x000e220000209400 */
[----:B------:R-:W-:Y:S02]  /*1c90*/  IMAD R2, R9, R2, R24 ;  /* 0x0000000209027224 */ /* 0x000fe400078e0218 */
[----:B------:R-:W-:-:S03]  /*1ca0*/  @P1 VIADD R23, R23, 0x1 ;  /* 0x0000000117171836 */ /* 0x000fc60000000000 */
[----:B------:R-:W-:Y:S02]  /*1cb0*/  ISETP.GT.U32.AND P3, PT, R21, R2, PT ;  /* 0x000000021500720c */ /* 0x000fe40003f64070 */
[----:B0-----:R-:W0:Y:S11]  /*1cc0*/  MUFU.RCP R3, R3 ;  /* 0x0000000300037308 */ /* 0x001e360000001000 */
[----:B------:R-:W-:Y:S01]  /*1cd0*/  @!P3 IADD3 R2, PT, PT, R2, -R21, RZ ;  /* 0x800000150202b210 */ /* 0x000fe20007ffe0ff */
[----:B------:R-:W-:-:S03]  /*1ce0*/  @!P3 VIADD R9, R9, 0x1 ;  /* 0x000000010909b836 */ /* 0x000fc60000000000 */
[----:B------:R-:W-:Y:S02]  /*1cf0*/  ISETP.GE.U32.AND P4, PT, R2, R21, PT ;  /* 0x000000150200720c */ /* 0x000fe40003f86070 */
[----:B------:R-:W-:-:S05]  /*1d00*/  IABS R2, R10 ;  /* 0x0000000a00027213 */ /* 0x000fca0000000000 */
[----:B------:R-:W-:Y:S01]  /*1d10*/  IMAD.MOV R21, RZ, RZ, -R2 ;  /* 0x000000ffff157224 */ /* 0x000fe200078e0a02 */
[----:B------:R-:W-:Y:S01]  /*1d20*/  IABS R2, R13 ;  /* 0x0000000d00027213 */ /* 0x000fe20000000000 */
[----:B0-----:R-:W-:Y:S02]  /*1d30*/  VIADD R26, R3, 0xffffffe ;  /* 0x0ffffffe031a7836 */ /* 0x001fe40000000000 */
[----:B------:R-:W-:Y:S02]  /*1d40*/  IMAD R21, R25, R21, R24 ;  /* 0x0000001519157224 */ /* 0x000fe400078e0218 */
[----:B------:R-:W-:Y:S01]  /*1d50*/  IMAD.MOV R2, RZ, RZ, -R2 ;  /* 0x000000ffff027224 */ /* 0x000fe200078e0a02 */
[----:B------:R-:W0:Y:S01]  /*1d60*/  F2I.FTZ.U32.TRUNC.NTZ R3, R26 ;  /* 0x0000001a00037305 */ /* 0x000e22000021f000 */
[----:B------:R-:W-:Y:S01]  /*1d70*/  @P4 VIADD R9, R9, 0x1 ;  /* 0x0000000109094836 */ /* 0x000fe20000000000 */
[----:B------:R-:W-:Y:S01]  /*1d80*/  ISETP.GT.U32.AND P2, PT, R16, R21, PT ;  /* 0x000000151000720c */ /* 0x000fe20003f44070 */
[----:B------:R-:W-:Y:S01]  /*1d90*/  IMAD R2, R5, R2, R24 ;  /* 0x0000000205027224 */ /* 0x000fe200078e0218 */
[----:B------:R-:W-:-:S04]  /*1da0*/  ISETP.NE.AND P4, PT, R11, RZ, PT ;  /* 0x000000ff0b00720c */ /* 0x000fc80003f85270 */
[----:B------:R-:W-:-:S07]  /*1db0*/  ISETP.GT.U32.AND P0, PT, R19, R2, PT ;  /* 0x000000021300720c */ /* 0x000fce0003f04070 */
[-C--:B------:R-:W-:Y:S01]  /*1dc0*/  @!P2 IADD3 R21, PT, PT, R21, -R16.reuse, RZ ;  /* 0x800000101515a210 */ /* 0x080fe20007ffe0ff */
[----:B0-----:R-:W-:Y:S02]  /*1dd0*/  IMAD.MOV R29, RZ, RZ, -R3 ;  /* 0x000000ffff1d7224 */ /* 0x001fe400078e0a03 */
[----:B------:R-:W-:Y:S01]  /*1de0*/  @!P2 VIADD R25, R25, 0x1 ;  /* 0x000000011919a836 */ /* 0x000fe20000000000 */
[----:B------:R-:W-:Y:S01]  /*1df0*/  ISETP.GE.U32.AND P5, PT, R21, R16, PT ;  /* 0x000000101500720c */ /* 0x000fe20003fa6070 */
[----:B------:R-:W-:Y:S02]  /*1e00*/  IMAD R29, R29, R20, RZ ;  /* 0x000000141d1d7224 */ /* 0x000fe400078e02ff */
[----:B------:R-:W-:Y:S02]  /*1e10*/  @!P0 IMAD.IADD R2, R2, 0x1, -R19 ;  /* 0x0000000102028824 */ /* 0x000fe400078e0a13 */
[----:B------:R-:W-:Y:S01]  /*1e20*/  IMAD.HI.U32 R21, R6, R24, RZ ;  /* 0x0000001806157227 */ /* 0x000fe200078e00ff */
[----:B------:R-:W-:-:S02]  /*1e30*/  LOP3.LUT R6, R4, R11, RZ, 0x3c, !PT ;  /* 0x0000000b04067212 */ /* 0x000fc400078e3cff */
[----:B------:R-:W-:Y:S01]  /*1e40*/  ISETP.GE.U32.AND P6, PT, R2, R19, PT ;  /* 0x000000130200720c */ /* 0x000fe20003fc6070 */
[----:B------:R-:W-:Y:S01]  /*1e50*/  IMAD.MOV.U32 R2, RZ, RZ, RZ ;  /* 0x000000ffff027224 */ /* 0x000fe200078e00ff */
[----:B------:R-:W-:Y:S01]  /*1e60*/  MOV R19, R12 ;  /* 0x0000000c00137202 */ /* 0x000fe20000000f00 */
[----:B------:R-:W-:Y:S01]  /*1e70*/  @!P0 VIADD R5, R5, 0x1 ;  /* 0x0000000105058836 */ /* 0x000fe20000000000 */
[----:B------:R-:W-:Y:S01]  /*1e80*/  ISETP.GE.AND P3, PT, R6, RZ, PT ;  /* 0x000000ff0600720c */ /* 0x000fe20003f66270 */
[----:B------:R-:W-:Y:S01]  /*1e90*/  IMAD.HI.U32 R29, R3, R29, R2 ;  /* 0x0000001d031d7227 */ /* 0x000fe200078e0002 */
[----:B------:R-:W-:Y:S02]  /*1ea0*/  IABS R12, R19 ;  /* 0x00000013000c7213 */ /* 0x000fe40000000000 */
[----:B------:R-:W-:Y:S01]  /*1eb0*/  LOP3.LUT R2, R4, R18, RZ, 0x3c, !PT ;  /* 0x0000001204027212 */ /* 0x000fe200078e3cff */
[----:B------:R-:W-:Y:S01]  /*1ec0*/  @P5 VIADD R25, R25, 0x1 ;  /* 0x0000000119195836 */ /* 0x000fe20000000000 */
[----:B------:R-:W0:Y:S01]  /*1ed0*/  I2F.RP R16, R12 ;  /* 0x0000000c00107306 */ /* 0x000e220000209400 */
[----:B------:R-:W-:Y:S01]  /*1ee0*/  ISETP.NE.AND P5, PT, R10, RZ, PT ;  /* 0x000000ff0a00720c */ /* 0x000fe20003fa5270 */
[----:B------:R-:W-:Y:S01]  /*1ef0*/  IMAD.HI.U32 R29, R29, R24, RZ ;  /* 0x000000181d1d7227 */ /* 0x000fe200078e00ff */
[----:B------:R-:W-:-:S02]  /*1f00*/  ISETP.GE.AND P1, PT, R2, RZ, PT ;  /* 0x000000ff0200720c */ /* 0x000fc40003f26270 */
[----:B------:R-:W-:Y:S02]  /*1f10*/  IABS R2, R15 ;  /* 0x0000000f00027213 */ /* 0x000fe40000000000 */
[----:B------:R-:W-:Y:S02]  /*1f20*/  @!P3 IADD3 R9, PT, PT, -R9, RZ, RZ ;  /* 0x000000ff0909b210 */ /* 0x000fe40007ffe1ff */
[----:B------:R-:W-:Y:S02]  /*1f30*/  IADD3 R2, PT, PT, RZ, -R2, RZ ;  /* 0x80000002ff027210 */ /* 0x000fe40007ffe0ff */
[----:B------:R-:W-:Y:S02]  /*1f40*/  @!P4 LOP3.LUT R9, RZ, R11, RZ, 0x33, !PT ;  /* 0x0000000bff09c212 */ /* 0x000fe400078e33ff */
[----:B------:R-:W-:Y:S01]  /*1f50*/  @P6 IADD3 R5, PT, PT, R5, 0x1, RZ ;  /* 0x0000000105056810 */ /* 0x000fe20007ffe0ff */
[----:B------:R-:W-:Y:S01]  /*1f60*/  IMAD R2, R21, R2, R24 ;  /* 0x0000000215027224 */ /* 0x000fe200078e0218 */
[----:B0-----:R-:W0:Y:S01]  /*1f70*/  MUFU.RCP R16, R16 ;  /* 0x0000001000107308 */ /* 0x001e220000001000 */
[----:B------:R-:W-:Y:S01]  /*1f80*/  @!P1 IMAD.MOV R23, RZ, RZ, -R23 ;  /* 0x000000ffff179224 */ /* 0x000fe200078e0a17 */
[----:B------:R-:W-:-:S13]  /*1f90*/  ISETP.NE.AND P1, PT, R18, RZ, PT ;  /* 0x000000ff1200720c */ /* 0x000fda0003f25270 */
[----:B------:R-:W-:Y:S01]  /*1fa0*/  @!P1 LOP3.LUT R23, RZ, R18, RZ, 0x33, !PT ;  /* 0x00000012ff179212 */ /* 0x000fe200078e33ff */
[----:B0-----:R-:W-:Y:S01]  /*1fb0*/  VIADD R3, R16, 0xffffffe ;  /* 0x0ffffffe10037836 */ /* 0x001fe20000000000 */
[----:B------:R-:W-:Y:S02]  /*1fc0*/  ISETP.GT.U32.AND P1, PT, R0, R2, PT ;  /* 0x000000020000720c */ /* 0x000fe40003f24070 */
[----:B------:R-:W-:-:S03]  /*1fd0*/  PRMT R9, R23, 0x5410, R9 ;  /* 0x0000541017097816 */ /* 0x000fc60000000009 */
[----:B------:R-:W0:Y:S08]  /*1fe0*/  F2I.FTZ.U32.TRUNC.NTZ R3, R3 ;  /* 0x0000000300037305 */ /* 0x000e30000021f000 */
[----:B------:R-:W-:Y:S02]  /*1ff0*/  @!P1 IMAD.IADD R2, R2, 0x1, -R0 ;  /* 0x0000000102029824 */ /* 0x000fe400078e0a00 */
[----:B------:R-:W-:-:S03]  /*2000*/  @!P1 VIADD R21, R21, 0x1 ;  /* 0x0000000115159836 */ /* 0x000fc60000000000 */
[----:B------:R-:W-:Y:S01]  /*2010*/  ISETP.GE.U32.AND P3, PT, R2, R0, PT ;  /* 0x000000000200720c */ /* 0x000fe20003f66070 */
[----:B------:R-:W-:Y:S01]  /*2020*/  IMAD.MOV.U32 R2, RZ, RZ, RZ ;  /* 0x000000ffff027224 */ /* 0x000fe200078e00ff */
[----:B0-----:R-:W-:Y:S02]  /*2030*/  IADD3 R6, PT, PT, RZ, -R3, RZ ;  /* 0x80000003ff067210 */ /* 0x001fe40007ffe0ff */
[----:B------:R-:W-:-:S03]  /*2040*/  LOP3.LUT R0, R4, R10, RZ, 0x3c, !PT ;  /* 0x0000000a04007212 */ /* 0x000fc600078e3cff */
[----:B------:R-:W-:Y:S01]  /*2050*/  IMAD R6, R6, R12, RZ ;  /* 0x0000000c06067224 */ /* 0x000fe200078e02ff */
[----:B------:R-:W-:Y:S02]  /*2060*/  ISETP.GE.AND P4, PT, R0, RZ, PT ;  /* 0x000000ff0000720c */ /* 0x000fe40003f86270 */
[----:B------:R-:W-:Y:S01]  /*2070*/  IABS R0, R22 ;  /* 0x0000001600007213 */ /* 0x000fe20000000000 */
[----:B------:R-:W-:Y:S01]  /*2080*/  IMAD.HI.U32 R3, R3, R6, R2 ;  /* 0x0000000603037227 */ /* 0x000fe200078e0002 */
[----:B------:R-:W-:Y:S02]  /*2090*/  LOP3.LUT R2, R4, R13, RZ, 0x3c, !PT ;  /* 0x0000000d04027212 */ /* 0x000fe400078e3cff */
[----:B------:R-:W-:Y:S02]  /*20a0*/  IABS R6, R19 ;  /* 0x0000001300067213 */ /* 0x000fe40000000000 */
[----:B------:R-:W-:Y:S01]  /*20b0*/  ISETP.GE.AND P2, PT, R2, RZ, PT ;  /* 0x000000ff0200720c */ /* 0x000fe20003f46270 */
[----:B------:R-:W-:Y:S01]  /*20c0*/  IMAD.HI.U32 R11, R3, R24, RZ ;  /* 0x00000018030b7227 */ /* 0x000fe200078e00ff */
[----:B------:R-:W-:-:S02]  /*20d0*/  IABS R2, R27 ;  /* 0x0000001b00027213 */ /* 0x000fc40000000000 */
[----:B------:R-:W-:Y:S01]  /*20e0*/  IADD3 R0, PT, PT, RZ, -R0, RZ ;  /* 0x80000000ff007210 */ /* 0x000fe20007ffe0ff */
[----:B------:R-:W-:Y:S01]  /*20f0*/  IMAD.MOV R6, RZ, RZ, -R6 ;  /* 0x000000ffff067224 */ /* 0x000fe200078e0a06 */
[----:B------:R-:W-:Y:S01]  /*2100*/  @!P4 IADD3 R25, PT, PT, -R25, RZ, RZ ;  /* 0x000000ff1919c210 */ /* 0x000fe20007ffe1ff */
[----:B------:R-:W-:Y:S01]  /*2110*/  IMAD.MOV R2, RZ, RZ, -R2 ;  /* 0x000000ffff027224 */ /* 0x000fe200078e0a02 */
[----:B------:R-:W-:Y:S01]  /*2120*/  @!P5 LOP3.LUT R25, RZ, R10, RZ, 0x33, !PT ;  /* 0x0000000aff19d212 */ /* 0x000fe200078e33ff */
[--C-:B------:R-:W-:Y:S01]  /*2130*/  IMAD R0, R7, R0, R24.reuse ;  /* 0x0000000007007224 */ /* 0x100fe200078e0218 */
[----:B------:R-:W-:Y:S01]  /*2140*/  ISETP.NE.AND P4, PT, R13, RZ, PT ;  /* 0x000000ff0d00720c */ /* 0x000fe20003f85270 */
[--C-:B------:R-:W-:Y:S01]  /*2150*/  IMAD R2, R29, R2, R24.reuse ;  /* 0x000000021d027224 */ /* 0x100fe200078e0218 */
[----:B------:R-:W-:Y:S01]  /*2160*/  LOP3.LUT R3, R4, R15, RZ, 0x3c, !PT ;  /* 0x0000000f04037212 */ /* 0x000fe200078e3cff */
[----:B------:R-:W-:Y:S01]  /*2170*/  IMAD R24, R11, R6, R24 ;  /* 0x000000060b187224 */ /* 0x000fe200078e0218 */
[----:B------:R-:W-:Y:S01]  /*2180*/  ISETP.GT.U32.AND P0, PT, R8, R0, PT ;  /* 0x000000000800720c */ /* 0x000fe20003f04070 */
[----:B------:R-:W-:Y:S01]  /*2190*/  @!P2 IMAD.MOV R5, RZ, RZ, -R5 ;  /* 0x000000ffff05a224 */ /* 0x000fe200078e0a05 */
[----:B------:R-:W-:-:S02]  /*21a0*/  ISETP.GT.U32.AND P6, PT, R20, R2, PT ;  /* 0x000000021400720c */ /* 0x000fc40003fc4070 */
[----:B------:R-:W-:Y:S02]  /*21b0*/  ISETP.GT.U32.AND P5, PT, R12, R24, PT ;  /* 0x000000180c00720c */ /* 0x000fe40003fa4070 */
[----:B------:R-:W-:Y:S02]  /*21c0*/  ISETP.GE.AND P2, PT, R3, RZ, PT ;  /* 0x000000ff0300720c */ /* 0x000fe40003f46270 */
[----:B------:R-:W-:Y:S02]  /*21d0*/  @P3 IADD3 R21, PT, PT, R21, 0x1, RZ ;  /* 0x0000000115153810 */ /* 0x000fe40007ffe0ff */
[----:B------:R-:W-:-:S03]  /*21e0*/  @!P4 LOP3.LUT R5, RZ, R13, RZ, 0x33, !PT ;  /* 0x0000000dff05c212 */ /* 0x000fc600078e33ff */
[----:B------:R-:W-:Y:S01]  /*21f0*/  @!P0 IMAD.IADD R0, R0, 0x1, -R8 ;  /* 0x0000000100008824 */ /* 0x000fe200078e0a08 */
[----:B------:R-:W-:Y:S01]  /*2200*/  PRMT R5, R25, 0x5410, R5 ;  /* 0x0000541019057816 */ /* 0x000fe20000000005 */
[----:B------:R-:W-:Y:S01]  /*2210*/  @!P0 VIADD R7, R7, 0x1 ;  /* 0x0000000107078836 */ /* 0x000fe20000000000 */
[----:B------:R-:W-:Y:S01]  /*2220*/  @!P6 IADD3 R2, PT, PT, R2, -R20, RZ ;  /* 0x800000140202e210 */ /* 0x000fe20007ffe0ff */
[----:B------:R-:W-:Y:S01]  /*2230*/  @!P5 IMAD.IADD R24, R24, 0x1, -R12 ;  /* 0x000000011818d824 */ /* 0x000fe200078e0a0c */
[----:B------:R-:W-:Y:S01]  /*2240*/  ISETP.GE.U32.AND P4, PT, R0, R8, PT ;  /* 0x000000080000720c */ /* 0x000fe20003f86070 */
[----:B------:R-:W-:Y:S01]  /*2250*/  @!P6 VIADD R29, R29, 0x1 ;  /* 0x000000011d1de836 */ /* 0x000fe20000000000 */
[----:B------:R-:W-:Y:S01]  /*2260*/  ISETP.GE.U32.AND P1, PT, R2, R20, PT ;  /* 0x000000140200720c */ /* 0x000fe20003f26070 */
[----:B------:R-:W-:Y:S01]  /*2270*/  @!P5 VIADD R11, R11, 0x1 ;  /* 0x000000010b0bd836 */ /* 0x000fe20000000000 */
[----:B------:R-:W-:Y:S01]  /*2280*/  ISETP.GE.U32.AND P0, PT, R24, R12, PT ;  /* 0x0000000c1800720c */ /* 0x000fe20003f06070 */
[----:B------:R-:W0:Y:S01]  /*2290*/  LDC.64 R2, c[0x0][0x388] ;  /* 0x0000e200ff027b82 */ /* 0x000e220000000a00 */
[----:B------:R-:W-:-:S02]  /*22a0*/  LOP3.LUT R0, R4, R22, RZ, 0x3c, !PT ;  /* 0x0000001604007212 */ /* 0x000fc400078e3cff */
[----:B------:R-:W-:Y:S02]  /*22b0*/  @!P2 IADD3 R21, PT, PT, -R21, RZ, RZ ;  /* 0x000000ff1515a210 */ /* 0x000fe40007ffe1ff */
[----:B------:R-:W-:Y:S02]  /*22c0*/  ISETP.GE.AND P3, PT, R0, RZ, PT ;  /* 0x000000ff0000720c */ /* 0x000fe40003f66270 */
[C---:B------:R-:W-:Y:S02]  /*22d0*/  LOP3.LUT R0, R4.reuse, R27, RZ, 0x3c, !PT ;  /* 0x0000001b04007212 */ /* 0x040fe400078e3cff */
[----:B------:R-:W-:Y:S01]  /*22e0*/  LOP3.LUT R4, R4, R19, RZ, 0x3c, !PT ;  /* 0x0000001304047212 */ /* 0x000fe200078e3cff */
[----:B------:R-:W-:Y:S01]  /*22f0*/  @P1 VIADD R29, R29, 0x1 ;  /* 0x000000011d1d1836 */ /* 0x000fe20000000000 */
[----:B------:R-:W-:Y:S01]  /*2300*/  @P4 IADD3 R7, PT, PT, R7, 0x1, RZ ;  /* 0x0000000107074810 */ /* 0x000fe20007ffe0ff */
[----:B------:R-:W-:Y:S01]  /*2310*/  @P0 VIADD R11, R11, 0x1 ;  /* 0x000000010b0b0836 */ /* 0x000fe20000000000 */
[----:B------:R-:W-:-:S02]  /*2320*/  ISETP.GE.AND P4, PT, R0, RZ, PT ;  /* 0x000000ff0000720c */ /* 0x000fc40003f86270 */
[----:B------:R-:W-:Y:S02]  /*2330*/  ISETP.GE.AND P6, PT, R4, RZ, PT ;  /* 0x000000ff0400720c */ /* 0x000fe40003fc6270 */
[----:B------:R-:W-:Y:S01]  /*2340*/  ISETP.NE.AND P1, PT, R15, RZ, PT ;  /* 0x000000ff0f00720c */ /* 0x000fe20003f25270 */
[----:B------:R-:W-:Y:S01]  /*2350*/  @!P3 IMAD.MOV R7, RZ, RZ, -R7 ;  /* 0x000000ffff07b224 */ /* 0x000fe200078e0a07 */
[----:B------:R-:W-:Y:S02]  /*2360*/  ISETP.NE.AND P5, PT, R22, RZ, PT ;  /* 0x000000ff1600720c */ /* 0x000fe40003fa5270 */
[----:B------:R-:W-:Y:S02]  /*2370*/  ISETP.NE.AND P2, PT, R27, RZ, PT ;  /* 0x000000ff1b00720c */ /* 0x000fe40003f45270 */
[----:B------:R-:W-:Y:S01]  /*2380*/  ISETP.NE.AND P0, PT, R19, RZ, PT ;  /* 0x000000ff1300720c */ /* 0x000fe20003f05270 */
[----:B0-----:R-:W-:Y:S02]  /*2390*/  IMAD.WIDE.U32 R2, R17, 0x2, R2 ;  /* 0x0000000211027825 */ /* 0x001fe400078e0002 */
[----:B------:R-:W-:-:S02]  /*23a0*/  @!P4 IADD3 R29, PT, PT, -R29, RZ, RZ ;  /* 0x000000ff1d1dc210 */ /* 0x000fc40007ffe1ff */
[----:B------:R-:W-:Y:S02]  /*23b0*/  @!P6 IMAD.MOV R11, RZ, RZ, -R11 ;  /* 0x000000ffff0be224 */ /* 0x000fe400078e0a0b */
[----:B------:R-:W-:Y:S01]  /*23c0*/  @!P1 LOP3.LUT R21, RZ, R15, RZ, 0x33, !PT ;  /* 0x0000000fff159212 */ /* 0x000fe200078e33ff */
[----:B------:R-:W-:Y:S01]  /*23d0*/  IMAD.WIDE.U32 R2, R14, 0x4, R2 ;  /* 0x000000040e027825 */ /* 0x000fe200078e0002 */
[----:B------:R-:W-:Y:S02]  /*23e0*/  @!P5 LOP3.LUT R7, RZ, R22, RZ, 0x33, !PT ;  /* 0x00000016ff07d212 */ /* 0x000fe400078e33ff */
[----:B------:R-:W-:Y:S02]  /*23f0*/  @!P2 LOP3.LUT R29, RZ, R27, RZ, 0x33, !PT ;  /* 0x0000001bff1da212 */ /* 0x000fe400078e33ff */
[----:B------:R-:W-:Y:S01]  /*2400*/  @!P0 LOP3.LUT R11, RZ, R19, RZ, 0x33, !PT ;  /* 0x00000013ff0b8212 */ /* 0x000fe200078e33ff */
[----:B------:R-:W-:Y:S01]  /*2410*/  STG.E desc[UR4][R2.64], R9 ;  /* 0x0000000902007986 */ /* 0x000fe2000c101904 */
[----:B------:R-:W-:-:S02]  /*2420*/  PRMT R7, R21, 0x5410, R7 ;  /* 0x0000541015077816 */ /* 0x000fc40000000007 */
[----:B------:R-:W-:Y:S01]  /*2430*/  PRMT R11, R29, 0x5410, R11 ;  /* 0x000054101d0b7816 */ /* 0x000fe2000000000b */
[----:B------:R-:W-:Y:S04]  /*2440*/  STG.E desc[UR4][R2.64+0x200], R5 ;  /* 0x0002000502007986 */ /* 0x000fe8000c101904 */
[----:B------:R-:W-:Y:S04]  /*2450*/  STG.E desc[UR4][R2.64+0x400], R7 ;  /* 0x0004000702007986 */ /* 0x000fe8000c101904 */
[----:B------:R-:W-:Y:S01]  /*2460*/  STG.E desc[UR4][R2.64+0x600], R11 ;  /* 0x0006000b02007986 */ /* 0x000fe2000c101904 */
[----:B------:R-:W-:Y:S05]  /*2470*/  EXIT ;  /* 0x000000000000794d */ /* 0x000fea0003800000 */
.L_x_13486:
        /* <DEDUP_REMOVED lines=16> */
.L_x_23243:


//--------------------- .text._ZN2at6native29vectorized_elementwise_kernelILi4ENS0_13AUnaryFunctorIsssZZZNS0_15binary_internal21div_trunc_kernel_cudaERNS_18TensorIteratorBaseEENKUlvE_clEvENKUlvE3_clEvEUlssE_EESt5arrayIPcLm2EEEEviT0_T1_ --------------------------
	.section	.text._ZN2at6native29vectorized_elementwise_kernelILi4ENS0_13AUnaryFunctorIsssZZZNS0_15binary_internal21div_trunc_kernel_cudaERNS_18TensorIteratorBaseEENKUlvE_clEvENKUlvE3_clEvEUlssE_EESt5arrayIPcLm2EEEEviT0_T1_,"ax",@progbits
	.align	128
        .global         _ZN2at6native29vectorized_elementwise_kernelILi4ENS0_13AUnaryFunctorIsssZZZNS0_15binary_internal21div_trunc_kernel_cudaERNS_18TensorIteratorBaseEENKUlvE_clEvENKUlvE3_clEvEUlssE_EESt5arrayIPcLm2EEEEviT0_T1_
        .type           _ZN2at6native29vectorized_elementwise_kernelILi4ENS0_13AUnaryFunctorIsssZZZNS0_15binary_internal21div_trunc_kernel_cudaERNS_18TensorIteratorBaseEENKUlvE_clEvENKUlvE3_clEvEUlssE_EESt5arrayIPcLm2EEEEviT0_T1_,@function
        .size           _ZN2at6native29vectorized_elementwise_kernelILi4ENS0_13AUnaryFunctorIsssZZZNS0_15binary_internal21div_trunc_kernel_cudaERNS_18TensorIteratorBaseEENKUlvE_clEvENKUlvE3_clEvEUlssE_EESt5arrayIPcLm2EEEEviT0_T1_,(.L_x_23244 - _ZN2at6native29vectorized_elementwise_kernelILi4ENS0_13AUnaryFunctorIsssZZZNS0_15binary_internal21div_trunc_kernel_cudaERNS_18TensorIteratorBaseEENKUlvE_clEvENKUlvE3_clEvEUlssE_EESt5arrayIPcLm2EEEEviT0_T1_)
        .other          _ZN2at6native29vectorized_elementwise_kernelILi4ENS0_13AUnaryFunctorIsssZZZNS0_15binary_internal21div_trunc_kernel_cudaERNS_18TensorIteratorBaseEENKUlvE_clEvENKUlvE3_clEvEUlssE_EESt5arrayIPcLm2EEEEviT0_T1_,@"STO_CUDA_ENTRY STV_DEFAULT"
_ZN2at6native29vectorized_elementwise_kernelILi4ENS0_13AUnaryFunctorIsssZZZNS0_15binary_internal21div_trunc_kernel_cudaERNS_18TensorIteratorBaseEENKUlvE_clEvENKUlvE3_clEvEUlssE_EESt5arrayIPcLm2EEEEviT0_T1_:
.text._ZN2at6native29vectorized_elementwise_kernelILi4ENS0_13AUnaryFunctorIsssZZZNS0_15binary_internal21div_trunc_kernel_cudaERNS_18TensorIteratorBaseEENKUlvE_clEvENKUlvE3_clEvEUlssE_EESt5arrayIPcLm2EEEEviT0_T1_:
        /* <DEDUP_REMOVED lines=23> */
[----:B------:R0:W5:Y:S07]  /*0170*/  @!P6 LDG.E.S16 R20, desc[UR4][R22.64] ;  /* 0x000000041614e981 */ /* 0x00016e000c1e1700 */
        /* <DEDUP_REMOVED lines=8> */
[----:B------:R-:W-:Y:S01]  /*0200*/  @!P2 IADD3 R17, PT, PT, R18, R9, RZ ;  /* 0x000000091211a210 */ /* 0x000fe20007ffe0ff */
[----:B------:R-:W-:Y:S01]  /*0210*/  @!P2 VIADD R9, R9, 0x80 ;  /* 0x000000800909a836 */ /* 0x000fe20000000000 */
[----:B------:R-:W4:Y:S04]  /*0220*/  @!P2 LDC.64 R10, c[0x0][0x390] ;  /* 0x0000e400ff0aab82 */ /* 0x000f280000000a00 */
[----:B------:R-:W-:-:S13]  /*0230*/  ISETP.GE.U32.AND P1, PT, R9, R6, PT ;  /* 0x000000060900720c */ /* 0x000fda0003f26070 */
[----:B------:R-:W-:Y:S01]  /*0240*/  @!P1 IMAD.IADD R19, R18, 0x1, R9 ;  /* 0x0000000112139824 */ /* 0x000fe200078e0209 */
[----:B------:R-:W-:-:S04]  /*0250*/  @!P1 IADD3 R9, PT, PT, R9, 0x80, RZ ;  /* 0x0000008009099810 */ /* 0x000fc80007ffe0ff */
        /* <DEDUP_REMOVED lines=14> */
[----:B----4-:R-:W-:-:S04]  /*0340*/  @!P2 IMAD.WIDE.U32 R12, R17, 0x2, R10 ;  /* 0x00000002110ca825 */ /* 0x010fc800078e000a */
[----:B------:R-:W-:Y:S01]  /*0350*/  IMAD.MOV.U32 R10, RZ, RZ, RZ ;  /* 0x000000ffff0a7224 */ /* 0x000fe200078e00ff */
[----:B------:R-:W5:Y:S01]  /*0360*/  @!P2 LDG.E.S16 R14, desc[UR4][R12.64] ;  /* 0x000000040c0ea981 */ /* 0x000f62000c1e1700 */
[----:B-1----:R-:W-:Y:S02]  /*0370*/  @!P6 IMAD.WIDE.U32 R26, R27, 0x2, R4 ;  /* 0x000000021b1ae825 */ /* 0x002fe400078e0004 */
[----:B------:R-:W0:Y:S02]  /*0380*/  @!P0 LDC.64 R4, c[0x0][0x390] ;  /* 0x0000e400ff048b82 */ /* 0x000e240000000a00 */
[----:B------:R-:W5:Y:S04]  /*0390*/  @!P1 LDG.E.S16 R10, desc[UR4][R22.64] ;  /* 0x00000004160a9981 */ /* 0x000f68000c1e1700 */
[----:B------:R-:W5:Y:S01]  /*03a0*/  @!P6 LDG.E.S16 R9, desc[UR4][R26.64] ;  /* 0x000000041a09e981 */ /* 0x000f62000c1e1700 */
[----:B------:R-:W-:Y:S01]  /*03b0*/  IMAD.MOV.U32 R16, RZ, RZ, RZ ;  /* 0x000000ffff107224 */ /* 0x000fe200078e00ff */
[----:B------:R-:W-:-:S05]  /*03c0*/  @!P0 IADD3 R3, PT, PT, R18, R7, RZ ;  /* 0x0000000712038210 */ /* 0x000fca0007ffe0ff */
[----:B------:R1:W5:Y:S02]  /*03d0*/  @!P5 LDG.E.S16 R16, desc[UR4][R24.64] ;  /* 0x000000041810d981 */ /* 0x000364000c1e1700 */
[----:B-1----:R-:W-:Y:S02]  /*03e0*/  IMAD.MOV.U32 R24, RZ, RZ, RZ ;  /* 0x000000ffff187224 */ /* 0x002fe400078e00ff */
        /* <DEDUP_REMOVED lines=8> */
[-C--:B-----5:R-:W-:Y:S02]  /*0470*/  IABS R12, R24.reuse ;  /* 0x00000018000c7213 */ /* 0x0a0fe40000000000 */
[----:B------:R-:W-:Y:S02]  /*0480*/  IABS R22, R11 ;  /* 0x0000000b00167213 */ /* 0x000fe40000000000 */
[----:B------:R-:W0:Y:S01]  /*0490*/  I2F.RP R13, R12 ;  /* 0x0000000c000d7306 */ /* 0x000e220000209400 */
[----:B------:R-:W-:-:S07]  /*04a0*/  IABS R17, R24 ;  /* 0x0000001800117213 */ /* 0x000fce0000000000 */
[----:B0-----:R-:W0:Y:S02]  /*04b0*/  MUFU.RCP R13, R13 ;  /* 0x0000000d000d7308 */ /* 0x001e240000001000 */
[----:B0-----:R-:W-:-:S06]  /*04c0*/  VIADD R4, R13, 0xffffffe ;  /* 0x0ffffffe0d047836 */ /* 0x001fcc0000000000 */
[----:B------:R0:W1:Y:S02]  /*04d0*/  F2I.FTZ.U32.TRUNC.NTZ R5, R4 ;  /* 0x0000000400057305 */ /* 0x000064000021f000 */
[----:B0-----:R-:W-:Y:S02]  /*04e0*/  HFMA2 R4, -RZ, RZ, 0, 0 ;  /* 0x00000000ff047431 */ /* 0x001fe400000001ff */
[----:B-1----:R-:W-:-:S04]  /*04f0*/  IMAD.MOV R15, RZ, RZ, -R5 ;  /* 0x000000ffff0f7224 */ /* 0x002fc800078e0a05 */
[----:B------:R-:W-:-:S04]  /*0500*/  IMAD R15, R15, R12, RZ ;  /* 0x0000000c0f0f7224 */ /* 0x000fc800078e02ff */
[----:B------:R-:W-:Y:S01]  /*0510*/  IMAD.HI.U32 R5, R5, R15, R4 ;  /* 0x0000000f05057227 */ /* 0x000fe200078e0004 */
[----:B------:R-:W-:-:S03]  /*0520*/  LOP3.LUT R4, R11, R24, RZ, 0x3c, !PT ;  /* 0x000000180b047212 */ /* 0x000fc600078e3cff */
[----:B------:R-:W-:Y:S01]  /*0530*/  IMAD.MOV R15, RZ, RZ, -R17 ;  /* 0x000000ffff0f7224 */ /* 0x000fe200078e0a11 */
        /* <DEDUP_REMOVED lines=11> */
.L_x_13489:
[----:B------:R-:W-:Y:S05]  /*05f0*/  BSYNC.RECONVERGENT B0 ;  /* 0x0000000000007941 */ /* 0x000fea0003800200 */
.L_x_13488:
[C---:B------:R-:W-:Y:S01]  /*0600*/  VIADD R15, R7.reuse, 0x80 ;  /* 0x00000080070f7836 */ /* 0x040fe20000000000 */
[----:B------:R-:W-:Y:S01]  /*0610*/  BSSY.RECONVERGENT B0, `(.L_x_13490) ;  /* 0x000001e000007945 */ /* 0x000fe20003800200 */
[----:B------:R-:W-:-:S03]  /*0620*/  VIADD R5, R7, 0x100 ;  /* 0x0000010007057836 */ /* 0x000fc60000000000 */
[-C--:B------:R-:W-:Y:S02]  /*0630*/  ISETP.GE.U32.AND P1, PT, R15, R6.reuse, PT ;  /* 0x000000060f00720c */ /* 0x080fe40003f26070 */
[----:B------:R-:W-:-:S11]  /*0640*/  ISETP.GE.U32.AND P5, PT, R5, R6, PT ;  /* 0x000000060500720c */ /* 0x000fd60003fa6070 */
[----:B------:R-:W-:Y:S05]  /*0650*/  @P1 BRA `(.L_x_13491) ;  /* 0x0000000000641947 */ /* 0x000fea0003800000 */
[-C--:B-----5:R-:W-:Y:S02]  /*0660*/  IABS R12, R20.reuse ;  /* 0x00000014000c7213 */ /* 0x0a0fe40000000000 */
[----:B------:R-:W-:Y:S02]  /*0670*/  IABS R24, R11 ;  /* 0x0000000b00187213 */ /* 0x000fe40000000000 */
[----:B------:R-:W0:Y:S01]  /*0680*/  I2F.RP R17, R12 ;  /* 0x0000000c00117306 */ /* 0x000e220000209400 */
[----:B------:R-:W-:-:S05]  /*0690*/  IABS R21, R20 ;  /* 0x0000001400157213 */ /* 0x000fca0000000000 */
[----:B------:R-:W-:Y:S02]  /*06a0*/  IMAD.MOV R22, RZ, RZ, -R21 ;  /* 0x000000ffff167224 */ /* 0x000fe400078e0a15 */
[----:B0-----:R-:W0:Y:S02]  /*06b0*/  MUFU.RCP R17, R17 ;  /* 0x0000001100117308 */ /* 0x001e240000001000 */
[----:B0-----:R-:W-:-:S06]  /*06c0*/  IADD3 R4, PT, PT, R17, 0xffffffe, RZ ;  /* 0x0ffffffe11047810 */ /* 0x001fcc0007ffe0ff */
[----:B------:R0:W1:Y:S02]  /*06d0*/  F2I.FTZ.U32.TRUNC.NTZ R5, R4 ;  /* 0x0000000400057305 */ /* 0x000064000021f000 */
[----:B0-----:R-:W-:Y:S02]  /*06e0*/  IMAD.MOV.U32 R4, RZ, RZ, RZ ;  /* 0x000000ffff047224 */ /* 0x001fe400078e00ff */
        /* <DEDUP_REMOVED lines=16> */
.L_x_13491:
[----:B------:R-:W-:Y:S05]  /*07f0*/  BSYNC.RECONVERGENT B0 ;  /* 0x0000000000007941 */ /* 0x000fea0003800200 */
.L_x_13490:
[C---:B------:R-:W-:Y:S01]  /*0800*/  VIADD R19, R7.reuse, 0x280 ;  /* 0x0000028007137836 */ /* 0x040fe20000000000 */
        /* <DEDUP_REMOVED lines=8> */
[----:B------:R-:W-:Y:S01]  /*0890*/  ISETP.GE.U32.AND P4, PT, R21, R6, PT ;  /* 0x000000061500720c */ /* 0x000fe20003f86070 */
[----:B------:R-:W-:-:S12]  /*08a0*/  @P5 BRA `(.L_x_13493) ;  /* 0x0000000000685947 */ /* 0x000fd80003800000 */
        /* <DEDUP_REMOVED lines=17> */
[----:B------:R-:W-:-:S04]  /*09c0*/  @!P5 IADD3 R5, PT, PT, R5, 0x1, RZ ;  /* 0x000000010505d810 */ /* 0x000fc80007ffe0ff */
[----:B------:R-:W-:Y:S02]  /*09d0*/  ISETP.GE.U32.AND P6, PT, R4, R17, PT ;  /* 0x000000110400720c */ /* 0x000fe40003fc6070 */
[----:B------:R-:W-:-:S04]  /*09e0*/  LOP3.LUT R4, R11, R16, RZ, 0x3c, !PT ;  /* 0x000000100b047212 */ /* 0x000fc800078e3cff */
[----:B------:R-:W-:-:S07]  /*09f0*/  ISETP.GE.AND P5, PT, R4, RZ, PT ;  /* 0x000000ff0400720c */ /* 0x000fce0003fa6270 */
[----:B------:R-:W-:Y:S01]  /*0a00*/  @P6 VIADD R5, R5, 0x1 ;  /* 0x0000000105056836 */ /* 0x000fe20000000000 */
[----:B------:R-:W-:-:S03]  /*0a10*/  ISETP.NE.AND P6, PT, R16, RZ, PT ;  /* 0x000000ff1000720c */ /* 0x000fc60003fc5270 */
[----:B------:R-:W-:-:S04]  /*0a20*/  IMAD.MOV.U32 R17, RZ, RZ, R5 ;  /* 0x000000ffff117224 */ /* 0x000fc800078e0005 */
[----:B------:R-:W-:-:S06]  /*0a30*/  @!P5 IMAD.MOV R17, RZ, RZ, -R17 ;  /* 0x000000ffff11d224 */ /* 0x000fcc00078e0a11 */
[----:B------:R-:W-:-:S07]  /*0a40*/  @!P6 LOP3.LUT R17, RZ, R16, RZ, 0x33, !PT ;  /* 0x00000010ff11e212 */ /* 0x000fce00078e33ff */
.L_x_13493:
[----:B------:R-:W-:Y:S05]  /*0a50*/  BSYNC.RECONVERGENT B0 ;  /* 0x0000000000007941 */ /* 0x000fea0003800200 */
.L_x_13492:
[----:B------:R-:W-:Y:S01]  /*0a60*/  @!P0 IADD3 R5, PT, PT, R18, R7, RZ ;  /* 0x0000000712058210 */ /* 0x000fe20007ffe0ff */
[----:B------:R-:W-:Y:S01]  /*0a70*/  BSSY.RECONVERGENT B0, `(.L_x_13494) ;  /* 0x000001d000007945 */ /* 0x000fe20003800200 */
[----:B------:R-:W-:-:S03]  /*0a80*/  ISETP.GE.U32.AND P5, PT, R19, R6, PT ;  /* 0x000000061300720c */ /* 0x000fc60003fa6070 */
[----:B--2---:R-:W-:Y:S01]  /*0a90*/  @!P0 IMAD.WIDE.U32 R2, R5, 0x2, R2 ;  /* 0x0000000205028825 */ /* 0x004fe200078e0002 */
[----:B------:R-:W-:Y:S09]  /*0aa0*/  @P1 BRA `(.L_x_13495) ;  /* 0x0000000000641947 */ /* 0x000ff20003800000 */
[-C--:B-----5:R-:W-:Y:S02]  /*0ab0*/  IABS R16, R8.reuse ;  /* 0x0000000800107213 */ /* 0x0a0fe40000000000 */
[----:B------:R-:W-:Y:S02]  /*0ac0*/  IABS R22, R11 ;  /* 0x0000000b00167213 */ /* 0x000fe40000000000 */
[----:B------:R-:W0:Y:S01]  /*0ad0*/  I2F.RP R19, R16 ;  /* 0x0000001000137306 */ /* 0x000e220000209400 */
[----:B------:R-:W-:-:S04]  /*0ae0*/  IABS R20, R8 ;  /* 0x0000000800147213 */ /* 0x000fc80000000000 */
[----:B------:R-:W-:-:S03]  /*0af0*/  IADD3 R20, PT, PT, RZ, -R20, RZ ;  /* 0x80000014ff147210 */ /* 0x000fc60007ffe0ff */
[----:B0-----:R-:W0:Y:S02]  /*0b00*/  MUFU.RCP R19, R19 ;  /* 0x0000001300137308 */ /* 0x001e240000001000 */
[----:B0-----:R-:W-:-:S06]  /*0b10*/  VIADD R4, R19, 0xffffffe ;  /* 0x0ffffffe13047836 */ /* 0x001fcc0000000000 */
        /* <DEDUP_REMOVED lines=13> */
[----:B------:R-:W-:Y:S01]  /*0bf0*/  @P6 VIADD R5, R5, 0x1 ;  /* 0x0000000105056836 */ /* 0x000fe20000000000 */
[----:B------:R-:W-:-:S04]  /*0c00*/  ISETP.NE.AND P6, PT, R8, RZ, PT ;  /* 0x000000ff0800720c */ /* 0x000fc80003fc5270 */
[----:B------:R-:W-:-:S05]  /*0c10*/  MOV R16, R5 ;  /* 0x0000000500107202 */ /* 0x000fca0000000f00 */
[----:B------:R-:W-:-:S04]  /*0c20*/  @!P1 IMAD.MOV R16, RZ, RZ, -R16 ;  /* 0x000000ffff109224 */ /* 0x000fc800078e0a10 */
[----:B------:R-:W-:-:S07]  /*0c30*/  @!P6 LOP3.LUT R16, RZ, R8, RZ, 0x33, !PT ;  /* 0x00000008ff10e212 */ /* 0x000fce00078e33ff */
.L_x_13495:
[----:B------:R-:W-:Y:S05]  /*0c40*/  BSYNC.RECONVERGENT B0 ;  /* 0x0000000000007941 */ /* 0x000fea0003800200 */
.L_x_13494:
[----:B------:R-:W-:Y:S04]  /*0c50*/  BSSY.RECONVERGENT B0, `(.L_x_13496) ;  /* 0x000001b000007945 */ /* 0x000fe80003800200 */
[----:B------:R-:W-:Y:S05]  /*0c60*/  @P2 BRA `(.L_x_13497) ;  /* 0x0000000000642947 */ /* 0x000fea0003800000 */
[-C--:B-----5:R-:W-:Y:S02]  /*0c70*/  IABS R8, R0.reuse ;  /* 0x0000000000087213 */ /* 0x0a0fe40000000000 */
        /* <DEDUP_REMOVED lines=24> */
.L_x_13497:
[----:B------:R-:W-:Y:S05]  /*0e00*/  BSYNC.RECONVERGENT B0 ;  /* 0x0000000000007941 */ /* 0x000fea0003800200 */
.L_x_13496:
        /* <DEDUP_REMOVED lines=27> */
.L_x_13499:
[----:B------:R-:W-:Y:S05]  /*0fc0*/  BSYNC.RECONVERGENT B0 ;  /* 0x0000000000007941 */ /* 0x000fea0003800200 */
.L_x_13498:
        /* <DEDUP_REMOVED lines=27> */
.L_x_13501:
[----:B------:R-:W-:Y:S05]  /*1180*/  BSYNC.RECONVERGENT B0 ;  /* 0x0000000000007941 */ /* 0x000fea0003800200 */
.L_x_13500:
[----:B------:R-:W-:Y:S04]  /*1190*/  BSSY.RECONVERGENT B0, `(.L_x_13502) ;  /* 0x000001a000007945 */ /* 0x000fe80003800200 */
[----:B------:R-:W-:Y:S05]  /*11a0*/  @P5 BRA `(.L_x_13503) ;  /* 0x0000000000605947 */ /* 0x000fea0003800000 */
[----:B-----5:R-:W-:Y:S02]  /*11b0*/  IABS R10, R9 ;  /* 0x00000009000a7213 */ /* 0x020fe40000000000 */
        /* <DEDUP_REMOVED lines=23> */
.L_x_13503:
[----:B------:R-:W-:Y:S05]  /*1330*/  BSYNC.RECONVERGENT B0 ;  /* 0x0000000000007941 */ /* 0x000fea0003800200 */
.L_x_13502:
[----:B------:R-:W-:Y:S01]  /*1340*/  @!P0 IMAD.MOV.U32 R7, RZ, RZ, R15 ;  /* 0x000000ffff078224 */ /* 0x000fe200078e000f */
        /* <DEDUP_REMOVED lines=17> */
.L_x_13506:
[----:B------:R-:W-:-:S13]  /*1460*/  ISETP.GE.U32.AND P0, PT, R7, R6, PT ;  /* 0x000000060700720c */ /* 0x000fda0003f06070 */
[----:B------:R-:W-:Y:S05]  /*1470*/  @P0 BRA `(.L_x_13508) ;  /* 0x0000000000300947 */ /* 0x000fea0003800000 */
[----:B0-----:R-:W0:Y:S01]  /*1480*/  LDC.64 R2, c[0x0][0x388] ;  /* 0x0000e200ff027b82 */ /* 0x001e220000000a00 */
[----:B------:R-:W-:Y:S02]  /*1490*/  IMAD.IADD R5, R18, 0x1, R7 ;  /* 0x0000000112057824 */ /* 0x000fe400078e0207 */
[----:B------:R-:W-:Y:S02]  /*14a0*/  VIADD R7, R7, 0x80 ;  /* 0x0000008007077836 */ /* 0x000fe40000000000 */
[----:B0-----:R-:W-:-:S05]  /*14b0*/  IMAD.WIDE.U32 R2, R5, 0x2, R2 ;  /* 0x0000000205027825 */ /* 0x001fca00078e0002 */
[----:B-----5:R1:W-:Y:S02]  /*14c0*/  STG.E.U16 desc[UR4][R2.64], R16 ;  /* 0x0000001002007986 */ /* 0x0203e4000c101504 */
.L_x_13507:
[----:B------:R-:W-:-:S13]  /*14d0*/  ISETP.GE.U32.AND P0, PT, R7, R6, PT ;  /* 0x000000060700720c */ /* 0x000fda0003f06070 */
[----:B------:R-:W-:Y:S05]  /*14e0*/  @P0 BRA `(.L_x_13509) ;  /* 0x0000000000340947 */ /* 0x000fea0003800000 */
[----:B01----:R-:W0:Y:S01]  /*14f0*/  LDC.64 R2, c[0x0][0x388] ;  /* 0x0000e200ff027b82 */ /* 0x003e220000000a00 */
[----:B------:R-:W-:Y:S01]  /*1500*/  IADD3 R5, PT, PT, R18, R7, RZ ;  /* 0x0000000712057210 */ /* 0x000fe20007ffe0ff */
[----:B------:R-:W-:-:S04]  /*1510*/  VIADD R7, R7, 0x80 ;  /* 0x0000008007077836 */ /* 0x000fc80000000000 */
[----:B0-----:R-:W-:-:S05]  /*1520*/  IMAD.WIDE.U32 R2, R5, 0x2, R2 ;  /* 0x0000000205027825 */ /* 0x001fca00078e0002 */
[----:B-----5:R1:W-:Y:S02]  /*1530*/  STG.E.U16 desc[UR4][R2.64], R8 ;  /* 0x0000000802007986 */ /* 0x0203e4000c101504 */
.L_x_13508:
[----:B------:R-:W-:-:S13]  /*1540*/  ISETP.GE.U32.AND P0, PT, R7, R6, PT ;  /* 0x000000060700720c */ /* 0x000fda0003f06070 */
[----:B------:R-:W-:Y:S05]  /*1550*/  @P0 BREAK.RELIABLE B1 ;  /* 0x0000000000010942 */ /* 0x000fea0003800100 */
[----:B------:R-:W-:Y:S05]  /*1560*/  @P0 BRA `(.L_x_13510) ;  /* 0x0000000000300947 */ /* 0x000fea0003800000 */
[----:B01----:R-:W0:Y:S01]  /*1570*/  LDC.64 R2, c[0x0][0x388] ;  /* 0x0000e200ff027b82 */ /* 0x003e220000000a00 */
[----:B------:R-:W-:Y:S02]  /*1580*/  IMAD.IADD R5, R18, 0x1, R7 ;  /* 0x0000000112057824 */ /* 0x000fe400078e0207 */
[----:B------:R-:W-:Y:S02]  /*1590*/  VIADD R7, R7, 0x80 ;  /* 0x0000008007077836 */ /* 0x000fe40000000000 */
[----:B0-----:R-:W-:-:S05]  /*15a0*/  IMAD.WIDE.U32 R2, R5, 0x2, R2 ;  /* 0x0000000205027825 */ /* 0x001fca00078e0002 */
[----:B-----5:R2:W-:Y:S02]  /*15b0*/  STG.E.U16 desc[UR4][R2.64], R0 ;  /* 0x0000000002007986 */ /* 0x0205e4000c101504 */
.L_x_13509:
[----:B------:R-:W-:Y:S05]  /*15c0*/  BSYNC.RELIABLE B1 ;  /* 0x0000000000017941 */ /* 0x000fea0003800100 */
.L_x_13505:
[----:B------:R-:W-:-:S13]  /*15d0*/  ISETP.GE.U32.AND P0, PT, R7, R6, PT ;  /* 0x000000060700720c */ /* 0x000fda0003f06070 */
[----:B012---:R-:W0:Y:S01]  /*15e0*/  @!P0 LDC.64 R2, c[0x0][0x388] ;  /* 0x0000e200ff028b82 */ /* 0x007e220000000a00 */
[----:B------:R-:W-:Y:S01]  /*15f0*/  @!P0 IADD3 R5, PT, PT, R18, R7, RZ ;  /* 0x0000000712058210 */ /* 0x000fe20007ffe0ff */
[----:B------:R-:W-:-:S04]  /*1600*/  @!P0 VIADD R7, R7, 0x80 ;  /* 0x0000008007078836 */ /* 0x000fc80000000000 */
[----:B0-----:R-:W-:-:S05]  /*1610*/  @!P0 IMAD.WIDE.U32 R2, R5, 0x2, R2 ;  /* 0x0000000205028825 */ /* 0x001fca00078e0002 */
[----:B-----5:R2:W-:Y:S02]  /*1620*/  @!P0 STG.E.U16 desc[UR4][R2.64], R14 ;  /* 0x0000000e02008986 */ /* 0x0205e4000c101504 */
.L_x_13510:
[----:B------:R-:W-:Y:S05]  /*1630*/  BSYNC.RECONVERGENT B0 ;  /* 0x0000000000007941 */ /* 0x000fea0003800200 */
.L_x_13504:
        /* <DEDUP_REMOVED lines=8> */
.L_x_13487:
[----:B------:R-:W0:Y:S01]  /*16c0*/  S2R R15, SR_TID.X ;  /* 0x00000000000f7919 */ /* 0x000e220000002100 */
[----:B------:R-:W1:Y:S02]  /*16d0*/  LDC.64 R2, c[0x0][0x390] ;  /* 0x0000e400ff027b82 */ /* 0x000e640000000a00 */
[----:B-1----:R-:W-:-:S04]  /*16e0*/  IMAD.WIDE.U32 R2, R18, 0x2, R2 ;  /* 0x0000000212027825 */ /* 0x002fc800078e0002 */
[----:B0-----:R-:W-:-:S05]  /*16f0*/  IMAD.WIDE.U32 R6, R15, 0x8, R2 ;  /* 0x000000080f067825 */ /* 0x001fca00078e0002 */
[----:B------:R-:W2:Y:S04]  /*1700*/  LDG.E.64 R4, desc[UR4][R6.64] ;  /* 0x0000000406047981 */ /* 0x000ea8000c1e1b00 */
[----:B------:R-:W3:Y:S01]  /*1710*/  LDG.E.64 R2, desc[UR4][R6.64+0x400] ;  /* 0x0004000406027981 */ /* 0x000ee2000c1e1b00 */
[C---:B--2---:R-:W-:Y:S02]  /*1720*/  PRMT R14, R4.reuse, 0x9910, RZ ;  /* 0x00009910040e7816 */ /* 0x044fe400000000ff */
[----:B------:R-:W-:Y:S02]  /*1730*/  PRMT R0, R4, 0xbb32, RZ ;  /* 0x0000bb3204007816 */ /* 0x000fe400000000ff */
[----:B------:R-:W-:Y:S02]  /*1740*/  IABS R21, R14 ;  /* 0x0000000e00157213 */ /* 0x000fe40000000000 */
[----:B------:R-:W-:-:S02]  /*1750*/  IABS R22, R0 ;  /* 0x0000000000167213 */ /* 0x000fc40000000000 */
[----:B------:R-:W0:Y:S01]  /*1760*/  I2F.RP R4, R21 ;  /* 0x0000001500047306 */ /* 0x000e220000209400 */
[C---:B------:R-:W-:Y:S02]  /*1770*/  PRMT R20, R5.reuse, 0x9910, RZ ;  /* 0x0000991005147816 */ /* 0x040fe400000000ff */
[----:B------:R-:W-:Y:S02]  /*1780*/  PRMT R13, R5, 0xbb32, RZ ;  /* 0x0000bb32050d7816 */ /* 0x000fe400000000ff */
[----:B------:R-:W-:Y:S02]  /*1790*/  IABS R17, R20 ;  /* 0x0000001400117213 */ /* 0x000fe40000000000 */
[----:B------:R-:W-:Y:S01]  /*17a0*/  IABS R19, R13 ;  /* 0x0000000d00137213 */ /* 0x000fe20000000000 */
[----:B------:R-:W-:Y:S01]  /*17b0*/  I2F.RP R5, R22 ;  /* 0x0000001600057306 */ /* 0x000fe20000209400 */
[C---:B---3--:R-:W-:Y:S02]  /*17c0*/  PRMT R16, R2.reuse, 0x9910, RZ ;  /* 0x0000991002107816 */ /* 0x048fe400000000ff */
[----:B------:R-:W-:-:S02]  /*17d0*/  PRMT R2, R2, 0xbb32, RZ ;  /* 0x0000bb3202027816 */ /* 0x000fc400000000ff */
[----:B------:R-:W-:-:S03]  /*17e0*/  IABS R12, R16 ;  /* 0x00000010000c7213 */ /* 0x000fc60000000000 */
[----:B0-----:R-:W0:Y:S08]  /*17f0*/  MUFU.RCP R4, R4 ;  /* 0x0000000400047308 */ /* 0x001e300000001000 */
[----:B------:R-:W-:Y:S08]  /*1800*/  I2F.RP R7, R17 ;  /* 0x0000001100077306 */ /* 0x000ff00000209400 */
[----:B------:R-:W-:Y:S01]  /*1810*/  I2F.RP R6, R19 ;  /* 0x0000001300067306 */ /* 0x000fe20000209400 */
[----:B0-----:R-:W-:-:S07]  /*1820*/  VIADD R8, R4, 0xffffffe ;  /* 0x0ffffffe04087836 */ /* 0x001fce0000000000 */
[----:B------:R-:W0:Y:S08]  /*1830*/  MUFU.RCP R5, R5 ;  /* 0x0000000500057308 */ /* 0x000e300000001000 */
[----:B------:R1:W2:Y:S08]  /*1840*/  F2I.FTZ.U32.TRUNC.NTZ R9, R8 ;  /* 0x0000000800097305 */ /* 0x0002b0000021f000 */
[----:B------:R-:W-:Y:S01]  /*1850*/  I2F.RP R23, R12 ;  /* 0x0000000c00177306 */ /* 0x000fe20000209400 */
[----:B0-----:R-:W-:Y:S01]  /*1860*/  IADD3 R10, PT, PT, R5, 0xffffffe, RZ ;  /* 0x0ffffffe050a7810 */ /* 0x001fe20007ffe0ff */
[----:B-1----:R-:W-:-:S02]  /*1870*/  IMAD.MOV.U32 R8, RZ, RZ, RZ ;  /* 0x000000ffff087224 */ /* 0x002fc400078e00ff */
[----:B--2---:R-:W-:-:S04]  /*1880*/  IMAD.MOV R25, RZ, RZ, -R9 ;  /* 0x000000ffff197224 */ /* 0x004fc800078e0a09 */
[----:B------:R-:W0:Y:S08]  /*1890*/  MUFU.RCP R7, R7 ;  /* 0x0000000700077308 */ /* 0x000e300000001000 */
[----:B------:R-:W1:Y:S08]  /*18a0*/  MUFU.RCP R6, R6 ;  /* 0x0000000600067308 */ /* 0x000e700000001000 */
[----:B------:R2:W3:Y:S01]  /*18b0*/  F2I.FTZ.U32.TRUNC.NTZ R11, R10 ;  /* 0x0000000a000b7305 */ /* 0x0004e2000021f000 */
[----:B0-----:R-:W-:-:S07]  /*18c0*/  VIADD R5, R7, 0xffffffe ;  /* 0x0ffffffe07057836 */ /* 0x001fce0000000000 */
[----:B------:R0:W4:Y:S01]  /*18d0*/  MUFU.RCP R4, R23 ;  /* 0x0000001700047308 */ /* 0x0001220000001000 */
[----:B-1----:R-:W-:Y:S01]  /*18e0*/  VIADD R24, R6, 0xffffffe ;  /* 0x0ffffffe06187836 */ /* 0x002fe20000000000 */
[----:B--2---:R-:W-:Y:S01]  /*18f0*/  MOV R10, RZ ;  /* 0x000000ff000a7202 */ /* 0x004fe20000000f00 */
[----:B------:R-:W-:Y:S01]  /*1900*/  IMAD.MOV.U32 R6, RZ, RZ, R25 ;  /* 0x000000ffff067224 */ /* 0x000fe200078e0019 */
[----:B---3--:R-:W-:-:S03]  /*1910*/  IADD3 R27, PT, PT, RZ, -R11, RZ ;  /* 0x8000000bff1b7210 */ /* 0x008fc60007ffe0ff */
[----:B------:R-:W-:Y:S01]  /*1920*/  IMAD R25, R6, R21, RZ ;  /* 0x0000001506197224 */ /* 0x000fe200078e02ff */
[----:B------:R-:W1:Y:S03]  /*1930*/  F2I.FTZ.U32.TRUNC.NTZ R5, R5 ;  /* 0x0000000500057305 */ /* 0x000e66000021f000 */
[----:B0-----:R-:W-:Y:S02]  /*1940*/  IMAD.HI.U32 R23, R9, R25, R8 ;  /* 0x0000001909177227 */ /* 0x001fe400078e0008 */
[----:B------:R-:W0:Y:S02]  /*1950*/  LDC.U16 R8, c[0x0][0x386] ;  /* 0x0000e180ff087b82 */ /* 0x000e240000000400 */
[----:B------:R-:W-:Y:S01]  /*1960*/  IMAD R9, R27, R22, RZ ;  /* 0x000000161b097224 */ /* 0x000fe200078e02ff */
[----:B------:R-:W2:Y:S01]  /*1970*/  F2I.FTZ.U32.TRUNC.NTZ R7, R24 ;  /* 0x0000001800077305 */ /* 0x000ea2000021f000 */
[----:B----4-:R-:W-:-:S02]  /*1980*/  VIADD R4, R4, 0xffffffe ;  /* 0x0ffffffe04047836 */ /* 0x010fc40000000000 */
[----:B------:R-:W-:Y:S01]  /*1990*/  IMAD.HI.U32 R11, R11, R9, R10 ;  /* 0x000000090b0b7227 */ /* 0x000fe200078e000a */
[----:B------:R-:W-:-:S03]  /*19a0*/  IABS R10, R2 ;  /* 0x00000002000a7213 */ /* 0x000fc60000000000 */
[----:B-1----:R-:W-:Y:S01]  /*19b0*/  IMAD.MOV R6, RZ, RZ, -R5 ;  /* 0x000000ffff067224 */ /* 0x002fe200078e0a05 */
[----:B------:R1:W3:Y:S03]  /*19c0*/  F2I.FTZ.U32.TRUNC.NTZ R9, R4 ;  /* 0x0000000400097305 */ /* 0x0002e6000021f000 */
[----:B------:R-:W-:Y:S02]  /*19d0*/  IMAD R25, R6, R17, RZ ;  /* 0x0000001106197224 */ /* 0x000fe400078e02ff */
[----:B------:R-:W-:Y:S02]  /*19e0*/  HFMA2 R6, -RZ, RZ, 0, 0 ;  /* 0x00000000ff067431 */ /* 0x000fe400000001ff */
[----:B--2---:R-:W-:Y:S01]  /*19f0*/  IMAD.MOV R28, RZ, RZ, -R7 ;  /* 0x000000ffff1c7224 */ /* 0x004fe200078e0a07 */
[----:B------:R-:W2:Y:S01]  /*1a00*/  I2F.RP R26, R10 ;  /* 0x0000000a001a7306 */ /* 0x000ea20000209400 */
[----:B-1----:R-:W-:-:S04]  /*1a10*/  IMAD.MOV.U32 R4, RZ, RZ, RZ ;  /* 0x000000ffff047224 */ /* 0x002fc800078e00ff */
[----:B------:R-:W-:-:S04]  /*1a20*/  IMAD.HI.U32 R24, R5, R25, R4 ;  /* 0x0000001905187227 */ /* 0x000fc800078e0004 */
[----:B------:R-:W-:Y:S02]  /*1a30*/  IMAD R25, R28, R19, RZ ;  /* 0x000000131c197224 */ /* 0x000fe400078e02ff */
[----:B---3--:R-:W-:Y:S02]  /*1a40*/  IMAD.MOV R5, RZ, RZ, -R9 ;  /* 0x000000ffff057224 */ /* 0x008fe400078e0a09 */
[----:B------:R-:W-:Y:S01]  /*1a50*/  IMAD.HI.U32 R25, R7, R25, R6 ;  /* 0x0000001907197227 */ /* 0x000fe200078e0006 */
[----:B0-----:R-:W-:Y:S01]  /*1a60*/  PRMT R7, R8, 0x9910, RZ ;  /* 0x0000991008077816 */ /* 0x001fe200000000ff */
[----:B--2---:R0:W1:Y:S02]  /*1a70*/  MUFU.RCP R4, R26 ;  /* 0x0000001a00047308 */ /* 0x0040640000001000 */
[----:B------:R-:W-:Y:S01]  /*1a80*/  IMAD R5, R5, R12, RZ ;  /* 0x0000000c05057224 */ /* 0x000fe200078e02ff */
[----:B------:R-:W-:Y:S01]  /*1a90*/  IABS R6, R7 ;  /* 0x0000000700067213 */ /* 0x000fe20000000000 */
[----:B------:R-:W-:-:S04]  /*1aa0*/  IMAD.MOV.U32 R8, RZ, RZ, RZ ;  /* 0x000000ffff087224 */ /* 0x000fc800078e00ff */
[----:B------:R-:W-:Y:S01]  /*1ab0*/  IMAD.HI.U32 R8, R9, R5, R8 ;  /* 0x0000000509087227 */ /* 0x000fe200078e0008 */
[----:B------:R-:W-:Y:S02]  /*1ac0*/  IABS R5, R14 ;  /* 0x0000000e00057213 */ /* 0x000fe40000000000 */
[----:B0-----:R-:W-:Y:S01]  /*1ad0*/  PRMT R26, R3, 0x9910, RZ ;  /* 0x00009910031a7816 */ /* 0x001fe200000000ff */
[----:B------:R-:W-:Y:S01]  /*1ae0*/  IMAD.HI.U32 R23, R23, R6, RZ ;  /* 0x0000000617177227 */ /* 0x000fe200078e00ff */
[----:B------:R-:W-:-:S03]  /*1af0*/  PRMT R3, R3, 0xbb32, RZ ;  /* 0x0000bb3203037816 */ /* 0x000fc600000000ff */
[----:B------:R-:W-:Y:S01]  /*1b00*/  IMAD.MOV R9, RZ, RZ, -R5 ;  /* 0x000000ffff097224 */ /* 0x000fe200078e0a05 */
[----:B-1----:R-:W-:Y:S01]  /*1b10*/  IADD3 R5, PT, PT, R4, 0xffffffe, RZ ;  /* 0x0ffffffe04057810 */ /* 0x002fe20007ffe0ff */
[----:B------:R-:W-:-:S04]  /*1b20*/  IMAD.HI.U32 R11, R11, R6, RZ ;  /* 0x000000060b0b7227 */ /* 0x000fc800078e00ff */
[----:B------:R-:W-:Y:S01]  /*1b30*/  IMAD.MOV.U32 R4, RZ, RZ, R9 ;  /* 0x000000ffff047224 */ /* 0x000fe200078e0009 */
[----:B------:R-:W0:Y:S01]  /*1b40*/  F2I.FTZ.U32.TRUNC.NTZ R5, R5 ;  /* 0x0000000500057305 */ /* 0x000e22000021f000 */
[----:B------:R-:W-:-:S04]  /*1b50*/  IMAD.HI.U32 R27, R24, R6, RZ ;  /* 0x00000006181b7227 */ /* 0x000fc800078e00ff */
[----:B------:R-:W-:Y:S02]  /*1b60*/  IMAD R4, R23, R4, R6 ;  /* 0x0000000417047224 */ /* 0x000fe400078e0206 */
[----:B------:R-:W-:-:S03]  /*1b70*/  IMAD.HI.U32 R25, R25, R6, RZ ;  /* 0x0000000619197227 */ /* 0x000fc600078e00ff */
[----:B------:R-:W-:Y:S01]  /*1b80*/  ISETP.GT.U32.AND P2, PT, R21, R4, PT ;  /* 0x000000041500720c */ /* 0x000fe20003f44070 */
[----:B0-----:R-:W-:-:S04]  /*1b90*/  IMAD.MOV R9, RZ, RZ, -R5 ;  /* 0x000000ffff097224 */ /* 0x001fc800078e0a05 */
[----:B------:R-:W-:-:S08]  /*1ba0*/  IMAD R9, R9, R10, RZ ;  /* 0x0000000a09097224 */ /* 0x000fd000078e02ff */
[----:B------:R-:W-:Y:S02]  /*1bb0*/  @!P2 IMAD.IADD R4, R4, 0x1, -R21 ;  /* 0x000000010404a824 */ /* 0x000fe400078e0a15 */
[----:B------:R-:W-:-:S03]  /*1bc0*/  @!P2 VIADD R23, R23, 0x1 ;  /* 0x000000011717a836 */ /* 0x000fc60000000000 */
[----:B------:R-:W-:Y:S02]  /*1bd0*/  ISETP.GE.U32.AND P0, PT, R4, R21, PT ;  /* 0x000000150400720c */ /* 0x000fe40003f06070 */
[----:B------:R-:W-:Y:S02]  /*1be0*/  MOV R4, RZ ;  /* 0x000000ff00047202 */ /* 0x000fe40000000f00 */
[----:B------:R-:W-:-:S03]  /*1bf0*/  IABS R21, R26 ;  /* 0x0000001a00157213 */ /* 0x000fc60000000000 */
[----:B------:R-:W-:Y:S01]  /*1c00*/  IMAD.HI.U32 R9, R5, R9, R4 ;  /* 0x0000000905097227 */ /* 0x000fe200078e0004 */
[----:B------:R-:W-:Y:S01]  /*1c10*/  IABS R4, R0 ;  /* 0x0000000000047213 */ /* 0x000fe20000000000 */
[----:B------:R-:W0:Y:S04]  /*1c20*/  I2F.RP R28, R21 ;  /* 0x00000015001c7306 */ /* 0x000e280000209400 */
[----:B------:R-:W-:Y:S01]  /*1c30*/  IMAD.MOV R5, RZ, RZ, -R4 ;  /* 0x000000ffff057224 */ /* 0x000fe200078e0a04 */
[----:B------:R-:W-:Y:S01]  /*1c40*/  IABS R4, R20 ;  /* 0x0000001400047213 */ /* 0x000fe20000000000 */
[----:B------:R-:W-:Y:S01]  /*1c50*/  IMAD.HI.U32 R9, R9, R6, RZ ;  /* 0x0000000609097227 */ /* 0x000fe200078e00ff */
[----:B------:R-:W-:-:S03]  /*1c60*/  @P0 IADD3 R23, PT, PT, R23, 0x1, RZ ;  /* 0x0000000117170810 */ /* 0x000fc60007ffe0ff */
[----:B------:R-:W-:Y:S02]  /*1c70*/  IMAD R5, R11, R5, R6 ;  /* 0x000000050b057224 */ /* 0x000fe400078e0206 */
[----:B------:R-:W-:-:S03]  /*1c80*/  IMAD.MOV R4, RZ, RZ, -R4 ;  /* 0x000000ffff047224 */ /* 0x000fc600078e0a04 */
[----:B------:R-:W-:Y:S01]  /*1c90*/  ISETP.GT.U32.AND P6, PT, R22, R5, PT ;  /* 0x000000051600720c */ /* 0x000fe20003fc4070 */
[----:B------:R-:W-:-:S05]  /*1ca0*/  IMAD R4, R27, R4, R6 ;  /* 0x000000041b047224 */ /* 0x000fca00078e0206 */
[----:B------:R-:W-:-:S07]  /*1cb0*/  ISETP.GT.U32.AND P3, PT, R17, R4, PT ;  /* 0x000000041100720c */ /* 0x000fce0003f64070 */
[----:B------:R-:W-:Y:S02]  /*1cc0*/  @!P6 IMAD.IADD R5, R5, 0x1, -R22 ;  /* 0x000000010505e824 */ /* 0x000fe400078e0a16 */
[----:B------:R-:W-:Y:S01]  /*1cd0*/  @!P6 VIADD R11, R11, 0x1 ;  /* 0x000000010b0be836 */ /* 0x000fe20000000000 */
[----:B------:R-:W-:Y:S02]  /*1ce0*/  ISETP.NE.AND P6, PT, R14, RZ, PT ;  /* 0x000000ff0e00720c */ /* 0x000fe40003fc5270 */
[----:B------:R-:W-:Y:S01]  /*1cf0*/  ISETP.GE.U32.AND P4, PT, R5, R22, PT ;  /* 0x000000160500720c */ /* 0x000fe20003f86070 */
[----:B------:R-:W-:Y:S01]  /*1d00*/  @!P3 IMAD.IADD R4, R4, 0x1, -R17 ;  /* 0x000000010404b824 */ /* 0x000fe200078e0a11 */
[----:B0-----:R-:W0:Y:S01]  /*1d10*/  MUFU.RCP R5, R28 ;  /* 0x0000001c00057308 */ /* 0x001e220000001000 */
[----:B------:R-:W-:Y:S01]  /*1d20*/  IABS R22, R13 ;  /* 0x0000000d00167213 */ /* 0x000fe20000000000 */
[----:B------:R-:W-:Y:S02]  /*1d30*/  @!P3 VIADD R27, R27, 0x1 ;  /* 0x000000011b1bb836 */ /* 0x000fe40000000000 */
[----:B------:R-:W-:-:S02]  /*1d40*/  ISETP.GE.U32.AND P5, PT, R4, R17, PT ;  /* 0x000000110400720c */ /* 0x000fc40003fa6070 */
[----:B------:R-:W-:Y:S02]  /*1d50*/  IADD3 R22, PT, PT, RZ, -R22, RZ ;  /* 0x80000016ff167210 */ /* 0x000fe40007ffe0ff */
[----:B------:R-:W-:-:S03]  /*1d60*/  IABS R17, R16 ;  /* 0x0000001000117213 */ /* 0x000fc60000000000 */
[--C-:B------:R-:W-:Y:S01]  /*1d70*/  IMAD R22, R25, R22, R6.reuse ;  /* 0x0000001619167224 */ /* 0x100fe200078e0206 */
[----:B------:R-:W-:Y:S01]  /*1d80*/  @P4 IADD3 R11, PT, PT, R11, 0x1, RZ ;  /* 0x000000010b0b4810 */ /* 0x000fe20007ffe0ff */
[----:B------:R-:W-:Y:S01]  /*1d90*/  IMAD.MOV R29, RZ, RZ, -R17 ;  /* 0x000000ffff1d7224 */ /* 0x000fe200078e0a11 */
[----:B------:R-:W-:Y:S01]  /*1da0*/  ISETP.NE.AND P4, PT, R0, RZ, PT ;  /* 0x000000ff0000720c */ /* 0x000fe20003f85270 */
[----:B------:R-:W-:Y:S01]  /*1db0*/  IMAD.HI.U32 R17, R8, R6, RZ ;  /* 0x0000000608117227 */ /* 0x000fe200078e00ff */
[----:B------:R-:W-:Y:S02]  /*1dc0*/  ISETP.GT.U32.AND P1, PT, R19, R22, PT ;  /* 0x000000161300720c */ /* 0x000fe40003f24070 */
[----:B------:R-:W-:Y:S01]  /*1dd0*/  IABS R8, R26 ;  /* 0x0000001a00087213 */ /* 0x000fe20000000000 */
[----:B0-----:R-:W-:Y:S01]  /*1de0*/  VIADD R5, R5, 0xffffffe ;  /* 0x0ffffffe05057836 */ /* 0x001fe20000000000 */
[----:B------:R-:W-:Y:S01]  /*1df0*/  @P5 IADD3 R27, PT, PT, R27, 0x1, RZ ;  /* 0x000000011b1b5810 */ /* 0x000fe20007ffe0ff */
[----:B------:R-:W-:Y:S01]  /*1e00*/  IMAD R29, R17, R29, R6 ;  /* 0x0000001d111d7224 */ /* 0x000fe200078e0206 */
[----:B------:R-:W-:Y:S01]  /*1e10*/  ISETP.NE.AND P5, PT, R20, RZ, PT ;  /* 0x000000ff1400720c */ /* 0x000fe20003fa5270 */
[----:B------:R-:W-:-:S02]  /*1e20*/  IMAD.MOV R8, RZ, RZ, -R8 ;  /* 0x000000ffff087224 */ /* 0x000fc400078e0a08 */
[----:B------:R-:W0:Y:S04]  /*1e30*/  F2I.FTZ.U32.TRUNC.NTZ R5, R5 ;  /* 0x0000000500057305 */ /* 0x000e28000021f000 */
[----:B------:R-:W-:Y:S01]  /*1e40*/  @!P1 IADD3 R22, PT, PT, R22, -R19, RZ ;  /* 0x8000001316169210 */ /* 0x000fe20007ffe0ff */
[----:B------:R-:W-:-:S03]  /*1e50*/  @!P1 VIADD R25, R25, 0x1 ;  /* 0x0000000119199836 */ /* 0x000fc60000000000 */
[----:B------:R-:W-:Y:S01]  /*1e60*/  ISETP.GE.U32.AND P2, PT, R22, R19, PT ;  /* 0x000000131600720c */ /* 0x000fe20003f46070 */
[----:B------:R-:W-:-:S05]  /*1e70*/  IMAD.MOV.U32 R22, RZ, RZ, R3 ;  /* 0x000000ffff167224 */ /* 0x000fca00078e0003 */
[----:B------:R-:W-:Y:S01]  /*1e80*/  IABS R3, R22 ;  /* 0x0000001600037213 */ /* 0x000fe20000000000 */
[----:B0-----:R-:W-:-:S04]  /*1e90*/  IMAD.MOV R4, RZ, RZ, -R5 ;  /* 0x000000ffff047224 */ /* 0x001fc800078e0a05 */
[----:B------:R-:W-:Y:S02]  /*1ea0*/  IMAD R19, R4, R21, RZ ;  /* 0x0000001504137224 */ /* 0x000fe400078e02ff */
[----:B------:R-:W-:Y:S01]  /*1eb0*/  IMAD.MOV.U32 R4, RZ, RZ, RZ ;  /* 0x000000ffff047224 */ /* 0x000fe200078e00ff */
[----:B------:R-:W-:-:S03]  /*1ec0*/  @P2 IADD3 R25, PT, PT, R25, 0x1, RZ ;  /* 0x0000000119192810 */ /* 0x000fc60007ffe0ff */
[----:B------:R-:W-:Y:S01]  /*1ed0*/  IMAD.HI.U32 R19, R5, R19, R4 ;  /* 0x0000001305137227 */ /* 0x000fe200078e0004 */
[----:B------:R-:W-:Y:S01]  /*1ee0*/  LOP3.LUT R4, R7, R14, RZ, 0x3c, !PT ;  /* 0x0000000e07047212 */ /* 0x000fe200078e3cff */
[----:B------:R-:W0:Y:S03]  /*1ef0*/  I2F.RP R5, R3 ;  /* 0x0000000300057306 */ /* 0x000e260000209400 */
[----:B------:R-:W-:Y:S01]  /*1f00*/  ISETP.GE.AND P0, PT, R4, RZ, PT ;  /* 0x000000ff0400720c */ /* 0x000fe20003f06270 */
[----:B------:R-:W-:Y:S01]  /*1f10*/  IMAD.HI.U32 R19, R19, R6, RZ ;  /* 0x0000000613137227 */ /* 0x000fe200078e00ff */
[----:B------:R-:W-:-:S03]  /*1f20*/  LOP3.LUT R4, R7, R0, RZ, 0x3c, !PT ;  /* 0x0000000007047212 */ /* 0x000fc600078e3cff */
[----:B------:R-:W-:-:S05]  /*1f30*/  IMAD R8, R19, R8, R6 ;  /* 0x0000000813087224 */ /* 0x000fca00078e0206 */
[----:B------:R-:W-:Y:S01]  /*1f40*/  ISETP.GT.U32.AND P1, PT, R21, R8, PT ;  /* 0x000000081500720c */ /* 0x000fe20003f24070 */
[----:B0-----:R-:W0:Y:S02]  /*1f50*/  MUFU.RCP R5, R5 ;  /* 0x0000000500057308 */ /* 0x001e240000001000 */
[----:B------:R-:W-:Y:S01]  /*1f60*/  @!P0 IMAD.MOV R23, RZ, RZ, -R23 ;  /* 0x000000ffff178224 */ /* 0x000fe200078e0a17 */
[----:B------:R-:W-:Y:S02]  /*1f70*/  ISETP.GE.AND P0, PT, R4, RZ, PT ;  /* 0x000000ff0400720c */ /* 0x000fe40003f06270 */
[----:B------:R-:W-:-:S07]  /*1f80*/  @!P6 LOP3.LUT R23, RZ, R14, RZ, 0x33, !PT ;  /* 0x0000000eff17e212 */ /* 0x000fce00078e33ff */
[----:B------:R-:W-:Y:S01]  /*1f90*/  @!P1 IADD3 R8, PT, PT, R8, -R21, RZ ;  /* 0x8000001508089210 */ /* 0x000fe20007ffe0ff */
[----:B------:R-:W-:-:S03]  /*1fa0*/  @!P1 VIADD R19, R19, 0x1 ;  /* 0x0000000113139836 */ /* 0x000fc60000000000 */
[----:B------:R-:W-:Y:S01]  /*1fb0*/  @!P0 IMAD.MOV R11, RZ, RZ, -R11 ;  /* 0x000000ffff0b8224 */ /* 0x000fe200078e0a0b */
[----:B------:R-:W-:Y:S01]  /*1fc0*/  @!P4 LOP3.LUT R11, RZ, R0, RZ, 0x33, !PT ;  /* 0x00000000ff0bc212 */ /* 0x000fe200078e33ff */
[----:B0-----:R-:W-:Y:S01]  /*1fd0*/  VIADD R4, R5, 0xffffffe ;  /* 0x0ffffffe05047836 */ /* 0x001fe20000000000 */
[----:B------:R-:W-:Y:S02]  /*1fe0*/  ISETP.GT.U32.AND P4, PT, R12, R29, PT ;  /* 0x0000001d0c00720c */ /* 0x000fe40003f84070 */
[----:B------:R-:W-:Y:S01]  /*1ff0*/  PRMT R24, R23, 0x5410, R11 ;  /* 0x0000541017187816 */ /* 0x000fe2000000000b */
[----:B------:R0:W1:Y:S02]  /*2000*/  F2I.FTZ.U32.TRUNC.NTZ R5, R4 ;  /* 0x0000000400057305 */ /* 0x000064000021f000 */
[----:B0-----:R-:W-:-:S08]  /*2010*/  LOP3.LUT R4, R7, R20, RZ, 0x3c, !PT ;  /* 0x0000001407047212 */ /* 0x001fd000078e3cff */
[----:B------:R-:W-:Y:S02]  /*2020*/  @!P4 IMAD.IADD R29, R29, 0x1, -R12 ;  /* 0x000000011d1dc824 */ /* 0x000fe400078e0a0c */
[----:B------:R-:W-:Y:S01]  /*2030*/  @!P4 VIADD R17, R17, 0x1 ;  /* 0x000000011111c836 */ /* 0x000fe20000000000 */
[----:B------:R-:W-:Y:S02]  /*2040*/  ISETP.GE.AND P0, PT, R4, RZ, PT ;  /* 0x000000ff0400720c */ /* 0x000fe40003f06270 */
[----:B------:R-:W-:Y:S01]  /*2050*/  LOP3.LUT R4, R7, R13, RZ, 0x3c, !PT ;  /* 0x0000000d07047212 */ /* 0x000fe200078e3cff */
[----:B-1----:R-:W-:Y:S01]  /*2060*/  IMAD.MOV R0, RZ, RZ, -R5 ;  /* 0x000000ffff007224 */ /* 0x002fe200078e0a05 */
[----:B------:R-:W-:Y:S02]  /*2070*/  ISETP.GE.U32.AND P3, PT, R29, R12, PT ;  /* 0x0000000c1d00720c */ /* 0x000fe40003f66070 */
[----:B------:R-:W-:Y:S01]  /*2080*/  ISETP.GE.AND P6, PT, R4, RZ, PT ;  /* 0x000000ff0400720c */ /* 0x000fe20003fc6270 */
[----:B------:R-:W-:-:S02]  /*2090*/  HFMA2 R4, -RZ, RZ, 0, 0 ;  /* 0x00000000ff047431 */ /* 0x000fc400000001ff */
[----:B------:R-:W-:Y:S01]  /*20a0*/  IMAD R0, R0, R3, RZ ;  /* 0x0000000300007224 */ /* 0x000fe200078e02ff */
[----:B------:R-:W-:Y:S02]  /*20b0*/  IABS R12, R22 ;  /* 0x00000016000c7213 */ /* 0x000fe40000000000 */
[----:B------:R-:W-:Y:S01]  /*20c0*/  ISETP.GE.U32.AND P4, PT, R8, R21, PT ;  /* 0x000000150800720c */ /* 0x000fe20003f86070 */
[----:B------:R-:W-:Y:S01]  /*20d0*/  @!P0 IMAD.MOV R27, RZ, RZ, -R27 ;  /* 0x000000ffff1b8224 */ /* 0x000fe200078e0a1b */
[----:B------:R-:W-:Y:S02]  /*20e0*/  @!P5 LOP3.LUT R27, RZ, R20, RZ, 0x33, !PT ;  /* 0x00000014ff1bd212 */ /* 0x000fe400078e33ff */
[----:B------:R-:W-:Y:S01]  /*20f0*/  ISETP.NE.AND P5, PT, R13, RZ, PT ;  /* 0x000000ff0d00720c */ /* 0x000fe20003fa5270 */
[----:B------:R-:W-:Y:S01]  /*2100*/  IMAD.HI.U32 R5, R5, R0, R4 ;  /* 0x0000000005057227 */ /* 0x000fe200078e0004 */
[----:B------:R-:W-:Y:S02]  /*2110*/  IABS R0, R2 ;  /* 0x0000000200007213 */ /* 0x000fe40000000000 */
[----:B------:R-:W-:Y:S01]  /*2120*/  @P3 IADD3 R17, PT, PT, R17, 0x1, RZ ;  /* 0x0000000111113810 */ /* 0x000fe20007ffe0ff */
[----:B------:R-:W-:Y:S01]  /*2130*/  @!P6 IMAD.MOV R25, RZ, RZ, -R25 ;  /* 0x000000ffff19e224 */ /* 0x000fe200078e0a19 */
[----:B------:R-:W-:Y:S01]  /*2140*/  IADD3 R4, PT, PT, RZ, -R0, RZ ;  /* 0x80000000ff047210 */ /* 0x000fe20007ffe0ff */
[----:B------:R-:W-:-:S02]  /*2150*/  IMAD.MOV R0, RZ, RZ, -R12 ;  /* 0x000000ffff007224 */ /* 0x000fc400078e0a0c */
[----:B------:R-:W-:-:S04]  /*2160*/  IMAD.HI.U32 R29, R5, R6, RZ ;  /* 0x00000006051d7227 */ /* 0x000fc800078e00ff */
[--C-:B------:R-:W-:Y:S01]  /*2170*/  IMAD R5, R9, R4, R6.reuse ;  /* 0x0000000409057224 */ /* 0x100fe200078e0206 */
[----:B------:R-:W-:Y:S01]  /*2180*/  LOP3.LUT R4, R7, R16, RZ, 0x3c, !PT ;  /* 0x0000001007047212 */ /* 0x000fe200078e3cff */
[----:B------:R-:W-:Y:S01]  /*2190*/  IMAD R0, R29, R0, R6 ;  /* 0x000000001d007224 */ /* 0x000fe200078e0206 */
[----:B------:R-:W-:Y:S01]  /*21a0*/  @!P5 LOP3.LUT R25, RZ, R13, RZ, 0x33, !PT ;  /* 0x0000000dff19d212 */ /* 0x000fe200078e33ff */
[----:B------:R-:W-:Y:S01]  /*21b0*/  @P4 VIADD R19, R19, 0x1 ;  /* 0x0000000113134836 */ /* 0x000fe20000000000 */
[----:B------:R-:W-:Y:S02]  /*21c0*/  ISETP.GT.U32.AND P0, PT, R10, R5, PT ;  /* 0x000000050a00720c */ /* 0x000fe40003f04070 */
[----:B------:R-:W-:Y:S02]  /*21d0*/  ISETP.GT.U32.AND P2, PT, R3, R0, PT ;  /* 0x000000000300720c */ /* 0x000fe40003f44070 */
[----:B------:R-:W-:Y:S02]  /*21e0*/  ISETP.GE.AND P6, PT, R4, RZ, PT ;  /* 0x000000ff0400720c */ /* 0x000fe40003fc6270 */
[----:B------:R-:W-:-:S02]  /*21f0*/  LOP3.LUT R6, R7, R2, RZ, 0x3c, !PT ;  /* 0x0000000207067212 */ /* 0x000fc400078e3cff */
[----:B------:R-:W-:Y:S02]  /*2200*/  ISETP.NE.AND P4, PT, R16, RZ, PT ;  /* 0x000000ff1000720c */ /* 0x000fe40003f85270 */
[----:B------:R-:W-:Y:S02]  /*2210*/  ISETP.GE.AND P3, PT, R6, RZ, PT ;  /* 0x000000ff0600720c */ /* 0x000fe40003f66270 */
[----:B------:R-:W-:Y:S01]  /*2220*/  PRMT R25, R27, 0x5410, R25 ;  /* 0x000054101b197816 */ /* 0x000fe20000000019 */
[----:B------:R-:W-:Y:S02]  /*2230*/  @!P0 IMAD.IADD R5, R5, 0x1, -R10 ;  /* 0x0000000105058824 */ /* 0x000fe400078e0a0a */
[----:B------:R-:W-:Y:S02]  /*2240*/  @!P2 IMAD.IADD R0, R0, 0x1, -R3 ;  /* 0x000000010000a824 */ /* 0x000fe400078e0a03 */
[----:B------:R-:W-:Y:S01]  /*2250*/  @!P0 VIADD R9, R9, 0x1 ;  /* 0x0000000109098836 */ /* 0x000fe20000000000 */
[----:B------:R-:W-:Y:S01]  /*2260*/  ISETP.GE.U32.AND P5, PT, R5, R10, PT ;  /* 0x0000000a0500720c */ /* 0x000fe20003fa6070 */
[----:B------:R-:W-:Y:S01]  /*2270*/  @!P2 VIADD R29, R29, 0x1 ;  /* 0x000000011d1da836 */ /* 0x000fe20000000000 */
[----:B------:R-:W-:Y:S01]  /*2280*/  ISETP.GE.U32.AND P0, PT, R0, R3, PT ;  /* 0x000000030000720c */ /* 0x000fe20003f06070 */
[----:B------:R-:W0:Y:S01]  /*2290*/  LDC.64 R4, c[0x0][0x388] ;  /* 0x0000e200ff047b82 */ /* 0x000e220000000a00 */
[----:B------:R-:W-:-:S02]  /*22a0*/  LOP3.LUT R0, R7, R26, RZ, 0x3c, !PT ;  /* 0x0000001a07007212 */ /* 0x000fc400078e3cff */
[----:B------:R-:W-:Y:S02]  /*22b0*/  LOP3.LUT R7, R7, R22, RZ, 0x3c, !PT ;  /* 0x0000001607077212 */ /* 0x000fe400078e3cff */
[----:B------:R-:W-:Y:S02]  /*22c0*/  ISETP.GE.AND P1, PT, R0, RZ, PT ;  /* 0x000000ff0000720c */ /* 0x000fe40003f26270 */
[----:B------:R-:W-:Y:S02]  /*22d0*/  @!P6 IADD3 R17, PT, PT, -R17, RZ, RZ ;  /* 0x000000ff1111e210 */ /* 0x000fe40007ffe1ff */
[----:B------:R-:W-:Y:S02]  /*22e0*/  ISETP.NE.AND P6, PT, R2, RZ, PT ;  /* 0x000000ff0200720c */ /* 0x000fe40003fc5270 */
[----:B------:R-:W-:Y:S01]  /*22f0*/  @P5 IADD3 R9, PT, PT, R9, 0x1, RZ ;  /* 0x0000000109095810 */ /* 0x000fe20007ffe0ff */
[----:B------:R-:W-:Y:S01]  /*2300*/  @P0 VIADD R29, R29, 0x1 ;  /* 0x000000011d1d0836 */ /* 0x000fe20000000000 */
[----:B------:R-:W-:-:S02]  /*2310*/  ISETP.GE.AND P5, PT, R7, RZ, PT ;  /* 0x000000ff0700720c */ /* 0x000fc40003fa6270 */
[----:B------:R-:W-:Y:S01]  /*2320*/  ISETP.NE.AND P2, PT, R26, RZ, PT ;  /* 0x000000ff1a00720c */ /* 0x000fe20003f45270 */
[----:B------:R-:W-:Y:S01]  /*2330*/  @!P3 IMAD.MOV R9, RZ, RZ, -R9 ;  /* 0x000000ffff09b224 */ /* 0x000fe200078e0a09 */
[----:B------:R-:W-:Y:S02]  /*2340*/  ISETP.NE.AND P0, PT, R22, RZ, PT ;  /* 0x000000ff1600720c */ /* 0x000fe40003f05270 */
[----:B------:R-:W-:Y:S02]  /*2350*/  @!P1 IADD3 R19, PT, PT, -R19, RZ, RZ ;  /* 0x000000ff13139210 */ /* 0x000fe40007ffe1ff */
[----:B------:R-:W-:Y:S02]  /*2360*/  @!P4 LOP3.LUT R17, RZ, R16, RZ, 0x33, !PT ;  /* 0x00000010ff11c212 */ /* 0x000fe400078e33ff */
[----:B------:R-:W-:Y:S01]  /*2370*/  @!P6 LOP3.LUT R9, RZ, R2, RZ, 0x33, !PT ;  /* 0x00000002ff09e212 */ /* 0x000fe200078e33ff */
[----:B0-----:R-:W-:-:S03]  /*2380*/  IMAD.WIDE.U32 R4, R18, 0x2, R4 ;  /* 0x0000000212047825 */ /* 0x001fc600078e0004 */
[----:B------:R-:W-:Y:S01]  /*2390*/  PRMT R28, R17, 0x5410, R9 ;  /* 0x00005410111c7816 */ /* 0x000fe20000000009 */
[----:B------:R-:W-:Y:S01]  /*23a0*/  @!P5 IMAD.MOV R29, RZ, RZ, -R29 ;  /* 0x000000ffff1dd224 */ /* 0x000fe200078e0a1d */
[----:B------:R-:W-:Y:S01]  /*23b0*/  @!P2 LOP3.LUT R19, RZ, R26, RZ, 0x33, !PT ;  /* 0x0000001aff13a212 */ /* 0x000fe200078e33ff */
[----:B------:R-:W-:Y:S01]  /*23c0*/  IMAD.WIDE.U32 R4, R15, 0x8, R4 ;  /* 0x000000080f047825 */ /* 0x000fe200078e0004 */
[----:B------:R-:W-:-:S04]  /*23d0*/  @!P0 LOP3.LUT R29, RZ, R22, RZ, 0x33, !PT ;  /* 0x00000016ff1d8212 */ /* 0x000fc800078e33ff */
[----:B------:R-:W-:Y:S01]  /*23e0*/  PRMT R29, R19, 0x5410, R29 ;  /* 0x00005410131d7816 */ /* 0x000fe2000000001d */
[----:B------:R-:W-:Y:S04]  /*23f0*/  STG.E.64 desc[UR4][R4.64], R24 ;  /* 0x0000001804007986 */ /* 0x000fe8000c101b04 */
[----:B------:R-:W-:Y:S01]  /*2400*/  STG.E.64 desc[UR4][R4.64+0x400], R28 ;  /* 0x0004001c04007986 */ /* 0x000fe2000c101b04 */
[----:B------:R-:W-:Y:S05]  /*2410*/  EXIT ;  /* 0x000000000000794d */ /* 0x000fea0003800000 */
.L_x_13511:
        /* <DEDUP_REMOVED lines=14> */
.L_x_23244:


//--------------------- .text._ZN2at6native29vectorized_elementwise_kernelILi8ENS0_13AUnaryFunctorIsssZZZNS0_15binary_internal21div_trunc_kernel_cudaERNS_18TensorIteratorBaseEENKUlvE_clEvENKUlvE3_clEvEUlssE_EESt5arrayIPcLm2EEEEviT0_T1_ --------------------------
	.section	.text._ZN2at6native29vectorized_elementwise_kernelILi8ENS0_13AUnaryFunctorIsssZZZNS0_15binary_internal21div_trunc_kernel_cudaERNS_18TensorIteratorBaseEENKUlvE_clEvENKUlvE3_clEvEUlssE_EESt5arrayIPcLm2EEEEviT0_T1_,"ax",@progbits
	.align	128
        .global         _ZN2at6native29vectorized_elementwise_kernelILi8ENS0_13AUnaryFunctorIsssZZZNS0_15binary_internal21div_trunc_kernel_cudaERNS_18TensorIteratorBaseEENKUlvE_clEvENKUlvE3_clEvEUlssE_EESt5arrayIPcLm2EEEEviT0_T1_
        .type           _ZN2at6native29vectorized_elementwise_kernelILi8ENS0_13AUnaryFunctorIsssZZZNS0_15binary_internal21div_trunc_kernel_cudaERNS_18TensorIteratorBaseEENKUlvE_clEvENKUlvE3_clEvEUlssE_EESt5arrayIPcLm2EEEEviT0_T1_,@function
        .size           _ZN2at6native29vectorized_elementwise_kernelILi8ENS0_13AUnaryFunctorIsssZZZNS0_15binary_internal21div_trunc_kernel_cudaERNS_18TensorIteratorBaseEENKUlvE_clEvENKUlvE3_clEvEUlssE_EESt5arrayIPcLm2EEEEviT0_T1_,(.L_x_23245 - _ZN2at6native29vectorized_elementwise_kernelILi8ENS0_13AUnaryFunctorIsssZZZNS0_15binary_internal21div_trunc_kernel_cudaERNS_18TensorIteratorBaseEENKUlvE_clEvENKUlvE3_clEvEUlssE_EESt5arrayIPcLm2EEEEviT0_T1_)
        .other          _ZN2at6native29vectorized_elementwise_kernelILi8ENS0_13AUnaryFunctorIsssZZZNS0_15binary_internal21div_trunc_kernel_cudaERNS_18TensorIteratorBaseEENKUlvE_clEvENKUlvE3_clEvEUlssE_EESt5arrayIPcLm2EEEEviT0_T1_,@"STO_CUDA_ENTRY STV_DEFAULT"
_ZN2at6native29vectorized_elementwise_kernelILi8ENS0_13AUnaryFunctorIsssZZZNS0_15binary_internal21div_trunc_kernel_cudaERNS_18TensorIteratorBaseEENKUlvE_clEvENKUlvE3_clEvEUlssE_EESt5arrayIPcLm2EEEEviT0_T1_:
.text._ZN2at6native29vectorized_elementwise_kernelILi8ENS0_13AUnaryFunctorIsssZZZNS0_15binary_internal21div_trunc_kernel_cudaERNS_18TensorIteratorBaseEENKUlvE_clEvENKUlvE3_clEvEUlssE_EESt5arrayIPcLm2EEEEviT0_T1_:
        /* <DEDUP_REMOVED lines=95> */
.L_x_13514:
[----:B------:R-:W-:Y:S05]  /*05f0*/  BSYNC.RECONVERGENT B0 ;  /* 0x0000000000007941 */ /* 0x000fea0003800200 */
.L_x_13513:
        /* <DEDUP_REMOVED lines=31> */
.L_x_13516:
[----:B------:R-:W-:Y:S05]  /*07f0*/  BSYNC.RECONVERGENT B0 ;  /* 0x0000000000007941 */ /* 0x000fea0003800200 */
.L_x_13515:
        /* <DEDUP_REMOVED lines=37> */
.L_x_13518:
[----:B------:R-:W-:Y:S05]  /*0a50*/  BSYNC.RECONVERGENT B0 ;  /* 0x0000000000007941 */ /* 0x000fea0003800200 */
.L_x_13517:
        /* <DEDUP_REMOVED lines=30> */
.L_x_13520:
[----:B------:R-:W-:Y:S05]  /*0c40*/  BSYNC.RECONVERGENT B0 ;  /* 0x0000000000007941 */ /* 0x000fea0003800200 */
.L_x_13519:
        /* <DEDUP_REMOVED lines=27> */
.L_x_13522:
[----:B------:R-:W-:Y:S05]  /*0e00*/  BSYNC.RECONVERGENT B0 ;  /* 0x0000000000007941 */ /* 0x000fea0003800200 */
.L_x_13521:
        /* <DEDUP_REMOVED lines=27> */
.L_x_13524:
[----:B------:R-:W-:Y:S05]  /*0fc0*/  BSYNC.RECONVERGENT B0 ;  /* 0x0000000000007941 */ /* 0x000fea0003800200 */
.L_x_13523:
        /* <DEDUP_REMOVED lines=27> */
.L_x_13526:
[----:B------:R-:W-:Y:S05]  /*1180*/  BSYNC.RECONVERGENT B0 ;  /* 0x0000000000007941 */ /* 0x000fea0003800200 */
.L_x_13525:
        /* <DEDUP_REMOVED lines=26> */
.L_x_13528:
[----:B------:R-:W-:Y:S05]  /*1330*/  BSYNC.RECONVERGENT B0 ;  /* 0x0000000000007941 */ /* 0x000fea0003800200 */
.L_x_13527:
        /* <DEDUP_REMOVED lines=18> */
.L_x_13531:
[----:B------:R-:W-:-:S13]  /*1460*/  ISETP.GE.U32.AND P0, PT, R7, R6, PT ;  /* 0x000000060700720c */ /* 0x000fda0003f06070 */
[----:B------:R-:W-:Y:S05]  /*1470*/  @P0 BRA `(.L_x_13533) ;  /* 0x0000000000300947 */ /* 0x000fea0003800000 */
[----:B0-----:R-:W0:Y:S01]  /*1480*/  LDC.64 R2, c[0x0][0x388] ;  /* 0x0000e200ff027b82 */ /* 0x001e220000000a00 */
[----:B------:R-:W-:Y:S02]  /*1490*/  IMAD.IADD R5, R14, 0x1, R7 ;  /* 0x000000010e057824 */ /* 0x000fe400078e0207 */
[----:B------:R-:W-:Y:S02]  /*14a0*/  VIADD R7, R7, 0x80 ;  /* 0x0000008007077836 */ /* 0x000fe40000000000 */
[----:B0-----:R-:W-:-:S05]  /*14b0*/  IMAD.WIDE.U32 R2, R5, 0x2, R2 ;  /* 0x0000000205027825 */ /* 0x001fca00078e0002 */
[----:B-----5:R1:W-:Y:S02]  /*14c0*/  STG.E.U16 desc[UR4][R2.64], R18 ;  /* 0x0000001202007986 */ /* 0x0203e4000c101504 */
.L_x_13532:
[----:B------:R-:W-:-:S13]  /*14d0*/  ISETP.GE.U32.AND P0, PT, R7, R6, PT ;  /* 0x000000060700720c */ /* 0x000fda0003f06070 */
[----:B------:R-:W-:Y:S05]  /*14e0*/  @P0 BRA `(.L_x_13534) ;  /* 0x0000000000340947 */ /* 0x000fea0003800000 */
[----:B01----:R-:W0:Y:S01]  /*14f0*/  LDC.64 R2, c[0x0][0x388] ;  /* 0x0000e200ff027b82 */ /* 0x003e220000000a00 */
[----:B------:R-:W-:Y:S01]  /*1500*/  IADD3 R5, PT, PT, R14, R7, RZ ;  /* 0x000000070e057210 */ /* 0x000fe20007ffe0ff */
[----:B------:R-:W-:-:S04]  /*1510*/  VIADD R7, R7, 0x80 ;  /* 0x0000008007077836 */ /* 0x000fc80000000000 */
[----:B0-----:R-:W-:-:S05]  /*1520*/  IMAD.WIDE.U32 R2, R5, 0x2, R2 ;  /* 0x0000000205027825 */ /* 0x001fca00078e0002 */
[----:B-----5:R1:W-:Y:S02]  /*1530*/  STG.E.U16 desc[UR4][R2.64], R8 ;  /* 0x0000000802007986 */ /* 0x0203e4000c101504 */
.L_x_13533:
        /* <DEDUP_REMOVED lines=8> */
.L_x_13534:
[----:B------:R-:W-:Y:S05]  /*15c0*/  BSYNC.RELIABLE B1 ;  /* 0x0000000000017941 */ /* 0x000fea0003800100 */
.L_x_13530:
[----:B------:R-:W-:-:S13]  /*15d0*/  ISETP.GE.U32.AND P0, PT, R7, R6, PT ;  /* 0x000000060700720c */ /* 0x000fda0003f06070 */
[----:B012---:R-:W0:Y:S01]  /*15e0*/  @!P0 LDC.64 R2, c[0x0][0x388] ;  /* 0x0000e200ff028b82 */ /* 0x007e220000000a00 */
[----:B------:R-:W-:Y:S01]  /*15f0*/  @!P0 IADD3 R5, PT, PT, R14, R7, RZ ;  /* 0x000000070e058210 */ /* 0x000fe20007ffe0ff */
[----:B------:R-:W-:-:S04]  /*1600*/  @!P0 VIADD R7, R7, 0x80 ;  /* 0x0000008007078836 */ /* 0x000fc80000000000 */
[----:B0-----:R-:W-:-:S05]  /*1610*/  @!P0 IMAD.WIDE.U32 R2, R5, 0x2, R2 ;  /* 0x0000000205028825 */ /* 0x001fca00078e0002 */
[----:B-----5:R2:W-:Y:S02]  /*1620*/  @!P0 STG.E.U16 desc[UR4][R2.64], R16 ;  /* 0x0000001002008986 */ /* 0x0205e4000c101504 */
.L_x_13535:
[----:B------:R-:W-:Y:S05]  /*1630*/  BSYNC.RECONVERGENT B0 ;  /* 0x0000000000007941 */ /* 0x000fea0003800200 */
.L_x_13529:
        /* <DEDUP_REMOVED lines=8> */
.L_x_13512:
[----:B------:R-:W0:Y:S01]  /*16c0*/  S2R R13, SR_TID.X ;  /* 0x00000000000d7919 */ /* 0x000e220000002100 */
[----:B------:R-:W1:Y:S02]  /*16d0*/  LDC.64 R2, c[0x0][0x390] ;  /* 0x0000e400ff027b82 */ /* 0x000e640000000a00 */
[----:B-1----:R-:W-:-:S04]  /*16e0*/  IMAD.WIDE.U32 R2, R14, 0x2, R2 ;  /* 0x000000020e027825 */ /* 0x002fc800078e0002 */
[----:B0-----:R-:W-:-:S05]  /*16f0*/  IMAD.WIDE.U32 R2, R13, 0x10, R2 ;  /* 0x000000100d027825 */ /* 0x001fca00078e0002 */
[----:B------:R-:W2:Y:S02]  /*1700*/  LDG.E.128 R4, desc[UR4][R2.64] ;  /* 0x0000000402047981 */ /* 0x000ea4000c1e1d00 */
[C---:B--2---:R-:W-:Y:S02]  /*1710*/  PRMT R12, R4.reuse, 0x9910, RZ ;  /* 0x00009910040c7816 */ /* 0x044fe400000000ff */
[----:B------:R-:W-:Y:S02]  /*1720*/  PRMT R0, R4, 0xbb32, RZ ;  /* 0x0000bb3204007816 */ /* 0x000fe400000000ff */
[----:B------:R-:W-:Y:S02]  /*1730*/  IABS R21, R12 ;  /* 0x0000000c00157213 */ /* 0x000fe40000000000 */
[----:B------:R-:W-:Y:S02]  /*1740*/  IABS R22, R0 ;  /* 0x0000000000167213 */ /* 0x000fe40000000000 */
[----:B------:R-:W0:Y:S01]  /*1750*/  I2F.RP R10, R21 ;  /* 0x00000015000a7306 */ /* 0x000e220000209400 */
[----:B------:R-:W-:-:S02]  /*1760*/  PRMT R15, R5, 0x9910, RZ ;  /* 0x00009910050f7816 */ /* 0x000fc400000000ff */
[----:B------:R-:W-:Y:S02]  /*1770*/  PRMT R16, R5, 0xbb32, RZ ;  /* 0x0000bb3205107816 */ /* 0x000fe400000000ff */
[----:B------:R-:W-:Y:S02]  /*1780*/  IABS R19, R15 ;  /* 0x0000000f00137213 */ /* 0x000fe40000000000 */
[----:B------:R-:W-:Y:S01]  /*1790*/  IABS R20, R16 ;  /* 0x0000001000147213 */ /* 0x000fe20000000000 */
[----:B------:R-:W-:Y:S01]  /*17a0*/  I2F.RP R3, R22 ;  /* 0x0000001600037306 */ /* 0x000fe20000209400 */
[C---:B------:R-:W-:Y:S02]  /*17b0*/  PRMT R18, R6.reuse, 0x9910, RZ ;  /* 0x0000991006127816 */ /* 0x040fe400000000ff */
[----:B------:R-:W-:Y:S02]  /*17c0*/  PRMT R6, R6, 0xbb32, RZ ;  /* 0x0000bb3206067816 */ /* 0x000fe400000000ff */
[----:B------:R-:W-:-:S03]  /*17d0*/  IABS R17, R18 ;  /* 0x0000001200117213 */ /* 0x000fc60000000000 */
[----:B0-----:R-:W0:Y:S08]  /*17e0*/  MUFU.RCP R10, R10 ;  /* 0x0000000a000a7308 */ /* 0x001e300000001000 */
[----:B------:R-:W1:Y:S08]  /*17f0*/  I2F.RP R5, R19 ;  /* 0x0000001300057306 */ /* 0x000e700000209400 */
[----:B------:R-:W-:Y:S01]  /*1800*/  I2F.RP R4, R20 ;  /* 0x0000001400047306 */ /* 0x000fe20000209400 */
[----:B0-----:R-:W-:-:S07]  /*1810*/  VIADD R8, R10, 0xffffffe ;  /* 0x0ffffffe0a087836 */ /* 0x001fce0000000000 */
[----:B------:R-:W0:Y:S08]  /*1820*/  MUFU.RCP R3, R3 ;  /* 0x0000000300037308 */ /* 0x000e300000001000 */
[----:B-1----:R-:W1:Y:S08]  /*1830*/  MUFU.RCP R5, R5 ;  /* 0x0000000500057308 */ /* 0x002e700000001000 */
[----:B------:R2:W3:Y:S01]  /*1840*/  F2I.FTZ.U32.TRUNC.NTZ R9, R8 ;  /* 0x0000000800097305 */ /* 0x0004e2000021f000 */
[----:B0-----:R-:W-:-:S07]  /*1850*/  IADD3 R10, PT, PT, R3, 0xffffffe, RZ ;  /* 0x0ffffffe030a7810 */ /* 0x001fce0007ffe0ff */
[----:B------:R-:W0:Y:S01]  /*1860*/  I2F.RP R23, R17 ;  /* 0x0000001100177306 */ /* 0x000e220000209400 */
[----:B-1----:R-:W-:Y:S02]  /*1870*/  VIADD R3, R5, 0xffffffe ;  /* 0x0ffffffe05037836 */ /* 0x002fe40000000000 */
[----:B--2---:R-:W-:Y:S02]  /*1880*/  IMAD.MOV.U32 R8, RZ, RZ, RZ ;  /* 0x000000ffff087224 */ /* 0x004fe400078e00ff */
[----:B---3--:R-:W-:-:S03]  /*1890*/  IMAD.MOV R25, RZ, RZ, -R9 ;  /* 0x000000ffff197224 */ /* 0x008fc600078e0a09 */
[----:B------:R-:W1:Y:S08]  /*18a0*/  MUFU.RCP R4, R4 ;  /* 0x0000000400047308 */ /* 0x000e700000001000 */
[----:B------:R2:W3:Y:S08]  /*18b0*/  F2I.FTZ.U32.TRUNC.NTZ R11, R10 ;  /* 0x0000000a000b7305 */ /* 0x0004f0000021f000 */
[----:B0-----:R0:W4:Y:S01]  /*18c0*/  MUFU.RCP R2, R23 ;  /* 0x0000001700027308 */ /* 0x0011220000001000 */
[----:B-1----:R-:W-:Y:S01]  /*18d0*/  VIADD R24, R4, 0xffffffe ;  /* 0x0ffffffe04187836 */ /* 0x002fe20000000000 */
[----:B--2---:R-:W-:Y:S01]  /*18e0*/  MOV R10, RZ ;  /* 0x000000ff000a7202 */ /* 0x004fe20000000f00 */
[----:B------:R-:W-:Y:S01]  /*18f0*/  IMAD.MOV.U32 R4, RZ, RZ, R25 ;  /* 0x000000ffff047224 */ /* 0x000fe200078e0019 */
[----:B---3--:R-:W-:-:S04]  /*1900*/  IADD3 R27, PT, PT, RZ, -R11, RZ ;  /* 0x8000000bff1b7210 */ /* 0x008fc80007ffe0ff */
[----:B------:R-:W1:Y:S01]  /*1910*/  F2I.FTZ.U32.TRUNC.NTZ R3, R3 ;  /* 0x0000000300037305 */ /* 0x000e62000021f000 */
[----:B------:R-:W-:-:S04]  /*1920*/  IMAD R25, R4, R21, RZ ;  /* 0x0000001504197224 */ /* 0x000fc800078e02ff */
[----:B0-----:R-:W-:Y:S02]  /*1930*/  IMAD.HI.U32 R23, R9, R25, R8 ;  /* 0x0000001909177227 */ /* 0x001fe400078e0008 */
[----:B------:R-:W0:Y:S01]  /*1940*/  LDC.U16 R8, c[0x0][0x386] ;  /* 0x0000e180ff087b82 */ /* 0x000e220000000400 */
[----:B------:R-:W2:Y:S01]  /*1950*/  F2I.FTZ.U32.TRUNC.NTZ R5, R24 ;  /* 0x0000001800057305 */ /* 0x000ea2000021f000 */
[----:B------:R-:W-:Y:S02]  /*1960*/  IMAD R9, R27, R22, RZ ;  /* 0x000000161b097224 */ /* 0x000fe400078e02ff */
[----:B----4-:R-:W-:Y:S02]  /*1970*/  VIADD R2, R2, 0xffffffe ;  /* 0x0ffffffe02027836 */ /* 0x010fe40000000000 */
[----:B------:R-:W-:Y:S01]  /*1980*/  IMAD.HI.U32 R11, R11, R9, R10 ;  /* 0x000000090b0b7227 */ /* 0x000fe200078e000a */
[----:B------:R-:W-:Y:S02]  /*1990*/  IABS R10, R6 ;  /* 0x00000006000a7213 */ /* 0x000fe40000000000 */
[----:B------:R3:W-:Y:S01]  /*19a0*/  F2I.FTZ.U32.TRUNC.NTZ R9, R2 ;  /* 0x0000000200097305 */ /* 0x0007e2000021f000 */
[----:B-1----:R-:W-:-:S04]  /*19b0*/  IMAD.MOV R4, RZ, RZ, -R3 ;  /* 0x000000ffff047224 */ /* 0x002fc800078e0a03 */
[----:B------:R-:W-:Y:S02]  /*19c0*/  IMAD R25, R4, R19, RZ ;  /* 0x0000001304197224 */ /* 0x000fe400078e02ff */
[----:B------:R-:W-:Y:S02]  /*19d0*/  HFMA2 R4, -RZ, RZ, 0, 0 ;  /* 0x00000000ff047431 */ /* 0x000fe400000001ff */
[----:B--2---:R-:W-:Y:S01]  /*19e0*/  IMAD.MOV R27, RZ, RZ, -R5 ;  /* 0x000000ffff1b7224 */ /* 0x004fe200078e0a05 */
[----:B------:R-:W1:Y:S01]  /*19f0*/  I2F.RP R26, R10 ;  /* 0x0000000a001a7306 */ /* 0x000e620000209400 */
[----:B---3--:R-:W-:-:S04]  /*1a00*/  IMAD.MOV.U32 R2, RZ, RZ, RZ ;  /* 0x000000ffff027224 */ /* 0x008fc800078e00ff */
[----:B------:R-:W-:-:S04]  /*1a10*/  IMAD.HI.U32 R24, R3, R25, R2 ;  /* 0x0000001903187227 */ /* 0x000fc800078e0002 */
[----:B------:R-:W-:-:S04]  /*1a20*/  IMAD R25, R27, R20, RZ ;  /* 0x000000141b197224 */ /* 0x000fc800078e02ff */
[----:B------:R-:W-:Y:S01]  /*1a30*/  IMAD.HI.U32 R25, R5, R25, R4 ;  /* 0x0000001905197227 */ /* 0x000fe200078e0004 */
[----:B0-----:R-:W-:Y:S01]  /*1a40*/  PRMT R5, R8, 0x9910, RZ ;  /* 0x0000991008057816 */ /* 0x001fe200000000ff */
[----:B-1----:R0:W1:Y:S02]  /*1a50*/  MUFU.RCP R2, R26 ;  /* 0x0000001a00027308 */ /* 0x0020640000001000 */
[--C-:B------:R-:W-:Y:S02]  /*1a60*/  IMAD.MOV R4, RZ, RZ, -R9.reuse ;  /* 0x000000ffff047224 */ /* 0x100fe400078e0a09 */
[----:B------:R-:W-:Y:S02]  /*1a70*/  IMAD.MOV.U32 R8, RZ, RZ, RZ ;  /* 0x000000ffff087224 */ /* 0x000fe400078e00ff */
[----:B------:R-:W-:Y:S01]  /*1a80*/  IMAD R3, R4, R17, RZ ;  /* 0x0000001104037224 */ /* 0x000fe200078e02ff */
[----:B------:R-:W-:Y:S02]  /*1a90*/  IABS R4, R5 ;  /* 0x0000000500047213 */ /* 0x000fe40000000000 */
[----:B0-----:R-:W-:Y:S01]  /*1aa0*/  PRMT R26, R7, 0x9910, RZ ;  /* 0x00009910071a7816 */ /* 0x001fe200000000ff */
[----:B------:R-:W-:Y:S01]  /*1ab0*/  IMAD.HI.U32 R8, R9, R3, R8 ;  /* 0x0000000309087227 */ /* 0x000fe200078e0008 */
[----:B------:R-:W-:-:S02]  /*1ac0*/  IABS R3, R12 ;  /* 0x0000000c00037213 */ /* 0x000fc40000000000 */
[----:B------:R-:W-:Y:S01]  /*1ad0*/  PRMT R7, R7, 0xbb32, RZ ;  /* 0x0000bb3207077816 */ /* 0x000fe200000000ff */
[----:B------:R-:W-:-:S04]  /*1ae0*/  IMAD.HI.U32 R23, R23, R4, RZ ;  /* 0x0000000417177227 */ /* 0x000fc800078e00ff */
        /* <DEDUP_REMOVED lines=45> */
[----:B------:R-:W-:Y:S01]  /*1dc0*/  @P5 IADD3 R27, PT, PT, R27, 0x1, RZ ;  /* 0x000000011b1b5810 */ /* 0x000fe20007ffe0ff */
[----:B0-----:R-:W-:Y:S01]  /*1dd0*/  VIADD R3, R3, 0xffffffe ;  /* 0x0ffffffe03037836 */ /* 0x001fe20000000000 */
[----:B------:R-:W-:Y:S01]  /*1de0*/  ISETP.NE.AND P5, PT, R15, RZ, PT ;  /* 0x000000ff0f00720c */ /* 0x000fe20003fa5270 */
[----:B------:R-:W-:-:S04]  /*1df0*/  IMAD R8, R19, R22, R4 ;  /* 0x0000001613087224 */ /* 0x000fc800078e0204 */
        /* <DEDUP_REMOVED lines=16> */
[----:B0-----:R-:W0:Y:S08]  /*1f00*/  MUFU.RCP R3, R3 ;  /* 0x0000000300037308 */ /* 0x001e300000001000 */
[----:B------:R-:W-:Y:S01]  /*1f10*/  @!P0 IMAD.MOV R23, RZ, RZ, -R23 ;  /* 0x000000ffff178224 */ /* 0x000fe200078e0a17 */
[----:B------:R-:W-:Y:S02]  /*1f20*/  ISETP.GE.AND P0, PT, R2, RZ, PT ;  /* 0x000000ff0200720c */ /* 0x000fe40003f06270 */
[----:B------:R-:W-:-:S02]  /*1f30*/  @!P6 LOP3.LUT R23, RZ, R12, RZ, 0x33, !PT ;  /* 0x0000000cff17e212 */ /* 0x000fc400078e33ff */
[----:B------:R-:W-:-:S09]  /*1f40*/  IABS R12, R20 ;  /* 0x00000014000c7213 */ /* 0x000fd20000000000 */
        /* <DEDUP_REMOVED lines=16> */
[----:B------:R-:W-:-:S03]  /*2050*/  IABS R8, R26 ;  /* 0x0000001a00087213 */ /* 0x000fc60000000000 */
[----:B------:R-:W-:Y:S01]  /*2060*/  @!P0 IMAD.MOV R27, RZ, RZ, -R27 ;  /* 0x000000ffff1b8224 */ /* 0x000fe200078e0a1b */
[----:B------:R-:W-:Y:S01]  /*2070*/  @!P5 LOP3.LUT R27, RZ, R15, RZ, 0x33, !PT ;  /* 0x0000000fff1bd212 */ /* 0x000fe200078e33ff */
[----:B------:R-:W-:Y:S01]  /*2080*/  IMAD.MOV R8, RZ, RZ, -R8 ;  /* 0x000000ffff087224 */ /* 0x000fe200078e0a08 */
[----:B------:R-:W-:Y:S01]  /*2090*/  ISETP.NE.AND P5, PT, R16, RZ, PT ;  /* 0x000000ff1000720c */ /* 0x000fe20003fa5270 */
[----:B------:R-:W-:Y:S01]  /*20a0*/  IMAD.HI.U32 R3, R3, R0, R2 ;  /* 0x0000000003037227 */ /* 0x000fe200078e0002 */
[----:B------:R-:W-:Y:S02]  /*20b0*/  IABS R0, R6 ;  /* 0x0000000600007213 */ /* 0x000fe40000000000 */
[----:B------:R-:W-:Y:S01]  /*20c0*/  @P3 IADD3 R19, PT, PT, R19, 0x1, RZ ;  /* 0x0000000113133810 */ /* 0x000fe20007ffe0ff */
[----:B------:R-:W-:Y:S01]  /*20d0*/  IMAD R8, R29, R8, R4 ;  /* 0x000000081d087224 */ /* 0x000fe200078e0204 */
[----:B------:R-:W-:Y:S01]  /*20e0*/  IADD3 R2, PT, PT, RZ, -R0, RZ ;  /* 0x80000000ff027210 */ /* 0x000fe20007ffe0ff */
[----:B------:R-:W-:-:S02]  /*20f0*/  IMAD.MOV R0, RZ, RZ, -R12 ;  /* 0x000000ffff007224 */ /* 0x000fc400078e0a0c */
[----:B------:R-:W-:Y:S01]  /*2100*/  IMAD.HI.U32 R17, R3, R4, RZ ;  /* 0x0000000403117227 */ /* 0x000fe200078e00ff */
[----:B------:R-:W-:-:S03]  /*2110*/  ISETP.GT.U32.AND P1, PT, R21, R8, PT ;  /* 0x000000081500720c */ /* 0x000fc60003f24070 */
[--C-:B------:R-:W-:Y:S01]  /*2120*/  IMAD R3, R9, R2, R4.reuse ;  /* 0x0000000209037224 */ /* 0x100fe200078e0204 */
[----:B------:R-:W-:Y:S01]  /*2130*/  LOP3.LUT R2, R5, R18, RZ, 0x3c, !PT ;  /* 0x0000001205027212 */ /* 0x000fe200078e3cff */
[----:B------:R-:W-:Y:S01]  /*2140*/  IMAD R0, R17, R0, R4 ;  /* 0x0000000011007224 */ /* 0x000fe200078e0204 */
[----:B------:R-:W-:Y:S01]  /*2150*/  LOP3.LUT R4, R5, R6, RZ, 0x3c, !PT ;  /* 0x0000000605047212 */ /* 0x000fe200078e3cff */
[----:B------:R-:W-:Y:S01]  /*2160*/  @!P6 IMAD.MOV R25, RZ, RZ, -R25 ;  /* 0x000000ffff19e224 */ /* 0x000fe200078e0a19 */
[----:B------:R-:W-:Y:S02]  /*2170*/  ISETP.GT.U32.AND P0, PT, R10, R3, PT ;  /* 0x000000030a00720c */ /* 0x000fe40003f04070 */
[----:B------:R-:W-:Y:S02]  /*2180*/  ISETP.GT.U32.AND P2, PT, R7, R0, PT ;  /* 0x000000000700720c */ /* 0x000fe40003f44070 */
[----:B------:R-:W-:Y:S01]  /*2190*/  @!P5 LOP3.LUT R25, RZ, R16, RZ, 0x33, !PT ;  /* 0x00000010ff19d212 */ /* 0x000fe200078e33ff */
[----:B------:R-:W-:Y:S01]  /*21a0*/  @!P1 VIADD R29, R29, 0x1 ;  /* 0x000000011d1d9836 */ /* 0x000fe20000000000 */
[----:B------:R-:W-:-:S02]  /*21b0*/  @!P1 IADD3 R8, PT, PT, R8, -R21, RZ ;  /* 0x8000001508089210 */ /* 0x000fc40007ffe0ff */
[----:B------:R-:W-:Y:S02]  /*21c0*/  ISETP.GE.AND P6, PT, R2, RZ, PT ;  /* 0x000000ff0200720c */ /* 0x000fe40003fc6270 */
[----:B------:R-:W-:Y:S02]  /*21d0*/  ISETP.GE.U32.AND P4, PT, R8, R21, PT ;  /* 0x000000150800720c */ /* 0x000fe40003f86070 */
[----:B------:R-:W-:Y:S01]  /*21e0*/  ISETP.GE.AND P3, PT, R4, RZ, PT ;  /* 0x000000ff0400720c */ /* 0x000fe20003f66270 */
[----:B------:R-:W-:Y:S01]  /*21f0*/  @!P0 IMAD.IADD R3, R3, 0x1, -R10 ;  /* 0x0000000103038824 */ /* 0x000fe200078e0a0a */
[----:B------:R-:W-:Y:S01]  /*2200*/  PRMT R25, R27, 0x5410, R25 ;  /* 0x000054101b197816 */ /* 0x000fe20000000019 */
[----:B------:R-:W-:Y:S02]  /*2210*/  @!P2 IMAD.IADD R0, R0, 0x1, -R7 ;  /* 0x000000010000a824 */ /* 0x000fe400078e0a07 */
[----:B------:R-:W-:Y:S01]  /*2220*/  @!P0 VIADD R9, R9, 0x1 ;  /* 0x0000000109098836 */ /* 0x000fe20000000000 */
[----:B------:R-:W-:Y:S01]  /*2230*/  ISETP.GE.U32.AND P5, PT, R3, R10, PT ;  /* 0x0000000a0300720c */ /* 0x000fe20003fa6070 */
[----:B------:R-:W-:Y:S01]  /*2240*/  @!P2 VIADD R17, R17, 0x1 ;  /* 0x000000011111a836 */ /* 0x000fe20000000000 */
[----:B------:R-:W-:Y:S01]  /*2250*/  ISETP.GE.U32.AND P0, PT, R0, R7, PT ;  /* 0x000000070000720c */ /* 0x000fe20003f06070 */
[----:B------:R-:W0:Y:S01]  /*2260*/  LDC.64 R2, c[0x0][0x388] ;  /* 0x0000e200ff027b82 */ /* 0x000e220000000a00 */
[----:B------:R-:W-:Y:S01]  /*2270*/  LOP3.LUT R0, R5, R26, RZ, 0x3c, !PT ;  /* 0x0000001a05007212 */ /* 0x000fe200078e3cff */
[----:B------:R-:W-:Y:S01]  /*2280*/  @P4 VIADD R29, R29, 0x1 ;  /* 0x000000011d1d4836 */ /* 0x000fe20000000000 */
[----:B------:R-:W-:-:S02]  /*2290*/  LOP3.LUT R5, R5, R20, RZ, 0x3c, !PT ;  /* 0x0000001405057212 */ /* 0x000fc400078e3cff */
[----:B------:R-:W-:Y:S02]  /*22a0*/  ISETP.GE.AND P1, PT, R0, RZ, PT ;  /* 0x000000ff0000720c */ /* 0x000fe40003f26270 */
[----:B------:R-:W-:Y:S02]  /*22b0*/  @!P6 IADD3 R19, PT, PT, -R19, RZ, RZ ;  /* 0x000000ff1313e210 */ /* 0x000fe40007ffe1ff */
[----:B------:R-:W-:Y:S02]  /*22c0*/  ISETP.NE.AND P4, PT, R18, RZ, PT ;  /* 0x000000ff1200720c */ /* 0x000fe40003f85270 */
[----:B------:R-:W-:Y:S01]  /*22d0*/  @P5 IADD3 R9, PT, PT, R9, 0x1, RZ ;  /* 0x0000000109095810 */ /* 0x000fe20007ffe0ff */
[----:B------:R-:W-:Y:S01]  /*22e0*/  @P0 VIADD R17, R17, 0x1 ;  /* 0x0000000111110836 */ /* 0x000fe20000000000 */
[----:B------:R-:W-:Y:S02]  /*22f0*/  ISETP.GE.AND P5, PT, R5, RZ, PT ;  /* 0x000000ff0500720c */ /* 0x000fe40003fa6270 */
[----:B------:R-:W-:Y:S01]  /*2300*/  ISETP.NE.AND P6, PT, R6, RZ, PT ;  /* 0x000000ff0600720c */ /* 0x000fe20003fc5270 */
[----:B------:R-:W-:Y:S01]  /*2310*/  @!P3 IMAD.MOV R9, RZ, RZ, -R9 ;  /* 0x000000ffff09b224 */ /* 0x000fe200078e0a09 */
[----:B------:R-:W-:-:S02]  /*2320*/  ISETP.NE.AND P2, PT, R26, RZ, PT ;  /* 0x000000ff1a00720c */ /* 0x000fc40003f45270 */
[----:B------:R-:W-:Y:S02]  /*2330*/  ISETP.NE.AND P0, PT, R20, RZ, PT ;  /* 0x000000ff1400720c */ /* 0x000fe40003f05270 */
[----:B------:R-:W-:Y:S02]  /*2340*/  @!P1 IADD3 R29, PT, PT, -R29, RZ, RZ ;  /* 0x000000ff1d1d9210 */ /* 0x000fe40007ffe1ff */
[----:B------:R-:W-:Y:S01]  /*2350*/  @!P4 LOP3.LUT R19, RZ, R18, RZ, 0x33, !PT ;  /* 0x00000012ff13c212 */ /* 0x000fe200078e33ff */
[----:B0-----:R-:W-:-:S04]  /*2360*/  IMAD.WIDE.U32 R2, R14, 0x2, R2 ;  /* 0x000000020e027825 */ /* 0x001fc800078e0002 */
[----:B------:R-:W-:Y:S01]  /*2370*/  @!P5 IMAD.MOV R17, RZ, RZ, -R17 ;  /* 0x000000ffff11d224 */ /* 0x000fe200078e0a11 */
[----:B------:R-:W-:Y:S01]  /*2380*/  @!P6 LOP3.LUT R9, RZ, R6, RZ, 0x33, !PT ;  /* 0x00000006ff09e212 */ /* 0x000fe200078e33ff */
[----:B------:R-:W-:Y:S01]  /*2390*/  IMAD.WIDE.U32 R2, R13, 0x10, R2 ;  /* 0x000000100d027825 */ /* 0x000fe200078e0002 */
[----:B------:R-:W-:Y:S02]  /*23a0*/  @!P2 LOP3.LUT R29, RZ, R26, RZ, 0x33, !PT ;  /* 0x0000001aff1da212 */ /* 0x000fe400078e33ff */
[----:B------:R-:W-:Y:S02]  /*23b0*/  @!P0 LOP3.LUT R17, RZ, R20, RZ, 0x33, !PT ;  /* 0x00000014ff118212 */ /* 0x000fe400078e33ff */
[----:B------:R-:W-:Y:S02]  /*23c0*/  PRMT R26, R19, 0x5410, R9 ;  /* 0x00005410131a7816 */ /* 0x000fe40000000009 */
[----:B------:R-:W-:-:S05]  /*23d0*/  PRMT R27, R29, 0x5410, R17 ;  /* 0x000054101d1b7816 */ /* 0x000fca0000000011 */
[----:B------:R-:W-:Y:S01]  /*23e0*/  STG.E.128 desc[UR4][R2.64], R24 ;  /* 0x0000001802007986 */ /* 0x000fe2000c101d04 */
[----:B------:R-:W-:Y:S05]  /*23f0*/  EXIT ;  /* 0x000000000000794d */ /* 0x000fea0003800000 */
.L_x_13536:
        /* <DEDUP_REMOVED lines=16> */
.L_x_23245:


//--------------------- .text._ZN2at6native18elementwise_kernelILi128ELi4EZNS0_15gpu_kernel_implINS0_13BinaryFunctorIlllZZZNS0_15binary_internal21div_trunc_kernel_cudaERNS_18TensorIteratorBaseEENKUlvE_clEvENKUlvE2_clEvEUlllE_EEEEvS6_RKT_EUliE_EEviT1_ --------------------------
	.section	.text._ZN2at6native18elementwise_kernelILi128ELi4EZNS0_15gpu_kernel_implINS0_13BinaryFunctorIlllZZZNS0_15binary_internal21div_trunc_kernel_cudaERNS_18TensorIteratorBaseEENKUlvE_clEvENKUlvE2_clEvEUlllE_EEEEvS6_RKT_EUliE_EEviT1_,"ax",@progbits
	.align	128
        .global         _ZN2at6native18elementwise_kernelILi128ELi4EZNS0_15gpu_kernel_implINS0_13BinaryFunctorIlllZZZNS0_15binary_internal21div_trunc_kernel_cudaERNS_18TensorIteratorBaseEENKUlvE_clEvENKUlvE2_clEvEUlllE_EEEEvS6_RKT_EUliE_EEviT1_
        .type           _ZN2at6native18elementwise_kernelILi128ELi4EZNS0_15gpu_kernel_implINS0_13BinaryFunctorIlllZZZNS0_15binary_internal21div_trunc_kernel_cudaERNS_18TensorIteratorBaseEENKUlvE_clEvENKUlvE2_clEvEUlllE_EEEEvS6_RKT_EUliE_EEviT1_,@function
        .size           _ZN2at6native18elementwise_kernelILi128ELi4EZNS0_15gpu_kernel_implINS0_13BinaryFunctorIlllZZZNS0_15binary_internal21div_trunc_kernel_cudaERNS_18TensorIteratorBaseEENKUlvE_clEvENKUlvE2_clEvEUlllE_EEEEvS6_RKT_EUliE_EEviT1_,(.L_x_23050 - _ZN2at6native18elementwise_kernelILi128ELi4EZNS0_15gpu_kernel_implINS0_13BinaryFunctorIlllZZZNS0_15binary_internal21div_trunc_kernel_cudaERNS_18TensorIteratorBaseEENKUlvE_clEvENKUlvE2_clEvEUlllE_EEEEvS6_RKT_EUliE_EEviT1_)
        .other          _ZN2at6native18elementwise_kernelILi128ELi4EZNS0_15gpu_kernel_implINS0_13BinaryFunctorIlllZZZNS0_15binary_internal21div_trunc_kernel_cudaERNS_18TensorIteratorBaseEENKUlvE_clEvENKUlvE2_clEvEUlllE_EEEEvS6_RKT_EUliE_EEviT1_,@"STO_CUDA_ENTRY STV_DEFAULT"
_ZN2at6native18elementwise_kernelILi128ELi4EZNS0_15gpu_kernel_implINS0_13BinaryFunctorIlllZZZNS0_15binary_internal21div_trunc_kernel_cudaERNS_18TensorIteratorBaseEENKUlvE_clEvENKUlvE2_clEvEUlllE_EEEEvS6_RKT_EUliE_EEviT1_:
.text._ZN2at6native18elementwise_kernelILi128ELi4EZNS0_15gpu_kernel_implINS0_13BinaryFunctorIlllZZZNS0_15binary_internal21div_trunc_kernel_cudaERNS_18TensorIteratorBaseEENKUlvE_clEvENKUlvE2_clEvEUlllE_EEEEvS6_RKT_EUliE_EEviT1_:
        /* <DEDUP_REMOVED lines=371> */
.L_x_13539:
        /* <DEDUP_REMOVED lines=15> */
[----:B--2---:R-:W-:Y:S01]  /*1820*/  SHF.R.S32.HI R23, RZ, 0x1f, R22 ;  /* 0x0000001fff177819 */ /* 0x004fe20000011416 */
[----:B------:R-:W-:Y:S06]  /*1830*/  BRA `(.L_x_13545) ;  /* 0x0000000c004c7947 */ /* 0x000fec0003800000 */
.L_x_13543:
[----:B------:R0:W5:Y:S01]  /*1840*/  LDG.E.U8 R22, desc[UR36][R2.64] ;  /* 0x0000002402167981 */ /* 0x000162000c1e1100 */
[----:B------:R-:W-:Y:S01]  /*1850*/  IMAD.MOV.U32 R23, RZ, RZ, RZ ;  /* 0x000000ffff177224 */ /* 0x000fe200078e00ff */
[----:B------:R-:W-:Y:S06]  /*1860*/  BRA `(.L_x_13545) ;  /* 0x0000000c00407947 */ /* 0x000fec0003800000 */
.L_x_13542:
[----:B------:R-:W-:-:S09]  /*1870*/  UISETP.NE.AND UP0, UPT, UR4, 0x2, UPT ;  /* 0x000000020400788c */ /* 0x000fd2000bf05270 */
[----:B------:R-:W-:Y:S05]  /*1880*/  BRA.U !UP0, `(.L_x_13546) ;  /* 0x0000000108247547 */ /* 0x000fea000b800000 */
[----:B------:R-:W-:-:S09]  /*1890*/  UISETP.NE.AND UP0, UPT, UR4, 0x3, UPT ;  /* 0x000000030400788c */ /* 0x000fd2000bf05270 */
[----:B------:R-:W-:Y:S05]  /*18a0*/  BRA.U !UP0, `(.L_x_13547) ;  /* 0x0000000108107547 */ /* 0x000fea000b800000 */
[----:B------:R-:W-:-:S09]  /*18b0*/  UISETP.NE.AND UP0, UPT, UR4, 0x4, UPT ;  /* 0x000000040400788c */ /* 0x000fd2000bf05270 */
[----:B------:R-:W-:Y:S05]  /*18c0*/  BRA.U UP0, `(.L_x_13544) ;  /* 0x0000000900a47547 */ /* 0x000fea000b800000 */
[----:B------:R0:W5:Y:S01]  /*18d0*/  LDG.E.64 R22, desc[UR36][R2.64] ;  /* 0x0000002402167981 */ /* 0x000162000c1e1b00 */
[----:B------:R-:W-:Y:S05]  /*18e0*/  BRA `(.L_x_13545) ;  /* 0x0000000c00207947 */ /* 0x000fea0003800000 */
.L_x_13547:
[----:B------:R-:W2:Y:S02]  /*18f0*/  LDG.E R22, desc[UR36][R2.64] ;  /* 0x0000002402167981 */ /* 0x000ea4000c1e1900 */
[----:B--2---:R-:W-:Y:S01]  /*1900*/  SHF.R.S32.HI R23, RZ, 0x1f, R22 ;  /* 0x0000001fff177819 */ /* 0x004fe20000011416 */
[----:B------:R-:W-:Y:S06]  /*1910*/  BRA `(.L_x_13545) ;  /* 0x0000000c00147947 */ /* 0x000fec0003800000 */
.L_x_13546:
[----:B------:R-:W2:Y:S02]  /*1920*/  LDG.E.S16 R22, desc[UR36][R2.64] ;  /* 0x0000002402167981 */ /* 0x000ea4000c1e1700 */
[----:B--2---:R-:W-:Y:S01]  /*1930*/  SHF.R.S32.HI R23, RZ, 0x1f, R22 ;  /* 0x0000001fff177819 */ /* 0x004fe20000011416 */
[----:B------:R-:W-:Y:S06]  /*1940*/  BRA `(.L_x_13545) ;  /* 0x0000000c00087947 */ /* 0x000fec0003800000 */
.L_x_13541:
[----:B------:R-:W-:-:S09]  /*1950*/  UISETP.GT.AND UP0, UPT, UR4, 0x6, UPT ;  /* 0x000000060400788c */ /* 0x000fd2000bf04270 */
[----:B------:R-:W-:Y:S05]  /*1960*/  BRA.U UP0, `(.L_x_13548) ;  /* 0x00000001002c7547 */ /* 0x000fea000b800000 */
[----:B------:R-:W-:-:S09]  /*1970*/  UISETP.NE.AND UP0, UPT, UR4, 0x5, UPT ;  /* 0x000000050400788c */ /* 0x000fd2000bf05270 */
[----:B------:R-:W-:Y:S05]  /*1980*/  BRA.U !UP0, `(.L_x_13549) ;  /* 0x0000000108147547 */ /* 0x000fea000b800000 */
[----:B------:R-:W-:-:S09]  /*1990*/  UISETP.NE.AND UP0, UPT, UR4, 0x6, UPT ;  /* 0x000000060400788c */ /* 0x000fd2000bf05270 */
[----:B------:R-:W-:Y:S05]  /*19a0*/  BRA.U UP0, `(.L_x_13544) ;  /* 0x00000009006c7547 */ /* 0x000fea000b800000 */
[----:B------:R-:W2:Y:S02]  /*19b0*/  LDG.E R2, desc[UR36][R2.64] ;  /* 0x0000002402027981 */ /* 0x000ea4000c1e1900 */
[----:B--2---:R0:W1:Y:S01]  /*19c0*/  F2I.S64.TRUNC R22, R2 ;  /* 0x0000000200167311 */ /* 0x004062000020d900 */
[----:B------:R-:W-:Y:S05]  /*19d0*/  BRA `(.L_x_13545) ;  /* 0x0000000800e47947 */ /* 0x000fea0003800000 */
.L_x_13549:
[----:B------:R-:W2:Y:S02]  /*19e0*/  LDG.E.U16 R2, desc[UR36][R2.64] ;  /* 0x0000002402027981 */ /* 0x000ea4000c1e1500 */
[----:B--2---:R-:W-:-:S06]  /*19f0*/  HADD2.F32 R22, -RZ, R2.H0_H0 ;  /* 0x20000002ff167230 */ /* 0x004fcc0000004100 */
[----:B------:R-:W0:Y:S01]  /*1a00*/  F2I.S64.TRUNC R22, R22 ;  /* 0x0000001600167311 */ /* 0x000e22000020d900 */
[----:B------:R-:W-:Y:S05]  /*1a10*/  BRA `(.L_x_13545) ;  /* 0x0000000800d47947 */ /* 0x000fea0003800000 */
.L_x_13548:
[----:B------:R-:W-:-:S09]  /*1a20*/  UISETP.NE.AND UP0, UPT, UR4, 0x7, UPT ;  /* 0x000000070400788c */ /* 0x000fd2000bf05270 */
[----:B------:R-:W-:Y:S05]  /*1a30*/  BRA.U !UP0, `(.L_x_13550) ;  /* 0x00000001082c7547 */ /* 0x000fea000b800000 */
[----:B------:R-:W-:-:S09]  /*1a40*/  UISETP.NE.AND UP0, UPT, UR4, 0x8, UPT ;  /* 0x000000080400788c */ /* 0x000fd2000bf05270 */
[----:B------:R-:W-:Y:S05]  /*1a50*/  BRA.U !UP0, `(.L_x_13551) ;  /* 0x0000000108147547 */ /* 0x000fea000b800000 */
[----:B------:R-:W-:-:S09]  /*1a60*/  UISETP.NE.AND UP0, UPT, UR4, 0x9, UPT ;  /* 0x000000090400788c */ /* 0x000fd2000bf05270 */
[----:B------:R-:W-:Y:S05]  /*1a70*/  BRA.U UP0, `(.L_x_13544) ;  /* 0x0000000900387547 */ /* 0x000fea000b800000 */
[----:B------:R-:W2:Y:S02]  /*1a80*/  LDG.E R2, desc[UR36][R2.64] ;  /* 0x0000002402027981 */ /* 0x000ea4000c1e1900 */
[----:B--2---:R0:W1:Y:S01]  /*1a90*/  F2I.S64.TRUNC R22, R2 ;  /* 0x0000000200167311 */ /* 0x004062000020d900 */
[----:B------:R-:W-:Y:S05]  /*1aa0*/  BRA `(.L_x_13545) ;  /* 0x0000000800b07947 */ /* 0x000fea0003800000 */
.L_x_13551:
[----:B------:R-:W2:Y:S02]  /*1ab0*/  LDG.E.U16 R2, desc[UR36][R2.64] ;  /* 0x0000002402027981 */ /* 0x000ea4000c1e1500 */
[----:B--2---:R-:W-:-:S06]  /*1ac0*/  HADD2.F32 R22, -RZ, R2.H0_H0 ;  /* 0x20000002ff167230 */ /* 0x004fcc0000004100 */
[----:B------:R-:W0:Y:S01]  /*1ad0*/  F2I.S64.TRUNC R22, R22 ;  /* 0x0000001600167311 */ /* 0x000e22000020d900 */
[----:B------:R-:W-:Y:S05]  /*1ae0*/  BRA `(.L_x_13545) ;  /* 0x0000000800a07947 */ /* 0x000fea0003800000 */
.L_x_13550:
[----:B------:R-:W2:Y:S02]  /*1af0*/  LDG.E.64 R2, desc[UR36][R2.64] ;  /* 0x0000002402027981 */ /* 0x000ea4000c1e1b00 */
[----:B--2---:R0:W1:Y:S01]  /*1b00*/  F2I.S64.F64.TRUNC R22, R2 ;  /* 0x0000000200167311 */ /* 0x004062000030d900 */
[----:B------:R-:W-:Y:S05]  /*1b10*/  BRA `(.L_x_13545) ;  /* 0x0000000800947947 */ /* 0x000fea0003800000 */
.L_x_13540:
        /* <DEDUP_REMOVED lines=11> */
[----:B------:R-:W-:Y:S01]  /*1bd0*/  SEL R22, RZ, 0x1, !P0 ;  /* 0x00000001ff167807 */ /* 0x000fe20004000000 */
[----:B------:R-:W-:Y:S08]  /*1be0*/  BRA `(.L_x_13545) ;  /* 0x0000000800607947 */ /* 0x000ff00003800000 */
.L_x_13554:
[----:B------:R-:W2:Y:S02]  /*1bf0*/  LDG.E.64 R2, desc[UR36][R2.64] ;  /* 0x0000002402027981 */ /* 0x000ea4000c1e1b00 */
[----:B--2---:R0:W1:Y:S01]  /*1c00*/  F2I.S64.F64.TRUNC R22, R2 ;  /* 0x0000000200167311 */ /* 0x004062000030d900 */
[----:B------:R-:W-:Y:S05]  /*1c10*/  BRA `(.L_x_13545) ;  /* 0x0000000800547947 */ /* 0x000fea0003800000 */
.L_x_13553:
        /* <DEDUP_REMOVED lines=24> */
[----:B------:R0:W1:Y:S01]  /*1da0*/  F2I.S64.TRUNC R22, R5 ;  /* 0x0000000500167311 */ /* 0x000062000020d900 */
[----:B------:R-:W-:Y:S05]  /*1db0*/  BRA `(.L_x_13545) ;  /* 0x0000000400ec7947 */ /* 0x000fea0003800000 */
.L_x_13556:
        /* <DEDUP_REMOVED lines=11> */
[----:B------:R0:W1:Y:S01]  /*1e70*/  F2I.S64.TRUNC R22, R0 ;  /* 0x0000000000167311 */ /* 0x000062000020d900 */
[----:B------:R-:W-:Y:S05]  /*1e80*/  BRA `(.L_x_13545) ;  /* 0x0000000400b87947 */ /* 0x000fea0003800000 */
.L_x_13555:
[----:B------:R-:W2:Y:S02]  /*1e90*/  LDG.E.U16 R22, desc[UR36][R2.64] ;  /* 0x0000002402167981 */ /* 0x000ea4000c1e1500 */
[----:B--2---:R-:W-:-:S06]  /*1ea0*/  IMAD.U32 R22, R22, 0x10000, RZ ;  /* 0x0001000016167824 */ /* 0x004fcc00078e00ff */
[----:B------:R-:W0:Y:S01]  /*1eb0*/  F2I.S64.TRUNC R22, R22 ;  /* 0x0000001600167311 */ /* 0x000e22000020d900 */
[----:B------:R-:W-:Y:S05]  /*1ec0*/  BRA `(.L_x_13545) ;  /* 0x0000000400a87947 */ /* 0x000fea0003800000 */
.L_x_13552:
        /* <DEDUP_REMOVED lines=9> */
[----:B------:R-:W-:Y:S01]  /*1f60*/  HFMA2 R23, -RZ, RZ, 0, 0 ;  /* 0x00000000ff177431 */ /* 0x000fe200000001ff */
[----:B------:R-:W-:Y:S06]  /*1f70*/  BRA `(.L_x_13545) ;  /* 0x00000004007c7947 */ /* 0x000fec0003800000 */
.L_x_13559:
        /* <DEDUP_REMOVED lines=21> */
.L_x_13563:
[----:B------:R-:W-:Y:S05]  /*20d0*/  BSYNC.RECONVERGENT B1 ;  /* 0x0000000000017941 */ /* 0x000fea0003800200 */
.L_x_13562:
[----:B------:R-:W-:Y:S01]  /*20e0*/  IMAD.SHL.U32 R0, R0, 0x100000, RZ ;  /* 0x0010000000007824 */ /* 0x000fe200078e00ff */
[----:B------:R-:W-:-:S04]  /*20f0*/  LEA R2, R2, 0x3b800000, 0x17 ;  /* 0x3b80000002027811 */ /* 0x000fc800078eb8ff */
[----:B------:R-:W-:-:S07]  /*2100*/  LOP3.LUT R22, R2, R0, R7, 0xfe, !PT ;  /* 0x0000000002167212 */ /* 0x000fce00078efe07 */
.L_x_13561:
[----:B------:R-:W-:Y:S05]  /*2110*/  BSYNC.RECONVERGENT B0 ;  /* 0x0000000000007941 */ /* 0x000fea0003800200 */
.L_x_13560:
[----:B------:R-:W1:Y:S01]  /*2120*/  F2I.S64.TRUNC R22, R22 ;  /* 0x0000001600167311 */ /* 0x000e62000020d900 */
[----:B------:R-:W-:Y:S05]  /*2130*/  BRA `(.L_x_13545) ;  /* 0x00000004000c7947 */ /* 0x000fea0003800000 */
.L_x_13558:
        /* <DEDUP_REMOVED lines=21> */
.L_x_13567:
[----:B------:R-:W-:Y:S05]  /*2290*/  BSYNC.RECONVERGENT B1 ;  /* 0x0000000000017941 */ /* 0x000fea0003800200 */
.L_x_13566:
[----:B------:R-:W-:Y:S01]  /*22a0*/  IMAD.SHL.U32 R0, R0, 0x200000, RZ ;  /* 0x0020000000007824 */ /* 0x000fe200078e00ff */
[----:B------:R-:W-:-:S04]  /*22b0*/  LEA R2, R2, 0x37800000, 0x17 ;  /* 0x3780000002027811 */ /* 0x000fc800078eb8ff */
[----:B------:R-:W-:-:S07]  /*22c0*/  LOP3.LUT R22, R2, R0, R7, 0xfe, !PT ;  /* 0x0000000002167212 */ /* 0x000fce00078efe07 */
.L_x_13565:
[----:B------:R-:W-:Y:S05]  /*22d0*/  BSYNC.RECONVERGENT B0 ;  /* 0x0000000000007941 */ /* 0x000fea0003800200 */
.L_x_13564:
[----:B------:R-:W2:Y:S01]  /*22e0*/  F2I.S64.TRUNC R22, R22 ;  /* 0x0000001600167311 */ /* 0x000ea2000020d900 */
[----:B------:R-:W-:Y:S05]  /*22f0*/  BRA `(.L_x_13545) ;  /* 0x00000000009c7947 */ /* 0x000fea0003800000 */
.L_x_13557:
[----:B------:R-:W-:-:S09]  /*2300*/  UISETP.NE.AND UP0, UPT, UR4, 0x1c, UPT ;  /* 0x0000001c0400788c */ /* 0x000fd2000bf05270 */
[----:B------:R-:W-:Y:S05]  /*2310*/  BRA.U !UP0, `(.L_x_13568) ;  /* 0x00000001088c7547 */ /* 0x000fea000b800000 */
[----:B------:R-:W-:-:S09]  /*2320*/  UISETP.NE.AND UP0, UPT, UR4, 0x1d, UPT ;  /* 0x0000001d0400788c */ /* 0x000fd2000bf05270 */
[----:B------:R-:W-:Y:S05]  /*2330*/  BRA.U !UP0, `(.L_x_13569) ;  /* 0x00000001087c7547 */ /* 0x000fea000b800000 */
[----:B------:R-:W-:-:S09]  /*2340*/  UISETP.NE.AND UP0, UPT, UR4, 0x2c, UPT ;  /* 0x0000002c0400788c */ /* 0x000fd2000bf05270 */
[----:B------:R-:W-:Y:S05]  /*2350*/  BRA.U !UP0, `(.L_x_13570) ;  /* 0x0000000108487547 */ /* 0x000fea000b800000 */
.L_x_13544:
        /* <DEDUP_REMOVED lines=16> */
.L_x_13571:
[----:B------:R-:W-:Y:S01]  /*2460*/  CS2R R22, SRZ ;  /* 0x0000000000167805 */ /* 0x000fe2000001ff00 */
[----:B------:R-:W-:Y:S06]  /*2470*/  BRA `(.L_x_13545) ;  /* 0x00000000003c7947 */ /* 0x000fec0003800000 */
.L_x_13570:
        /* <DEDUP_REMOVED lines=8> */
.L_x_13573:
[----:B------:R-:W-:Y:S05]  /*2500*/  BSYNC.RECONVERGENT B0 ;  /* 0x0000000000007941 */ /* 0x000fea0003800200 */
.L_x_13572:
[----:B------:R-:W4:Y:S01]  /*2510*/  F2I.S64.TRUNC R22, R22 ;  /* 0x0000001600167311 */ /* 0x000f22000020d900 */
[----:B------:R-:W-:Y:S05]  /*2520*/  BRA `(.L_x_13545) ;  /* 0x0000000000107947 */ /* 0x000fea0003800000 */
.L_x_13569:
[----:B------:R0:W5:Y:S01]  /*2530*/  LDG.E.64 R22, desc[UR36][R2.64] ;  /* 0x0000002402167981 */ /* 0x000162000c1e1b00 */
[----:B------:R-:W-:Y:S05]  /*2540*/  BRA `(.L_x_13545) ;  /* 0x0000000000087947 */ /* 0x000fea0003800000 */
.L_x_13568:
[----:B------:R3:W5:Y:S01]  /*2550*/  LDG.E R22, desc[UR36][R2.64] ;  /* 0x0000002402167981 */ /* 0x000762000c1e1900 */
[----:B------:R-:W-:-:S07]  /*2560*/  IMAD.MOV.U32 R23, RZ, RZ, RZ ;  /* 0x000000ffff177224 */ /* 0x000fce00078e00ff */
.L_x_13545:
[----:B------:R-:W3:Y:S01]  /*2570*/  LDCU.64 UR6, c[0x0][0x5f8] ;  /* 0x0000bf00ff0677ac */ /* 0x000ee20008000a00 */
[----:B------:R-:W-:-:S04]  /*2580*/  UPRMT UR4, UR42, 0x9910, URZ ;  /* 0x000099102a047896 */ /* 0x000fc800080000ff */
[----:B------:R-:W-:Y:S01]  /*2590*/  UISETP.GT.AND UP0, UPT, UR4, 0x9, UPT ;  /* 0x000000090400788c */ /* 0x000fe2000bf04270 */
[----:B---3--:R-:W-:-:S04]  /*25a0*/  IADD3 R18, P0, PT, R18, UR6, RZ ;  /* 0x0000000612127c10 */ /* 0x008fc8000ff1e0ff */
        /* <DEDUP_REMOVED lines=11> */
[----:B---3--:R-:W-:Y:S01]  /*2660*/  SHF.R.S32.HI R9, RZ, 0x1f, R8 ;  /* 0x0000001fff097819 */ /* 0x008fe20000011408 */
[----:B------:R-:W-:Y:S06]  /*2670*/  BRA `(.L_x_13579) ;  /* 0x0000000c00447947 */ /* 0x000fec0003800000 */
.L_x_13577:
[----:B------:R3:W5:Y:S01]  /*2680*/  LDG.E.U8 R8, desc[UR36][R18.64] ;  /* 0x0000002412087981 */ /* 0x000762000c1e1100 */
[----:B------:R-:W-:Y:S01]  /*2690*/  IMAD.MOV.U32 R9, RZ, RZ, RZ ;  /* 0x000000ffff097224 */ /* 0x000fe200078e00ff */
[----:B------:R-:W-:Y:S06]  /*26a0*/  BRA `(.L_x_13579) ;  /* 0x0000000c00387947 */ /* 0x000fec0003800000 */
.L_x_13576:
        /* <DEDUP_REMOVED lines=8> */
.L_x_13581:
[----:B------:R-:W3:Y:S02]  /*2730*/  LDG.E R8, desc[UR36][R18.64] ;  /* 0x0000002412087981 */ /* 0x000ee4000c1e1900 */
[----:B---3--:R-:W-:Y:S01]  /*2740*/  SHF.R.S32.HI R9, RZ, 0x1f, R8 ;  /* 0x0000001fff097819 */ /* 0x008fe20000011408 */
[----:B------:R-:W-:Y:S06]  /*2750*/  BRA `(.L_x_13579) ;  /* 0x0000000c000c7947 */ /* 0x000fec0003800000 */
.L_x_13575:
[----:B------:R-:W-:-:S09]  /*2760*/  UISETP.GT.AND UP0, UPT, UR4, 0x6, UPT ;  /* 0x000000060400788c */ /* 0x000fd2000bf04270 */
[----:B------:R-:W-:Y:S05]  /*2770*/  BRA.U UP0, `(.L_x_13582) ;  /* 0x00000001002c7547 */ /* 0x000fea000b800000 */
[----:B------:R-:W-:-:S09]  /*2780*/  UISETP.NE.AND UP0, UPT, UR4, 0x5, UPT ;  /* 0x000000050400788c */ /* 0x000fd2000bf05270 */
[----:B------:R-:W-:Y:S05]  /*2790*/  BRA.U !UP0, `(.L_x_13583) ;  /* 0x0000000108147547 */ /* 0x000fea000b800000 */
[----:B------:R-:W-:-:S09]  /*27a0*/  UISETP.NE.AND UP0, UPT, UR4, 0x6, UPT ;  /* 0x000000060400788c */ /* 0x000fd2000bf05270 */
[----:B------:R-:W-:Y:S05]  /*27b0*/  BRA.U UP0, `(.L_x_13578) ;  /* 0x00000009006c7547 */ /* 0x000fea000b800000 */
[----:B------:R-:W3:Y:S02]  /*27c0*/  LDG.E R8, desc[UR36][R18.64] ;  /* 0x0000002412087981 */ /* 0x000ee4000c1e1900 */
[----:B---3--:R-:W3:Y:S01]  /*27d0*/  F2I.S64.TRUNC R8, R8 ;  /* 0x0000000800087311 */ /* 0x008ee2000020d900 */
[----:B------:R-:W-:Y:S05]  /*27e0*/  BRA `(.L_x_13579) ;  /* 0x0000000800e87947 */ /* 0x000fea0003800000 */
.L_x_13583:
[----:B0-----:R-:W3:Y:S02]  /*27f0*/  LDG.E.U16 R0, desc[UR36][R18.64] ;  /* 0x0000002412007981 */ /* 0x001ee4000c1e1500 */
[----:B---3--:R-:W-:-:S04]  /*2800*/  HADD2.F32 R0, -RZ, R0.H0_H0 ;  /* 0x20000000ff007230 */ /* 0x008fc80000004100 */
[----:B------:R0:W3:Y:S01]  /*2810*/  F2I.S64.TRUNC R8, R0 ;  /* 0x0000000000087311 */ /* 0x0000e2000020d900 */
[----:B------:R-:W-:Y:S05]  /*2820*/  BRA `(.L_x_13579) ;  /* 0x0000000800d87947 */ /* 0x000fea0003800000 */
.L_x_13582:
[----:B------:R-:W-:-:S09]  /*2830*/  UISETP.NE.AND UP0, UPT, UR4, 0x7, UPT ;  /* 0x000000070400788c */ /* 0x000fd2000bf05270 */
[----:B------:R-:W-:Y:S05]  /*2840*/  BRA.U !UP0, `(.L_x_13584) ;  /* 0x00000001082c7547 */ /* 0x000fea000b800000 */
[----:B------:R-:W-:-:S09]  /*2850*/  UISETP.NE.AND UP0, UPT, UR4, 0x8, UPT ;  /* 0x000000080400788c */ /* 0x000fd2000bf05270 */
[----:B------:R-:W-:Y:S05]  /*2860*/  BRA.U !UP0, `(.L_x_13585) ;  /* 0x0000000108147547 */ /* 0x000fea000b800000 */
[----:B------:R-:W-:-:S09]  /*2870*/  UISETP.NE.AND UP0, UPT, UR4, 0x9, UPT ;  /* 0x000000090400788c */ /* 0x000fd2000bf05270 */
[----:B------:R-:W-:Y:S05]  /*2880*/  BRA.U UP0, `(.L_x_13578) ;  /* 0x0000000900387547 */ /* 0x000fea000b800000 */
[----:B------:R-:W3:Y:S02]  /*2890*/  LDG.E R8, desc[UR36][R18.64] ;  /* 0x0000002412087981 */ /* 0x000ee4000c1e1900 */
[----:B---3--:R-:W3:Y:S01]  /*28a0*/  F2I.S64.TRUNC R8, R8 ;  /* 0x0000000800087311 */ /* 0x008ee2000020d900 */
[----:B------:R-:W-:Y:S05]  /*28b0*/  BRA `(.L_x_13579) ;  /* 0x0000000800b47947 */ /* 0x000fea0003800000 */
.L_x_13585:
[----:B0-----:R-:W3:Y:S02]  /*28c0*/  LDG.E.U16 R0, desc[UR36][R18.64] ;  /* 0x0000002412007981 */ /* 0x001ee4000c1e1500 */
[----:B---3--:R-:W-:-:S04]  /*28d0*/  HADD2.F32 R0, -RZ, R0.H0_H0 ;  /* 0x20000000ff007230 */ /* 0x008fc80000004100 */
[----:B------:R0:W3:Y:S01]  /*28e0*/  F2I.S64.TRUNC R8, R0 ;  /* 0x0000000000087311 */ /* 0x0000e2000020d900 */
[----:B------:R-:W-:Y:S05]  /*28f0*/  BRA `(.L_x_13579) ;  /* 0x0000000800a47947 */ /* 0x000fea0003800000 */
.L_x_13584:
[----:B------:R-:W3:Y:S02]  /*2900*/  LDG.E.64 R8, desc[UR36][R18.64] ;  /* 0x0000002412087981 */ /* 0x000ee4000c1e1b00 */
[----:B---3--:R-:W3:Y:S01]  /*2910*/  F2I.S64.F64.TRUNC R8, R8 ;  /* 0x0000000800087311 */ /* 0x008ee2000030d900 */
[----:B------:R-:W-:Y:S05]  /*2920*/  BRA `(.L_x_13579) ;  /* 0x0000000800987947 */ /* 0x000fea0003800000 */
.L_x_13574:
        /* <DEDUP_REMOVED lines=8> */
[----:B0-----:R-:W3:Y:S01]  /*29b0*/  LDG.E.U8 R0, desc[UR36][R18.64] ;  /* 0x0000002412007981 */ /* 0x001ee2000c1e1100 */
[----:B------:R-:W-:Y:S01]  /*29c0*/  IMAD.MOV.U32 R9, RZ, RZ, RZ ;  /* 0x000000ffff097224 */ /* 0x000fe200078e00ff */
[----:B---3--:R-:W-:-:S04]  /*29d0*/  ISETP.NE.AND P0, PT, R0, RZ, PT ;  /* 0x000000ff0000720c */ /* 0x008fc80003f05270 */
[----:B------:R-:W-:Y:S01]  /*29e0*/  SEL R8, RZ, 0x1, !P0 ;  /* 0x00000001ff087807 */ /* 0x000fe20004000000 */
[----:B------:R-:W-:Y:S08]  /*29f0*/  BRA `(.L_x_13579) ;  /* 0x0000000800647947 */ /* 0x000ff00003800000 */
.L_x_13588:
[----:B------:R-:W3:Y:S02]  /*2a00*/  LDG.E.64 R8, desc[UR36][R18.64] ;  /* 0x0000002412087981 */ /* 0x000ee4000c1e1b00 */
[----:B---3--:R-:W3:Y:S01]  /*2a10*/  F2I.S64.F64.TRUNC R8, R8 ;  /* 0x0000000800087311 */ /* 0x008ee2000030d900 */
[----:B------:R-:W-:Y:S05]  /*2a20*/  BRA `(.L_x_13579) ;  /* 0x0000000800587947 */ /* 0x000fea0003800000 */
.L_x_13587:
[----:B------:R-:W-:-:S09]  /*2a30*/  UISETP.NE.AND UP0, UPT, UR4, 0xf, UPT ;  /* 0x0000000f0400788c */ /* 0x000fd2000bf05270 */
[----:B------:R-:W-:Y:S05]  /*2a40*/  BRA.U !UP0, `(.L_x_13589) ;  /* 0x0000000108947547 */ /* 0x000fea000b800000 */
[----:B------:R-:W-:-:S09]  /*2a50*/  UISETP.NE.AND UP0, UPT, UR4, 0x17, UPT ;  /* 0x000000170400788c */ /* 0x000fd2000bf05270 */
[----:B------:R-:W-:Y:S05]  /*2a60*/  BRA.U !UP0, `(.L_x_13590) ;  /* 0x0000000108587547 */ /* 0x000fea000b800000 */
[----:B------:R-:W-:-:S09]  /*2a70*/  UISETP.NE.AND UP0, UPT, UR4, 0x18, UPT ;  /* 0x000000180400788c */ /* 0x000fd2000bf05270 */
[----:B------:R-:W-:Y:S05]  /*2a80*/  BRA.U UP0, `(.L_x_13578) ;  /* 0x0000000500b87547 */ /* 0x000fea000b800000 */
[----:B0-----:R-:W3:Y:S01]  /*2a90*/  LDG.E.U8 R0, desc[UR36][R18.64] ;  /* 0x0000002412007981 */ /* 0x001ee2000c1e1100 */
        /* <DEDUP_REMOVED lines=17> */
[----:B------:R0:W3:Y:S01]  /*2bb0*/  F2I.S64.TRUNC R8, R3 ;  /* 0x0000000300087311 */ /* 0x0000e2000020d900 */
[----:B------:R-:W-:Y:S05]  /*2bc0*/  BRA `(.L_x_13579) ;  /* 0x0000000400f07947 */ /* 0x000fea0003800000 */
.L_x_13590:
[----:B0-----:R-:W3:Y:S02]  /*2bd0*/  LDG.E.U8 R3, desc[UR36][R18.64] ;  /* 0x0000002412037981 */ /* 0x001ee4000c1e1100 */
[C---:B---3--:R-:W-:Y:S02]  /*2be0*/  IMAD.SHL.U32 R2, R3.reuse, 0x2000000, RZ ;  /* 0x0200000003027824 */ /* 0x048fe400078e00ff */
        /* <DEDUP_REMOVED lines=9> */
[----:B------:R0:W3:Y:S01]  /*2c80*/  F2I.S64.TRUNC R8, R0 ;  /* 0x0000000000087311 */ /* 0x0000e2000020d900 */
[----:B------:R-:W-:Y:S05]  /*2c90*/  BRA `(.L_x_13579) ;  /* 0x0000000400bc7947 */ /* 0x000fea0003800000 */
.L_x_13589:
[----:B------:R-:W3:Y:S02]  /*2ca0*/  LDG.E.U16 R8, desc[UR36][R18.64] ;  /* 0x0000002412087981 */ /* 0x000ee4000c1e1500 */
[----:B---3--:R-:W-:-:S06]  /*2cb0*/  SHF.L.U32 R8, R8, 0x10, RZ ;  /* 0x0000001008087819 */ /* 0x008fcc00000006ff */
[----:B------:R-:W3:Y:S01]  /*2cc0*/  F2I.S64.TRUNC R8, R8 ;  /* 0x0000000800087311 */ /* 0x000ee2000020d900 */
[----:B------:R-:W-:Y:S05]  /*2cd0*/  BRA `(.L_x_13579) ;  /* 0x0000000400ac7947 */ /* 0x000fea0003800000 */
.L_x_13586:
        /* <DEDUP_REMOVED lines=9> */
[----:B------:R-:W-:Y:S01]  /*2d70*/  IMAD.MOV.U32 R9, RZ, RZ, RZ ;  /* 0x000000ffff097224 */ /* 0x000fe200078e00ff */
[----:B------:R-:W-:Y:S06]  /*2d80*/  BRA `(.L_x_13579) ;  /* 0x0000000400807947 */ /* 0x000fec0003800000 */
.L_x_13593:
[----:B0-----:R-:W3:Y:S01]  /*2d90*/  LDG.E.U8 R3, desc[UR36][R18.64] ;  /* 0x0000002412037981 */ /* 0x001ee2000c1e1100 */
[----:B------:R-:W-:Y:S01]  /*2da0*/  BSSY.RECONVERGENT B0, `(.L_x_13594) ;  /* 0x0000018000007945 */ /* 0x000fe20003800200 */
[----:B------:R-:W-:Y:S01]  /*2db0*/  IMAD.MOV.U32 R8, RZ, RZ, RZ ;  /* 0x000000ffff087224 */ /* 0x000fe200078e00ff */
[----:B---3--:R-:W-:-:S13]  /*2dc0*/  ISETP.NE.AND P0, PT, R3, RZ, PT ;  /* 0x000000ff0300720c */ /* 0x008fda0003f05270 */
        /* <DEDUP_REMOVED lines=17> */
.L_x_13597:
[----:B------:R-:W-:Y:S05]  /*2ee0*/  BSYNC.RECONVERGENT B1 ;  /* 0x0000000000017941 */ /* 0x000fea0003800200 */
.L_x_13596:
[----:B------:R-:W-:Y:S02]  /*2ef0*/  SHF.L.U32 R0, R0, 0x14, RZ ;  /* 0x0000001400007819 */ /* 0x000fe400000006ff */
[----:B------:R-:W-:-:S04]  /*2f00*/  LEA R2, R2, 0x3b800000, 0x17 ;  /* 0x3b80000002027811 */ /* 0x000fc800078eb8ff */
[----:B------:R-:W-:-:S07]  /*2f10*/  LOP3.LUT R8, R2, R0, R7, 0xfe, !PT ;  /* 0x0000000002087212 */ /* 0x000fce00078efe07 */
.L_x_13595:
[----:B------:R-:W-:Y:S05]  /*2f20*/  BSYNC.RECONVERGENT B0 ;  /* 0x0000000000007941 */ /* 0x000fea0003800200 */
.L_x_13594:
[----:B------:R-:W0:Y:S01]  /*2f30*/  F2I.S64.TRUNC R8, R8 ;  /* 0x0000000800087311 */ /* 0x000e22000020d900 */
[----:B------:R-:W-:Y:S05]  /*2f40*/  BRA `(.L_x_13579) ;  /* 0x0000000400107947 */ /* 0x000fea0003800000 */
.L_x_13592:
[----:B0-----:R-:W3:Y:S01]  /*2f50*/  LDG.E.U8 R3, desc[UR36][R18.64] ;  /* 0x0000002412037981 */ /* 0x001ee2000c1e1100 */
[----:B------:R-:W-:Y:S01]  /*2f60*/  BSSY.RECONVERGENT B0, `(.L_x_13598) ;  /* 0x0000018000007945 */ /* 0x000fe20003800200 */
[----:B------:R-:W-:Y:S01]  /*2f70*/  IMAD.MOV.U32 R8, RZ, RZ, RZ ;  /* 0x000000ffff087224 */ /* 0x000fe200078e00ff */
        /* <DEDUP_REMOVED lines=18> */
.L_x_13601:
[----:B------:R-:W-:Y:S05]  /*30a0*/  BSYNC.RECONVERGENT B1 ;  /* 0x0000000000017941 */ /* 0x000fea0003800200 */
.L_x_13600:
[----:B------:R-:W-:Y:S01]  /*30b0*/  IMAD.SHL.U32 R0, R0, 0x200000, RZ ;  /* 0x0020000000007824 */ /* 0x000fe200078e00ff */
[----:B------:R-:W-:-:S04]  /*30c0*/  LEA R2, R2, 0x37800000, 0x17 ;  /* 0x3780000002027811 */ /* 0x000fc800078eb8ff */
[----:B------:R-:W-:-:S07]  /*30d0*/  LOP3.LUT R8, R2, R0, R7, 0xfe, !PT ;  /* 0x0000000002087212 */ /* 0x000fce00078efe07 */
.L_x_13599:
[----:B------:R-:W-:Y:S05]  /*30e0*/  BSYNC.RECONVERGENT B0 ;  /* 0x0000000000007941 */ /* 0x000fea0003800200 */
.L_x_13598:
[----:B------:R-:W0:Y:S01]  /*30f0*/  F2I.S64.TRUNC R8, R8 ;  /* 0x0000000800087311 */ /* 0x000e22000020d900 */
[----:B------:R-:W-:Y:S05]  /*3100*/  BRA `(.L_x_13579) ;  /* 0x0000000000a07947 */ /* 0x000fea0003800000 */
.L_x_13591:
[----:B------:R-:W-:-:S09]  /*3110*/  UISETP.NE.AND UP0, UPT, UR4, 0x1c, UPT ;  /* 0x0000001c0400788c */ /* 0x000fd2000bf05270 */
[----:B------:R-:W-:Y:S05]  /*3120*/  BRA.U !UP0, `(.L_x_13602) ;  /* 0x0000000108907547 */ /* 0x000fea000b800000 */
[----:B------:R-:W-:-:S09]  /*3130*/  UISETP.NE.AND UP0, UPT, UR4, 0x1d, UPT ;  /* 0x0000001d0400788c */ /* 0x000fd2000bf05270 */
[----:B------:R-:W-:Y:S05]  /*3140*/  BRA.U !UP0, `(.L_x_13603) ;  /* 0x0000000108807547 */ /* 0x000fea000b800000 */
[----:B------:R-:W-:-:S09]  /*3150*/  UISETP.NE.AND UP0, UPT, UR4, 0x2c, UPT ;  /* 0x0000002c0400788c */ /* 0x000fd2000bf05270 */
[----:B------:R-:W-:Y:S05]  /*3160*/  BRA.U !UP0, `(.L_x_13604) ;  /* 0x00000001084c7547 */ /* 0x000fea000b800000 */
.L_x_13578:
[----:B0-----:R-:W-:Y:S01]  /*3170*/  MOV R2, 0x0 ;  /* 0x0000000000027802 */ /* 0x001fe20000000f00 */
[----:B------:R-:W0:Y:S01]  /*3180*/  LDCU.64 UR4, c[0x4][0x178] ;  /* 0x01002f00ff0477ac */ /* 0x000e220008000a00 */
[----:B------:R-:W-:Y:S02]  /*3190*/  HFMA2 R8, -RZ, RZ, 0, 4.64916229248046875e-06 ;  /* 0x0000004eff087431 */ /* 0x000fe400000001ff */
[----:B------:R-:W-:Y:S01]  /*31a0*/  IMAD.MOV.U32 R12, RZ, RZ, 0x1 ;  /* 0x00000001ff0c7424 */ /* 0x000fe200078e00ff */
[----:B------:R-:W1:Y:S01]  /*31b0*/  LDCU.64 UR6, c[0x4][0x180] ;  /* 0x01003000ff0677ac */ /* 0x000e620008000a00 */
[----:B------:R-:W2:Y:S01]  /*31c0*/  LDC.64 R2, c[0x4][R2] ;  /* 0x0100000002027b82 */ /* 0x000ea20000000a00 */
[----:B------:R-:W-:Y:S01]  /*31d0*/  IMAD.MOV.U32 R13, RZ, RZ, RZ ;  /* 0x000000ffff0d7224 */ /* 0x000fe200078e00ff */
[----:B------:R-:W2:Y:S01]  /*31e0*/  LDCU.64 UR8, c[0x4][0x38] ;  /* 0x01000700ff0877ac */ /* 0x000ea20008000a00 */
[----:B0-----:R-:W-:Y:S01]  /*31f0*/  MOV R4, UR4 ;  /* 0x0000000400047c02 */ /* 0x001fe20008000f00 */
[----:B------:R-:W-:-:S02]  /*3200*/  IMAD.U32 R5, RZ, RZ, UR5 ;  /* 0x00000005ff057e24 */ /* 0x000fc4000f8e00ff */
[----:B-1----:R-:W-:Y:S01]  /*3210*/  IMAD.U32 R6, RZ, RZ, UR6 ;  /* 0x00000006ff067e24 */ /* 0x002fe2000f8e00ff */
[----:B------:R-:W-:Y:S01]  /*3220*/  MOV R7, UR7 ;  /* 0x0000000700077c02 */ /* 0x000fe20008000f00 */
[----:B--2345:R-:W-:Y:S02]  /*3230*/  IMAD.U32 R10, RZ, RZ, UR8 ;  /* 0x00000008ff0a7e24 */ /* 0x03cfe4000f8e00ff */
[----:B------:R-:W-:-:S07]  /*3240*/  IMAD.U32 R11, RZ, RZ, UR9 ;  /* 0x00000009ff0b7e24 */ /* 0x000fce000f8e00ff */
[----:B------:R-:W-:-:S07]  /*3250*/  LEPC R20, `(.L_x_13580) ;  /* 0x000000001014794e */ /* 0x000fce0000000000 */
[----:B------:R-:W-:Y:S05]  /*3260*/  CALL.ABS.NOINC R2 ;  /* 0x0000000002007343 */ /* 0x000fea0003c00000 */
.L_x_13580:
[----:B------:R-:W3:Y:S02]  /*3270*/  LDG.E.S16 R8, desc[UR36][R18.64] ;  /* 0x0000002412087981 */ /* 0x000ee4000c1e1700 */
[----:B---3--:R-:W-:Y:S01]  /*3280*/  SHF.R.S32.HI R9, RZ, 0x1f, R8 ;  /* 0x0000001fff097819 */ /* 0x008fe20000011408 */
[----:B------:R-:W-:Y:S06]  /*3290*/  BRA `(.L_x_13579) ;  /* 0x00000000003c7947 */ /* 0x000fec0003800000 */
.L_x_13604:
[----:B0-----:R-:W3:Y:S01]  /*32a0*/  LDG.E.U8 R0, desc[UR36][R18.64] ;  /* 0x0000002412007981 */ /* 0x001ee2000c1e1100 */
[----:B------:R-:W-:Y:S01]  /*32b0*/  BSSY.RECONVERGENT B0, `(.L_x_13605) ;  /* 0x0000007000007945 */ /* 0x000fe20003800200 */
[----:B------:R-:W-:Y:S02]  /*32c0*/  MOV R8, 0x400000 ;  /* 0x0040000000087802 */ /* 0x000fe40000000f00 */
[----:B---3--:R-:W-:-:S13]  /*32d0*/  ISETP.NE.AND P0, PT, R0, RZ, PT ;  /* 0x000000ff0000720c */ /* 0x008fda0003f05270 */
[----:B------:R-:W-:Y:S05]  /*32e0*/  @!P0 BRA `(.L_x_13606) ;  /* 0x00000000000c8947 */ /* 0x000fea0003800000 */
[----:B------:R-:W-:-:S13]  /*32f0*/  ISETP.NE.AND P0, PT, R0, 0xff, PT ;  /* 0x000000ff0000780c */ /* 0x000fda0003f05270 */
[----:B------:R-:W-:Y:S02]  /*3300*/  @!P0 IMAD.MOV.U32 R8, RZ, RZ, 0x7f800001 ;  /* 0x7f800001ff088424 */ /* 0x000fe400078e00ff */
[----:B------:R-:W-:-:S07]  /*3310*/  @P0 IMAD.SHL.U32 R8, R0, 0x800000, RZ ;  /* 0x0080000000080824 */ /* 0x000fce00078e00ff */
.L_x_13606:
[----:B------:R-:W-:Y:S05]  /*3320*/  BSYNC.RECONVERGENT B0 ;  /* 0x0000000000007941 */ /* 0x000fea0003800200 */
.L_x_13605:
[----:B------:R-:W0:Y:S01]  /*3330*/  F2I.S64.TRUNC R8, R8 ;  /* 0x0000000800087311 */ /* 0x000e22000020d900 */
[----:B------:R-:W-:Y:S05]  /*3340*/  BRA `(.L_x_13579) ;  /* 0x0000000000107947 */ /* 0x000fea0003800000 */
.L_x_13603:
[----:B------:R3:W5:Y:S01]  /*3350*/  LDG.E.64 R8, desc[UR36][R18.64] ;  /* 0x0000002412087981 */ /* 0x000762000c1e1b00 */
[----:B------:R-:W-:Y:S05]  /*3360*/  BRA `(.L_x_13579) ;  /* 0x0000000000087947 */ /* 0x000fea0003800000 */
.L_x_13602:
[----:B------:R3:W5:Y:S01]  /*3370*/  LDG.E R8, desc[UR36][R18.64] ;  /* 0x0000002412087981 */ /* 0x000762000c1e1900 */
[----:B------:R-:W-:-:S07]  /*3380*/  HFMA2 R9, -RZ, RZ, 0, 0 ;  /* 0x00000000ff097431 */ /* 0x000fce00000001ff */
.L_x_13579:
[----:B012345:R-:W-:Y:S01]  /*3390*/  LOP3.LUT R0, R23, R9, RZ, 0xfc, !PT ;  /* 0x0000000917007212 */ /* 0x03ffe200078efcff */
[----:B------:R-:W-:Y:S03]  /*33a0*/  BSSY.RECONVERGENT B0, `(.L_x_13607) ;  /* 0x000001b000007945 */ /* 0x000fe60003800200 */
[----:B------:R-:W-:-:S13]  /*33b0*/  ISETP.NE.U32.AND P0, PT, R0, RZ, PT ;  /* 0x000000ff0000720c */ /* 0x000fda0003f05070 */
[----:B------:R-:W-:Y:S05]  /*33c0*/  @P0 BRA `(.L_x_13608) ;  /* 0x0000000000500947 */ /* 0x000fea0003800000 */
[----:B------:R-:W0:Y:S01]  /*33d0*/  I2F.U32.RP R0, R8 ;  /* 0x0000000800007306 */ /* 0x000e220000209000 */
[----:B------:R-:W-:-:S07]  /*33e0*/  ISETP.NE.U32.AND P2, PT, R8, RZ, PT ;  /* 0x000000ff0800720c */ /* 0x000fce0003f45070 */
[----:B0-----:R-:W0:Y:S02]  /*33f0*/  MUFU.RCP R0, R0 ;  /* 0x0000000000007308 */ /* 0x001e240000001000 */
[----:B0-----:R-:W-:-:S06]  /*3400*/  VIADD R2, R0, 0xffffffe ;  /* 0x0ffffffe00027836 */ /* 0x001fcc0000000000 */
[----:B------:R0:W1:Y:S02]  /*3410*/  F2I.FTZ.U32.TRUNC.NTZ R3, R2 ;  /* 0x0000000200037305 */ /* 0x000064000021f000 */
[----:B0-----:R-:W-:Y:S01]  /*3420*/  MOV R2, RZ ;  /* 0x000000ff00027202 */ /* 0x001fe20000000f00 */
[----:B-1----:R-:W-:-:S04]  /*3430*/  IMAD.MOV R5, RZ, RZ, -R3 ;  /* 0x000000ffff057224 */ /* 0x002fc800078e0a03 */
[----:B------:R-:W-:-:S04]  /*3440*/  IMAD R5, R5, R8, RZ ;  /* 0x0000000805057224 */ /* 0x000fc800078e02ff */
[----:B------:R-:W-:-:S04]  /*3450*/  IMAD.HI.U32 R3, R3, R5, R2 ;  /* 0x0000000503037227 */ /* 0x000fc800078e0002 */
[----:B------:R-:W-:Y:S02]  /*3460*/  IMAD.MOV.U32 R5, RZ, RZ, RZ ;  /* 0x000000ffff057224 */ /* 0x000fe400078e00ff */
[----:B------:R-:W-:-:S04]  /*3470*/  IMAD.HI.U32 R4, R3, R22, RZ ;  /* 0x0000001603047227 */ /* 0x000fc800078e00ff */
[----:B------:R-:W-:-:S04]  /*3480*/  IMAD.MOV R3, RZ, RZ, -R4 ;  /* 0x000000ffff037224 */ /* 0x000fc800078e0a04 */
[----:B------:R-:W-:-:S05]  /*3490*/  IMAD R3, R8, R3, R22 ;  /* 0x0000000308037224 */ /* 0x000fca00078e0216 */
[----:B------:R-:W-:-:S13]  /*34a0*/  ISETP.GE.U32.AND P0, PT, R3, R8, PT ;  /* 0x000000080300720c */ /* 0x000fda0003f06070 */
[----:B------:R-:W-:Y:S01]  /*34b0*/  @P0 IMAD.IADD R3, R3, 0x1, -R8 ;  /* 0x0000000103030824 */ /* 0x000fe200078e0a08 */
[----:B------:R-:W-:-:S04]  /*34c0*/  @P0 IADD3 R4, PT, PT, R4, 0x1, RZ ;  /* 0x0000000104040810 */ /* 0x000fc80007ffe0ff */
[----:B------:R-:W-:-:S13]  /*34d0*/  ISETP.GE.U32.AND P1, PT, R3, R8, PT ;  /* 0x000000080300720c */ /* 0x000fda0003f26070 */
[----:B------:R-:W-:Y:S01]  /*34e0*/  @P1 VIADD R4, R4, 0x1 ;  /* 0x0000000104041836 */ /* 0x000fe20000000000 */
[----:B------:R-:W-:Y:S01]  /*34f0*/  @!P2 LOP3.LUT R4, RZ, R8, RZ, 0x33, !PT ;  /* 0x00000008ff04a212 */ /* 0x000fe200078e33ff */
[----:B------:R-:W-:Y:S06]  /*3500*/  BRA `(.L_x_13609) ;  /* 0x0000000000107947 */ /* 0x000fec0003800000 */
.L_x_13608:
[----:B------:R-:W-:Y:S01]  /*3510*/  MOV R10, R22 ;  /* 0x00000016000a7202 */ /* 0x000fe20000000f00 */
[----:B------:R-:W-:Y:S01]  /*3520*/  IMAD.MOV.U32 R11, RZ, RZ, R23 ;  /* 0x000000ffff0b7224 */ /* 0x000fe200078e0017 */
[----:B------:R-:W-:-:S07]  /*3530*/  MOV R0, 0x3550 ;  /* 0x0000355000007802 */ /* 0x000fce0000000f00 */
[----:B------:R-:W-:Y:S05]  /*3540*/  CALL.REL.NOINC `($__internal_21_$__cuda_sm20_div_s64) ;  /* 0x000000d400e07944 */ /* 0x000fea0003c00000 */
.L_x_13609:
[----:B------:R-:W-:Y:S05]  /*3550*/  BSYNC.RECONVERGENT B0 ;  /* 0x0000000000007941 */ /* 0x000fea0003800200 */
.L_x_13607:
        /* <DEDUP_REMOVED lines=16> */
.L_x_13613:
[----:B------:R0:W-:Y:S01]  /*3660*/  STG.E.U8 desc[UR36][R2.64], R4 ;  /* 0x0000000402007986 */ /* 0x0001e2000c101124 */
[----:B------:R-:W-:Y:S05]  /*3670*/  BRA `(.L_x_13615) ;  /* 0x0000000c003c7947 */ /* 0x000fea0003800000 */
.L_x_13612:
[----:B------:R-:W-:-:S09]  /*3680*/  UISETP.NE.AND UP0, UPT, UR4, 0x2, UPT ;  /* 0x000000020400788c */ /* 0x000fd2000bf05270 */
[----:B------:R-:W-:Y:S05]  /*3690*/  BRA.U !UP0, `(.L_x_13616) ;  /* 0x0000000108207547 */ /* 0x000fea000b800000 */
[----:B------:R-:W-:-:S09]  /*36a0*/  UISETP.NE.AND UP0, UPT, UR4, 0x3, UPT ;  /* 0x000000030400788c */ /* 0x000fd2000bf05270 */
[----:B------:R-:W-:Y:S05]  /*36b0*/  BRA.U !UP0, `(.L_x_13617) ;  /* 0x0000000108107547 */ /* 0x000fea000b800000 */
[----:B------:R-:W-:-:S09]  /*36c0*/  UISETP.NE.AND UP0, UPT, UR4, 0x4, UPT ;  /* 0x000000040400788c */ /* 0x000fd2000bf05270 */
[----:B------:R-:W-:Y:S05]  /*36d0*/  BRA.U UP0, `(.L_x_13614) ;  /* 0x0000000900907547 */ /* 0x000fea000b800000 */
[----:B------:R0:W-:Y:S01]  /*36e0*/  STG.E.64 desc[UR36][R2.64], R4 ;  /* 0x0000000402007986 */ /* 0x0001e2000c101b24 */
[----:B------:R-:W-:Y:S05]  /*36f0*/  BRA `(.L_x_13615) ;  /* 0x0000000c001c7947 */ /* 0x000fea0003800000 */
.L_x_13617:
[----:B------:R0:W-:Y:S01]  /*3700*/  STG.E desc[UR36][R2.64], R4 ;  /* 0x0000000402007986 */ /* 0x0001e2000c101924 */
[----:B------:R-:W-:Y:S05]  /*3710*/  BRA `(.L_x_13615) ;  /* 0x0000000c00147947 */ /* 0x000fea0003800000 */
.L_x_13616:
[----:B------:R0:W-:Y:S01]  /*3720*/  STG.E.U16 desc[UR36][R2.64], R4 ;  /* 0x0000000402007986 */ /* 0x0001e2000c101524 */
[----:B------:R-:W-:Y:S05]  /*3730*/  BRA `(.L_x_13615) ;  /* 0x0000000c000c7947 */ /* 0x000fea0003800000 */
.L_x_13611:
[----:B------:R-:W-:-:S09]  /*3740*/  UISETP.GT.AND UP0, UPT, UR4, 0x6, UPT ;  /* 0x000000060400788c */ /* 0x000fd2000bf04270 */
[----:B------:R-:W-:Y:S05]  /*3750*/  BRA.U UP0, `(.L_x_13618) ;  /* 0x00000001002c7547 */ /* 0x000fea000b800000 */
[----:B------:R-:W-:-:S09]  /*3760*/  UISETP.NE.AND UP0, UPT, UR4, 0x5, UPT ;  /* 0x000000050400788c */ /* 0x000fd2000bf05270 */
[----:B------:R-:W-:Y:S05]  /*3770*/  BRA.U !UP0, `(.L_x_13619) ;  /* 0x0000000108147547 */ /* 0x000fea000b800000 */
[----:B------:R-:W-:-:S09]  /*3780*/  UISETP.NE.AND UP0, UPT, UR4, 0x6, UPT ;  /* 0x000000060400788c */ /* 0x000fd2000bf05270 */
[----:B------:R-:W-:Y:S05]  /*3790*/  BRA.U UP0, `(.L_x_13614) ;  /* 0x0000000900607547 */ /* 0x000fea000b800000 */
[----:B------:R-:W0:Y:S02]  /*37a0*/  I2F.S64 R5, R4 ;  /* 0x0000000400057312 */ /* 0x000e240000301400 */
[----:B0-----:R0:W-:Y:S01]  /*37b0*/  STG.E desc[UR36][R2.64], R5 ;  /* 0x0000000502007986 */ /* 0x0011e2000c101924 */
[----:B------:R-:W-:Y:S05]  /*37c0*/  BRA `(.L_x_13615) ;  /* 0x0000000800e87947 */ /* 0x000fea0003800000 */
.L_x_13619:
[----:B------:R-:W0:Y:S02]  /*37d0*/  I2F.S64 R0, R4 ;  /* 0x0000000400007312 */ /* 0x000e240000301400 */
[----:B0-----:R-:W-:-:S05]  /*37e0*/  F2FP.F16.F32.PACK_AB R0, RZ, R0 ;  /* 0x00000000ff00723e */ /* 0x001fca00000000ff */
[----:B------:R0:W-:Y:S01]  /*37f0*/  STG.E.U16 desc[UR36][R2.64], R0 ;  /* 0x0000000002007986 */ /* 0x0001e2000c101524 */
[----:B------:R-:W-:Y:S05]  /*3800*/  BRA `(.L_x_13615) ;  /* 0x0000000800d87947 */ /* 0x000fea0003800000 */
.L_x_13618:
[----:B------:R-:W-:-:S09]  /*3810*/  UISETP.NE.AND UP0, UPT, UR4, 0x7, UPT ;  /* 0x000000070400788c */ /* 0x000fd2000bf05270 */
[----:B------:R-:W-:Y:S05]  /*3820*/  BRA.U !UP0, `(.L_x_13620) ;  /* 0x0000000108347547 */ /* 0x000fea000b800000 */
[----:B------:R-:W-:-:S09]  /*3830*/  UISETP.NE.AND UP0, UPT, UR4, 0x8, UPT ;  /* 0x000000080400788c */ /* 0x000fd2000bf05270 */
[----:B------:R-:W-:Y:S05]  /*3840*/  BRA.U !UP0, `(.L_x_13621) ;  /* 0x0000000108187547 */ /* 0x000fea000b800000 */
[----:B------:R-:W-:-:S09]  /*3850*/  UISETP.NE.AND UP0, UPT, UR4, 0x9, UPT ;  /* 0x000000090400788c */ /* 0x000fd2000bf05270 */
[----:B------:R-:W-:Y:S05]  /*3860*/  BRA.U UP0, `(.L_x_13614) ;  /* 0x00000009002c7547 */ /* 0x000fea000b800000 */
[----:B------:R-:W0:Y:S01]  /*3870*/  I2F.S64 R6, R4 ;  /* 0x0000000400067312 */ /* 0x000e220000301400 */
[----:B------:R-:W-:-:S05]  /*3880*/  HFMA2 R7, -RZ, RZ, 0, 0 ;  /* 0x00000000ff077431 */ /* 0x000fca00000001ff */
[----:B0-----:R0:W-:Y:S01]  /*3890*/  STG.E.64 desc[UR36][R2.64], R6 ;  /* 0x0000000602007986 */ /* 0x0011e2000c101b24 */
[----:B------:R-:W-:Y:S05]  /*38a0*/  BRA `(.L_x_13615) ;  /* 0x0000000800b07947 */ /* 0x000fea0003800000 */
.L_x_13621:
[----:B------:R-:W0:Y:S02]  /*38b0*/  I2F.S64 R4, R4 ;  /* 0x0000000400047312 */ /* 0x000e240000301400 */
[----:B0-----:R-:W-:-:S04]  /*38c0*/  F2FP.F16.F32.PACK_AB R5, RZ, R4 ;  /* 0x00000004ff05723e */ /* 0x001fc800000000ff */
[----:B------:R-:W-:-:S05]  /*38d0*/  PRMT R5, R5, 0x5410, RZ ;  /* 0x0000541005057816 */ /* 0x000fca00000000ff */
[----:B------:R0:W-:Y:S01]  /*38e0*/  STG.E desc[UR36][R2.64], R5 ;  /* 0x0000000502007986 */ /* 0x0001e2000c101924 */
[----:B------:R-:W-:Y:S05]  /*38f0*/  BRA `(.L_x_13615) ;  /* 0x00000008009c7947 */ /* 0x000fea0003800000 */
.L_x_13620:
[----:B------:R-:W0:Y:S02]  /*3900*/  I2F.F64.S64 R4, R4 ;  /* 0x0000000400047312 */ /* 0x000e240000301c00 */
[----:B0-----:R0:W-:Y:S01]  /*3910*/  STG.E.64 desc[UR36][R2.64], R4 ;  /* 0x0000000402007986 */ /* 0x0011e2000c101b24 */
[----:B------:R-:W-:Y:S05]  /*3920*/  BRA `(.L_x_13615) ;  /* 0x0000000800907947 */ /* 0x000fea0003800000 */
.L_x_13610:
        /* <DEDUP_REMOVED lines=8> */
[----:B------:R-:W-:-:S04]  /*39b0*/  ISETP.NE.U32.AND P0, PT, R4, RZ, PT ;  /* 0x000000ff0400720c */ /* 0x000fc80003f05070 */
[----:B------:R-:W-:-:S04]  /*39c0*/  ISETP.NE.AND.EX P0, PT, R5, RZ, PT, P0 ;  /* 0x000000ff0500720c */ /* 0x000fc80003f05300 */
[----:B------:R-:W-:-:S05]  /*39d0*/  SEL R5, RZ, 0x1, !P0 ;  /* 0x00000001ff057807 */ /* 0x000fca0004000000 */
[----:B------:R4:W-:Y:S01]  /*39e0*/  STG.E.U8 desc[UR36][R2.64], R5 ;  /* 0x0000000502007986 */ /* 0x0009e2000c101124 */
[----:B------:R-:W-:Y:S05]  /*39f0*/  BRA `(.L_x_13615) ;  /* 0x00000008005c7947 */ /* 0x000fea0003800000 */
.L_x_13624:
[----:B------:R-:W0:Y:S01]  /*3a00*/  I2F.F64.S64 R4, R4 ;  /* 0x0000000400047312 */ /* 0x000e220000301c00 */
[----:B------:R-:W-:-:S05]  /*3a10*/  CS2R R6, SRZ ;  /* 0x0000000000067805 */ /* 0x000fca000001ff00 */
[----:B0-----:R3:W-:Y:S01]  /*3a20*/  STG.E.128 desc[UR36][R2.64], R4 ;  /* 0x0000000402007986 */ /* 0x0017e2000c101d24 */
[----:B------:R-:W-:Y:S05]  /*3a30*/  BRA `(.L_x_13615) ;  /* 0x00000008004c7947 */ /* 0x000fea0003800000 */
.L_x_13623:
[----:B------:R-:W-:-:S09]  /*3a40*/  UISETP.NE.AND UP0, UPT, UR4, 0xf, UPT ;  /* 0x0000000f0400788c */ /* 0x000fd2000bf05270 */
[----:B------:R-:W-:Y:S05]  /*3a50*/  BRA.U !UP0, `(.L_x_13625) ;  /* 0x0000000108a07547 */ /* 0x000fea000b800000 */
[----:B------:R-:W-:-:S09]  /*3a60*/  UISETP.NE.AND UP0, UPT, UR4, 0x17, UPT ;  /* 0x000000170400788c */ /* 0x000fd2000bf05270 */
[----:B------:R-:W-:Y:S05]  /*3a70*/  BRA.U !UP0, `(.L_x_13626) ;  /* 0x00000001084c7547 */ /* 0x000fea000b800000 */
[----:B------:R-:W-:-:S09]  /*3a80*/  UISETP.NE.AND UP0, UPT, UR4, 0x18, UPT ;  /* 0x000000180400788c */ /* 0x000fd2000bf05270 */
[----:B------:R-:W-:Y:S05]  /*3a90*/  BRA.U UP0, `(.L_x_13614) ;  /* 0x0000000500a07547 */ /* 0x000fea000b800000 */
[----:B------:R-:W0:Y:S01]  /*3aa0*/  I2F.S64 R5, R4 ;  /* 0x0000000400057312 */ /* 0x000e220000301400 */
        /* <DEDUP_REMOVED lines=12> */
.L_x_13628:
[----:B------:R-:W-:Y:S05]  /*3b70*/  BSYNC.RECONVERGENT B0 ;  /* 0x0000000000007941 */ /* 0x000fea0003800200 */
.L_x_13627:
[----:B------:R-:W-:-:S05]  /*3b80*/  LOP3.LUT R7, R0, 0x80, R7, 0xf8, !PT ;  /* 0x0000008000077812 */ /* 0x000fca00078ef807 */
[----:B------:R0:W-:Y:S01]  /*3b90*/  STG.E.U8 desc[UR36][R2.64], R7 ;  /* 0x0000000702007986 */ /* 0x0001e2000c101124 */
[----:B------:R-:W-:Y:S05]  /*3ba0*/  BRA `(.L_x_13615) ;  /* 0x0000000400f07947 */ /* 0x000fea0003800000 */
.L_x_13626:
[----:B------:R-:W0:Y:S01]  /*3bb0*/  I2F.S64 R5, R4 ;  /* 0x0000000400057312 */ /* 0x000e220000301400 */
        /* <DEDUP_REMOVED lines=14> */
.L_x_13630:
[----:B------:R-:W-:Y:S05]  /*3ca0*/  BSYNC.RECONVERGENT B0 ;  /* 0x0000000000007941 */ /* 0x000fea0003800200 */
.L_x_13629:
[----:B------:R-:W-:-:S05]  /*3cb0*/  LOP3.LUT R7, R0, 0x80, R7, 0xf8, !PT ;  /* 0x0000008000077812 */ /* 0x000fca00078ef807 */
[----:B------:R1:W-:Y:S01]  /*3cc0*/  STG.E.U8 desc[UR36][R2.64], R7 ;  /* 0x0000000702007986 */ /* 0x0003e2000c101124 */
[----:B------:R-:W-:Y:S05]  /*3cd0*/  BRA `(.L_x_13615) ;  /* 0x0000000400a47947 */ /* 0x000fea0003800000 */
.L_x_13625:
[----:B------:R-:W0:Y:S02]  /*3ce0*/  I2F.S64 R0, R4 ;  /* 0x0000000400007312 */ /* 0x000e240000301400 */
[----:B0-----:R-:W-:-:S05]  /*3cf0*/  F2FP.BF16.F32.PACK_AB R0, RZ, R0 ;  /* 0x00000000ff00723e */ /* 0x001fca00000010ff */
[----:B------:R2:W-:Y:S01]  /*3d00*/  STG.E.U16 desc[UR36][R2.64], R0 ;  /* 0x0000000002007986 */ /* 0x0005e2000c101524 */
[----:B------:R-:W-:Y:S05]  /*3d10*/  BRA `(.L_x_13615) ;  /* 0x0000000400947947 */ /* 0x000fea0003800000 */
.L_x_13622:
        /* <DEDUP_REMOVED lines=10> */
.L_x_13633:
[----:B------:R-:W0:Y:S01]  /*3dc0*/  I2F.S64 R5, R4 ;  /* 0x0000000400057312 */ /* 0x000e220000301400 */
[----:B------:R-:W-:Y:S01]  /*3dd0*/  BSSY.RECONVERGENT B0, `(.L_x_13634) ;  /* 0x0000014000007945 */ /* 0x000fe20003800200 */
[----:B------:R-:W-:Y:S02]  /*3de0*/  MOV R0, 0x80 ;  /* 0x0000008000007802 */ /* 0x000fe40000000f00 */
        /* <DEDUP_REMOVED lines=10> */
.L_x_13636:
[----:B------:R-:W-:-:S04]  /*3e90*/  SHF.R.U32.HI R0, RZ, 0x14, R5 ;  /* 0x00000014ff007819 */ /* 0x000fc80000011605 */
[----:B------:R-:W-:-:S04]  /*3ea0*/  LOP3.LUT R0, R0, 0x1, RZ, 0xc0, !PT ;  /* 0x0000000100007812 */ /* 0x000fc800078ec0ff */
[----:B------:R-:W-:-:S04]  /*3eb0*/  IADD3 R0, PT, PT, R5, 0x487ffff, R0 ;  /* 0x0487ffff05007810 */ /* 0x000fc80007ffe000 */
[----:B------:R-:W-:-:S04]  /*3ec0*/  SHF.R.U32.HI R0, RZ, 0x14, R0 ;  /* 0x00000014ff007819 */ /* 0x000fc80000011600 */
[----:B------:R-:W-:-:S07]  /*3ed0*/  LOP3.LUT R4, R0, 0xff, RZ, 0xc0, !PT ;  /* 0x000000ff00047812 */ /* 0x000fce00078ec0ff */
.L_x_13637:
[----:B------:R-:W-:-:S04]  /*3ee0*/  SHF.R.U32.HI R5, RZ, 0x18, R5 ;  /* 0x00000018ff057819 */ /* 0x000fc80000011605 */
[----:B------:R-:W-:-:S04]  /*3ef0*/  LOP3.LUT R4, R4, 0x80, R5, 0xf8, !PT ;  /* 0x0000008004047812 */ /* 0x000fc800078ef805 */
[----:B------:R-:W-:-:S07]  /*3f00*/  PRMT R0, R4, 0x7610, R0 ;  /* 0x0000761004007816 */ /* 0x000fce0000000000 */
.L_x_13635:
[----:B------:R-:W-:Y:S05]  /*3f10*/  BSYNC.RECONVERGENT B0 ;  /* 0x0000000000007941 */ /* 0x000fea0003800200 */
.L_x_13634:
[----:B------:R0:W-:Y:S01]  /*3f20*/  STG.E.U8 desc[UR36][R2.64], R0 ;  /* 0x0000000002007986 */ /* 0x0001e2000c101124 */
[----:B------:R-:W-:Y:S05]  /*3f30*/  BRA `(.L_x_13615) ;  /* 0x00000004000c7947 */ /* 0x000fea0003800000 */
.L_x_13632:
[----:B------:R-:W0:Y:S01]  /*3f40*/  I2F.S64 R5, R4 ;  /* 0x0000000400057312 */ /* 0x000e220000301400 */
        /* <DEDUP_REMOVED lines=12> */
.L_x_13640:
[----:B------:R-:W-:-:S04]  /*4010*/  SHF.R.U32.HI R0, RZ, 0x15, R5 ;  /* 0x00000015ff007819 */ /* 0x000fc80000011605 */
[----:B------:R-:W-:-:S04]  /*4020*/  LOP3.LUT R0, R0, 0x1, RZ, 0xc0, !PT ;  /* 0x0000000100007812 */ /* 0x000fc800078ec0ff */
[----:B------:R-:W-:-:S04]  /*4030*/  IADD3 R0, PT, PT, R5, 0x88fffff, R0 ;  /* 0x088fffff05007810 */ /* 0x000fc80007ffe000 */
[----:B------:R-:W-:-:S04]  /*4040*/  SHF.R.U32.HI R0, RZ, 0x15, R0 ;  /* 0x00000015ff007819 */ /* 0x000fc80000011600 */
[----:B------:R-:W-:-:S07]  /*4050*/  LOP3.LUT R4, R0, 0xff, RZ, 0xc0, !PT ;  /* 0x000000ff00047812 */ /* 0x000fce00078ec0ff */
.L_x_13641:
[----:B------:R-:W-:-:S04]  /*4060*/  SHF.R.U32.HI R5, RZ, 0x18, R5 ;  /* 0x00000018ff057819 */ /* 0x000fc80000011605 */
[----:B------:R-:W-:-:S04]  /*4070*/  LOP3.LUT R4, R4, 0x80, R5, 0xf8, !PT ;  /* 0x0000008004047812 */ /* 0x000fc800078ef805 */
[----:B------:R-:W-:-:S07]  /*4080*/  PRMT R0, R4, 0x7610, R0 ;  /* 0x0000761004007816 */ /* 0x000fce0000000000 */
.L_x_13639:
[----:B------:R-:W-:Y:S05]  /*4090*/  BSYNC.RECONVERGENT B0 ;  /* 0x0000000000007941 */ /* 0x000fea0003800200 */
.L_x_13638:
[----:B------:R0:W-:Y:S01]  /*40a0*/  STG.E.U8 desc[UR36][R2.64], R0 ;  /* 0x0000000002007986 */ /* 0x0001e2000c101124 */
[----:B------:R-:W-:Y:S05]  /*40b0*/  BRA `(.L_x_13615) ;  /* 0x0000000000ac7947 */ /* 0x000fea0003800000 */
.L_x_13631:
[----:B------:R-:W-:-:S09]  /*40c0*/  UISETP.NE.AND UP0, UPT, UR4, 0x1c, UPT ;  /* 0x0000001c0400788c */ /* 0x000fd2000bf05270 */
[----:B------:R-:W-:Y:S05]  /*40d0*/  BRA.U !UP0, `(.L_x_13642) ;  /* 0x0000000108a07547 */ /* 0x000fea000b800000 */
[----:B------:R-:W-:-:S09]  /*40e0*/  UISETP.NE.AND UP0, UPT, UR4, 0x1d, UPT ;  /* 0x0000001d0400788c */ /* 0x000fd2000bf05270 */
[----:B------:R-:W-:Y:S05]  /*40f0*/  BRA.U !UP0, `(.L_x_13643) ;  /* 0x0000000108907547 */ /* 0x000fea000b800000 */
[----:B------:R-:W-:-:S09]  /*4100*/  UISETP.NE.AND UP0, UPT, UR4, 0x2c, UPT ;  /* 0x0000002c0400788c */ /* 0x000fd2000bf05270 */
[----:B------:R-:W-:Y:S05]  /*4110*/  BRA.U !UP0, `(.L_x_13644) ;  /* 0x0000000108447547 */ /* 0x000fea000b800000 */
.L_x_13614:
        /* <DEDUP_REMOVED lines=16> */
.L_x_13645:
[----:B------:R-:W-:Y:S05]  /*4220*/  BRA `(.L_x_13615) ;  /* 0x0000000000507947 */ /* 0x000fea0003800000 */
.L_x_13644:
[----:B------:R-:W0:Y:S02]  /*4230*/  I2F.S64 R4, R4 ;  /* 0x0000000400047312 */ /* 0x000e240000301400 */
        /* <DEDUP_REMOVED lines=14> */
[----:B------:R0:W-:Y:S01]  /*4320*/  STG.E.U8 desc[UR36][R2.64], R5 ;  /* 0x0000000502007986 */ /* 0x0001e2000c101124 */
[----:B------:R-:W-:Y:S05]  /*4330*/  BRA `(.L_x_13615) ;  /* 0x00000000000c7947 */ /* 0x000fea0003800000 */
.L_x_13643:
[----:B------:R0:W-:Y:S01]  /*4340*/  STG.E.64 desc[UR36][R2.64], R4 ;  /* 0x0000000402007986 */ /* 0x0001e2000c101b24 */
[----:B------:R-:W-:Y:S05]  /*4350*/  BRA `(.L_x_13615) ;  /* 0x0000000000047947 */ /* 0x000fea0003800000 */
.L_x_13642:
[----:B------:R0:W-:Y:S02]  /*4360*/  STG.E desc[UR36][R2.64], R4 ;  /* 0x0000000402007986 */ /* 0x0001e4000c101924 */
.L_x_13615:
[----:B------:R-:W-:-:S07]  /*4370*/  IADD3 R25, PT, PT, R25, 0x80, RZ ;  /* 0x0000008019197810 */ /* 0x000fce0007ffe0ff */
.L_x_13538:
[----:B0-----:R-:W0:Y:S02]  /*4380*/  LDCU UR4, c[0x0][0x380] ;  /* 0x00007000ff0477ac */ /* 0x001e240008000800 */
[----:B0-----:R-:W-:-:S13]  /*4390*/  ISETP.GE.AND P0, PT, R25, UR4, PT ;  /* 0x0000000419007c0c */ /* 0x001fda000bf06270 */
[----:B-1234-:R-:W-:Y:S05]  /*43a0*/  @P0 BRA `(.L_x_13646) ;  /* 0x0000004000b80947 */ /* 0x01efea0003800000 */
[----:B------:R-:W0:Y:S01]  /*43b0*/  LDCU UR4, c[0x0][0x388] ;  /* 0x00007100ff0477ac */ /* 0x000e220008000800 */
[----:B------:R-:W-:Y:S01]  /*43c0*/  CS2R R16, SRZ ;  /* 0x0000000000107805 */ /* 0x000fe2000001ff00 */
[----:B------:R-:W-:Y:S01]  /*43d0*/  IMAD.MOV.U32 R0, RZ, RZ, RZ ;  /* 0x000000ffff007224 */ /* 0x000fe200078e00ff */
[----:B0-----:R-:W-:-:S09]  /*43e0*/  UISETP.NE.AND UP0, UPT, UR4, URZ, UPT ;  /* 0x000000ff0400728c */ /* 0x001fd2000bf05270 */
[----:B------:R-:W-:Y:S05]  /*43f0*/  BRA.U !UP0, `(.L_x_13647) ;  /* 0x0000001508d47547 */ /* 0x000fea000b800000 */
[----:B------:R-:W0:Y:S01]  /*4400*/  LDCU.64 UR4, c[0x0][0x390] ;  /* 0x00007200ff0477ac */ /* 0x000e220008000a00 */
[----:B------:R-:W-:Y:S01]  /*4410*/  MOV R3, R25 ;  /* 0x0000001900037202 */ /* 0x000fe20000000f00 */
        /* <DEDUP_REMOVED lines=14> */
[----:B------:R-:W-:Y:S01]  /*4500*/  MOV R3, R5 ;  /* 0x0000000500037202 */ /* 0x000fe20000000f00 */
        /* <DEDUP_REMOVED lines=14> */
[----:B------:R-:W-:Y:S01]  /*45f0*/  MOV R3, R4 ;  /* 0x0000000400037202 */ /* 0x000fe20000000f00 */
        /* <DEDUP_REMOVED lines=341> */
.L_x_13647:
        /* <DEDUP_REMOVED lines=17> */
.L_x_13651:
[----:B------:R1:W5:Y:S01]  /*5c60*/  LDG.E.U8 R10, desc[UR36][R2.64] ;  /* 0x00000024020a7981 */ /* 0x000362000c1e1100 */
[----:B------:R-:W-:Y:S01]  /*5c70*/  HFMA2 R11, -RZ, RZ, 0, 0 ;  /* 0x00000000ff0b7431 */ /* 0x000fe200000001ff */
[----:B------:R-:W-:Y:S06]  /*5c80*/  BRA `(.L_x_13653) ;  /* 0x0000000c00407947 */ /* 0x000fec0003800000 */
.L_x_13650:
        /* <DEDUP_REMOVED lines=8> */
.L_x_13655:
[----:B------:R-:W2:Y:S02]  /*5d10*/  LDG.E R10, desc[UR36][R2.64] ;  /* 0x00000024020a7981 */ /* 0x000ea4000c1e1900 */
[----:B--2---:R-:W-:Y:S01]  /*5d20*/  SHF.R.S32.HI R11, RZ, 0x1f, R10 ;  /* 0x0000001fff0b7819 */ /* 0x004fe2000001140a */
[----:B------:R-:W-:Y:S06]  /*5d30*/  BRA `(.L_x_13653) ;  /* 0x0000000c00147947 */ /* 0x000fec0003800000 */
.L_x_13654:
[----:B------:R-:W2:Y:S02]  /*5d40*/  LDG.E.S16 R10, desc[UR36][R2.64] ;  /* 0x00000024020a7981 */ /* 0x000ea4000c1e1700 */
[----:B--2---:R-:W-:Y:S01]  /*5d50*/  SHF.R.S32.HI R11, RZ, 0x1f, R10 ;  /* 0x0000001fff0b7819 */ /* 0x004fe2000001140a */
[----:B------:R-:W-:Y:S06]  /*5d60*/  BRA `(.L_x_13653) ;  /* 0x0000000c00087947 */ /* 0x000fec0003800000 */
.L_x_13649:
        /* <DEDUP_REMOVED lines=9> */
.L_x_13657:
[----:B------:R-:W2:Y:S02]  /*5e00*/  LDG.E.U16 R2, desc[UR36][R2.64] ;  /* 0x0000002402027981 */ /* 0x000ea4000c1e1500 */
[----:B--2---:R-:W-:-:S06]  /*5e10*/  HADD2.F32 R10, -RZ, R2.H0_H0 ;  /* 0x20000002ff0a7230 */ /* 0x004fcc0000004100 */
[----:B------:R-:W0:Y:S01]  /*5e20*/  F2I.S64.TRUNC R10, R10 ;  /* 0x0000000a000a7311 */ /* 0x000e22000020d900 */
[----:B------:R-:W-:Y:S05]  /*5e30*/  BRA `(.L_x_13653) ;  /* 0x0000000800d47947 */ /* 0x000fea0003800000 */
.L_x_13656:
[----:B------:R-:W-:-:S09]  /*5e40*/  UISETP.NE.AND UP0, UPT, UR4, 0x7, UPT ;  /* 0x000000070400788c */ /* 0x000fd2000bf05270 */
[----:B------:R-:W-:Y:S05]  /*5e50*/  BRA.U !UP0, `(.L_x_13658) ;  /* 0x00000001082c7547 */ /* 0x000fea000b800000 */
[----:B------:R-:W-:-:S09]  /*5e60*/  UISETP.NE.AND UP0, UPT, UR4, 0x8, UPT ;  /* 0x000000080400788c */ /* 0x000fd2000bf05270 */
[----:B------:R-:W-:Y:S05]  /*5e70*/  BRA.U !UP0, `(.L_x_13659) ;  /* 0x0000000108147547 */ /* 0x000fea000b800000 */
[----:B------:R-:W-:-:S09]  /*5e80*/  UISETP.NE.AND UP0, UPT, UR4, 0x9, UPT ;  /* 0x000000090400788c */ /* 0x000fd2000bf05270 */
[----:B------:R-:W-:Y:S05]  /*5e90*/  BRA.U UP0, `(.L_x_13652) ;  /* 0x0000000900647547 */ /* 0x000fea000b800000 */
[----:B------:R-:W2:Y:S02]  /*5ea0*/  LDG.E R2, desc[UR36][R2.64] ;  /* 0x0000002402027981 */ /* 0x000ea4000c1e1900 */
[----:B--2---:R4:W0:Y:S01]  /*5eb0*/  F2I.S64.TRUNC R10, R2 ;  /* 0x00000002000a7311 */ /* 0x004822000020d900 */
[----:B------:R-:W-:Y:S05]  /*5ec0*/  BRA `(.L_x_13653) ;  /* 0x0000000800b07947 */ /* 0x000fea0003800000 */
.L_x_13659:
[----:B------:R-:W2:Y:S02]  /*5ed0*/  LDG.E.U16 R2, desc[UR36][R2.64] ;  /* 0x0000002402027981 */ /* 0x000ea4000c1e1500 */
[----:B--2---:R-:W-:-:S06]  /*5ee0*/  HADD2.F32 R10, -RZ, R2.H0_H0 ;  /* 0x20000002ff0a7230 */ /* 0x004fcc0000004100 */
[----:B------:R-:W0:Y:S01]  /*5ef0*/  F2I.S64.TRUNC R10, R10 ;  /* 0x0000000a000a7311 */ /* 0x000e22000020d900 */
[----:B------:R-:W-:Y:S05]  /*5f00*/  BRA `(.L_x_13653) ;  /* 0x0000000800a07947 */ /* 0x000fea0003800000 */
.L_x_13658:
[----:B------:R-:W2:Y:S02]  /*5f10*/  LDG.E.64 R2, desc[UR36][R2.64] ;  /* 0x0000002402027981 */ /* 0x000ea4000c1e1b00 */
[----:B--2---:R2:W3:Y:S01]  /*5f20*/  F2I.S64.F64.TRUNC R10, R2 ;  /* 0x00000002000a7311 */ /* 0x0044e2000030d900 */
[----:B------:R-:W-:Y:S05]  /*5f30*/  BRA `(.L_x_13653) ;  /* 0x0000000800947947 */ /* 0x000fea0003800000 */
.L_x_13648:
        /* <DEDUP_REMOVED lines=11> */
[----:B------:R-:W-:Y:S01]  /*5ff0*/  SEL R10, RZ, 0x1, !P0 ;  /* 0x00000001ff0a7807 */ /* 0x000fe20004000000 */
[----:B------:R-:W-:Y:S08]  /*6000*/  BRA `(.L_x_13653) ;  /* 0x0000000800607947 */ /* 0x000ff00003800000 */
.L_x_13662:
[----:B------:R-:W2:Y:S02]  /*6010*/  LDG.E.64 R2, desc[UR36][R2.64] ;  /* 0x0000002402027981 */ /* 0x000ea4000c1e1b00 */
[----:B--2---:R0:W1:Y:S01]  /*6020*/  F2I.S64.F64.TRUNC R10, R2 ;  /* 0x00000002000a7311 */ /* 0x004062000030d900 */
[----:B------:R-:W-:Y:S05]  /*6030*/  BRA `(.L_x_13653) ;  /* 0x0000000800547947 */ /* 0x000fea0003800000 */
.L_x_13661:
        /* <DEDUP_REMOVED lines=26> */
.L_x_13664:
        /* <DEDUP_REMOVED lines=11> */
[----:B------:R0:W1:Y:S01]  /*6290*/  F2I.S64.TRUNC R10, R0 ;  /* 0x00000000000a7311 */ /* 0x000062000020d900 */
[----:B------:R-:W-:Y:S05]  /*62a0*/  BRA `(.L_x_13653) ;  /* 0x0000000400b87947 */ /* 0x000fea0003800000 */
.L_x_13663:
[----:B------:R-:W2:Y:S02]  /*62b0*/  LDG.E.U16 R10, desc[UR36][R2.64] ;  /* 0x00000024020a7981 */ /* 0x000ea4000c1e1500 */
[----:B--2---:R-:W-:-:S06]  /*62c0*/  IMAD.U32 R10, R10, 0x10000, RZ ;  /* 0x000100000a0a7824 */ /* 0x004fcc00078e00ff */
[----:B------:R-:W0:Y:S01]  /*62d0*/  F2I.S64.TRUNC R10, R10 ;  /* 0x0000000a000a7311 */ /* 0x000e22000020d900 */
[----:B------:R-:W-:Y:S05]  /*62e0*/  BRA `(.L_x_13653) ;  /* 0x0000000400a87947 */ /* 0x000fea0003800000 */
.L_x_13660:
        /* <DEDUP_REMOVED lines=11> */
.L_x_13667:
        /* <DEDUP_REMOVED lines=21> */
.L_x_13671:
[----:B------:R-:W-:Y:S05]  /*64f0*/  BSYNC.RECONVERGENT B1 ;  /* 0x0000000000017941 */ /* 0x000fea0003800200 */
.L_x_13670:
[----:B------:R-:W-:Y:S01]  /*6500*/  IMAD.SHL.U32 R0, R0, 0x100000, RZ ;  /* 0x0010000000007824 */ /* 0x000fe200078e00ff */
[----:B------:R-:W-:-:S04]  /*6510*/  LEA R2, R2, 0x3b800000, 0x17 ;  /* 0x3b80000002027811 */ /* 0x000fc800078eb8ff */
[----:B------:R-:W-:-:S07]  /*6520*/  LOP3.LUT R10, R2, R0, R7, 0xfe, !PT ;  /* 0x00000000020a7212 */ /* 0x000fce00078efe07 */
.L_x_13669:
[----:B------:R-:W-:Y:S05]  /*6530*/  BSYNC.RECONVERGENT B0 ;  /* 0x0000000000007941 */ /* 0x000fea0003800200 */
.L_x_13668:
[----:B------:R-:W0:Y:S01]  /*6540*/  F2I.S64.TRUNC R10, R10 ;  /* 0x0000000a000a7311 */ /* 0x000e22000020d900 */
[----:B------:R-:W-:Y:S05]  /*6550*/  BRA `(.L_x_13653) ;  /* 0x00000004000c7947 */ /* 0x000fea0003800000 */
.L_x_13666:
        /* <DEDUP_REMOVED lines=21> */
.L_x_13675:
[----:B------:R-:W-:Y:S05]  /*66b0*/  BSYNC.RECONVERGENT B1 ;  /* 0x0000000000017941 */ /* 0x000fea0003800200 */
.L_x_13674:
[----:B------:R-:W-:Y:S01]  /*66c0*/  IMAD.SHL.U32 R0, R0, 0x200000, RZ ;  /* 0x0020000000007824 */ /* 0x000fe200078e00ff */
[----:B------:R-:W-:-:S04]  /*66d0*/  LEA R2, R2, 0x37800000, 0x17 ;  /* 0x3780000002027811 */ /* 0x000fc800078eb8ff */
[----:B------:R-:W-:-:S07]  /*66e0*/  LOP3.LUT R10, R2, R0, R7, 0xfe, !PT ;  /* 0x00000000020a7212 */ /* 0x000fce00078efe07 */
.L_x_13673:
[----:B------:R-:W-:Y:S05]  /*66f0*/  BSYNC.RECONVERGENT B0 ;  /* 0x0000000000007941 */ /* 0x000fea0003800200 */
.L_x_13672:
[----:B------:R-:W0:Y:S01]  /*6700*/  F2I.S64.TRUNC R10, R10 ;  /* 0x0000000a000a7311 */ /* 0x000e22000020d900 */
[----:B------:R-:W-:Y:S05]  /*6710*/  BRA `(.L_x_13653) ;  /* 0x00000000009c7947 */ /* 0x000fea0003800000 */
.L_x_13665:
        /* <DEDUP_REMOVED lines=14> */
.L_x_13679:
[----:B------:R-:W-:Y:S05]  /*6800*/  BSYNC.RECONVERGENT B0 ;  /* 0x0000000000007941 */ /* 0x000fea0003800200 */
.L_x_13678:
[----:B------:R-:W0:Y:S01]  /*6810*/  F2I.S64.TRUNC R10, R10 ;  /* 0x0000000a000a7311 */ /* 0x000e22000020d900 */
[----:B------:R-:W-:Y:S05]  /*6820*/  BRA `(.L_x_13653) ;  /* 0x0000000000587947 */ /* 0x000fea0003800000 */
.L_x_13652:
        /* <DEDUP_REMOVED lines=16> */
.L_x_13680:
[----:B------:R-:W-:Y:S01]  /*6930*/  CS2R R10, SRZ ;  /* 0x00000000000a7805 */ /* 0x000fe2000001ff00 */
[----:B------:R-:W-:Y:S06]  /*6940*/  BRA `(.L_x_13653) ;  /* 0x0000000000107947 */ /* 0x000fec0003800000 */
.L_x_13677:
[----:B------:R0:W5:Y:S01]  /*6950*/  LDG.E.64 R10, desc[UR36][R2.64] ;  /* 0x00000024020a7981 */ /* 0x000162000c1e1b00 */
[----:B------:R-:W-:Y:S05]  /*6960*/  BRA `(.L_x_13653) ;  /* 0x0000000000087947 */ /* 0x000fea0003800000 */
.L_x_13676:
[----:B------:R0:W5:Y:S01]  /*6970*/  LDG.E R10, desc[UR36][R2.64] ;  /* 0x00000024020a7981 */ /* 0x000162000c1e1900 */
[----:B------:R-:W-:-:S07]  /*6980*/  IMAD.MOV.U32 R11, RZ, RZ, RZ ;  /* 0x000000ffff0b7224 */ /* 0x000fce00078e00ff */
.L_x_13653:
[----:B------:R-:W0:Y:S01]  /*6990*/  LDCU.64 UR6, c[0x0][0x5f8] ;  /* 0x0000bf00ff0677ac */ /* 0x000e220008000a00 */
[----:B------:R-:W-:-:S04]  /*69a0*/  UPRMT UR4, UR42, 0x9910, URZ ;  /* 0x000099102a047896 */ /* 0x000fc800080000ff */
[----:B------:R-:W-:Y:S01]  /*69b0*/  UISETP.GT.AND UP0, UPT, UR4, 0x9, UPT ;  /* 0x000000090400788c */ /* 0x000fe2000bf04270 */
[----:B012-4-:R-:W-:-:S04]  /*69c0*/  IADD3 R2, P0, PT, R17, UR6, RZ ;  /* 0x0000000611027c10 */ /* 0x017fc8000ff1e0ff */
        /* <DEDUP_REMOVED lines=13> */
.L_x_13684:
[----:B------:R0:W5:Y:S01]  /*6aa0*/  LDG.E.U8 R8, desc[UR36][R2.64] ;  /* 0x0000002402087981 */ /* 0x000162000c1e1100 */
[----:B------:R-:W-:Y:S01]  /*6ab0*/  IMAD.MOV.U32 R9, RZ, RZ, RZ ;  /* 0x000000ffff097224 */ /* 0x000fe200078e00ff */
[----:B------:R-:W-:Y:S06]  /*6ac0*/  BRA `(.L_x_13685) ;  /* 0x0000000800f87947 */ /* 0x000fec0003800000 */
.L_x_13683:
        /* <DEDUP_REMOVED lines=8> */
.L_x_13687:
[----:B------:R-:W2:Y:S02]  /*6b50*/  LDG.E R8, desc[UR36][R2.64] ;  /* 0x0000002402087981 */ /* 0x000ea4000c1e1900 */
[----:B--2---:R-:W-:Y:S01]  /*6b60*/  SHF.R.S32.HI R9, RZ, 0x1f, R8 ;  /* 0x0000001fff097819 */ /* 0x004fe20000011408 */
[----:B------:R-:W-:Y:S06]  /*6b70*/  BRA `(.L_x_13685) ;  /* 0x0000000800cc7947 */ /* 0x000fec0003800000 */
.L_x_13686:
[----:B------:R-:W2:Y:S02]  /*6b80*/  LDG.E.S16 R8, desc[UR36][R2.64] ;  /* 0x0000002402087981 */ /* 0x000ea4000c1e1700 */
[----:B--2---:R-:W-:Y:S01]  /*6b90*/  SHF.R.S32.HI R9, RZ, 0x1f, R8 ;  /* 0x0000001fff097819 */ /* 0x004fe20000011408 */
[----:B------:R-:W-:Y:S06]  /*6ba0*/  BRA `(.L_x_13685) ;  /* 0x0000000800c07947 */ /* 0x000fec0003800000 */
.L_x_13682:
[----:B------:R-:W-:-:S09]  /*6bb0*/  UISETP.GT.AND UP0, UPT, UR4, 0x6, UPT ;  /* 0x000000060400788c */ /* 0x000fd2000bf04270 */
[----:B------:R-:W-:Y:S05]  /*6bc0*/  BRA.U UP0, `(.L_x_13688) ;  /* 0x00000001002c7547 */ /* 0x000fea000b800000 */
[----:B------:R-:W-:-:S09]  /*6bd0*/  UISETP.NE.AND UP0, UPT, UR4, 0x5, UPT ;  /* 0x000000050400788c */ /* 0x000fd2000bf05270 */
[----:B------:R-:W-:Y:S05]  /*6be0*/  BRA.U !UP0, `(.L_x_13689) ;  /* 0x0000000108147547 */ /* 0x000fea000b800000 */
[----:B------:R-:W-:-:S09]  /*6bf0*/  UISETP.NE.AND UP0, UPT, UR4, 0x6, UPT ;  /* 0x000000060400788c */ /* 0x000fd2000bf05270 */
[----:B------:R-:W-:Y:S05]  /*6c00*/  BRA.U UP0, `(.L_x_13578) ;  /* 0xffffffc500587547 */ /* 0x000fea000b83ffff */
[----:B------:R-:W2:Y:S02]  /*6c10*/  LDG.E R2, desc[UR36][R2.64] ;  /* 0x0000002402027981 */ /* 0x000ea4000c1e1900 */
[----:B--2---:R4:W0:Y:S01]  /*6c20*/  F2I.S64.TRUNC R8, R2 ;  /* 0x0000000200087311 */ /* 0x004822000020d900 */
[----:B------:R-:W-:Y:S05]  /*6c30*/  BRA `(.L_x_13685) ;  /* 0x00000008009c7947 */ /* 0x000fea0003800000 */
.L_x_13689:
[----:B------:R-:W2:Y:S02]  /*6c40*/  LDG.E.U16 R2, desc[UR36][R2.64] ;  /* 0x0000002402027981 */ /* 0x000ea4000c1e1500 */
[----:B--2---:R-:W-:-:S06]  /*6c50*/  HADD2.F32 R8, -RZ, R2.H0_H0 ;  /* 0x20000002ff087230 */ /* 0x004fcc0000004100 */
[----:B------:R-:W2:Y:S01]  /*6c60*/  F2I.S64.TRUNC R8, R8 ;  /* 0x0000000800087311 */ /* 0x000ea2000020d900 */
[----:B------:R-:W-:Y:S05]  /*6c70*/  BRA `(.L_x_13685) ;  /* 0x00000008008c7947 */ /* 0x000fea0003800000 */
.L_x_13688:
        /* <DEDUP_REMOVED lines=9> */
.L_x_13691:
[----:B------:R-:W2:Y:S02]  /*6d10*/  LDG.E.U16 R2, desc[UR36][R2.64] ;  /* 0x0000002402027981 */ /* 0x000ea4000c1e1500 */
[----:B--2---:R-:W-:-:S06]  /*6d20*/  HADD2.F32 R8, -RZ, R2.H0_H0 ;  /* 0x20000002ff087230 */ /* 0x004fcc0000004100 */
[----:B------:R-:W0:Y:S01]  /*6d30*/  F2I.S64.TRUNC R8, R8 ;  /* 0x0000000800087311 */ /* 0x000e22000020d900 */
[----:B------:R-:W-:Y:S05]  /*6d40*/  BRA `(.L_x_13685) ;  /* 0x0000000800587947 */ /* 0x000fea0003800000 */
.L_x_13690:
[----:B------:R-:W2:Y:S02]  /*6d50*/  LDG.E.64 R2, desc[UR36][R2.64] ;  /* 0x0000002402027981 */ /* 0x000ea4000c1e1b00 */
[----:B--2---:R0:W1:Y:S01]  /*6d60*/  F2I.S64.F64.TRUNC R8, R2 ;  /* 0x0000000200087311 */ /* 0x004062000030d900 */
[----:B------:R-:W-:Y:S05]  /*6d70*/  BRA `(.L_x_13685) ;  /* 0x00000008004c7947 */ /* 0x000fea0003800000 */
.L_x_13681:
        /* <DEDUP_REMOVED lines=13> */
.L_x_13694:
[----:B------:R-:W2:Y:S02]  /*6e50*/  LDG.E.64 R2, desc[UR36][R2.64] ;  /* 0x0000002402027981 */ /* 0x000ea4000c1e1b00 */
[----:B--2---:R0:W1:Y:S01]  /*6e60*/  F2I.S64.F64.TRUNC R8, R2 ;  /* 0x0000000200087311 */ /* 0x004062000030d900 */
[----:B------:R-:W-:Y:S05]  /*6e70*/  BRA `(.L_x_13685) ;  /* 0x00000008000c7947 */ /* 0x000fea0003800000 */
.L_x_13693:
        /* <DEDUP_REMOVED lines=24> */
[----:B------:R0:W1:Y:S01]  /*7000*/  F2I.S64.TRUNC R8, R5 ;  /* 0x0000000500087311 */ /* 0x000062000020d900 */
[----:B------:R-:W-:Y:S05]  /*7010*/  BRA `(.L_x_13685) ;  /* 0x0000000400a47947 */ /* 0x000fea0003800000 */
.L_x_13696:
        /* <DEDUP_REMOVED lines=13> */
.L_x_13695:
[----:B------:R-:W2:Y:S02]  /*70f0*/  LDG.E.U16 R8, desc[UR36][R2.64] ;  /* 0x0000002402087981 */ /* 0x000ea4000c1e1500 */
[----:B--2---:R-:W-:-:S06]  /*7100*/  SHF.L.U32 R8, R8, 0x10, RZ ;  /* 0x0000001008087819 */ /* 0x004fcc00000006ff */
[----:B------:R-:W0:Y:S01]  /*7110*/  F2I.S64.TRUNC R8, R8 ;  /* 0x0000000800087311 */ /* 0x000e22000020d900 */
[----:B------:R-:W-:Y:S05]  /*7120*/  BRA `(.L_x_13685) ;  /* 0x0000000400607947 */ /* 0x000fea0003800000 */
.L_x_13692:
        /* <DEDUP_REMOVED lines=11> */
.L_x_13699:
        /* <DEDUP_REMOVED lines=21> */
.L_x_13703:
[----:B------:R-:W-:Y:S05]  /*7330*/  BSYNC.RECONVERGENT B1 ;  /* 0x0000000000017941 */ /* 0x000fea0003800200 */
.L_x_13702:
[----:B------:R-:W-:Y:S02]  /*7340*/  SHF.L.U32 R0, R0, 0x14, RZ ;  /* 0x0000001400007819 */ /* 0x000fe400000006ff */
[----:B------:R-:W-:-:S04]  /*7350*/  LEA R2, R2, 0x3b800000, 0x17 ;  /* 0x3b80000002027811 */ /* 0x000fc800078eb8ff */
[----:B------:R-:W-:-:S07]  /*7360*/  LOP3.LUT R8, R2, R0, R7, 0xfe, !PT ;  /* 0x0000000002087212 */ /* 0x000fce00078efe07 */
.L_x_13701:
[----:B------:R-:W-:Y:S05]  /*7370*/  BSYNC.RECONVERGENT B0 ;  /* 0x0000000000007941 */ /* 0x000fea0003800200 */
.L_x_13700:
[----:B------:R-:W0:Y:S01]  /*7380*/  F2I.S64.TRUNC R8, R8 ;  /* 0x0000000800087311 */ /* 0x000e22000020d900 */
[----:B------:R-:W-:Y:S05]  /*7390*/  BRA `(.L_x_13685) ;  /* 0x0000000000c47947 */ /* 0x000fea0003800000 */
.L_x_13698:
        /* <DEDUP_REMOVED lines=21> */
.L_x_13707:
[----:B------:R-:W-:Y:S05]  /*74f0*/  BSYNC.RECONVERGENT B1 ;  /* 0x0000000000017941 */ /* 0x000fea0003800200 */
.L_x_13706:
[----:B------:R-:W-:Y:S01]  /*7500*/  IMAD.SHL.U32 R0, R0, 0x200000, RZ ;  /* 0x0020000000007824 */ /* 0x000fe200078e00ff */
[----:B------:R-:W-:-:S04]  /*7510*/  LEA R2, R2, 0x37800000, 0x17 ;  /* 0x3780000002027811 */ /* 0x000fc800078eb8ff */
[----:B------:R-:W-:-:S07]  /*7520*/  LOP3.LUT R8, R2, R0, R7, 0xfe, !PT ;  /* 0x0000000002087212 */ /* 0x000fce00078efe07 */
.L_x_13705:
[----:B------:R-:W-:Y:S05]  /*7530*/  BSYNC.RECONVERGENT B0 ;  /* 0x0000000000007941 */ /* 0x000fea0003800200 */
.L_x_13704:
[----:B------:R-:W0:Y:S01]  /*7540*/  F2I.S64.TRUNC R8, R8 ;  /* 0x0000000800087311 */ /* 0x000e22000020d900 */
[----:B------:R-:W-:Y:S05]  /*7550*/  BRA `(.L_x_13685) ;  /* 0x0000000000547947 */ /* 0x000fea0003800000 */
.L_x_13697:
        /* <DEDUP_REMOVED lines=14> */
.L_x_13711:
[----:B------:R-:W-:Y:S05]  /*7640*/  BSYNC.RECONVERGENT B0 ;  /* 0x0000000000007941 */ /* 0x000fea0003800200 */
.L_x_13710:
[----:B------:R-:W0:Y:S01]  /*7650*/  F2I.S64.TRUNC R8, R8 ;  /* 0x0000000800087311 */ /* 0x000e22000020d900 */
[----:B------:R-:W-:Y:S05]  /*7660*/  BRA `(.L_x_13685) ;  /* 0x0000000000107947 */ /* 0x000fea0003800000 */
.L_x_13709:
[----:B------:R0:W5:Y:S01]  /*7670*/  LDG.E.64 R8, desc[UR36][R2.64] ;  /* 0x0000002402087981 */ /* 0x000162000c1e1b00 */
[----:B------:R-:W-:Y:S05]  /*7680*/  BRA `(.L_x_13685) ;  /* 0x0000000000087947 */ /* 0x000fea0003800000 */
.L_x_13708:
[----:B------:R0:W5:Y:S01]  /*7690*/  LDG.E R8, desc[UR36][R2.64] ;  /* 0x0000002402087981 */ /* 0x000162000c1e1900 */
[----:B------:R-:W-:-:S07]  /*76a0*/  MOV R9, RZ ;  /* 0x000000ff00097202 */ /* 0x000fce0000000f00 */
.L_x_13685:
[----:B0123-5:R-:W-:Y:S01]  /*76b0*/  LOP3.LUT R0, R11, R9, RZ, 0xfc, !PT ;  /* 0x000000090b007212 */ /* 0x02ffe200078efcff */
[----:B------:R-:W-:Y:S03]  /*76c0*/  BSSY.RECONVERGENT B0, `(.L_x_13712) ;  /* 0x000001b000007945 */ /* 0x000fe60003800200 */
[----:B------:R-:W-:-:S13]  /*76d0*/  ISETP.NE.U32.AND P0, PT, R0, RZ, PT ;  /* 0x000000ff0000720c */ /* 0x000fda0003f05070 */
[----:B------:R-:W-:Y:S05]  /*76e0*/  @P0 BRA `(.L_x_13713) ;  /* 0x0000000000500947 */ /* 0x000fea0003800000 */
[----:B------:R-:W0:Y:S01]  /*76f0*/  I2F.U32.RP R0, R8 ;  /* 0x0000000800007306 */ /* 0x000e220000209000 */
[----:B------:R-:W-:-:S07]  /*7700*/  ISETP.NE.U32.AND P2, PT, R8, RZ, PT ;  /* 0x000000ff0800720c */ /* 0x000fce0003f45070 */
[----:B0-----:R-:W4:Y:S02]  /*7710*/  MUFU.RCP R0, R0 ;  /* 0x0000000000007308 */ /* 0x001f240000001000 */
[----:B----4-:R-:W-:-:S06]  /*7720*/  VIADD R2, R0, 0xffffffe ;  /* 0x0ffffffe00027836 */ /* 0x010fcc0000000000 */
[----:B------:R0:W1:Y:S02]  /*7730*/  F2I.FTZ.U32.TRUNC.NTZ R3, R2 ;  /* 0x0000000200037305 */ /* 0x000064000021f000 */
[----:B0-----:R-:W-:Y:S02]  /*7740*/  HFMA2 R2, -RZ, RZ, 0, 0 ;  /* 0x00000000ff027431 */ /* 0x001fe400000001ff */
[----:B-1----:R-:W-:-:S04]  /*7750*/  IMAD.MOV R5, RZ, RZ, -R3 ;  /* 0x000000ffff057224 */ /* 0x002fc800078e0a03 */
[----:B------:R-:W-:-:S04]  /*7760*/  IMAD R5, R5, R8, RZ ;  /* 0x0000000805057224 */ /* 0x000fc800078e02ff */
[----:B------:R-:W-:-:S06]  /*7770*/  IMAD.HI.U32 R3, R3, R5, R2 ;  /* 0x0000000503037227 */ /* 0x000fcc00078e0002 */
[----:B------:R-:W-:-:S04]  /*7780*/  IMAD.HI.U32 R2, R3, R10, RZ ;  /* 0x0000000a03027227 */ /* 0x000fc800078e00ff */
[----:B------:R-:W-:Y:S02]  /*7790*/  IMAD.MOV R11, RZ, RZ, -R2 ;  /* 0x000000ffff0b7224 */ /* 0x000fe400078e0a02 */
[----:B------:R-:W-:Y:S02]  /*77a0*/  IMAD.MOV.U32 R3, RZ, RZ, RZ ;  /* 0x000000ffff037224 */ /* 0x000fe400078e00ff */
        /* <DEDUP_REMOVED lines=8> */
.L_x_13713:
[----:B------:R-:W-:-:S07]  /*7830*/  MOV R0, 0x7850 ;  /* 0x0000785000007802 */ /* 0x000fce0000000f00 */
[----:B----4-:R-:W-:Y:S05]  /*7840*/  CALL.REL.NOINC `($__internal_21_$__cuda_sm20_div_s64) ;  /* 0x0000009400207944 */ /* 0x010fea0003c00000 */
[----:B------:R-:W-:Y:S01]  /*7850*/  MOV R2, R4 ;  /* 0x0000000400027202 */ /* 0x000fe20000000f00 */
[----:B------:R-:W-:-:S07]  /*7860*/  IMAD.MOV.U32 R3, RZ, RZ, R5 ;  /* 0x000000ffff037224 */ /* 0x000fce00078e0005 */
.L_x_13714:
[----:B------:R-:W-:Y:S05]  /*7870*/  BSYNC.RECONVERGENT B0 ;  /* 0x0000000000007941 */ /* 0x000fea0003800200 */
.L_x_13712:
        /* <DEDUP_REMOVED lines=16> */
.L_x_13718:
[----:B------:R0:W-:Y:S01]  /*7980*/  STG.E.U8 desc[UR36][R16.64], R2 ;  /* 0x0000000210007986 */ /* 0x0001e2000c101124 */
[----:B------:R-:W-:Y:S05]  /*7990*/  BRA `(.L_x_13720) ;  /* 0x0000000c00387947 */ /* 0x000fea0003800000 */
.L_x_13717:
        /* <DEDUP_REMOVED lines=8> */
.L_x_13722:
[----:B------:R3:W-:Y:S01]  /*7a20*/  STG.E desc[UR36][R16.64], R2 ;  /* 0x0000000210007986 */ /* 0x0007e2000c101924 */
[----:B------:R-:W-:Y:S05]  /*7a30*/  BRA `(.L_x_13720) ;  /* 0x0000000c00107947 */ /* 0x000fea0003800000 */
.L_x_13721:
[----:B------:R2:W-:Y:S01]  /*7a40*/  STG.E.U16 desc[UR36][R16.64], R2 ;  /* 0x0000000210007986 */ /* 0x0005e2000c101524 */
[----:B------:R-:W-:Y:S05]  /*7a50*/  BRA `(.L_x_13720) ;  /* 0x0000000c00087947 */ /* 0x000fea0003800000 */
.L_x_13716:
        /* <DEDUP_REMOVED lines=9> */
.L_x_13724:
[----:B------:R-:W0:Y:S02]  /*7af0*/  I2F.S64 R0, R2 ;  /* 0x0000000200007312 */ /* 0x000e240000301400 */
[----:B0-----:R-:W-:-:S05]  /*7b00*/  F2FP.F16.F32.PACK_AB R0, RZ, R0 ;  /* 0x00000000ff00723e */ /* 0x001fca00000000ff */
[----:B------:R0:W-:Y:S01]  /*7b10*/  STG.E.U16 desc[UR36][R16.64], R0 ;  /* 0x0000000010007986 */ /* 0x0001e2000c101524 */
[----:B------:R-:W-:Y:S05]  /*7b20*/  BRA `(.L_x_13720) ;  /* 0x0000000800d47947 */ /* 0x000fea0003800000 */
.L_x_13723:
        /* <DEDUP_REMOVED lines=10> */
.L_x_13726:
[----:B------:R-:W0:Y:S02]  /*7bd0*/  I2F.S64 R2, R2 ;  /* 0x0000000200027312 */ /* 0x000e240000301400 */
[----:B0-----:R-:W-:-:S04]  /*7be0*/  F2FP.F16.F32.PACK_AB R3, RZ, R2 ;  /* 0x00000002ff03723e */ /* 0x001fc800000000ff */
[----:B------:R-:W-:-:S05]  /*7bf0*/  PRMT R3, R3, 0x5410, RZ ;  /* 0x0000541003037816 */ /* 0x000fca00000000ff */
[----:B------:R0:W-:Y:S01]  /*7c00*/  STG.E desc[UR36][R16.64], R3 ;  /* 0x0000000310007986 */ /* 0x0001e2000c101924 */
[----:B------:R-:W-:Y:S05]  /*7c10*/  BRA `(.L_x_13720) ;  /* 0x0000000800987947 */ /* 0x000fea0003800000 */
.L_x_13725:
[----:B------:R-:W0:Y:S02]  /*7c20*/  I2F.F64.S64 R2, R2 ;  /* 0x0000000200027312 */ /* 0x000e240000301c00 */
[----:B0-----:R0:W-:Y:S01]  /*7c30*/  STG.E.64 desc[UR36][R16.64], R2 ;  /* 0x0000000210007986 */ /* 0x0011e2000c101b24 */
[----:B------:R-:W-:Y:S05]  /*7c40*/  BRA `(.L_x_13720) ;  /* 0x00000008008c7947 */ /* 0x000fea0003800000 */
.L_x_13715:
        /* <DEDUP_REMOVED lines=12> */
.L_x_13730:
[----:B------:R-:W0:Y:S01]  /*7d10*/  I2F.S64 R3, R2 ;  /* 0x0000000200037312 */ /* 0x000e220000301400 */
        /* <DEDUP_REMOVED lines=16> */
.L_x_13733:
[----:B------:R-:W-:-:S04]  /*7e20*/  SHF.R.U32.HI R3, RZ, 0x18, R3 ;  /* 0x00000018ff037819 */ /* 0x000fc80000011603 */
[----:B------:R-:W-:-:S04]  /*7e30*/  LOP3.LUT R0, R0, 0x80, R3, 0xf8, !PT ;  /* 0x0000008000007812 */ /* 0x000fc800078ef803 */
[----:B------:R-:W-:-:S07]  /*7e40*/  PRMT R8, R0, 0x7610, R8 ;  /* 0x0000761000087816 */ /* 0x000fce0000000008 */
.L_x_13732:
[----:B------:R-:W-:Y:S05]  /*7e50*/  BSYNC.RECONVERGENT B0 ;  /* 0x0000000000007941 */ /* 0x000fea0003800200 */
.L_x_13731:
[----:B------:R0:W-:Y:S01]  /*7e60*/  STG.E.U8 desc[UR36][R16.64], R8 ;  /* 0x0000000810007986 */ /* 0x0001e2000c101124 */
[----:B------:R-:W-:Y:S05]  /*7e70*/  BRA `(.L_x_13720) ;  /* 0x0000000800007947 */ /* 0x000fea0003800000 */
.L_x_13729:
        /* <DEDUP_REMOVED lines=17> */
.L_x_13736:
[----:B------:R-:W-:-:S04]  /*7f90*/  SHF.R.U32.HI R3, RZ, 0x18, R3 ;  /* 0x00000018ff037819 */ /* 0x000fc80000011603 */
[----:B------:R-:W-:-:S04]  /*7fa0*/  LOP3.LUT R0, R0, 0x80, R3, 0xf8, !PT ;  /* 0x0000008000007812 */ /* 0x000fc800078ef803 */
[----:B------:R-:W-:-:S07]  /*7fb0*/  PRMT R8, R0, 0x7610, R8 ;  /* 0x0000761000087816 */ /* 0x000fce0000000008 */
.L_x_13735:
[----:B------:R-:W-:Y:S05]  /*7fc0*/  BSYNC.RECONVERGENT B0 ;  /* 0x0000000000007941 */ /* 0x000fea0003800200 */
.L_x_13734:
[----:B------:R0:W-:Y:S01]  /*7fd0*/  STG.E.U8 desc[UR36][R16.64], R8 ;  /* 0x0000000810007986 */ /* 0x0001e2000c101124 */
[----:B------:R-:W-:Y:S05]  /*7fe0*/  BRA `(.L_x_13720) ;  /* 0x0000000400a47947 */ /* 0x000fea0003800000 */
.L_x_13728:
[----:B------:R-:W-:-:S09]  /*7ff0*/  UISETP.NE.AND UP0, UPT, UR4, 0x1c, UPT ;  /* 0x0000001c0400788c */ /* 0x000fd2000bf05270 */
[----:B------:R-:W-:Y:S05]  /*8000*/  BRA.U !UP0, `(.L_x_13737) ;  /* 0x00000001085c7547 */ /* 0x000fea000b800000 */
[----:B------:R-:W-:-:S09]  /*8010*/  UISETP.NE.AND UP0, UPT, UR4, 0x1d, UPT ;  /* 0x0000001d0400788c */ /* 0x000fd2000bf05270 */
[----:B------:R-:W-:Y:S05]  /*8020*/  BRA.U !UP0, `(.L_x_13738) ;  /* 0x00000001084c7547 */ /* 0x000fea000b800000 */
[----:B------:R-:W-:-:S09]  /*8030*/  UISETP.NE.AND UP0, UPT, UR4, 0x2c, UPT ;  /* 0x0000002c0400788c */ /* 0x000fd2000bf05270 */
[----:B------:R-:W-:Y:S05]  /*8040*/  BRA.U UP0, `(.L_x_13719) ;  /* 0x0000000100a87547 */ /* 0x000fea000b800000 */
[----:B------:R-:W0:Y:S02]  /*8050*/  I2F.S64 R2, R2 ;  /* 0x0000000200027312 */ /* 0x000e240000301400 */
        /* <DEDUP_REMOVED lines=8> */
[----:B------:R-:W-:Y:S01]  /*80e0*/  HFMA2 R0, -RZ, RZ, 0, 1.5199184417724609375e-05 ;  /* 0x000000ffff007431 */ /* 0x000fe200000001ff */
[----:B------:R-:W-:Y:S02]  /*80f0*/  PLOP3.LUT P0, PT, PT, PT, PT, 0x80, 0x8 ;  /* 0x000000000008781c */ /* 0x000fe40003f0f070 */
[----:B------:R-:W-:Y:S02]  /*8100*/  @P2 PLOP3.LUT P0, PT, P1, PT, PT, 0x80, 0x8 ;  /* 0x000000000008281c */ /* 0x000fe40000f0f070 */
[----:B------:R-:W-:-:S11]  /*8110*/  PRMT R3, R0, 0x7610, R3 ;  /* 0x0000761000037816 */ /* 0x000fd60000000003 */
[----:B------:R-:W-:-:S05]  /*8120*/  @!P0 IMAD.MOV R2, RZ, RZ, R4 ;  /* 0x000000ffff028224 */ /* 0x000fca00078e0204 */
[----:B------:R-:W-:-:S05]  /*8130*/  @P2 MOV R3, R2 ;  /* 0x0000000200032202 */ /* 0x000fca0000000f00 */
[----:B------:R0:W-:Y:S01]  /*8140*/  STG.E.U8 desc[UR36][R16.64], R3 ;  /* 0x0000000310007986 */ /* 0x0001e2000c101124 */
[----:B------:R-:W-:Y:S05]  /*8150*/  BRA `(.L_x_13720) ;  /* 0x0000000400487947 */ /* 0x000fea0003800000 */
.L_x_13738:
[----:B------:R0:W-:Y:S01]  /*8160*/  STG.E.64 desc[UR36][R16.64], R2 ;  /* 0x0000000210007986 */ /* 0x0001e2000c101b24 */
[----:B------:R-:W-:Y:S05]  /*8170*/  BRA `(.L_x_13720) ;  /* 0x0000000400407947 */ /* 0x000fea0003800000 */
.L_x_13737:
[----:B------:R0:W-:Y:S01]  /*8180*/  STG.E desc[UR36][R16.64], R2 ;  /* 0x0000000210007986 */ /* 0x0001e2000c101924 */
[----:B------:R-:W-:Y:S05]  /*8190*/  BRA `(.L_x_13720) ;  /* 0x0000000400387947 */ /* 0x000fea0003800000 */
.L_x_13727:
        /* <DEDUP_REMOVED lines=11> */
.L_x_13740:
[----:B------:R-:W0:Y:S01]  /*8250*/  I2F.F64.S64 R4, R2 ;  /* 0x0000000200047312 */ /* 0x000e220000301c00 */
[----:B------:R-:W-:-:S05]  /*8260*/  CS2R R6, SRZ ;  /* 0x0000000000067805 */ /* 0x000fca000001ff00 */
[----:B0-----:R0:W-:Y:S01]  /*8270*/  STG.E.128 desc[UR36][R16.64], R4 ;  /* 0x0000000410007986 */ /* 0x0011e2000c101d24 */
[----:B------:R-:W-:Y:S05]  /*8280*/  BRA `(.L_x_13720) ;  /* 0x0000000000fc7947 */ /* 0x000fea0003800000 */
.L_x_13739:
[----:B------:R-:W-:-:S09]  /*8290*/  UISETP.NE.AND UP0, UPT, UR4, 0xf, UPT ;  /* 0x0000000f0400788c */ /* 0x000fd2000bf05270 */
[----:B------:R-:W-:Y:S05]  /*82a0*/  BRA.U !UP0, `(.L_x_13741) ;  /* 0x0000000108e87547 */ /* 0x000fea000b800000 */
[----:B------:R-:W-:-:S09]  /*82b0*/  UISETP.NE.AND UP0, UPT, UR4, 0x17, UPT ;  /* 0x000000170400788c */ /* 0x000fd2000bf05270 */
[----:B------:R-:W-:Y:S05]  /*82c0*/  BRA.U !UP0, `(.L_x_13742) ;  /* 0x0000000108907547 */ /* 0x000fea000b800000 */
[----:B------:R-:W-:-:S09]  /*82d0*/  UISETP.NE.AND UP0, UPT, UR4, 0x18, UPT ;  /* 0x000000180400788c */ /* 0x000fd2000bf05270 */
[----:B------:R-:W-:Y:S05]  /*82e0*/  BRA.U !UP0, `(.L_x_13743) ;  /* 0x0000000108447547 */ /* 0x000fea000b800000 */
.L_x_13719:
        /* <DEDUP_REMOVED lines=16> */
.L_x_13744:
[----:B------:R-:W-:Y:S05]  /*83f0*/  BRA `(.L_x_13720) ;  /* 0x0000000000a07947 */ /* 0x000fea0003800000 */
.L_x_13743:
[----:B------:R-:W0:Y:S01]  /*8400*/  I2F.S64 R3, R2 ;  /* 0x0000000200037312 */ /* 0x000e220000301400 */
        /* <DEDUP_REMOVED lines=12> */
.L_x_13746:
[----:B------:R-:W-:Y:S05]  /*84d0*/  BSYNC.RECONVERGENT B0 ;  /* 0x0000000000007941 */ /* 0x000fea0003800200 */
.L_x_13745:
[----:B------:R-:W-:-:S05]  /*84e0*/  LOP3.LUT R5, R0, 0x80, R5, 0xf8, !PT ;  /* 0x0000008000057812 */ /* 0x000fca00078ef805 */
[----:B------:R0:W-:Y:S01]  /*84f0*/  STG.E.U8 desc[UR36][R16.64], R5 ;  /* 0x0000000510007986 */ /* 0x0001e2000c101124 */
[----:B------:R-:W-:Y:S05]  /*8500*/  BRA `(.L_x_13720) ;  /* 0x00000000005c7947 */ /* 0x000fea0003800000 */
.L_x_13742:
[----:B------:R-:W0:Y:S01]  /*8510*/  I2F.S64 R3, R2 ;  /* 0x0000000200037312 */ /* 0x000e220000301400 */
        /* <DEDUP_REMOVED lines=11> */
.L_x_13748:
[----:B------:R-:W-:Y:S01]  /*85d0*/  IMAD.MOV.U32 R0, RZ, RZ, 0x7f ;  /* 0x0000007fff007424 */ /* 0x000fe200078e00ff */
[----:B------:R-:W-:-:S04]  /*85e0*/  ISETP.GT.U32.AND P0, PT, R4, 0x7f800000, PT ;  /* 0x7f8000000400780c */ /* 0x000fc80003f04070 */
[----:B------:R-:W-:-:S09]  /*85f0*/  SEL R0, R0, 0x7c, P0 ;  /* 0x0000007c00007807 */ /* 0x000fd20000000000 */
.L_x_13749:
[----:B------:R-:W-:Y:S05]  /*8600*/  BSYNC.RECONVERGENT B0 ;  /* 0x0000000000007941 */ /* 0x000fea0003800200 */
.L_x_13747:
[----:B------:R-:W-:-:S04]  /*8610*/  SHF.R.U32.HI R3, RZ, 0x18, R3 ;  /* 0x00000018ff037819 */ /* 0x000fc80000011603 */
[----:B------:R-:W-:-:S05]  /*8620*/  LOP3.LUT R3, R0, 0x80, R3, 0xf8, !PT ;  /* 0x0000008000037812 */ /* 0x000fca00078ef803 */
[----:B------:R0:W-:Y:S01]  /*8630*/  STG.E.U8 desc[UR36][R16.64], R3 ;  /* 0x0000000310007986 */ /* 0x0001e2000c101124 */
[----:B------:R-:W-:Y:S05]  /*8640*/  BRA `(.L_x_13720) ;  /* 0x00000000000c7947 */ /* 0x000fea0003800000 */
.L_x_13741:
[----:B------:R-:W0:Y:S02]  /*8650*/  I2F.S64 R0, R2 ;  /* 0x0000000200007312 */ /* 0x000e240000301400 */
[----:B0-----:R-:W-:-:S05]  /*8660*/  F2FP.BF16.F32.PACK_AB R0, RZ, R0 ;  /* 0x00000000ff00723e */ /* 0x001fca00000010ff */
[----:B------:R0:W-:Y:S02]  /*8670*/  STG.E.U16 desc[UR36][R16.64], R0 ;  /* 0x0000000010007986 */ /* 0x0001e4000c101524 */
.L_x_13720:
[----:B------:R-:W-:-:S07]  /*8680*/  IADD3 R25, PT, PT, R25, 0x80, RZ ;  /* 0x0000008019197810 */ /* 0x000fce0007ffe0ff */
.L_x_13646:
[----:B------:R-:W5:Y:S02]  /*8690*/  LDCU UR4, c[0x0][0x380] ;  /* 0x00007000ff0477ac */ /* 0x000f640008000800 */
[----:B-----5:R-:W-:-:S13]  /*86a0*/  ISETP.GE.AND P0, PT, R25, UR4, PT ;  /* 0x0000000419007c0c */ /* 0x020fda000bf06270 */
[----:B------:R-:W-:Y:S05]  /*86b0*/  @P0 BRA `(.L_x_13750) ;  /* 0x0000004000b80947 */ /* 0x000fea0003800000 */
[----:B------:R-:W5:Y:S01]  /*86c0*/  LDCU UR4, c[0x0][0x388] ;  /* 0x00007100ff0477ac */ /* 0x000f620008000800 */
[----:B01234-:R-:W-:Y:S01]  /*86d0*/  CS2R R16, SRZ ;  /* 0x0000000000107805 */ /* 0x01ffe2000001ff00 */
[----:B------:R-:W-:Y:S01]  /*86e0*/  IMAD.MOV.U32 R0, RZ, RZ, RZ ;  /* 0x000000ffff007224 */ /* 0x000fe200078e00ff */
[----:B-----5:R-:W-:-:S09]  /*86f0*/  UISETP.NE.AND UP0, UPT, UR4, URZ, UPT ;  /* 0x000000ff0400728c */ /* 0x020fd2000bf05270 */
        /* <DEDUP_REMOVED lines=374> */
.L_x_13751:
        /* <DEDUP_REMOVED lines=17> */
.L_x_13755:
[----:B------:R0:W5:Y:S01]  /*9f70*/  LDG.E.U8 R10, desc[UR36][R2.64] ;  /* 0x00000024020a7981 */ /* 0x000162000c1e1100 */
[----:B------:R-:W-:Y:S01]  /*9f80*/  HFMA2 R11, -RZ, RZ, 0, 0 ;  /* 0x00000000ff0b7431 */ /* 0x000fe200000001ff */
[----:B------:R-:W-:Y:S06]  /*9f90*/  BRA `(.L_x_13757) ;  /* 0x0000000c00407947 */ /* 0x000fec0003800000 */
.L_x_13754:
        /* <DEDUP_REMOVED lines=8> */
.L_x_13759:
[----:B------:R-:W2:Y:S02]  /*a020*/  LDG.E R10, desc[UR36][R2.64] ;  /* 0x00000024020a7981 */ /* 0x000ea4000c1e1900 */
[----:B--2---:R-:W-:Y:S01]  /*a030*/  SHF.R.S32.HI R11, RZ, 0x1f, R10 ;  /* 0x0000001fff0b7819 */ /* 0x004fe2000001140a */
[----:B------:R-:W-:Y:S06]  /*a040*/  BRA `(.L_x_13757) ;  /* 0x0000000c00147947 */ /* 0x000fec0003800000 */
.L_x_13758:
[----:B------:R-:W2:Y:S02]  /*a050*/  LDG.E.S16 R10, desc[UR36][R2.64] ;  /* 0x00000024020a7981 */ /* 0x000ea4000c1e1700 */
[----:B--2---:R-:W-:Y:S01]  /*a060*/  SHF.R.S32.HI R11, RZ, 0x1f, R10 ;  /* 0x0000001fff0b7819 */ /* 0x004fe2000001140a */
[----:B------:R-:W-:Y:S06]  /*a070*/  BRA `(.L_x_13757) ;  /* 0x0000000c00087947 */ /* 0x000fec0003800000 */
.L_x_13753:
        /* <DEDUP_REMOVED lines=9> */
.L_x_13761:
[----:B------:R-:W2:Y:S02]  /*a110*/  LDG.E.U16 R2, desc[UR36][R2.64] ;  /* 0x0000002402027981 */ /* 0x000ea4000c1e1500 */
[----:B--2---:R-:W-:-:S06]  /*a120*/  HADD2.F32 R10, -RZ, R2.H0_H0 ;  /* 0x20000002ff0a7230 */ /* 0x004fcc0000004100 */
[----:B------:R-:W0:Y:S01]  /*a130*/  F2I.S64.TRUNC R10, R10 ;  /* 0x0000000a000a7311 */ /* 0x000e22000020d900 */
[----:B------:R-:W-:Y:S05]  /*a140*/  BRA `(.L_x_13757) ;  /* 0x0000000800d47947 */ /* 0x000fea0003800000 */
.L_x_13760:
        /* <DEDUP_REMOVED lines=9> */
.L_x_13763:
[----:B------:R-:W2:Y:S02]  /*a1e0*/  LDG.E.U16 R2, desc[UR36][R2.64] ;  /* 0x0000002402027981 */ /* 0x000ea4000c1e1500 */
[----:B--2---:R-:W-:-:S06]  /*a1f0*/  HADD2.F32 R10, -RZ, R2.H0_H0 ;  /* 0x20000002ff0a7230 */ /* 0x004fcc0000004100 */
[----:B------:R-:W0:Y:S01]  /*a200*/  F2I.S64.TRUNC R10, R10 ;  /* 0x0000000a000a7311 */ /* 0x000e22000020d900 */
[----:B------:R-:W-:Y:S05]  /*a210*/  BRA `(.L_x_13757) ;  /* 0x0000000800a07947 */ /* 0x000fea0003800000 */
.L_x_13762:
[----:B------:R-:W2:Y:S02]  /*a220*/  LDG.E.64 R2, desc[UR36][R2.64] ;  /* 0x0000002402027981 */ /* 0x000ea4000c1e1b00 */
[----:B--2---:R0:W1:Y:S01]  /*a230*/  F2I.S64.F64.TRUNC R10, R2 ;  /* 0x00000002000a7311 */ /* 0x004062000030d900 */
[----:B------:R-:W-:Y:S05]  /*a240*/  BRA `(.L_x_13757) ;  /* 0x0000000800947947 */ /* 0x000fea0003800000 */
.L_x_13752:
        /* <DEDUP_REMOVED lines=13> */
.L_x_13766:
[----:B------:R-:W2:Y:S02]  /*a320*/  LDG.E.64 R2, desc[UR36][R2.64] ;  /* 0x0000002402027981 */ /* 0x000ea4000c1e1b00 */
[----:B--2---:R0:W1:Y:S01]  /*a330*/  F2I.S64.F64.TRUNC R10, R2 ;  /* 0x00000002000a7311 */ /* 0x004062000030d900 */
[----:B------:R-:W-:Y:S05]  /*a340*/  BRA `(.L_x_13757) ;  /* 0x0000000800547947 */ /* 0x000fea0003800000 */
.L_x_13765:
        /* <DEDUP_REMOVED lines=26> */
.L_x_13768:
        /* <DEDUP_REMOVED lines=13> */
.L_x_13767:
[----:B------:R-:W2:Y:S02]  /*a5c0*/  LDG.E.U16 R10, desc[UR36][R2.64] ;  /* 0x00000024020a7981 */ /* 0x000ea4000c1e1500 */
[----:B--2---:R-:W-:-:S06]  /*a5d0*/  IMAD.U32 R10, R10, 0x10000, RZ ;  /* 0x000100000a0a7824 */ /* 0x004fcc00078e00ff */
[----:B------:R-:W0:Y:S01]  /*a5e0*/  F2I.S64.TRUNC R10, R10 ;  /* 0x0000000a000a7311 */ /* 0x000e22000020d900 */
[----:B------:R-:W-:Y:S05]  /*a5f0*/  BRA `(.L_x_13757) ;  /* 0x0000000400a87947 */ /* 0x000fea0003800000 */
.L_x_13764:
        /* <DEDUP_REMOVED lines=11> */
.L_x_13771:
        /* <DEDUP_REMOVED lines=21> */
.L_x_13775:
[----:B------:R-:W-:Y:S05]  /*a800*/  BSYNC.RECONVERGENT B1 ;  /* 0x0000000000017941 */ /* 0x000fea0003800200 */
.L_x_13774:
[----:B------:R-:W-:Y:S01]  /*a810*/  IMAD.SHL.U32 R0, R0, 0x100000, RZ ;  /* 0x0010000000007824 */ /* 0x000fe200078e00ff */
[----:B------:R-:W-:-:S04]  /*a820*/  LEA R2, R2, 0x3b800000, 0x17 ;  /* 0x3b80000002027811 */ /* 0x000fc800078eb8ff */
[----:B------:R-:W-:-:S07]  /*a830*/  LOP3.LUT R10, R2, R0, R7, 0xfe, !PT ;  /* 0x00000000020a7212 */ /* 0x000fce00078efe07 */
.L_x_13773:
[----:B------:R-:W-:Y:S05]  /*a840*/  BSYNC.RECONVERGENT B0 ;  /* 0x0000000000007941 */ /* 0x000fea0003800200 */
.L_x_13772:
[----:B------:R-:W2:Y:S01]  /*a850*/  F2I.S64.TRUNC R10, R10 ;  /* 0x0000000a000a7311 */ /* 0x000ea2000020d900 */
[----:B------:R-:W-:Y:S05]  /*a860*/  BRA `(.L_x_13757) ;  /* 0x00000004000c7947 */ /* 0x000fea0003800000 */
.L_x_13770:
        /* <DEDUP_REMOVED lines=21> */
.L_x_13779:
[----:B------:R-:W-:Y:S05]  /*a9c0*/  BSYNC.RECONVERGENT B1 ;  /* 0x0000000000017941 */ /* 0x000fea0003800200 */
.L_x_13778:
[----:B------:R-:W-:Y:S01]  /*a9d0*/  IMAD.SHL.U32 R0, R0, 0x200000, RZ ;  /* 0x0020000000007824 */ /* 0x000fe200078e00ff */
[----:B------:R-:W-:-:S04]  /*a9e0*/  LEA R2, R2, 0x37800000, 0x17 ;  /* 0x3780000002027811 */ /* 0x000fc800078eb8ff */
[----:B------:R-:W-:-:S07]  /*a9f0*/  LOP3.LUT R10, R2, R0, R7, 0xfe, !PT ;  /* 0x00000000020a7212 */ /* 0x000fce00078efe07 */
.L_x_13777:
[----:B------:R-:W-:Y:S05]  /*aa00*/  BSYNC.RECONVERGENT B0 ;  /* 0x0000000000007941 */ /* 0x000fea0003800200 */
.L_x_13776:
[----:B------:R-:W0:Y:S01]  /*aa10*/  F2I.S64.TRUNC R10, R10 ;  /* 0x0000000a000a7311 */ /* 0x000e22000020d900 */
[----:B------:R-:W-:Y:S05]  /*aa20*/  BRA `(.L_x_13757) ;  /* 0x00000000009c7947 */ /* 0x000fea0003800000 */
.L_x_13769:
        /* <DEDUP_REMOVED lines=14> */
.L_x_13783:
[----:B------:R-:W-:Y:S05]  /*ab10*/  BSYNC.RECONVERGENT B0 ;  /* 0x0000000000007941 */ /* 0x000fea0003800200 */
.L_x_13782:
[----:B------:R-:W0:Y:S01]  /*ab20*/  F2I.S64.TRUNC R10, R10 ;  /* 0x0000000a000a7311 */ /* 0x000e22000020d900 */
[----:B------:R-:W-:Y:S05]  /*ab30*/  BRA `(.L_x_13757) ;  /* 0x0000000000587947 */ /* 0x000fea0003800000 */
.L_x_13756:
        /* <DEDUP_REMOVED lines=16> */
.L_x_13784:
[----:B------:R-:W-:Y:S01]  /*ac40*/  CS2R R10, SRZ ;  /* 0x00000000000a7805 */ /* 0x000fe2000001ff00 */
[----:B------:R-:W-:Y:S06]  /*ac50*/  BRA `(.L_x_13757) ;  /* 0x0000000000107947 */ /* 0x000fec0003800000 */
.L_x_13781:
[----:B------:R4:W5:Y:S01]  /*ac60*/  LDG.E.64 R10, desc[UR36][R2.64] ;  /* 0x00000024020a7981 */ /* 0x000962000c1e1b00 */
[----:B------:R-:W-:Y:S05]  /*ac70*/  BRA `(.L_x_13757) ;  /* 0x0000000000087947 */ /* 0x000fea0003800000 */
.L_x_13780:
[----:B------:R3:W5:Y:S01]  /*ac80*/  LDG.E R10, desc[UR36][R2.64] ;  /* 0x00000024020a7981 */ /* 0x000762000c1e1900 */
[----:B------:R-:W-:-:S07]  /*ac90*/  IMAD.MOV.U32 R11, RZ, RZ, RZ ;  /* 0x000000ffff0b7224 */ /* 0x000fce00078e00ff */
.L_x_13757:
        /* <DEDUP_REMOVED lines=17> */
.L_x_13788:
[----:B------:R1:W5:Y:S01]  /*adb0*/  LDG.E.U8 R8, desc[UR36][R2.64] ;  /* 0x0000002402087981 */ /* 0x000362000c1e1100 */
[----:B------:R-:W-:Y:S01]  /*adc0*/  IMAD.MOV.U32 R9, RZ, RZ, RZ ;  /* 0x000000ffff097224 */ /* 0x000fe200078e00ff */
[----:B------:R-:W-:Y:S06]  /*add0*/  BRA `(.L_x_13789) ;  /* 0x0000000800f87947 */ /* 0x000fec0003800000 */
.L_x_13787:
        /* <DEDUP_REMOVED lines=8> */
.L_x_13791:
[----:B------:R-:W3:Y:S02]  /*ae60*/  LDG.E R8, desc[UR36][R2.64] ;  /* 0x0000002402087981 */ /* 0x000ee4000c1e1900 */
[----:B---3--:R-:W-:Y:S01]  /*ae70*/  SHF.R.S32.HI R9, RZ, 0x1f, R8 ;  /* 0x0000001fff097819 */ /* 0x008fe20000011408 */
[----:B------:R-:W-:Y:S06]  /*ae80*/  BRA `(.L_x_13789) ;  /* 0x0000000800cc7947 */ /* 0x000fec0003800000 */
.L_x_13790:
[----:B------:R-:W3:Y:S02]  /*ae90*/  LDG.E.S16 R8, desc[UR36][R2.64] ;  /* 0x0000002402087981 */ /* 0x000ee4000c1e1700 */
[----:B---3--:R-:W-:Y:S01]  /*aea0*/  SHF.R.S32.HI R9, RZ, 0x1f, R8 ;  /* 0x0000001fff097819 */ /* 0x008fe20000011408 */
[----:B------:R-:W-:Y:S06]  /*aeb0*/  BRA `(.L_x_13789) ;  /* 0x0000000800c07947 */ /* 0x000fec0003800000 */
.L_x_13786:
[----:B------:R-:W-:-:S09]  /*aec0*/  UISETP.GT.AND UP0, UPT, UR4, 0x6, UPT ;  /* 0x000000060400788c */ /* 0x000fd2000bf04270 */
[----:B------:R-:W-:Y:S05]  /*aed0*/  BRA.U UP0, `(.L_x_13792) ;  /* 0x00000001002c7547 */ /* 0x000fea000b800000 */
[----:B------:R-:W-:-:S09]  /*aee0*/  UISETP.NE.AND UP0, UPT, UR4, 0x5, UPT ;  /* 0x000000050400788c */ /* 0x000fd2000bf05270 */
[----:B------:R-:W-:Y:S05]  /*aef0*/  BRA.U !UP0, `(.L_x_13793) ;  /* 0x0000000108147547 */ /* 0x000fea000b800000 */
[----:B------:R-:W-:-:S09]  /*af00*/  UISETP.NE.AND UP0, UPT, UR4, 0x6, UPT ;  /* 0x000000060400788c */ /* 0x000fd2000bf05270 */
[----:B------:R-:W-:Y:S05]  /*af10*/  BRA.U UP0, `(.L_x_13578) ;  /* 0xffffff8100947547 */ /* 0x000fea000b83ffff */
[----:B------:R-:W3:Y:S02]  /*af20*/  LDG.E R2, desc[UR36][R2.64] ;  /* 0x0000002402027981 */ /* 0x000ee4000c1e1900 */
[----:B---3--:R0:W1:Y:S01]  /*af30*/  F2I.S64.TRUNC R8, R2 ;  /* 0x0000000200087311 */ /* 0x008062000020d900 */
[----:B------:R-:W-:Y:S05]  /*af40*/  BRA `(.L_x_13789) ;  /* 0x00000008009c7947 */ /* 0x000fea0003800000 */
.L_x_13793:
[----:B------:R-:W3:Y:S02]  /*af50*/  LDG.E.U16 R2, desc[UR36][R2.64] ;  /* 0x0000002402027981 */ /* 0x000ee4000c1e1500 */
[----:B---3--:R-:W-:-:S06]  /*af60*/  HADD2.F32 R8, -RZ, R2.H0_H0 ;  /* 0x20000002ff087230 */ /* 0x008fcc0000004100 */
[----:B------:R-:W0:Y:S01]  /*af70*/  F2I.S64.TRUNC R8, R8 ;  /* 0x0000000800087311 */ /* 0x000e22000020d900 */
[----:B------:R-:W-:Y:S05]  /*af80*/  BRA `(.L_x_13789) ;  /* 0x00000008008c7947 */ /* 0x000fea0003800000 */
.L_x_13792:
[----:B------:R-:W-:-:S09]  /*af90*/  UISETP.NE.AND UP0, UPT, UR4, 0x7, UPT ;  /* 0x000000070400788c */ /* 0x000fd2000bf05270 */
[----:B------:R-:W-:Y:S05]  /*afa0*/  BRA.U !UP0, `(.L_x_13794) ;  /* 0x00000001082c7547 */ /* 0x000fea000b800000 */
[----:B------:R-:W-:-:S09]  /*afb0*/  UISETP.NE.AND UP0, UPT, UR4, 0x8, UPT ;  /* 0x000000080400788c */ /* 0x000fd2000bf05270 */
[----:B------:R-:W-:Y:S05]  /*afc0*/  BRA.U !UP0, `(.L_x_13795) ;  /* 0x0000000108147547 */ /* 0x000fea000b800000 */
[----:B------:R-:W-:-:S09]  /*afd0*/  UISETP.NE.AND UP0, UPT, UR4, 0x9, UPT ;  /* 0x000000090400788c */ /* 0x000fd2000bf05270 */
[----:B------:R-:W-:Y:S05]  /*afe0*/  BRA.U UP0, `(.L_x_13578) ;  /* 0xffffff8100607547 */ /* 0x000fea000b83ffff */
[----:B------:R-:W3:Y:S02]  /*aff0*/  LDG.E R2, desc[UR36][R2.64] ;  /* 0x0000002402027981 */ /* 0x000ee4000c1e1900 */
[----:B---3--:R0:W1:Y:S01]  /*b000*/  F2I.S64.TRUNC R8, R2 ;  /* 0x0000000200087311 */ /* 0x008062000020d900 */
[----:B------:R-:W-:Y:S05]  /*b010*/  BRA `(.L_x_13789) ;  /* 0x0000000800687947 */ /* 0x000fea0003800000 */
.L_x_13795:
[----:B------:R-:W3:Y:S02]  /*b020*/  LDG.E.U16 R2, desc[UR36][R2.64] ;  /* 0x0000002402027981 */ /* 0x000ee4000c1e1500 */
[----:B---3--:R-:W-:-:S06]  /*b030*/  HADD2.F32 R8, -RZ, R2.H0_H0 ;  /* 0x20000002ff087230 */ /* 0x008fcc0000004100 */
[----:B------:R-:W0:Y:S01]  /*b040*/  F2I.S64.TRUNC R8, R8 ;  /* 0x0000000800087311 */ /* 0x000e22000020d900 */
[----:B------:R-:W-:Y:S05]  /*b050*/  BRA `(.L_x_13789) ;  /* 0x0000000800587947 */ /* 0x000fea0003800000 */
.L_x_13794:
[----:B------:R-:W3:Y:S02]  /*b060*/  LDG.E.64 R2, desc[UR36][R2.64] ;  /* 0x0000002402027981 */ /* 0x000ee4000c1e1b00 */
[----:B---3--:R3:W4:Y:S01]  /*b070*/  F2I.S64.F64.TRUNC R8, R2 ;  /* 0x0000000200087311 */ /* 0x008722000030d900 */
[----:B------:R-:W-:Y:S05]  /*b080*/  BRA `(.L_x_13789) ;  /* 0x00000008004c7947 */ /* 0x000fea0003800000 */
.L_x_13785:
        /* <DEDUP_REMOVED lines=11> */
[----:B------:R-:W-:Y:S01]  /*b140*/  SEL R8, RZ, 0x1, !P0 ;  /* 0x00000001ff087807 */ /* 0x000fe20004000000 */
[----:B------:R-:W-:Y:S08]  /*b150*/  BRA `(.L_x_13789) ;  /* 0x0000000800187947 */ /* 0x000ff00003800000 */
.L_x_13798:
[----:B------:R-:W3:Y:S02]  /*b160*/  LDG.E.64 R2, desc[UR36][R2.64] ;  /* 0x0000002402027981 */ /* 0x000ee4000c1e1b00 */
[----:B---3--:R0:W1:Y:S01]  /*b170*/  F2I.S64.F64.TRUNC R8, R2 ;  /* 0x0000000200087311 */ /* 0x008062000030d900 */
[----:B------:R-:W-:Y:S05]  /*b180*/  BRA `(.L_x_13789) ;  /* 0x00000008000c7947 */ /* 0x000fea0003800000 */
.L_x_13797:
        /* <DEDUP_REMOVED lines=26> */
.L_x_13800:
        /* <DEDUP_REMOVED lines=13> */
.L_x_13799:
[----:B------:R-:W3:Y:S02]  /*b400*/  LDG.E.U16 R8, desc[UR36][R2.64] ;  /* 0x0000002402087981 */ /* 0x000ee4000c1e1500 */
[----:B---3--:R-:W-:-:S06]  /*b410*/  SHF.L.U32 R8, R8, 0x10, RZ ;  /* 0x0000001008087819 */ /* 0x008fcc00000006ff */
[----:B------:R-:W0:Y:S01]  /*b420*/  F2I.S64.TRUNC R8, R8 ;  /* 0x0000000800087311 */ /* 0x000e22000020d900 */
[----:B------:R-:W-:Y:S05]  /*b430*/  BRA `(.L_x_13789) ;  /* 0x0000000400607947 */ /* 0x000fea0003800000 */
.L_x_13796:
        /* <DEDUP_REMOVED lines=11> */
.L_x_13803:
[----:B------:R-:W3:Y:S01]  /*b4f0*/  LDG.E.U8 R3, desc[UR36][R2.64] ;  /* 0x0000002402037981 */ /* 0x000ee2000c1e1100 */
        /* <DEDUP_REMOVED lines=20> */
.L_x_13807:
[----:B------:R-:W-:Y:S05]  /*b640*/  BSYNC.RECONVERGENT B1 ;  /* 0x0000000000017941 */ /* 0x000fea0003800200 */
.L_x_13806:
[----:B------:R-:W-:Y:S02]  /*b650*/  SHF.L.U32 R0, R0, 0x14, RZ ;  /* 0x0000001400007819 */ /* 0x000fe400000006ff */
[----:B------:R-:W-:-:S04]  /*b660*/  LEA R2, R2, 0x3b800000, 0x17 ;  /* 0x3b80000002027811 */ /* 0x000fc800078eb8ff */
[----:B------:R-:W-:-:S07]  /*b670*/  LOP3.LUT R8, R2, R0, R7, 0xfe, !PT ;  /* 0x0000000002087212 */ /* 0x000fce00078efe07 */
.L_x_13805:
[----:B------:R-:W-:Y:S05]  /*b680*/  BSYNC.RECONVERGENT B0 ;  /* 0x0000000000007941 */ /* 0x000fea0003800200 */
.L_x_13804:
[----:B------:R-:W0:Y:S01]  /*b690*/  F2I.S64.TRUNC R8, R8 ;  /* 0x0000000800087311 */ /* 0x000e22000020d900 */
[----:B------:R-:W-:Y:S05]  /*b6a0*/  BRA `(.L_x_13789) ;  /* 0x0000000000c47947 */ /* 0x000fea0003800000 */
.L_x_13802:
[----:B------:R-:W3:Y:S01]  /*b6b0*/  LDG.E.U8 R3, desc[UR36][R2.64] ;  /* 0x0000002402037981 */ /* 0x000ee2000c1e1100 */
        /* <DEDUP_REMOVED lines=20> */
.L_x_13811:
[----:B------:R-:W-:Y:S05]  /*b800*/  BSYNC.RECONVERGENT B1 ;  /* 0x0000000000017941 */ /* 0x000fea0003800200 */
.L_x_13810:
[----:B------:R-:W-:Y:S01]  /*b810*/  IMAD.SHL.U32 R0, R0, 0x200000, RZ ;  /* 0x0020000000007824 */ /* 0x000fe200078e00ff */
[----:B------:R-:W-:-:S04]  /*b820*/  LEA R2, R2, 0x37800000, 0x17 ;  /* 0x3780000002027811 */ /* 0x000fc800078eb8ff */
[----:B------:R-:W-:-:S07]  /*b830*/  LOP3.LUT R8, R2, R0, R7, 0xfe, !PT ;  /* 0x0000000002087212 */ /* 0x000fce00078efe07 */
.L_x_13809:
[----:B------:R-:W-:Y:S05]  /*b840*/  BSYNC.RECONVERGENT B0 ;  /* 0x0000000000007941 */ /* 0x000fea0003800200 */
.L_x_13808:
[----:B------:R-:W0:Y:S01]  /*b850*/  F2I.S64.TRUNC R8, R8 ;  /* 0x0000000800087311 */ /* 0x000e22000020d900 */
[----:B------:R-:W-:Y:S05]  /*b860*/  BRA `(.L_x_13789) ;  /* 0x0000000000547947 */ /* 0x000fea0003800000 */
.L_x_13801:
[----:B------:R-:W-:-:S09]  /*b870*/  UISETP.NE.AND UP0, UPT, UR4, 0x1c, UPT ;  /* 0x0000001c0400788c */ /* 0x000fd2000bf05270 */
[----:B------:R-:W-:Y:S05]  /*b880*/  BRA.U !UP0, `(.L_x_13812) ;  /* 0x0000000108447547 */ /* 0x000fea000b800000 */
[----:B------:R-:W-:-:S09]  /*b890*/  UISETP.NE.AND UP0, UPT, UR4, 0x1d, UPT ;  /* 0x0000001d0400788c */ /* 0x000fd2000bf05270 */
[----:B------:R-:W-:Y:S05]  /*b8a0*/  BRA.U !UP0, `(.L_x_13813) ;  /* 0x0000000108347547 */ /* 0x000fea000b800000 */
[----:B------:R-:W-:-:S09]  /*b8b0*/  UISETP.NE.AND UP0, UPT, UR4, 0x2c, UPT ;  /* 0x0000002c0400788c */ /* 0x000fd2000bf05270 */
[----:B------:R-:W-:Y:S05]  /*b8c0*/  BRA.U UP0, `(.L_x_13578) ;  /* 0xffffff7900287547 */ /* 0x000fea000b83ffff */
[----:B------:R-:W3:Y:S01]  /*b8d0*/  LDG.E.U8 R2, desc[UR36][R2.64] ;  /* 0x0000002402027981 */ /* 0x000ee2000c1e1100 */
[----:B------:R-:W-:Y:S01]  /*b8e0*/  BSSY.RECONVERGENT B0, `(.L_x_13814) ;  /* 0x0000007000007945 */ /* 0x000fe20003800200 */
[----:B------:R-:W-:Y:S01]  /*b8f0*/  HFMA2 R8, -RZ, RZ, 3.814697265625e-06, 0 ;  /* 0x00400000ff087431 */ /* 0x000fe200000001ff */
[----:B---3--:R-:W-:-:S13]  /*b900*/  ISETP.NE.AND P0, PT, R2, RZ, PT ;  /* 0x000000ff0200720c */ /* 0x008fda0003f05270 */
[----:B------:R-:W-:Y:S05]  /*b910*/  @!P0 BRA `(.L_x_13815) ;  /* 0x00000000000c8947 */ /* 0x000fea0003800000 */
[----:B------:R-:W-:-:S13]  /*b920*/  ISETP.NE.AND P0, PT, R2, 0xff, PT ;  /* 0x000000ff0200780c */ /* 0x000fda0003f05270 */
[----:B------:R-:W-:Y:S02]  /*b930*/  @!P0 IMAD.MOV.U32 R8, RZ, RZ, 0x7f800001 ;  /* 0x7f800001ff088424 */ /* 0x000fe400078e00ff */
[----:B------:R-:W-:-:S07]  /*b940*/  @P0 IMAD.SHL.U32 R8, R2, 0x800000, RZ ;  /* 0x0080000002080824 */ /* 0x000fce00078e00ff */
.L_x_13815:
[----:B------:R-:W-:Y:S05]  /*b950*/  BSYNC.RECONVERGENT B0 ;  /* 0x0000000000007941 */ /* 0x000fea0003800200 */
.L_x_13814:
[----:B------:R-:W0:Y:S01]  /*b960*/  F2I.S64.TRUNC R8, R8 ;  /* 0x0000000800087311 */ /* 0x000e22000020d900 */
[----:B------:R-:W-:Y:S05]  /*b970*/  BRA `(.L_x_13789) ;  /* 0x0000000000107947 */ /* 0x000fea0003800000 */
.L_x_13813:
[----:B------:R0:W5:Y:S01]  /*b980*/  LDG.E.64 R8, desc[UR36][R2.64] ;  /* 0x0000002402087981 */ /* 0x000162000c1e1b00 */
[----:B------:R-:W-:Y:S05]  /*b990*/  BRA `(.L_x_13789) ;  /* 0x0000000000087947 */ /* 0x000fea0003800000 */
.L_x_13812:
[----:B------:R0:W5:Y:S01]  /*b9a0*/  LDG.E R8, desc[UR36][R2.64] ;  /* 0x0000002402087981 */ /* 0x000162000c1e1900 */
[----:B------:R-:W-:-:S07]  /*b9b0*/  MOV R9, RZ ;  /* 0x000000ff00097202 */ /* 0x000fce0000000f00 */
.L_x_13789:
[----:B012-45:R-:W-:Y:S01]  /*b9c0*/  LOP3.LUT R0, R11, R9, RZ, 0xfc, !PT ;  /* 0x000000090b007212 */ /* 0x037fe200078efcff */
[----:B------:R-:W-:Y:S03]  /*b9d0*/  BSSY.RECONVERGENT B0, `(.L_x_13816) ;  /* 0x000001b000007945 */ /* 0x000fe60003800200 */
[----:B------:R-:W-:-:S13]  /*b9e0*/  ISETP.NE.U32.AND P0, PT, R0, RZ, PT ;  /* 0x000000ff0000720c */ /* 0x000fda0003f05070 */
[----:B------:R-:W-:Y:S05]  /*b9f0*/  @P0 BRA `(.L_x_13817) ;  /* 0x0000000000500947 */ /* 0x000fea0003800000 */
[----:B------:R-:W0:Y:S01]  /*ba00*/  I2F.U32.RP R0, R8 ;  /* 0x0000000800007306 */ /* 0x000e220000209000 */
[----:B------:R-:W-:-:S07]  /*ba10*/  ISETP.NE.U32.AND P2, PT, R8, RZ, PT ;  /* 0x000000ff0800720c */ /* 0x000fce0003f45070 */
[----:B0-----:R-:W3:Y:S02]  /*ba20*/  MUFU.RCP R0, R0 ;  /* 0x0000000000007308 */ /* 0x001ee40000001000 */
[----:B---3--:R-:W-:-:S06]  /*ba30*/  VIADD R2, R0, 0xffffffe ;  /* 0x0ffffffe00027836 */ /* 0x008fcc0000000000 */
        /* <DEDUP_REMOVED lines=16> */
.L_x_13817:
[----:B------:R-:W-:-:S07]  /*bb40*/  MOV R0, 0xbb60 ;  /* 0x0000bb6000007802 */ /* 0x000fce0000000f00 */
[----:B---3--:R-:W-:Y:S05]  /*bb50*/  CALL.REL.NOINC `($__internal_21_$__cuda_sm20_div_s64) ;  /* 0x00000050005c7944 */ /* 0x008fea0003c00000 */
[----:B------:R-:W-:Y:S01]  /*bb60*/  MOV R2, R4 ;  /* 0x0000000400027202 */ /* 0x000fe20000000f00 */
[----:B------:R-:W-:-:S07]  /*bb70*/  IMAD.MOV.U32 R3, RZ, RZ, R5 ;  /* 0x000000ffff037224 */ /* 0x000fce00078e0005 */
.L_x_13818:
[----:B------:R-:W-:Y:S05]  /*bb80*/  BSYNC.RECONVERGENT B0 ;  /* 0x0000000000007941 */ /* 0x000fea0003800200 */
.L_x_13816:
        /* <DEDUP_REMOVED lines=16> */
.L_x_13822:
[----:B------:R4:W-:Y:S01]  /*bc90*/  STG.E.U8 desc[UR36][R16.64], R2 ;  /* 0x0000000210007986 */ /* 0x0009e2000c101124 */
[----:B------:R-:W-:Y:S05]  /*bca0*/  BRA `(.L_x_13824) ;  /* 0x0000000c00387947 */ /* 0x000fea0003800000 */
.L_x_13821:
        /* <DEDUP_REMOVED lines=8> */
.L_x_13826:
[----:B------:R2:W-:Y:S01]  /*bd30*/  STG.E desc[UR36][R16.64], R2 ;  /* 0x0000000210007986 */ /* 0x0005e2000c101924 */
[----:B------:R-:W-:Y:S05]  /*bd40*/  BRA `(.L_x_13824) ;  /* 0x0000000c00107947 */ /* 0x000fea0003800000 */
.L_x_13825:
[----:B------:R0:W-:Y:S01]  /*bd50*/  STG.E.U16 desc[UR36][R16.64], R2 ;  /* 0x0000000210007986 */ /* 0x0001e2000c101524 */
[----:B------:R-:W-:Y:S05]  /*bd60*/  BRA `(.L_x_13824) ;  /* 0x0000000c00087947 */ /* 0x000fea0003800000 */
.L_x_13820:
        /* <DEDUP_REMOVED lines=9> */
.L_x_13828:
[----:B------:R-:W0:Y:S02]  /*be00*/  I2F.S64 R0, R2 ;  /* 0x0000000200007312 */ /* 0x000e240000301400 */
[----:B0-----:R-:W-:-:S05]  /*be10*/  F2FP.F16.F32.PACK_AB R0, RZ, R0 ;  /* 0x00000000ff00723e */ /* 0x001fca00000000ff */
[----:B------:R0:W-:Y:S01]  /*be20*/  STG.E.U16 desc[UR36][R16.64], R0 ;  /* 0x0000000010007986 */ /* 0x0001e2000c101524 */
[----:B------:R-:W-:Y:S05]  /*be30*/  BRA `(.L_x_13824) ;  /* 0x0000000800d47947 */ /* 0x000fea0003800000 */
.L_x_13827:
        /* <DEDUP_REMOVED lines=10> */
.L_x_13830:
[----:B------:R-:W0:Y:S02]  /*bee0*/  I2F.S64 R2, R2 ;  /* 0x0000000200027312 */ /* 0x000e240000301400 */
[----:B0-----:R-:W-:-:S04]  /*bef0*/  F2FP.F16.F32.PACK_AB R3, RZ, R2 ;  /* 0x00000002ff03723e */ /* 0x001fc800000000ff */
[----:B------:R-:W-:-:S05]  /*bf00*/  PRMT R3, R3, 0x5410, RZ ;  /* 0x0000541003037816 */ /* 0x000fca00000000ff */
[----:B------:R0:W-:Y:S01]  /*bf10*/  STG.E desc[UR36][R16.64], R3 ;  /* 0x0000000310007986 */ /* 0x0001e2000c101924 */
[----:B------:R-:W-:Y:S05]  /*bf20*/  BRA `(.L_x_13824) ;  /* 0x0000000800987947 */ /* 0x000fea0003800000 */
.L_x_13829:
[----:B------:R-:W0:Y:S02]  /*bf30*/  I2F.F64.S64 R2, R2 ;  /* 0x0000000200027312 */ /* 0x000e240000301c00 */
[----:B0-----:R0:W-:Y:S01]  /*bf40*/  STG.E.64 desc[UR36][R16.64], R2 ;  /* 0x0000000210007986 */ /* 0x0011e2000c101b24 */
[----:B------:R-:W-:Y:S05]  /*bf50*/  BRA `(.L_x_13824) ;  /* 0x00000008008c7947 */ /* 0x000fea0003800000 */
.L_x_13819:
        /* <DEDUP_REMOVED lines=12> */
.L_x_13834:
        /* <DEDUP_REMOVED lines=17> */
.L_x_13837:
[----:B------:R-:W-:-:S04]  /*c130*/  SHF.R.U32.HI R3, RZ, 0x18, R3 ;  /* 0x00000018ff037819 */ /* 0x000fc80000011603 */
[----:B------:R-:W-:-:S04]  /*c140*/  LOP3.LUT R0, R0, 0x80, R3, 0xf8, !PT ;  /* 0x0000008000007812 */ /* 0x000fc800078ef803 */
[----:B------:R-:W-:-:S07]  /*c150*/  PRMT R8, R0, 0x7610, R8 ;  /* 0x0000761000087816 */ /* 0x000fce0000000008 */
.L_x_13836:
[----:B------:R-:W-:Y:S05]  /*c160*/  BSYNC.RECONVERGENT B0 ;  /* 0x0000000000007941 */ /* 0x000fea0003800200 */
.L_x_13835:
[----:B------:R0:W-:Y:S01]  /*c170*/  STG.E.U8 desc[UR36][R16.64], R8 ;  /* 0x0000000810007986 */ /* 0x0001e2000c101124 */
[----:B------:R-:W-:Y:S05]  /*c180*/  BRA `(.L_x_13824) ;  /* 0x0000000800007947 */ /* 0x000fea0003800000 */
.L_x_13833:
        /* <DEDUP_REMOVED lines=17> */
.L_x_13840:
[----:B------:R-:W-:-:S04]  /*c2a0*/  SHF.R.U32.HI R3, RZ, 0x18, R3 ;  /* 0x00000018ff037819 */ /* 0x000fc80000011603 */
[----:B------:R-:W-:-:S04]  /*c2b0*/  LOP3.LUT R0, R0, 0x80, R3, 0xf8, !PT ;  /* 0x0000008000007812 */ /* 0x000fc800078ef803 */
[----:B------:R-:W-:-:S07]  /*c2c0*/  PRMT R8, R0, 0x7610, R8 ;  /* 0x0000761000087816 */ /* 0x000fce0000000008 */
.L_x_13839:
[----:B------:R-:W-:Y:S05]  /*c2d0*/  BSYNC.RECONVERGENT B0 ;  /* 0x0000000000007941 */ /* 0x000fea0003800200 */
.L_x_13838:
[----:B------:R0:W-:Y:S01]  /*c2e0*/  STG.E.U8 desc[UR36][R16.64], R8 ;  /* 0x0000000810007986 */ /* 0x0001e2000c101124 */
[----:B------:R-:W-:Y:S05]  /*c2f0*/  BRA `(.L_x_13824) ;  /* 0x0000000400a47947 */ /* 0x000fea0003800000 */
.L_x_13832:
        /* <DEDUP_REMOVED lines=23> */
.L_x_13842:
[----:B------:R0:W-:Y:S01]  /*c470*/  STG.E.64 desc[UR36][R16.64], R2 ;  /* 0x0000000210007986 */ /* 0x0001e2000c101b24 */
[----:B------:R-:W-:Y:S05]  /*c480*/  BRA `(.L_x_13824) ;  /* 0x0000000400407947 */ /* 0x000fea0003800000 */
.L_x_13841:
[----:B------:R0:W-:Y:S01]  /*c490*/  STG.E desc[UR36][R16.64], R2 ;  /* 0x0000000210007986 */ /* 0x0001e2000c101924 */
[----:B------:R-:W-:Y:S05]  /*c4a0*/  BRA `(.L_x_13824) ;  /* 0x0000000400387947 */ /* 0x000fea0003800000 */
.L_x_13831:
        /* <DEDUP_REMOVED lines=11> */
.L_x_13844:
[----:B------:R-:W0:Y:S01]  /*c560*/  I2F.F64.S64 R4, R2 ;  /* 0x0000000200047312 */ /* 0x000e220000301c00 */
[----:B------:R-:W-:-:S05]  /*c570*/  CS2R R6, SRZ ;  /* 0x0000000000067805 */ /* 0x000fca000001ff00 */
[----:B0-----:R0:W-:Y:S01]  /*c580*/  STG.E.128 desc[UR36][R16.64], R4 ;  /* 0x0000000410007986 */ /* 0x0011e2000c101d24 */
[----:B------:R-:W-:Y:S05]  /*c590*/  BRA `(.L_x_13824) ;  /* 0x0000000000fc7947 */ /* 0x000fea0003800000 */
.L_x_13843:
[----:B------:R-:W-:-:S09]  /*c5a0*/  UISETP.NE.AND UP0, UPT, UR4, 0xf, UPT ;  /* 0x0000000f0400788c */ /* 0x000fd2000bf05270 */
[----:B------:R-:W-:Y:S05]  /*c5b0*/  BRA.U !UP0, `(.L_x_13845) ;  /* 0x0000000108e87547 */ /* 0x000fea000b800000 */
[----:B------:R-:W-:-:S09]  /*c5c0*/  UISETP.NE.AND UP0, UPT, UR4, 0x17, UPT ;  /* 0x000000170400788c */ /* 0x000fd2000bf05270 */
[----:B------:R-:W-:Y:S05]  /*c5d0*/  BRA.U !UP0, `(.L_x_13846) ;  /* 0x0000000108907547 */ /* 0x000fea000b800000 */
[----:B------:R-:W-:-:S09]  /*c5e0*/  UISETP.NE.AND UP0, UPT, UR4, 0x18, UPT ;  /* 0x000000180400788c */ /* 0x000fd2000bf05270 */
[----:B------:R-:W-:Y:S05]  /*c5f0*/  BRA.U !UP0, `(.L_x_13847) ;  /* 0x0000000108447547 */ /* 0x000fea000b800000 */
.L_x_13823:
        /* <DEDUP_REMOVED lines=16> */
.L_x_13848:
[----:B------:R-:W-:Y:S05]  /*c700*/  BRA `(.L_x_13824) ;  /* 0x0000000000a07947 */ /* 0x000fea0003800000 */
.L_x_13847:
        /* <DEDUP_REMOVED lines=13> */
.L_x_13850:
[----:B------:R-:W-:Y:S05]  /*c7e0*/  BSYNC.RECONVERGENT B0 ;  /* 0x0000000000007941 */ /* 0x000fea0003800200 */
.L_x_13849:
[----:B------:R-:W-:-:S05]  /*c7f0*/  LOP3.LUT R5, R0, 0x80, R5, 0xf8, !PT ;  /* 0x0000008000057812 */ /* 0x000fca00078ef805 */
[----:B------:R0:W-:Y:S01]  /*c800*/  STG.E.U8 desc[UR36][R16.64], R5 ;  /* 0x0000000510007986 */ /* 0x0001e2000c101124 */
[----:B------:R-:W-:Y:S05]  /*c810*/  BRA `(.L_x_13824) ;  /* 0x00000000005c7947 */ /* 0x000fea0003800000 */
.L_x_13846:
        /* <DEDUP_REMOVED lines=12> */
.L_x_13852:
[----:B------:R-:W-:Y:S01]  /*c8e0*/  IMAD.MOV.U32 R0, RZ, RZ, 0x7f ;  /* 0x0000007fff007424 */ /* 0x000fe200078e00ff */
[----:B------:R-:W-:-:S04]  /*c8f0*/  ISETP.GT.U32.AND P0, PT, R4, 0x7f800000, PT ;  /* 0x7f8000000400780c */ /* 0x000fc80003f04070 */
[----:B------:R-:W-:-:S09]  /*c900*/  SEL R0, R0, 0x7c, P0 ;  /* 0x0000007c00007807 */ /* 0x000fd20000000000 */
.L_x_13853:
[----:B------:R-:W-:Y:S05]  /*c910*/  BSYNC.RECONVERGENT B0 ;  /* 0x0000000000007941 */ /* 0x000fea0003800200 */
.L_x_13851:
[----:B------:R-:W-:-:S04]  /*c920*/  SHF.R.U32.HI R3, RZ, 0x18, R3 ;  /* 0x00000018ff037819 */ /* 0x000fc80000011603 */
[----:B------:R-:W-:-:S05]  /*c930*/  LOP3.LUT R3, R0, 0x80, R3, 0xf8, !PT ;  /* 0x0000008000037812 */ /* 0x000fca00078ef803 */
[----:B------:R0:W-:Y:S01]  /*c940*/  STG.E.U8 desc[UR36][R16.64], R3 ;  /* 0x0000000310007986 */ /* 0x0001e2000c101124 */
[----:B------:R-:W-:Y:S05]  /*c950*/  BRA `(.L_x_13824) ;  /* 0x00000000000c7947 */ /* 0x000fea0003800000 */
.L_x_13845:
[----:B------:R-:W0:Y:S02]  /*c960*/  I2F.S64 R0, R2 ;  /* 0x0000000200007312 */ /* 0x000e240000301400 */
[----:B0-----:R-:W-:-:S05]  /*c970*/  F2FP.BF16.F32.PACK_AB R0, RZ, R0 ;  /* 0x00000000ff00723e */ /* 0x001fca00000010ff */
[----:B------:R0:W-:Y:S02]  /*c980*/  STG.E.U16 desc[UR36][R16.64], R0 ;  /* 0x0000000010007986 */ /* 0x0001e4000c101524 */
.L_x_13824:
[----:B------:R-:W-:-:S07]  /*c990*/  IADD3 R25, PT, PT, R25, 0x80, RZ ;  /* 0x0000008019197810 */ /* 0x000fce0007ffe0ff */
.L_x_13750:
[----:B------:R-:W5:Y:S02]  /*c9a0*/  LDCU UR4, c[0x0][0x380] ;  /* 0x00007000ff0477ac */ /* 0x000f640008000800 */
[----:B-----5:R-:W-:-:S13]  /*c9b0*/  ISETP.GE.AND P0, PT, R25, UR4, PT ;  /* 0x0000000419007c0c */ /* 0x020fda000bf06270 */
[----:B------:R-:W-:Y:S05]  /*c9c0*/  @P0 EXIT ;  /* 0x000000000000094d */ /* 0x000fea0003800000 */
[----:B------:R-:W5:Y:S01]  /*c9d0*/  LDCU UR4, c[0x0][0x388] ;  /* 0x00007100ff0477ac */ /* 0x000f620008000800 */
[----:B------:R-:W-:Y:S01]  /*c9e0*/  IMAD.MOV.U32 R26, RZ, RZ, RZ ;  /* 0x000000ffff1a7224 */ /* 0x000fe200078e00ff */
[----:B01234-:R-:W-:Y:S01]  /*c9f0*/  MOV R16, RZ ;  /* 0x000000ff00107202 */ /* 0x01ffe20000000f00 */
[----:B------:R-:W-:Y:S01]  /*ca00*/  IMAD.MOV.U32 R0, RZ, RZ, RZ ;  /* 0x000000ffff007224 */ /* 0x000fe200078e00ff */
[----:B-----5:R-:W-:-:S09]  /*ca10*/  UISETP.NE.AND UP0, UPT, UR4, URZ, UPT ;  /* 0x000000ff0400728c */ /* 0x020fd2000bf05270 */
[----:B------:R-:W-:Y:S05]  /*ca20*/  BRA.U !UP0, `(.L_x_13854) ;  /* 0x0000001508d47547 */ /* 0x000fea000b800000 */
[----:B------:R-:W0:Y:S01]  /*ca30*/  LDCU.64 UR4, c[0x0][0x390] ;  /* 0x00007200ff0477ac */ /* 0x000e220008000a00 */
[----:B------:R-:W-:Y:S02]  /*ca40*/  IMAD.MOV.U32 R2, RZ, RZ, RZ ;  /* 0x000000ffff027224 */ /* 0x000fe400078e00ff */
[----:B------:R-:W-:Y:S01]  /*ca50*/  IMAD.MOV.U32 R3, RZ, RZ, R25 ;  /* 0x000000ffff037224 */ /* 0x000fe200078e0019 */
        /* <DEDUP_REMOVED lines=13> */
[----:B------:R-:W-:Y:S02]  /*cb30*/  IMAD.MOV.U32 R2, RZ, RZ, RZ ;  /* 0x000000ffff027224 */ /* 0x000fe400078e00ff */
[----:B------:R-:W-:Y:S01]  /*cb40*/  IMAD.MOV.U32 R3, RZ, RZ, R5 ;  /* 0x000000ffff037224 */ /* 0x000fe200078e0005 */
        /* <DEDUP_REMOVED lines=13> */
[----:B------:R-:W-:Y:S02]  /*cc20*/  IMAD.MOV.U32 R2, RZ, RZ, RZ ;  /* 0x000000ffff027224 */ /* 0x000fe400078e00ff */
[----:B------:R-:W-:Y:S01]  /*cc30*/  IMAD.MOV.U32 R3, RZ, RZ, R4 ;  /* 0x000000ffff037224 */ /* 0x000fe200078e0004 */
        /* <DEDUP_REMOVED lines=340> */
.L_x_13854:
[----:B------:R-:W0:Y:S01]  /*e180*/  LDCU.64 UR6, c[0x0][0x5e8] ;  /* 0x0000bd00ff0677ac */ /* 0x000e220008000a00 */
[----:B------:R-:W1:Y:S01]  /*e190*/  LDCU.64 UR8, c[0x0][0x5f0] ;  /* 0x0000be00ff0877ac */ /* 0x000e620008000a00 */
[----:B------:R-:W-:-:S04]  /*e1a0*/  UPRMT UR4, UR39, 0x9910, URZ ;  /* 0x0000991027047896 */ /* 0x000fc800080000ff */
[----:B------:R-:W-:Y:S01]  /*e1b0*/  UISETP.GT.AND UP0, UPT, UR4, 0x9, UPT ;  /* 0x000000090400788c */ /* 0x000fe2000bf04270 */
[----:B0-----:R-:W-:Y:S02]  /*e1c0*/  IADD3 R16, P0, PT, R16, UR6, RZ ;  /* 0x0000000610107c10 */ /* 0x001fe4000ff1e0ff */
[----:B-1----:R-:W-:-:S03]  /*e1d0*/  IADD3 R2, P1, PT, R0, UR8, RZ ;  /* 0x0000000800027c10 */ /* 0x002fc6000ff3e0ff */
        /* <DEDUP_REMOVED lines=14> */
.L_x_13858:
[----:B------:R0:W5:Y:S01]  /*e2c0*/  LDG.E.U8 R10, desc[UR36][R2.64] ;  /* 0x00000024020a7981 */ /* 0x000162000c1e1100 */
[----:B------:R-:W-:Y:S01]  /*e2d0*/  HFMA2 R11, -RZ, RZ, 0, 0 ;  /* 0x00000000ff0b7431 */ /* 0x000fe200000001ff */
[----:B------:R-:W-:Y:S06]  /*e2e0*/  BRA `(.L_x_13860) ;  /* 0x0000000c00407947 */ /* 0x000fec0003800000 */
.L_x_13857:
        /* <DEDUP_REMOVED lines=8> */
.L_x_13862:
[----:B------:R-:W2:Y:S02]  /*e370*/  LDG.E R10, desc[UR36][R2.64] ;  /* 0x00000024020a7981 */ /* 0x000ea4000c1e1900 */
[----:B--2---:R-:W-:Y:S01]  /*e380*/  SHF.R.S32.HI R11, RZ, 0x1f, R10 ;  /* 0x0000001fff0b7819 */ /* 0x004fe2000001140a */
[----:B------:R-:W-:Y:S06]  /*e390*/  BRA `(.L_x_13860) ;  /* 0x0000000c00147947 */ /* 0x000fec0003800000 */
.L_x_13861:
[----:B------:R-:W2:Y:S02]  /*e3a0*/  LDG.E.S16 R10, desc[UR36][R2.64] ;  /* 0x00000024020a7981 */ /* 0x000ea4000c1e1700 */
[----:B--2---:R-:W-:Y:S01]  /*e3b0*/  SHF.R.S32.HI R11, RZ, 0x1f, R10 ;  /* 0x0000001fff0b7819 */ /* 0x004fe2000001140a */
[----:B------:R-:W-:Y:S06]  /*e3c0*/  BRA `(.L_x_13860) ;  /* 0x0000000c00087947 */ /* 0x000fec0003800000 */
.L_x_13856:
        /* <DEDUP_REMOVED lines=9> */
.L_x_13864:
[----:B------:R-:W2:Y:S02]  /*e460*/  LDG.E.U16 R2, desc[UR36][R2.64] ;  /* 0x0000002402027981 */ /* 0x000ea4000c1e1500 */
[----:B--2---:R-:W-:-:S06]  /*e470*/  HADD2.F32 R10, -RZ, R2.H0_H0 ;  /* 0x20000002ff0a7230 */ /* 0x004fcc0000004100 */
[----:B------:R-:W0:Y:S01]  /*e480*/  F2I.S64.TRUNC R10, R10 ;  /* 0x0000000a000a7311 */ /* 0x000e22000020d900 */
[----:B------:R-:W-:Y:S05]  /*e490*/  BRA `(.L_x_13860) ;  /* 0x0000000800d47947 */ /* 0x000fea0003800000 */
.L_x_13863:
        /* <DEDUP_REMOVED lines=9> */
.L_x_13866:
[----:B------:R-:W2:Y:S02]  /*e530*/  LDG.E.U16 R2, desc[UR36][R2.64] ;  /* 0x0000002402027981 */ /* 0x000ea4000c1e1500 */
[----:B--2---:R-:W-:-:S06]  /*e540*/  HADD2.F32 R10, -RZ, R2.H0_H0 ;  /* 0x20000002ff0a7230 */ /* 0x004fcc0000004100 */
[----:B------:R-:W0:Y:S01]  /*e550*/  F2I.S64.TRUNC R10, R10 ;  /* 0x0000000a000a7311 */ /* 0x000e22000020d900 */
[----:B------:R-:W-:Y:S05]  /*e560*/  BRA `(.L_x_13860) ;  /* 0x0000000800a07947 */ /* 0x000fea0003800000 */
.L_x_13865:
[----:B------:R-:W2:Y:S02]  /*e570*/  LDG.E.64 R2, desc[UR36][R2.64] ;  /* 0x0000002402027981 */ /* 0x000ea4000c1e1b00 */
[----:B--2---:R0:W1:Y:S01]  /*e580*/  F2I.S64.F64.TRUNC R10, R2 ;  /* 0x00000002000a7311 */ /* 0x004062000030d900 */
[----:B------:R-:W-:Y:S05]  /*e590*/  BRA `(.L_x_13860) ;  /* 0x0000000800947947 */ /* 0x000fea0003800000 */
.L_x_13855:
        /* <DEDUP_REMOVED lines=13> */
.L_x_13869:
[----:B------:R-:W2:Y:S02]  /*e670*/  LDG.E.64 R2, desc[UR36][R2.64] ;  /* 0x0000002402027981 */ /* 0x000ea4000c1e1b00 */
[----:B--2---:R0:W1:Y:S01]  /*e680*/  F2I.S64.F64.TRUNC R10, R2 ;  /* 0x00000002000a7311 */ /* 0x004062000030d900 */
[----:B------:R-:W-:Y:S05]  /*e690*/  BRA `(.L_x_13860) ;  /* 0x0000000800547947 */ /* 0x000fea0003800000 */
.L_x_13868:
        /* <DEDUP_REMOVED lines=26> */
.L_x_13871:
        /* <DEDUP_REMOVED lines=11> */
[----:B------:R2:W3:Y:S01]  /*e8f0*/  F2I.S64.TRUNC R10, R0 ;  /* 0x00000000000a7311 */ /* 0x0004e2000020d900 */
[----:B------:R-:W-:Y:S05]  /*e900*/  BRA `(.L_x_13860) ;  /* 0x0000000400b87947 */ /* 0x000fea0003800000 */
.L_x_13870:
[----:B------:R-:W2:Y:S02]  /*e910*/  LDG.E.U16 R10, desc[UR36][R2.64] ;  /* 0x00000024020a7981 */ /* 0x000ea4000c1e1500 */
[----:B--2---:R-:W-:-:S06]  /*e920*/  IMAD.U32 R10, R10, 0x10000, RZ ;  /* 0x000100000a0a7824 */ /* 0x004fcc00078e00ff */
[----:B------:R-:W4:Y:S01]  /*e930*/  F2I.S64.TRUNC R10, R10 ;  /* 0x0000000a000a7311 */ /* 0x000f22000020d900 */
[----:B------:R-:W-:Y:S05]  /*e940*/  BRA `(.L_x_13860) ;  /* 0x0000000400a87947 */ /* 0x000fea0003800000 */
.L_x_13867:
        /* <DEDUP_REMOVED lines=11> */
.L_x_13874:
        /* <DEDUP_REMOVED lines=21> */
.L_x_13878:
[----:B------:R-:W-:Y:S05]  /*eb50*/  BSYNC.RECONVERGENT B1 ;  /* 0x0000000000017941 */ /* 0x000fea0003800200 */
.L_x_13877:
[----:B------:R-:W-:Y:S01]  /*eb60*/  IMAD.SHL.U32 R0, R0, 0x100000, RZ ;  /* 0x0010000000007824 */ /* 0x000fe200078e00ff */
[----:B------:R-:W-:-:S04]  /*eb70*/  LEA R2, R2, 0x3b800000, 0x17 ;  /* 0x3b80000002027811 */ /* 0x000fc800078eb8ff */
[----:B------:R-:W-:-:S07]  /*eb80*/  LOP3.LUT R10, R2, R0, R7, 0xfe, !PT ;  /* 0x00000000020a7212 */ /* 0x000fce00078efe07 */
.L_x_13876:
[----:B------:R-:W-:Y:S05]  /*eb90*/  BSYNC.RECONVERGENT B0 ;  /* 0x0000000000007941 */ /* 0x000fea0003800200 */
.L_x_13875:
[----:B------:R-:W0:Y:S01]  /*eba0*/  F2I.S64.TRUNC R10, R10 ;  /* 0x0000000a000a7311 */ /* 0x000e22000020d900 */
[----:B------:R-:W-:Y:S05]  /*ebb0*/  BRA `(.L_x_13860) ;  /* 0x00000004000c7947 */ /* 0x000fea0003800000 */
.L_x_13873:
        /* <DEDUP_REMOVED lines=21> */
.L_x_13882:
[----:B------:R-:W-:Y:S05]  /*ed10*/  BSYNC.RECONVERGENT B1 ;  /* 0x0000000000017941 */ /* 0x000fea0003800200 */
.L_x_13881:
[----:B------:R-:W-:Y:S01]  /*ed20*/  IMAD.SHL.U32 R0, R0, 0x200000, RZ ;  /* 0x0020000000007824 */ /* 0x000fe200078e00ff */
[----:B------:R-:W-:-:S04]  /*ed30*/  LEA R2, R2, 0x37800000, 0x17 ;  /* 0x3780000002027811 */ /* 0x000fc800078eb8ff */
[----:B------:R-:W-:-:S07]  /*ed40*/  LOP3.LUT R10, R2, R0, R7, 0xfe, !PT ;  /* 0x00000000020a7212 */ /* 0x000fce00078efe07 */
.L_x_13880:
[----:B------:R-:W-:Y:S05]  /*ed50*/  BSYNC.RECONVERGENT B0 ;  /* 0x0000000000007941 */ /* 0x000fea0003800200 */
.L_x_13879:
[----:B------:R-:W0:Y:S01]  /*ed60*/  F2I.S64.TRUNC R10, R10 ;  /* 0x0000000a000a7311 */ /* 0x000e22000020d900 */
[----:B------:R-:W-:Y:S05]  /*ed70*/  BRA `(.L_x_13860) ;  /* 0x00000000009c7947 */ /* 0x000fea0003800000 */
.L_x_13872:
        /* <DEDUP_REMOVED lines=14> */
.L_x_13886:
[----:B------:R-:W-:Y:S05]  /*ee60*/  BSYNC.RECONVERGENT B0 ;  /* 0x0000000000007941 */ /* 0x000fea0003800200 */
.L_x_13885:
[----:B------:R-:W0:Y:S01]  /*ee70*/  F2I.S64.TRUNC R10, R10 ;  /* 0x0000000a000a7311 */ /* 0x000e22000020d900 */
[----:B------:R-:W-:Y:S05]  /*ee80*/  BRA `(.L_x_13860) ;  /* 0x0000000000587947 */ /* 0x000fea0003800000 */
.L_x_13859:
        /* <DEDUP_REMOVED lines=16> */
.L_x_13887:
[----:B------:R-:W-:Y:S01]  /*ef90*/  CS2R R10, SRZ ;  /* 0x00000000000a7805 */ /* 0x000fe2000001ff00 */
[----:B------:R-:W-:Y:S06]  /*efa0*/  BRA `(.L_x_13860) ;  /* 0x0000000000107947 */ /* 0x000fec0003800000 */
.L_x_13884:
[----:B------:R0:W5:Y:S01]  /*efb0*/  LDG.E.64 R10, desc[UR36][R2.64] ;  /* 0x00000024020a7981 */ /* 0x000162000c1e1b00 */
[----:B------:R-:W-:Y:S05]  /*efc0*/  BRA `(.L_x_13860) ;  /* 0x0000000000087947 */ /* 0x000fea0003800000 */
.L_x_13883:
[----:B------:R0:W5:Y:S01]  /*efd0*/  LDG.E R10, desc[UR36][R2.64] ;  /* 0x00000024020a7981 */ /* 0x000162000c1e1900 */
[----:B------:R-:W-:-:S07]  /*efe0*/  IMAD.MOV.U32 R11, RZ, RZ, RZ ;  /* 0x000000ffff0b7224 */ /* 0x000fce00078e00ff */
.L_x_13860:
[----:B------:R-:W2:Y:S01]  /*eff0*/  LDCU.64 UR6, c[0x0][0x5f8] ;  /* 0x0000bf00ff0677ac */ /* 0x000ea20008000a00 */
[----:B------:R-:W-:-:S04]  /*f000*/  UPRMT UR4, UR42, 0x9910, URZ ;  /* 0x000099102a047896 */ /* 0x000fc800080000ff */
[----:B------:R-:W-:Y:S01]  /*f010*/  UISETP.GT.AND UP0, UPT, UR4, 0x9, UPT ;  /* 0x000000090400788c */ /* 0x000fe2000bf04270 */
[----:B--2---:R-:W-:-:S04]  /*f020*/  IADD3 R26, P0, PT, R26, UR6, RZ ;  /* 0x000000061a1a7c10 */ /* 0x004fc8000ff1e0ff */
        /* <DEDUP_REMOVED lines=13> */
.L_x_13891:
[----:B------:R2:W5:Y:S01]  /*f100*/  LDG.E.U8 R8, desc[UR36][R26.64] ;  /* 0x000000241a087981 */ /* 0x000562000c1e1100 */
[----:B------:R-:W-:Y:S01]  /*f110*/  IMAD.MOV.U32 R9, RZ, RZ, RZ ;  /* 0x000000ffff097224 */ /* 0x000fe200078e00ff */
[----:B------:R-:W-:Y:S06]  /*f120*/  BRA `(.L_x_13892) ;  /* 0x0000000800f87947 */ /* 0x000fec0003800000 */
.L_x_13890:
        /* <DEDUP_REMOVED lines=8> */
.L_x_13894:
[----:B------:R-:W2:Y:S02]  /*f1b0*/  LDG.E R8, desc[UR36][R26.64] ;  /* 0x000000241a087981 */ /* 0x000ea4000c1e1900 */
[----:B--2---:R-:W-:Y:S01]  /*f1c0*/  SHF.R.S32.HI R9, RZ, 0x1f, R8 ;  /* 0x0000001fff097819 */ /* 0x004fe20000011408 */
[----:B------:R-:W-:Y:S06]  /*f1d0*/  BRA `(.L_x_13892) ;  /* 0x0000000800cc7947 */ /* 0x000fec0003800000 */
.L_x_13893:
[----:B------:R-:W2:Y:S02]  /*f1e0*/  LDG.E.S16 R8, desc[UR36][R26.64] ;  /* 0x000000241a087981 */ /* 0x000ea4000c1e1700 */
[----:B--2---:R-:W-:Y:S01]  /*f1f0*/  SHF.R.S32.HI R9, RZ, 0x1f, R8 ;  /* 0x0000001fff097819 */ /* 0x004fe20000011408 */
[----:B------:R-:W-:Y:S06]  /*f200*/  BRA `(.L_x_13892) ;  /* 0x0000000800c07947 */ /* 0x000fec0003800000 */
.L_x_13889:
[----:B------:R-:W-:-:S09]  /*f210*/  UISETP.GT.AND UP0, UPT, UR4, 0x6, UPT ;  /* 0x000000060400788c */ /* 0x000fd2000bf04270 */
[----:B------:R-:W-:Y:S05]  /*f220*/  BRA.U UP0, `(.L_x_13895) ;  /* 0x00000001002c7547 */ /* 0x000fea000b800000 */
[----:B------:R-:W-:-:S09]  /*f230*/  UISETP.NE.AND UP0, UPT, UR4, 0x5, UPT ;  /* 0x000000050400788c */ /* 0x000fd2000bf05270 */
[----:B------:R-:W-:Y:S05]  /*f240*/  BRA.U !UP0, `(.L_x_13896) ;  /* 0x0000000108147547 */ /* 0x000fea000b800000 */
[----:B------:R-:W-:-:S09]  /*f250*/  UISETP.NE.AND UP0, UPT, UR4, 0x6, UPT ;  /* 0x000000060400788c */ /* 0x000fd2000bf05270 */
[----:B------:R-:W-:Y:S05]  /*f260*/  BRA.U UP0, `(.L_x_13578) ;  /* 0xffffff3d00c07547 */ /* 0x000fea000b83ffff */
[----:B------:R-:W2:Y:S02]  /*f270*/  LDG.E R8, desc[UR36][R26.64] ;  /* 0x000000241a087981 */ /* 0x000ea4000c1e1900 */
[----:B--2---:R-:W2:Y:S01]  /*f280*/  F2I.S64.TRUNC R8, R8 ;  /* 0x0000000800087311 */ /* 0x004ea2000020d900 */
[----:B------:R-:W-:Y:S05]  /*f290*/  BRA `(.L_x_13892) ;  /* 0x00000008009c7947 */ /* 0x000fea0003800000 */
.L_x_13896:
[----:B------:R-:W2:Y:S02]  /*f2a0*/  LDG.E.U16 R26, desc[UR36][R26.64] ;  /* 0x000000241a1a7981 */ /* 0x000ea4000c1e1500 */
[----:B--2---:R-:W-:-:S06]  /*f2b0*/  HADD2.F32 R8, -RZ, R26.H0_H0 ;  /* 0x2000001aff087230 */ /* 0x004fcc0000004100 */
[----:B------:R-:W2:Y:S01]  /*f2c0*/  F2I.S64.TRUNC R8, R8 ;  /* 0x0000000800087311 */ /* 0x000ea2000020d900 */
[----:B------:R-:W-:Y:S05]  /*f2d0*/  BRA `(.L_x_13892) ;  /* 0x00000008008c7947 */ /* 0x000fea0003800000 */
.L_x_13895:
[----:B------:R-:W-:-:S09]  /*f2e0*/  UISETP.NE.AND UP0, UPT, UR4, 0x7, UPT ;  /* 0x000000070400788c */ /* 0x000fd2000bf05270 */
[----:B------:R-:W-:Y:S05]  /*f2f0*/  BRA.U !UP0, `(.L_x_13897) ;  /* 0x00000001082c7547 */ /* 0x000fea000b800000 */
[----:B------:R-:W-:-:S09]  /*f300*/  UISETP.NE.AND UP0, UPT, UR4, 0x8, UPT ;  /* 0x000000080400788c */ /* 0x000fd2000bf05270 */
[----:B------:R-:W-:Y:S05]  /*f310*/  BRA.U !UP0, `(.L_x_13898) ;  /* 0x0000000108147547 */ /* 0x000fea000b800000 */
[----:B------:R-:W-:-:S09]  /*f320*/  UISETP.NE.AND UP0, UPT, UR4, 0x9, UPT ;  /* 0x000000090400788c */ /* 0x000fd2000bf05270 */
[----:B------:R-:W-:Y:S05]  /*f330*/  BRA.U UP0, `(.L_x_13578) ;  /* 0xffffff3d008c7547 */ /* 0x000fea000b83ffff */
[----:B------:R-:W2:Y:S02]  /*f340*/  LDG.E R8, desc[UR36][R26.64] ;  /* 0x000000241a087981 */ /* 0x000ea4000c1e1900 */
[----:B--2---:R-:W2:Y:S01]  /*f350*/  F2I.S64.TRUNC R8, R8 ;  /* 0x0000000800087311 */ /* 0x004ea2000020d900 */
[----:B------:R-:W-:Y:S05]  /*f360*/  BRA `(.L_x_13892) ;  /* 0x0000000800687947 */ /* 0x000fea0003800000 */
.L_x_13898:
[----:B------:R-:W2:Y:S02]  /*f370*/  LDG.E.U16 R26, desc[UR36][R26.64] ;  /* 0x000000241a1a7981 */ /* 0x000ea4000c1e1500 */
[----:B--2---:R-:W-:-:S06]  /*f380*/  HADD2.F32 R8, -RZ, R26.H0_H0 ;  /* 0x2000001aff087230 */ /* 0x004fcc0000004100 */
[----:B------:R-:W2:Y:S01]  /*f390*/  F2I.S64.TRUNC R8, R8 ;  /* 0x0000000800087311 */ /* 0x000ea2000020d900 */
[----:B------:R-:W-:Y:S05]  /*f3a0*/  BRA `(.L_x_13892) ;  /* 0x0000000800587947 */ /* 0x000fea0003800000 */
.L_x_13897:
[----:B------:R-:W2:Y:S02]  /*f3b0*/  LDG.E.64 R8, desc[UR36][R26.64] ;  /* 0x000000241a087981 */ /* 0x000ea4000c1e1b00 */
[----:B--2---:R-:W2:Y:S01]  /*f3c0*/  F2I.S64.F64.TRUNC R8, R8 ;  /* 0x0000000800087311 */ /* 0x004ea2000030d900 */
[----:B------:R-:W-:Y:S05]  /*f3d0*/  BRA `(.L_x_13892) ;  /* 0x00000008004c7947 */ /* 0x000fea0003800000 */
.L_x_13888:
        /* <DEDUP_REMOVED lines=13> */
.L_x_13901:
[----:B------:R-:W2:Y:S02]  /*f4b0*/  LDG.E.64 R8, desc[UR36][R26.64] ;  /* 0x000000241a087981 */ /* 0x000ea4000c1e1b00 */
[----:B--2---:R-:W2:Y:S01]  /*f4c0*/  F2I.S64.F64.TRUNC R8, R8 ;  /* 0x0000000800087311 */ /* 0x004ea2000030d900 */
[----:B------:R-:W-:Y:S05]  /*f4d0*/  BRA `(.L_x_13892) ;  /* 0x00000008000c7947 */ /* 0x000fea0003800000 */
.L_x_13900:
        /* <DEDUP_REMOVED lines=9> */
[C---:B0-----:R-:W-:Y:S02]  /*f570*/  LOP3.LUT R2, R0.reuse, 0x7f000000, RZ, 0xc0, !PT ;  /* 0x7f00000000027812 */ /* 0x041fe400078ec0ff */
        /* <DEDUP_REMOVED lines=14> */
[----:B------:R0:W2:Y:S01]  /*f660*/  F2I.S64.TRUNC R8, R3 ;  /* 0x0000000300087311 */ /* 0x0000a2000020d900 */
[----:B------:R-:W-:Y:S05]  /*f670*/  BRA `(.L_x_13892) ;  /* 0x0000000400a47947 */ /* 0x000fea0003800000 */
.L_x_13903:
[----:B0-----:R-:W2:Y:S02]  /*f680*/  LDG.E.U8 R3, desc[UR36][R26.64] ;  /* 0x000000241a037981 */ /* 0x001ea4000c1e1100 */
        /* <DEDUP_REMOVED lines=10> */
[----:B------:R0:W2:Y:S01]  /*f730*/  F2I.S64.TRUNC R8, R0 ;  /* 0x0000000000087311 */ /* 0x0000a2000020d900 */
[----:B------:R-:W-:Y:S05]  /*f740*/  BRA `(.L_x_13892) ;  /* 0x0000000400707947 */ /* 0x000fea0003800000 */
.L_x_13902:
[----:B------:R-:W2:Y:S02]  /*f750*/  LDG.E.U16 R8, desc[UR36][R26.64] ;  /* 0x000000241a087981 */ /* 0x000ea4000c1e1500 */
[----:B--2---:R-:W-:-:S06]  /*f760*/  SHF.L.U32 R8, R8, 0x10, RZ ;  /* 0x0000001008087819 */ /* 0x004fcc00000006ff */
[----:B------:R-:W2:Y:S01]  /*f770*/  F2I.S64.TRUNC R8, R8 ;  /* 0x0000000800087311 */ /* 0x000ea2000020d900 */
[----:B------:R-:W-:Y:S05]  /*f780*/  BRA `(.L_x_13892) ;  /* 0x0000000400607947 */ /* 0x000fea0003800000 */
.L_x_13899:
        /* <DEDUP_REMOVED lines=11> */
.L_x_13906:
        /* <DEDUP_REMOVED lines=10> */
[----:B0-----:R-:W-:Y:S02]  /*f8e0*/  LOP3.LUT P0, R2, R0, 0xf, RZ, 0xc0, !PT ;  /* 0x0000000f00027812 */ /* 0x001fe4000780c0ff */
        /* <DEDUP_REMOVED lines=10> */
.L_x_13910:
[----:B------:R-:W-:Y:S05]  /*f990*/  BSYNC.RECONVERGENT B1 ;  /* 0x0000000000017941 */ /* 0x000fea0003800200 */
.L_x_13909:
[----:B------:R-:W-:Y:S02]  /*f9a0*/  SHF.L.U32 R0, R0, 0x14, RZ ;  /* 0x0000001400007819 */ /* 0x000fe400000006ff */
[----:B------:R-:W-:-:S04]  /*f9b0*/  LEA R2, R2, 0x3b800000, 0x17 ;  /* 0x3b80000002027811 */ /* 0x000fc800078eb8ff */
[----:B------:R-:W-:-:S07]  /*f9c0*/  LOP3.LUT R8, R2, R0, R7, 0xfe, !PT ;  /* 0x0000000002087212 */ /* 0x000fce00078efe07 */
.L_x_13908:
[----:B------:R-:W-:Y:S05]  /*f9d0*/  BSYNC.RECONVERGENT B0 ;  /* 0x0000000000007941 */ /* 0x000fea0003800200 */
.L_x_13907:
[----:B------:R-:W2:Y:S01]  /*f9e0*/  F2I.S64.TRUNC R8, R8 ;  /* 0x0000000800087311 */ /* 0x000ea2000020d900 */
[----:B------:R-:W-:Y:S05]  /*f9f0*/  BRA `(.L_x_13892) ;  /* 0x0000000000c47947 */ /* 0x000fea0003800000 */
.L_x_13905:
        /* <DEDUP_REMOVED lines=10> */
[----:B0-----:R-:W-:Y:S02]  /*faa0*/  LOP3.LUT P0, R2, R0, 0x1f, RZ, 0xc0, !PT ;  /* 0x0000001f00027812 */ /* 0x001fe4000780c0ff */
        /* <DEDUP_REMOVED lines=10> */
.L_x_13914:
[----:B------:R-:W-:Y:S05]  /*fb50*/  BSYNC.RECONVERGENT B1 ;  /* 0x0000000000017941 */ /* 0x000fea0003800200 */
.L_x_13913:
[----:B------:R-:W-:Y:S01]  /*fb60*/  IMAD.SHL.U32 R0, R0, 0x200000, RZ ;  /* 0x0020000000007824 */ /* 0x000fe200078e00ff */
[----:B------:R-:W-:-:S04]  /*fb70*/  LEA R2, R2, 0x37800000, 0x17 ;  /* 0x3780000002027811 */ /* 0x000fc800078eb8ff */
[----:B------:R-:W-:-:S07]  /*fb80*/  LOP3.LUT R8, R2, R0, R7, 0xfe, !PT ;  /* 0x0000000002087212 */ /* 0x000fce00078efe07 */
.L_x_13912:
[----:B------:R-:W-:Y:S05]  /*fb90*/  BSYNC.RECONVERGENT B0 ;  /* 0x0000000000007941 */ /* 0x000fea0003800200 */
.L_x_13911:
[----:B------:R-:W2:Y:S01]  /*fba0*/  F2I.S64.TRUNC R8, R8 ;  /* 0x0000000800087311 */ /* 0x000ea2000020d900 */
[----:B------:R-:W-:Y:S05]  /*fbb0*/  BRA `(.L_x_13892) ;  /* 0x0000000000547947 */ /* 0x000fea0003800000 */
.L_x_13904:
        /* <DEDUP_REMOVED lines=14> */
.L_x_13918:
[----:B------:R-:W-:Y:S05]  /*fca0*/  BSYNC.RECONVERGENT B0 ;  /* 0x0000000000007941 */ /* 0x000fea0003800200 */
.L_x_13917:
[----:B------:R-:W2:Y:S01]  /*fcb0*/  F2I.S64.TRUNC R8, R8 ;  /* 0x0000000800087311 */ /* 0x000ea2000020d900 */
[----:B------:R-:W-:Y:S05]  /*fcc0*/  BRA `(.L_x_13892) ;  /* 0x0000000000107947 */ /* 0x000fea0003800000 */
.L_x_13916:
[----:B------:R2:W5:Y:S01]  /*fcd0*/  LDG.E.64 R8, desc[UR36][R26.64] ;  /* 0x000000241a087981 */ /* 0x000562000c1e1b00 */
[----:B------:R-:W-:Y:S05]  /*fce0*/  BRA `(.L_x_13892) ;  /* 0x0000000000087947 */ /* 0x000fea0003800000 */
.L_x_13915:
[----:B------:R2:W5:Y:S01]  /*fcf0*/  LDG.E R8, desc[UR36][R26.64] ;  /* 0x000000241a087981 */ /* 0x000562000c1e1900 */
[----:B------:R-:W-:-:S07]  /*fd00*/  MOV R9, RZ ;  /* 0x000000ff00097202 */ /* 0x000fce0000000f00 */
.L_x_13892:
[----:B------:R-:W-:Y:S05]  /*fd10*/  BSYNC.RECONVERGENT B6 ;  /* 0x0000000000067941 */ /* 0x000fea0003800200 */
.L_x_13537:
        /* <DEDUP_REMOVED lines=24> */
.L_x_13920:
[----:B------:R-:W-:-:S07]  /*fea0*/  MOV R0, 0xfec0 ;  /* 0x0000fec000007802 */ /* 0x000fce0000000f00 */
[----:B------:R-:W-:Y:S05]  /*feb0*/  CALL.REL.NOINC `($__internal_21_$__cuda_sm20_div_s64) ;  /* 0x0000000c00847944 */ /* 0x000fea0003c00000 */
[----:B------:R-:W-:Y:S01]  /*fec0*/  MOV R2, R4 ;  /* 0x0000000400027202 */ /* 0x000fe20000000f00 */
[----:B------:R-:W-:-:S07]  /*fed0*/  IMAD.MOV.U32 R3, RZ, RZ, R5 ;  /* 0x000000ffff037224 */ /* 0x000fce00078e0005 */
.L_x_13921:
[----:B------:R-:W-:Y:S05]  /*fee0*/  BSYNC.RECONVERGENT B0 ;  /* 0x0000000000007941 */ /* 0x000fea0003800200 */
.L_x_13919:
[----:B------:R-:W-:-:S04]  /*fef0*/  UPRMT UR4, UR43, 0x9910, URZ ;  /* 0x000099102b047896 */ /* 0x000fc800080000ff */
[----:B------:R-:W-:-:S09]  /*ff00*/  UISETP.GT.AND UP0, UPT, UR4, 0x9, UPT ;  /* 0x000000090400788c */ /* 0x000fd2000bf04270 */
        /* <DEDUP_REMOVED lines=11> */
.L_x_13925:
[----:B------:R-:W-:Y:S01]  /*ffc0*/  STG.E.U8 desc[UR36][R16.64], R2 ;  /* 0x0000000210007986 */ /* 0x000fe2000c101124 */
[----:B------:R-:W-:Y:S05]  /*ffd0*/  EXIT ;  /* 0x000000000000794d */ /* 0x000fea0003800000 */
.L_x_13924:
[----:B------:R-:W-:-:S09]  /*ffe0*/  UISETP.NE.AND UP0, UPT, UR4, 0x2, UPT ;  /* 0x000000020400788c */ /* 0x000fd2000bf05270 */
[----:B------:R-:W-:Y:S05]  /*fff0*/  BRA.U !UP0, `(.L_x_13927) ;  /* 0x0000000108207547 */ /* 0x000fea000b800000 */
[----:B------:R-:W-:-:S09]  /*10000*/  UISETP.NE.AND UP0, UPT, UR4, 0x3, UPT ;  /* 0x000000030400788c */ /* 0x000fd2000bf05270 */
[----:B------:R-:W-:Y:S05]  /*10010*/  BRA.U !UP0, `(.L_x_13928) ;  /* 0x0000000108107547 */ /* 0x000fea000b800000 */
[----:B------:R-:W-:-:S09]  /*10020*/  UISETP.NE.AND UP0, UPT, UR4, 0x4, UPT ;  /* 0x000000040400788c */ /* 0x000fd2000bf05270 */
[----:B------:R-:W-:Y:S05]  /*10030*/  BRA.U UP0, `(.L_x_13926) ;  /* 0x00000009003c7547 */ /* 0x000fea000b800000 */
[----:B------:R-:W-:Y:S01]  /*10040*/  STG.E.64 desc[UR36][R16.64], R2 ;  /* 0x0000000210007986 */ /* 0x000fe2000c101b24 */
[----:B------:R-:W-:Y:S05]  /*10050*/  EXIT ;  /* 0x000000000000794d */ /* 0x000fea0003800000 */
.L_x_13928:
[----:B------:R-:W-:Y:S01]  /*10060*/  STG.E desc[UR36][R16.64], R2 ;  /* 0x0000000210007986 */ /* 0x000fe2000c101924 */
[----:B------:R-:W-:Y:S05]  /*10070*/  EXIT ;  /* 0x000000000000794d */ /* 0x000fea0003800000 */
.L_x_13927:
[----:B------:R-:W-:Y:S01]  /*10080*/  STG.E.U16 desc[UR36][R16.64], R2 ;  /* 0x0000000210007986 */ /* 0x000fe2000c101524 */
[----:B------:R-:W-:Y:S05]  /*10090*/  EXIT ;  /* 0x000000000000794d */ /* 0x000fea0003800000 */
.L_x_13923:
[----:B------:R-:W-:-:S09]  /*100a0*/  UISETP.GT.AND UP0, UPT, UR4, 0x6, UPT ;  /* 0x000000060400788c */ /* 0x000fd2000bf04270 */
[----:B------:R-:W-:Y:S05]  /*100b0*/  BRA.U UP0, `(.L_x_13929) ;  /* 0x00000001002c7547 */ /* 0x000fea000b800000 */
[----:B------:R-:W-:-:S09]  /*100c0*/  UISETP.NE.AND UP0, UPT, UR4, 0x5, UPT ;  /* 0x000000050400788c */ /* 0x000fd2000bf05270 */
[----:B------:R-:W-:Y:S05]  /*100d0*/  BRA.U !UP0, `(.L_x_13930) ;  /* 0x0000000108147547 */ /* 0x000fea000b800000 */
[----:B------:R-:W-:-:S09]  /*100e0*/  UISETP.NE.AND UP0, UPT, UR4, 0x6, UPT ;  /* 0x000000060400788c */ /* 0x000fd2000bf05270 */
[----:B------:R-:W-:Y:S05]  /*100f0*/  BRA.U UP0, `(.L_x_13926) ;  /* 0x00000009000c7547 */ /* 0x000fea000b800000 */
[----:B------:R-:W0:Y:S02]  /*10100*/  I2F.S64 R3, R2 ;  /* 0x0000000200037312 */ /* 0x000e240000301400 */
[----:B0-----:R-:W-:Y:S01]  /*10110*/  STG.E desc[UR36][R16.64], R3 ;  /* 0x0000000310007986 */ /* 0x001fe2000c101924 */
[----:B------:R-:W-:Y:S05]  /*10120*/  EXIT ;  /* 0x000000000000794d */ /* 0x000fea0003800000 */
.L_x_13930:
[----:B------:R-:W0:Y:S02]  /*10130*/  I2F.S64 R0, R2 ;  /* 0x0000000200007312 */ /* 0x000e240000301400 */
[----:B0-----:R-:W-:-:S05]  /*10140*/  F2FP.F16.F32.PACK_AB R0, RZ, R0 ;  /* 0x00000000ff00723e */ /* 0x001fca00000000ff */
[----:B------:R-:W-:Y:S01]  /*10150*/  STG.E.U16 desc[UR36][R16.64], R0 ;  /* 0x0000000010007986 */ /* 0x000fe2000c101524 */
[----:B------:R-:W-:Y:S05]  /*10160*/  EXIT ;  /* 0x000000000000794d */ /* 0x000fea0003800000 */
.L_x_13929:
[----:B------:R-:W-:-:S09]  /*10170*/  UISETP.NE.AND UP0, UPT, UR4, 0x7, UPT ;  /* 0x000000070400788c */ /* 0x000fd2000bf05270 */
[----:B------:R-:W-:Y:S05]  /*10180*/  BRA.U !UP0, `(.L_x_13931) ;  /* 0x0000000108347547 */ /* 0x000fea000b800000 */
[----:B------:R-:W-:-:S09]  /*10190*/  UISETP.NE.AND UP0, UPT, UR4, 0x8, UPT ;  /* 0x000000080400788c */ /* 0x000fd2000bf05270 */
[----:B------:R-:W-:Y:S05]  /*101a0*/  BRA.U !UP0, `(.L_x_13932) ;  /* 0x0000000108187547 */ /* 0x000fea000b800000 */
[----:B------:R-:W-:-:S09]  /*101b0*/  UISETP.NE.AND UP0, UPT, UR4, 0x9, UPT ;  /* 0x000000090400788c */ /* 0x000fd2000bf05270 */
[----:B------:R-:W-:Y:S05]  /*101c0*/  BRA.U UP0, `(.L_x_13926) ;  /* 0x0000000500d87547 */ /* 0x000fea000b800000 */
[----:B------:R-:W0:Y:S01]  /*101d0*/  I2F.S64 R4, R2 ;  /* 0x0000000200047312 */ /* 0x000e220000301400 */
[----:B------:R-:W-:-:S05]  /*101e0*/  IMAD.MOV.U32 R5, RZ, RZ, RZ ;  /* 0x000000ffff057224 */ /* 0x000fca00078e00ff */
[----:B0-----:R-:W-:Y:S01]  /*101f0*/  STG.E.64 desc[UR36][R16.64], R4 ;  /* 0x0000000410007986 */ /* 0x001fe2000c101b24 */
[----:B------:R-:W-:Y:S05]  /*10200*/  EXIT ;  /* 0x000000000000794d */ /* 0x000fea0003800000 */
.L_x_13932:
[----:B------:R-:W0:Y:S02]  /*10210*/  I2F.S64 R2, R2 ;  /* 0x0000000200027312 */ /* 0x000e240000301400 */
[----:B0-----:R-:W-:-:S04]  /*10220*/  F2FP.F16.F32.PACK_AB R3, RZ, R2 ;  /* 0x00000002ff03723e */ /* 0x001fc800000000ff */
[----:B------:R-:W-:-:S05]  /*10230*/  PRMT R3, R3, 0x5410, RZ ;  /* 0x0000541003037816 */ /* 0x000fca00000000ff */
[----:B------:R-:W-:Y:S01]  /*10240*/  STG.E desc[UR36][R16.64], R3 ;  /* 0x0000000310007986 */ /* 0x000fe2000c101924 */
[----:B------:R-:W-:Y:S05]  /*10250*/  EXIT ;  /* 0x000000000000794d */ /* 0x000fea0003800000 */
.L_x_13931:
[----:B------:R-:W0:Y:S02]  /*10260*/  I2F.F64.S64 R2, R2 ;  /* 0x0000000200027312 */ /* 0x000e240000301c00 */
[----:B0-----:R-:W-:Y:S01]  /*10270*/  STG.E.64 desc[UR36][R16.64], R2 ;  /* 0x0000000210007986 */ /* 0x001fe2000c101b24 */
[----:B------:R-:W-:Y:S05]  /*10280*/  EXIT ;  /* 0x000000000000794d */ /* 0x000fea0003800000 */
.L_x_13922:
        /* <DEDUP_REMOVED lines=12> */
.L_x_13936:
[----:B------:R-:W0:Y:S01]  /*10350*/  I2F.S64 R3, R2 ;  /* 0x0000000200037312 */ /* 0x000e220000301400 */
        /* <DEDUP_REMOVED lines=16> */
.L_x_13939:
[----:B------:R-:W-:-:S04]  /*10460*/  SHF.R.U32.HI R3, RZ, 0x18, R3 ;  /* 0x00000018ff037819 */ /* 0x000fc80000011603 */
[----:B------:R-:W-:-:S04]  /*10470*/  LOP3.LUT R0, R0, 0x80, R3, 0xf8, !PT ;  /* 0x0000008000007812 */ /* 0x000fc800078ef803 */
[----:B------:R-:W-:-:S07]  /*10480*/  PRMT R8, R0, 0x7610, R8 ;  /* 0x0000761000087816 */ /* 0x000fce0000000008 */
.L_x_13938:
[----:B------:R-:W-:Y:S05]  /*10490*/  BSYNC.RECONVERGENT B0 ;  /* 0x0000000000007941 */ /* 0x000fea0003800200 */
.L_x_13937:
[----:B------:R-:W-:Y:S01]  /*104a0*/  STG.E.U8 desc[UR36][R16.64], R8 ;  /* 0x0000000810007986 */ /* 0x000fe2000c101124 */
[----:B------:R-:W-:Y:S05]  /*104b0*/  EXIT ;  /* 0x000000000000794d */ /* 0x000fea0003800000 */
.L_x_13935:
        /* <DEDUP_REMOVED lines=17> */
.L_x_13942:
[----:B------:R-:W-:-:S04]  /*105d0*/  SHF.R.U32.HI R3, RZ, 0x18, R3 ;  /* 0x00000018ff037819 */ /* 0x000fc80000011603 */
[----:B------:R-:W-:-:S04]  /*105e0*/  LOP3.LUT R0, R0, 0x80, R3, 0xf8, !PT ;  /* 0x0000008000007812 */ /* 0x000fc800078ef803 */
[----:B------:R-:W-:-:S07]  /*105f0*/  PRMT R8, R0, 0x7610, R8 ;  /* 0x0000761000087816 */ /* 0x000fce0000000008 */
.L_x_13941:
[----:B------:R-:W-:Y:S05]  /*10600*/  BSYNC.RECONVERGENT B0 ;  /* 0x0000000000007941 */ /* 0x000fea0003800200 */
.L_x_13940:
[----:B------:R-:W-:Y:S01]  /*10610*/  STG.E.U8 desc[UR36][R16.64], R8 ;  /* 0x0000000810007986 */ /* 0x000fe2000c101124 */
[----:B------:R-:W-:Y:S05]  /*10620*/  EXIT ;  /* 0x000000000000794d */ /* 0x000fea0003800000 */
.L_x_13934:
        /* <DEDUP_REMOVED lines=23> */
.L_x_13944:
[----:B------:R-:W-:Y:S01]  /*107a0*/  STG.E.64 desc[UR36][R16.64], R2 ;  /* 0x0000000210007986 */ /* 0x000fe2000c101b24 */
[----:B------:R-:W-:Y:S05]  /*107b0*/  EXIT ;  /* 0x000000000000794d */ /* 0x000fea0003800000 */
.L_x_13943:
[----:B------:R-:W-:Y:S01]  /*107c0*/  STG.E desc[UR36][R16.64], R2 ;  /* 0x0000000210007986 */ /* 0x000fe2000c101924 */
[----:B------:R-:W-:Y:S05]  /*107d0*/  EXIT ;  /* 0x000000000000794d */ /* 0x000fea0003800000 */
.L_x_13933:
        /* <DEDUP_REMOVED lines=9> */
[----:B------:R-:W-:Y:S01]  /*10870*/  STG.E.U8 desc[UR36][R16.64], R3 ;  /* 0x0000000310007986 */ /* 0x000fe2000c101124 */
[----:B------:R-:W-:Y:S05]  /*10880*/  EXIT ;  /* 0x000000000000794d */ /* 0x000fea0003800000 */
.L_x_13946:
[----:B------:R-:W0:Y:S01]  /*10890*/  I2F.F64.S64 R4, R2 ;  /* 0x0000000200047312 */ /* 0x000e220000301c00 */
[----:B------:R-:W-:-:S05]  /*108a0*/  CS2R R6, SRZ ;  /* 0x0000000000067805 */ /* 0x000fca000001ff00 */
[----:B0-----:R-:W-:Y:S01]  /*108b0*/  STG.E.128 desc[UR36][R16.64], R4 ;  /* 0x0000000410007986 */ /* 0x001fe2000c101d24 */
[----:B------:R-:W-:Y:S05]  /*108c0*/  EXIT ;  /* 0x000000000000794d */ /* 0x000fea0003800000 */
.L_x_13945:
[----:B------:R-:W-:-:S09]  /*108d0*/  UISETP.NE.AND UP0, UPT, UR4, 0xf, UPT ;  /* 0x0000000f0400788c */ /* 0x000fd2000bf05270 */
[----:B------:R-:W-:Y:S05]  /*108e0*/  BRA.U !UP0, `(.L_x_13947) ;  /* 0x0000000108e87547 */ /* 0x000fea000b800000 */
[----:B------:R-:W-:-:S09]  /*108f0*/  UISETP.NE.AND UP0, UPT, UR4, 0x17, UPT ;  /* 0x000000170400788c */ /* 0x000fd2000bf05270 */
[----:B------:R-:W-:Y:S05]  /*10900*/  BRA.U !UP0, `(.L_x_13948) ;  /* 0x0000000108907547 */ /* 0x000fea000b800000 */
[----:B------:R-:W-:-:S09]  /*10910*/  UISETP.NE.AND UP0, UPT, UR4, 0x18, UPT ;  /* 0x000000180400788c */ /* 0x000fd2000bf05270 */
[----:B------:R-:W-:Y:S05]  /*10920*/  BRA.U !UP0, `(.L_x_13949) ;  /* 0x0000000108447547 */ /* 0x000fea000b800000 */
.L_x_13926:
        /* <DEDUP_REMOVED lines=16> */
.L_x_13950:
[----:B------:R-:W-:Y:S05]  /*10a30*/  EXIT ;  /* 0x000000000000794d */ /* 0x000fea0003800000 */
.L_x_13949:
[----:B------:R-:W0:Y:S01]  /*10a40*/  I2F.S64 R3, R2 ;  /* 0x0000000200037312 */ /* 0x000e220000301400 */
        /* <DEDUP_REMOVED lines=12> */
.L_x_13952:
[----:B------:R-:W-:Y:S05]  /*10b10*/  BSYNC.RECONVERGENT B0 ;  /* 0x0000000000007941 */ /* 0x000fea0003800200 */
.L_x_13951:
[----:B------:R-:W-:-:S05]  /*10b20*/  LOP3.LUT R5, R0, 0x80, R5, 0xf8, !PT ;  /* 0x0000008000057812 */ /* 0x000fca00078ef805 */
[----:B------:R-:W-:Y:S01]  /*10b30*/  STG.E.U8 desc[UR36][R16.64], R5 ;  /* 0x0000000510007986 */ /* 0x000fe2000c101124 */
[----:B------:R-:W-:Y:S05]  /*10b40*/  EXIT ;  /* 0x000000000000794d */ /* 0x000fea0003800000 */
.L_x_13948:
        /* <DEDUP_REMOVED lines=12> */
.L_x_13954:
[----:B------:R-:W-:Y:S01]  /*10c10*/  IMAD.MOV.U32 R0, RZ, RZ, 0x7f ;  /* 0x0000007fff007424 */ /* 0x000fe200078e00ff */
[----:B------:R-:W-:-:S04]  /*10c20*/  ISETP.GT.U32.AND P0, PT, R4, 0x7f800000, PT ;  /* 0x7f8000000400780c */ /* 0x000fc80003f04070 */
[----:B------:R-:W-:-:S09]  /*10c30*/  SEL R0, R0, 0x7c, P0 ;  /* 0x0000007c00007807 */ /* 0x000fd20000000000 */
.L_x_13955:
[----:B------:R-:W-:Y:S05]  /*10c40*/  BSYNC.RECONVERGENT B0 ;  /* 0x0000000000007941 */ /* 0x000fea0003800200 */
.L_x_13953:
[----:B------:R-:W-:-:S04]  /*10c50*/  SHF.R.U32.HI R3, RZ, 0x18, R3 ;  /* 0x00000018ff037819 */ /* 0x000fc80000011603 */
[----:B------:R-:W-:-:S05]  /*10c60*/  LOP3.LUT R3, R0, 0x80, R3, 0xf8, !PT ;  /* 0x0000008000037812 */ /* 0x000fca00078ef803 */
[----:B------:R-:W-:Y:S01]  /*10c70*/  STG.E.U8 desc[UR36][R16.64], R3 ;  /* 0x0000000310007986 */ /* 0x000fe2000c101124 */
[----:B------:R-:W-:Y:S05]  /*10c80*/  EXIT ;  /* 0x000000000000794d */ /* 0x000fea0003800000 */
.L_x_13947:
[----:B------:R-:W0:Y:S02]  /*10c90*/  I2F.S64 R0, R2 ;  /* 0x0000000200007312 */ /* 0x000e240000301400 */
[----:B0-----:R-:W-:-:S05]  /*10ca0*/  F2FP.BF16.F32.PACK_AB R0, RZ, R0 ;  /* 0x00000000ff00723e */ /* 0x001fca00000010ff */
[----:B------:R-:W-:Y:S01]  /*10cb0*/  STG.E.U16 desc[UR36][R16.64], R0 ;  /* 0x0000000010007986 */ /* 0x000fe2000c101524 */
[----:B------:R-:W-:Y:S05]  /*10cc0*/  EXIT ;  /* 0x000000000000794d */ /* 0x000fea0003800000 */
        .weak           $__internal_21_$__cuda_sm20_div_s64
        .type           $__internal_21_$__cuda_sm20_div_s64,@function
        .size           $__internal_21_$__cuda_sm20_div_s64,(.L_x_23050 - $__internal_21_$__cuda_sm20_div_s64)
$__internal_21_$__cuda_sm20_div_s64:
[-C--:B------:R-:W-:Y:S02]  /*10cd0*/  IADD3 R3, P1, PT, RZ, -R8.reuse, RZ ;  /* 0x80000008ff037210 */ /* 0x080fe40007f3e0ff */
[----:B------:R-:W-:Y:S02]  /*10ce0*/  ISETP.GE.AND P0, PT, R9, RZ, PT ;  /* 0x000000ff0900720c */ /* 0x000fe40003f06270 */
[----:B------:R-:W-:Y:S01]  /*10cf0*/  ISETP.GE.AND P3, PT, R11, RZ, PT ;  /* 0x000000ff0b00720c */ /* 0x000fe20003f66270 */
[----:B------:R-:W-:Y:S01]  /*10d00*/  IMAD.X R4, RZ, RZ, ~R9, P1 ;  /* 0x000000ffff047224 */ /* 0x000fe200008e0e09 */
[----:B------:R-:W-:-:S04]  /*10d10*/  SEL R2, R3, R8, !P0 ;  /* 0x0000000803027207 */ /* 0x000fc80004000000 */
[----:B------:R-:W-:-:S04]  /*10d20*/  SEL R3, R4, R9, !P0 ;  /* 0x0000000904037207 */ /* 0x000fc80004000000 */
[----:B------:R-:W0:Y:S08]  /*10d30*/  I2F.U64.RP R12, R2 ;  /* 0x00000002000c7312 */ /* 0x000e300000309000 */
[----:B0-----:R-:W0:Y:S02]  /*10d40*/  MUFU.RCP R12, R12 ;  /* 0x0000000c000c7308 */ /* 0x001e240000001000 */
[----:B0-----:R-:W-:-:S06]  /*10d50*/  IADD3 R4, PT, PT, R12, 0x1ffffffe, RZ ;  /* 0x1ffffffe0c047810 */ /* 0x001fcc0007ffe0ff */
[----:B------:R-:W0:Y:S02]  /*10d60*/  F2I.U64.TRUNC R4, R4 ;  /* 0x0000000400047311 */ /* 0x000e24000020d800 */
[----:B0-----:R-:W-:-:S04]  /*10d70*/  IMAD.WIDE.U32 R6, R4, R2, RZ ;  /* 0x0000000204067225 */ /* 0x001fc800078e00ff */
[----:B------:R-:W-:Y:S01]  /*10d80*/  IMAD R7, R4, R3, R7 ;  /* 0x0000000304077224 */ /* 0x000fe200078e0207 */
[----:B------:R-:W-:-:S03]  /*10d90*/  IADD3 R13, P0, PT, RZ, -R6, RZ ;  /* 0x80000006ff0d7210 */ /* 0x000fc60007f1e0ff */
[----:B------:R-:W-:Y:S02]  /*10da0*/  IMAD R7, R5, R2, R7 ;  /* 0x0000000205077224 */ /* 0x000fe400078e0207 */
[----:B------:R-:W-:-:S04]  /*10db0*/  IMAD.HI.U32 R6, R4, R13, RZ ;  /* 0x0000000d04067227 */ /* 0x000fc800078e00ff */
[----:B------:R-:W-:Y:S02]  /*10dc0*/  IMAD.X R15, RZ, RZ, ~R7, P0 ;  /* 0x000000ffff0f7224 */ /* 0x000fe400000e0e07 */
[----:B------:R-:W-:Y:S02]  /*10dd0*/  IMAD.MOV.U32 R7, RZ, RZ, R4 ;  /* 0x000000ffff077224 */ /* 0x000fe400078e0004 */
[-C--:B------:R-:W-:Y:S02]  /*10de0*/  IMAD R21, R5, R15.reuse, RZ ;  /* 0x0000000f05157224 */ /* 0x080fe400078e02ff */
[----:B------:R-:W-:-:S04]  /*10df0*/  IMAD.WIDE.U32 R6, P0, R4, R15, R6 ;  /* 0x0000000f04067225 */ /* 0x000fc80007800006 */
[----:B------:R-:W-:-:S04]  /*10e00*/  IMAD.HI.U32 R6, P1, R5, R13, R6 ;  /* 0x0000000d05067227 */ /* 0x000fc80007820006 */
[----:B------:R-:W-:Y:S01]  /*10e10*/  IMAD.HI.U32 R13, R5, R15, RZ ;  /* 0x0000000f050d7227 */ /* 0x000fe200078e00ff */
[----:B------:R-:W-:-:S04]  /*10e20*/  IADD3 R7, P2, PT, R21, R6, RZ ;  /* 0x0000000615077210 */ /* 0x000fc80007f5e0ff */
[----:B------:R-:W-:Y:S01]  /*10e30*/  IADD3.X R13, PT, PT, R13, R5, RZ, P0, !PT ;  /* 0x000000050d0d7210 */ /* 0x000fe200007fe4ff */
[----:B------:R-:W-:-:S03]  /*10e40*/  IMAD.WIDE.U32 R4, R7, R2, RZ ;  /* 0x0000000207047225 */ /* 0x000fc600078e00ff */
[----:B------:R-:W-:Y:S01]  /*10e50*/  IADD3.X R13, PT, PT, RZ, RZ, R13, P2, P1 ;  /* 0x000000ffff0d7210 */ /* 0x000fe200017e240d */
[----:B------:R-:W-:Y:S01]  /*10e60*/  IMAD R5, R7, R3, R5 ;  /* 0x0000000307057224 */ /* 0x000fe200078e0205 */
[----:B------:R-:W-:-:S03]  /*10e70*/  IADD3 R15, P0, PT, RZ, -R4, RZ ;  /* 0x80000004ff0f7210 */ /* 0x000fc60007f1e0ff */
[----:B------:R-:W-:Y:S02]  /*10e80*/  IMAD R5, R13, R2, R5 ;  /* 0x000000020d057224 */ /* 0x000fe400078e0205 */
[----:B------:R-:W-:-:S04]  /*10e90*/  IMAD.HI.U32 R6, R7, R15, RZ ;  /* 0x0000000f07067227 */ /* 0x000fc800078e00ff */
[----:B------:R-:W-:Y:S01]  /*10ea0*/  IMAD.X R4, RZ, RZ, ~R5, P0 ;  /* 0x000000ffff047224 */ /* 0x000fe200000e0e05 */
[----:B------:R-:W-:-:S03]  /*10eb0*/  IADD3 R5, P4, PT, RZ, -R10, RZ ;  /* 0x8000000aff057210 */ /* 0x000fc60007f9e0ff */
[----:B------:R-:W-:-:S04]  /*10ec0*/  IMAD.WIDE.U32 R6, P0, R7, R4, R6 ;  /* 0x0000000407067225 */ /* 0x000fc80007800006 */
[----:B------:R-:W-:Y:S01]  /*10ed0*/  IMAD.HI.U32 R6, P1, R13, R15, R6 ;  /* 0x0000000f0d067227 */ /* 0x000fe20007820006 */
[----:B------:R-:W-:-:S03]  /*10ee0*/  SEL R7, R5, R10, !P3 ;  /* 0x0000000a05077207 */ /* 0x000fc60005800000 */
[CC--:B------:R-:W-:Y:S02]  /*10ef0*/  IMAD R15, R13.reuse, R4.reuse, RZ ;  /* 0x000000040d0f7224 */ /* 0x0c0fe400078e02ff */
[----:B------:R-:W-:-:S03]  /*10f00*/  IMAD.HI.U32 R4, R13, R4, RZ ;  /* 0x000000040d047227 */ /* 0x000fc600078e00ff */
[----:B------:R-:W-:Y:S01]  /*10f10*/  IADD3 R6, P2, PT, R15, R6, RZ ;  /* 0x000000060f067210 */ /* 0x000fe20007f5e0ff */
[----:B------:R-:W-:Y:S01]  /*10f20*/  IMAD.X R10, RZ, RZ, ~R11, P4 ;  /* 0x000000ffff0a7224 */ /* 0x000fe200020e0e0b */
[----:B------:R-:W-:-:S03]  /*10f30*/  IADD3.X R5, PT, PT, R4, R13, RZ, P0, !PT ;  /* 0x0000000d04057210 */ /* 0x000fc600007fe4ff */
[----:B------:R-:W-:Y:S01]  /*10f40*/  IMAD.HI.U32 R4, R6, R7, RZ ;  /* 0x0000000706047227 */ /* 0x000fe200078e00ff */
[----:B------:R-:W-:Y:S02]  /*10f50*/  SEL R13, R10, R11, !P3 ;  /* 0x0000000b0a0d7207 */ /* 0x000fe40005800000 */
[----:B------:R-:W-:Y:S01]  /*10f60*/  IADD3.X R10, PT, PT, RZ, RZ, R5, P2, P1 ;  /* 0x000000ffff0a7210 */ /* 0x000fe200017e2405 */
[----:B------:R-:W-:Y:S02]  /*10f70*/  IMAD.MOV.U32 R5, RZ, RZ, RZ ;  /* 0x000000ffff057224 */ /* 0x000fe400078e00ff */
[----:B------:R-:W-:-:S04]  /*10f80*/  IMAD.WIDE.U32 R4, R6, R13, R4 ;  /* 0x0000000d06047225 */ /* 0x000fc800078e0004 */
[C---:B------:R-:W-:Y:S02]  /*10f90*/  IMAD R15, R10.reuse, R13, RZ ;  /* 0x0000000d0a0f7224 */ /* 0x040fe400078e02ff */
[----:B------:R-:W-:-:S04]  /*10fa0*/  IMAD.HI.U32 R4, P0, R10, R7, R4 ;  /* 0x000000070a047227 */ /* 0x000fc80007800004 */
[----:B------:R-:W-:Y:S01]  /*10fb0*/  IMAD.HI.U32 R21, R10, R13, RZ ;  /* 0x0000000d0a157227 */ /* 0x000fe200078e00ff */
[----:B------:R-:W-:-:S03]  /*10fc0*/  IADD3 R15, P1, PT, R15, R4, RZ ;  /* 0x000000040f0f7210 */ /* 0x000fc60007f3e0ff */
[----:B------:R-:W-:Y:S02]  /*10fd0*/  IMAD.X R21, RZ, RZ, R21, P0 ;  /* 0x000000ffff157224 */ /* 0x000fe400000e0615 */
[----:B------:R-:W-:-:S03]  /*10fe0*/  IMAD.WIDE.U32 R4, R15, R2, RZ ;  /* 0x000000020f047225 */ /* 0x000fc600078e00ff */
[----:B------:R-:W-:Y:S01]  /*10ff0*/  IADD3.X R21, PT, PT, RZ, R21, RZ, P1, !PT ;  /* 0x00000015ff157210 */ /* 0x000fe20000ffe4ff */
[----:B------:R-:W-:Y:S01]  /*11000*/  IMAD R5, R15, R3, R5 ;  /* 0x000000030f057224 */ /* 0x000fe200078e0205 */
[----:B------:R-:W-:-:S03]  /*11010*/  IADD3 R27, P1, PT, -R4, R7, RZ ;  /* 0x00000007041b7210 */ /* 0x000fc60007f3e1ff */
[-C--:B------:R-:W-:Y:S01]  /*11020*/  IMAD R4, R21, R2.reuse, R5 ;  /* 0x0000000215047224 */ /* 0x080fe200078e0205 */
[----:B------:R-:W-:-:S03]  /*11030*/  ISETP.GE.U32.AND P0, PT, R27, R2, PT ;  /* 0x000000021b00720c */ /* 0x000fc60003f06070 */
[----:B------:R-:W-:Y:S01]  /*11040*/  IMAD.X R13, R13, 0x1, ~R4, P1 ;  /* 0x000000010d0d7824 */ /* 0x000fe200008e0e04 */
[----:B------:R-:W-:Y:S02]  /*11050*/  IADD3 R5, P1, PT, R27, -R2, RZ ;  /* 0x800000021b057210 */ /* 0x000fe40007f3e0ff */
[----:B------:R-:W-:Y:S02]  /*11060*/  IADD3 R4, P2, PT, R15, 0x1, RZ ;  /* 0x000000010f047810 */ /* 0x000fe40007f5e0ff */
[C---:B------:R-:W-:Y:S01]  /*11070*/  ISETP.GE.U32.AND.EX P0, PT, R13.reuse, R3, PT, P0 ;  /* 0x000000030d00720c */ /* 0x040fe20003f06100 */
[----:B------:R-:W-:Y:S01]  /*11080*/  IMAD.X R7, R13, 0x1, ~R3, P1 ;  /* 0x000000010d077824 */ /* 0x000fe200008e0e03 */
[----:B------:R-:W-:Y:S02]  /*11090*/  IADD3.X R6, PT, PT, RZ, R21, RZ, P2, !PT ;  /* 0x00000015ff067210 */ /* 0x000fe400017fe4ff */
[----:B------:R-:W-:Y:S02]  /*110a0*/  SEL R5, R5, R27, P0 ;  /* 0x0000001b05057207 */ /* 0x000fe40000000000 */
[----:B------:R-:W-:-:S02]  /*110b0*/  SEL R15, R4, R15, P0 ;  /* 0x0000000f040f7207 */ /* 0x000fc40000000000 */
[----:B------:R-:W-:Y:S02]  /*110c0*/  SEL R7, R7, R13, P0 ;  /* 0x0000000d07077207 */ /* 0x000fe40000000000 */
[----:B------:R-:W-:Y:S02]  /*110d0*/  ISETP.GE.U32.AND P1, PT, R5, R2, PT ;  /* 0x000000020500720c */ /* 0x000fe40003f26070 */
[----:B------:R-:W-:Y:S02]  /*110e0*/  SEL R2, R6, R21, P0 ;  /* 0x0000001506027207 */ /* 0x000fe40000000000 */
[----:B------:R-:W-:Y:S02]  /*110f0*/  IADD3 R4, P2, PT, R15, 0x1, RZ ;  /* 0x000000010f047810 */ /* 0x000fe40007f5e0ff */
[----:B------:R-:W-:Y:S02]  /*11100*/  ISETP.GE.U32.AND.EX P0, PT, R7, R3, PT, P1 ;  /* 0x000000030700720c */ /* 0x000fe40003f06110 */
[----:B------:R-:W-:Y:S01]  /*11110*/  LOP3.LUT R6, R9, R11, RZ, 0x3c, !PT ;  /* 0x0000000b09067212 */ /* 0x000fe200078e3cff */
[----:B------:R-:W-:Y:S01]  /*11120*/  IMAD.X R5, RZ, RZ, R2, P2 ;  /* 0x000000ffff057224 */ /* 0x000fe200010e0602 */
[----:B------:R-:W-:-:S02]  /*11130*/  SEL R4, R4, R15, P0 ;  /* 0x0000000f04047207 */ /* 0x000fc40000000000 */
[----:B------:R-:W-:Y:S02]  /*11140*/  ISETP.GE.AND P1, PT, R6, RZ, PT ;  /* 0x000000ff0600720c */ /* 0x000fe40003f26270 */
[----:B------:R-:W-:Y:S02]  /*11150*/  SEL R5, R5, R2, P0 ;  /* 0x0000000205057207 */ /* 0x000fe40000000000 */
[-C--:B------:R-:W-:Y:S02]  /*11160*/  IADD3 R3, P2, PT, RZ, -R4.reuse, RZ ;  /* 0x80000004ff037210 */ /* 0x080fe40007f5e0ff */
[----:B------:R-:W-:Y:S02]  /*11170*/  ISETP.NE.U32.AND P0, PT, R8, RZ, PT ;  /* 0x000000ff0800720c */ /* 0x000fe40003f05070 */
[----:B------:R-:W-:Y:S01]  /*11180*/  SEL R4, R3, R4, !P1 ;  /* 0x0000000403047207 */ /* 0x000fe20004800000 */
[----:B------:R-:W-:Y:S01]  /*11190*/  IMAD.X R2, RZ, RZ, ~R5, P2 ;  /* 0x000000ffff027224 */ /* 0x000fe200010e0e05 */
[----:B------:R-:W-:Y:S01]  /*111a0*/  ISETP.NE.AND.EX P0, PT, R9, RZ, PT, P0 ;  /* 0x000000ff0900720c */ /* 0x000fe20003f05300 */
[----:B------:R-:W-:-:S03]  /*111b0*/  IMAD.MOV.U32 R3, RZ, RZ, 0x0 ;  /* 0x00000000ff037424 */ /* 0x000fc600078e00ff */
[----:B------:R-:W-:Y:S02]  /*111c0*/  SEL R5, R2, R5, !P1 ;  /* 0x0000000502057207 */ /* 0x000fe40004800000 */
[----:B------:R-:W-:Y:S02]  /*111d0*/  MOV R2, R0 ;  /* 0x0000000000027202 */ /* 0x000fe40000000f00 */
[----:B------:R-:W-:Y:S02]  /*111e0*/  SEL R4, R4, 0xffffffff, P0 ;  /* 0xffffffff04047807 */ /* 0x000fe40000000000 */
[----:B------:R-:W-:Y:S01]  /*111f0*/  SEL R5, R5, 0xffffffff, P0 ;  /* 0xffffffff05057807 */ /* 0x000fe20000000000 */
[----:B------:R-:W-:Y:S06]  /*11200*/  RET.REL.NODEC R2 `(_ZN2at6native18elementwise_kernelILi128ELi4EZNS0_15gpu_kernel_implINS0_13BinaryFunctorIlllZZZNS0_15binary_internal21div_trunc_kernel_cudaERNS_18TensorIteratorBaseEENKUlvE_clEvENKUlvE2_clEvEUlllE_EEEEvS6_RKT_EUliE_EEviT1_) ;  /* 0xfffffeec027c7950 */ /* 0x000fec0003c3ffff */
.L_x_13956:
        /* <DEDUP_REMOVED lines=15> */
.L_x_23050:


//--------------------- .text._ZN2at6native27unrolled_elementwise_kernelINS0_13BinaryFunctorIlllZZZNS0_15binary_internal21div_trunc_kernel_cudaERNS_18TensorIteratorBaseEENKUlvE_clEvENKUlvE2_clEvEUlllE_EESt5arrayIPcLm3EELi4E23TrivialOffsetCalculatorILi2EjESD_ILi1EjENS0_6memory12LoadWithCastILi2EEENSG_13StoreWithCastILi1EEEEEviT_T0_T2_T3_T4_T5_ --------------------------
	.section	.text._ZN2at6native27unrolled_elementwise_kernelINS0_13BinaryFunctorIlllZZZNS0_15binary_internal21div_trunc_kernel_cudaERNS_18TensorIteratorBaseEENKUlvE_clEvENKUlvE2_clEvEUlllE_EESt5arrayIPcLm3EELi4E23TrivialOffsetCalculatorILi2EjESD_ILi1EjENS0_6memory12LoadWithCastILi2EEENSG_13StoreWithCastILi1EEEEEviT_T0_T2_T3_T4_T5_,"ax",@progbits
	.align	128
        .global         _ZN2at6native27unrolled_elementwise_kernelINS0_13BinaryFunctorIlllZZZNS0_15binary_internal21div_trunc_kernel_cudaERNS_18TensorIteratorBaseEENKUlvE_clEvENKUlvE2_clEvEUlllE_EESt5arrayIPcLm3EELi4E23TrivialOffsetCalculatorILi2EjESD_ILi1EjENS0_6memory12LoadWithCastILi2EEENSG_13StoreWithCastILi1EEEEEviT_T0_T2_T3_T4_T5_
        .type           _ZN2at6native27unrolled_elementwise_kernelINS0_13BinaryFunctorIlllZZZNS0_15binary_internal21div_trunc_kernel_cudaERNS_18TensorIteratorBaseEENKUlvE_clEvENKUlvE2_clEvEUlllE_EESt5arrayIPcLm3EELi4E23TrivialOffsetCalculatorILi2EjESD_ILi1EjENS0_6memory12LoadWithCastILi2EEENSG_13StoreWithCastILi1EEEEEviT_T0_T2_T3_T4_T5_,@function
        .size           _ZN2at6native27unrolled_elementwise_kernelINS0_13BinaryFunctorIlllZZZNS0_15binary_internal21div_trunc_kernel_cudaERNS_18TensorIteratorBaseEENKUlvE_clEvENKUlvE2_clEvEUlllE_EESt5arrayIPcLm3EELi4E23TrivialOffsetCalculatorILi2EjESD_ILi1EjENS0_6memory12LoadWithCastILi2EEENSG_13StoreWithCastILi1EEEEEviT_T0_T2_T3_T4_T5_,(.L_x_23051 - _ZN2at6native27unrolled_elementwise_kernelINS0_13BinaryFunctorIlllZZZNS0_15binary_internal21div_trunc_kernel_cudaERNS_18TensorIteratorBaseEENKUlvE_clEvENKUlvE2_clEvEUlllE_EESt5arrayIPcLm3EELi4E23TrivialOffsetCalculatorILi2EjESD_ILi1EjENS0_6memory12LoadWithCastILi2EEENSG_13StoreWithCastILi1EEEEEviT_T0_T2_T3_T4_T5_)
        .other          _ZN2at6native27unrolled_elementwise_kernelINS0_13BinaryFunctorIlllZZZNS0_15binary_internal21div_trunc_kernel_cudaERNS_18TensorIteratorBaseEENKUlvE_clEvENKUlvE2_clEvEUlllE_EESt5arrayIPcLm3EELi4E23TrivialOffsetCalculatorILi2EjESD_ILi1EjENS0_6memory12LoadWithCastILi2EEENSG_13StoreWithCastILi1EEEEEviT_T0_T2_T3_T4_T5_,@"STO_CUDA_ENTRY STV_DEFAULT"
_ZN2at6native27unrolled_elementwise_kernelINS0_13BinaryFunctorIlllZZZNS0_15binary_internal21div_trunc_kernel_cudaERNS_18TensorIteratorBaseEENKUlvE_clEvENKUlvE2_clEvEUlllE_EESt5arrayIPcLm3EELi4E23TrivialOffsetCalculatorILi2EjESD_ILi1EjENS0_6memory12LoadWithCastILi2EEENSG_13StoreWithCastILi1EEEEEviT_T0_T2_T3_T4_T5_:
.text._ZN2at6native27unrolled_elementwise_kernelINS0_13BinaryFunctorIlllZZZNS0_15binary_internal21div_trunc_kernel_cudaERNS_18TensorIteratorBaseEENKUlvE_clEvENKUlvE2_clEvEUlllE_EESt5arrayIPcLm3EELi4E23TrivialOffsetCalculatorILi2EjESD_ILi1EjENS0_6memory12LoadWithCastILi2EEENSG_13StoreWithCastILi1EEEEEviT_T0_T2_T3_T4_T5_:
        /* <DEDUP_REMOVED lines=34> */
.L_x_13962:
[----:B------:R1:W5:Y:S01]  /*0220*/  LDG.E.U8 R36, desc[UR36][R4.64] ;  /* 0x0000002404247981 */ /* 0x000362000c1e1100 */
[----:B------:R-:W-:Y:S01]  /*0230*/  IMAD.MOV.U32 R37, RZ, RZ, RZ ;  /* 0x000000ffff257224 */ /* 0x000fe200078e00ff */
[----:B------:R-:W-:Y:S06]  /*0240*/  BRA `(.L_x_13964) ;  /* 0x0000000c00447947 */ /* 0x000fec0003800000 */
.L_x_13961:
        /* <DEDUP_REMOVED lines=8> */
.L_x_13966:
[----:B------:R-:W2:Y:S02]  /*02d0*/  LDG.E R36, desc[UR36][R4.64] ;  /* 0x0000002404247981 */ /* 0x000ea4000c1e1900 */
[----:B--2---:R-:W-:Y:S01]  /*02e0*/  SHF.R.S32.HI R37, RZ, 0x1f, R36 ;  /* 0x0000001fff257819 */ /* 0x004fe20000011424 */
[----:B------:R-:W-:Y:S06]  /*02f0*/  BRA `(.L_x_13964) ;  /* 0x0000000c00187947 */ /* 0x000fec0003800000 */
.L_x_13965:
[----:B------:R-:W2:Y:S02]  /*0300*/  LDG.E.S16 R36, desc[UR36][R4.64] ;  /* 0x0000002404247981 */ /* 0x000ea4000c1e1700 */
[----:B--2---:R-:W-:Y:S01]  /*0310*/  SHF.R.S32.HI R37, RZ, 0x1f, R36 ;  /* 0x0000001fff257819 */ /* 0x004fe20000011424 */
[----:B------:R-:W-:Y:S06]  /*0320*/  BRA `(.L_x_13964) ;  /* 0x0000000c000c7947 */ /* 0x000fec0003800000 */
.L_x_13960:
        /* <DEDUP_REMOVED lines=9> */
.L_x_13968:
[----:B------:R-:W2:Y:S02]  /*03c0*/  LDG.E.U16 R4, desc[UR36][R4.64] ;  /* 0x0000002404047981 */ /* 0x000ea4000c1e1500 */
[----:B--2---:R-:W-:-:S06]  /*03d0*/  HADD2.F32 R36, -RZ, R4.H0_H0 ;  /* 0x20000004ff247230 */ /* 0x004fcc0000004100 */
[----:B------:R-:W0:Y:S01]  /*03e0*/  F2I.S64.TRUNC R36, R36 ;  /* 0x0000002400247311 */ /* 0x000e22000020d900 */
[----:B------:R-:W-:Y:S05]  /*03f0*/  BRA `(.L_x_13964) ;  /* 0x0000000800d87947 */ /* 0x000fea0003800000 */
.L_x_13967:
        /* <DEDUP_REMOVED lines=9> */
.L_x_13970:
[----:B------:R-:W2:Y:S02]  /*0490*/  LDG.E.U16 R4, desc[UR36][R4.64] ;  /* 0x0000002404047981 */ /* 0x000ea4000c1e1500 */
[----:B--2---:R-:W-:-:S06]  /*04a0*/  HADD2.F32 R36, -RZ, R4.H0_H0 ;  /* 0x20000004ff247230 */ /* 0x004fcc0000004100 */
[----:B------:R-:W4:Y:S01]  /*04b0*/  F2I.S64.TRUNC R36, R36 ;  /* 0x0000002400247311 */ /* 0x000f22000020d900 */
[----:B------:R-:W-:Y:S05]  /*04c0*/  BRA `(.L_x_13964) ;  /* 0x0000000800a47947 */ /* 0x000fea0003800000 */
.L_x_13969:
[----:B------:R-:W2:Y:S02]  /*04d0*/  LDG.E.64 R4, desc[UR36][R4.64] ;  /* 0x0000002404047981 */ /* 0x000ea4000c1e1b00 */
[----:B--2---:R2:W3:Y:S01]  /*04e0*/  F2I.S64.F64.TRUNC R36, R4 ;  /* 0x0000000400247311 */ /* 0x0044e2000030d900 */
[----:B------:R-:W-:Y:S05]  /*04f0*/  BRA `(.L_x_13964) ;  /* 0x0000000800987947 */ /* 0x000fea0003800000 */
.L_x_13959:
        /* <DEDUP_REMOVED lines=13> */
.L_x_13973:
[----:B------:R-:W2:Y:S02]  /*05d0*/  LDG.E.64 R4, desc[UR36][R4.64] ;  /* 0x0000002404047981 */ /* 0x000ea4000c1e1b00 */
[----:B--2---:R0:W1:Y:S01]  /*05e0*/  F2I.S64.F64.TRUNC R36, R4 ;  /* 0x0000000400247311 */ /* 0x004062000030d900 */
[----:B------:R-:W-:Y:S05]  /*05f0*/  BRA `(.L_x_13964) ;  /* 0x0000000800587947 */ /* 0x000fea0003800000 */
.L_x_13972:
        /* <DEDUP_REMOVED lines=26> */
.L_x_13975:
        /* <DEDUP_REMOVED lines=12> */
[----:B------:R0:W1:Y:S01]  /*0860*/  F2I.S64.TRUNC R36, R0 ;  /* 0x0000000000247311 */ /* 0x000062000020d900 */
[----:B------:R-:W-:Y:S05]  /*0870*/  BRA `(.L_x_13964) ;  /* 0x0000000400b87947 */ /* 0x000fea0003800000 */
.L_x_13974:
[----:B------:R-:W2:Y:S02]  /*0880*/  LDG.E.U16 R36, desc[UR36][R4.64] ;  /* 0x0000002404247981 */ /* 0x000ea4000c1e1500 */
[----:B--2---:R-:W-:-:S06]  /*0890*/  IMAD.U32 R36, R36, 0x10000, RZ ;  /* 0x0001000024247824 */ /* 0x004fcc00078e00ff */
[----:B------:R-:W0:Y:S01]  /*08a0*/  F2I.S64.TRUNC R36, R36 ;  /* 0x0000002400247311 */ /* 0x000e22000020d900 */
[----:B------:R-:W-:Y:S05]  /*08b0*/  BRA `(.L_x_13964) ;  /* 0x0000000400a87947 */ /* 0x000fea0003800000 */
.L_x_13971:
        /* <DEDUP_REMOVED lines=11> */
.L_x_13978:
        /* <DEDUP_REMOVED lines=21> */
.L_x_13982:
[----:B------:R-:W-:Y:S05]  /*0ac0*/  BSYNC.RECONVERGENT B1 ;  /* 0x0000000000017941 */ /* 0x000fea0003800200 */
.L_x_13981:
[----:B------:R-:W-:Y:S01]  /*0ad0*/  IMAD.SHL.U32 R0, R0, 0x100000, RZ ;  /* 0x0010000000007824 */ /* 0x000fe200078e00ff */
[----:B------:R-:W-:-:S04]  /*0ae0*/  LEA R3, R3, 0x3b800000, 0x17 ;  /* 0x3b80000003037811 */ /* 0x000fc800078eb8ff */
[----:B------:R-:W-:-:S07]  /*0af0*/  LOP3.LUT R36, R3, R0, R7, 0xfe, !PT ;  /* 0x0000000003247212 */ /* 0x000fce00078efe07 */
.L_x_13980:
[----:B------:R-:W-:Y:S05]  /*0b00*/  BSYNC.RECONVERGENT B0 ;  /* 0x0000000000007941 */ /* 0x000fea0003800200 */
.L_x_13979:
[----:B------:R-:W0:Y:S01]  /*0b10*/  F2I.S64.TRUNC R36, R36 ;  /* 0x0000002400247311 */ /* 0x000e22000020d900 */
[----:B------:R-:W-:Y:S05]  /*0b20*/  BRA `(.L_x_13964) ;  /* 0x00000004000c7947 */ /* 0x000fea0003800000 */
.L_x_13977:
        /* <DEDUP_REMOVED lines=21> */
.L_x_13986:
[----:B------:R-:W-:Y:S05]  /*0c80*/  BSYNC.RECONVERGENT B1 ;  /* 0x0000000000017941 */ /* 0x000fea0003800200 */
.L_x_13985:
[----:B------:R-:W-:Y:S01]  /*0c90*/  IMAD.SHL.U32 R0, R0, 0x200000, RZ ;  /* 0x0020000000007824 */ /* 0x000fe200078e00ff */
[----:B------:R-:W-:-:S04]  /*0ca0*/  LEA R3, R3, 0x37800000, 0x17 ;  /* 0x3780000003037811 */ /* 0x000fc800078eb8ff */
[----:B------:R-:W-:-:S07]  /*0cb0*/  LOP3.LUT R36, R3, R0, R7, 0xfe, !PT ;  /* 0x0000000003247212 */ /* 0x000fce00078efe07 */
.L_x_13984:
[----:B------:R-:W-:Y:S05]  /*0cc0*/  BSYNC.RECONVERGENT B0 ;  /* 0x0000000000007941 */ /* 0x000fea0003800200 */
.L_x_13983:
[----:B------:R-:W0:Y:S01]  /*0cd0*/  F2I.S64.TRUNC R36, R36 ;  /* 0x0000002400247311 */ /* 0x000e22000020d900 */
[----:B------:R-:W-:Y:S05]  /*0ce0*/  BRA `(.L_x_13964) ;  /* 0x00000000009c7947 */ /* 0x000fea0003800000 */
.L_x_13976:
[----:B------:R-:W-:-:S09]  /*0cf0*/  UISETP.NE.AND UP0, UPT, UR4, 0x1c, UPT ;  /* 0x0000001c0400788c */ /* 0x000fd2000bf05270 */
[----:B------:R-:W-:Y:S05]  /*0d00*/  BRA.U !UP0, `(.L_x_13987) ;  /* 0x00000001088c7547 */ /* 0x000fea000b800000 */
[----:B------:R-:W-:-:S09]  /*0d10*/  UISETP.NE.AND UP0, UPT, UR4, 0x1d, UPT ;  /* 0x0000001d0400788c */ /* 0x000fd2000bf05270 */
[----:B------:R-:W-:Y:S05]  /*0d20*/  BRA.U !UP0, `(.L_x_13988) ;  /* 0x00000001087c7547 */ /* 0x000fea000b800000 */
[----:B------:R-:W-:-:S09]  /*0d30*/  UISETP.NE.AND UP0, UPT, UR4, 0x2c, UPT ;  /* 0x0000002c0400788c */ /* 0x000fd2000bf05270 */
[----:B------:R-:W-:Y:S05]  /*0d40*/  BRA.U !UP0, `(.L_x_13989) ;  /* 0x0000000108487547 */ /* 0x000fea000b800000 */
.L_x_13963:
        /* <DEDUP_REMOVED lines=16> */
.L_x_13990:
[----:B------:R-:W-:Y:S01]  /*0e50*/  CS2R R36, SRZ ;  /* 0x0000000000247805 */ /* 0x000fe2000001ff00 */
[----:B------:R-:W-:Y:S06]  /*0e60*/  BRA `(.L_x_13964) ;  /* 0x00000000003c7947 */ /* 0x000fec0003800000 */
.L_x_13989:
        /* <DEDUP_REMOVED lines=8> */
.L_x_13992:
[----:B------:R-:W-:Y:S05]  /*0ef0*/  BSYNC.RECONVERGENT B0 ;  /* 0x0000000000007941 */ /* 0x000fea0003800200 */
.L_x_13991:
[----:B------:R-:W0:Y:S01]  /*0f00*/  F2I.S64.TRUNC R36, R36 ;  /* 0x0000002400247311 */ /* 0x000e22000020d900 */
[----:B------:R-:W-:Y:S05]  /*0f10*/  BRA `(.L_x_13964) ;  /* 0x0000000000107947 */ /* 0x000fea0003800000 */
.L_x_13988:
[----:B------:R0:W5:Y:S01]  /*0f20*/  LDG.E.64 R36, desc[UR36][R4.64] ;  /* 0x0000002404247981 */ /* 0x000162000c1e1b00 */
[----:B------:R-:W-:Y:S05]  /*0f30*/  BRA `(.L_x_13964) ;  /* 0x0000000000087947 */ /* 0x000fea0003800000 */
.L_x_13987:
[----:B------:R0:W5:Y:S01]  /*0f40*/  LDG.E R36, desc[UR36][R4.64] ;  /* 0x0000002404247981 */ /* 0x000162000c1e1900 */
[----:B------:R-:W-:-:S07]  /*0f50*/  IMAD.MOV.U32 R37, RZ, RZ, RZ ;  /* 0x000000ffff257224 */ /* 0x000fce00078e00ff */
.L_x_13964:
[----:B012---:R-:W0:Y:S01]  /*0f60*/  LDC.64 R4, c[0x0][0x398] ;  /* 0x0000e600ff047b82 */ /* 0x007e220000000a00 */
        /* <DEDUP_REMOVED lines=18> */
.L_x_13996:
[----:B------:R0:W5:Y:S01]  /*1090*/  LDG.E.U8 R30, desc[UR36][R4.64] ;  /* 0x00000024041e7981 */ /* 0x000162000c1e1100 */
[----:B------:R-:W-:Y:S01]  /*10a0*/  IMAD.MOV.U32 R31, RZ, RZ, RZ ;  /* 0x000000ffff1f7224 */ /* 0x000fe200078e00ff */
[----:B------:R-:W-:Y:S06]  /*10b0*/  BRA `(.L_x_13998) ;  /* 0x0000000c00447947 */ /* 0x000fec0003800000 */
.L_x_13995:
        /* <DEDUP_REMOVED lines=8> */
.L_x_14000:
[----:B------:R-:W2:Y:S02]  /*1140*/  LDG.E R30, desc[UR36][R4.64] ;  /* 0x00000024041e7981 */ /* 0x000ea4000c1e1900 */
[----:B--2---:R-:W-:Y:S01]  /*1150*/  SHF.R.S32.HI R31, RZ, 0x1f, R30 ;  /* 0x0000001fff1f7819 */ /* 0x004fe2000001141e */
[----:B------:R-:W-:Y:S06]  /*1160*/  BRA `(.L_x_13998) ;  /* 0x0000000c00187947 */ /* 0x000fec0003800000 */
.L_x_13999:
[----:B------:R-:W2:Y:S02]  /*1170*/  LDG.E.S16 R30, desc[UR36][R4.64] ;  /* 0x00000024041e7981 */ /* 0x000ea4000c1e1700 */
[----:B--2---:R-:W-:Y:S01]  /*1180*/  SHF.R.S32.HI R31, RZ, 0x1f, R30 ;  /* 0x0000001fff1f7819 */ /* 0x004fe2000001141e */
[----:B------:R-:W-:Y:S06]  /*1190*/  BRA `(.L_x_13998) ;  /* 0x0000000c000c7947 */ /* 0x000fec0003800000 */
.L_x_13994:
        /* <DEDUP_REMOVED lines=9> */
.L_x_14002:
[----:B------:R-:W2:Y:S02]  /*1230*/  LDG.E.U16 R4, desc[UR36][R4.64] ;  /* 0x0000002404047981 */ /* 0x000ea4000c1e1500 */
[----:B--2---:R-:W-:-:S06]  /*1240*/  HADD2.F32 R30, -RZ, R4.H0_H0 ;  /* 0x20000004ff1e7230 */ /* 0x004fcc0000004100 */
[----:B------:R-:W0:Y:S01]  /*1250*/  F2I.S64.TRUNC R30, R30 ;  /* 0x0000001e001e7311 */ /* 0x000e22000020d900 */
[----:B------:R-:W-:Y:S05]  /*1260*/  BRA `(.L_x_13998) ;  /* 0x0000000800d87947 */ /* 0x000fea0003800000 */
.L_x_14001:
        /* <DEDUP_REMOVED lines=9> */
.L_x_14004:
[----:B------:R-:W2:Y:S02]  /*1300*/  LDG.E.U16 R4, desc[UR36][R4.64] ;  /* 0x0000002404047981 */ /* 0x000ea4000c1e1500 */
[----:B--2---:R-:W-:-:S06]  /*1310*/  HADD2.F32 R30, -RZ, R4.H0_H0 ;  /* 0x20000004ff1e7230 */ /* 0x004fcc0000004100 */
[----:B------:R-:W0:Y:S01]  /*1320*/  F2I.S64.TRUNC R30, R30 ;  /* 0x0000001e001e7311 */ /* 0x000e22000020d900 */
[----:B------:R-:W-:Y:S05]  /*1330*/  BRA `(.L_x_13998) ;  /* 0x0000000800a47947 */ /* 0x000fea0003800000 */
.L_x_14003:
[----:B------:R-:W2:Y:S02]  /*1340*/  LDG.E.64 R4, desc[UR36][R4.64] ;  /* 0x0000002404047981 */ /* 0x000ea4000c1e1b00 */
[----:B--2---:R0:W1:Y:S01]  /*1350*/  F2I.S64.F64.TRUNC R30, R4 ;  /* 0x00000004001e7311 */ /* 0x004062000030d900 */
[----:B------:R-:W-:Y:S05]  /*1360*/  BRA `(.L_x_13998) ;  /* 0x0000000800987947 */ /* 0x000fea0003800000 */
.L_x_13993:
        /* <DEDUP_REMOVED lines=13> */
.L_x_14007:
[----:B------:R-:W2:Y:S02]  /*1440*/  LDG.E.64 R4, desc[UR36][R4.64] ;  /* 0x0000002404047981 */ /* 0x000ea4000c1e1b00 */
[----:B--2---:R0:W1:Y:S01]  /*1450*/  F2I.S64.F64.TRUNC R30, R4 ;  /* 0x00000004001e7311 */ /* 0x004062000030d900 */
[----:B------:R-:W-:Y:S05]  /*1460*/  BRA `(.L_x_13998) ;  /* 0x0000000800587947 */ /* 0x000fea0003800000 */
.L_x_14006:
        /* <DEDUP_REMOVED lines=26> */
.L_x_14009:
        /* <DEDUP_REMOVED lines=14> */
.L_x_14008:
[----:B------:R-:W2:Y:S02]  /*16f0*/  LDG.E.U16 R30, desc[UR36][R4.64] ;  /* 0x00000024041e7981 */ /* 0x000ea4000c1e1500 */
[----:B--2---:R-:W-:-:S06]  /*1700*/  IMAD.U32 R30, R30, 0x10000, RZ ;  /* 0x000100001e1e7824 */ /* 0x004fcc00078e00ff */
[----:B------:R-:W0:Y:S01]  /*1710*/  F2I.S64.TRUNC R30, R30 ;  /* 0x0000001e001e7311 */ /* 0x000e22000020d900 */
[----:B------:R-:W-:Y:S05]  /*1720*/  BRA `(.L_x_13998) ;  /* 0x0000000400a87947 */ /* 0x000fea0003800000 */
.L_x_14005:
        /* <DEDUP_REMOVED lines=11> */
.L_x_14012:
        /* <DEDUP_REMOVED lines=21> */
.L_x_14016:
[----:B------:R-:W-:Y:S05]  /*1930*/  BSYNC.RECONVERGENT B1 ;  /* 0x0000000000017941 */ /* 0x000fea0003800200 */
.L_x_14015:
[----:B------:R-:W-:Y:S01]  /*1940*/  IMAD.SHL.U32 R0, R0, 0x100000, RZ ;  /* 0x0010000000007824 */ /* 0x000fe200078e00ff */
[----:B------:R-:W-:-:S04]  /*1950*/  LEA R3, R3, 0x3b800000, 0x17 ;  /* 0x3b80000003037811 */ /* 0x000fc800078eb8ff */
[----:B------:R-:W-:-:S07]  /*1960*/  LOP3.LUT R30, R3, R0, R7, 0xfe, !PT ;  /* 0x00000000031e7212 */ /* 0x000fce00078efe07 */
.L_x_14014:
[----:B------:R-:W-:Y:S05]  /*1970*/  BSYNC.RECONVERGENT B0 ;  /* 0x0000000000007941 */ /* 0x000fea0003800200 */
.L_x_14013:
[----:B------:R-:W0:Y:S01]  /*1980*/  F2I.S64.TRUNC R30, R30 ;  /* 0x0000001e001e7311 */ /* 0x000e22000020d900 */
[----:B------:R-:W-:Y:S05]  /*1990*/  BRA `(.L_x_13998) ;  /* 0x00000004000c7947 */ /* 0x000fea0003800000 */
.L_x_14011:
        /* <DEDUP_REMOVED lines=21> */
.L_x_14020:
[----:B------:R-:W-:Y:S05]  /*1af0*/  BSYNC.RECONVERGENT B1 ;  /* 0x0000000000017941 */ /* 0x000fea0003800200 */
.L_x_14019:
[----:B------:R-:W-:Y:S01]  /*1b00*/  IMAD.SHL.U32 R0, R0, 0x200000, RZ ;  /* 0x0020000000007824 */ /* 0x000fe200078e00ff */
[----:B------:R-:W-:-:S04]  /*1b10*/  LEA R3, R3, 0x37800000, 0x17 ;  /* 0x3780000003037811 */ /* 0x000fc800078eb8ff */
[----:B------:R-:W-:-:S07]  /*1b20*/  LOP3.LUT R30, R3, R0, R7, 0xfe, !PT ;  /* 0x00000000031e7212 */ /* 0x000fce00078efe07 */
.L_x_14018:
[----:B------:R-:W-:Y:S05]  /*1b30*/  BSYNC.RECONVERGENT B0 ;  /* 0x0000000000007941 */ /* 0x000fea0003800200 */
.L_x_14017:
[----:B------:R-:W0:Y:S01]  /*1b40*/  F2I.S64.TRUNC R30, R30 ;  /* 0x0000001e001e7311 */ /* 0x000e22000020d900 */
[----:B------:R-:W-:Y:S05]  /*1b50*/  BRA `(.L_x_13998) ;  /* 0x00000000009c7947 */ /* 0x000fea0003800000 */
.L_x_14010:
[----:B------:R-:W-:-:S09]  /*1b60*/  UISETP.NE.AND UP0, UPT, UR4, 0x1c, UPT ;  /* 0x0000001c0400788c */ /* 0x000fd2000bf05270 */
[----:B------:R-:W-:Y:S05]  /*1b70*/  BRA.U !UP0, `(.L_x_14021) ;  /* 0x00000001088c7547 */ /* 0x000fea000b800000 */
[----:B------:R-:W-:-:S09]  /*1b80*/  UISETP.NE.AND UP0, UPT, UR4, 0x1d, UPT ;  /* 0x0000001d0400788c */ /* 0x000fd2000bf05270 */
[----:B------:R-:W-:Y:S05]  /*1b90*/  BRA.U !UP0, `(.L_x_14022) ;  /* 0x00000001087c7547 */ /* 0x000fea000b800000 */
[----:B------:R-:W-:-:S09]  /*1ba0*/  UISETP.NE.AND UP0, UPT, UR4, 0x2c, UPT ;  /* 0x0000002c0400788c */ /* 0x000fd2000bf05270 */
[----:B------:R-:W-:Y:S05]  /*1bb0*/  BRA.U !UP0, `(.L_x_14023) ;  /* 0x0000000108487547 */ /* 0x000fea000b800000 */
.L_x_13997:
        /* <DEDUP_REMOVED lines=16> */
.L_x_14024:
[----:B------:R-:W-:Y:S01]  /*1cc0*/  CS2R R30, SRZ ;  /* 0x00000000001e7805 */ /* 0x000fe2000001ff00 */
[----:B------:R-:W-:Y:S06]  /*1cd0*/  BRA `(.L_x_13998) ;  /* 0x00000000003c7947 */ /* 0x000fec0003800000 */
.L_x_14023:
        /* <DEDUP_REMOVED lines=8> */
.L_x_14026:
[----:B------:R-:W-:Y:S05]  /*1d60*/  BSYNC.RECONVERGENT B0 ;  /* 0x0000000000007941 */ /* 0x000fea0003800200 */
.L_x_14025:
[----:B------:R-:W0:Y:S01]  /*1d70*/  F2I.S64.TRUNC R30, R30 ;  /* 0x0000001e001e7311 */ /* 0x000e22000020d900 */
[----:B------:R-:W-:Y:S05]  /*1d80*/  BRA `(.L_x_13998) ;  /* 0x0000000000107947 */ /* 0x000fea0003800000 */
.L_x_14022:
[----:B------:R0:W5:Y:S01]  /*1d90*/  LDG.E.64 R30, desc[UR36][R4.64] ;  /* 0x00000024041e7981 */ /* 0x000162000c1e1b00 */
[----:B------:R-:W-:Y:S05]  /*1da0*/  BRA `(.L_x_13998) ;  /* 0x0000000000087947 */ /* 0x000fea0003800000 */
.L_x_14021:
[----:B------:R0:W5:Y:S01]  /*1db0*/  LDG.E R30, desc[UR36][R4.64] ;  /* 0x00000024041e7981 */ /* 0x000162000c1e1900 */
[----:B------:R-:W-:-:S07]  /*1dc0*/  IMAD.MOV.U32 R31, RZ, RZ, RZ ;  /* 0x000000ffff1f7224 */ /* 0x000fce00078e00ff */
.L_x_13998:
[----:B------:R-:W-:-:S07]  /*1dd0*/  VIADD R33, R35, 0x80 ;  /* 0x0000008023217836 */ /* 0x000fce0000000000 */
.L_x_13958:
[----:B------:R-:W-:Y:S05]  /*1de0*/  BSYNC.RECONVERGENT B6 ;  /* 0x0000000000067941 */ /* 0x000fea0003800200 */
.L_x_13957:
[----:B------:R-:W-:Y:S01]  /*1df0*/  ISETP.GE.AND P0, PT, R33, R2, PT ;  /* 0x000000022100720c */ /* 0x000fe20003f06270 */
[----:B------:R-:W-:Y:S01]  /*1e00*/  BSSY.RECONVERGENT B6, `(.L_x_14027) ;  /* 0x00001d4000067945 */ /* 0x000fe20003800200 */
[----:B------:R-:W-:Y:S02]  /*1e10*/  CS2R R28, SRZ ;  /* 0x00000000001c7805 */ /* 0x000fe4000001ff00 */
[----:B------:R-:W-:-:S09]  /*1e20*/  CS2R R26, SRZ ;  /* 0x00000000001a7805 */ /* 0x000fd2000001ff00 */
[----:B------:R-:W-:Y:S05]  /*1e30*/  @P0 BRA `(.L_x_14028) ;  /* 0x0000001c00400947 */ /* 0x000fea0003800000 */
[----:B012---:R-:W0:Y:S01]  /*1e40*/  LDC.64 R4, c[0x0][0x390] ;  /* 0x0000e400ff047b82 */ /* 0x007e220000000a00 */
        /* <DEDUP_REMOVED lines=19> */
.L_x_14032:
[----:B------:R0:W5:Y:S01]  /*1f80*/  LDG.E.U8 R28, desc[UR36][R4.64] ;  /* 0x00000024041c7981 */ /* 0x000162000c1e1100 */
[----:B------:R-:W-:Y:S01]  /*1f90*/  IMAD.MOV.U32 R29, RZ, RZ, RZ ;  /* 0x000000ffff1d7224 */ /* 0x000fe200078e00ff */
[----:B------:R-:W-:Y:S06]  /*1fa0*/  BRA `(.L_x_14034) ;  /* 0x0000000c00447947 */ /* 0x000fec0003800000 */
.L_x_14031:
        /* <DEDUP_REMOVED lines=8> */
.L_x_14036:
[----:B------:R-:W2:Y:S02]  /*2030*/  LDG.E R28, desc[UR36][R4.64] ;  /* 0x00000024041c7981 */ /* 0x000ea4000c1e1900 */
[----:B--2---:R-:W-:Y:S01]  /*2040*/  SHF.R.S32.HI R29, RZ, 0x1f, R28 ;  /* 0x0000001fff1d7819 */ /* 0x004fe2000001141c */
[----:B------:R-:W-:Y:S06]  /*2050*/  BRA `(.L_x_14034) ;  /* 0x0000000c00187947 */ /* 0x000fec0003800000 */
.L_x_14035:
[----:B------:R-:W2:Y:S02]  /*2060*/  LDG.E.S16 R28, desc[UR36][R4.64] ;  /* 0x00000024041c7981 */ /* 0x000ea4000c1e1700 */
[----:B--2---:R-:W-:Y:S01]  /*2070*/  SHF.R.S32.HI R29, RZ, 0x1f, R28 ;  /* 0x0000001fff1d7819 */ /* 0x004fe2000001141c */
[----:B------:R-:W-:Y:S06]  /*2080*/  BRA `(.L_x_14034) ;  /* 0x0000000c000c7947 */ /* 0x000fec0003800000 */
.L_x_14030:
        /* <DEDUP_REMOVED lines=9> */
.L_x_14038:
[----:B------:R-:W2:Y:S02]  /*2120*/  LDG.E.U16 R4, desc[UR36][R4.64] ;  /* 0x0000002404047981 */ /* 0x000ea4000c1e1500 */
[----:B--2---:R-:W-:-:S06]  /*2130*/  HADD2.F32 R28, -RZ, R4.H0_H0 ;  /* 0x20000004ff1c7230 */ /* 0x004fcc0000004100 */
[----:B------:R-:W0:Y:S01]  /*2140*/  F2I.S64.TRUNC R28, R28 ;  /* 0x0000001c001c7311 */ /* 0x000e22000020d900 */
[----:B------:R-:W-:Y:S05]  /*2150*/  BRA `(.L_x_14034) ;  /* 0x0000000800d87947 */ /* 0x000fea0003800000 */
.L_x_14037:
        /* <DEDUP_REMOVED lines=9> */
.L_x_14040:
[----:B------:R-:W2:Y:S02]  /*21f0*/  LDG.E.U16 R4, desc[UR36][R4.64] ;  /* 0x0000002404047981 */ /* 0x000ea4000c1e1500 */
[----:B--2---:R-:W-:-:S06]  /*2200*/  HADD2.F32 R28, -RZ, R4.H0_H0 ;  /* 0x20000004ff1c7230 */ /* 0x004fcc0000004100 */
[----:B------:R-:W0:Y:S01]  /*2210*/  F2I.S64.TRUNC R28, R28 ;  /* 0x0000001c001c7311 */ /* 0x000e22000020d900 */
[----:B------:R-:W-:Y:S05]  /*2220*/  BRA `(.L_x_14034) ;  /* 0x0000000800a47947 */ /* 0x000fea0003800000 */
.L_x_14039:
[----:B------:R-:W2:Y:S02]  /*2230*/  LDG.E.64 R4, desc[UR36][R4.64] ;  /* 0x0000002404047981 */ /* 0x000ea4000c1e1b00 */
[----:B--2---:R0:W1:Y:S01]  /*2240*/  F2I.S64.F64.TRUNC R28, R4 ;  /* 0x00000004001c7311 */ /* 0x004062000030d900 */
[----:B------:R-:W-:Y:S05]  /*2250*/  BRA `(.L_x_14034) ;  /* 0x0000000800987947 */ /* 0x000fea0003800000 */
.L_x_14029:
        /* <DEDUP_REMOVED lines=13> */
.L_x_14043:
[----:B------:R-:W2:Y:S02]  /*2330*/  LDG.E.64 R4, desc[UR36][R4.64] ;  /* 0x0000002404047981 */ /* 0x000ea4000c1e1b00 */
[----:B--2---:R0:W1:Y:S01]  /*2340*/  F2I.S64.F64.TRUNC R28, R4 ;  /* 0x00000004001c7311 */ /* 0x004062000030d900 */
[----:B------:R-:W-:Y:S05]  /*2350*/  BRA `(.L_x_14034) ;  /* 0x0000000800587947 */ /* 0x000fea0003800000 */
.L_x_14042:
        /* <DEDUP_REMOVED lines=26> */
.L_x_14045:
        /* <DEDUP_REMOVED lines=12> */
[----:B------:R0:W1:Y:S01]  /*25c0*/  F2I.S64.TRUNC R28, R0 ;  /* 0x00000000001c7311 */ /* 0x000062000020d900 */
[----:B------:R-:W-:Y:S05]  /*25d0*/  BRA `(.L_x_14034) ;  /* 0x0000000400b87947 */ /* 0x000fea0003800000 */
.L_x_14044:
[----:B------:R-:W2:Y:S02]  /*25e0*/  LDG.E.U16 R28, desc[UR36][R4.64] ;  /* 0x00000024041c7981 */ /* 0x000ea4000c1e1500 */
[----:B--2---:R-:W-:-:S06]  /*25f0*/  IMAD.U32 R28, R28, 0x10000, RZ ;  /* 0x000100001c1c7824 */ /* 0x004fcc00078e00ff */
[----:B------:R-:W2:Y:S01]  /*2600*/  F2I.S64.TRUNC R28, R28 ;  /* 0x0000001c001c7311 */ /* 0x000ea2000020d900 */
[----:B------:R-:W-:Y:S05]  /*2610*/  BRA `(.L_x_14034) ;  /* 0x0000000400a87947 */ /* 0x000fea0003800000 */
.L_x_14041:
        /* <DEDUP_REMOVED lines=11> */
.L_x_14048:
        /* <DEDUP_REMOVED lines=21> */
.L_x_14052:
[----:B------:R-:W-:Y:S05]  /*2820*/  BSYNC.RECONVERGENT B1 ;  /* 0x0000000000017941 */ /* 0x000fea0003800200 */
.L_x_14051:
[----:B------:R-:W-:Y:S01]  /*2830*/  IMAD.SHL.U32 R0, R0, 0x100000, RZ ;  /* 0x0010000000007824 */ /* 0x000fe200078e00ff */
[----:B------:R-:W-:-:S04]  /*2840*/  LEA R3, R3, 0x3b800000, 0x17 ;  /* 0x3b80000003037811 */ /* 0x000fc800078eb8ff */
[----:B------:R-:W-:-:S07]  /*2850*/  LOP3.LUT R28, R3, R0, R7, 0xfe, !PT ;  /* 0x00000000031c7212 */ /* 0x000fce00078efe07 */
.L_x_14050:
[----:B------:R-:W-:Y:S05]  /*2860*/  BSYNC.RECONVERGENT B0 ;  /* 0x0000000000007941 */ /* 0x000fea0003800200 */
.L_x_14049:
[----:B------:R-:W0:Y:S01]  /*2870*/  F2I.S64.TRUNC R28, R28 ;  /* 0x0000001c001c7311 */ /* 0x000e22000020d900 */
[----:B------:R-:W-:Y:S05]  /*2880*/  BRA `(.L_x_14034) ;  /* 0x00000004000c7947 */ /* 0x000fea0003800000 */
.L_x_14047:
        /* <DEDUP_REMOVED lines=21> */
.L_x_14056:
[----:B------:R-:W-:Y:S05]  /*29e0*/  BSYNC.RECONVERGENT B1 ;  /* 0x0000000000017941 */ /* 0x000fea0003800200 */
.L_x_14055:
[----:B------:R-:W-:Y:S01]  /*29f0*/  IMAD.SHL.U32 R0, R0, 0x200000, RZ ;  /* 0x0020000000007824 */ /* 0x000fe200078e00ff */
[----:B------:R-:W-:-:S04]  /*2a00*/  LEA R3, R3, 0x37800000, 0x17 ;  /* 0x3780000003037811 */ /* 0x000fc800078eb8ff */
[----:B------:R-:W-:-:S07]  /*2a10*/  LOP3.LUT R28, R3, R0, R7, 0xfe, !PT ;  /* 0x00000000031c7212 */ /* 0x000fce00078efe07 */
.L_x_14054:
[----:B------:R-:W-:Y:S05]  /*2a20*/  BSYNC.RECONVERGENT B0 ;  /* 0x0000000000007941 */ /* 0x000fea0003800200 */
.L_x_14053:
[----:B------:R-:W0:Y:S01]  /*2a30*/  F2I.S64.TRUNC R28, R28 ;  /* 0x0000001c001c7311 */ /* 0x000e22000020d900 */
[----:B------:R-:W-:Y:S05]  /*2a40*/  BRA `(.L_x_14034) ;  /* 0x00000000009c7947 */ /* 0x000fea0003800000 */
.L_x_14046:
        /* <DEDUP_REMOVED lines=14> */
.L_x_14060:
[----:B------:R-:W-:Y:S05]  /*2b30*/  BSYNC.RECONVERGENT B0 ;  /* 0x0000000000007941 */ /* 0x000fea0003800200 */
.L_x_14059:
[----:B------:R-:W0:Y:S01]  /*2b40*/  F2I.S64.TRUNC R28, R28 ;  /* 0x0000001c001c7311 */ /* 0x000e22000020d900 */
[----:B------:R-:W-:Y:S05]  /*2b50*/  BRA `(.L_x_14034) ;  /* 0x0000000000587947 */ /* 0x000fea0003800000 */
.L_x_14033:
        /* <DEDUP_REMOVED lines=16> */
.L_x_14061:
[----:B------:R-:W-:Y:S01]  /*2c60*/  CS2R R28, SRZ ;  /* 0x00000000001c7805 */ /* 0x000fe2000001ff00 */
[----:B------:R-:W-:Y:S06]  /*2c70*/  BRA `(.L_x_14034) ;  /* 0x0000000000107947 */ /* 0x000fec0003800000 */
.L_x_14058:
[----:B------:R0:W5:Y:S01]  /*2c80*/  LDG.E.64 R28, desc[UR36][R4.64] ;  /* 0x00000024041c7981 */ /* 0x000162000c1e1b00 */
[----:B------:R-:W-:Y:S05]  /*2c90*/  BRA `(.L_x_14034) ;  /* 0x0000000000087947 */ /* 0x000fea0003800000 */
.L_x_14057:
[----:B------:R0:W5:Y:S01]  /*2ca0*/  LDG.E R28, desc[UR36][R4.64] ;  /* 0x00000024041c7981 */ /* 0x000162000c1e1900 */
[----:B------:R-:W-:-:S07]  /*2cb0*/  IMAD.MOV.U32 R29, RZ, RZ, RZ ;  /* 0x000000ffff1d7224 */ /* 0x000fce00078e00ff */
.L_x_14034:
        /* <DEDUP_REMOVED lines=19> */
.L_x_14065:
[----:B------:R0:W5:Y:S01]  /*2df0*/  LDG.E.U8 R26, desc[UR36][R4.64] ;  /* 0x00000024041a7981 */ /* 0x000162000c1e1100 */
[----:B------:R-:W-:Y:S01]  /*2e00*/  IMAD.MOV.U32 R27, RZ, RZ, RZ ;  /* 0x000000ffff1b7224 */ /* 0x000fe200078e00ff */
[----:B------:R-:W-:Y:S06]  /*2e10*/  BRA `(.L_x_14067) ;  /* 0x0000000c00447947 */ /* 0x000fec0003800000 */
.L_x_14064:
        /* <DEDUP_REMOVED lines=8> */
.L_x_14069:
[----:B------:R-:W3:Y:S02]  /*2ea0*/  LDG.E R26, desc[UR36][R4.64] ;  /* 0x00000024041a7981 */ /* 0x000ee4000c1e1900 */
[----:B---3--:R-:W-:Y:S01]  /*2eb0*/  SHF.R.S32.HI R27, RZ, 0x1f, R26 ;  /* 0x0000001fff1b7819 */ /* 0x008fe2000001141a */
[----:B------:R-:W-:Y:S06]  /*2ec0*/  BRA `(.L_x_14067) ;  /* 0x0000000c00187947 */ /* 0x000fec0003800000 */
.L_x_14068:
[----:B------:R-:W3:Y:S02]  /*2ed0*/  LDG.E.S16 R26, desc[UR36][R4.64] ;  /* 0x00000024041a7981 */ /* 0x000ee4000c1e1700 */
[----:B---3--:R-:W-:Y:S01]  /*2ee0*/  SHF.R.S32.HI R27, RZ, 0x1f, R26 ;  /* 0x0000001fff1b7819 */ /* 0x008fe2000001141a */
[----:B------:R-:W-:Y:S06]  /*2ef0*/  BRA `(.L_x_14067) ;  /* 0x0000000c000c7947 */ /* 0x000fec0003800000 */
.L_x_14063:
[----:B------:R-:W-:-:S09]  /*2f00*/  UISETP.GT.AND UP0, UPT, UR4, 0x6, UPT ;  /* 0x000000060400788c */ /* 0x000fd2000bf04270 */
[----:B------:R-:W-:Y:S05]  /*2f10*/  BRA.U UP0, `(.L_x_14070) ;  /* 0x00000001002c7547 */ /* 0x000fea000b800000 */
[----:B------:R-:W-:-:S09]  /*2f20*/  UISETP.NE.AND UP0, UPT, UR4, 0x5, UPT ;  /* 0x000000050400788c */ /* 0x000fd2000bf05270 */
[----:B------:R-:W-:Y:S05]  /*2f30*/  BRA.U !UP0, `(.L_x_14071) ;  /* 0x0000000108147547 */ /* 0x000fea000b800000 */
[----:B------:R-:W-:-:S09]  /*2f40*/  UISETP.NE.AND UP0, UPT, UR4, 0x6, UPT ;  /* 0x000000060400788c */ /* 0x000fd2000bf05270 */
[----:B------:R-:W-:Y:S05]  /*2f50*/  BRA.U UP0, `(.L_x_14066) ;  /* 0x00000009009c7547 */ /* 0x000fea000b800000 */
[----:B------:R-:W3:Y:S02]  /*2f60*/  LDG.E R4, desc[UR36][R4.64] ;  /* 0x0000002404047981 */ /* 0x000ee4000c1e1900 */
[----:B---3--:R0:W3:Y:S01]  /*2f70*/  F2I.S64.TRUNC R26, R4 ;  /* 0x00000004001a7311 */ /* 0x0080e2000020d900 */
[----:B------:R-:W-:Y:S05]  /*2f80*/  BRA `(.L_x_14067) ;  /* 0x0000000800e87947 */ /* 0x000fea0003800000 */
.L_x_14071:
[----:B------:R-:W3:Y:S02]  /*2f90*/  LDG.E.U16 R4, desc[UR36][R4.64] ;  /* 0x0000002404047981 */ /* 0x000ee4000c1e1500 */
[----:B---3--:R-:W-:-:S06]  /*2fa0*/  HADD2.F32 R26, -RZ, R4.H0_H0 ;  /* 0x20000004ff1a7230 */ /* 0x008fcc0000004100 */
[----:B------:R-:W0:Y:S01]  /*2fb0*/  F2I.S64.TRUNC R26, R26 ;  /* 0x0000001a001a7311 */ /* 0x000e22000020d900 */
[----:B------:R-:W-:Y:S05]  /*2fc0*/  BRA `(.L_x_14067) ;  /* 0x0000000800d87947 */ /* 0x000fea0003800000 */
.L_x_14070:
[----:B------:R-:W-:-:S09]  /*2fd0*/  UISETP.NE.AND UP0, UPT, UR4, 0x7, UPT ;  /* 0x000000070400788c */ /* 0x000fd2000bf05270 */
[----:B------:R-:W-:Y:S05]  /*2fe0*/  BRA.U !UP0, `(.L_x_14072) ;  /* 0x00000001082c7547 */ /* 0x000fea000b800000 */
[----:B------:R-:W-:-:S09]  /*2ff0*/  UISETP.NE.AND UP0, UPT, UR4, 0x8, UPT ;  /* 0x000000080400788c */ /* 0x000fd2000bf05270 */
[----:B------:R-:W-:Y:S05]  /*3000*/  BRA.U !UP0, `(.L_x_14073) ;  /* 0x0000000108147547 */ /* 0x000fea000b800000 */
[----:B------:R-:W-:-:S09]  /*3010*/  UISETP.NE.AND UP0, UPT, UR4, 0x9, UPT ;  /* 0x000000090400788c */ /* 0x000fd2000bf05270 */
[----:B------:R-:W-:Y:S05]  /*3020*/  BRA.U UP0, `(.L_x_14066) ;  /* 0x0000000900687547 */ /* 0x000fea000b800000 */
[----:B------:R-:W3:Y:S02]  /*3030*/  LDG.E R4, desc[UR36][R4.64] ;  /* 0x0000002404047981 */ /* 0x000ee4000c1e1900 */
[----:B---3--:R0:W3:Y:S01]  /*3040*/  F2I.S64.TRUNC R26, R4 ;  /* 0x00000004001a7311 */ /* 0x0080e2000020d900 */
[----:B------:R-:W-:Y:S05]  /*3050*/  BRA `(.L_x_14067) ;  /* 0x0000000800b47947 */ /* 0x000fea0003800000 */
.L_x_14073:
[----:B------:R-:W3:Y:S02]  /*3060*/  LDG.E.U16 R4, desc[UR36][R4.64] ;  /* 0x0000002404047981 */ /* 0x000ee4000c1e1500 */
[----:B---3--:R-:W-:-:S06]  /*3070*/  HADD2.F32 R26, -RZ, R4.H0_H0 ;  /* 0x20000004ff1a7230 */ /* 0x008fcc0000004100 */
[----:B------:R-:W0:Y:S01]  /*3080*/  F2I.S64.TRUNC R26, R26 ;  /* 0x0000001a001a7311 */ /* 0x000e22000020d900 */
[----:B------:R-:W-:Y:S05]  /*3090*/  BRA `(.L_x_14067) ;  /* 0x0000000800a47947 */ /* 0x000fea0003800000 */
.L_x_14072:
[----:B------:R-:W3:Y:S02]  /*30a0*/  LDG.E.64 R4, desc[UR36][R4.64] ;  /* 0x0000002404047981 */ /* 0x000ee4000c1e1b00 */
[----:B---3--:R0:W3:Y:S01]  /*30b0*/  F2I.S64.F64.TRUNC R26, R4 ;  /* 0x00000004001a7311 */ /* 0x0080e2000030d900 */
[----:B------:R-:W-:Y:S05]  /*30c0*/  BRA `(.L_x_14067) ;  /* 0x0000000800987947 */ /* 0x000fea0003800000 */
.L_x_14062:
        /* <DEDUP_REMOVED lines=13> */
.L_x_14076:
[----:B------:R-:W3:Y:S02]  /*31a0*/  LDG.E.64 R4, desc[UR36][R4.64] ;  /* 0x0000002404047981 */ /* 0x000ee4000c1e1b00 */
[----:B---3--:R0:W3:Y:S01]  /*31b0*/  F2I.S64.F64.TRUNC R26, R4 ;  /* 0x00000004001a7311 */ /* 0x0080e2000030d900 */
[----:B------:R-:W-:Y:S05]  /*31c0*/  BRA `(.L_x_14067) ;  /* 0x0000000800587947 */ /* 0x000fea0003800000 */
.L_x_14075:
        /* <DEDUP_REMOVED lines=24> */
[----:B------:R0:W3:Y:S01]  /*3350*/  F2I.S64.TRUNC R26, R3 ;  /* 0x00000003001a7311 */ /* 0x0000e2000020d900 */
[----:B------:R-:W-:Y:S05]  /*3360*/  BRA `(.L_x_14067) ;  /* 0x0000000400f07947 */ /* 0x000fea0003800000 */
.L_x_14078:
        /* <DEDUP_REMOVED lines=12> */
[----:B------:R0:W3:Y:S01]  /*3430*/  F2I.S64.TRUNC R26, R0 ;  /* 0x00000000001a7311 */ /* 0x0000e2000020d900 */
[----:B------:R-:W-:Y:S05]  /*3440*/  BRA `(.L_x_14067) ;  /* 0x0000000400b87947 */ /* 0x000fea0003800000 */
.L_x_14077:
[----:B------:R-:W3:Y:S02]  /*3450*/  LDG.E.U16 R26, desc[UR36][R4.64] ;  /* 0x00000024041a7981 */ /* 0x000ee4000c1e1500 */
[----:B---3--:R-:W-:-:S06]  /*3460*/  IMAD.U32 R26, R26, 0x10000, RZ ;  /* 0x000100001a1a7824 */ /* 0x008fcc00078e00ff */
[----:B------:R-:W0:Y:S01]  /*3470*/  F2I.S64.TRUNC R26, R26 ;  /* 0x0000001a001a7311 */ /* 0x000e22000020d900 */
[----:B------:R-:W-:Y:S05]  /*3480*/  BRA `(.L_x_14067) ;  /* 0x0000000400a87947 */ /* 0x000fea0003800000 */
.L_x_14074:
        /* <DEDUP_REMOVED lines=11> */
.L_x_14081:
        /* <DEDUP_REMOVED lines=21> */
.L_x_14085:
[----:B------:R-:W-:Y:S05]  /*3690*/  BSYNC.RECONVERGENT B1 ;  /* 0x0000000000017941 */ /* 0x000fea0003800200 */
.L_x_14084:
[----:B------:R-:W-:Y:S01]  /*36a0*/  IMAD.SHL.U32 R0, R0, 0x100000, RZ ;  /* 0x0010000000007824 */ /* 0x000fe200078e00ff */
[----:B------:R-:W-:-:S04]  /*36b0*/  LEA R3, R3, 0x3b800000, 0x17 ;  /* 0x3b80000003037811 */ /* 0x000fc800078eb8ff */
[----:B------:R-:W-:-:S07]  /*36c0*/  LOP3.LUT R26, R3, R0, R7, 0xfe, !PT ;  /* 0x00000000031a7212 */ /* 0x000fce00078efe07 */
.L_x_14083:
[----:B------:R-:W-:Y:S05]  /*36d0*/  BSYNC.RECONVERGENT B0 ;  /* 0x0000000000007941 */ /* 0x000fea0003800200 */
.L_x_14082:
[----:B------:R-:W3:Y:S01]  /*36e0*/  F2I.S64.TRUNC R26, R26 ;  /* 0x0000001a001a7311 */ /* 0x000ee2000020d900 */
[----:B------:R-:W-:Y:S05]  /*36f0*/  BRA `(.L_x_14067) ;  /* 0x00000004000c7947 */ /* 0x000fea0003800000 */
.L_x_14080:
        /* <DEDUP_REMOVED lines=21> */
.L_x_14089:
[----:B------:R-:W-:Y:S05]  /*3850*/  BSYNC.RECONVERGENT B1 ;  /* 0x0000000000017941 */ /* 0x000fea0003800200 */
.L_x_14088:
[----:B------:R-:W-:Y:S01]  /*3860*/  IMAD.SHL.U32 R0, R0, 0x200000, RZ ;  /* 0x0020000000007824 */ /* 0x000fe200078e00ff */
[----:B------:R-:W-:-:S04]  /*3870*/  LEA R3, R3, 0x37800000, 0x17 ;  /* 0x3780000003037811 */ /* 0x000fc800078eb8ff */
[----:B------:R-:W-:-:S07]  /*3880*/  LOP3.LUT R26, R3, R0, R7, 0xfe, !PT ;  /* 0x00000000031a7212 */ /* 0x000fce00078efe07 */
.L_x_14087:
[----:B------:R-:W-:Y:S05]  /*3890*/  BSYNC.RECONVERGENT B0 ;  /* 0x0000000000007941 */ /* 0x000fea0003800200 */
.L_x_14086:
[----:B------:R-:W0:Y:S01]  /*38a0*/  F2I.S64.TRUNC R26, R26 ;  /* 0x0000001a001a7311 */ /* 0x000e22000020d900 */
[----:B------:R-:W-:Y:S05]  /*38b0*/  BRA `(.L_x_14067) ;  /* 0x00000000009c7947 */ /* 0x000fea0003800000 */
.L_x_14079:
        /* <DEDUP_REMOVED lines=8> */
[----:B------:R-:W-:Y:S01]  /*3940*/  IMAD.MOV.U32 R26, RZ, RZ, 0x400000 ;  /* 0x00400000ff1a7424 */ /* 0x000fe200078e00ff */
[----:B---3--:R-:W-:-:S13]  /*3950*/  ISETP.NE.AND P0, PT, R4, RZ, PT ;  /* 0x000000ff0400720c */ /* 0x008fda0003f05270 */
[----:B------:R-:W-:Y:S05]  /*3960*/  @!P0 BRA `(.L_x_14093) ;  /* 0x00000000000c8947 */ /* 0x000fea0003800000 */
[----:B------:R-:W-:-:S13]  /*3970*/  ISETP.NE.AND P0, PT, R4, 0xff, PT ;  /* 0x000000ff0400780c */ /* 0x000fda0003f05270 */
[----:B------:R-:W-:Y:S02]  /*3980*/  @!P0 IMAD.MOV.U32 R26, RZ, RZ, 0x7f800001 ;  /* 0x7f800001ff1a8424 */ /* 0x000fe400078e00ff */
[----:B------:R-:W-:-:S07]  /*3990*/  @P0 IMAD.SHL.U32 R26, R4, 0x800000, RZ ;  /* 0x00800000041a0824 */ /* 0x000fce00078e00ff */
.L_x_14093:
[----:B------:R-:W-:Y:S05]  /*39a0*/  BSYNC.RECONVERGENT B0 ;  /* 0x0000000000007941 */ /* 0x000fea0003800200 */
.L_x_14092:
[----:B------:R-:W0:Y:S01]  /*39b0*/  F2I.S64.TRUNC R26, R26 ;  /* 0x0000001a001a7311 */ /* 0x000e22000020d900 */
[----:B------:R-:W-:Y:S05]  /*39c0*/  BRA `(.L_x_14067) ;  /* 0x0000000000587947 */ /* 0x000fea0003800000 */
.L_x_14066:
        /* <DEDUP_REMOVED lines=16> */
.L_x_14094:
[----:B------:R-:W-:Y:S01]  /*3ad0*/  CS2R R26, SRZ ;  /* 0x00000000001a7805 */ /* 0x000fe2000001ff00 */
[----:B------:R-:W-:Y:S06]  /*3ae0*/  BRA `(.L_x_14067) ;  /* 0x0000000000107947 */ /* 0x000fec0003800000 */
.L_x_14091:
[----:B------:R0:W5:Y:S01]  /*3af0*/  LDG.E.64 R26, desc[UR36][R4.64] ;  /* 0x00000024041a7981 */ /* 0x000162000c1e1b00 */
[----:B------:R-:W-:Y:S05]  /*3b00*/  BRA `(.L_x_14067) ;  /* 0x0000000000087947 */ /* 0x000fea0003800000 */
.L_x_14090:
[----:B------:R0:W5:Y:S01]  /*3b10*/  LDG.E R26, desc[UR36][R4.64] ;  /* 0x00000024041a7981 */ /* 0x000162000c1e1900 */
[----:B------:R-:W-:-:S07]  /*3b20*/  IMAD.MOV.U32 R27, RZ, RZ, RZ ;  /* 0x000000ffff1b7224 */ /* 0x000fce00078e00ff */
.L_x_14067:
[----:B------:R-:W-:-:S07]  /*3b30*/  VIADD R33, R33, 0x80 ;  /* 0x0000008021217836 */ /* 0x000fce0000000000 */
.L_x_14028:
[----:B------:R-:W-:Y:S05]  /*3b40*/  BSYNC.RECONVERGENT B6 ;  /* 0x0000000000067941 */ /* 0x000fea0003800200 */
.L_x_14027:
        /* <DEDUP_REMOVED lines=25> */
.L_x_14100:
[----:B------:R0:W5:Y:S01]  /*3ce0*/  LDG.E.U8 R24, desc[UR36][R4.64] ;  /* 0x0000002404187981 */ /* 0x000162000c1e1100 */
[----:B------:R-:W-:Y:S01]  /*3cf0*/  IMAD.MOV.U32 R25, RZ, RZ, RZ ;  /* 0x000000ffff197224 */ /* 0x000fe200078e00ff */
[----:B------:R-:W-:Y:S06]  /*3d00*/  BRA `(.L_x_14102) ;  /* 0x0000000c00447947 */ /* 0x000fec0003800000 */
.L_x_14099:
        /* <DEDUP_REMOVED lines=8> */
.L_x_14104:
[----:B------:R-:W2:Y:S02]  /*3d90*/  LDG.E R24, desc[UR36][R4.64] ;  /* 0x0000002404187981 */ /* 0x000ea4000c1e1900 */
[----:B--2---:R-:W-:Y:S01]  /*3da0*/  SHF.R.S32.HI R25, RZ, 0x1f, R24 ;  /* 0x0000001fff197819 */ /* 0x004fe20000011418 */
[----:B------:R-:W-:Y:S06]  /*3db0*/  BRA `(.L_x_14102) ;  /* 0x0000000c00187947 */ /* 0x000fec0003800000 */
.L_x_14103:
[----:B------:R-:W2:Y:S02]  /*3dc0*/  LDG.E.S16 R24, desc[UR36][R4.64] ;  /* 0x0000002404187981 */ /* 0x000ea4000c1e1700 */
[----:B--2---:R-:W-:Y:S01]  /*3dd0*/  SHF.R.S32.HI R25, RZ, 0x1f, R24 ;  /* 0x0000001fff197819 */ /* 0x004fe20000011418 */
[----:B------:R-:W-:Y:S06]  /*3de0*/  BRA `(.L_x_14102) ;  /* 0x0000000c000c7947 */ /* 0x000fec0003800000 */
.L_x_14098:
        /* <DEDUP_REMOVED lines=9> */
.L_x_14106:
[----:B------:R-:W2:Y:S02]  /*3e80*/  LDG.E.U16 R4, desc[UR36][R4.64] ;  /* 0x0000002404047981 */ /* 0x000ea4000c1e1500 */
[----:B--2---:R-:W-:-:S06]  /*3e90*/  HADD2.F32 R24, -RZ, R4.H0_H0 ;  /* 0x20000004ff187230 */ /* 0x004fcc0000004100 */
[----:B------:R-:W0:Y:S01]  /*3ea0*/  F2I.S64.TRUNC R24, R24 ;  /* 0x0000001800187311 */ /* 0x000e22000020d900 */
[----:B------:R-:W-:Y:S05]  /*3eb0*/  BRA `(.L_x_14102) ;  /* 0x0000000800d87947 */ /* 0x000fea0003800000 */
.L_x_14105:
        /* <DEDUP_REMOVED lines=9> */
.L_x_14108:
[----:B------:R-:W2:Y:S02]  /*3f50*/  LDG.E.U16 R4, desc[UR36][R4.64] ;  /* 0x0000002404047981 */ /* 0x000ea4000c1e1500 */
[----:B--2---:R-:W-:-:S06]  /*3f60*/  HADD2.F32 R24, -RZ, R4.H0_H0 ;  /* 0x20000004ff187230 */ /* 0x004fcc0000004100 */
[----:B------:R-:W0:Y:S01]  /*3f70*/  F2I.S64.TRUNC R24, R24 ;  /* 0x0000001800187311 */ /* 0x000e22000020d900 */
[----:B------:R-:W-:Y:S05]  /*3f80*/  BRA `(.L_x_14102) ;  /* 0x0000000800a47947 */ /* 0x000fea0003800000 */
.L_x_14107:
[----:B------:R-:W2:Y:S02]  /*3f90*/  LDG.E.64 R4, desc[UR36][R4.64] ;  /* 0x0000002404047981 */ /* 0x000ea4000c1e1b00 */
[----:B--2---:R0:W1:Y:S01]  /*3fa0*/  F2I.S64.F64.TRUNC R24, R4 ;  /* 0x0000000400187311 */ /* 0x004062000030d900 */
[----:B------:R-:W-:Y:S05]  /*3fb0*/  BRA `(.L_x_14102) ;  /* 0x0000000800987947 */ /* 0x000fea0003800000 */
.L_x_14097:
        /* <DEDUP_REMOVED lines=13> */
.L_x_14111:
[----:B------:R-:W2:Y:S02]  /*4090*/  LDG.E.64 R4, desc[UR36][R4.64] ;  /* 0x0000002404047981 */ /* 0x000ea4000c1e1b00 */
[----:B--2---:R0:W1:Y:S01]  /*40a0*/  F2I.S64.F64.TRUNC R24, R4 ;  /* 0x0000000400187311 */ /* 0x004062000030d900 */
[----:B------:R-:W-:Y:S05]  /*40b0*/  BRA `(.L_x_14102) ;  /* 0x0000000800587947 */ /* 0x000fea0003800000 */
.L_x_14110:
        /* <DEDUP_REMOVED lines=26> */
.L_x_14113:
        /* <DEDUP_REMOVED lines=14> */
.L_x_14112:
[----:B------:R-:W2:Y:S02]  /*4340*/  LDG.E.U16 R24, desc[UR36][R4.64] ;  /* 0x0000002404187981 */ /* 0x000ea4000c1e1500 */
[----:B--2---:R-:W-:-:S06]  /*4350*/  IMAD.U32 R24, R24, 0x10000, RZ ;  /* 0x0001000018187824 */ /* 0x004fcc00078e00ff */
[----:B------:R-:W2:Y:S01]  /*4360*/  F2I.S64.TRUNC R24, R24 ;  /* 0x0000001800187311 */ /* 0x000ea2000020d900 */
[----:B------:R-:W-:Y:S05]  /*4370*/  BRA `(.L_x_14102) ;  /* 0x0000000400a87947 */ /* 0x000fea0003800000 */
.L_x_14109:
        /* <DEDUP_REMOVED lines=11> */
.L_x_14116:
        /* <DEDUP_REMOVED lines=21> */
.L_x_14120:
[----:B------:R-:W-:Y:S05]  /*4580*/  BSYNC.RECONVERGENT B1 ;  /* 0x0000000000017941 */ /* 0x000fea0003800200 */
.L_x_14119:
[----:B------:R-:W-:Y:S01]  /*4590*/  IMAD.SHL.U32 R0, R0, 0x100000, RZ ;  /* 0x0010000000007824 */ /* 0x000fe200078e00ff */
[----:B------:R-:W-:-:S04]  /*45a0*/  LEA R3, R3, 0x3b800000, 0x17 ;  /* 0x3b80000003037811 */ /* 0x000fc800078eb8ff */
[----:B------:R-:W-:-:S07]  /*45b0*/  LOP3.LUT R24, R3, R0, R7, 0xfe, !PT ;  /* 0x0000000003187212 */ /* 0x000fce00078efe07 */
.L_x_14118:
[----:B------:R-:W-:Y:S05]  /*45c0*/  BSYNC.RECONVERGENT B0 ;  /* 0x0000000000007941 */ /* 0x000fea0003800200 */
.L_x_14117:
[----:B------:R-:W0:Y:S01]  /*45d0*/  F2I.S64.TRUNC R24, R24 ;  /* 0x0000001800187311 */ /* 0x000e22000020d900 */
[----:B------:R-:W-:Y:S05]  /*45e0*/  BRA `(.L_x_14102) ;  /* 0x00000004000c7947 */ /* 0x000fea0003800000 */
.L_x_14115:
        /* <DEDUP_REMOVED lines=21> */
.L_x_14124:
[----:B------:R-:W-:Y:S05]  /*4740*/  BSYNC.RECONVERGENT B1 ;  /* 0x0000000000017941 */ /* 0x000fea0003800200 */
.L_x_14123:
[----:B------:R-:W-:Y:S01]  /*4750*/  IMAD.SHL.U32 R0, R0, 0x200000, RZ ;  /* 0x0020000000007824 */ /* 0x000fe200078e00ff */
[----:B------:R-:W-:-:S04]  /*4760*/  LEA R3, R3, 0x37800000, 0x17 ;  /* 0x3780000003037811 */ /* 0x000fc800078eb8ff */
[----:B------:R-:W-:-:S07]  /*4770*/  LOP3.LUT R24, R3, R0, R7, 0xfe, !PT ;  /* 0x0000000003187212 */ /* 0x000fce00078efe07 */
.L_x_14122:
[----:B------:R-:W-:Y:S05]  /*4780*/  BSYNC.RECONVERGENT B0 ;  /* 0x0000000000007941 */ /* 0x000fea0003800200 */
.L_x_14121:
[----:B------:R-:W0:Y:S01]  /*4790*/  F2I.S64.TRUNC R24, R24 ;  /* 0x0000001800187311 */ /* 0x000e22000020d900 */
[----:B------:R-:W-:Y:S05]  /*47a0*/  BRA `(.L_x_14102) ;  /* 0x00000000009c7947 */ /* 0x000fea0003800000 */
.L_x_14114:
        /* <DEDUP_REMOVED lines=14> */
.L_x_14128:
[----:B------:R-:W-:Y:S05]  /*4890*/  BSYNC.RECONVERGENT B0 ;  /* 0x0000000000007941 */ /* 0x000fea0003800200 */
.L_x_14127:
[----:B------:R-:W0:Y:S01]  /*48a0*/  F2I.S64.TRUNC R24, R24 ;  /* 0x0000001800187311 */ /* 0x000e22000020d900 */
[----:B------:R-:W-:Y:S05]  /*48b0*/  BRA `(.L_x_14102) ;  /* 0x0000000000587947 */ /* 0x000fea0003800000 */
.L_x_14101:
        /* <DEDUP_REMOVED lines=16> */
.L_x_14129:
[----:B------:R-:W-:Y:S01]  /*49c0*/  CS2R R24, SRZ ;  /* 0x0000000000187805 */ /* 0x000fe2000001ff00 */
[----:B------:R-:W-:Y:S06]  /*49d0*/  BRA `(.L_x_14102) ;  /* 0x0000000000107947 */ /* 0x000fec0003800000 */
.L_x_14126:
[----:B------:R0:W5:Y:S01]  /*49e0*/  LDG.E.64 R24, desc[UR36][R4.64] ;  /* 0x0000002404187981 */ /* 0x000162000c1e1b00 */
[----:B------:R-:W-:Y:S05]  /*49f0*/  BRA `(.L_x_14102) ;  /* 0x0000000000087947 */ /* 0x000fea0003800000 */
.L_x_14125:
[----:B------:R0:W5:Y:S01]  /*4a00*/  LDG.E R24, desc[UR36][R4.64] ;  /* 0x0000002404187981 */ /* 0x000162000c1e1900 */
[----:B------:R-:W-:-:S07]  /*4a10*/  IMAD.MOV.U32 R25, RZ, RZ, RZ ;  /* 0x000000ffff197224 */ /* 0x000fce00078e00ff */
.L_x_14102:
        /* <DEDUP_REMOVED lines=19> */
.L_x_14133:
[----:B------:R0:W5:Y:S01]  /*4b50*/  LDG.E.U8 R22, desc[UR36][R4.64] ;  /* 0x0000002404167981 */ /* 0x000162000c1e1100 */
[----:B------:R-:W-:Y:S01]  /*4b60*/  IMAD.MOV.U32 R23, RZ, RZ, RZ ;  /* 0x000000ffff177224 */ /* 0x000fe200078e00ff */
[----:B------:R-:W-:Y:S06]  /*4b70*/  BRA `(.L_x_14135) ;  /* 0x0000000c00447947 */ /* 0x000fec0003800000 */
.L_x_14132:
        /* <DEDUP_REMOVED lines=8> */
.L_x_14137:
[----:B------:R-:W3:Y:S02]  /*4c00*/  LDG.E R22, desc[UR36][R4.64] ;  /* 0x0000002404167981 */ /* 0x000ee4000c1e1900 */
[----:B---3--:R-:W-:Y:S01]  /*4c10*/  SHF.R.S32.HI R23, RZ, 0x1f, R22 ;  /* 0x0000001fff177819 */ /* 0x008fe20000011416 */
[----:B------:R-:W-:Y:S06]  /*4c20*/  BRA `(.L_x_14135) ;  /* 0x0000000c00187947 */ /* 0x000fec0003800000 */
.L_x_14136:
[----:B------:R-:W3:Y:S02]  /*4c30*/  LDG.E.S16 R22, desc[UR36][R4.64] ;  /* 0x0000002404167981 */ /* 0x000ee4000c1e1700 */
[----:B---3--:R-:W-:Y:S01]  /*4c40*/  SHF.R.S32.HI R23, RZ, 0x1f, R22 ;  /* 0x0000001fff177819 */ /* 0x008fe20000011416 */
[----:B------:R-:W-:Y:S06]  /*4c50*/  BRA `(.L_x_14135) ;  /* 0x0000000c000c7947 */ /* 0x000fec0003800000 */
.L_x_14131:
        /* <DEDUP_REMOVED lines=9> */
.L_x_14139:
[----:B------:R-:W3:Y:S02]  /*4cf0*/  LDG.E.U16 R4, desc[UR36][R4.64] ;  /* 0x0000002404047981 */ /* 0x000ee4000c1e1500 */
[----:B---3--:R-:W-:-:S06]  /*4d00*/  HADD2.F32 R22, -RZ, R4.H0_H0 ;  /* 0x20000004ff167230 */ /* 0x008fcc0000004100 */
[----:B------:R-:W0:Y:S01]  /*4d10*/  F2I.S64.TRUNC R22, R22 ;  /* 0x0000001600167311 */ /* 0x000e22000020d900 */
[----:B------:R-:W-:Y:S05]  /*4d20*/  BRA `(.L_x_14135) ;  /* 0x0000000800d87947 */ /* 0x000fea0003800000 */
.L_x_14138:
        /* <DEDUP_REMOVED lines=9> */
.L_x_14141:
[----:B------:R-:W3:Y:S02]  /*4dc0*/  LDG.E.U16 R4, desc[UR36][R4.64] ;  /* 0x0000002404047981 */ /* 0x000ee4000c1e1500 */
[----:B---3--:R-:W-:-:S06]  /*4dd0*/  HADD2.F32 R22, -RZ, R4.H0_H0 ;  /* 0x20000004ff167230 */ /* 0x008fcc0000004100 */
[----:B------:R-:W0:Y:S01]  /*4de0*/  F2I.S64.TRUNC R22, R22 ;  /* 0x0000001600167311 */ /* 0x000e22000020d900 */
[----:B------:R-:W-:Y:S05]  /*4df0*/  BRA `(.L_x_14135) ;  /* 0x0000000800a47947 */ /* 0x000fea0003800000 */
.L_x_14140:
[----:B------:R-:W3:Y:S02]  /*4e00*/  LDG.E.64 R4, desc[UR36][R4.64] ;  /* 0x0000002404047981 */ /* 0x000ee4000c1e1b00 */
[----:B---3--:R0:W3:Y:S01]  /*4e10*/  F2I.S64.F64.TRUNC R22, R4 ;  /* 0x0000000400167311 */ /* 0x0080e2000030d900 */
[----:B------:R-:W-:Y:S05]  /*4e20*/  BRA `(.L_x_14135) ;  /* 0x0000000800987947 */ /* 0x000fea0003800000 */
.L_x_14130:
        /* <DEDUP_REMOVED lines=13> */
.L_x_14144:
[----:B------:R-:W3:Y:S02]  /*4f00*/  LDG.E.64 R4, desc[UR36][R4.64] ;  /* 0x0000002404047981 */ /* 0x000ee4000c1e1b00 */
[----:B---3--:R0:W3:Y:S01]  /*4f10*/  F2I.S64.F64.TRUNC R22, R4 ;  /* 0x0000000400167311 */ /* 0x0080e2000030d900 */
[----:B------:R-:W-:Y:S05]  /*4f20*/  BRA `(.L_x_14135) ;  /* 0x0000000800587947 */ /* 0x000fea0003800000 */
.L_x_14143:
        /* <DEDUP_REMOVED lines=26> */
.L_x_14146:
        /* <DEDUP_REMOVED lines=14> */
.L_x_14145:
[----:B------:R-:W3:Y:S02]  /*51b0*/  LDG.E.U16 R22, desc[UR36][R4.64] ;  /* 0x0000002404167981 */ /* 0x000ee4000c1e1500 */
[----:B---3--:R-:W-:-:S06]  /*51c0*/  IMAD.U32 R22, R22, 0x10000, RZ ;  /* 0x0001000016167824 */ /* 0x008fcc00078e00ff */
[----:B------:R-:W0:Y:S01]  /*51d0*/  F2I.S64.TRUNC R22, R22 ;  /* 0x0000001600167311 */ /* 0x000e22000020d900 */
[----:B------:R-:W-:Y:S05]  /*51e0*/  BRA `(.L_x_14135) ;  /* 0x0000000400a87947 */ /* 0x000fea0003800000 */
.L_x_14142:
        /* <DEDUP_REMOVED lines=11> */
.L_x_14149:
        /* <DEDUP_REMOVED lines=21> */
.L_x_14153:
[----:B------:R-:W-:Y:S05]  /*53f0*/  BSYNC.RECONVERGENT B1 ;  /* 0x0000000000017941 */ /* 0x000fea0003800200 */
.L_x_14152:
[----:B------:R-:W-:Y:S01]  /*5400*/  IMAD.SHL.U32 R0, R0, 0x100000, RZ ;  /* 0x0010000000007824 */ /* 0x000fe200078e00ff */
[----:B------:R-:W-:-:S04]  /*5410*/  LEA R3, R3, 0x3b800000, 0x17 ;  /* 0x3b80000003037811 */ /* 0x000fc800078eb8ff */
[----:B------:R-:W-:-:S07]  /*5420*/  LOP3.LUT R22, R3, R0, R7, 0xfe, !PT ;  /* 0x0000000003167212 */ /* 0x000fce00078efe07 */
.L_x_14151:
[----:B------:R-:W-:Y:S05]  /*5430*/  BSYNC.RECONVERGENT B0 ;  /* 0x0000000000007941 */ /* 0x000fea0003800200 */
.L_x_14150:
[----:B------:R-:W3:Y:S01]  /*5440*/  F2I.S64.TRUNC R22, R22 ;  /* 0x0000001600167311 */ /* 0x000ee2000020d900 */
[----:B------:R-:W-:Y:S05]  /*5450*/  BRA `(.L_x_14135) ;  /* 0x00000004000c7947 */ /* 0x000fea0003800000 */
.L_x_14148:
        /* <DEDUP_REMOVED lines=21> */
.L_x_14157:
[----:B------:R-:W-:Y:S05]  /*55b0*/  BSYNC.RECONVERGENT B1 ;  /* 0x0000000000017941 */ /* 0x000fea0003800200 */
.L_x_14156:
[----:B------:R-:W-:Y:S01]  /*55c0*/  IMAD.SHL.U32 R0, R0, 0x200000, RZ ;  /* 0x0020000000007824 */ /* 0x000fe200078e00ff */
[----:B------:R-:W-:-:S04]  /*55d0*/  LEA R3, R3, 0x37800000, 0x17 ;  /* 0x3780000003037811 */ /* 0x000fc800078eb8ff */
[----:B------:R-:W-:-:S07]  /*55e0*/  LOP3.LUT R22, R3, R0, R7, 0xfe, !PT ;  /* 0x0000000003167212 */ /* 0x000fce00078efe07 */
.L_x_14155:
[----:B------:R-:W-:Y:S05]  /*55f0*/  BSYNC.RECONVERGENT B0 ;  /* 0x0000000000007941 */ /* 0x000fea0003800200 */
.L_x_14154:
[----:B------:R-:W0:Y:S01]  /*5600*/  F2I.S64.TRUNC R22, R22 ;  /* 0x0000001600167311 */ /* 0x000e22000020d900 */
[----:B------:R-:W-:Y:S05]  /*5610*/  BRA `(.L_x_14135) ;  /* 0x00000000009c7947 */ /* 0x000fea0003800000 */
.L_x_14147:
        /* <DEDUP_REMOVED lines=14> */
.L_x_14161:
[----:B------:R-:W-:Y:S05]  /*5700*/  BSYNC.RECONVERGENT B0 ;  /* 0x0000000000007941 */ /* 0x000fea0003800200 */
.L_x_14160:
[----:B------:R-:W0:Y:S01]  /*5710*/  F2I.S64.TRUNC R22, R22 ;  /* 0x0000001600167311 */ /* 0x000e22000020d900 */
[----:B------:R-:W-:Y:S05]  /*5720*/  BRA `(.L_x_14135) ;  /* 0x0000000000587947 */ /* 0x000fea0003800000 */
.L_x_14134:
        /* <DEDUP_REMOVED lines=16> */
.L_x_14162:
[----:B------:R-:W-:Y:S01]  /*5830*/  CS2R R22, SRZ ;  /* 0x0000000000167805 */ /* 0x000fe2000001ff00 */
[----:B------:R-:W-:Y:S06]  /*5840*/  BRA `(.L_x_14135) ;  /* 0x0000000000107947 */ /* 0x000fec0003800000 */
.L_x_14159:
[----:B------:R0:W5:Y:S01]  /*5850*/  LDG.E.64 R22, desc[UR36][R4.64] ;  /* 0x0000002404167981 */ /* 0x000162000c1e1b00 */
[----:B------:R-:W-:Y:S05]  /*5860*/  BRA `(.L_x_14135) ;  /* 0x0000000000087947 */ /* 0x000fea0003800000 */
.L_x_14158:
[----:B------:R0:W5:Y:S01]  /*5870*/  LDG.E R22, desc[UR36][R4.64] ;  /* 0x0000002404167981 */ /* 0x000162000c1e1900 */
[----:B------:R-:W-:-:S07]  /*5880*/  IMAD.MOV.U32 R23, RZ, RZ, RZ ;  /* 0x000000ffff177224 */ /* 0x000fce00078e00ff */
.L_x_14135:
[----:B------:R-:W-:-:S07]  /*5890*/  VIADD R33, R33, 0x80 ;  /* 0x0000008021217836 */ /* 0x000fce0000000000 */
.L_x_14096:
[----:B------:R-:W-:Y:S05]  /*58a0*/  BSYNC.RECONVERGENT B6 ;  /* 0x0000000000067941 */ /* 0x000fea0003800200 */
.L_x_14095:
        /* <DEDUP_REMOVED lines=25> */
.L_x_14168:
[----:B------:R0:W5:Y:S01]  /*5a40*/  LDG.E.U8 R16, desc[UR36][R4.64] ;  /* 0x0000002404107981 */ /* 0x000162000c1e1100 */
[----:B------:R-:W-:Y:S01]  /*5a50*/  IMAD.MOV.U32 R17, RZ, RZ, RZ ;  /* 0x000000ffff117224 */ /* 0x000fe200078e00ff */
[----:B------:R-:W-:Y:S06]  /*5a60*/  BRA `(.L_x_14170) ;  /* 0x0000000c00447947 */ /* 0x000fec0003800000 */
.L_x_14167:
        /* <DEDUP_REMOVED lines=8> */
.L_x_14172:
[----:B------:R-:W2:Y:S02]  /*5af0*/  LDG.E R16, desc[UR36][R4.64] ;  /* 0x0000002404107981 */ /* 0x000ea4000c1e1900 */
[----:B--2---:R-:W-:Y:S01]  /*5b00*/  SHF.R.S32.HI R17, RZ, 0x1f, R16 ;  /* 0x0000001fff117819 */ /* 0x004fe20000011410 */
[----:B------:R-:W-:Y:S06]  /*5b10*/  BRA `(.L_x_14170) ;  /* 0x0000000c00187947 */ /* 0x000fec0003800000 */
.L_x_14171:
[----:B------:R-:W2:Y:S02]  /*5b20*/  LDG.E.S16 R16, desc[UR36][R4.64] ;  /* 0x0000002404107981 */ /* 0x000ea4000c1e1700 */
[----:B--2---:R-:W-:Y:S01]  /*5b30*/  SHF.R.S32.HI R17, RZ, 0x1f, R16 ;  /* 0x0000001fff117819 */ /* 0x004fe20000011410 */
[----:B------:R-:W-:Y:S06]  /*5b40*/  BRA `(.L_x_14170) ;  /* 0x0000000c000c7947 */ /* 0x000fec0003800000 */
.L_x_14166:
        /* <DEDUP_REMOVED lines=9> */
.L_x_14174:
[----:B------:R-:W2:Y:S02]  /*5be0*/  LDG.E.U16 R4, desc[UR36][R4.64] ;  /* 0x0000002404047981 */ /* 0x000ea4000c1e1500 */
[----:B--2---:R-:W-:-:S06]  /*5bf0*/  HADD2.F32 R16, -RZ, R4.H0_H0 ;  /* 0x20000004ff107230 */ /* 0x004fcc0000004100 */
[----:B------:R-:W2:Y:S01]  /*5c00*/  F2I.S64.TRUNC R16, R16 ;  /* 0x0000001000107311 */ /* 0x000ea2000020d900 */
[----:B------:R-:W-:Y:S05]  /*5c10*/  BRA `(.L_x_14170) ;  /* 0x0000000800d87947 */ /* 0x000fea0003800000 */
.L_x_14173:
        /* <DEDUP_REMOVED lines=9> */
.L_x_14176:
[----:B------:R-:W2:Y:S02]  /*5cb0*/  LDG.E.U16 R4, desc[UR36][R4.64] ;  /* 0x0000002404047981 */ /* 0x000ea4000c1e1500 */
[----:B--2---:R-:W-:-:S06]  /*5cc0*/  HADD2.F32 R16, -RZ, R4.H0_H0 ;  /* 0x20000004ff107230 */ /* 0x004fcc0000004100 */
[----:B------:R-:W0:Y:S01]  /*5cd0*/  F2I.S64.TRUNC R16, R16 ;  /* 0x0000001000107311 */ /* 0x000e22000020d900 */
[----:B------:R-:W-:Y:S05]  /*5ce0*/  BRA `(.L_x_14170) ;  /* 0x0000000800a47947 */ /* 0x000fea0003800000 */
.L_x_14175:
[----:B------:R-:W2:Y:S02]  /*5cf0*/  LDG.E.64 R4, desc[UR36][R4.64] ;  /* 0x0000002404047981 */ /* 0x000ea4000c1e1b00 */
[----:B--2---:R0:W1:Y:S01]  /*5d00*/  F2I.S64.F64.TRUNC R16, R4 ;  /* 0x0000000400107311 */ /* 0x004062000030d900 */
[----:B------:R-:W-:Y:S05]  /*5d10*/  BRA `(.L_x_14170) ;  /* 0x0000000800987947 */ /* 0x000fea0003800000 */
.L_x_14165:
        /* <DEDUP_REMOVED lines=13> */
.L_x_14179:
[----:B------:R-:W2:Y:S02]  /*5df0*/  LDG.E.64 R4, desc[UR36][R4.64] ;  /* 0x0000002404047981 */ /* 0x000ea4000c1e1b00 */
[----:B--2---:R0:W1:Y:S01]  /*5e00*/  F2I.S64.F64.TRUNC R16, R4 ;  /* 0x0000000400107311 */ /* 0x004062000030d900 */
[----:B------:R-:W-:Y:S05]  /*5e10*/  BRA `(.L_x_14170) ;  /* 0x0000000800587947 */ /* 0x000fea0003800000 */
.L_x_14178:
        /* <DEDUP_REMOVED lines=26> */
.L_x_14181:
        /* <DEDUP_REMOVED lines=14> */
.L_x_14180:
[----:B------:R-:W2:Y:S02]  /*60a0*/  LDG.E.U16 R16, desc[UR36][R4.64] ;  /* 0x0000002404107981 */ /* 0x000ea4000c1e1500 */
[----:B--2---:R-:W-:-:S06]  /*60b0*/  IMAD.U32 R16, R16, 0x10000, RZ ;  /* 0x0001000010107824 */ /* 0x004fcc00078e00ff */
[----:B------:R-:W0:Y:S01]  /*60c0*/  F2I.S64.TRUNC R16, R16 ;  /* 0x0000001000107311 */ /* 0x000e22000020d900 */
[----:B------:R-:W-:Y:S05]  /*60d0*/  BRA `(.L_x_14170) ;  /* 0x0000000400a87947 */ /* 0x000fea0003800000 */
.L_x_14177:
        /* <DEDUP_REMOVED lines=11> */
.L_x_14184:
        /* <DEDUP_REMOVED lines=21> */
.L_x_14188:
[----:B------:R-:W-:Y:S05]  /*62e0*/  BSYNC.RECONVERGENT B1 ;  /* 0x0000000000017941 */ /* 0x000fea0003800200 */
.L_x_14187:
[----:B------:R-:W-:Y:S01]  /*62f0*/  IMAD.SHL.U32 R0, R0, 0x100000, RZ ;  /* 0x0010000000007824 */ /* 0x000fe200078e00ff */
[----:B------:R-:W-:-:S04]  /*6300*/  LEA R3, R3, 0x3b800000, 0x17 ;  /* 0x3b80000003037811 */ /* 0x000fc800078eb8ff */
[----:B------:R-:W-:-:S07]  /*6310*/  LOP3.LUT R16, R3, R0, R7, 0xfe, !PT ;  /* 0x0000000003107212 */ /* 0x000fce00078efe07 */
.L_x_14186:
[----:B------:R-:W-:Y:S05]  /*6320*/  BSYNC.RECONVERGENT B0 ;  /* 0x0000000000007941 */ /* 0x000fea0003800200 */
.L_x_14185:
[----:B------:R-:W0:Y:S01]  /*6330*/  F2I.S64.TRUNC R16, R16 ;  /* 0x0000001000107311 */ /* 0x000e22000020d900 */
[----:B------:R-:W-:Y:S05]  /*6340*/  BRA `(.L_x_14170) ;  /* 0x00000004000c7947 */ /* 0x000fea0003800000 */
.L_x_14183:
        /* <DEDUP_REMOVED lines=21> */
.L_x_14192:
[----:B------:R-:W-:Y:S05]  /*64a0*/  BSYNC.RECONVERGENT B1 ;  /* 0x0000000000017941 */ /* 0x000fea0003800200 */
.L_x_14191:
[----:B------:R-:W-:Y:S01]  /*64b0*/  IMAD.SHL.U32 R0, R0, 0x200000, RZ ;  /* 0x0020000000007824 */ /* 0x000fe200078e00ff */
[----:B------:R-:W-:-:S04]  /*64c0*/  LEA R3, R3, 0x37800000, 0x17 ;  /* 0x3780000003037811 */ /* 0x000fc800078eb8ff */
[----:B------:R-:W-:-:S07]  /*64d0*/  LOP3.LUT R16, R3, R0, R7, 0xfe, !PT ;  /* 0x0000000003107212 */ /* 0x000fce00078efe07 */
.L_x_14190:
[----:B------:R-:W-:Y:S05]  /*64e0*/  BSYNC.RECONVERGENT B0 ;  /* 0x0000000000007941 */ /* 0x000fea0003800200 */
.L_x_14189:
[----:B------:R-:W0:Y:S01]  /*64f0*/  F2I.S64.TRUNC R16, R16 ;  /* 0x0000001000107311 */ /* 0x000e22000020d900 */
[----:B------:R-:W-:Y:S05]  /*6500*/  BRA `(.L_x_14170) ;  /* 0x00000000009c7947 */ /* 0x000fea0003800000 */
.L_x_14182:
        /* <DEDUP_REMOVED lines=14> */
.L_x_14196:
[----:B------:R-:W-:Y:S05]  /*65f0*/  BSYNC.RECONVERGENT B0 ;  /* 0x0000000000007941 */ /* 0x000fea0003800200 */
.L_x_14195:
[----:B------:R-:W0:Y:S01]  /*6600*/  F2I.S64.TRUNC R16, R16 ;  /* 0x0000001000107311 */ /* 0x000e22000020d900 */
[----:B------:R-:W-:Y:S05]  /*6610*/  BRA `(.L_x_14170) ;  /* 0x0000000000587947 */ /* 0x000fea0003800000 */
.L_x_14169:
        /* <DEDUP_REMOVED lines=16> */
.L_x_14197:
[----:B------:R-:W-:Y:S01]  /*6720*/  CS2R R16, SRZ ;  /* 0x0000000000107805 */ /* 0x000fe2000001ff00 */
[----:B------:R-:W-:Y:S06]  /*6730*/  BRA `(.L_x_14170) ;  /* 0x0000000000107947 */ /* 0x000fec0003800000 */
.L_x_14194:
[----:B------:R0:W5:Y:S01]  /*6740*/  LDG.E.64 R16, desc[UR36][R4.64] ;  /* 0x0000002404107981 */ /* 0x000162000c1e1b00 */
[----:B------:R-:W-:Y:S05]  /*6750*/  BRA `(.L_x_14170) ;  /* 0x0000000000087947 */ /* 0x000fea0003800000 */
.L_x_14193:
[----:B------:R0:W5:Y:S01]  /*6760*/  LDG.E R16, desc[UR36][R4.64] ;  /* 0x0000002404107981 */ /* 0x000162000c1e1900 */
[----:B------:R-:W-:-:S07]  /*6770*/  IMAD.MOV.U32 R17, RZ, RZ, RZ ;  /* 0x000000ffff117224 */ /* 0x000fce00078e00ff */
.L_x_14170:
        /* <DEDUP_REMOVED lines=19> */
.L_x_14201:
[----:B------:R0:W5:Y:S01]  /*68b0*/  LDG.E.U8 R18, desc[UR36][R4.64] ;  /* 0x0000002404127981 */ /* 0x000162000c1e1100 */
[----:B------:R-:W-:Y:S01]  /*68c0*/  IMAD.MOV.U32 R19, RZ, RZ, RZ ;  /* 0x000000ffff137224 */ /* 0x000fe200078e00ff */
[----:B------:R-:W-:Y:S06]  /*68d0*/  BRA `(.L_x_14164) ;  /* 0x0000000c00407947 */ /* 0x000fec0003800000 */
.L_x_14200:
        /* <DEDUP_REMOVED lines=8> */
.L_x_14204:
[----:B------:R-:W2:Y:S02]  /*6960*/  LDG.E R18, desc[UR36][R4.64] ;  /* 0x0000002404127981 */ /* 0x000ea4000c1e1900 */
[----:B--2---:R-:W-:Y:S01]  /*6970*/  SHF.R.S32.HI R19, RZ, 0x1f, R18 ;  /* 0x0000001fff137819 */ /* 0x004fe20000011412 */
[----:B------:R-:W-:Y:S06]  /*6980*/  BRA `(.L_x_14164) ;  /* 0x0000000c00147947 */ /* 0x000fec0003800000 */
.L_x_14203:
[----:B------:R-:W2:Y:S02]  /*6990*/  LDG.E.S16 R18, desc[UR36][R4.64] ;  /* 0x0000002404127981 */ /* 0x000ea4000c1e1700 */
[----:B--2---:R-:W-:Y:S01]  /*69a0*/  SHF.R.S32.HI R19, RZ, 0x1f, R18 ;  /* 0x0000001fff137819 */ /* 0x004fe20000011412 */
[----:B------:R-:W-:Y:S06]  /*69b0*/  BRA `(.L_x_14164) ;  /* 0x0000000c00087947 */ /* 0x000fec0003800000 */
.L_x_14199:
        /* <DEDUP_REMOVED lines=9> */
.L_x_14206:
[----:B------:R-:W2:Y:S02]  /*6a50*/  LDG.E.U16 R4, desc[UR36][R4.64] ;  /* 0x0000002404047981 */ /* 0x000ea4000c1e1500 */
[----:B--2---:R-:W-:-:S06]  /*6a60*/  HADD2.F32 R18, -RZ, R4.H0_H0 ;  /* 0x20000004ff127230 */ /* 0x004fcc0000004100 */
[----:B------:R-:W0:Y:S01]  /*6a70*/  F2I.S64.TRUNC R18, R18 ;  /* 0x0000001200127311 */ /* 0x000e22000020d900 */
[----:B------:R-:W-:Y:S05]  /*6a80*/  BRA `(.L_x_14164) ;  /* 0x0000000800d47947 */ /* 0x000fea0003800000 */
.L_x_14205:
        /* <DEDUP_REMOVED lines=9> */
.L_x_14208:
[----:B------:R-:W2:Y:S02]  /*6b20*/  LDG.E.U16 R4, desc[UR36][R4.64] ;  /* 0x0000002404047981 */ /* 0x000ea4000c1e1500 */
[----:B--2---:R-:W-:-:S06]  /*6b30*/  HADD2.F32 R18, -RZ, R4.H0_H0 ;  /* 0x20000004ff127230 */ /* 0x004fcc0000004100 */
[----:B------:R-:W0:Y:S01]  /*6b40*/  F2I.S64.TRUNC R18, R18 ;  /* 0x0000001200127311 */ /* 0x000e22000020d900 */
[----:B------:R-:W-:Y:S05]  /*6b50*/  BRA `(.L_x_14164) ;  /* 0x0000000800a07947 */ /* 0x000fea0003800000 */
.L_x_14207:
[----:B------:R-:W2:Y:S02]  /*6b60*/  LDG.E.64 R4, desc[UR36][R4.64] ;  /* 0x0000002404047981 */ /* 0x000ea4000c1e1b00 */
[----:B--2---:R0:W1:Y:S01]  /*6b70*/  F2I.S64.F64.TRUNC R18, R4 ;  /* 0x0000000400127311 */ /* 0x004062000030d900 */
[----:B------:R-:W-:Y:S05]  /*6b80*/  BRA `(.L_x_14164) ;  /* 0x0000000800947947 */ /* 0x000fea0003800000 */
.L_x_14198:
        /* <DEDUP_REMOVED lines=13> */
.L_x_14211:
[----:B------:R-:W2:Y:S02]  /*6c60*/  LDG.E.64 R4, desc[UR36][R4.64] ;  /* 0x0000002404047981 */ /* 0x000ea4000c1e1b00 */
[----:B--2---:R0:W1:Y:S01]  /*6c70*/  F2I.S64.F64.TRUNC R18, R4 ;  /* 0x0000000400127311 */ /* 0x004062000030d900 */
[----:B------:R-:W-:Y:S05]  /*6c80*/  BRA `(.L_x_14164) ;  /* 0x0000000800547947 */ /* 0x000fea0003800000 */
.L_x_14210:
        /* <DEDUP_REMOVED lines=26> */
.L_x_14213:
        /* <DEDUP_REMOVED lines=14> */
.L_x_14212:
[----:B------:R-:W2:Y:S02]  /*6f10*/  LDG.E.U16 R18, desc[UR36][R4.64] ;  /* 0x0000002404127981 */ /* 0x000ea4000c1e1500 */
[----:B--2---:R-:W-:-:S06]  /*6f20*/  IMAD.U32 R18, R18, 0x10000, RZ ;  /* 0x0001000012127824 */ /* 0x004fcc00078e00ff */
[----:B------:R-:W0:Y:S01]  /*6f30*/  F2I.S64.TRUNC R18, R18 ;  /* 0x0000001200127311 */ /* 0x000e22000020d900 */
[----:B------:R-:W-:Y:S05]  /*6f40*/  BRA `(.L_x_14164) ;  /* 0x0000000400a47947 */ /* 0x000fea0003800000 */
.L_x_14209:
        /* <DEDUP_REMOVED lines=11> */
.L_x_14216:
        /* <DEDUP_REMOVED lines=21> */
.L_x_14220:
[----:B------:R-:W-:Y:S05]  /*7150*/  BSYNC.RECONVERGENT B1 ;  /* 0x0000000000017941 */ /* 0x000fea0003800200 */
.L_x_14219:
[----:B------:R-:W-:Y:S01]  /*7160*/  IMAD.SHL.U32 R0, R0, 0x100000, RZ ;  /* 0x0010000000007824 */ /* 0x000fe200078e00ff */
[----:B------:R-:W-:-:S04]  /*7170*/  LEA R3, R3, 0x3b800000, 0x17 ;  /* 0x3b80000003037811 */ /* 0x000fc800078eb8ff */
[----:B------:R-:W-:-:S07]  /*7180*/  LOP3.LUT R18, R3, R0, R7, 0xfe, !PT ;  /* 0x0000000003127212 */ /* 0x000fce00078efe07 */
.L_x_14218:
[----:B------:R-:W-:Y:S05]  /*7190*/  BSYNC.RECONVERGENT B0 ;  /* 0x0000000000007941 */ /* 0x000fea0003800200 */
.L_x_14217:
[----:B------:R-:W0:Y:S01]  /*71a0*/  F2I.S64.TRUNC R18, R18 ;  /* 0x0000001200127311 */ /* 0x000e22000020d900 */
[----:B------:R-:W-:Y:S05]  /*71b0*/  BRA `(.L_x_14164) ;  /* 0x0000000400087947 */ /* 0x000fea0003800000 */
.L_x_14215:
        /* <DEDUP_REMOVED lines=21> */
.L_x_14224:
[----:B------:R-:W-:Y:S05]  /*7310*/  BSYNC.RECONVERGENT B1 ;  /* 0x0000000000017941 */ /* 0x000fea0003800200 */
.L_x_14223:
[----:B------:R-:W-:Y:S01]  /*7320*/  IMAD.SHL.U32 R0, R0, 0x200000, RZ ;  /* 0x0020000000007824 */ /* 0x000fe200078e00ff */
[----:B------:R-:W-:-:S04]  /*7330*/  LEA R3, R3, 0x37800000, 0x17 ;  /* 0x3780000003037811 */ /* 0x000fc800078eb8ff */
[----:B------:R-:W-:-:S07]  /*7340*/  LOP3.LUT R18, R3, R0, R7, 0xfe, !PT ;  /* 0x0000000003127212 */ /* 0x000fce00078efe07 */
.L_x_14222:
[----:B------:R-:W-:Y:S05]  /*7350*/  BSYNC.RECONVERGENT B0 ;  /* 0x0000000000007941 */ /* 0x000fea0003800200 */
.L_x_14221:
[----:B------:R-:W0:Y:S01]  /*7360*/  F2I.S64.TRUNC R18, R18 ;  /* 0x0000001200127311 */ /* 0x000e22000020d900 */
[----:B------:R-:W-:Y:S05]  /*7370*/  BRA `(.L_x_14164) ;  /* 0x0000000000987947 */ /* 0x000fea0003800000 */
.L_x_14214:
        /* <DEDUP_REMOVED lines=14> */
.L_x_14228:
[----:B------:R-:W-:Y:S05]  /*7460*/  BSYNC.RECONVERGENT B0 ;  /* 0x0000000000007941 */ /* 0x000fea0003800200 */
.L_x_14227:
[----:B------:R-:W0:Y:S01]  /*7470*/  F2I.S64.TRUNC R18, R18 ;  /* 0x0000001200127311 */ /* 0x000e22000020d900 */
[----:B------:R-:W-:Y:S05]  /*7480*/  BRA `(.L_x_14164) ;  /* 0x0000000000547947 */ /* 0x000fea0003800000 */
.L_x_14202:
        /* <DEDUP_REMOVED lines=16> */
.L_x_14229:
[----:B------:R-:W-:Y:S05]  /*7590*/  BRA `(.L_x_14164) ;  /* 0x0000000000107947 */ /* 0x000fea0003800000 */
.L_x_14226:
[----:B------:R0:W5:Y:S01]  /*75a0*/  LDG.E.64 R18, desc[UR36][R4.64] ;  /* 0x0000002404127981 */ /* 0x000162000c1e1b00 */
[----:B------:R-:W-:Y:S05]  /*75b0*/  BRA `(.L_x_14164) ;  /* 0x0000000000087947 */ /* 0x000fea0003800000 */
.L_x_14225:
[----:B------:R0:W5:Y:S01]  /*75c0*/  LDG.E R18, desc[UR36][R4.64] ;  /* 0x0000002404127981 */ /* 0x000162000c1e1900 */
[----:B------:R-:W-:-:S07]  /*75d0*/  IMAD.MOV.U32 R19, RZ, RZ, RZ ;  /* 0x000000ffff137224 */ /* 0x000fce00078e00ff */
.L_x_14164:
[----:B------:R-:W-:Y:S05]  /*75e0*/  BSYNC.RECONVERGENT B6 ;  /* 0x0000000000067941 */ /* 0x000fea0003800200 */
.L_x_14163:
[----:B------:R-:W-:Y:S01]  /*75f0*/  ISETP.GE.AND P0, PT, R35, R2, PT ;  /* 0x000000022300720c */ /* 0x000fe20003f06270 */
[----:B------:R-:W-:-:S12]  /*7600*/  BSSY.RECONVERGENT B0, `(.L_x_14230) ;  /* 0x000001e000007945 */ /* 0x000fd80003800200 */
[----:B------:R-:W-:Y:S05]  /*7610*/  @P0 BRA `(.L_x_14231) ;  /* 0x0000000000700947 */ /* 0x000fea0003800000 */
[----:B01-345:R-:W-:-:S04]  /*7620*/  LOP3.LUT R0, R37, R31, RZ, 0xfc, !PT ;  /* 0x0000001f25007212 */ /* 0x03bfc800078efcff */
[----:B------:R-:W-:-:S13]  /*7630*/  ISETP.NE.U32.AND P0, PT, R0, RZ, PT ;  /* 0x000000ff0000720c */ /* 0x000fda0003f05070 */
[----:B------:R-:W-:Y:S05]  /*7640*/  @P0 BRA `(.L_x_14232) ;  /* 0x0000000000500947 */ /* 0x000fea0003800000 */
[----:B------:R-:W0:Y:S01]  /*7650*/  I2F.U32.RP R0, R30 ;  /* 0x0000001e00007306 */ /* 0x000e220000209000 */
[----:B------:R-:W-:-:S07]  /*7660*/  ISETP.NE.U32.AND P2, PT, R30, RZ, PT ;  /* 0x000000ff1e00720c */ /* 0x000fce0003f45070 */
[----:B0-----:R-:W2:Y:S02]  /*7670*/  MUFU.RCP R0, R0 ;  /* 0x0000000000007308 */ /* 0x001ea40000001000 */
[----:B--2---:R-:W-:-:S06]  /*7680*/  VIADD R4, R0, 0xffffffe ;  /* 0x0ffffffe00047836 */ /* 0x004fcc0000000000 */
[----:B------:R0:W1:Y:S02]  /*7690*/  F2I.FTZ.U32.TRUNC.NTZ R5, R4 ;  /* 0x0000000400057305 */ /* 0x000064000021f000 */
[----:B0-----:R-:W-:Y:S02]  /*76a0*/  IMAD.MOV.U32 R4, RZ, RZ, RZ ;  /* 0x000000ffff047224 */ /* 0x001fe400078e00ff */
        /* <DEDUP_REMOVED lines=8> */
[----:B------:R-:W-:Y:S02]  /*7730*/  @P0 IMAD.IADD R37, R37, 0x1, -R30 ;  /* 0x0000000125250824 */ /* 0x000fe400078e0a1e */
[----:B------:R-:W-:-:S03]  /*7740*/  @P0 VIADD R4, R4, 0x1 ;  /* 0x0000000104040836 */ /* 0x000fc60000000000 */
[----:B------:R-:W-:-:S13]  /*7750*/  ISETP.GE.U32.AND P1, PT, R37, R30, PT ;  /* 0x0000001e2500720c */ /* 0x000fda0003f26070 */
[----:B------:R-:W-:Y:S01]  /*7760*/  @P1 VIADD R4, R4, 0x1 ;  /* 0x0000000104041836 */ /* 0x000fe20000000000 */
[----:B------:R-:W-:Y:S01]  /*7770*/  @!P2 LOP3.LUT R4, RZ, R30, RZ, 0x33, !PT ;  /* 0x0000001eff04a212 */ /* 0x000fe200078e33ff */
[----:B------:R-:W-:Y:S06]  /*7780*/  BRA `(.L_x_14231) ;  /* 0x0000000000147947 */ /* 0x000fec0003800000 */
.L_x_14232:
[----:B------:R-:W-:Y:S01]  /*7790*/  IMAD.MOV.U32 R12, RZ, RZ, R31 ;  /* 0x000000ffff0c7224 */ /* 0x000fe200078e001f */
[----:B------:R-:W-:-:S07]  /*77a0*/  MOV R0, 0x77c0 ;  /* 0x000077c000007802 */ /* 0x000fce0000000f00 */
[----:B--2---:R-:W-:Y:S05]  /*77b0*/  CALL.REL.NOINC `($__internal_22_$__cuda_sm20_div_s64) ;  /* 0x0000004000907944 */ /* 0x004fea0003c00000 */
[----:B------:R-:W-:Y:S02]  /*77c0*/  IMAD.MOV.U32 R4, RZ, RZ, R3 ;  /* 0x000000ffff047224 */ /* 0x000fe400078e0003 */
[----:B------:R-:W-:-:S07]  /*77d0*/  IMAD.MOV.U32 R5, RZ, RZ, R8 ;  /* 0x000000ffff057224 */ /* 0x000fce00078e0008 */
.L_x_14231:
[----:B------:R-:W-:Y:S05]  /*77e0*/  BSYNC.RECONVERGENT B0 ;  /* 0x0000000000007941 */ /* 0x000fea0003800200 */
.L_x_14230:
[----:B01---5:R-:W-:Y:S01]  /*77f0*/  VIADD R31, R35, 0x80 ;  /* 0x00000080231f7836 */ /* 0x023fe20000000000 */
[----:B------:R-:W-:Y:S04]  /*7800*/  BSSY.RECONVERGENT B0, `(.L_x_14233) ;  /* 0x0000023000007945 */ /* 0x000fe80003800200 */
[----:B------:R-:W-:-:S13]  /*7810*/  ISETP.GE.AND P0, PT, R31, R2, PT ;  /* 0x000000021f00720c */ /* 0x000fda0003f06270 */
[----:B------:R-:W-:Y:S05]  /*7820*/  @P0 BRA `(.L_x_14234) ;  /* 0x0000000000800947 */ /* 0x000fea0003800000 */
[----:B--23--:R-:W-:-:S04]  /*7830*/  LOP3.LUT R0, R29, R27, RZ, 0xfc, !PT ;  /* 0x0000001b1d007212 */ /* 0x00cfc800078efcff */
[----:B------:R-:W-:-:S13]  /*7840*/  ISETP.NE.U32.AND P0, PT, R0, RZ, PT ;  /* 0x000000ff0000720c */ /* 0x000fda0003f05070 */
[----:B------:R-:W-:Y:S05]  /*7850*/  @P0 BRA `(.L_x_14235) ;  /* 0x0000000000540947 */ /* 0x000fea0003800000 */
[----:B------:R-:W0:Y:S01]  /*7860*/  I2F.U32.RP R0, R26 ;  /* 0x0000001a00007306 */ /* 0x000e220000209000 */
[----:B------:R-:W-:Y:S01]  /*7870*/  ISETP.NE.U32.AND P2, PT, R26, RZ, PT ;  /* 0x000000ff1a00720c */ /* 0x000fe20003f45070 */
[----:B------:R-:W-:-:S06]  /*7880*/  IMAD.MOV.U32 R27, RZ, RZ, RZ ;  /* 0x000000ffff1b7224 */ /* 0x000fcc00078e00ff */
[----:B0-----:R-:W0:Y:S02]  /*7890*/  MUFU.RCP R0, R0 ;  /* 0x0000000000007308 */ /* 0x001e240000001000 */
[----:B0-----:R-:W-:-:S06]  /*78a0*/  VIADD R6, R0, 0xffffffe ;  /* 0x0ffffffe00067836 */ /* 0x001fcc0000000000 */
[----:B------:R0:W1:Y:S02]  /*78b0*/  F2I.FTZ.U32.TRUNC.NTZ R7, R6 ;  /* 0x0000000600077305 */ /* 0x000064000021f000 */
[----:B0-----:R-:W-:Y:S02]  /*78c0*/  IMAD.MOV.U32 R6, RZ, RZ, RZ ;  /* 0x000000ffff067224 */ /* 0x001fe400078e00ff */
[----:B-1----:R-:W-:-:S04]  /*78d0*/  IMAD.MOV R3, RZ, RZ, -R7 ;  /* 0x000000ffff037224 */ /* 0x002fc800078e0a07 */
[----:B------:R-:W-:-:S04]  /*78e0*/  IMAD R3, R3, R26, RZ ;  /* 0x0000001a03037224 */ /* 0x000fc800078e02ff */
[----:B------:R-:W-:-:S06]  /*78f0*/  IMAD.HI.U32 R7, R7, R3, R6 ;  /* 0x0000000307077227 */ /* 0x000fcc00078e0006 */
[----:B------:R-:W-:-:S04]  /*7900*/  IMAD.HI.U32 R7, R7, R28, RZ ;  /* 0x0000001c07077227 */ /* 0x000fc800078e00ff */
[----:B------:R-:W-:-:S04]  /*7910*/  IMAD.MOV R29, RZ, RZ, -R7 ;  /* 0x000000ffff1d7224 */ /* 0x000fc800078e0a07 */
[----:B------:R-:W-:-:S05]  /*7920*/  IMAD R29, R26, R29, R28 ;  /* 0x0000001d1a1d7224 */ /* 0x000fca00078e021c */
[----:B------:R-:W-:-:S13]  /*7930*/  ISETP.GE.U32.AND P0, PT, R29, R26, PT ;  /* 0x0000001a1d00720c */ /* 0x000fda0003f06070 */
[----:B------:R-:W-:Y:S02]  /*7940*/  @P0 IMAD.IADD R29, R29, 0x1, -R26 ;  /* 0x000000011d1d0824 */ /* 0x000fe400078e0a1a */
[----:B------:R-:W-:-:S03]  /*7950*/  @P0 VIADD R7, R7, 0x1 ;  /* 0x0000000107070836 */ /* 0x000fc60000000000 */
[----:B------:R-:W-:-:S13]  /*7960*/  ISETP.GE.U32.AND P1, PT, R29, R26, PT ;  /* 0x0000001a1d00720c */ /* 0x000fda0003f26070 */
[----:B------:R-:W-:Y:S01]  /*7970*/  @P1 VIADD R7, R7, 0x1 ;  /* 0x0000000107071836 */ /* 0x000fe20000000000 */
[----:B------:R-:W-:-:S05]  /*7980*/  @!P2 LOP3.LUT R7, RZ, R26, RZ, 0x33, !PT ;  /* 0x0000001aff07a212 */ /* 0x000fca00078e33ff */
[----:B------:R-:W-:Y:S01]  /*7990*/  IMAD.MOV.U32 R26, RZ, RZ, R7 ;  /* 0x000000ffff1a7224 */ /* 0x000fe200078e0007 */
[----:B------:R-:W-:Y:S06]  /*79a0*/  BRA `(.L_x_14234) ;  /* 0x0000000000207947 */ /* 0x000fec0003800000 */
.L_x_14235:
[----:B----4-:R-:W-:Y:S01]  /*79b0*/  IMAD.MOV.U32 R36, RZ, RZ, R28 ;  /* 0x000000ffff247224 */ /* 0x010fe200078e001c */
[----:B------:R-:W-:Y:S01]  /*79c0*/  MOV R0, 0x7a10 ;  /* 0x00007a1000007802 */ /* 0x000fe20000000f00 */
[----:B------:R-:W-:Y:S02]  /*79d0*/  IMAD.MOV.U32 R37, RZ, RZ, R29 ;  /* 0x000000ffff257224 */ /* 0x000fe400078e001d */
[----:B------:R-:W-:Y:S02]  /*79e0*/  IMAD.MOV.U32 R30, RZ, RZ, R26 ;  /* 0x000000ffff1e7224 */ /* 0x000fe400078e001a */
[----:B------:R-:W-:-:S07]  /*79f0*/  IMAD.MOV.U32 R12, RZ, RZ, R27 ;  /* 0x000000ffff0c7224 */ /* 0x000fce00078e001b */
[----:B------:R-:W-:Y:S05]  /*7a00*/  CALL.REL.NOINC `($__internal_22_$__cuda_sm20_div_s64) ;  /* 0x0000003c00fc7944 */ /* 0x000fea0003c00000 */
[----:B------:R-:W-:Y:S02]  /*7a10*/  IMAD.MOV.U32 R26, RZ, RZ, R3 ;  /* 0x000000ffff1a7224 */ /* 0x000fe400078e0003 */
[----:B------:R-:W-:-:S07]  /*7a20*/  IMAD.MOV.U32 R27, RZ, RZ, R8 ;  /* 0x000000ffff1b7224 */ /* 0x000fce00078e0008 */
.L_x_14234:
[----:B------:R-:W-:Y:S05]  /*7a30*/  BSYNC.RECONVERGENT B0 ;  /* 0x0000000000007941 */ /* 0x000fea0003800200 */
.L_x_14233:
[----:B------:R-:W-:Y:S01]  /*7a40*/  VIADD R3, R35, 0x100 ;  /* 0x0000010023037836 */ /* 0x000fe20000000000 */
        /* <DEDUP_REMOVED lines=27> */
.L_x_14238:
        /* <DEDUP_REMOVED lines=8> */
.L_x_14237:
[----:B------:R-:W-:Y:S05]  /*7c80*/  BSYNC.RECONVERGENT B0 ;  /* 0x0000000000007941 */ /* 0x000fea0003800200 */
.L_x_14236:
[----:B------:R-:W-:Y:S01]  /*7c90*/  VIADD R3, R35, 0x180 ;  /* 0x0000018023037836 */ /* 0x000fe20000000000 */
[----:B------:R-:W-:Y:S04]  /*7ca0*/  BSSY.RECONVERGENT B0, `(.L_x_14239) ;  /* 0x0000023000007945 */ /* 0x000fe80003800200 */
[----:B------:R-:W-:-:S13]  /*7cb0*/  ISETP.GE.AND P0, PT, R3, R2, PT ;  /* 0x000000020300720c */ /* 0x000fda0003f06270 */
[----:B------:R-:W-:Y:S05]  /*7cc0*/  @P0 BRA `(.L_x_14240) ;  /* 0x0000000000800947 */ /* 0x000fea0003800000 */
[----:B--2---:R-:W-:-:S04]  /*7cd0*/  LOP3.LUT R0, R17, R19, RZ, 0xfc, !PT ;  /* 0x0000001311007212 */ /* 0x004fc800078efcff */
[----:B------:R-:W-:-:S13]  /*7ce0*/  ISETP.NE.U32.AND P0, PT, R0, RZ, PT ;  /* 0x000000ff0000720c */ /* 0x000fda0003f05070 */
[----:B------:R-:W-:Y:S05]  /*7cf0*/  @P0 BRA `(.L_x_14241) ;  /* 0x0000000000540947 */ /* 0x000fea0003800000 */
[----:B------:R-:W0:Y:S01]  /*7d00*/  I2F.U32.RP R0, R18 ;  /* 0x0000001200007306 */ /* 0x000e220000209000 */
[----:B------:R-:W-:-:S07]  /*7d10*/  ISETP.NE.U32.AND P2, PT, R18, RZ, PT ;  /* 0x000000ff1200720c */ /* 0x000fce0003f45070 */
        /* <DEDUP_REMOVED lines=13> */
[----:B------:R-:W-:Y:S01]  /*7df0*/  ISETP.GE.U32.AND P1, PT, R17, R18, PT ;  /* 0x000000121100720c */ /* 0x000fe20003f26070 */
[----:B------:R-:W-:-:S12]  /*7e00*/  IMAD.MOV.U32 R17, RZ, RZ, RZ ;  /* 0x000000ffff117224 */ /* 0x000fd800078e00ff */
[----:B------:R-:W-:Y:S01]  /*7e10*/  @P1 VIADD R7, R7, 0x1 ;  /* 0x0000000107071836 */ /* 0x000fe20000000000 */
[----:B------:R-:W-:-:S05]  /*7e20*/  @!P2 LOP3.LUT R7, RZ, R18, RZ, 0x33, !PT ;  /* 0x00000012ff07a212 */ /* 0x000fca00078e33ff */
[----:B------:R-:W-:Y:S01]  /*7e30*/  IMAD.MOV.U32 R16, RZ, RZ, R7 ;  /* 0x000000ffff107224 */ /* 0x000fe200078e0007 */
[----:B------:R-:W-:Y:S06]  /*7e40*/  BRA `(.L_x_14240) ;  /* 0x0000000000207947 */ /* 0x000fec0003800000 */
.L_x_14241:
[----:B---34-:R-:W-:Y:S01]  /*7e50*/  IMAD.MOV.U32 R36, RZ, RZ, R16 ;  /* 0x000000ffff247224 */ /* 0x018fe200078e0010 */
[----:B------:R-:W-:Y:S01]  /*7e60*/  MOV R0, 0x7eb0 ;  /* 0x00007eb000007802 */ /* 0x000fe20000000f00 */
[----:B------:R-:W-:Y:S02]  /*7e70*/  IMAD.MOV.U32 R37, RZ, RZ, R17 ;  /* 0x000000ffff257224 */ /* 0x000fe400078e0011 */
[----:B------:R-:W-:Y:S02]  /*7e80*/  IMAD.MOV.U32 R30, RZ, RZ, R18 ;  /* 0x000000ffff1e7224 */ /* 0x000fe400078e0012 */
[----:B------:R-:W-:-:S07]  /*7e90*/  IMAD.MOV.U32 R12, RZ, RZ, R19 ;  /* 0x000000ffff0c7224 */ /* 0x000fce00078e0013 */
[----:B------:R-:W-:Y:S05]  /*7ea0*/  CALL.REL.NOINC `($__internal_22_$__cuda_sm20_div_s64) ;  /* 0x0000003800d47944 */ /* 0x000fea0003c00000 */
[----:B------:R-:W-:Y:S02]  /*7eb0*/  IMAD.MOV.U32 R16, RZ, RZ, R3 ;  /* 0x000000ffff107224 */ /* 0x000fe400078e0003 */
[----:B------:R-:W-:-:S07]  /*7ec0*/  IMAD.MOV.U32 R17, RZ, RZ, R8 ;  /* 0x000000ffff117224 */ /* 0x000fce00078e0008 */
.L_x_14240:
[----:B------:R-:W-:Y:S05]  /*7ed0*/  BSYNC.RECONVERGENT B0 ;  /* 0x0000000000007941 */ /* 0x000fea0003800200 */
.L_x_14239:
[----:B------:R-:W0:Y:S01]  /*7ee0*/  LDC.U8 R18, c[0x0][0x3b0] ;  /* 0x0000ec00ff127b82 */ /* 0x000e220000000000 */
[----:B------:R-:W-:Y:S01]  /*7ef0*/  ISETP.GE.AND P0, PT, R35, R2, PT ;  /* 0x000000022300720c */ /* 0x000fe20003f06270 */
[----:B------:R-:W-:Y:S04]  /*7f00*/  BSSY.RECONVERGENT B7, `(.L_x_14242) ;  /* 0x00002ca000077945 */ /* 0x000fe80003800200 */
[----:B------:R-:W-:Y:S08]  /*7f10*/  BSSY.RELIABLE B6, `(.L_x_14243) ;  /* 0x00001e4000067945 */ /* 0x000ff00003800100 */
[----:B------:R-:W-:Y:S05]  /*7f20*/  @P0 BRA `(.L_x_14244) ;  /* 0x0000001c007c0947 */ /* 0x000fea0003800000 */
[----:B------:R-:W1:Y:S01]  /*7f30*/  LDCU UR4, c[0x0][0x3b4] ;  /* 0x00007680ff0477ac */ /* 0x000e620008000800 */
[----:B------:R-:W5:Y:S01]  /*7f40*/  LDC.64 R8, c[0x0][0x388] ;  /* 0x0000e200ff087b82 */ /* 0x000f620000000a00 */
[----:B------:R-:W-:Y:S01]  /*7f50*/  IMAD R0, R32, 0x200, R35 ;  /* 0x0000020020007824 */ /* 0x000fe200078e0223 */
[----:B0-----:R-:W-:-:S03]  /*7f60*/  PRMT R6, R18, 0x9910, RZ ;  /* 0x0000991012067816 */ /* 0x001fc600000000ff */
[----:B-1----:R-:W-:Y:S02]  /*7f70*/  IMAD R3, R0, UR4, RZ ;  /* 0x0000000400037c24 */ /* 0x002fe4000f8e02ff */
        /* <DEDUP_REMOVED lines=16> */
.L_x_14248:
[----:B------:R0:W-:Y:S01]  /*8080*/  STG.E.U8 desc[UR36][R8.64], R4 ;  /* 0x0000000408007986 */ /* 0x0001e2000c101124 */
[----:B------:R-:W-:Y:S01]  /*8090*/  IMAD.MOV.U32 R35, RZ, RZ, R31 ;  /* 0x000000ffff237224 */ /* 0x000fe200078e001f */
[----:B------:R-:W-:Y:S06]  /*80a0*/  BRA `(.L_x_14250) ;  /* 0x0000000c00807947 */ /* 0x000fec0003800000 */
.L_x_14247:
[----:B------:R-:W-:-:S13]  /*80b0*/  ISETP.NE.AND P0, PT, R0, 0x2, PT ;  /* 0x000000020000780c */ /* 0x000fda0003f05270 */
[----:B------:R-:W-:Y:S05]  /*80c0*/  @!P0 BRA `(.L_x_14251) ;  /* 0x0000000000288947 */ /* 0x000fea0003800000 */
[----:B------:R-:W-:-:S13]  /*80d0*/  ISETP.NE.AND P0, PT, R0, 0x3, PT ;  /* 0x000000030000780c */ /* 0x000fda0003f05270 */
[----:B------:R-:W-:Y:S05]  /*80e0*/  @!P0 BRA `(.L_x_14252) ;  /* 0x0000000000148947 */ /* 0x000fea0003800000 */
[----:B------:R-:W-:-:S13]  /*80f0*/  ISETP.NE.AND P0, PT, R0, 0x4, PT ;  /* 0x000000040000780c */ /* 0x000fda0003f05270 */
[----:B------:R-:W-:Y:S05]  /*8100*/  @P0 BRA `(.L_x_14249) ;  /* 0x0000000800c80947 */ /* 0x000fea0003800000 */
[----:B------:R0:W-:Y:S01]  /*8110*/  STG.E.64 desc[UR36][R8.64], R4 ;  /* 0x0000000408007986 */ /* 0x0001e2000c101b24 */
[----:B------:R-:W-:Y:S01]  /*8120*/  IMAD.MOV.U32 R35, RZ, RZ, R31 ;  /* 0x000000ffff237224 */ /* 0x000fe200078e001f */
[----:B------:R-:W-:Y:S06]  /*8130*/  BRA `(.L_x_14250) ;  /* 0x0000000c005c7947 */ /* 0x000fec0003800000 */
.L_x_14252:
[----:B------:R0:W-:Y:S01]  /*8140*/  STG.E desc[UR36][R8.64], R4 ;  /* 0x0000000408007986 */ /* 0x0001e2000c101924 */
[----:B------:R-:W-:Y:S01]  /*8150*/  IMAD.MOV.U32 R35, RZ, RZ, R31 ;  /* 0x000000ffff237224 */ /* 0x000fe200078e001f */
[----:B------:R-:W-:Y:S06]  /*8160*/  BRA `(.L_x_14250) ;  /* 0x0000000c00507947 */ /* 0x000fec0003800000 */
.L_x_14251:
[----:B------:R0:W-:Y:S01]  /*8170*/  STG.E.U16 desc[UR36][R8.64], R4 ;  /* 0x0000000408007986 */ /* 0x0001e2000c101524 */
[----:B------:R-:W-:Y:S01]  /*8180*/  IMAD.MOV.U32 R35, RZ, RZ, R31 ;  /* 0x000000ffff237224 */ /* 0x000fe200078e001f */
[----:B------:R-:W-:Y:S06]  /*8190*/  BRA `(.L_x_14250) ;  /* 0x0000000c00447947 */ /* 0x000fec0003800000 */
.L_x_14246:
[----:B------:R-:W-:-:S13]  /*81a0*/  ISETP.GT.AND P0, PT, R0, 0x6, PT ;  /* 0x000000060000780c */ /* 0x000fda0003f04270 */
[----:B------:R-:W-:Y:S05]  /*81b0*/  @P0 BRA `(.L_x_14253) ;  /* 0x0000000000340947 */ /* 0x000fea0003800000 */
[----:B------:R-:W-:-:S13]  /*81c0*/  ISETP.NE.AND P0, PT, R0, 0x5, PT ;  /* 0x000000050000780c */ /* 0x000fda0003f05270 */
[----:B------:R-:W-:Y:S05]  /*81d0*/  @!P0 BRA `(.L_x_14254) ;  /* 0x0000000000188947 */ /* 0x000fea0003800000 */
[----:B------:R-:W-:-:S13]  /*81e0*/  ISETP.NE.AND P0, PT, R0, 0x6, PT ;  /* 0x000000060000780c */ /* 0x000fda0003f05270 */
[----:B------:R-:W-:Y:S05]  /*81f0*/  @P0 BRA `(.L_x_14249) ;  /* 0x00000008008c0947 */ /* 0x000fea0003800000 */
[----:B------:R-:W0:Y:S01]  /*8200*/  I2F.S64 R5, R4 ;  /* 0x0000000400057312 */ /* 0x000e220000301400 */
[----:B------:R-:W-:Y:S01]  /*8210*/  IMAD.MOV.U32 R35, RZ, RZ, R31 ;  /* 0x000000ffff237224 */ /* 0x000fe200078e001f */
[----:B0-----:R0:W-:Y:S01]  /*8220*/  STG.E desc[UR36][R8.64], R5 ;  /* 0x0000000508007986 */ /* 0x0011e2000c101924 */
[----:B------:R-:W-:Y:S05]  /*8230*/  BRA `(.L_x_14250) ;  /* 0x0000000c001c7947 */ /* 0x000fea0003800000 */
.L_x_14254:
[----:B------:R-:W0:Y:S01]  /*8240*/  I2F.S64 R0, R4 ;  /* 0x0000000400007312 */ /* 0x000e220000301400 */
[----:B------:R-:W-:Y:S01]  /*8250*/  IMAD.MOV.U32 R35, RZ, RZ, R31 ;  /* 0x000000ffff237224 */ /* 0x000fe200078e001f */
[----:B0-----:R-:W-:-:S05]  /*8260*/  F2FP.F16.F32.PACK_AB R0, RZ, R0 ;  /* 0x00000000ff00723e */ /* 0x001fca00000000ff */
[----:B------:R0:W-:Y:S01]  /*8270*/  STG.E.U16 desc[UR36][R8.64], R0 ;  /* 0x0000000008007986 */ /* 0x0001e2000c101524 */
[----:B------:R-:W-:Y:S05]  /*8280*/  BRA `(.L_x_14250) ;  /* 0x0000000c00087947 */ /* 0x000fea0003800000 */
.L_x_14253:
[----:B------:R-:W-:-:S13]  /*8290*/  ISETP.NE.AND P0, PT, R0, 0x7, PT ;  /* 0x000000070000780c */ /* 0x000fda0003f05270 */
[----:B------:R-:W-:Y:S05]  /*82a0*/  @!P0 BRA `(.L_x_14255) ;  /* 0x00000000003c8947 */ /* 0x000fea0003800000 */
[----:B------:R-:W-:-:S13]  /*82b0*/  ISETP.NE.AND P0, PT, R0, 0x8, PT ;  /* 0x000000080000780c */ /* 0x000fda0003f05270 */
[----:B------:R-:W-:Y:S05]  /*82c0*/  @!P0 BRA `(.L_x_14256) ;  /* 0x00000000001c8947 */ /* 0x000fea0003800000 */
[----:B------:R-:W-:-:S13]  /*82d0*/  ISETP.NE.AND P0, PT, R0, 0x9, PT ;  /* 0x000000090000780c */ /* 0x000fda0003f05270 */
[----:B------:R-:W-:Y:S05]  /*82e0*/  @P0 BRA `(.L_x_14249) ;  /* 0x0000000800500947 */ /* 0x000fea0003800000 */
[----:B------:R-:W0:Y:S01]  /*82f0*/  I2F.S64 R6, R4 ;  /* 0x0000000400067312 */ /* 0x000e220000301400 */
[----:B------:R-:W-:Y:S02]  /*8300*/  IMAD.MOV.U32 R7, RZ, RZ, RZ ;  /* 0x000000ffff077224 */ /* 0x000fe400078e00ff */
[----:B------:R-:W-:-:S03]  /*8310*/  IMAD.MOV.U32 R35, RZ, RZ, R31 ;  /* 0x000000ffff237224 */ /* 0x000fc600078e001f */
[----:B0-----:R0:W-:Y:S01]  /*8320*/  STG.E.64 desc[UR36][R8.64], R6 ;  /* 0x0000000608007986 */ /* 0x0011e2000c101b24 */
[----:B------:R-:W-:Y:S05]  /*8330*/  BRA `(.L_x_14250) ;  /* 0x0000000800dc7947 */ /* 0x000fea0003800000 */
.L_x_14256:
[----:B--2---:R-:W0:Y:S01]  /*8340*/  I2F.S64 R4, R4 ;  /* 0x0000000400047312 */ /* 0x004e220000301400 */
[----:B------:R-:W-:Y:S01]  /*8350*/  IMAD.MOV.U32 R35, RZ, RZ, R31 ;  /* 0x000000ffff237224 */ /* 0x000fe200078e001f */
[----:B0-----:R-:W-:-:S04]  /*8360*/  F2FP.F16.F32.PACK_AB R3, RZ, R4 ;  /* 0x00000004ff03723e */ /* 0x001fc800000000ff */
[----:B------:R-:W-:-:S05]  /*8370*/  PRMT R3, R3, 0x5410, RZ ;  /* 0x0000541003037816 */ /* 0x000fca00000000ff */
[----:B------:R0:W-:Y:S01]  /*8380*/  STG.E desc[UR36][R8.64], R3 ;  /* 0x0000000308007986 */ /* 0x0001e2000c101924 */
[----:B------:R-:W-:Y:S05]  /*8390*/  BRA `(.L_x_14250) ;  /* 0x0000000800c47947 */ /* 0x000fea0003800000 */
.L_x_14255:
[----:B--2---:R-:W0:Y:S01]  /*83a0*/  I2F.F64.S64 R4, R4 ;  /* 0x0000000400047312 */ /* 0x004e220000301c00 */
[----:B------:R-:W-:Y:S01]  /*83b0*/  IMAD.MOV.U32 R35, RZ, RZ, R31 ;  /* 0x000000ffff237224 */ /* 0x000fe200078e001f */
[----:B0-----:R0:W-:Y:S01]  /*83c0*/  STG.E.64 desc[UR36][R8.64], R4 ;  /* 0x0000000408007986 */ /* 0x0011e2000c101b24 */
[----:B------:R-:W-:Y:S05]  /*83d0*/  BRA `(.L_x_14250) ;  /* 0x0000000800b47947 */ /* 0x000fea0003800000 */
.L_x_14245:
        /* <DEDUP_REMOVED lines=8> */
[----:B------:R-:W-:Y:S01]  /*8460*/  ISETP.NE.U32.AND P0, PT, R4, RZ, PT ;  /* 0x000000ff0400720c */ /* 0x000fe20003f05070 */
[----:B------:R-:W-:-:S03]  /*8470*/  IMAD.MOV.U32 R35, RZ, RZ, R31 ;  /* 0x000000ffff237224 */ /* 0x000fc600078e001f */
[----:B------:R-:W-:-:S04]  /*8480*/  ISETP.NE.AND.EX P0, PT, R5, RZ, PT, P0 ;  /* 0x000000ff0500720c */ /* 0x000fc80003f05300 */
[----:B------:R-:W-:-:S05]  /*8490*/  SEL R3, RZ, 0x1, !P0 ;  /* 0x00000001ff037807 */ /* 0x000fca0004000000 */
[----:B------:R0:W-:Y:S01]  /*84a0*/  STG.E.U8 desc[UR36][R8.64], R3 ;  /* 0x0000000308007986 */ /* 0x0001e2000c101124 */
[----:B------:R-:W-:Y:S05]  /*84b0*/  BRA `(.L_x_14250) ;  /* 0x00000008007c7947 */ /* 0x000fea0003800000 */
.L_x_14259:
[----:B--2---:R-:W0:Y:S01]  /*84c0*/  I2F.F64.S64 R4, R4 ;  /* 0x0000000400047312 */ /* 0x004e220000301c00 */
[----:B------:R-:W-:Y:S01]  /*84d0*/  CS2R R6, SRZ ;  /* 0x0000000000067805 */ /* 0x000fe2000001ff00 */
[----:B------:R-:W-:-:S04]  /*84e0*/  IMAD.MOV.U32 R35, RZ, RZ, R31 ;  /* 0x000000ffff237224 */ /* 0x000fc800078e001f */
[----:B0-----:R0:W-:Y:S01]  /*84f0*/  STG.E.128 desc[UR36][R8.64], R4 ;  /* 0x0000000408007986 */ /* 0x0011e2000c101d24 */
[----:B------:R-:W-:Y:S05]  /*8500*/  BRA `(.L_x_14250) ;  /* 0x0000000800687947 */ /* 0x000fea0003800000 */
.L_x_14258:
[----:B------:R-:W-:-:S13]  /*8510*/  ISETP.NE.AND P0, PT, R0, 0xf, PT ;  /* 0x0000000f0000780c */ /* 0x000fda0003f05270 */
[----:B------:R-:W-:Y:S05]  /*8520*/  @!P0 BRA `(.L_x_14260) ;  /* 0x0000000000a88947 */ /* 0x000fea0003800000 */
[----:B------:R-:W-:-:S13]  /*8530*/  ISETP.NE.AND P0, PT, R0, 0x17, PT ;  /* 0x000000170000780c */ /* 0x000fda0003f05270 */
[----:B------:R-:W-:Y:S05]  /*8540*/  @!P0 BRA `(.L_x_14261) ;  /* 0x0000000000508947 */ /* 0x000fea0003800000 */
[----:B------:R-:W-:-:S13]  /*8550*/  ISETP.NE.AND P0, PT, R0, 0x18, PT ;  /* 0x000000180000780c */ /* 0x000fda0003f05270 */
[----:B------:R-:W-:Y:S05]  /*8560*/  @P0 BRA `(.L_x_14249) ;  /* 0x0000000400b00947 */ /* 0x000fea0003800000 */
[----:B--2---:R-:W0:Y:S01]  /*8570*/  I2F.S64 R4, R4 ;  /* 0x0000000400047312 */ /* 0x004e220000301400 */
        /* <DEDUP_REMOVED lines=12> */
.L_x_14263:
[----:B------:R-:W-:Y:S05]  /*8640*/  BSYNC.RECONVERGENT B0 ;  /* 0x0000000000007941 */ /* 0x000fea0003800200 */
.L_x_14262:
[----:B------:R-:W-:Y:S01]  /*8650*/  LOP3.LUT R7, R0, 0x80, R7, 0xf8, !PT ;  /* 0x0000008000077812 */ /* 0x000fe200078ef807 */
[----:B------:R-:W-:-:S04]  /*8660*/  IMAD.MOV.U32 R35, RZ, RZ, R31 ;  /* 0x000000ffff237224 */ /* 0x000fc800078e001f */
[----:B------:R0:W-:Y:S01]  /*8670*/  STG.E.U8 desc[UR36][R8.64], R7 ;  /* 0x0000000708007986 */ /* 0x0001e2000c101124 */
[----:B------:R-:W-:Y:S05]  /*8680*/  BRA `(.L_x_14250) ;  /* 0x0000000800087947 */ /* 0x000fea0003800000 */
.L_x_14261:
[----:B--2---:R-:W0:Y:S01]  /*8690*/  I2F.S64 R4, R4 ;  /* 0x0000000400047312 */ /* 0x004e220000301400 */
        /* <DEDUP_REMOVED lines=14> */
.L_x_14265:
[----:B------:R-:W-:Y:S05]  /*8780*/  BSYNC.RECONVERGENT B0 ;  /* 0x0000000000007941 */ /* 0x000fea0003800200 */
.L_x_14264:
[----:B------:R-:W-:Y:S01]  /*8790*/  LOP3.LUT R7, R0, 0x80, R7, 0xf8, !PT ;  /* 0x0000008000077812 */ /* 0x000fe200078ef807 */
[----:B------:R-:W-:-:S04]  /*87a0*/  IMAD.MOV.U32 R35, RZ, RZ, R31 ;  /* 0x000000ffff237224 */ /* 0x000fc800078e001f */
[----:B------:R0:W-:Y:S01]  /*87b0*/  STG.E.U8 desc[UR36][R8.64], R7 ;  /* 0x0000000708007986 */ /* 0x0001e2000c101124 */
[----:B------:R-:W-:Y:S05]  /*87c0*/  BRA `(.L_x_14250) ;  /* 0x0000000400b87947 */ /* 0x000fea0003800000 */
.L_x_14260:
[----:B------:R-:W0:Y:S01]  /*87d0*/  I2F.S64 R0, R4 ;  /* 0x0000000400007312 */ /* 0x000e220000301400 */
[----:B------:R-:W-:Y:S01]  /*87e0*/  IMAD.MOV.U32 R35, RZ, RZ, R31 ;  /* 0x000000ffff237224 */ /* 0x000fe200078e001f */
[----:B0-----:R-:W-:-:S05]  /*87f0*/  F2FP.BF16.F32.PACK_AB R0, RZ, R0 ;  /* 0x00000000ff00723e */ /* 0x001fca00000010ff */
[----:B------:R0:W-:Y:S01]  /*8800*/  STG.E.U16 desc[UR36][R8.64], R0 ;  /* 0x0000000008007986 */ /* 0x0001e2000c101524 */
[----:B------:R-:W-:Y:S05]  /*8810*/  BRA `(.L_x_14250) ;  /* 0x0000000400a47947 */ /* 0x000fea0003800000 */
.L_x_14257:
        /* <DEDUP_REMOVED lines=11> */
.L_x_14268:
        /* <DEDUP_REMOVED lines=13> */
.L_x_14271:
[----:B------:R-:W-:-:S04]  /*89a0*/  SHF.R.U32.HI R0, RZ, 0x14, R5 ;  /* 0x00000014ff007819 */ /* 0x000fc80000011605 */
[----:B------:R-:W-:-:S04]  /*89b0*/  LOP3.LUT R0, R0, 0x1, RZ, 0xc0, !PT ;  /* 0x0000000100007812 */ /* 0x000fc800078ec0ff */
[----:B------:R-:W-:-:S04]  /*89c0*/  IADD3 R0, PT, PT, R5, 0x487ffff, R0 ;  /* 0x0487ffff05007810 */ /* 0x000fc80007ffe000 */
[----:B------:R-:W-:-:S04]  /*89d0*/  SHF.R.U32.HI R0, RZ, 0x14, R0 ;  /* 0x00000014ff007819 */ /* 0x000fc80000011600 */
[----:B------:R-:W-:-:S07]  /*89e0*/  LOP3.LUT R3, R0, 0xff, RZ, 0xc0, !PT ;  /* 0x000000ff00037812 */ /* 0x000fce00078ec0ff */
.L_x_14272:
[----:B------:R-:W-:-:S04]  /*89f0*/  SHF.R.U32.HI R0, RZ, 0x18, R5 ;  /* 0x00000018ff007819 */ /* 0x000fc80000011605 */
[----:B------:R-:W-:-:S07]  /*8a00*/  LOP3.LUT R0, R3, 0x80, R0, 0xf8, !PT ;  /* 0x0000008003007812 */ /* 0x000fce00078ef800 */
.L_x_14270:
[----:B------:R-:W-:Y:S05]  /*8a10*/  BSYNC.RECONVERGENT B0 ;  /* 0x0000000000007941 */ /* 0x000fea0003800200 */
.L_x_14269:
[----:B------:R0:W-:Y:S01]  /*8a20*/  STG.E.U8 desc[UR36][R8.64], R0 ;  /* 0x0000000008007986 */ /* 0x0001e2000c101124 */
[----:B------:R-:W-:Y:S01]  /*8a30*/  IMAD.MOV.U32 R35, RZ, RZ, R31 ;  /* 0x000000ffff237224 */ /* 0x000fe200078e001f */
[----:B------:R-:W-:Y:S06]  /*8a40*/  BRA `(.L_x_14250) ;  /* 0x0000000400187947 */ /* 0x000fec0003800000 */
.L_x_14267:
        /* <DEDUP_REMOVED lines=13> */
.L_x_14275:
[----:B------:R-:W-:-:S04]  /*8b20*/  SHF.R.U32.HI R0, RZ, 0x15, R5 ;  /* 0x00000015ff007819 */ /* 0x000fc80000011605 */
[----:B------:R-:W-:-:S04]  /*8b30*/  LOP3.LUT R0, R0, 0x1, RZ, 0xc0, !PT ;  /* 0x0000000100007812 */ /* 0x000fc800078ec0ff */
[----:B------:R-:W-:-:S04]  /*8b40*/  IADD3 R0, PT, PT, R5, 0x88fffff, R0 ;  /* 0x088fffff05007810 */ /* 0x000fc80007ffe000 */
[----:B------:R-:W-:-:S04]  /*8b50*/  SHF.R.U32.HI R0, RZ, 0x15, R0 ;  /* 0x00000015ff007819 */ /* 0x000fc80000011600 */
[----:B------:R-:W-:-:S07]  /*8b60*/  LOP3.LUT R3, R0, 0xff, RZ, 0xc0, !PT ;  /* 0x000000ff00037812 */ /* 0x000fce00078ec0ff */
.L_x_14276:
[----:B------:R-:W-:-:S04]  /*8b70*/  SHF.R.U32.HI R0, RZ, 0x18, R5 ;  /* 0x00000018ff007819 */ /* 0x000fc80000011605 */
[----:B------:R-:W-:-:S07]  /*8b80*/  LOP3.LUT R0, R3, 0x80, R0, 0xf8, !PT ;  /* 0x0000008003007812 */ /* 0x000fce00078ef800 */
.L_x_14274:
[----:B------:R-:W-:Y:S05]  /*8b90*/  BSYNC.RECONVERGENT B0 ;  /* 0x0000000000007941 */ /* 0x000fea0003800200 */
.L_x_14273:
[----:B------:R0:W-:Y:S01]  /*8ba0*/  STG.E.U8 desc[UR36][R8.64], R0 ;  /* 0x0000000008007986 */ /* 0x0001e2000c101124 */
[----:B------:R-:W-:Y:S01]  /*8bb0*/  IMAD.MOV.U32 R35, RZ, RZ, R31 ;  /* 0x000000ffff237224 */ /* 0x000fe200078e001f */
[----:B------:R-:W-:Y:S06]  /*8bc0*/  BRA `(.L_x_14250) ;  /* 0x0000000000b87947 */ /* 0x000fec0003800000 */
.L_x_14266:
[----:B------:R-:W-:-:S13]  /*8bd0*/  ISETP.NE.AND P0, PT, R0, 0x1c, PT ;  /* 0x0000001c0000780c */ /* 0x000fda0003f05270 */
[----:B------:R-:W-:Y:S05]  /*8be0*/  @!P0 BRA `(.L_x_14277) ;  /* 0x0000000000a88947 */ /* 0x000fea0003800000 */
[----:B------:R-:W-:-:S13]  /*8bf0*/  ISETP.NE.AND P0, PT, R0, 0x1d, PT ;  /* 0x0000001d0000780c */ /* 0x000fda0003f05270 */
[----:B------:R-:W-:Y:S05]  /*8c00*/  @!P0 BRA `(.L_x_14278) ;  /* 0x0000000000948947 */ /* 0x000fea0003800000 */
[----:B------:R-:W-:-:S13]  /*8c10*/  ISETP.NE.AND P0, PT, R0, 0x2c, PT ;  /* 0x0000002c0000780c */ /* 0x000fda0003f05270 */
[----:B------:R-:W-:Y:S05]  /*8c20*/  @!P0 BRA `(.L_x_14279) ;  /* 0x0000000000488947 */ /* 0x000fea0003800000 */
.L_x_14249:
[----:B------:R-:W-:Y:S01]  /*8c30*/  MOV R14, 0x0 ;  /* 0x00000000000e7802 */ /* 0x000fe20000000f00 */
[----:B------:R-:W2:Y:S01]  /*8c40*/  LDCU.64 UR6, c[0x4][0x178] ;  /* 0x01002f00ff0677ac */ /* 0x000ea20008000a00 */
[----:B------:R-:W-:Y:S02]  /*8c50*/  IMAD.MOV.U32 R8, RZ, RZ, 0x65 ;  /* 0x00000065ff087424 */ /* 0x000fe400078e00ff */
[----:B------:R-:W-:Y:S01]  /*8c60*/  IMAD.MOV.U32 R12, RZ, RZ, 0x1 ;  /* 0x00000001ff0c7424 */ /* 0x000fe200078e00ff */
[----:B------:R-:W0:Y:S01]  /*8c70*/  LDCU.64 UR8, c[0x4][0x180] ;  /* 0x01003000ff0877ac */ /* 0x000e220008000a00 */
[----:B------:R-:W1:Y:S01]  /*8c80*/  LDC.64 R14, c[0x4][R14] ;  /* 0x010000000e0e7b82 */ /* 0x000e620000000a00 */
[----:B------:R-:W-:Y:S01]  /*8c90*/  IMAD.MOV.U32 R13, RZ, RZ, RZ ;  /* 0x000000ffff0d7224 */ /* 0x000fe200078e00ff */
[----:B------:R-:W5:Y:S01]  /*8ca0*/  LDCU.64 UR4, c[0x4][0x40] ;  /* 0x01000800ff0477ac */ /* 0x000f620008000a00 */
[----:B--2---:R-:W-:Y:S02]  /*8cb0*/  IMAD.U32 R4, RZ, RZ, UR6 ;  /* 0x00000006ff047e24 */ /* 0x004fe4000f8e00ff */
[----:B------:R-:W-:-:S02]  /*8cc0*/  IMAD.U32 R5, RZ, RZ, UR7 ;  /* 0x00000007ff057e24 */ /* 0x000fc4000f8e00ff */
[----:B0-----:R-:W-:Y:S02]  /*8cd0*/  IMAD.U32 R6, RZ, RZ, UR8 ;  /* 0x00000008ff067e24 */ /* 0x001fe4000f8e00ff */
[----:B------:R-:W-:Y:S02]  /*8ce0*/  IMAD.U32 R7, RZ, RZ, UR9 ;  /* 0x00000009ff077e24 */ /* 0x000fe4000f8e00ff */
[----:B-----5:R-:W-:Y:S02]  /*8cf0*/  IMAD.U32 R10, RZ, RZ, UR4 ;  /* 0x00000004ff0a7e24 */ /* 0x020fe4000f8e00ff */
[----:B------:R-:W-:-:S07]  /*8d00*/  IMAD.U32 R11, RZ, RZ, UR5 ;  /* 0x00000005ff0b7e24 */ /* 0x000fce000f8e00ff */
[----:B------:R-:W-:-:S07]  /*8d10*/  LEPC R20, `(.L_x_14280) ;  /* 0x000000001014794e */ /* 0x000fce0000000000 */
[----:B-1-34-:R-:W-:Y:S05]  /*8d20*/  CALL.ABS.NOINC R14 ;  /* 0x000000000e007343 */ /* 0x01afea0003c00000 */
.L_x_14280:
[----:B------:R-:W-:Y:S01]  /*8d30*/  IMAD.MOV.U32 R35, RZ, RZ, R31 ;  /* 0x000000ffff237224 */ /* 0x000fe200078e001f */
[----:B------:R-:W-:Y:S06]  /*8d40*/  BRA `(.L_x_14250) ;  /* 0x0000000000587947 */ /* 0x000fec0003800000 */
.L_x_14279:
[----:B--2---:R-:W0:Y:S01]  /*8d50*/  I2F.S64 R4, R4 ;  /* 0x0000000400047312 */ /* 0x004e220000301400 */
        /* <DEDUP_REMOVED lines=16> */
.L_x_14278:
[----:B------:R1:W-:Y:S01]  /*8e60*/  STG.E.64 desc[UR36][R8.64], R4 ;  /* 0x0000000408007986 */ /* 0x0003e2000c101b24 */
[----:B------:R-:W-:Y:S01]  /*8e70*/  IMAD.MOV.U32 R35, RZ, RZ, R31 ;  /* 0x000000ffff237224 */ /* 0x000fe200078e001f */
[----:B------:R-:W-:Y:S06]  /*8e80*/  BRA `(.L_x_14250) ;  /* 0x0000000000087947 */ /* 0x000fec0003800000 */
.L_x_14277:
[----:B------:R0:W-:Y:S01]  /*8e90*/  STG.E desc[UR36][R8.64], R4 ;  /* 0x0000000408007986 */ /* 0x0001e2000c101924 */
[----:B------:R-:W-:-:S07]  /*8ea0*/  IMAD.MOV.U32 R35, RZ, RZ, R31 ;  /* 0x000000ffff237224 */ /* 0x000fce00078e001f */
.L_x_14250:
[----:B------:R-:W-:-:S13]  /*8eb0*/  ISETP.GE.AND P0, PT, R35, R2, PT ;  /* 0x000000022300720c */ /* 0x000fda0003f06270 */
[----:B------:R-:W-:Y:S05]  /*8ec0*/  @P0 BREAK.RELIABLE B6 ;  /* 0x0000000000060942 */ /* 0x000fea0003800100 */
        /* <DEDUP_REMOVED lines=19> */
[----:B---3--:R0:W-:Y:S01]  /*9000*/  STG.E.U8 desc[UR36][R4.64], R26 ;  /* 0x0000001a04007986 */ /* 0x0081e2000c101124 */
[----:B------:R-:W-:Y:S05]  /*9010*/  BRA `(.L_x_14287) ;  /* 0x0000000c003c7947 */ /* 0x000fea0003800000 */
.L_x_14285:
[----:B---3--:R0:W-:Y:S01]  /*9020*/  STG.E.U8 desc[UR36][R4.64], R26 ;  /* 0x0000001a04007986 */ /* 0x0081e2000c101124 */
[----:B------:R-:W-:Y:S05]  /*9030*/  BRA `(.L_x_14287) ;  /* 0x0000000c00347947 */ /* 0x000fea0003800000 */
.L_x_14284:
[----:B------:R-:W-:-:S13]  /*9040*/  ISETP.NE.AND P0, PT, R0, 0x2, PT ;  /* 0x000000020000780c */ /* 0x000fda0003f05270 */
[----:B------:R-:W-:Y:S05]  /*9050*/  @!P0 BRA `(.L_x_14288) ;  /* 0x0000000000208947 */ /* 0x000fea0003800000 */
[----:B------:R-:W-:-:S13]  /*9060*/  ISETP.NE.AND P0, PT, R0, 0x3, PT ;  /* 0x000000030000780c */ /* 0x000fda0003f05270 */
[----:B------:R-:W-:Y:S05]  /*9070*/  @!P0 BRA `(.L_x_14289) ;  /* 0x0000000000108947 */ /* 0x000fea0003800000 */
[----:B------:R-:W-:-:S13]  /*9080*/  ISETP.NE.AND P0, PT, R0, 0x4, PT ;  /* 0x000000040000780c */ /* 0x000fda0003f05270 */
[----:B------:R-:W-:Y:S05]  /*9090*/  @P0 BRA `(.L_x_14286) ;  /* 0x0000000800380947 */ /* 0x000fea0003800000 */
[----:B---3--:R0:W-:Y:S01]  /*90a0*/  STG.E.64 desc[UR36][R4.64], R26 ;  /* 0x0000001a04007986 */ /* 0x0081e2000c101b24 */
[----:B------:R-:W-:Y:S05]  /*90b0*/  BRA `(.L_x_14287) ;  /* 0x0000000c00147947 */ /* 0x000fea0003800000 */
.L_x_14289:
[----:B---3--:R0:W-:Y:S01]  /*90c0*/  STG.E desc[UR36][R4.64], R26 ;  /* 0x0000001a04007986 */ /* 0x0081e2000c101924 */
[----:B------:R-:W-:Y:S05]  /*90d0*/  BRA `(.L_x_14287) ;  /* 0x0000000c000c7947 */ /* 0x000fea0003800000 */
.L_x_14288:
[----:B---3--:R0:W-:Y:S01]  /*90e0*/  STG.E.U16 desc[UR36][R4.64], R26 ;  /* 0x0000001a04007986 */ /* 0x0081e2000c101524 */
[----:B------:R-:W-:Y:S05]  /*90f0*/  BRA `(.L_x_14287) ;  /* 0x0000000c00047947 */ /* 0x000fea0003800000 */
.L_x_14283:
[----:B------:R-:W-:-:S13]  /*9100*/  ISETP.GT.AND P0, PT, R0, 0x6, PT ;  /* 0x000000060000780c */ /* 0x000fda0003f04270 */
[----:B------:R-:W-:Y:S05]  /*9110*/  @P0 BRA `(.L_x_14290) ;  /* 0x00000000002c0947 */ /* 0x000fea0003800000 */
[----:B------:R-:W-:-:S13]  /*9120*/  ISETP.NE.AND P0, PT, R0, 0x5, PT ;  /* 0x000000050000780c */ /* 0x000fda0003f05270 */
[----:B------:R-:W-:Y:S05]  /*9130*/  @!P0 BRA `(.L_x_14291) ;  /* 0x0000000000148947 */ /* 0x000fea0003800000 */
[----:B------:R-:W-:-:S13]  /*9140*/  ISETP.NE.AND P0, PT, R0, 0x6, PT ;  /* 0x000000060000780c */ /* 0x000fda0003f05270 */
[----:B------:R-:W-:Y:S05]  /*9150*/  @P0 BRA `(.L_x_14286) ;  /* 0x0000000800080947 */ /* 0x000fea0003800000 */
[----:B---3--:R-:W0:Y:S02]  /*9160*/  I2F.S64 R27, R26 ;  /* 0x0000001a001b7312 */ /* 0x008e240000301400 */
[----:B0-----:R0:W-:Y:S01]  /*9170*/  STG.E desc[UR36][R4.64], R27 ;  /* 0x0000001b04007986 */ /* 0x0011e2000c101924 */
[----:B------:R-:W-:Y:S05]  /*9180*/  BRA `(.L_x_14287) ;  /* 0x0000000800e07947 */ /* 0x000fea0003800000 */
.L_x_14291:
[----:B---3--:R-:W0:Y:S02]  /*9190*/  I2F.S64 R0, R26 ;  /* 0x0000001a00007312 */ /* 0x008e240000301400 */
[----:B0-----:R-:W-:-:S05]  /*91a0*/  F2FP.F16.F32.PACK_AB R0, RZ, R0 ;  /* 0x00000000ff00723e */ /* 0x001fca00000000ff */
[----:B------:R0:W-:Y:S01]  /*91b0*/  STG.E.U16 desc[UR36][R4.64], R0 ;  /* 0x0000000004007986 */ /* 0x0001e2000c101524 */
[----:B------:R-:W-:Y:S05]  /*91c0*/  BRA `(.L_x_14287) ;  /* 0x0000000800d07947 */ /* 0x000fea0003800000 */
.L_x_14290:
[----:B------:R-:W-:-:S13]  /*91d0*/  ISETP.NE.AND P0, PT, R0, 0x7, PT ;  /* 0x000000070000780c */ /* 0x000fda0003f05270 */
[----:B------:R-:W-:Y:S05]  /*91e0*/  @!P0 BRA `(.L_x_14292) ;  /* 0x0000000000348947 */ /* 0x000fea0003800000 */
[----:B------:R-:W-:-:S13]  /*91f0*/  ISETP.NE.AND P0, PT, R0, 0x8, PT ;  /* 0x000000080000780c */ /* 0x000fda0003f05270 */
[----:B------:R-:W-:Y:S05]  /*9200*/  @!P0 BRA `(.L_x_14293) ;  /* 0x0000000000188947 */ /* 0x000fea0003800000 */
[----:B------:R-:W-:-:S13]  /*9210*/  ISETP.NE.AND P0, PT, R0, 0x9, PT ;  /* 0x000000090000780c */ /* 0x000fda0003f05270 */
[----:B------:R-:W-:Y:S05]  /*9220*/  @P0 BRA `(.L_x_14286) ;  /* 0x0000000400d40947 */ /* 0x000fea0003800000 */
[----:B---3--:R-:W0:Y:S01]  /*9230*/  I2F.S64 R6, R26 ;  /* 0x0000001a00067312 */ /* 0x008e220000301400 */
[----:B------:R-:W-:-:S05]  /*9240*/  IMAD.MOV.U32 R7, RZ, RZ, RZ ;  /* 0x000000ffff077224 */ /* 0x000fca00078e00ff */
[----:B0-----:R0:W-:Y:S01]  /*9250*/  STG.E.64 desc[UR36][R4.64], R6 ;  /* 0x0000000604007986 */ /* 0x0011e2000c101b24 */
[----:B------:R-:W-:Y:S05]  /*9260*/  BRA `(.L_x_14287) ;  /* 0x0000000800a87947 */ /* 0x000fea0003800000 */
.L_x_14293:
[----:B---3--:R-:W0:Y:S02]  /*9270*/  I2F.S64 R26, R26 ;  /* 0x0000001a001a7312 */ /* 0x008e240000301400 */
[----:B0-----:R-:W-:-:S04]  /*9280*/  F2FP.F16.F32.PACK_AB R3, RZ, R26 ;  /* 0x0000001aff03723e */ /* 0x001fc800000000ff */
[----:B------:R-:W-:-:S05]  /*9290*/  PRMT R3, R3, 0x5410, RZ ;  /* 0x0000541003037816 */ /* 0x000fca00000000ff */
[----:B------:R0:W-:Y:S01]  /*92a0*/  STG.E desc[UR36][R4.64], R3 ;  /* 0x0000000304007986 */ /* 0x0001e2000c101924 */
[----:B------:R-:W-:Y:S05]  /*92b0*/  BRA `(.L_x_14287) ;  /* 0x0000000800947947 */ /* 0x000fea0003800000 */
.L_x_14292:
[----:B---3--:R-:W0:Y:S02]  /*92c0*/  I2F.F64.S64 R26, R26 ;  /* 0x0000001a001a7312 */ /* 0x008e240000301c00 */
[----:B0-----:R0:W-:Y:S01]  /*92d0*/  STG.E.64 desc[UR36][R4.64], R26 ;  /* 0x0000001a04007986 */ /* 0x0011e2000c101b24 */
[----:B------:R-:W-:Y:S05]  /*92e0*/  BRA `(.L_x_14287) ;  /* 0x0000000800887947 */ /* 0x000fea0003800000 */
.L_x_14282:
        /* <DEDUP_REMOVED lines=10> */
[----:B---3--:R0:W-:Y:S01]  /*9390*/  STG.E.U16 desc[UR36][R4.64], R26 ;  /* 0x0000001a04007986 */ /* 0x0081e2000c101524 */
[----:B------:R-:W-:Y:S05]  /*93a0*/  BRA `(.L_x_14287) ;  /* 0x0000000800587947 */ /* 0x000fea0003800000 */
.L_x_14297:
[----:B---3--:R-:W0:Y:S01]  /*93b0*/  I2F.S64 R27, R26 ;  /* 0x0000001a001b7312 */ /* 0x008e220000301400 */
        /* <DEDUP_REMOVED lines=17> */
.L_x_14300:
[----:B------:R-:W-:-:S04]  /*94d0*/  SHF.R.U32.HI R3, RZ, 0x18, R27 ;  /* 0x00000018ff037819 */ /* 0x000fc8000001161b */
[----:B------:R-:W-:-:S07]  /*94e0*/  LOP3.LUT R0, R0, 0x80, R3, 0xf8, !PT ;  /* 0x0000008000007812 */ /* 0x000fce00078ef803 */
.L_x_14299:
[----:B------:R-:W-:Y:S05]  /*94f0*/  BSYNC.RECONVERGENT B0 ;  /* 0x0000000000007941 */ /* 0x000fea0003800200 */
.L_x_14298:
[----:B------:R0:W-:Y:S01]  /*9500*/  STG.E.U8 desc[UR36][R4.64], R0 ;  /* 0x0000000004007986 */ /* 0x0001e2000c101124 */
[----:B------:R-:W-:Y:S05]  /*9510*/  BRA `(.L_x_14287) ;  /* 0x0000000400fc7947 */ /* 0x000fea0003800000 */
.L_x_14296:
        /* <DEDUP_REMOVED lines=18> */
.L_x_14303:
[----:B------:R-:W-:-:S04]  /*9640*/  SHF.R.U32.HI R3, RZ, 0x18, R27 ;  /* 0x00000018ff037819 */ /* 0x000fc8000001161b */
[----:B------:R-:W-:-:S07]  /*9650*/  LOP3.LUT R0, R0, 0x80, R3, 0xf8, !PT ;  /* 0x0000008000007812 */ /* 0x000fce00078ef803 */
.L_x_14302:
[----:B------:R-:W-:Y:S05]  /*9660*/  BSYNC.RECONVERGENT B0 ;  /* 0x0000000000007941 */ /* 0x000fea0003800200 */
.L_x_14301:
[----:B------:R0:W-:Y:S01]  /*9670*/  STG.E.U8 desc[UR36][R4.64], R0 ;  /* 0x0000000004007986 */ /* 0x0001e2000c101124 */
[----:B------:R-:W-:Y:S05]  /*9680*/  BRA `(.L_x_14287) ;  /* 0x0000000400a07947 */ /* 0x000fea0003800000 */
.L_x_14295:
[----:B------:R-:W-:-:S13]  /*9690*/  ISETP.NE.AND P0, PT, R0, 0x1c, PT ;  /* 0x0000001c0000780c */ /* 0x000fda0003f05270 */
[----:B------:R-:W-:Y:S05]  /*96a0*/  @!P0 BRA `(.L_x_14304) ;  /* 0x0000000000588947 */ /* 0x000fea0003800000 */
[----:B------:R-:W-:-:S13]  /*96b0*/  ISETP.NE.AND P0, PT, R0, 0x1d, PT ;  /* 0x0000001d0000780c */ /* 0x000fda0003f05270 */
[----:B------:R-:W-:Y:S05]  /*96c0*/  @!P0 BRA `(.L_x_14305) ;  /* 0x0000000000488947 */ /* 0x000fea0003800000 */
[----:B------:R-:W-:-:S13]  /*96d0*/  ISETP.NE.AND P0, PT, R0, 0x2c, PT ;  /* 0x0000002c0000780c */ /* 0x000fda0003f05270 */
[----:B------:R-:W-:Y:S05]  /*96e0*/  @P0 BRA `(.L_x_14286) ;  /* 0x0000000000a40947 */ /* 0x000fea0003800000 */
[----:B---3--:R-:W0:Y:S02]  /*96f0*/  I2F.S64 R26, R26 ;  /* 0x0000001a001a7312 */ /* 0x008e240000301400 */
        /* <DEDUP_REMOVED lines=15> */
.L_x_14305:
[----:B---3--:R0:W-:Y:S01]  /*97f0*/  STG.E.64 desc[UR36][R4.64], R26 ;  /* 0x0000001a04007986 */ /* 0x0081e2000c101b24 */
[----:B------:R-:W-:Y:S05]  /*9800*/  BRA `(.L_x_14287) ;  /* 0x0000000400407947 */ /* 0x000fea0003800000 */
.L_x_14304:
[----:B---3--:R0:W-:Y:S01]  /*9810*/  STG.E desc[UR36][R4.64], R26 ;  /* 0x0000001a04007986 */ /* 0x0081e2000c101924 */
[----:B------:R-:W-:Y:S05]  /*9820*/  BRA `(.L_x_14287) ;  /* 0x0000000400387947 */ /* 0x000fea0003800000 */
.L_x_14294:
[----:B------:R-:W-:-:S13]  /*9830*/  ISETP.GT.AND P0, PT, R0, 0xe, PT ;  /* 0x0000000e0000780c */ /* 0x000fda0003f04270 */
[----:B------:R-:W-:Y:S05]  /*9840*/  @P0 BRA `(.L_x_14306) ;  /* 0x0000000000340947 */ /* 0x000fea0003800000 */
[----:B------:R-:W-:-:S13]  /*9850*/  ISETP.NE.AND P0, PT, R0, 0xa, PT ;  /* 0x0000000a0000780c */ /* 0x000fda0003f05270 */
[----:B------:R-:W-:Y:S05]  /*9860*/  @!P0 BRA `(.L_x_14307) ;  /* 0x00000000001c8947 */ /* 0x000fea0003800000 */
[----:B------:R-:W-:-:S13]  /*9870*/  ISETP.NE.AND P0, PT, R0, 0xb, PT ;  /* 0x0000000b0000780c */ /* 0x000fda0003f05270 */
[----:B------:R-:W-:Y:S05]  /*9880*/  @P0 BRA `(.L_x_14286) ;  /* 0x00000000003c0947 */ /* 0x000fea0003800000 */
[----:B---3--:R-:W-:-:S04]  /*9890*/  ISETP.NE.U32.AND P0, PT, R26, RZ, PT ;  /* 0x000000ff1a00720c */ /* 0x008fc80003f05070 */
[----:B------:R-:W-:-:S04]  /*98a0*/  ISETP.NE.AND.EX P0, PT, R27, RZ, PT, P0 ;  /* 0x000000ff1b00720c */ /* 0x000fc80003f05300 */
[----:B------:R-:W-:-:S05]  /*98b0*/  SEL R3, RZ, 0x1, !P0 ;  /* 0x00000001ff037807 */ /* 0x000fca0004000000 */
[----:B------:R1:W-:Y:S01]  /*98c0*/  STG.E.U8 desc[UR36][R4.64], R3 ;  /* 0x0000000304007986 */ /* 0x0003e2000c101124 */
[----:B------:R-:W-:Y:S05]  /*98d0*/  BRA `(.L_x_14287) ;  /* 0x00000004000c7947 */ /* 0x000fea0003800000 */
.L_x_14307:
[----:B---3--:R-:W0:Y:S01]  /*98e0*/  I2F.F64.S64 R8, R26 ;  /* 0x0000001a00087312 */ /* 0x008e220000301c00 */
[----:B------:R-:W-:-:S05]  /*98f0*/  CS2R R10, SRZ ;  /* 0x00000000000a7805 */ /* 0x000fca000001ff00 */
[----:B0-----:R0:W-:Y:S01]  /*9900*/  STG.E.128 desc[UR36][R4.64], R8 ;  /* 0x0000000804007986 */ /* 0x0011e2000c101d24 */
[----:B------:R-:W-:Y:S05]  /*9910*/  BRA `(.L_x_14287) ;  /* 0x0000000000fc7947 */ /* 0x000fea0003800000 */
.L_x_14306:
[----:B------:R-:W-:-:S13]  /*9920*/  ISETP.NE.AND P0, PT, R0, 0xf, PT ;  /* 0x0000000f0000780c */ /* 0x000fda0003f05270 */
[----:B------:R-:W-:Y:S05]  /*9930*/  @!P0 BRA `(.L_x_14308) ;  /* 0x0000000000e88947 */ /* 0x000fea0003800000 */
[----:B------:R-:W-:-:S13]  /*9940*/  ISETP.NE.AND P0, PT, R0, 0x17, PT ;  /* 0x000000170000780c */ /* 0x000fda0003f05270 */
[----:B------:R-:W-:Y:S05]  /*9950*/  @!P0 BRA `(.L_x_14309) ;  /* 0x0000000000908947 */ /* 0x000fea0003800000 */
[----:B------:R-:W-:-:S13]  /*9960*/  ISETP.NE.AND P0, PT, R0, 0x18, PT ;  /* 0x000000180000780c */ /* 0x000fda0003f05270 */
[----:B------:R-:W-:Y:S05]  /*9970*/  @!P0 BRA `(.L_x_14310) ;  /* 0x0000000000448947 */ /* 0x000fea0003800000 */
.L_x_14286:
        /* <DEDUP_REMOVED lines=16> */
.L_x_14311:
[----:B------:R-:W-:Y:S05]  /*9a80*/  BRA `(.L_x_14287) ;  /* 0x0000000000a07947 */ /* 0x000fea0003800000 */
.L_x_14310:
[----:B---3--:R-:W0:Y:S01]  /*9a90*/  I2F.S64 R27, R26 ;  /* 0x0000001a001b7312 */ /* 0x008e220000301400 */
        /* <DEDUP_REMOVED lines=12> */
.L_x_14313:
[----:B------:R-:W-:Y:S05]  /*9b60*/  BSYNC.RECONVERGENT B0 ;  /* 0x0000000000007941 */ /* 0x000fea0003800200 */
.L_x_14312:
[----:B------:R-:W-:-:S05]  /*9b70*/  LOP3.LUT R3, R0, 0x80, R3, 0xf8, !PT ;  /* 0x0000008000037812 */ /* 0x000fca00078ef803 */
[----:B------:R3:W-:Y:S01]  /*9b80*/  STG.E.U8 desc[UR36][R4.64], R3 ;  /* 0x0000000304007986 */ /* 0x0007e2000c101124 */
[----:B------:R-:W-:Y:S05]  /*9b90*/  BRA `(.L_x_14287) ;  /* 0x00000000005c7947 */ /* 0x000fea0003800000 */
.L_x_14309:
[----:B---3--:R-:W0:Y:S01]  /*9ba0*/  I2F.S64 R27, R26 ;  /* 0x0000001a001b7312 */ /* 0x008e220000301400 */
        /* <DEDUP_REMOVED lines=11> */
.L_x_14315:
[----:B------:R-:W-:Y:S01]  /*9c60*/  IMAD.MOV.U32 R0, RZ, RZ, 0x7f ;  /* 0x0000007fff007424 */ /* 0x000fe200078e00ff */
[----:B------:R-:W-:-:S04]  /*9c70*/  ISETP.GT.U32.AND P0, PT, R3, 0x7f800000, PT ;  /* 0x7f8000000300780c */ /* 0x000fc80003f04070 */
[----:B------:R-:W-:-:S09]  /*9c80*/  SEL R0, R0, 0x7c, P0 ;  /* 0x0000007c00007807 */ /* 0x000fd20000000000 */
.L_x_14316:
[----:B------:R-:W-:Y:S05]  /*9c90*/  BSYNC.RECONVERGENT B0 ;  /* 0x0000000000007941 */ /* 0x000fea0003800200 */
.L_x_14314:
[----:B------:R-:W-:-:S04]  /*9ca0*/  SHF.R.U32.HI R3, RZ, 0x18, R27 ;  /* 0x00000018ff037819 */ /* 0x000fc8000001161b */
[----:B------:R-:W-:-:S05]  /*9cb0*/  LOP3.LUT R3, R0, 0x80, R3, 0xf8, !PT ;  /* 0x0000008000037812 */ /* 0x000fca00078ef803 */
[----:B------:R2:W-:Y:S01]  /*9cc0*/  STG.E.U8 desc[UR36][R4.64], R3 ;  /* 0x0000000304007986 */ /* 0x0005e2000c101124 */
[----:B------:R-:W-:Y:S05]  /*9cd0*/  BRA `(.L_x_14287) ;  /* 0x00000000000c7947 */ /* 0x000fea0003800000 */
.L_x_14308:
[----:B---3--:R-:W0:Y:S02]  /*9ce0*/  I2F.S64 R0, R26 ;  /* 0x0000001a00007312 */ /* 0x008e240000301400 */
[----:B0-----:R-:W-:-:S05]  /*9cf0*/  F2FP.BF16.F32.PACK_AB R0, RZ, R0 ;  /* 0x00000000ff00723e */ /* 0x001fca00000010ff */
[----:B------:R0:W-:Y:S02]  /*9d00*/  STG.E.U16 desc[UR36][R4.64], R0 ;  /* 0x0000000004007986 */ /* 0x0001e4000c101524 */
.L_x_14287:
[----:B------:R-:W-:-:S07]  /*9d10*/  VIADD R35, R35, 0x80 ;  /* 0x0000008023237836 */ /* 0x000fce0000000000 */
.L_x_14244:
[----:B------:R-:W-:-:S13]  /*9d20*/  ISETP.GE.AND P0, PT, R35, R2, PT ;  /* 0x000000022300720c */ /* 0x000fda0003f06270 */
[----:B------:R-:W-:Y:S05]  /*9d30*/  @P0 BREAK.RELIABLE B6 ;  /* 0x0000000000060942 */ /* 0x000fea0003800100 */
[----:B------:R-:W-:Y:S05]  /*9d40*/  @P0 BRA `(.L_x_14281) ;  /* 0x0000000c00940947 */ /* 0x000fea0003800000 */
[----:B------:R-:W-:Y:S05]  /*9d50*/  BSYNC.RELIABLE B6 ;  /* 0x0000000000067941 */ /* 0x000fea0003800100 */
.L_x_14243:
        /* <DEDUP_REMOVED lines=20> */
.L_x_14320:
[----:B------:R0:W-:Y:S01]  /*9ea0*/  STG.E.U8 desc[UR36][R4.64], R22 ;  /* 0x0000001604007986 */ /* 0x0001e2000c101124 */
[----:B------:R-:W-:Y:S05]  /*9eb0*/  BRA `(.L_x_14322) ;  /* 0x0000000c00347947 */ /* 0x000fea0003800000 */
.L_x_14319:
[----:B------:R-:W-:-:S13]  /*9ec0*/  ISETP.NE.AND P0, PT, R0, 0x2, PT ;  /* 0x000000020000780c */ /* 0x000fda0003f05270 */
[----:B------:R-:W-:Y:S05]  /*9ed0*/  @!P0 BRA `(.L_x_14323) ;  /* 0x0000000000208947 */ /* 0x000fea0003800000 */
[----:B------:R-:W-:-:S13]  /*9ee0*/  ISETP.NE.AND P0, PT, R0, 0x3, PT ;  /* 0x000000030000780c */ /* 0x000fda0003f05270 */
[----:B------:R-:W-:Y:S05]  /*9ef0*/  @!P0 BRA `(.L_x_14324) ;  /* 0x0000000000108947 */ /* 0x000fea0003800000 */
[----:B------:R-:W-:-:S13]  /*9f00*/  ISETP.NE.AND P0, PT, R0, 0x4, PT ;  /* 0x000000040000780c */ /* 0x000fda0003f05270 */
[----:B------:R-:W-:Y:S05]  /*9f10*/  @P0 BRA `(.L_x_14321) ;  /* 0x0000000800380947 */ /* 0x000fea0003800000 */
[----:B------:R0:W-:Y:S01]  /*9f20*/  STG.E.64 desc[UR36][R4.64], R22 ;  /* 0x0000001604007986 */ /* 0x0001e2000c101b24 */
[----:B------:R-:W-:Y:S05]  /*9f30*/  BRA `(.L_x_14322) ;  /* 0x0000000c00147947 */ /* 0x000fea0003800000 */
.L_x_14324:
[----:B------:R0:W-:Y:S01]  /*9f40*/  STG.E desc[UR36][R4.64], R22 ;  /* 0x0000001604007986 */ /* 0x0001e2000c101924 */
[----:B------:R-:W-:Y:S05]  /*9f50*/  BRA `(.L_x_14322) ;  /* 0x0000000c000c7947 */ /* 0x000fea0003800000 */
.L_x_14323:
[----:B------:R0:W-:Y:S01]  /*9f60*/  STG.E.U16 desc[UR36][R4.64], R22 ;  /* 0x0000001604007986 */ /* 0x0001e2000c101524 */
[----:B------:R-:W-:Y:S05]  /*9f70*/  BRA `(.L_x_14322) ;  /* 0x0000000c00047947 */ /* 0x000fea0003800000 */
.L_x_14318:
[----:B------:R-:W-:-:S13]  /*9f80*/  ISETP.GT.AND P0, PT, R0, 0x6, PT ;  /* 0x000000060000780c */ /* 0x000fda0003f04270 */
[----:B------:R-:W-:Y:S05]  /*9f90*/  @P0 BRA `(.L_x_14325) ;  /* 0x00000000002c0947 */ /* 0x000fea0003800000 */
[----:B------:R-:W-:-:S13]  /*9fa0*/  ISETP.NE.AND P0, PT, R0, 0x5, PT ;  /* 0x000000050000780c */ /* 0x000fda0003f05270 */
[----:B------:R-:W-:Y:S05]  /*9fb0*/  @!P0 BRA `(.L_x_14326) ;  /* 0x0000000000148947 */ /* 0x000fea0003800000 */
[----:B------:R-:W-:-:S13]  /*9fc0*/  ISETP.NE.AND P0, PT, R0, 0x6, PT ;  /* 0x000000060000780c */ /* 0x000fda0003f05270 */
[----:B------:R-:W-:Y:S05]  /*9fd0*/  @P0 BRA `(.L_x_14321) ;  /* 0x0000000800080947 */ /* 0x000fea0003800000 */
[----:B------:R-:W0:Y:S02]  /*9fe0*/  I2F.S64 R23, R22 ;  /* 0x0000001600177312 */ /* 0x000e240000301400 */
[----:B0-----:R0:W-:Y:S01]  /*9ff0*/  STG.E desc[UR36][R4.64], R23 ;  /* 0x0000001704007986 */ /* 0x0011e2000c101924 */
[----:B------:R-:W-:Y:S05]  /*a000*/  BRA `(.L_x_14322) ;  /* 0x0000000800e07947 */ /* 0x000fea0003800000 */
.L_x_14326:
[----:B------:R-:W0:Y:S02]  /*a010*/  I2F.S64 R0, R22 ;  /* 0x0000001600007312 */ /* 0x000e240000301400 */
[----:B0-----:R-:W-:-:S05]  /*a020*/  F2FP.F16.F32.PACK_AB R0, RZ, R0 ;  /* 0x00000000ff00723e */ /* 0x001fca00000000ff */
[----:B------:R0:W-:Y:S01]  /*a030*/  STG.E.U16 desc[UR36][R4.64], R0 ;  /* 0x0000000004007986 */ /* 0x0001e2000c101524 */
[----:B------:R-:W-:Y:S05]  /*a040*/  BRA `(.L_x_14322) ;  /* 0x0000000800d07947 */ /* 0x000fea0003800000 */
.L_x_14325:
[----:B------:R-:W-:-:S13]  /*a050*/  ISETP.NE.AND P0, PT, R0, 0x7, PT ;  /* 0x000000070000780c */ /* 0x000fda0003f05270 */
[----:B------:R-:W-:Y:S05]  /*a060*/  @!P0 BRA `(.L_x_14327) ;  /* 0x0000000000348947 */ /* 0x000fea0003800000 */
[----:B------:R-:W-:-:S13]  /*a070*/  ISETP.NE.AND P0, PT, R0, 0x8, PT ;  /* 0x000000080000780c */ /* 0x000fda0003f05270 */
[----:B------:R-:W-:Y:S05]  /*a080*/  @!P0 BRA `(.L_x_14328) ;  /* 0x0000000000188947 */ /* 0x000fea0003800000 */
[----:B------:R-:W-:-:S13]  /*a090*/  ISETP.NE.AND P0, PT, R0, 0x9, PT ;  /* 0x000000090000780c */ /* 0x000fda0003f05270 */
[----:B------:R-:W-:Y:S05]  /*a0a0*/  @P0 BRA `(.L_x_14321) ;  /* 0x0000000400d40947 */ /* 0x000fea0003800000 */
[----:B------:R-:W0:Y:S01]  /*a0b0*/  I2F.S64 R6, R22 ;  /* 0x0000001600067312 */ /* 0x000e220000301400 */
[----:B------:R-:W-:-:S05]  /*a0c0*/  IMAD.MOV.U32 R7, RZ, RZ, RZ ;  /* 0x000000ffff077224 */ /* 0x000fca00078e00ff */
[----:B0-----:R0:W-:Y:S01]  /*a0d0*/  STG.E.64 desc[UR36][R4.64], R6 ;  /* 0x0000000604007986 */ /* 0x0011e2000c101b24 */
[----:B------:R-:W-:Y:S05]  /*a0e0*/  BRA `(.L_x_14322) ;  /* 0x0000000800a87947 */ /* 0x000fea0003800000 */
.L_x_14328:
[----:B------:R-:W0:Y:S02]  /*a0f0*/  I2F.S64 R22, R22 ;  /* 0x0000001600167312 */ /* 0x000e240000301400 */
[----:B0-----:R-:W-:-:S04]  /*a100*/  F2FP.F16.F32.PACK_AB R3, RZ, R22 ;  /* 0x00000016ff03723e */ /* 0x001fc800000000ff */
[----:B------:R-:W-:-:S05]  /*a110*/  PRMT R3, R3, 0x5410, RZ ;  /* 0x0000541003037816 */ /* 0x000fca00000000ff */
[----:B------:R0:W-:Y:S01]  /*a120*/  STG.E desc[UR36][R4.64], R3 ;  /* 0x0000000304007986 */ /* 0x0001e2000c101924 */
[----:B------:R-:W-:Y:S05]  /*a130*/  BRA `(.L_x_14322) ;  /* 0x0000000800947947 */ /* 0x000fea0003800000 */
.L_x_14327:
[----:B------:R-:W0:Y:S02]  /*a140*/  I2F.F64.S64 R22, R22 ;  /* 0x0000001600167312 */ /* 0x000e240000301c00 */
[----:B0-----:R0:W-:Y:S01]  /*a150*/  STG.E.64 desc[UR36][R4.64], R22 ;  /* 0x0000001604007986 */ /* 0x0011e2000c101b24 */
[----:B------:R-:W-:Y:S05]  /*a160*/  BRA `(.L_x_14322) ;  /* 0x0000000800887947 */ /* 0x000fea0003800000 */
.L_x_14317:
        /* <DEDUP_REMOVED lines=12> */
.L_x_14332:
        /* <DEDUP_REMOVED lines=18> */
.L_x_14335:
[----:B------:R-:W-:-:S04]  /*a350*/  SHF.R.U32.HI R3, RZ, 0x18, R23 ;  /* 0x00000018ff037819 */ /* 0x000fc80000011617 */
[----:B------:R-:W-:-:S07]  /*a360*/  LOP3.LUT R0, R0, 0x80, R3, 0xf8, !PT ;  /* 0x0000008000007812 */ /* 0x000fce00078ef803 */
.L_x_14334:
[----:B------:R-:W-:Y:S05]  /*a370*/  BSYNC.RECONVERGENT B0 ;  /* 0x0000000000007941 */ /* 0x000fea0003800200 */
.L_x_14333:
[----:B------:R0:W-:Y:S01]  /*a380*/  STG.E.U8 desc[UR36][R4.64], R0 ;  /* 0x0000000004007986 */ /* 0x0001e2000c101124 */
[----:B------:R-:W-:Y:S05]  /*a390*/  BRA `(.L_x_14322) ;  /* 0x0000000400fc7947 */ /* 0x000fea0003800000 */
.L_x_14331:
        /* <DEDUP_REMOVED lines=18> */
.L_x_14338:
[----:B------:R-:W-:-:S04]  /*a4c0*/  SHF.R.U32.HI R3, RZ, 0x18, R23 ;  /* 0x00000018ff037819 */ /* 0x000fc80000011617 */
[----:B------:R-:W-:-:S07]  /*a4d0*/  LOP3.LUT R0, R0, 0x80, R3, 0xf8, !PT ;  /* 0x0000008000007812 */ /* 0x000fce00078ef803 */
.L_x_14337:
[----:B------:R-:W-:Y:S05]  /*a4e0*/  BSYNC.RECONVERGENT B0 ;  /* 0x0000000000007941 */ /* 0x000fea0003800200 */
.L_x_14336:
[----:B------:R0:W-:Y:S01]  /*a4f0*/  STG.E.U8 desc[UR36][R4.64], R0 ;  /* 0x0000000004007986 */ /* 0x0001e2000c101124 */
[----:B------:R-:W-:Y:S05]  /*a500*/  BRA `(.L_x_14322) ;  /* 0x0000000400a07947 */ /* 0x000fea0003800000 */
.L_x_14330:
[----:B------:R-:W-:-:S13]  /*a510*/  ISETP.NE.AND P0, PT, R0, 0x1c, PT ;  /* 0x0000001c0000780c */ /* 0x000fda0003f05270 */
[----:B------:R-:W-:Y:S05]  /*a520*/  @!P0 BRA `(.L_x_14339) ;  /* 0x0000000000588947 */ /* 0x000fea0003800000 */
[----:B------:R-:W-:-:S13]  /*a530*/  ISETP.NE.AND P0, PT, R0, 0x1d, PT ;  /* 0x0000001d0000780c */ /* 0x000fda0003f05270 */
[----:B------:R-:W-:Y:S05]  /*a540*/  @!P0 BRA `(.L_x_14340) ;  /* 0x0000000000488947 */ /* 0x000fea0003800000 */
[----:B------:R-:W-:-:S13]  /*a550*/  ISETP.NE.AND P0, PT, R0, 0x2c, PT ;  /* 0x0000002c0000780c */ /* 0x000fda0003f05270 */
[----:B------:R-:W-:Y:S05]  /*a560*/  @P0 BRA `(.L_x_14321) ;  /* 0x0000000000a40947 */ /* 0x000fea0003800000 */
[----:B------:R-:W0:Y:S02]  /*a570*/  I2F.S64 R22, R22 ;  /* 0x0000001600167312 */ /* 0x000e240000301400 */
        /* <DEDUP_REMOVED lines=15> */
.L_x_14340:
[----:B------:R0:W-:Y:S01]  /*a670*/  STG.E.64 desc[UR36][R4.64], R22 ;  /* 0x0000001604007986 */ /* 0x0001e2000c101b24 */
[----:B------:R-:W-:Y:S05]  /*a680*/  BRA `(.L_x_14322) ;  /* 0x0000000400407947 */ /* 0x000fea0003800000 */
.L_x_14339:
[----:B------:R0:W-:Y:S01]  /*a690*/  STG.E desc[UR36][R4.64], R22 ;  /* 0x0000001604007986 */ /* 0x0001e2000c101924 */
[----:B------:R-:W-:Y:S05]  /*a6a0*/  BRA `(.L_x_14322) ;  /* 0x0000000400387947 */ /* 0x000fea0003800000 */
.L_x_14329:
[----:B------:R-:W-:-:S13]  /*a6b0*/  ISETP.GT.AND P0, PT, R0, 0xe, PT ;  /* 0x0000000e0000780c */ /* 0x000fda0003f04270 */
[----:B------:R-:W-:Y:S05]  /*a6c0*/  @P0 BRA `(.L_x_14341) ;  /* 0x0000000000340947 */ /* 0x000fea0003800000 */
[----:B------:R-:W-:-:S13]  /*a6d0*/  ISETP.NE.AND P0, PT, R0, 0xa, PT ;  /* 0x0000000a0000780c */ /* 0x000fda0003f05270 */
[----:B------:R-:W-:Y:S05]  /*a6e0*/  @!P0 BRA `(.L_x_14342) ;  /* 0x00000000001c8947 */ /* 0x000fea0003800000 */
[----:B------:R-:W-:-:S13]  /*a6f0*/  ISETP.NE.AND P0, PT, R0, 0xb, PT ;  /* 0x0000000b0000780c */ /* 0x000fda0003f05270 */
[----:B------:R-:W-:Y:S05]  /*a700*/  @P0 BRA `(.L_x_14321) ;  /* 0x00000000003c0947 */ /* 0x000fea0003800000 */
[----:B------:R-:W-:-:S04]  /*a710*/  ISETP.NE.U32.AND P0, PT, R22, RZ, PT ;  /* 0x000000ff1600720c */ /* 0x000fc80003f05070 */
[----:B------:R-:W-:-:S04]  /*a720*/  ISETP.NE.AND.EX P0, PT, R23, RZ, PT, P0 ;  /* 0x000000ff1700720c */ /* 0x000fc80003f05300 */
[----:B------:R-:W-:-:S05]  /*a730*/  SEL R3, RZ, 0x1, !P0 ;  /* 0x00000001ff037807 */ /* 0x000fca0004000000 */
[----:B------:R0:W-:Y:S01]  /*a740*/  STG.E.U8 desc[UR36][R4.64], R3 ;  /* 0x0000000304007986 */ /* 0x0001e2000c101124 */
[----:B------:R-:W-:Y:S05]  /*a750*/  BRA `(.L_x_14322) ;  /* 0x00000004000c7947 */ /* 0x000fea0003800000 */
.L_x_14342:
[----:B------:R-:W0:Y:S01]  /*a760*/  I2F.F64.S64 R8, R22 ;  /* 0x0000001600087312 */ /* 0x000e220000301c00 */
[----:B------:R-:W-:-:S05]  /*a770*/  CS2R R10, SRZ ;  /* 0x00000000000a7805 */ /* 0x000fca000001ff00 */
[----:B0-----:R1:W-:Y:S01]  /*a780*/  STG.E.128 desc[UR36][R4.64], R8 ;  /* 0x0000000804007986 */ /* 0x0013e2000c101d24 */
[----:B------:R-:W-:Y:S05]  /*a790*/  BRA `(.L_x_14322) ;  /* 0x0000000000fc7947 */ /* 0x000fea0003800000 */
.L_x_14341:
[----:B------:R-:W-:-:S13]  /*a7a0*/  ISETP.NE.AND P0, PT, R0, 0xf, PT ;  /* 0x0000000f0000780c */ /* 0x000fda0003f05270 */
[----:B------:R-:W-:Y:S05]  /*a7b0*/  @!P0 BRA `(.L_x_14343) ;  /* 0x0000000000e88947 */ /* 0x000fea0003800000 */
[----:B------:R-:W-:-:S13]  /*a7c0*/  ISETP.NE.AND P0, PT, R0, 0x17, PT ;  /* 0x000000170000780c */ /* 0x000fda0003f05270 */
[----:B------:R-:W-:Y:S05]  /*a7d0*/  @!P0 BRA `(.L_x_14344) ;  /* 0x0000000000908947 */ /* 0x000fea0003800000 */
[----:B------:R-:W-:-:S13]  /*a7e0*/  ISETP.NE.AND P0, PT, R0, 0x18, PT ;  /* 0x000000180000780c */ /* 0x000fda0003f05270 */
[----:B------:R-:W-:Y:S05]  /*a7f0*/  @!P0 BRA `(.L_x_14345) ;  /* 0x0000000000448947 */ /* 0x000fea0003800000 */
.L_x_14321:
        /* <DEDUP_REMOVED lines=16> */
.L_x_14346:
[----:B------:R-:W-:Y:S05]  /*a900*/  BRA `(.L_x_14322) ;  /* 0x0000000000a07947 */ /* 0x000fea0003800000 */
.L_x_14345:
        /* <DEDUP_REMOVED lines=13> */
.L_x_14348:
[----:B------:R-:W-:Y:S05]  /*a9e0*/  BSYNC.RECONVERGENT B0 ;  /* 0x0000000000007941 */ /* 0x000fea0003800200 */
.L_x_14347:
[----:B------:R-:W-:-:S05]  /*a9f0*/  LOP3.LUT R3, R0, 0x80, R3, 0xf8, !PT ;  /* 0x0000008000037812 */ /* 0x000fca00078ef803 */
[----:B------:R3:W-:Y:S01]  /*aa00*/  STG.E.U8 desc[UR36][R4.64], R3 ;  /* 0x0000000304007986 */ /* 0x0007e2000c101124 */
[----:B------:R-:W-:Y:S05]  /*aa10*/  BRA `(.L_x_14322) ;  /* 0x00000000005c7947 */ /* 0x000fea0003800000 */
.L_x_14344:
        /* <DEDUP_REMOVED lines=12> */
.L_x_14350:
[----:B------:R-:W-:Y:S01]  /*aae0*/  IMAD.MOV.U32 R0, RZ, RZ, 0x7f ;  /* 0x0000007fff007424 */ /* 0x000fe200078e00ff */
[----:B------:R-:W-:-:S04]  /*aaf0*/  ISETP.GT.U32.AND P0, PT, R3, 0x7f800000, PT ;  /* 0x7f8000000300780c */ /* 0x000fc80003f04070 */
[----:B------:R-:W-:-:S09]  /*ab00*/  SEL R0, R0, 0x7c, P0 ;  /* 0x0000007c00007807 */ /* 0x000fd20000000000 */
.L_x_14351:
[----:B------:R-:W-:Y:S05]  /*ab10*/  BSYNC.RECONVERGENT B0 ;  /* 0x0000000000007941 */ /* 0x000fea0003800200 */
.L_x_14349:
[----:B------:R-:W-:-:S04]  /*ab20*/  SHF.R.U32.HI R3, RZ, 0x18, R23 ;  /* 0x00000018ff037819 */ /* 0x000fc80000011617 */
[----:B------:R-:W-:-:S05]  /*ab30*/  LOP3.LUT R3, R0, 0x80, R3, 0xf8, !PT ;  /* 0x0000008000037812 */ /* 0x000fca00078ef803 */
[----:B------:R2:W-:Y:S01]  /*ab40*/  STG.E.U8 desc[UR36][R4.64], R3 ;  /* 0x0000000304007986 */ /* 0x0005e2000c101124 */
[----:B------:R-:W-:Y:S05]  /*ab50*/  BRA `(.L_x_14322) ;  /* 0x00000000000c7947 */ /* 0x000fea0003800000 */
.L_x_14343:
[----:B------:R-:W0:Y:S02]  /*ab60*/  I2F.S64 R0, R22 ;  /* 0x0000001600007312 */ /* 0x000e240000301400 */
[----:B0-----:R-:W-:-:S05]  /*ab70*/  F2FP.BF16.F32.PACK_AB R0, RZ, R0 ;  /* 0x00000000ff00723e */ /* 0x001fca00000010ff */
[----:B------:R0:W-:Y:S02]  /*ab80*/  STG.E.U16 desc[UR36][R4.64], R0 ;  /* 0x0000000004007986 */ /* 0x0001e4000c101524 */
.L_x_14322:
[----:B------:R-:W-:-:S07]  /*ab90*/  VIADD R35, R35, 0x80 ;  /* 0x0000008023237836 */ /* 0x000fce0000000000 */
.L_x_14281:
[----:B------:R-:W-:Y:S05]  /*aba0*/  BSYNC.RECONVERGENT B7 ;  /* 0x0000000000077941 */ /* 0x000fea0003800200 */
.L_x_14242:
[----:B------:R-:W-:-:S13]  /*abb0*/  ISETP.GE.AND P0, PT, R35, R2, PT ;  /* 0x000000022300720c */ /* 0x000fda0003f06270 */
[----:B------:R-:W-:Y:S05]  /*abc0*/  @P0 EXIT ;  /* 0x000000000000094d */ /* 0x000fea0003800000 */
[----:B0123--:R-:W0:Y:S01]  /*abd0*/  LDC.64 R2, c[0x0][0x388] ;  /* 0x0000e200ff027b82 */ /* 0x00fe220000000a00 */
        /* <DEDUP_REMOVED lines=18> */
.L_x_14355:
[----:B------:R-:W-:Y:S01]  /*ad00*/  STG.E.U8 desc[UR36][R2.64], R16 ;  /* 0x0000001002007986 */ /* 0x000fe2000c101124 */
[----:B------:R-:W-:Y:S05]  /*ad10*/  EXIT ;  /* 0x000000000000794d */ /* 0x000fea0003800000 */
.L_x_14354:
[----:B------:R-:W-:-:S13]  /*ad20*/  ISETP.NE.AND P0, PT, R0, 0x2, PT ;  /* 0x000000020000780c */ /* 0x000fda0003f05270 */
[----:B------:R-:W-:Y:S05]  /*ad30*/  @!P0 BRA `(.L_x_14357) ;  /* 0x0000000000208947 */ /* 0x000fea0003800000 */
[----:B------:R-:W-:-:S13]  /*ad40*/  ISETP.NE.AND P0, PT, R0, 0x3, PT ;  /* 0x000000030000780c */ /* 0x000fda0003f05270 */
[----:B------:R-:W-:Y:S05]  /*ad50*/  @!P0 BRA `(.L_x_14358) ;  /* 0x0000000000108947 */ /* 0x000fea0003800000 */
[----:B------:R-:W-:-:S13]  /*ad60*/  ISETP.NE.AND P0, PT, R0, 0x4, PT ;  /* 0x000000040000780c */ /* 0x000fda0003f05270 */
[----:B------:R-:W-:Y:S05]  /*ad70*/  @P0 BRA `(.L_x_14356) ;  /* 0x0000000800380947 */ /* 0x000fea0003800000 */
[----:B------:R-:W-:Y:S01]  /*ad80*/  STG.E.64 desc[UR36][R2.64], R16 ;  /* 0x0000001002007986 */ /* 0x000fe2000c101b24 */
[----:B------:R-:W-:Y:S05]  /*ad90*/  EXIT ;  /* 0x000000000000794d */ /* 0x000fea0003800000 */
.L_x_14358:
[----:B------:R-:W-:Y:S01]  /*ada0*/  STG.E desc[UR36][R2.64], R16 ;  /* 0x0000001002007986 */ /* 0x000fe2000c101924 */
[----:B------:R-:W-:Y:S05]  /*adb0*/  EXIT ;  /* 0x000000000000794d */ /* 0x000fea0003800000 */
.L_x_14357:
[----:B------:R-:W-:Y:S01]  /*adc0*/  STG.E.U16 desc[UR36][R2.64], R16 ;  /* 0x0000001002007986 */ /* 0x000fe2000c101524 */
[----:B------:R-:W-:Y:S05]  /*add0*/  EXIT ;  /* 0x000000000000794d */ /* 0x000fea0003800000 */
.L_x_14353:
[----:B------:R-:W-:-:S13]  /*ade0*/  ISETP.GT.AND P0, PT, R0, 0x6, PT ;  /* 0x000000060000780c */ /* 0x000fda0003f04270 */
[----:B------:R-:W-:Y:S05]  /*adf0*/  @P0 BRA `(.L_x_14359) ;  /* 0x00000000002c0947 */ /* 0x000fea0003800000 */
[----:B------:R-:W-:-:S13]  /*ae00*/  ISETP.NE.AND P0, PT, R0, 0x5, PT ;  /* 0x000000050000780c */ /* 0x000fda0003f05270 */
[----:B------:R-:W-:Y:S05]  /*ae10*/  @!P0 BRA `(.L_x_14360) ;  /* 0x0000000000148947 */ /* 0x000fea0003800000 */
[----:B------:R-:W-:-:S13]  /*ae20*/  ISETP.NE.AND P0, PT, R0, 0x6, PT ;  /* 0x000000060000780c */ /* 0x000fda0003f05270 */
[----:B------:R-:W-:Y:S05]  /*ae30*/  @P0 BRA `(.L_x_14356) ;  /* 0x0000000800080947 */ /* 0x000fea0003800000 */
[----:B------:R-:W0:Y:S02]  /*ae40*/  I2F.S64 R17, R16 ;  /* 0x0000001000117312 */ /* 0x000e240000301400 */
[----:B0-----:R-:W-:Y:S01]  /*ae50*/  STG.E desc[UR36][R2.64], R17 ;  /* 0x0000001102007986 */ /* 0x001fe2000c101924 */
[----:B------:R-:W-:Y:S05]  /*ae60*/  EXIT ;  /* 0x000000000000794d */ /* 0x000fea0003800000 */
.L_x_14360:
[----:B------:R-:W0:Y:S02]  /*ae70*/  I2F.S64 R0, R16 ;  /* 0x0000001000007312 */ /* 0x000e240000301400 */
[----:B0-----:R-:W-:-:S05]  /*ae80*/  F2FP.F16.F32.PACK_AB R0, RZ, R0 ;  /* 0x00000000ff00723e */ /* 0x001fca00000000ff */
[----:B------:R-:W-:Y:S01]  /*ae90*/  STG.E.U16 desc[UR36][R2.64], R0 ;  /* 0x0000000002007986 */ /* 0x000fe2000c101524 */
[----:B------:R-:W-:Y:S05]  /*aea0*/  EXIT ;  /* 0x000000000000794d */ /* 0x000fea0003800000 */
.L_x_14359:
        /* <DEDUP_REMOVED lines=8> */
[----:B0-----:R-:W-:Y:S01]  /*af30*/  STG.E.64 desc[UR36][R2.64], R4 ;  /* 0x0000000402007986 */ /* 0x001fe2000c101b24 */
[----:B------:R-:W-:Y:S05]  /*af40*/  EXIT ;  /* 0x000000000000794d */ /* 0x000fea0003800000 */
.L_x_14362:
[----:B------:R-:W0:Y:S02]  /*af50*/  I2F.S64 R16, R16 ;  /* 0x0000001000107312 */ /* 0x000e240000301400 */
[----:B0-----:R-:W-:-:S04]  /*af60*/  F2FP.F16.F32.PACK_AB R5, RZ, R16 ;  /* 0x00000010ff05723e */ /* 0x001fc800000000ff */
[----:B------:R-:W-:-:S05]  /*af70*/  PRMT R5, R5, 0x5410, RZ ;  /* 0x0000541005057816 */ /* 0x000fca00000000ff */
[----:B------:R-:W-:Y:S01]  /*af80*/  STG.E desc[UR36][R2.64], R5 ;  /* 0x0000000502007986 */ /* 0x000fe2000c101924 */
[----:B------:R-:W-:Y:S05]  /*af90*/  EXIT ;  /* 0x000000000000794d */ /* 0x000fea0003800000 */
.L_x_14361:
[----:B------:R-:W0:Y:S02]  /*afa0*/  I2F.F64.S64 R16, R16 ;  /* 0x0000001000107312 */ /* 0x000e240000301c00 */
[----:B0-----:R-:W-:Y:S01]  /*afb0*/  STG.E.64 desc[UR36][R2.64], R16 ;  /* 0x0000001002007986 */ /* 0x001fe2000c101b24 */
[----:B------:R-:W-:Y:S05]  /*afc0*/  EXIT ;  /* 0x000000000000794d */ /* 0x000fea0003800000 */
.L_x_14352:
        /* <DEDUP_REMOVED lines=12> */
.L_x_14366:
        /* <DEDUP_REMOVED lines=18> */
.L_x_14369:
[----:B------:R-:W-:-:S04]  /*b1b0*/  SHF.R.U32.HI R5, RZ, 0x18, R5 ;  /* 0x00000018ff057819 */ /* 0x000fc80000011605 */
[----:B------:R-:W-:-:S07]  /*b1c0*/  LOP3.LUT R0, R0, 0x80, R5, 0xf8, !PT ;  /* 0x0000008000007812 */ /* 0x000fce00078ef805 */
.L_x_14368:
[----:B------:R-:W-:Y:S05]  /*b1d0*/  BSYNC.RECONVERGENT B0 ;  /* 0x0000000000007941 */ /* 0x000fea0003800200 */
.L_x_14367:
[----:B------:R-:W-:Y:S01]  /*b1e0*/  STG.E.U8 desc[UR36][R2.64], R0 ;  /* 0x0000000002007986 */ /* 0x000fe2000c101124 */
[----:B------:R-:W-:Y:S05]  /*b1f0*/  EXIT ;  /* 0x000000000000794d */ /* 0x000fea0003800000 */
.L_x_14365:
        /* <DEDUP_REMOVED lines=18> */
.L_x_14372:
[----:B------:R-:W-:-:S04]  /*b320*/  SHF.R.U32.HI R5, RZ, 0x18, R5 ;  /* 0x00000018ff057819 */ /* 0x000fc80000011605 */
[----:B------:R-:W-:-:S07]  /*b330*/  LOP3.LUT R0, R0, 0x80, R5, 0xf8, !PT ;  /* 0x0000008000007812 */ /* 0x000fce00078ef805 */
.L_x_14371:
[----:B------:R-:W-:Y:S05]  /*b340*/  BSYNC.RECONVERGENT B0 ;  /* 0x0000000000007941 */ /* 0x000fea0003800200 */
.L_x_14370:
[----:B------:R-:W-:Y:S01]  /*b350*/  STG.E.U8 desc[UR36][R2.64], R0 ;  /* 0x0000000002007986 */ /* 0x000fe2000c101124 */
[----:B------:R-:W-:Y:S05]  /*b360*/  EXIT ;  /* 0x000000000000794d */ /* 0x000fea0003800000 */
.L_x_14364:
        /* <DEDUP_REMOVED lines=22> */
.L_x_14374:
[----:B------:R-:W-:Y:S01]  /*b4d0*/  STG.E.64 desc[UR36][R2.64], R16 ;  /* 0x0000001002007986 */ /* 0x000fe2000c101b24 */
[----:B------:R-:W-:Y:S05]  /*b4e0*/  EXIT ;  /* 0x000000000000794d */ /* 0x000fea0003800000 */
.L_x_14373:
[----:B------:R-:W-:Y:S01]  /*b4f0*/  STG.E desc[UR36][R2.64], R16 ;  /* 0x0000001002007986 */ /* 0x000fe2000c101924 */
[----:B------:R-:W-:Y:S05]  /*b500*/  EXIT ;  /* 0x000000000000794d */ /* 0x000fea0003800000 */
.L_x_14363:
        /* <DEDUP_REMOVED lines=9> */
[----:B------:R-:W-:Y:S01]  /*b5a0*/  STG.E.U8 desc[UR36][R2.64], R5 ;  /* 0x0000000502007986 */ /* 0x000fe2000c101124 */
[----:B------:R-:W-:Y:S05]  /*b5b0*/  EXIT ;  /* 0x000000000000794d */ /* 0x000fea0003800000 */
.L_x_14376:
[----:B------:R-:W0:Y:S01]  /*b5c0*/  I2F.F64.S64 R16, R16 ;  /* 0x0000001000107312 */ /* 0x000e220000301c00 */
[----:B------:R-:W-:-:S05]  /*b5d0*/  CS2R R18, SRZ ;  /* 0x0000000000127805 */ /* 0x000fca000001ff00 */
[----:B0-----:R-:W-:Y:S01]  /*b5e0*/  STG.E.128 desc[UR36][R2.64], R16 ;  /* 0x0000001002007986 */ /* 0x001fe2000c101d24 */
[----:B------:R-:W-:Y:S05]  /*b5f0*/  EXIT ;  /* 0x000000000000794d */ /* 0x000fea0003800000 */
.L_x_14375:
[----:B------:R-:W-:-:S13]  /*b600*/  ISETP.NE.AND P0, PT, R0, 0xf, PT ;  /* 0x0000000f0000780c */ /* 0x000fda0003f05270 */
[----:B------:R-:W-:Y:S05]  /*b610*/  @!P0 BRA `(.L_x_14377) ;  /* 0x0000000000e88947 */ /* 0x000fea0003800000 */
[----:B------:R-:W-:-:S13]  /*b620*/  ISETP.NE.AND P0, PT, R0, 0x17, PT ;  /* 0x000000170000780c */ /* 0x000fda0003f05270 */
[----:B------:R-:W-:Y:S05]  /*b630*/  @!P0 BRA `(.L_x_14378) ;  /* 0x0000000000908947 */ /* 0x000fea0003800000 */
[----:B------:R-:W-:-:S13]  /*b640*/  ISETP.NE.AND P0, PT, R0, 0x18, PT ;  /* 0x000000180000780c */ /* 0x000fda0003f05270 */
[----:B------:R-:W-:Y:S05]  /*b650*/  @!P0 BRA `(.L_x_14379) ;  /* 0x0000000000448947 */ /* 0x000fea0003800000 */
.L_x_14356:
        /* <DEDUP_REMOVED lines=16> */
.L_x_14380:
[----:B------:R-:W-:Y:S05]  /*b760*/  EXIT ;  /* 0x000000000000794d */ /* 0x000fea0003800000 */
.L_x_14379:
        /* <DEDUP_REMOVED lines=13> */
.L_x_14382:
[----:B------:R-:W-:Y:S05]  /*b840*/  BSYNC.RECONVERGENT B0 ;  /* 0x0000000000007941 */ /* 0x000fea0003800200 */
.L_x_14381:
[----:B------:R-:W-:-:S05]  /*b850*/  LOP3.LUT R5, R0, 0x80, R5, 0xf8, !PT ;  /* 0x0000008000057812 */ /* 0x000fca00078ef805 */
[----:B------:R-:W-:Y:S01]  /*b860*/  STG.E.U8 desc[UR36][R2.64], R5 ;  /* 0x0000000502007986 */ /* 0x000fe2000c101124 */
[----:B------:R-:W-:Y:S05]  /*b870*/  EXIT ;  /* 0x000000000000794d */ /* 0x000fea0003800000 */
.L_x_14378:
        /* <DEDUP_REMOVED lines=12> */
.L_x_14384:
[----:B------:R-:W-:Y:S01]  /*b940*/  IMAD.MOV.U32 R0, RZ, RZ, 0x7f ;  /* 0x0000007fff007424 */ /* 0x000fe200078e00ff */
[----:B------:R-:W-:-:S04]  /*b950*/  ISETP.GT.U32.AND P0, PT, R4, 0x7f800000, PT ;  /* 0x7f8000000400780c */ /* 0x000fc80003f04070 */
[----:B------:R-:W-:-:S09]  /*b960*/  SEL R0, R0, 0x7c, P0 ;  /* 0x0000007c00007807 */ /* 0x000fd20000000000 */
.L_x_14385:
[----:B------:R-:W-:Y:S05]  /*b970*/  BSYNC.RECONVERGENT B0 ;  /* 0x0000000000007941 */ /* 0x000fea0003800200 */
.L_x_14383:
[----:B------:R-:W-:-:S04]  /*b980*/  SHF.R.U32.HI R5, RZ, 0x18, R5 ;  /* 0x00000018ff057819 */ /* 0x000fc80000011605 */
[----:B------:R-:W-:-:S05]  /*b990*/  LOP3.LUT R5, R0, 0x80, R5, 0xf8, !PT ;  /* 0x0000008000057812 */ /* 0x000fca00078ef805 */
[----:B------:R-:W-:Y:S01]  /*b9a0*/  STG.E.U8 desc[UR36][R2.64], R5 ;  /* 0x0000000502007986 */ /* 0x000fe2000c101124 */
[----:B------:R-:W-:Y:S05]  /*b9b0*/  EXIT ;  /* 0x000000000000794d */ /* 0x000fea0003800000 */
.L_x_14377:
[----:B------:R-:W0:Y:S02]  /*b9c0*/  I2F.S64 R0, R16 ;  /* 0x0000001000007312 */ /* 0x000e240000301400 */
[----:B0-----:R-:W-:-:S05]  /*b9d0*/  F2FP.BF16.F32.PACK_AB R0, RZ, R0 ;  /* 0x00000000ff00723e */ /* 0x001fca00000010ff */
[----:B------:R-:W-:Y:S01]  /*b9e0*/  STG.E.U16 desc[UR36][R2.64], R0 ;  /* 0x0000000002007986 */ /* 0x000fe2000c101524 */
[----:B------:R-:W-:Y:S05]  /*b9f0*/  EXIT ;  /* 0x000000000000794d */ /* 0x000fea0003800000 */
        .weak           $__internal_22_$__cuda_sm20_div_s64
        .type           $__internal_22_$__cuda_sm20_div_s64,@function
        .size           $__internal_22_$__cuda_sm20_div_s64,(.L_x_23051 - $__internal_22_$__cuda_sm20_div_s64)
$__internal_22_$__cuda_sm20_div_s64:
        /* <DEDUP_REMOVED lines=8> */
[----:B0-----:R-:W-:-:S06]  /*ba80*/  VIADD R6, R14, 0x1ffffffe ;  /* 0x1ffffffe0e067836 */ /* 0x001fcc0000000000 */
        /* <DEDUP_REMOVED lines=8> */
[----:B------:R-:W-:-:S04]  /*bb10*/  IMAD.WIDE.U32 R10, P0, R6, R13, R10 ;  /* 0x0000000d060a7225 */ /* 0x000fc8000780000a */
[----:B------:R-:W-:-:S04]  /*bb20*/  IMAD.HI.U32 R10, P1, R7, R3, R10 ;  /* 0x00000003070a7227 */ /* 0x000fc8000782000a */
[CC--:B------:R-:W-:Y:S02]  /*bb30*/  IMAD R11, R7.reuse, R13.reuse, RZ ;  /* 0x0000000d070b7224 */ /* 0x0c0fe400078e02ff */
[----:B------:R-:W-:Y:S01]  /*bb40*/  IMAD.HI.U32 R3, R7, R13, RZ ;  /* 0x0000000d07037227 */ /* 0x000fe200078e00ff */
[----:B------:R-:W-:Y:S02]  /*bb50*/  IADD3 R13, P4, PT, RZ, -R36, RZ ;  /* 0x80000024ff0d7210 */ /* 0x000fe40007f9e0ff */
[----:B------:R-:W-:Y:S01]  /*bb60*/  IADD3 R11, P2, PT, R11, R10, RZ ;  /* 0x0000000a0b0b7210 */ /* 0x000fe20007f5e0ff */
[----:B------:R-:W-:Y:S02]  /*bb70*/  IMAD.X R3, R3, 0x1, R7, P0 ;  /* 0x0000000103037824 */ /* 0x000fe400000e0607 */
[----:B------:R-:W-:Y:S02]  /*bb80*/  IMAD.X R20, RZ, RZ, ~R37, P4 ;  /* 0x000000ffff147224 */ /* 0x000fe400020e0e25 */
[----:B------:R-:W-:Y:S01]  /*bb90*/  IMAD.WIDE.U32 R6, R11, R8, RZ ;  /* 0x000000080b067225 */ /* 0x000fe200078e00ff */
[----:B------:R-:W-:-:S03]  /*bba0*/  IADD3.X R3, PT, PT, RZ, RZ, R3, P2, P1 ;  /* 0x000000ffff037210 */ /* 0x000fc600017e2403 */
[----:B------:R-:W-:Y:S01]  /*bbb0*/  IMAD R10, R11, R9, R7 ;  /* 0x000000090b0a7224 */ /* 0x000fe200078e0207 */
[----:B------:R-:W-:-:S03]  /*bbc0*/  IADD3 R7, P0, PT, RZ, -R6, RZ ;  /* 0x80000006ff077210 */ /* 0x000fc60007f1e0ff */
[----:B------:R-:W-:Y:S02]  /*bbd0*/  IMAD R6, R3, R8, R10 ;  /* 0x0000000803067224 */ /* 0x000fe400078e020a */
[----:B------:R-:W-:-:S04]  /*bbe0*/  IMAD.HI.U32 R10, R11, R7, RZ ;  /* 0x000000070b0a7227 */ /* 0x000fc800078e00ff */
[----:B------:R-:W-:-:S04]  /*bbf0*/  IMAD.X R6, RZ, RZ, ~R6, P0 ;  /* 0x000000ffff067224 */ /* 0x000fc800000e0e06 */
[----:B------:R-:W-:-:S04]  /*bc00*/  IMAD.WIDE.U32 R10, P0, R11, R6, R10 ;  /* 0x000000060b0a7225 */ /* 0x000fc8000780000a */
[----:B------:R-:W-:-:S04]  /*bc10*/  IMAD.HI.U32 R14, R3, R6, RZ ;  /* 0x00000006030e7227 */ /* 0x000fc800078e00ff */
[----:B------:R-:W-:Y:S01]  /*bc20*/  IMAD.HI.U32 R10, P1, R3, R7, R10 ;  /* 0x00000007030a7227 */ /* 0x000fe2000782000a */
[----:B------:R-:W-:-:S03]  /*bc30*/  SEL R11, R13, R36, !P3 ;  /* 0x000000240d0b7207 */ /* 0x000fc60005800000 */
[----:B------:R-:W-:Y:S02]  /*bc40*/  IMAD R7, R3, R6, RZ ;  /* 0x0000000603077224 */ /* 0x000fe400078e02ff */
[----:B------:R-:W-:Y:S01]  /*bc50*/  IMAD.X R14, R14, 0x1, R3, P0 ;  /* 0x000000010e0e7824 */ /* 0x000fe200000e0603 */
[----:B------:R-:W-:Y:S02]  /*bc60*/  SEL R3, R20, R37, !P3 ;  /* 0x0000002514037207 */ /* 0x000fe40005800000 */
[----:B------:R-:W-:Y:S01]  /*bc70*/  IADD3 R10, P2, PT, R7, R10, RZ ;  /* 0x0000000a070a7210 */ /* 0x000fe20007f5e0ff */
[----:B------:R-:W-:-:S03]  /*bc80*/  IMAD.MOV.U32 R7, RZ, RZ, RZ ;  /* 0x000000ffff077224 */ /* 0x000fc600078e00ff */
[----:B------:R-:W-:Y:S01]  /*bc90*/  IADD3.X R14, PT, PT, RZ, RZ, R14, P2, P1 ;  /* 0x000000ffff0e7210 */ /* 0x000fe200017e240e */
[----:B------:R-:W-:-:S04]  /*bca0*/  IMAD.HI.U32 R6, R10, R11, RZ ;  /* 0x0000000b0a067227 */ /* 0x000fc800078e00ff */
[-C--:B------:R-:W-:Y:S02]  /*bcb0*/  IMAD R13, R14, R3.reuse, RZ ;  /* 0x000000030e0d7224 */ /* 0x080fe400078e02ff */
[----:B------:R-:W-:-:S04]  /*bcc0*/  IMAD.WIDE.U32 R6, R10, R3, R6 ;  /* 0x000000030a067225 */ /* 0x000fc800078e0006 */
[----:B------:R-:W-:-:S04]  /*bcd0*/  IMAD.HI.U32 R15, R14, R3, RZ ;  /* 0x000000030e0f7227 */ /* 0x000fc800078e00ff */
[----:B------:R-:W-:-:S04]  /*bce0*/  IMAD.HI.U32 R6, P0, R14, R11, R6 ;  /* 0x0000000b0e067227 */ /* 0x000fc80007800006 */
[----:B------:R-:W-:Y:S01]  /*bcf0*/  IMAD.X R15, RZ, RZ, R15, P0 ;  /* 0x000000ffff0f7224 */ /* 0x000fe200000e060f */
[----:B------:R-:W-:-:S05]  /*bd00*/  IADD3 R13, P1, PT, R13, R6, RZ ;  /* 0x000000060d0d7210 */ /* 0x000fca0007f3e0ff */
[----:B------:R-:W-:-:S04]  /*bd10*/  IMAD.WIDE.U32 R6, R13, R8, RZ ;  /* 0x000000080d067225 */ /* 0x000fc800078e00ff */
[----:B------:R-:W-:Y:S02]  /*bd20*/  IMAD.X R15, RZ, RZ, R15, P1 ;  /* 0x000000ffff0f7224 */ /* 0x000fe400008e060f */
[C---:B------:R-:W-:Y:S01]  /*bd30*/  IMAD R10, R13.reuse, R9, R7 ;  /* 0x000000090d0a7224 */ /* 0x040fe200078e0207 */
[----:B------:R-:W-:Y:S02]  /*bd40*/  IADD3 R7, P1, PT, -R6, R11, RZ ;  /* 0x0000000b06077210 */ /* 0x000fe40007f3e1ff */
[----:B------:R-:W-:Y:S01]  /*bd50*/  IADD3 R6, P2, PT, R13, 0x1, RZ ;  /* 0x000000010d067810 */ /* 0x000fe20007f5e0ff */
[-C--:B------:R-:W-:Y:S01]  /*bd60*/  IMAD R10, R15, R8.reuse, R10 ;  /* 0x000000080f0a7224 */ /* 0x080fe200078e020a */
[----:B------:R-:W-:-:S03]  /*bd70*/  ISETP.GE.U32.AND P0, PT, R7, R8, PT ;  /* 0x000000080700720c */ /* 0x000fc60003f06070 */
[----:B------:R-:W-:Y:S01]  /*bd80*/  IMAD.X R3, R3, 0x1, ~R10, P1 ;  /* 0x0000000103037824 */ /* 0x000fe200008e0e0a */
[----:B------:R-:W-:-:S04]  /*bd90*/  IADD3 R10, P1, PT, R7, -R8, RZ ;  /* 0x80000008070a7210 */ /* 0x000fc80007f3e0ff */
[C---:B------:R-:W-:Y:S01]  /*bda0*/  ISETP.GE.U32.AND.EX P0, PT, R3.reuse, R9, PT, P0 ;  /* 0x000000090300720c */ /* 0x040fe20003f06100 */
[----:B------:R-:W-:-:S03]  /*bdb0*/  IMAD.X R11, R3, 0x1, ~R9, P1 ;  /* 0x00000001030b7824 */ /* 0x000fc600008e0e09 */
[----:B------:R-:W-:Y:S01]  /*bdc0*/  SEL R7, R10, R7, P0 ;  /* 0x000000070a077207 */ /* 0x000fe20000000000 */
[----:B------:R-:W-:Y:S01]  /*bdd0*/  IMAD.X R10, RZ, RZ, R15, P2 ;  /* 0x000000ffff0a7224 */ /* 0x000fe200010e060f */
[----:B------:R-:W-:Y:S02]  /*bde0*/  SEL R6, R6, R13, P0 ;  /* 0x0000000d06067207 */ /* 0x000fe40000000000 */
[----:B------:R-:W-:Y:S02]  /*bdf0*/  SEL R11, R11, R3, P0 ;  /* 0x000000030b0b7207 */ /* 0x000fe40000000000 */
[----:B------:R-:W-:Y:S02]  /*be00*/  ISETP.GE.U32.AND P1, PT, R7, R8, PT ;  /* 0x000000080700720c */ /* 0x000fe40003f26070 */
[----:B------:R-:W-:Y:S02]  /*be10*/  SEL R15, R10, R15, P0 ;  /* 0x0000000f0a0f7207 */ /* 0x000fe40000000000 */
[----:B------:R-:W-:-:S02]  /*be20*/  IADD3 R3, P2, PT, R6, 0x1, RZ ;  /* 0x0000000106037810 */ /* 0x000fc40007f5e0ff */
[----:B------:R-:W-:Y:S02]  /*be30*/  ISETP.GE.U32.AND.EX P0, PT, R11, R9, PT, P1 ;  /* 0x000000090b00720c */ /* 0x000fe40003f06110 */
[----:B------:R-:W-:Y:S01]  /*be40*/  LOP3.LUT R7, R12, R37, RZ, 0x3c, !PT ;  /* 0x000000250c077212 */ /* 0x000fe200078e3cff */
[----:B------:R-:W-:Y:S01]  /*be50*/  IMAD.X R8, RZ, RZ, R15, P2 ;  /* 0x000000ffff087224 */ /* 0x000fe200010e060f */
[----:B------:R-:W-:Y:S02]  /*be60*/  SEL R3, R3, R6, P0 ;  /* 0x0000000603037207 */ /* 0x000fe40000000000 */
[----:B------:R-:W-:Y:S02]  /*be70*/  ISETP.GE.AND P1, PT, R7, RZ, PT ;  /* 0x000000ff0700720c */ /* 0x000fe40003f26270 */
[----:B------:R-:W-:Y:S02]  /*be80*/  SEL R8, R8, R15, P0 ;  /* 0x0000000f08087207 */ /* 0x000fe40000000000 */
[----:B------:R-:W-:-:S02]  /*be90*/  IADD3 R6, P2, PT, RZ, -R3, RZ ;  /* 0x80000003ff067210 */ /* 0x000fc40007f5e0ff */
[----:B------:R-:W-:Y:S02]  /*bea0*/  ISETP.NE.U32.AND P0, PT, R30, RZ, PT ;  /* 0x000000ff1e00720c */ /* 0x000fe40003f05070 */
[----:B------:R-:W-:Y:S01]  /*beb0*/  SEL R3, R6, R3, !P1 ;  /* 0x0000000306037207 */ /* 0x000fe20004800000 */
[----:B------:R-:W-:Y:S01]  /*bec0*/  IMAD.X R7, RZ, RZ, ~R8, P2 ;  /* 0x000000ffff077224 */ /* 0x000fe200010e0e08 */
[----:B------:R-:W-:Y:S01]  /*bed0*/  ISETP.NE.AND.EX P0, PT, R12, RZ, PT, P0 ;  /* 0x000000ff0c00720c */ /* 0x000fe20003f05300 */
[----:B------:R-:W-:-:S03]  /*bee0*/  IMAD.MOV.U32 R6, RZ, RZ, R0 ;  /* 0x000000ffff067224 */ /* 0x000fc600078e0000 */
[----:B------:R-:W-:Y:S01]  /*bef0*/  SEL R8, R7, R8, !P1 ;  /* 0x0000000807087207 */ /* 0x000fe20004800000 */
[----:B------:R-:W-:Y:S01]  /*bf00*/  IMAD.MOV.U32 R7, RZ, RZ, 0x0 ;  /* 0x00000000ff077424 */ /* 0x000fe200078e00ff */
[----:B------:R-:W-:Y:S02]  /*bf10*/  SEL R3, R3, 0xffffffff, P0 ;  /* 0xffffffff03037807 */ /* 0x000fe40000000000 */
[----:B------:R-:W-:Y:S01]  /*bf20*/  SEL R8, R8, 0xffffffff, P0 ;  /* 0xffffffff08087807 */ /* 0x000fe20000000000 */
[----:B------:R-:W-:Y:S06]  /*bf30*/  RET.REL.NODEC R6 `(_ZN2at6native27unrolled_elementwise_kernelINS0_13BinaryFunctorIlllZZZNS0_15binary_internal21div_trunc_kernel_cudaERNS_18TensorIteratorBaseEENKUlvE_clEvENKUlvE2_clEvEUlllE_EESt5arrayIPcLm3EELi4E23TrivialOffsetCalculatorILi2EjESD_ILi1EjENS0_6memory12LoadWithCastILi2EEENSG_13StoreWithCastILi1EEEEEviT_T0_T2_T3_T4_T5_) ;  /* 0xffffff4006307950 */ /* 0x000fec0003c3ffff */
.L_x_14386:
        /* <DEDUP_REMOVED lines=12> */
.L_x_23051:


//--------------------- .text._ZN2at6native18elementwise_kernelILi128ELi2EZNS0_22gpu_kernel_impl_nocastINS0_13BinaryFunctorIlllZZZNS0_15binary_internal21div_trunc_kernel_cudaERNS_18TensorIteratorBaseEENKUlvE_clEvENKUlvE2_clEvEUlllE_EEEEvS6_RKT_EUliE_EEviT1_ --------------------------
	.section	.text._ZN2at6native18elementwise_kernelILi128ELi2EZNS0_22gpu_kernel_impl_nocastINS0_13BinaryFunctorIlllZZZNS0_15binary_internal21div_trunc_kernel_cudaERNS_18TensorIteratorBaseEENKUlvE_clEvENKUlvE2_clEvEUlllE_EEEEvS6_RKT_EUliE_EEviT1_,"ax",@progbits
	.align	128
        .global         _ZN2at6native18elementwise_kernelILi128ELi2EZNS0_22gpu_kernel_impl_nocastINS0_13BinaryFunctorIlllZZZNS0_15binary_internal21div_trunc_kernel_cudaERNS_18TensorIteratorBaseEENKUlvE_clEvENKUlvE2_clEvEUlllE_EEEEvS6_RKT_EUliE_EEviT1_
        .type           _ZN2at6native18elementwise_kernelILi128ELi2EZNS0_22gpu_kernel_impl_nocastINS0_13BinaryFunctorIlllZZZNS0_15binary_internal21div_trunc_kernel_cudaERNS_18TensorIteratorBaseEENKUlvE_clEvENKUlvE2_clEvEUlllE_EEEEvS6_RKT_EUliE_EEviT1_,@function
        .size           _ZN2at6native18elementwise_kernelILi128ELi2EZNS0_22gpu_kernel_impl_nocastINS0_13BinaryFunctorIlllZZZNS0_15binary_internal21div_trunc_kernel_cudaERNS_18TensorIteratorBaseEENKUlvE_clEvENKUlvE2_clEvEUlllE_EEEEvS6_RKT_EUliE_EEviT1_,(.L_x_23052 - _ZN2at6native18elementwise_kernelILi128ELi2EZNS0_22gpu_kernel_impl_nocastINS0_13BinaryFunctorIlllZZZNS0_15binary_internal21div_trunc_kernel_cudaERNS_18TensorIteratorBaseEENKUlvE_clEvENKUlvE2_clEvEUlllE_EEEEvS6_RKT_EUliE_EEviT1_)
        .other          _ZN2at6native18elementwise_kernelILi128ELi2EZNS0_22gpu_kernel_impl_nocastINS0_13BinaryFunctorIlllZZZNS0_15binary_internal21div_trunc_kernel_cudaERNS_18TensorIteratorBaseEENKUlvE_clEvENKUlvE2_clEvEUlllE_EEEEvS6_RKT_EUliE_EEviT1_,@"STO_CUDA_ENTRY STV_DEFAULT"
_ZN2at6native18elementwise_kernelILi128ELi2EZNS0_22gpu_kernel_impl_nocastINS0_13BinaryFunctorIlllZZZNS0_15binary_internal21div_trunc_kernel_cudaERNS_18TensorIteratorBaseEENKUlvE_clEvENKUlvE2_clEvEUlllE_EEEEvS6_RKT_EUliE_EEviT1_:
.text._ZN2at6native18elementwise_kernelILi128ELi2EZNS0_22gpu_kernel_impl_nocastINS0_13BinaryFunctorIlllZZZNS0_15binary_internal21div_trunc_kernel_cudaERNS_18TensorIteratorBaseEENKUlvE_clEvENKUlvE2_clEvEUlllE_EEEEvS6_RKT_EUliE_EEviT1_:
        /* <DEDUP_REMOVED lines=15> */
[----:B0-----:R-:W2:Y:S04]  /*00f0*/  LDG.E.64 R8, desc[UR6][R8.64] ;  /* 0x0000000608087981 */ /* 0x001ea8000c1e1b00 */
[----:B-1----:R-:W2:Y:S02]  /*0100*/  LDG.E.64 R6, desc[UR6][R6.64] ;  /* 0x0000000606067981 */ /* 0x002ea4000c1e1b00 */
[----:B--2---:R-:W-:-:S04]  /*0110*/  LOP3.LUT R0, R9, R7, RZ, 0xfc, !PT ;  /* 0x0000000709007212 */ /* 0x004fc800078efcff */
[----:B------:R-:W-:-:S13]  /*0120*/  ISETP.NE.U32.AND P0, PT, R0, RZ, PT ;  /* 0x000000ff0000720c */ /* 0x000fda0003f05070 */
[----:B------:R-:W-:Y:S05]  /*0130*/  @P0 BRA `(.L_x_14390) ;  /* 0x0000000000500947 */ /* 0x000fea0003800000 */
[----:B------:R-:W0:Y:S01]  /*0140*/  I2F.U32.RP R0, R6 ;  /* 0x0000000600007306 */ /* 0x000e220000209000 */
[----:B------:R-:W-:Y:S02]  /*0150*/  IADD3 R7, PT, PT, RZ, -R6, RZ ;  /* 0x80000006ff077210 */ /* 0x000fe40007ffe0ff */
[----:B------:R-:W-:-:S05]  /*0160*/  ISETP.NE.U32.AND P2, PT, R6, RZ, PT ;  /* 0x000000ff0600720c */ /* 0x000fca0003f45070 */
[----:B0-----:R-:W0:Y:S02]  /*0170*/  MUFU.RCP R0, R0 ;  /* 0x0000000000007308 */ /* 0x001e240000001000 */
[----:B0-----:R-:W-:-:S06]  /*0180*/  IADD3 R2, PT, PT, R0, 0xffffffe, RZ ;  /* 0x0ffffffe00027810 */ /* 0x001fcc0007ffe0ff */
[----:B------:R0:W1:Y:S02]  /*0190*/  F2I.FTZ.U32.TRUNC.NTZ R3, R2 ;  /* 0x0000000200037305 */ /* 0x000064000021f000 */
[----:B0-----:R-:W-:Y:S02]  /*01a0*/  HFMA2 R2, -RZ, RZ, 0, 0 ;  /* 0x00000000ff027431 */ /* 0x001fe400000001ff */
[----:B-1----:R-:W-:-:S04]  /*01b0*/  IMAD R7, R7, R3, RZ ;  /* 0x0000000307077224 */ /* 0x002fc800078e02ff */
[----:B------:R-:W-:-:S06]  /*01c0*/  IMAD.HI.U32 R3, R3, R7, R2 ;  /* 0x0000000703037227 */ /* 0x000fcc00078e0002 */
[----:B------:R-:W-:-:S05]  /*01d0*/  IMAD.HI.U32 R2, R3, R8, RZ ;  /* 0x0000000803027227 */ /* 0x000fca00078e00ff */
[----:B------:R-:W-:-:S05]  /*01e0*/  IADD3 R3, PT, PT, -R2, RZ, RZ ;  /* 0x000000ff02037210 */ /* 0x000fca0007ffe1ff */
[----:B------:R-:W-:-:S05]  /*01f0*/  IMAD R3, R6, R3, R8 ;  /* 0x0000000306037224 */ /* 0x000fca00078e0208 */
[----:B------:R-:W-:-:S13]  /*0200*/  ISETP.GE.U32.AND P0, PT, R3, R6, PT ;  /* 0x000000060300720c */ /* 0x000fda0003f06070 */
[----:B------:R-:W-:Y:S01]  /*0210*/  @P0 IMAD.IADD R3, R3, 0x1, -R6 ;  /* 0x0000000103030824 */ /* 0x000fe200078e0a06 */
[----:B------:R-:W-:-:S04]  /*0220*/  @P0 IADD3 R2, PT, PT, R2, 0x1, RZ ;  /* 0x0000000102020810 */ /* 0x000fc80007ffe0ff */
[----:B------:R-:W-:Y:S02]  /*0230*/  ISETP.GE.U32.AND P1, PT, R3, R6, PT ;  /* 0x000000060300720c */ /* 0x000fe40003f26070 */
[----:B------:R-:W-:-:S11]  /*0240*/  MOV R3, RZ ;  /* 0x000000ff00037202 */ /* 0x000fd60000000f00 */
[----:B------:R-:W-:Y:S02]  /*0250*/  @P1 IADD3 R2, PT, PT, R2, 0x1, RZ ;  /* 0x0000000102021810 */ /* 0x000fe40007ffe0ff */
[----:B------:R-:W-:Y:S01]  /*0260*/  @!P2 LOP3.LUT R2, RZ, R6, RZ, 0x33, !PT ;  /* 0x00000006ff02a212 */ /* 0x000fe200078e33ff */
[----:B------:R-:W-:Y:S06]  /*0270*/  BRA `(.L_x_14391) ;  /* 0x0000000000107947 */ /* 0x000fec0003800000 */
.L_x_14390:
[----:B------:R-:W-:Y:S01]  /*0280*/  MOV R12, R8 ;  /* 0x00000008000c7202 */ /* 0x000fe20000000f00 */
[----:B------:R-:W-:Y:S01]  /*0290*/  IMAD.MOV.U32 R13, RZ, RZ, R7 ;  /* 0x000000ffff0d7224 */ /* 0x000fe200078e0007 */
[----:B------:R-:W-:-:S07]  /*02a0*/  MOV R8, 0x2c0 ;  /* 0x000002c000087802 */ /* 0x000fce0000000f00 */
[----:B------:R-:W-:Y:S05]  /*02b0*/  CALL.REL.NOINC `($__internal_23_$__cuda_sm20_div_s64) ;  /* 0x0000003400087944 */ /* 0x000fea0003c00000 */
.L_x_14391:
[----:B------:R-:W0:Y:S01]  /*02c0*/  LDC.64 R6, c[0x0][0x5e8] ;  /* 0x00017a00ff067b82 */ /* 0x000e220000000a00 */
[----:B------:R-:W-:Y:S01]  /*02d0*/  IADD3 R5, PT, PT, R5, 0x80, RZ ;  /* 0x0000008005057810 */ /* 0x000fe20007ffe0ff */
[----:B0-----:R0:W-:Y:S06]  /*02e0*/  STG.E.64 desc[UR6][R6.64], R2 ;  /* 0x0000000206007986 */ /* 0x0011ec000c101b06 */
.L_x_14389:
[----:B------:R-:W-:Y:S05]  /*02f0*/  BSYNC.RECONVERGENT B0 ;  /* 0x0000000000007941 */ /* 0x000fea0003800200 */
.L_x_14388:
[----:B------:R-:W1:Y:S02]  /*0300*/  LDCU UR4, c[0x0][0x380] ;  /* 0x00007000ff0477ac */ /* 0x000e640008000800 */
[----:B-1----:R-:W-:-:S13]  /*0310*/  ISETP.GE.AND P0, PT, R5, UR4, PT ;  /* 0x0000000405007c0c */ /* 0x002fda000bf06270 */
[----:B------:R-:W-:Y:S05]  /*0320*/  @P0 EXIT ;  /* 0x000000000000094d */ /* 0x000fea0003800000 */
[----:B------:R-:W1:Y:S08]  /*0330*/  LDC.64 R8, c[0x0][0x5f0] ;  /* 0x00017c00ff087b82 */ /* 0x000e700000000a00 */
[----:B0-----:R-:W0:Y:S01]  /*0340*/  LDC.64 R6, c[0x0][0x5f8] ;  /* 0x00017e00ff067b82 */ /* 0x001e220000000a00 */
[----:B-1----:R-:W2:Y:S04]  /*0350*/  LDG.E.64 R8, desc[UR6][R8.64] ;  /* 0x0000000608087981 */ /* 0x002ea8000c1e1b00 */
[----:B0-----:R-:W2:Y:S02]  /*0360*/  LDG.E.64 R6, desc[UR6][R6.64] ;  /* 0x0000000606067981 */ /* 0x001ea4000c1e1b00 */
        /* <DEDUP_REMOVED lines=11> */
[----:B------:R-:W-:Y:S02]  /*0420*/  IMAD.HI.U32 R3, R3, R5, R2 ;  /* 0x0000000503037227 */ /* 0x000fe400078e0002 */
[----:B------:R-:W0:Y:S04]  /*0430*/  LDC.64 R4, c[0x0][0x5e8] ;  /* 0x00017a00ff047b82 */ /* 0x000e280000000a00 */
[----:B------:R-:W-:-:S04]  /*0440*/  IMAD.HI.U32 R2, R3, R8, RZ ;  /* 0x0000000803027227 */ /* 0x000fc800078e00ff */
[----:B------:R-:W-:-:S04]  /*0450*/  IMAD.MOV R3, RZ, RZ, -R2 ;  /* 0x000000ffff037224 */ /* 0x000fc800078e0a02 */
[----:B------:R-:W-:-:S05]  /*0460*/  IMAD R3, R6, R3, R8 ;  /* 0x0000000306037224 */ /* 0x000fca00078e0208 */
[----:B------:R-:W-:-:S13]  /*0470*/  ISETP.GE.U32.AND P0, PT, R3, R6, PT ;  /* 0x000000060300720c */ /* 0x000fda0003f06070 */
[----:B------:R-:W-:Y:S02]  /*0480*/  @P0 IADD3 R3, PT, PT, -R6, R3, RZ ;  /* 0x0000000306030210 */ /* 0x000fe40007ffe1ff */
[----:B------:R-:W-:Y:S02]  /*0490*/  @P0 IADD3 R2, PT, PT, R2, 0x1, RZ ;  /* 0x0000000102020810 */ /* 0x000fe40007ffe0ff */
[----:B------:R-:W-:Y:S01]  /*04a0*/  ISETP.GE.U32.AND P1, PT, R3, R6, PT ;  /* 0x000000060300720c */ /* 0x000fe20003f26070 */
[----:B------:R-:W-:-:S12]  /*04b0*/  HFMA2 R3, -RZ, RZ, 0, 0 ;  /* 0x00000000ff037431 */ /* 0x000fd800000001ff */
[----:B------:R-:W-:Y:S02]  /*04c0*/  @P1 IADD3 R2, PT, PT, R2, 0x1, RZ ;  /* 0x0000000102021810 */ /* 0x000fe40007ffe0ff */
[----:B------:R-:W-:-:S05]  /*04d0*/  @!P2 LOP3.LUT R2, RZ, R6, RZ, 0x33, !PT ;  /* 0x00000006ff02a212 */ /* 0x000fca00078e33ff */
[----:B0-----:R-:W-:Y:S01]  /*04e0*/  STG.E.64 desc[UR6][R4.64], R2 ;  /* 0x0000000204007986 */ /* 0x001fe2000c101b06 */
[----:B------:R-:W-:Y:S05]  /*04f0*/  EXIT ;  /* 0x000000000000794d */ /* 0x000fea0003800000 */
.L_x_14392:
[----:B------:R-:W-:Y:S01]  /*0500*/  IMAD.MOV.U32 R12, RZ, RZ, R8 ;  /* 0x000000ffff0c7224 */ /* 0x000fe200078e0008 */
[----:B------:R-:W-:Y:S02]  /*0510*/  MOV R13, R7 ;  /* 0x00000007000d7202 */ /* 0x000fe40000000f00 */
[----:B------:R-:W-:-:S07]  /*0520*/  MOV R8, 0x540 ;  /* 0x0000054000087802 */ /* 0x000fce0000000f00 */
[----:B------:R-:W-:Y:S05]  /*0530*/  CALL.REL.NOINC `($__internal_23_$__cuda_sm20_div_s64) ;  /* 0x0000003000687944 */ /* 0x000fea0003c00000 */
[----:B------:R-:W0:Y:S02]  /*0540*/  LDC.64 R4, c[0x0][0x5e8] ;  /* 0x00017a00ff047b82 */ /* 0x000e240000000a00 */
[----:B0-----:R-:W-:Y:S01]  /*0550*/  STG.E.64 desc[UR6][R4.64], R2 ;  /* 0x0000000204007986 */ /* 0x001fe2000c101b06 */
[----:B------:R-:W-:Y:S05]  /*0560*/  EXIT ;  /* 0x000000000000794d */ /* 0x000fea0003800000 */
.L_x_14387:
        /* <DEDUP_REMOVED lines=355> */
.L_x_14395:
[----:B------:R-:W0:Y:S02]  /*1ba0*/  LDCU.128 UR8, c[0x0][0x5f0] ;  /* 0x0000be00ff0877ac */ /* 0x000e240008000c00 */
[----:B0-----:R-:W-:Y:S02]  /*1bb0*/  IADD3 R2, P1, PT, R2, UR10, RZ ;  /* 0x0000000a02027c10 */ /* 0x001fe4000ff3e0ff */
[----:B------:R-:W-:-:S03]  /*1bc0*/  IADD3 R8, P0, PT, R6, UR8, RZ ;  /* 0x0000000806087c10 */ /* 0x000fc6000ff1e0ff */
[----:B------:R-:W-:Y:S01]  /*1bd0*/  IMAD.X R3, RZ, RZ, UR11, P1 ;  /* 0x0000000bff037e24 */ /* 0x000fe200088e06ff */
[----:B------:R-:W-:-:S05]  /*1be0*/  IADD3.X R9, PT, PT, RZ, UR9, RZ, P0, !PT ;  /* 0x00000009ff097c10 */ /* 0x000fca00087fe4ff */
[----:B------:R-:W2:Y:S04]  /*1bf0*/  LDG.E.64 R2, desc[UR6][R2.64] ;  /* 0x0000000602027981 */ /* 0x000ea8000c1e1b00 */
[----:B------:R-:W2:Y:S01]  /*1c00*/  LDG.E.64 R8, desc[UR6][R8.64] ;  /* 0x0000000608087981 */ /* 0x000ea2000c1e1b00 */
[----:B------:R-:W-:Y:S01]  /*1c10*/  BSSY.RECONVERGENT B1, `(.L_x_14396) ;  /* 0x000001e000017945 */ /* 0x000fe20003800200 */
[----:B--2---:R-:W-:-:S04]  /*1c20*/  LOP3.LUT R6, R9, R3, RZ, 0xfc, !PT ;  /* 0x0000000309067212 */ /* 0x004fc800078efcff */
[----:B------:R-:W-:-:S13]  /*1c30*/  ISETP.NE.U32.AND P0, PT, R6, RZ, PT ;  /* 0x000000ff0600720c */ /* 0x000fda0003f05070 */
[----:B------:R-:W-:Y:S05]  /*1c40*/  @P0 BRA `(.L_x_14397) ;  /* 0x0000000000540947 */ /* 0x000fea0003800000 */
[----:B------:R-:W0:Y:S01]  /*1c50*/  I2F.U32.RP R3, R2 ;  /* 0x0000000200037306 */ /* 0x000e220000209000 */
[----:B------:R-:W-:Y:S02]  /*1c60*/  IADD3 R9, PT, PT, RZ, -R2, RZ ;  /* 0x80000002ff097210 */ /* 0x000fe40007ffe0ff */
[----:B------:R-:W-:-:S05]  /*1c70*/  ISETP.NE.U32.AND P2, PT, R2, RZ, PT ;  /* 0x000000ff0200720c */ /* 0x000fca0003f45070 */
[----:B0-----:R-:W0:Y:S02]  /*1c80*/  MUFU.RCP R3, R3 ;  /* 0x0000000300037308 */ /* 0x001e240000001000 */
[----:B0-----:R-:W-:Y:S01]  /*1c90*/  IADD3 R10, PT, PT, R3, 0xffffffe, RZ ;  /* 0x0ffffffe030a7810 */ /* 0x001fe20007ffe0ff */
[----:B------:R-:W-:-:S05]  /*1ca0*/  HFMA2 R3, -RZ, RZ, 0, 0 ;  /* 0x00000000ff037431 */ /* 0x000fca00000001ff */
[----:B------:R0:W1:Y:S02]  /*1cb0*/  F2I.FTZ.U32.TRUNC.NTZ R11, R10 ;  /* 0x0000000a000b7305 */ /* 0x000064000021f000 */
[----:B0-----:R-:W-:Y:S01]  /*1cc0*/  MOV R10, RZ ;  /* 0x000000ff000a7202 */ /* 0x001fe20000000f00 */
[----:B-1----:R-:W-:-:S04]  /*1cd0*/  IMAD R9, R9, R11, RZ ;  /* 0x0000000b09097224 */ /* 0x002fc800078e02ff */
[----:B------:R-:W-:-:S06]  /*1ce0*/  IMAD.HI.U32 R11, R11, R9, R10 ;  /* 0x000000090b0b7227 */ /* 0x000fcc00078e000a */
[----:B------:R-:W-:-:S05]  /*1cf0*/  IMAD.HI.U32 R11, R11, R8, RZ ;  /* 0x000000080b0b7227 */ /* 0x000fca00078e00ff */
[----:B------:R-:W-:-:S05]  /*1d00*/  IADD3 R9, PT, PT, -R11, RZ, RZ ;  /* 0x000000ff0b097210 */ /* 0x000fca0007ffe1ff */
[----:B------:R-:W-:-:S05]  /*1d10*/  IMAD R9, R2, R9, R8 ;  /* 0x0000000902097224 */ /* 0x000fca00078e0208 */
[----:B------:R-:W-:-:S13]  /*1d20*/  ISETP.GE.U32.AND P0, PT, R9, R2, PT ;  /* 0x000000020900720c */ /* 0x000fda0003f06070 */
[----:B------:R-:W-:Y:S01]  /*1d30*/  @P0 IADD3 R9, PT, PT, -R2, R9, RZ ;  /* 0x0000000902090210 */ /* 0x000fe20007ffe1ff */
[----:B------:R-:W-:-:S03]  /*1d40*/  @P0 VIADD R11, R11, 0x1 ;  /* 0x000000010b0b0836 */ /* 0x000fc60000000000 */
[----:B------:R-:W-:-:S13]  /*1d50*/  ISETP.GE.U32.AND P1, PT, R9, R2, PT ;  /* 0x000000020900720c */ /* 0x000fda0003f26070 */
[----:B------:R-:W-:Y:S02]  /*1d60*/  @P1 IADD3 R11, PT, PT, R11, 0x1, RZ ;  /* 0x000000010b0b1810 */ /* 0x000fe40007ffe0ff */
[----:B------:R-:W-:-:S04]  /*1d70*/  @!P2 LOP3.LUT R11, RZ, R2, RZ, 0x33, !PT ;  /* 0x00000002ff0ba212 */ /* 0x000fc800078e33ff */
[----:B------:R-:W-:Y:S01]  /*1d80*/  MOV R2, R11 ;  /* 0x0000000b00027202 */ /* 0x000fe20000000f00 */
[----:B------:R-:W-:Y:S06]  /*1d90*/  BRA `(.L_x_14398) ;  /* 0x0000000000147947 */ /* 0x000fec0003800000 */
.L_x_14397:
[----:B------:R-:W-:Y:S01]  /*1da0*/  MOV R12, R8 ;  /* 0x00000008000c7202 */ /* 0x000fe20000000f00 */
[----:B------:R-:W-:Y:S01]  /*1db0*/  IMAD.MOV.U32 R13, RZ, RZ, R3 ;  /* 0x000000ffff0d7224 */ /* 0x000fe200078e0003 */
[----:B------:R-:W-:Y:S02]  /*1dc0*/  MOV R6, R2 ;  /* 0x0000000200067202 */ /* 0x000fe40000000f00 */
[----:B------:R-:W-:-:S07]  /*1dd0*/  MOV R8, 0x1df0 ;  /* 0x00001df000087802 */ /* 0x000fce0000000f00 */
[----:B------:R-:W-:Y:S05]  /*1de0*/  CALL.REL.NOINC `($__internal_23_$__cuda_sm20_div_s64) ;  /* 0x00000018003c7944 */ /* 0x000fea0003c00000 */
.L_x_14398:
[----:B------:R-:W-:Y:S05]  /*1df0*/  BSYNC.RECONVERGENT B1 ;  /* 0x0000000000017941 */ /* 0x000fea0003800200 */
.L_x_14396:
[----:B------:R-:W0:Y:S01]  /*1e00*/  LDCU.64 UR4, c[0x0][0x5e8] ;  /* 0x0000bd00ff0477ac */ /* 0x000e220008000a00 */
[----:B------:R-:W-:Y:S02]  /*1e10*/  IADD3 R5, PT, PT, R5, 0x80, RZ ;  /* 0x0000008005057810 */ /* 0x000fe40007ffe0ff */
[----:B0-----:R-:W-:-:S04]  /*1e20*/  IADD3 R6, P0, PT, R7, UR4, RZ ;  /* 0x0000000407067c10 */ /* 0x001fc8000ff1e0ff */
[----:B------:R-:W-:-:S05]  /*1e30*/  IADD3.X R7, PT, PT, RZ, UR5, RZ, P0, !PT ;  /* 0x00000005ff077c10 */ /* 0x000fca00087fe4ff */
[----:B------:R0:W-:Y:S04]  /*1e40*/  STG.E.64 desc[UR6][R6.64], R2 ;  /* 0x0000000206007986 */ /* 0x0001e8000c101b06 */
.L_x_14394:
[----:B------:R-:W-:Y:S05]  /*1e50*/  BSYNC.RECONVERGENT B0 ;  /* 0x0000000000007941 */ /* 0x000fea0003800200 */
.L_x_14393:
        /* <DEDUP_REMOVED lines=351> */
.L_x_14399:
[----:B------:R-:W0:Y:S01]  /*3450*/  LDCU.128 UR8, c[0x0][0x5f0] ;  /* 0x0000be00ff0877ac */ /* 0x000e220008000c00 */
[----:B------:R-:W1:Y:S01]  /*3460*/  LDCU.64 UR4, c[0x0][0x5e8] ;  /* 0x0000bd00ff0477ac */ /* 0x000e620008000a00 */
[----:B0-----:R-:W-:Y:S02]  /*3470*/  IADD3 R8, P0, PT, R4, UR8, RZ ;  /* 0x0000000804087c10 */ /* 0x001fe4000ff1e0ff */
[----:B------:R-:W-:-:S03]  /*3480*/  IADD3 R6, P1, PT, R2, UR10, RZ ;  /* 0x0000000a02067c10 */ /* 0x000fc6000ff3e0ff */
[----:B------:R-:W-:Y:S01]  /*3490*/  IMAD.X R9, RZ, RZ, UR9, P0 ;  /* 0x00000009ff097e24 */ /* 0x000fe200080e06ff */
[----:B------:R-:W-:-:S05]  /*34a0*/  IADD3.X R7, PT, PT, RZ, UR11, RZ, P1, !PT ;  /* 0x0000000bff077c10 */ /* 0x000fca0008ffe4ff */
[----:B------:R-:W2:Y:S04]  /*34b0*/  LDG.E.64 R8, desc[UR6][R8.64] ;  /* 0x0000000608087981 */ /* 0x000ea8000c1e1b00 */
[----:B------:R-:W2:Y:S01]  /*34c0*/  LDG.E.64 R6, desc[UR6][R6.64] ;  /* 0x0000000606067981 */ /* 0x000ea2000c1e1b00 */
[----:B-1----:R-:W-:Y:S01]  /*34d0*/  IADD3 R4, P1, PT, R5, UR4, RZ ;  /* 0x0000000405047c10 */ /* 0x002fe2000ff3e0ff */
[----:B------:R-:W-:Y:S03]  /*34e0*/  BSSY.RECONVERGENT B0, `(.L_x_14400) ;  /* 0x000001d000007945 */ /* 0x000fe60003800200 */
[----:B------:R-:W-:Y:S02]  /*34f0*/  IADD3.X R5, PT, PT, RZ, UR5, RZ, P1, !PT ;  /* 0x00000005ff057c10 */ /* 0x000fe40008ffe4ff */
        /* <DEDUP_REMOVED lines=12> */
[----:B------:R-:W-:Y:S01]  /*35c0*/  IMAD.HI.U32 R2, R3, R8, RZ ;  /* 0x0000000803027227 */ /* 0x000fe200078e00ff */
[----:B------:R-:W-:-:S03]  /*35d0*/  MOV R3, RZ ;  /* 0x000000ff00037202 */ /* 0x000fc60000000f00 */
[----:B------:R-:W-:-:S04]  /*35e0*/  IMAD.MOV R9, RZ, RZ, -R2 ;  /* 0x000000ffff097224 */ /* 0x000fc800078e0a02 */
[----:B------:R-:W-:-:S05]  /*35f0*/  IMAD R9, R6, R9, R8 ;  /* 0x0000000906097224 */ /* 0x000fca00078e0208 */
[----:B------:R-:W-:-:S13]  /*3600*/  ISETP.GE.U32.AND P0, PT, R9, R6, PT ;  /* 0x000000060900720c */ /* 0x000fda0003f06070 */
[----:B------:R-:W-:Y:S02]  /*3610*/  @P0 IADD3 R9, PT, PT, -R6, R9, RZ ;  /* 0x0000000906090210 */ /* 0x000fe40007ffe1ff */
[----:B------:R-:W-:Y:S02]  /*3620*/  @P0 IADD3 R2, PT, PT, R2, 0x1, RZ ;  /* 0x0000000102020810 */ /* 0x000fe40007ffe0ff */
[----:B------:R-:W-:-:S13]  /*3630*/  ISETP.GE.U32.AND P1, PT, R9, R6, PT ;  /* 0x000000060900720c */ /* 0x000fda0003f26070 */
[----:B------:R-:W-:Y:S02]  /*3640*/  @P1 IADD3 R2, PT, PT, R2, 0x1, RZ ;  /* 0x0000000102021810 */ /* 0x000fe40007ffe0ff */
[----:B------:R-:W-:Y:S01]  /*3650*/  @!P2 LOP3.LUT R2, RZ, R6, RZ, 0x33, !PT ;  /* 0x00000006ff02a212 */ /* 0x000fe200078e33ff */
[----:B------:R-:W-:Y:S06]  /*3660*/  BRA `(.L_x_14402) ;  /* 0x0000000000107947 */ /* 0x000fec0003800000 */
.L_x_14401:
[----:B------:R-:W-:Y:S01]  /*3670*/  MOV R12, R8 ;  /* 0x00000008000c7202 */ /* 0x000fe20000000f00 */
[----:B------:R-:W-:Y:S01]  /*3680*/  IMAD.MOV.U32 R13, RZ, RZ, R7 ;  /* 0x000000ffff0d7224 */ /* 0x000fe200078e0007 */
[----:B------:R-:W-:-:S07]  /*3690*/  MOV R8, 0x36b0 ;  /* 0x000036b000087802 */ /* 0x000fce0000000f00 */
[----:B------:R-:W-:Y:S05]  /*36a0*/  CALL.REL.NOINC `($__internal_23_$__cuda_sm20_div_s64) ;  /* 0x00000000000c7944 */ /* 0x000fea0003c00000 */
.L_x_14402:
[----:B------:R-:W-:Y:S05]  /*36b0*/  BSYNC.RECONVERGENT B0 ;  /* 0x0000000000007941 */ /* 0x000fea0003800200 */
.L_x_14400:
[----:B------:R-:W-:Y:S01]  /*36c0*/  STG.E.64 desc[UR6][R4.64], R2 ;  /* 0x0000000204007986 */ /* 0x000fe2000c101b06 */
[----:B------:R-:W-:Y:S05]  /*36d0*/  EXIT ;  /* 0x000000000000794d */ /* 0x000fea0003800000 */
        .weak           $__internal_23_$__cuda_sm20_div_s64
        .type           $__internal_23_$__cuda_sm20_div_s64,@function
        .size           $__internal_23_$__cuda_sm20_div_s64,(.L_x_23052 - $__internal_23_$__cuda_sm20_div_s64)
$__internal_23_$__cuda_sm20_div_s64:
[-C--:B------:R-:W-:Y:S02]  /*36e0*/  IADD3 R3, P1, PT, RZ, -R6.reuse, RZ ;  /* 0x80000006ff037210 */ /* 0x080fe40007f3e0ff */
[----:B------:R-:W-:Y:S02]  /*36f0*/  ISETP.GE.AND P0, PT, R13, RZ, PT ;  /* 0x000000ff0d00720c */ /* 0x000fe40003f06270 */
[-C--:B------:R-:W-:Y:S02]  /*3700*/  IADD3.X R10, PT, PT, RZ, ~R13.reuse, RZ, P1, !PT ;  /* 0x8000000dff0a7210 */ /* 0x080fe40000ffe4ff */
[----:B------:R-:W-:Y:S02]  /*3710*/  SEL R2, R3, R6, !P0 ;  /* 0x0000000603027207 */ /* 0x000fe40004000000 */
[----:B------:R-:W-:Y:S02]  /*3720*/  SEL R3, R10, R13, !P0 ;  /* 0x0000000d0a037207 */ /* 0x000fe40004000000 */
[----:B------:R-:W-:-:S02]  /*3730*/  ISETP.GE.AND P3, PT, R9, RZ, PT ;  /* 0x000000ff0900720c */ /* 0x000fc40003f66270 */
        /* <DEDUP_REMOVED lines=8> */
[----:B------:R-:W-:-:S03]  /*37c0*/  IMAD.HI.U32 R14, R10, R17, RZ ;  /* 0x000000110a0e7227 */ /* 0x000fc600078e00ff */
[----:B------:R-:W-:Y:S02]  /*37d0*/  IADD3.X R19, PT, PT, RZ, ~R15, RZ, P0, !PT ;  /* 0x8000000fff137210 */ /* 0x000fe400007fe4ff */
[----:B------:R-:W-:-:S03]  /*37e0*/  MOV R15, R10 ;  /* 0x0000000a000f7202 */ /* 0x000fc60000000f00 */
        /* <DEDUP_REMOVED lines=19> */
[----:B------:R-:W-:Y:S02]  /*3920*/  IADD3 R12, P2, PT, R19, R14, RZ ;  /* 0x0000000e130c7210 */ /* 0x000fe40007f5e0ff */
[----:B------:R-:W-:Y:S02]  /*3930*/  IADD3.X R14, PT, PT, RZ, ~R9, RZ, P4, !PT ;  /* 0x80000009ff0e7210 */ /* 0x000fe400027fe4ff */
[----:B------:R-:W-:Y:S01]  /*3940*/  IADD3.X R11, PT, PT, R10, R17, RZ, P0, !PT ;  /* 0x000000110a0b7210 */ /* 0x000fe200007fe4ff */
[----:B------:R-:W-:Y:S01]  /*3950*/  IMAD.HI.U32 R10, R12, R15, RZ ;  /* 0x0000000f0c0a7227 */ /* 0x000fe200078e00ff */
[-C--:B------:R-:W-:Y:S02]  /*3960*/  SEL R17, R14, R9.reuse, !P3 ;  /* 0x000000090e117207 */ /* 0x080fe40005800000 */
[----:B------:R-:W-:Y:S01]  /*3970*/  IADD3.X R14, PT, PT, RZ, RZ, R11, P2, P1 ;  /* 0x000000ffff0e7210 */ /* 0x000fe200017e240b */
[----:B------:R-:W-:Y:S01]  /*3980*/  HFMA2 R11, -RZ, RZ, 0, 0 ;  /* 0x00000000ff0b7431 */ /* 0x000fe200000001ff */
[----:B------:R-:W-:-:S03]  /*3990*/  LOP3.LUT R9, R13, R9, RZ, 0x3c, !PT ;  /* 0x000000090d097212 */ /* 0x000fc600078e3cff */
[-C--:B------:R-:W-:Y:S02]  /*39a0*/  IMAD R19, R14, R17.reuse, RZ ;  /* 0x000000110e137224 */ /* 0x080fe400078e02ff */
[----:B------:R-:W-:-:S04]  /*39b0*/  IMAD.WIDE.U32 R10, R12, R17, R10 ;  /* 0x000000110c0a7225 */ /* 0x000fc800078e000a */
[----:B------:R-:W-:-:S04]  /*39c0*/  IMAD.HI.U32 R12, R14, R17, RZ ;  /* 0x000000110e0c7227 */ /* 0x000fc800078e00ff */
[----:B------:R-:W-:-:S05]  /*39d0*/  IMAD.HI.U32 R10, P0, R14, R15, R10 ;  /* 0x0000000f0e0a7227 */ /* 0x000fca000780000a */
[----:B------:R-:W-:Y:S02]  /*39e0*/  IADD3 R19, P1, PT, R19, R10, RZ ;  /* 0x0000000a13137210 */ /* 0x000fe40007f3e0ff */
[----:B------:R-:W-:-:S03]  /*39f0*/  IADD3.X R12, PT, PT, R12, RZ, RZ, P0, !PT ;  /* 0x000000ff0c0c7210 */ /* 0x000fc600007fe4ff */
[----:B------:R-:W-:Y:S01]  /*3a00*/  IMAD.WIDE.U32 R10, R19, R2, RZ ;  /* 0x00000002130a7225 */ /* 0x000fe200078e00ff */
[----:B------:R-:W-:-:S03]  /*3a10*/  IADD3.X R21, PT, PT, RZ, R12, RZ, P1, !PT ;  /* 0x0000000cff157210 */ /* 0x000fc60000ffe4ff */
[----:B------:R-:W-:Y:S01]  /*3a20*/  IMAD R11, R19, R3, R11 ;  /* 0x00000003130b7224 */ /* 0x000fe200078e020b */
[----:B------:R-:W-:-:S03]  /*3a30*/  IADD3 R23, P1, PT, -R10, R15, RZ ;  /* 0x0000000f0a177210 */ /* 0x000fc60007f3e1ff */
[-C--:B------:R-:W-:Y:S01]  /*3a40*/  IMAD R10, R21, R2.reuse, R11 ;  /* 0x00000002150a7224 */ /* 0x080fe200078e020b */
[----:B------:R-:W-:-:S03]  /*3a50*/  ISETP.GE.U32.AND P0, PT, R23, R2, PT ;  /* 0x000000021700720c */ /* 0x000fc60003f06070 */
[----:B------:R-:W-:Y:S01]  /*3a60*/  IMAD.X R17, R17, 0x1, ~R10, P1 ;  /* 0x0000000111117824 */ /* 0x000fe200008e0e0a */
[----:B------:R-:W-:Y:S02]  /*3a70*/  IADD3 R11, P1, PT, R23, -R2, RZ ;  /* 0x80000002170b7210 */ /* 0x000fe40007f3e0ff */
[----:B------:R-:W-:Y:S02]  /*3a80*/  IADD3 R10, P2, PT, R19, 0x1, RZ ;  /* 0x00000001130a7810 */ /* 0x000fe40007f5e0ff */
[CC--:B------:R-:W-:Y:S02]  /*3a90*/  ISETP.GE.U32.AND.EX P0, PT, R17.reuse, R3.reuse, PT, P0 ;  /* 0x000000031100720c */ /* 0x0c0fe40003f06100 */
[----:B------:R-:W-:Y:S02]  /*3aa0*/  IADD3.X R15, PT, PT, R17, ~R3, RZ, P1, !PT ;  /* 0x80000003110f7210 */ /* 0x000fe40000ffe4ff */
[----:B------:R-:W-:Y:S02]  /*3ab0*/  SEL R11, R11, R23, P0 ;  /* 0x000000170b0b7207 */ /* 0x000fe40000000000 */
[----:B------:R-:W-:-:S02]  /*3ac0*/  IADD3.X R12, PT, PT, RZ, R21, RZ, P2, !PT ;  /* 0x00000015ff0c7210 */ /* 0x000fc400017fe4ff */
[----:B------:R-:W-:Y:S02]  /*3ad0*/  SEL R15, R15, R17, P0 ;  /* 0x000000110f0f7207 */ /* 0x000fe40000000000 */
[----:B------:R-:W-:Y:S02]  /*3ae0*/  SEL R19, R10, R19, P0 ;  /* 0x000000130a137207 */ /* 0x000fe40000000000 */
[----:B------:R-:W-:Y:S02]  /*3af0*/  ISETP.GE.U32.AND P1, PT, R11, R2, PT ;  /* 0x000000020b00720c */ /* 0x000fe40003f26070 */
[----:B------:R-:W-:Y:S02]  /*3b00*/  SEL R10, R12, R21, P0 ;  /* 0x000000150c0a7207 */ /* 0x000fe40000000000 */
[----:B------:R-:W-:Y:S02]  /*3b10*/  IADD3 R2, P2, PT, R19, 0x1, RZ ;  /* 0x0000000113027810 */ /* 0x000fe40007f5e0ff */
[----:B------:R-:W-:-:S02]  /*3b20*/  ISETP.GE.U32.AND.EX P0, PT, R15, R3, PT, P1 ;  /* 0x000000030f00720c */ /* 0x000fc40003f06110 */
[-C--:B------:R-:W-:Y:S02]  /*3b30*/  IADD3.X R3, PT, PT, RZ, R10.reuse, RZ, P2, !PT ;  /* 0x0000000aff037210 */ /* 0x080fe400017fe4ff */
[----:B------:R-:W-:Y:S02]  /*3b40*/  SEL R2, R2, R19, P0 ;  /* 0x0000001302027207 */ /* 0x000fe40000000000 */
[----:B------:R-:W-:Y:S02]  /*3b50*/  SEL R3, R3, R10, P0 ;  /* 0x0000000a03037207 */ /* 0x000fe40000000000 */
[----:B------:R-:W-:Y:S02]  /*3b60*/  IADD3 R11, P2, PT, RZ, -R2, RZ ;  /* 0x80000002ff0b7210 */ /* 0x000fe40007f5e0ff */
[----:B------:R-:W-:Y:S02]  /*3b70*/  ISETP.NE.U32.AND P0, PT, R6, RZ, PT ;  /* 0x000000ff0600720c */ /* 0x000fe40003f05070 */
[----:B------:R-:W-:-:S02]  /*3b80*/  ISETP.GE.AND P1, PT, R9, RZ, PT ;  /* 0x000000ff0900720c */ /* 0x000fc40003f26270 */
[-C--:B------:R-:W-:Y:S02]  /*3b90*/  IADD3.X R6, PT, PT, RZ, ~R3.reuse, RZ, P2, !PT ;  /* 0x80000003ff067210 */ /* 0x080fe400017fe4ff */
[----:B------:R-:W-:Y:S02]  /*3ba0*/  MOV R9, 0x0 ;  /* 0x0000000000097802 */ /* 0x000fe40000000f00 */
[----:B------:R-:W-:Y:S02]  /*3bb0*/  ISETP.NE.AND.EX P0, PT, R13, RZ, PT, P0 ;  /* 0x000000ff0d00720c */ /* 0x000fe40003f05300 */
[----:B------:R-:W-:Y:S02]  /*3bc0*/  SEL R2, R11, R2, !P1 ;  /* 0x000000020b027207 */ /* 0x000fe40004800000 */
[----:B------:R-:W-:Y:S02]  /*3bd0*/  SEL R3, R6, R3, !P1 ;  /* 0x0000000306037207 */ /* 0x000fe40004800000 */
[----:B------:R-:W-:-:S02]  /*3be0*/  SEL R2, R2, 0xffffffff, P0 ;  /* 0xffffffff02027807 */ /* 0x000fc40000000000 */
[----:B------:R-:W-:Y:S01]  /*3bf0*/  SEL R3, R3, 0xffffffff, P0 ;  /* 0xffffffff03037807 */ /* 0x000fe20000000000 */
[----:B------:R-:W-:Y:S06]  /*3c00*/  RET.REL.NODEC R8 `(_ZN2at6native18elementwise_kernelILi128ELi2EZNS0_22gpu_kernel_impl_nocastINS0_13BinaryFunctorIlllZZZNS0_15binary_internal21div_trunc_kernel_cudaERNS_18TensorIteratorBaseEENKUlvE_clEvENKUlvE2_clEvEUlllE_EEEEvS6_RKT_EUliE_EEviT1_) ;  /* 0xffffffc008fc7950 */ /* 0x000fec0003c3ffff */
.L_x_14403:
        /* <DEDUP_REMOVED lines=15> */
.L_x_23052:


//--------------------- .text._ZN2at6native27unrolled_elementwise_kernelINS0_13BinaryFunctorIlllZZZNS0_15binary_internal21div_trunc_kernel_cudaERNS_18TensorIteratorBaseEENKUlvE_clEvENKUlvE2_clEvEUlllE_EESt5arrayIPcLm3EELi4E23TrivialOffsetCalculatorILi2EjESD_ILi1EjENS0_6memory15LoadWithoutCastENSG_16StoreWithoutCastEEEviT_T0_T2_T3_T4_T5_ --------------------------
	.section	.text._ZN2at6native27unrolled_elementwise_kernelINS0_13BinaryFunctorIlllZZZNS0_15binary_internal21div_trunc_kernel_cudaERNS_18TensorIteratorBaseEENKUlvE_clEvENKUlvE2_clEvEUlllE_EESt5arrayIPcLm3EELi4E23TrivialOffsetCalculatorILi2EjESD_ILi1EjENS0_6memory15LoadWithoutCastENSG_16StoreWithoutCastEEEviT_T0_T2_T3_T4_T5_,"ax",@progbits
	.align	128
        .global         _ZN2at6native27unrolled_elementwise_kernelINS0_13BinaryFunctorIlllZZZNS0_15binary_internal21div_trunc_kernel_cudaERNS_18TensorIteratorBaseEENKUlvE_clEvENKUlvE2_clEvEUlllE_EESt5arrayIPcLm3EELi4E23TrivialOffsetCalculatorILi2EjESD_ILi1EjENS0_6memory15LoadWithoutCastENSG_16StoreWithoutCastEEEviT_T0_T2_T3_T4_T5_
        .type           _ZN2at6native27unrolled_elementwise_kernelINS0_13BinaryFunctorIlllZZZNS0_15binary_internal21div_trunc_kernel_cudaERNS_18TensorIteratorBaseEENKUlvE_clEvENKUlvE2_clEvEUlllE_EESt5arrayIPcLm3EELi4E23TrivialOffsetCalculatorILi2EjESD_ILi1EjENS0_6memory15LoadWithoutCastENSG_16StoreWithoutCastEEEviT_T0_T2_T3_T4_T5_,@function
        .size           _ZN2at6native27unrolled_elementwise_kernelINS0_13BinaryFunctorIlllZZZNS0_15binary_internal21div_trunc_kernel_cudaERNS_18TensorIteratorBaseEENKUlvE_clEvENKUlvE2_clEvEUlllE_EESt5arrayIPcLm3EELi4E23TrivialOffsetCalculatorILi2EjESD_ILi1EjENS0_6memory15LoadWithoutCastENSG_16StoreWithoutCastEEEviT_T0_T2_T3_T4_T5_,(.L_x_23053 - _ZN2at6native27unrolled_elementwise_kernelINS0_13BinaryFunctorIlllZZZNS0_15binary_internal21div_trunc_kernel_cudaERNS_18TensorIteratorBaseEENKUlvE_clEvENKUlvE2_clEvEUlllE_EESt5arrayIPcLm3EELi4E23TrivialOffsetCalculatorILi2EjESD_ILi1EjENS0_6memory15LoadWithoutCastENSG_16StoreWithoutCastEEEviT_T0_T2_T3_T4_T5_)
        .other          _ZN2at6native27unrolled_elementwise_kernelINS0_13BinaryFunctorIlllZZZNS0_15binary_internal21div_trunc_kernel_cudaERNS_18TensorIteratorBaseEENKUlvE_clEvENKUlvE2_clEvEUlllE_EESt5arrayIPcLm3EELi4E23TrivialOffsetCalculatorILi2EjESD_ILi1EjENS0_6memory15LoadWithoutCastENSG_16StoreWithoutCastEEEviT_T0_T2_T3_T4_T5_,@"STO_CUDA_ENTRY STV_DEFAULT"
_ZN2at6native27unrolled_elementwise_kernelINS0_13BinaryFunctorIlllZZZNS0_15binary_internal21div_trunc_kernel_cudaERNS_18TensorIteratorBaseEENKUlvE_clEvENKUlvE2_clEvEUlllE_EESt5arrayIPcLm3EELi4E23TrivialOffsetCalculatorILi2EjESD_ILi1EjENS0_6memory15LoadWithoutCastENSG_16StoreWithoutCastEEEviT_T0_T2_T3_T4_T5_:
.text._ZN2at6native27unrolled_elementwise_kernelINS0_13BinaryFunctorIlllZZZNS0_15binary_internal21div_trunc_kernel_cudaERNS_18TensorIteratorBaseEENKUlvE_clEvENKUlvE2_clEvEUlllE_EESt5arrayIPcLm3EELi4E23TrivialOffsetCalculatorILi2EjESD_ILi1EjENS0_6memory15LoadWithoutCastENSG_16StoreWithoutCastEEEviT_T0_T2_T3_T4_T5_:
        /* <DEDUP_REMOVED lines=15> */
[----:B------:R-:W0:Y:S01]  /*00f0*/  LDC.64 R10, c[0x0][0x398] ;  /* 0x0000e600ff0a7b82 */ /* 0x000e220000000a00 */
[----:B------:R-:W-:Y:S01]  /*0100*/  @!P0 VIADD R25, R3, 0x80 ;  /* 0x0000008003198836 */ /* 0x000fe20000000000 */
[----:B------:R-:W-:-:S04]  /*0110*/  @!P0 LEA R5, R0, R3, 0x9 ;  /* 0x0000000300058211 */ /* 0x000fc800078e48ff */
[C---:B------:R-:W-:Y:S02]  /*0120*/  ISETP.GE.AND P1, PT, R25.reuse, R2, PT ;  /* 0x000000021900720c */ /* 0x040fe40003f26270 */
[----:B------:R-:W2:Y:S08]  /*0130*/  LDC.64 R26, c[0x0][0x390] ;  /* 0x0000e400ff1a7b82 */ /* 0x000eb00000000a00 */
[----:B------:R-:W0:Y:S03]  /*0140*/  LDC.64 R28, c[0x0][0x398] ;  /* 0x0000e600ff1c7b82 */ /* 0x000e260000000a00 */
[----:B------:R-:W-:Y:S01]  /*0150*/  @!P1 IMAD R33, R0, 0x200, R25 ;  /* 0x0000020000219824 */ /* 0x000fe200078e0219 */
[----:B------:R-:W-:-:S03]  /*0160*/  @!P1 IADD3 R25, PT, PT, R25, 0x80, RZ ;  /* 0x0000008019199810 */ /* 0x000fc60007ffe0ff */
[----:B---3--:R-:W-:Y:S01]  /*0170*/  @!P1 IMAD.WIDE.U32 R30, R33, 0x8, R16 ;  /* 0x00000008211e9825 */ /* 0x008fe200078e0010 */
[----:B------:R-:W-:-:S03]  /*0180*/  ISETP.GE.AND P3, PT, R25, R2, PT ;  /* 0x000000021900720c */ /* 0x000fc60003f66270 */
[----:B----4-:R-:W-:Y:S01]  /*0190*/  @!P1 IMAD.WIDE.U32 R8, R33, 0x8, R8 ;  /* 0x0000000821089825 */ /* 0x010fe200078e0008 */
[----:B------:R-:W-:Y:S01]  /*01a0*/  CS2R R16, SRZ ;  /* 0x0000000000107805 */ /* 0x000fe2000001ff00 */
[----:B-1----:R1:W5:Y:S02]  /*01b0*/  @!P1 LDG.E.64 R22, desc[UR4][R30.64] ;  /* 0x000000041e169981 */ /* 0x002364000c1e1b00 */
[----:B--2---:R-:W-:-:S06]  /*01c0*/  @!P0 IMAD.WIDE.U32 R26, R5, 0x8, R26 ;  /* 0x00000008051a8825 */ /* 0x004fcc00078e001a */
[C---:B------:R-:W-:Y:S02]  /*01d0*/  @!P3 IMAD R21, R0.reuse, 0x200, R25 ;  /* 0x000002000015b824 */ /* 0x040fe400078e0219 */
[----:B------:R-:W-:Y:S02]  /*01e0*/  @!P3 VIADD R25, R25, 0x80 ;  /* 0x000000801919b836 */ /* 0x000fe40000000000 */
[----:B0-----:R-:W-:Y:S01]  /*01f0*/  @!P0 IMAD.WIDE.U32 R28, R5, 0x8, R28 ;  /* 0x00000008051c8825 */ /* 0x001fe200078e001c */
[----:B------:R-:W-:Y:S02]  /*0200*/  CS2R R4, SRZ ;  /* 0x0000000000047805 */ /* 0x000fe4000001ff00 */
[----:B------:R-:W-:Y:S01]  /*0210*/  ISETP.GE.AND P2, PT, R25, R2, PT ;  /* 0x000000021900720c */ /* 0x000fe20003f46270 */
[C---:B------:R-:W-:Y:S01]  /*0220*/  @!P3 IMAD.WIDE.U32 R18, R21.reuse, 0x8, R18 ;  /* 0x000000081512b825 */ /* 0x040fe200078e0012 */
[----:B------:R1:W5:Y:S03]  /*0230*/  @!P0 LDG.E.64 R6, desc[UR4][R28.64] ;  /* 0x000000041c068981 */ /* 0x000366000c1e1b00 */
[----:B------:R-:W-:Y:S01]  /*0240*/  @!P3 IMAD.WIDE.U32 R20, R21, 0x8, R14 ;  /* 0x000000081514b825 */ /* 0x000fe200078e000e */
[----:B------:R-:W-:Y:S01]  /*0250*/  CS2R R14, SRZ ;  /* 0x00000000000e7805 */ /* 0x000fe2000001ff00 */
[----:B------:R1:W5:Y:S04]  /*0260*/  @!P3 LDG.E.64 R16, desc[UR4][R18.64] ;  /* 0x000000041210b981 */ /* 0x000368000c1e1b00 */
[----:B------:R1:W5:Y:S02]  /*0270*/  @!P0 LDG.E.64 R4, desc[UR4][R26.64] ;  /* 0x000000041a048981 */ /* 0x000364000c1e1b00 */
[----:B------:R-:W-:Y:S01]  /*0280*/  @!P2 IMAD R35, R0, 0x200, R25 ;  /* 0x000002000023a824 */ /* 0x000fe200078e0219 */
[----:B------:R-:W-:Y:S01]  /*0290*/  CS2R R24, SRZ ;  /* 0x0000000000187805 */ /* 0x000fe2000001ff00 */
[----:B------:R1:W5:Y:S02]  /*02a0*/  @!P3 LDG.E.64 R14, desc[UR4][R20.64] ;  /* 0x00000004140eb981 */ /* 0x000364000c1e1b00 */
[----:B------:R-:W-:Y:S01]  /*02b0*/  @!P2 IMAD.WIDE.U32 R32, R35, 0x8, R12 ;  /* 0x000000082320a825 */ /* 0x000fe200078e000c */
[----:B------:R-:W-:-:S02]  /*02c0*/  CS2R R12, SRZ ;  /* 0x00000000000c7805 */ /* 0x000fc4000001ff00 */
[----:B------:R1:W5:Y:S01]  /*02d0*/  @!P1 LDG.E.64 R24, desc[UR4][R8.64] ;  /* 0x0000000408189981 */ /* 0x000362000c1e1b00 */
[----:B------:R-:W-:Y:S01]  /*02e0*/  @!P2 IMAD.WIDE.U32 R34, R35, 0x8, R10 ;  /* 0x000000082322a825 */ /* 0x000fe200078e000a */
[----:B------:R-:W-:Y:S02]  /*02f0*/  CS2R R10, SRZ ;  /* 0x00000000000a7805 */ /* 0x000fe4000001ff00 */
[----:B------:R1:W5:Y:S04]  /*0300*/  @!P2 LDG.E.64 R12, desc[UR4][R32.64] ;  /* 0x00000004200ca981 */ /* 0x000368000c1e1b00 */
[----:B------:R1:W5:Y:S01]  /*0310*/  @!P2 LDG.E.64 R10, desc[UR4][R34.64] ;  /* 0x00000004220aa981 */ /* 0x000362000c1e1b00 */
[----:B------:R-:W-:Y:S01]  /*0320*/  ISETP.GE.AND P0, PT, R3, R2, PT ;  /* 0x000000020300720c */ /* 0x000fe20003f06270 */
[----:B------:R-:W-:-:S12]  /*0330*/  BSSY.RECONVERGENT B0, `(.L_x_14404) ;  /* 0x000001f000007945 */ /* 0x000fd80003800200 */
[----:B-1----:R-:W-:Y:S05]  /*0340*/  @P0 BRA `(.L_x_14405) ;  /* 0x0000000000740947 */ /* 0x002fea0003800000 */
[----:B-----5:R-:W-:-:S04]  /*0350*/  LOP3.LUT R8, R5, R7, RZ, 0xfc, !PT ;  /* 0x0000000705087212 */ /* 0x020fc800078efcff */
[----:B------:R-:W-:-:S13]  /*0360*/  ISETP.NE.U32.AND P0, PT, R8, RZ, PT ;  /* 0x000000ff0800720c */ /* 0x000fda0003f05070 */
[----:B------:R-:W-:Y:S05]  /*0370*/  @P0 BRA `(.L_x_14406) ;  /* 0x0000000000500947 */ /* 0x000fea0003800000 */
[----:B------:R-:W0:Y:S01]  /*0380*/  I2F.U32.RP R5, R6 ;  /* 0x0000000600057306 */ /* 0x000e220000209000 */
[----:B------:R-:W-:-:S07]  /*0390*/  ISETP.NE.U32.AND P2, PT, R6, RZ, PT ;  /* 0x000000ff0600720c */ /* 0x000fce0003f45070 */
        /* <DEDUP_REMOVED lines=8> */
[----:B------:R-:W-:Y:S02]  /*0420*/  HFMA2 R9, -RZ, RZ, 0, 0 ;  /* 0x00000000ff097431 */ /* 0x000fe400000001ff */
[----:B------:R-:W-:-:S04]  /*0430*/  IMAD.MOV R7, RZ, RZ, -R8 ;  /* 0x000000ffff077224 */ /* 0x000fc800078e0a08 */
[----:B------:R-:W-:-:S05]  /*0440*/  IMAD R7, R6, R7, R4 ;  /* 0x0000000706077224 */ /* 0x000fca00078e0204 */
[----:B------:R-:W-:-:S13]  /*0450*/  ISETP.GE.U32.AND P0, PT, R7, R6, PT ;  /* 0x000000060700720c */ /* 0x000fda0003f06070 */
[----:B------:R-:W-:Y:S01]  /*0460*/  @P0 IADD3 R7, PT, PT, R7, -R6, RZ ;  /* 0x8000000607070210 */ /* 0x000fe20007ffe0ff */
[----:B------:R-:W-:-:S03]  /*0470*/  @P0 VIADD R8, R8, 0x1 ;  /* 0x0000000108080836 */ /* 0x000fc60000000000 */
[----:B------:R-:W-:-:S13]  /*0480*/  ISETP.GE.U32.AND P1, PT, R7, R6, PT ;  /* 0x000000060700720c */ /* 0x000fda0003f26070 */
[----:B------:R-:W-:Y:S01]  /*0490*/  @P1 VIADD R8, R8, 0x1 ;  /* 0x0000000108081836 */ /* 0x000fe20000000000 */
[----:B------:R-:W-:Y:S01]  /*04a0*/  @!P2 LOP3.LUT R8, RZ, R6, RZ, 0x33, !PT ;  /* 0x00000006ff08a212 */ /* 0x000fe200078e33ff */
[----:B------:R-:W-:Y:S06]  /*04b0*/  BRA `(.L_x_14405) ;  /* 0x0000000000187947 */ /* 0x000fec0003800000 */
.L_x_14406:
[----:B------:R-:W-:Y:S01]  /*04c0*/  IMAD.MOV.U32 R28, RZ, RZ, R6 ;  /* 0x000000ffff1c7224 */ /* 0x000fe200078e0006 */
[----:B------:R-:W-:Y:S01]  /*04d0*/  MOV R6, 0x500 ;  /* 0x0000050000067802 */ /* 0x000fe20000000f00 */
[----:B------:R-:W-:-:S07]  /*04e0*/  IMAD.MOV.U32 R29, RZ, RZ, R5 ;  /* 0x000000ffff1d7224 */ /* 0x000fce00078e0005 */
[----:B------:R-:W-:Y:S05]  /*04f0*/  CALL.REL.NOINC `($__internal_24_$__cuda_sm20_div_s64) ;  /* 0x0000000800487944 */ /* 0x000fea0003c00000 */
[----:B------:R-:W-:Y:S01]  /*0500*/  MOV R8, R4 ;  /* 0x0000000400087202 */ /* 0x000fe20000000f00 */
[----:B------:R-:W-:-:S07]  /*0510*/  IMAD.MOV.U32 R9, RZ, RZ, R19 ;  /* 0x000000ffff097224 */ /* 0x000fce00078e0013 */
.L_x_14405:
[----:B------:R-:W-:Y:S05]  /*0520*/  BSYNC.RECONVERGENT B0 ;  /* 0x0000000000007941 */ /* 0x000fea0003800200 */
.L_x_14404:
[----:B-----5:R-:W-:Y:S01]  /*0530*/  VIADD R5, R3, 0x80 ;  /* 0x0000008003057836 */ /* 0x020fe20000000000 */
[----:B------:R-:W-:Y:S04]  /*0540*/  BSSY.RECONVERGENT B0, `(.L_x_14407) ;  /* 0x0000023000007945 */ /* 0x000fe80003800200 */
[----:B------:R-:W-:-:S13]  /*0550*/  ISETP.GE.AND P0, PT, R5, R2, PT ;  /* 0x000000020500720c */ /* 0x000fda0003f06270 */
[----:B------:R-:W-:Y:S05]  /*0560*/  @P0 BRA `(.L_x_14408) ;  /* 0x0000000000800947 */ /* 0x000fea0003800000 */
[----:B------:R-:W-:-:S04]  /*0570*/  LOP3.LUT R4, R23, R25, RZ, 0xfc, !PT ;  /* 0x0000001917047212 */ /* 0x000fc800078efcff */
[----:B------:R-:W-:-:S13]  /*0580*/  ISETP.NE.U32.AND P0, PT, R4, RZ, PT ;  /* 0x000000ff0400720c */ /* 0x000fda0003f05070 */
[----:B------:R-:W-:Y:S05]  /*0590*/  @P0 BRA `(.L_x_14409) ;  /* 0x0000000000540947 */ /* 0x000fea0003800000 */
[----:B------:R-:W0:Y:S01]  /*05a0*/  I2F.U32.RP R4, R24 ;  /* 0x0000001800047306 */ /* 0x000e220000209000 */
[----:B------:R-:W-:-:S07]  /*05b0*/  ISETP.NE.U32.AND P2, PT, R24, RZ, PT ;  /* 0x000000ff1800720c */ /* 0x000fce0003f45070 */
[----:B0-----:R-:W0:Y:S02]  /*05c0*/  MUFU.RCP R4, R4 ;  /* 0x0000000400047308 */ /* 0x001e240000001000 */
[----:B0-----:R-:W-:-:S06]  /*05d0*/  IADD3 R6, PT, PT, R4, 0xffffffe, RZ ;  /* 0x0ffffffe04067810 */ /* 0x001fcc0007ffe0ff */
[----:B------:R0:W1:Y:S02]  /*05e0*/  F2I.FTZ.U32.TRUNC.NTZ R7, R6 ;  /* 0x0000000600077305 */ /* 0x000064000021f000 */
[----:B0-----:R-:W-:Y:S02]  /*05f0*/  IMAD.MOV.U32 R6, RZ, RZ, RZ ;  /* 0x000000ffff067224 */ /* 0x001fe400078e00ff */
[----:B-1----:R-:W-:-:S04]  /*0600*/  IMAD.MOV R19, RZ, RZ, -R7 ;  /* 0x000000ffff137224 */ /* 0x002fc800078e0a07 */
[----:B------:R-:W-:-:S04]  /*0610*/  IMAD R19, R19, R24, RZ ;  /* 0x0000001813137224 */ /* 0x000fc800078e02ff */
[----:B------:R-:W-:-:S06]  /*0620*/  IMAD.HI.U32 R7, R7, R19, R6 ;  /* 0x0000001307077227 */ /* 0x000fcc00078e0006 */
[----:B------:R-:W-:-:S05]  /*0630*/  IMAD.HI.U32 R7, R7, R22, RZ ;  /* 0x0000001607077227 */ /* 0x000fca00078e00ff */
[----:B------:R-:W-:-:S05]  /*0640*/  IADD3 R23, PT, PT, -R7, RZ, RZ ;  /* 0x000000ff07177210 */ /* 0x000fca0007ffe1ff */
[----:B------:R-:W-:-:S05]  /*0650*/  IMAD R23, R24, R23, R22 ;  /* 0x0000001718177224 */ /* 0x000fca00078e0216 */
[----:B------:R-:W-:-:S13]  /*0660*/  ISETP.GE.U32.AND P0, PT, R23, R24, PT ;  /* 0x000000181700720c */ /* 0x000fda0003f06070 */
[----:B------:R-:W-:Y:S02]  /*0670*/  @P0 IMAD.IADD R23, R23, 0x1, -R24 ;  /* 0x0000000117170824 */ /* 0x000fe400078e0a18 */
[----:B------:R-:W-:-:S03]  /*0680*/  @P0 VIADD R7, R7, 0x1 ;  /* 0x0000000107070836 */ /* 0x000fc60000000000 */
[----:B------:R-:W-:Y:S01]  /*0690*/  ISETP.GE.U32.AND P1, PT, R23, R24, PT ;  /* 0x000000181700720c */ /* 0x000fe20003f26070 */
[----:B------:R-:W-:-:S12]  /*06a0*/  IMAD.MOV.U32 R23, RZ, RZ, RZ ;  /* 0x000000ffff177224 */ /* 0x000fd800078e00ff */
[----:B------:R-:W-:Y:S02]  /*06b0*/  @P1 IADD3 R7, PT, PT, R7, 0x1, RZ ;  /* 0x0000000107071810 */ /* 0x000fe40007ffe0ff */
[----:B------:R-:W-:-:S05]  /*06c0*/  @!P2 LOP3.LUT R7, RZ, R24, RZ, 0x33, !PT ;  /* 0x00000018ff07a212 */ /* 0x000fca00078e33ff */
[----:B------:R-:W-:Y:S01]  /*06d0*/  IMAD.MOV.U32 R22, RZ, RZ, R7 ;  /* 0x000000ffff167224 */ /* 0x000fe200078e0007 */
[----:B------:R-:W-:Y:S06]  /*06e0*/  BRA `(.L_x_14408) ;  /* 0x0000000000207947 */ /* 0x000fec0003800000 */
.L_x_14409:
[----:B------:R-:W-:Y:S01]  /*06f0*/  MOV R4, R22 ;  /* 0x0000001600047202 */ /* 0x000fe20000000f00 */
[----:B------:R-:W-:Y:S01]  /*0700*/  IMAD.MOV.U32 R29, RZ, RZ, R23 ;  /* 0x000000ffff1d7224 */ /* 0x000fe200078e0017 */
[----:B------:R-:W-:Y:S01]  /*0710*/  MOV R7, R25 ;  /* 0x0000001900077202 */ /* 0x000fe20000000f00 */
[----:B------:R-:W-:Y:S01]  /*0720*/  IMAD.MOV.U32 R28, RZ, RZ, R24 ;  /* 0x000000ffff1c7224 */ /* 0x000fe200078e0018 */
[----:B------:R-:W-:-:S07]  /*0730*/  MOV R6, 0x750 ;  /* 0x0000075000067802 */ /* 0x000fce0000000f00 */
[----:B------:R-:W-:Y:S05]  /*0740*/  CALL.REL.NOINC `($__internal_24_$__cuda_sm20_div_s64) ;  /* 0x0000000400b47944 */ /* 0x000fea0003c00000 */
[----:B------:R-:W-:Y:S02]  /*0750*/  IMAD.MOV.U32 R22, RZ, RZ, R4 ;  /* 0x000000ffff167224 */ /* 0x000fe400078e0004 */
[----:B------:R-:W-:-:S07]  /*0760*/  IMAD.MOV.U32 R23, RZ, RZ, R19 ;  /* 0x000000ffff177224 */ /* 0x000fce00078e0013 */
.L_x_14408:
[----:B------:R-:W-:Y:S05]  /*0770*/  BSYNC.RECONVERGENT B0 ;  /* 0x0000000000007941 */ /* 0x000fea0003800200 */
.L_x_14407:
[----:B------:R-:W-:Y:S01]  /*0780*/  IADD3 R7, PT, PT, R3, 0x100, RZ ;  /* 0x0000010003077810 */ /* 0x000fe20007ffe0ff */
[----:B------:R-:W-:Y:S03]  /*0790*/  BSSY.RECONVERGENT B0, `(.L_x_14410) ;  /* 0x0000023000007945 */ /* 0x000fe60003800200 */
        /* <DEDUP_REMOVED lines=13> */
[----:B------:R-:W-:Y:S01]  /*0870*/  IMAD.HI.U32 R7, R7, R15, R6 ;  /* 0x0000000f07077227 */ /* 0x000fe200078e0006 */
[----:B------:R-:W-:-:S05]  /*0880*/  MOV R15, RZ ;  /* 0x000000ff000f7202 */ /* 0x000fca0000000f00 */
        /* <DEDUP_REMOVED lines=8> */
[----:B------:R-:W-:-:S05]  /*0910*/  @!P2 LOP3.LUT R7, RZ, R14, RZ, 0x33, !PT ;  /* 0x0000000eff07a212 */ /* 0x000fca00078e33ff */
[----:B------:R-:W-:Y:S01]  /*0920*/  IMAD.MOV.U32 R14, RZ, RZ, R7 ;  /* 0x000000ffff0e7224 */ /* 0x000fe200078e0007 */
[----:B------:R-:W-:Y:S06]  /*0930*/  BRA `(.L_x_14411) ;  /* 0x0000000000207947 */ /* 0x000fec0003800000 */
.L_x_14412:
[----:B------:R-:W-:Y:S01]  /*0940*/  IMAD.MOV.U32 R4, RZ, RZ, R16 ;  /* 0x000000ffff047224 */ /* 0x000fe200078e0010 */
[----:B------:R-:W-:Y:S01]  /*0950*/  MOV R28, R14 ;  /* 0x0000000e001c7202 */ /* 0x000fe20000000f00 */
[----:B------:R-:W-:Y:S01]  /*0960*/  IMAD.MOV.U32 R29, RZ, RZ, R17 ;  /* 0x000000ffff1d7224 */ /* 0x000fe200078e0011 */
[----:B------:R-:W-:Y:S01]  /*0970*/  MOV R6, 0x9a0 ;  /* 0x000009a000067802 */ /* 0x000fe20000000f00 */
[----:B------:R-:W-:-:S07]  /*0980*/  IMAD.MOV.U32 R7, RZ, RZ, R15 ;  /* 0x000000ffff077224 */ /* 0x000fce00078e000f */
[----:B------:R-:W-:Y:S05]  /*0990*/  CALL.REL.NOINC `($__internal_24_$__cuda_sm20_div_s64) ;  /* 0x0000000400207944 */ /* 0x000fea0003c00000 */
[----:B------:R-:W-:Y:S01]  /*09a0*/  IMAD.MOV.U32 R14, RZ, RZ, R4 ;  /* 0x000000ffff0e7224 */ /* 0x000fe200078e0004 */
[----:B------:R-:W-:-:S07]  /*09b0*/  MOV R15, R19 ;  /* 0x00000013000f7202 */ /* 0x000fce0000000f00 */
.L_x_14411:
[----:B------:R-:W-:Y:S05]  /*09c0*/  BSYNC.RECONVERGENT B0 ;  /* 0x0000000000007941 */ /* 0x000fea0003800200 */
.L_x_14410:
[----:B------:R-:W-:Y:S01]  /*09d0*/  VIADD R7, R3, 0x180 ;  /* 0x0000018003077836 */ /* 0x000fe20000000000 */
        /* <DEDUP_REMOVED lines=26> */
.L_x_14415:
        /* <DEDUP_REMOVED lines=8> */
.L_x_14414:
[----:B------:R-:W-:Y:S05]  /*0c00*/  BSYNC.RECONVERGENT B0 ;  /* 0x0000000000007941 */ /* 0x000fea0003800200 */
.L_x_14413:
[----:B------:R-:W-:Y:S01]  /*0c10*/  ISETP.GE.AND P0, PT, R3, R2, PT ;  /* 0x000000020300720c */ /* 0x000fe20003f06270 */
[----:B------:R-:W-:Y:S04]  /*0c20*/  BSSY.RECONVERGENT B0, `(.L_x_14416) ;  /* 0x0000017000007945 */ /* 0x000fe80003800200 */
[----:B------:R-:W-:Y:S08]  /*0c30*/  BSSY.RELIABLE B1, `(.L_x_14417) ;  /* 0x000000f000017945 */ /* 0x000ff00003800100 */
[----:B------:R-:W-:Y:S05]  /*0c40*/  @P0 BRA `(.L_x_14418) ;  /* 0x0000000000340947 */ /* 0x000fea0003800000 */
[----:B------:R-:W0:Y:S01]  /*0c50*/  LDC.64 R10, c[0x0][0x388] ;  /* 0x0000e200ff0a7b82 */ /* 0x000e220000000a00 */
[----:B------:R-:W-:-:S04]  /*0c60*/  IMAD R3, R0, 0x200, R3 ;  /* 0x0000020000037824 */ /* 0x000fc800078e0203 */
[----:B0-----:R-:W-:-:S04]  /*0c70*/  IMAD.WIDE.U32 R10, R3, 0x8, R10 ;  /* 0x00000008030a7825 */ /* 0x001fc800078e000a */
[----:B------:R-:W-:Y:S01]  /*0c80*/  IMAD.MOV.U32 R3, RZ, RZ, R5 ;  /* 0x000000ffff037224 */ /* 0x000fe200078e0005 */
[----:B------:R0:W-:Y:S04]  /*0c90*/  STG.E.64 desc[UR4][R10.64], R8 ;  /* 0x000000080a007986 */ /* 0x0001e8000c101b04 */
[----:B------:R-:W-:-:S13]  /*0ca0*/  ISETP.GE.AND P0, PT, R3, R2, PT ;  /* 0x000000020300720c */ /* 0x000fda0003f06270 */
[----:B------:R-:W-:Y:S05]  /*0cb0*/  @P0 BREAK.RELIABLE B1 ;  /* 0x0000000000010942 */ /* 0x000fea0003800100 */
[----:B0-----:R-:W-:Y:S05]  /*0cc0*/  @P0 BRA `(.L_x_14419) ;  /* 0x0000000000300947 */ /* 0x001fea0003800000 */
[----:B------:R-:W0:Y:S01]  /*0cd0*/  LDC.64 R4, c[0x0][0x388] ;  /* 0x0000e200ff047b82 */ /* 0x000e220000000a00 */
[----:B------:R-:W-:Y:S01]  /*0ce0*/  LEA R9, R0, R3, 0x9 ;  /* 0x0000000300097211 */ /* 0x000fe200078e48ff */
[----:B------:R-:W-:-:S04]  /*0cf0*/  VIADD R3, R3, 0x80 ;  /* 0x0000008003037836 */ /* 0x000fc80000000000 */
[----:B0-----:R-:W-:-:S05]  /*0d00*/  IMAD.WIDE.U32 R4, R9, 0x8, R4 ;  /* 0x0000000809047825 */ /* 0x001fca00078e0004 */
[----:B------:R0:W-:Y:S02]  /*0d10*/  STG.E.64 desc[UR4][R4.64], R22 ;  /* 0x0000001604007986 */ /* 0x0001e4000c101b04 */
.L_x_14418:
[----:B------:R-:W-:Y:S05]  /*0d20*/  BSYNC.RELIABLE B1 ;  /* 0x0000000000017941 */ /* 0x000fea0003800100 */
.L_x_14417:
[----:B------:R-:W-:-:S13]  /*0d30*/  ISETP.GE.AND P0, PT, R3, R2, PT ;  /* 0x000000020300720c */ /* 0x000fda0003f06270 */
[----:B0-----:R-:W0:Y:S01]  /*0d40*/  @!P0 LDC.64 R4, c[0x0][0x388] ;  /* 0x0000e200ff048b82 */ /* 0x001e220000000a00 */
[----:B------:R-:W-:Y:S01]  /*0d50*/  @!P0 IMAD R9, R0, 0x200, R3 ;  /* 0x0000020000098824 */ /* 0x000fe200078e0203 */
[----:B------:R-:W-:-:S03]  /*0d60*/  @!P0 IADD3 R3, PT, PT, R3, 0x80, RZ ;  /* 0x0000008003038810 */ /* 0x000fc60007ffe0ff */
[----:B0-----:R-:W-:-:S05]  /*0d70*/  @!P0 IMAD.WIDE.U32 R4, R9, 0x8, R4 ;  /* 0x0000000809048825 */ /* 0x001fca00078e0004 */
[----:B------:R0:W-:Y:S02]  /*0d80*/  @!P0 STG.E.64 desc[UR4][R4.64], R14 ;  /* 0x0000000e04008986 */ /* 0x0001e4000c101b04 */
.L_x_14419:
[----:B------:R-:W-:Y:S05]  /*0d90*/  BSYNC.RECONVERGENT B0 ;  /* 0x0000000000007941 */ /* 0x000fea0003800200 */
.L_x_14416:
        /* <DEDUP_REMOVED lines=8> */
        .weak           $__internal_24_$__cuda_sm20_div_s64
        .type           $__internal_24_$__cuda_sm20_div_s64,@function
        .size           $__internal_24_$__cuda_sm20_div_s64,(.L_x_23053 - $__internal_24_$__cuda_sm20_div_s64)
$__internal_24_$__cuda_sm20_div_s64:
        /* <DEDUP_REMOVED lines=22> */
[----:B------:R-:W-:Y:S02]  /*0f80*/  IADD3 R27, P2, PT, R27, R26, RZ ;  /* 0x0000001a1b1b7210 */ /* 0x000fe40007f5e0ff */
[----:B------:R-:W-:Y:S01]  /*0f90*/  IADD3.X R31, PT, PT, R31, R21, RZ, P0, !PT ;  /* 0x000000151f1f7210 */ /* 0x000fe200007fe4ff */
        /* <DEDUP_REMOVED lines=9> */
[----:B------:R-:W-:Y:S01]  /*1030*/  IMAD.HI.U32 R26, P1, R31, R21, R26 ;  /* 0x000000151f1a7227 */ /* 0x000fe2000782001a */
[----:B------:R-:W-:-:S03]  /*1040*/  SEL R27, R33, R4, !P3 ;  /* 0x00000004211b7207 */ /* 0x000fc60005800000 */
[CC--:B------:R-:W-:Y:S02]  /*1050*/  IMAD R21, R31.reuse, R20.reuse, RZ ;  /* 0x000000141f157224 */ /* 0x0c0fe400078e02ff */
[----:B------:R-:W-:-:S03]  /*1060*/  IMAD.HI.U32 R20, R31, R20, RZ ;  /* 0x000000141f147227 */ /* 0x000fc600078e00ff */
[----:B------:R-:W-:Y:S01]  /*1070*/  IADD3 R4, P2, PT, R21, R26, RZ ;  /* 0x0000001a15047210 */ /* 0x000fe20007f5e0ff */
[----:B------:R-:W-:Y:S01]  /*1080*/  IMAD.MOV.U32 R21, RZ, RZ, RZ ;  /* 0x000000ffff157224 */ /* 0x000fe200078e00ff */
[----:B------:R-:W-:Y:S02]  /*1090*/  IADD3.X R26, PT, PT, R20, R31, RZ, P0, !PT ;  /* 0x0000001f141a7210 */ /* 0x000fe400007fe4ff */
[----:B------:R-:W-:Y:S01]  /*10a0*/  SEL R31, R30, R29, !P3 ;  /* 0x0000001d1e1f7207 */ /* 0x000fe20005800000 */
[----:B------:R-:W-:Y:S01]  /*10b0*/  IMAD.HI.U32 R20, R4, R27, RZ ;  /* 0x0000001b04147227 */ /* 0x000fe200078e00ff */
[----:B------:R-:W-:-:S03]  /*10c0*/  IADD3.X R26, PT, PT, RZ, RZ, R26, P2, P1 ;  /* 0x000000ffff1a7210 */ /* 0x000fc600017e241a */
        /* <DEDUP_REMOVED lines=16> */
[----:B------:R-:W-:-:S03]  /*11d0*/  IMAD.X R27, R31, 0x1, ~R19, P1 ;  /* 0x000000011f1b7824 */ /* 0x000fc600008e0e13 */
[----:B------:R-:W-:Y:S02]  /*11e0*/  SEL R21, R20, R21, P0 ;  /* 0x0000001514157207 */ /* 0x000fe40000000000 */
[----:B------:R-:W-:Y:S02]  /*11f0*/  IADD3.X R20, PT, PT, RZ, R35, RZ, P2, !PT ;  /* 0x00000023ff147210 */ /* 0x000fe400017fe4ff */
[----:B------:R-:W-:Y:S02]  /*1200*/  SEL R33, R4, R33, P0 ;  /* 0x0000002104217207 */ /* 0x000fe40000000000 */
[----:B------:R-:W-:Y:S02]  /*1210*/  SEL R27, R27, R31, P0 ;  /* 0x0000001f1b1b7207 */ /* 0x000fe40000000000 */
[----:B------:R-:W-:Y:S02]  /*1220*/  ISETP.GE.U32.AND P1, PT, R21, R18, PT ;  /* 0x000000121500720c */ /* 0x000fe40003f26070 */
[----:B------:R-:W-:-:S02]  /*1230*/  SEL R18, R20, R35, P0 ;  /* 0x0000002314127207 */ /* 0x000fc40000000000 */
[----:B------:R-:W-:Y:S02]  /*1240*/  IADD3 R4, P2, PT, R33, 0x1, RZ ;  /* 0x0000000121047810 */ /* 0x000fe40007f5e0ff */
[----:B------:R-:W-:Y:S02]  /*1250*/  ISETP.GE.U32.AND.EX P0, PT, R27, R19, PT, P1 ;  /* 0x000000131b00720c */ /* 0x000fe40003f06110 */
[----:B------:R-:W-:Y:S01]  /*1260*/  LOP3.LUT R20, R7, R29, RZ, 0x3c, !PT ;  /* 0x0000001d07147212 */ /* 0x000fe200078e3cff */
[----:B------:R-:W-:Y:S01]  /*1270*/  IMAD.X R19, RZ, RZ, R18, P2 ;  /* 0x000000ffff137224 */ /* 0x000fe200010e0612 */
[----:B------:R-:W-:Y:S02]  /*1280*/  SEL R4, R4, R33, P0 ;  /* 0x0000002104047207 */ /* 0x000fe40000000000 */
[----:B------:R-:W-:Y:S02]  /*1290*/  ISETP.GE.AND P1, PT, R20, RZ, PT ;  /* 0x000000ff1400720c */ /* 0x000fe40003f26270 */
[----:B------:R-:W-:-:S02]  /*12a0*/  SEL R19, R19, R18, P0 ;  /* 0x0000001213137207 */ /* 0x000fc40000000000 */
[-C--:B------:R-:W-:Y:S02]  /*12b0*/  IADD3 R21, P2, PT, RZ, -R4.reuse, RZ ;  /* 0x80000004ff157210 */ /* 0x080fe40007f5e0ff */
[----:B------:R-:W-:Y:S02]  /*12c0*/  ISETP.NE.U32.AND P0, PT, R28, RZ, PT ;  /* 0x000000ff1c00720c */ /* 0x000fe40003f05070 */
[----:B------:R-:W-:Y:S01]  /*12d0*/  SEL R4, R21, R4, !P1 ;  /* 0x0000000415047207 */ /* 0x000fe20004800000 */
[----:B------:R-:W-:Y:S01]  /*12e0*/  IMAD.X R18, RZ, RZ, ~R19, P2 ;  /* 0x000000ffff127224 */ /* 0x000fe200010e0e13 */
[----:B------:R-:W-:Y:S01]  /*12f0*/  ISETP.NE.AND.EX P0, PT, R7, RZ, PT, P0 ;  /* 0x000000ff0700720c */ /* 0x000fe20003f05300 */
[----:B------:R-:W-:-:S03]  /*1300*/  HFMA2 R7, -RZ, RZ, 0, 0 ;  /* 0x00000000ff077431 */ /* 0x000fc600000001ff */
[----:B------:R-:W-:Y:S02]  /*1310*/  SEL R19, R18, R19, !P1 ;  /* 0x0000001312137207 */ /* 0x000fe40004800000 */
[----:B------:R-:W-:Y:S02]  /*1320*/  SEL R4, R4, 0xffffffff, P0 ;  /* 0xffffffff04047807 */ /* 0x000fe40000000000 */
[----:B------:R-:W-:Y:S01]  /*1330*/  SEL R19, R19, 0xffffffff, P0 ;  /* 0xffffffff13137807 */ /* 0x000fe20000000000 */
[----:B------:R-:W-:Y:S06]  /*1340*/  RET.REL.NODEC R6 `(_ZN2at6native27unrolled_elementwise_kernelINS0_13BinaryFunctorIlllZZZNS0_15binary_internal21div_trunc_kernel_cudaERNS_18TensorIteratorBaseEENKUlvE_clEvENKUlvE2_clEvEUlllE_EESt5arrayIPcLm3EELi4E23TrivialOffsetCalculatorILi2EjESD_ILi1EjENS0_6memory15LoadWithoutCastENSG_16StoreWithoutCastEEEviT_T0_T2_T3_T4_T5_) ;  /* 0xffffffec062c7950 */ /* 0x000fec0003c3ffff */
.L_x_14420:
        /* <DEDUP_REMOVED lines=11> */
.L_x_23053:


//--------------------- .text._ZN2at6native29vectorized_elementwise_kernelILi2ENS0_13BinaryFunctorIlllZZZNS0_15binary_internal21div_trunc_kernel_cudaERNS_18TensorIteratorBaseEENKUlvE_clEvENKUlvE2_clEvEUlllE_EESt5arrayIPcLm3EEEEviT0_T1_ --------------------------
	.section	.text._ZN2at6native29vectorized_elementwise_kernelILi2ENS0_13BinaryFunctorIlllZZZNS0_15binary_internal21div_trunc_kernel_cudaERNS_18TensorIteratorBaseEENKUlvE_clEvENKUlvE2_clEvEUlllE_EESt5arrayIPcLm3EEEEviT0_T1_,"ax",@progbits
	.align	128
        .global         _ZN2at6native29vectorized_elementwise_kernelILi2ENS0_13BinaryFunctorIlllZZZNS0_15binary_internal21div_trunc_kernel_cudaERNS_18TensorIteratorBaseEENKUlvE_clEvENKUlvE2_clEvEUlllE_EESt5arrayIPcLm3EEEEviT0_T1_
        .type           _ZN2at6native29vectorized_elementwise_kernelILi2ENS0_13BinaryFunctorIlllZZZNS0_15binary_internal21div_trunc_kernel_cudaERNS_18TensorIteratorBaseEENKUlvE_clEvENKUlvE2_clEvEUlllE_EESt5arrayIPcLm3EEEEviT0_T1_,@function
        .size           _ZN2at6native29vectorized_elementwise_kernelILi2ENS0_13BinaryFunctorIlllZZZNS0_15binary_internal21div_trunc_kernel_cudaERNS_18TensorIteratorBaseEENKUlvE_clEvENKUlvE2_clEvEUlllE_EESt5arrayIPcLm3EEEEviT0_T1_,(.L_x_23054 - _ZN2at6native29vectorized_elementwise_kernelILi2ENS0_13BinaryFunctorIlllZZZNS0_15binary_internal21div_trunc_kernel_cudaERNS_18TensorIteratorBaseEENKUlvE_clEvENKUlvE2_clEvEUlllE_EESt5arrayIPcLm3EEEEviT0_T1_)
        .other          _ZN2at6native29vectorized_elementwise_kernelILi2ENS0_13BinaryFunctorIlllZZZNS0_15binary_internal21div_trunc_kernel_cudaERNS_18TensorIteratorBaseEENKUlvE_clEvENKUlvE2_clEvEUlllE_EESt5arrayIPcLm3EEEEviT0_T1_,@"STO_CUDA_ENTRY STV_DEFAULT"
_ZN2at6native29vectorized_elementwise_kernelILi2ENS0_13BinaryFunctorIlllZZZNS0_15binary_internal21div_trunc_kernel_cudaERNS_18TensorIteratorBaseEENKUlvE_clEvENKUlvE2_clEvEUlllE_EESt5arrayIPcLm3EEEEviT0_T1_:
.text._ZN2at6native29vectorized_elementwise_kernelILi2ENS0_13BinaryFunctorIlllZZZNS0_15binary_internal21div_trunc_kernel_cudaERNS_18TensorIteratorBaseEENKUlvE_clEvENKUlvE2_clEvEUlllE_EESt5arrayIPcLm3EEEEviT0_T1_:
        /* <DEDUP_REMOVED lines=28> */
[----:B------:R-:W5:Y:S01]  /*01c0*/  @!P6 LDG.E.64 R36, desc[UR6][R2.64] ;  /* 0x000000060224e981 */ /* 0x000f62000c1e1b00 */
[----:B------:R-:W1:Y:S04]  /*01d0*/  LDC.64 R24, c[0x0][0x390] ;  /* 0x0000e400ff187b82 */ /* 0x000e680000000a00 */
[----:B------:R2:W5:Y:S03]  /*01e0*/  @!P6 LDG.E.64 R6, desc[UR6][R4.64] ;  /* 0x000000060406e981 */ /* 0x000566000c1e1b00 */
[----:B------:R-:W-:Y:S01]  /*01f0*/  @!P5 IMAD R11, R12, 0x400, R19 ;  /* 0x000004000c0bd824 */ /* 0x000fe200078e0213 */
[----:B------:R-:W-:Y:S01]  /*0200*/  @!P5 IADD3 R19, PT, PT, R19, 0x80, RZ ;  /* 0x000000801313d810 */ /* 0x000fe20007ffe0ff */
[----:B------:R-:W1:Y:S03]  /*0210*/  LDC.64 R16, c[0x0][0x398] ;  /* 0x0000e600ff107b82 */ /* 0x000e660000000a00 */
[----:B------:R-:W-:-:S05]  /*0220*/  ISETP.GE.U32.AND P4, PT, R19, R10, PT ;  /* 0x0000000a1300720c */ /* 0x000fca0003f86070 */
[----:B--2---:R-:W2:Y:S08]  /*0230*/  LDC.64 R4, c[0x0][0x398] ;  /* 0x0000e600ff047b82 */ /* 0x004eb00000000a00 */
[----:B------:R-:W-:Y:S01]  /*0240*/  @!P4 IMAD R29, R12, 0x400, R19 ;  /* 0x000004000c1dc824 */ /* 0x000fe200078e0213 */
[----:B------:R-:W1:Y:S01]  /*0250*/  LDC.64 R2, c[0x0][0x390] ;  /* 0x0000e400ff027b82 */ /* 0x000e620000000a00 */
[----:B------:R-:W-:-:S05]  /*0260*/  @!P4 VIADD R19, R19, 0x80 ;  /* 0x000000801313c836 */ /* 0x000fca0000000000 */
[C---:B------:R-:W-:Y:S02]  /*0270*/  ISETP.GE.U32.AND P3, PT, R19.reuse, R10, PT ;  /* 0x0000000a1300720c */ /* 0x040fe40003f66070 */
[----:B------:R-:W1:Y:S11]  /*0280*/  LDC.64 R40, c[0x0][0x390] ;  /* 0x0000e400ff287b82 */ /* 0x000e760000000a00 */
[----:B------:R-:W-:Y:S01]  /*0290*/  @!P3 LEA R0, R12, R19, 0xa ;  /* 0x000000130c00b211 */ /* 0x000fe200078e50ff */
[----:B------:R-:W-:-:S05]  /*02a0*/  @!P3 VIADD R19, R19, 0x80 ;  /* 0x000000801313b836 */ /* 0x000fca0000000000 */
[----:B------:R-:W-:-:S13]  /*02b0*/  ISETP.GE.U32.AND P2, PT, R19, R10, PT ;  /* 0x0000000a1300720c */ /* 0x000fda0003f46070 */
[----:B------:R-:W-:Y:S01]  /*02c0*/  @!P2 IMAD R23, R12, 0x400, R19 ;  /* 0x000004000c17a824 */ /* 0x000fe200078e0213 */
[----:B------:R-:W-:-:S04]  /*02d0*/  @!P2 IADD3 R19, PT, PT, R19, 0x80, RZ ;  /* 0x000000801313a810 */ /* 0x000fc80007ffe0ff */
[----:B------:R-:W-:-:S13]  /*02e0*/  ISETP.GE.U32.AND P1, PT, R19, R10, PT ;  /* 0x0000000a1300720c */ /* 0x000fda0003f26070 */
[----:B------:R-:W-:Y:S02]  /*02f0*/  @!P1 IMAD R43, R12, 0x400, R19 ;  /* 0x000004000c2b9824 */ /* 0x000fe400078e0213 */
[----:B------:R-:W-:-:S05]  /*0300*/  @!P1 VIADD R19, R19, 0x80 ;  /* 0x0000008013139836 */ /* 0x000fca0000000000 */
[----:B------:R-:W-:Y:S01]  /*0310*/  ISETP.GE.U32.AND P6, PT, R19, R10, PT ;  /* 0x0000000a1300720c */ /* 0x000fe20003fc6070 */
[----:B---3--:R-:W-:-:S04]  /*0320*/  @!P4 IMAD.WIDE.U32 R52, R29, 0x8, R52 ;  /* 0x000000081d34c825 */ /* 0x008fc800078e0034 */
[----:B----4-:R-:W-:Y:S02]  /*0330*/  @!P4 IMAD.WIDE.U32 R28, R29, 0x8, R8 ;  /* 0x000000081d1cc825 */ /* 0x010fe400078e0008 */
[----:B------:R-:W3:Y:S06]  /*0340*/  LDC.64 R8, c[0x0][0x390] ;  /* 0x0000e400ff087b82 */ /* 0x000eec0000000a00 */
[----:B------:R-:W-:Y:S02]  /*0350*/  @!P6 LEA R19, R12, R19, 0xa ;  /* 0x000000130c13e211 */ /* 0x000fe400078e50ff */
[----:B------:R-:W4:Y:S01]  /*0360*/  LDC.64 R12, c[0x0][0x398] ;  /* 0x0000e600ff0c7b82 */ /* 0x000f220000000a00 */
[----:B------:R-:W-:-:S02]  /*0370*/  CS2R R30, SRZ ;  /* 0x00000000001e7805 */ /* 0x000fc4000001ff00 */
[----:B------:R-:W-:Y:S01]  /*0380*/  CS2R R32, SRZ ;  /* 0x0000000000207805 */ /* 0x000fe2000001ff00 */
[C---:B0-----:R-:W-:Y:S01]  /*0390*/  @!P5 IMAD.WIDE.U32 R44, R11.reuse, 0x8, R44 ;  /* 0x000000080b2cd825 */ /* 0x041fe200078e002c */
[----:B------:R-:W-:Y:S02]  /*03a0*/  CS2R R34, SRZ ;  /* 0x0000000000227805 */ /* 0x000fe4000001ff00 */
[----:B------:R0:W5:Y:S01]  /*03b0*/  @!P4 LDG.E.64 R30, desc[UR6][R52.64] ;  /* 0x00000006341ec981 */ /* 0x000162000c1e1b00 */
[----:B------:R-:W-:Y:S01]  /*03c0*/  @!P5 IMAD.WIDE.U32 R46, R11, 0x8, R46 ;  /* 0x000000080b2ed825 */ /* 0x000fe200078e002e */
[----:B------:R-:W-:Y:S02]  /*03d0*/  CS2R R10, SRZ ;  /* 0x00000000000a7805 */ /* 0x000fe4000001ff00 */
[----:B------:R-:W5:Y:S01]  /*03e0*/  @!P5 LDG.E.64 R34, desc[UR6][R44.64] ;  /* 0x000000062c22d981 */ /* 0x000f62000c1e1b00 */
[----:B------:R-:W-:-:S03]  /*03f0*/  @!P1 IMAD.WIDE.U32 R14, R43, 0x8, R14 ;  /* 0x000000082b0e9825 */ /* 0x000fc600078e000e */
[----:B------:R2:W5:Y:S01]  /*0400*/  @!P5 LDG.E.64 R32, desc[UR6][R46.64] ;  /* 0x000000062e20d981 */ /* 0x000562000c1e1b00 */
[----:B0-----:R-:W-:Y:S01]  /*0410*/  @!P2 IMAD.WIDE.U32 R52, R23, 0x8, R20 ;  /* 0x000000081734a825 */ /* 0x001fe200078e0014 */
[----:B------:R-:W-:Y:S02]  /*0420*/  CS2R R20, SRZ ;  /* 0x0000000000147805 */ /* 0x000fe4000001ff00 */
[----:B------:R0:W5:Y:S01]  /*0430*/  @!P4 LDG.E.64 R10, desc[UR6][R28.64] ;  /* 0x000000061c0ac981 */ /* 0x000162000c1e1b00 */
[----:B------:R-:W-:Y:S01]  /*0440*/  @!P3 IMAD.WIDE.U32 R48, R0, 0x8, R26 ;  /* 0x000000080030b825 */ /* 0x000fe200078e001a */
[----:B------:R-:W-:Y:S02]  /*0450*/  CS2R R26, SRZ ;  /* 0x00000000001a7805 */ /* 0x000fe4000001ff00 */
[----:B------:R3:W5:Y:S01]  /*0460*/  @!P1 LDG.E.64 R20, desc[UR6][R14.64] ;  /* 0x000000060e149981 */ /* 0x000762000c1e1b00 */
[----:B--2---:R-:W-:-:S03]  /*0470*/  @!P6 IMAD.WIDE.U32 R46, R19, 0x8, R4 ;  /* 0x00000008132ee825 */ /* 0x004fc600078e0004 */
[----:B------:R2:W5:Y:S01]  /*0480*/  @!P3 LDG.E.64 R26, desc[UR6][R48.64] ;  /* 0x00000006301ab981 */ /* 0x000562000c1e1b00 */
[----:B-1----:R-:W-:Y:S01]  /*0490*/  @!P2 IMAD.WIDE.U32 R50, R23, 0x8, R24 ;  /* 0x000000081732a825 */ /* 0x002fe200078e0018 */
[----:B0-----:R-:W-:Y:S02]  /*04a0*/  CS2R R28, SRZ ;  /* 0x00000000001c7805 */ /* 0x001fe4000001ff00 */
[----:B------:R-:W-:Y:S02]  /*04b0*/  CS2R R24, SRZ ;  /* 0x0000000000187805 */ /* 0x000fe4000001ff00 */
[----:B------:R-:W-:Y:S01]  /*04c0*/  CS2R R22, SRZ ;  /* 0x0000000000167805 */ /* 0x000fe2000001ff00 */
[----:B------:R-:W-:Y:S01]  /*04d0*/  @!P1 IMAD.WIDE.U32 R42, R43, 0x8, R16 ;  /* 0x000000082b2a9825 */ /* 0x000fe200078e0010 */
[----:B------:R-:W-:Y:S02]  /*04e0*/  CS2R R16, SRZ ;  /* 0x0000000000107805 */ /* 0x000fe4000001ff00 */
[----:B---3--:R-:W-:Y:S01]  /*04f0*/  CS2R R14, SRZ ;  /* 0x00000000000e7805 */ /* 0x008fe2000001ff00 */
[----:B------:R-:W-:Y:S01]  /*0500*/  @!P6 IMAD.WIDE.U32 R44, R19, 0x8, R2 ;  /* 0x00000008132ce825 */ /* 0x000fe200078e0002 */
[----:B------:R-:W-:-:S02]  /*0510*/  CS2R R18, SRZ ;  /* 0x0000000000127805 */ /* 0x000fc4000001ff00 */
[----:B------:R-:W-:Y:S01]  /*0520*/  CS2R R2, SRZ ;  /* 0x0000000000027805 */ /* 0x000fe2000001ff00 */
[----:B------:R2:W5:Y:S01]  /*0530*/  @!P2 LDG.E.64 R24, desc[UR6][R50.64] ;  /* 0x000000063218a981 */ /* 0x000562000c1e1b00 */
[----:B------:R-:W-:Y:S01]  /*0540*/  @!P0 IMAD.WIDE.U32 R4, R39, 0x8, R8 ;  /* 0x0000000827048825 */ /* 0x000fe200078e0008 */
[----:B------:R-:W-:Y:S02]  /*0550*/  CS2R R8, SRZ ;  /* 0x0000000000087805 */ /* 0x000fe4000001ff00 */
[----:B------:R2:W5:Y:S01]  /*0560*/  @!P2 LDG.E.64 R22, desc[UR6][R52.64] ;  /* 0x000000063416a981 */ /* 0x000562000c1e1b00 */
[----:B------:R-:W-:-:S03]  /*0570*/  @!P3 IMAD.WIDE.U32 R40, R0, 0x8, R40 ;  /* 0x000000080028b825 */ /* 0x000fc600078e0028 */
[----:B------:R2:W5:Y:S01]  /*0580*/  @!P1 LDG.E.64 R18, desc[UR6][R42.64] ;  /* 0x000000062a129981 */ /* 0x000562000c1e1b00 */
[----:B----4-:R-:W-:-:S03]  /*0590*/  @!P0 IMAD.WIDE.U32 R12, R39, 0x8, R12 ;  /* 0x00000008270c8825 */ /* 0x010fc600078e000c */
[----:B------:R2:W5:Y:S04]  /*05a0*/  @!P3 LDG.E.64 R28, desc[UR6][R40.64] ;  /* 0x00000006281cb981 */ /* 0x000568000c1e1b00 */
[----:B------:R2:W5:Y:S04]  /*05b0*/  @!P6 LDG.E.64 R16, desc[UR6][R44.64] ;  /* 0x000000062c10e981 */ /* 0x000568000c1e1b00 */
[----:B------:R2:W5:Y:S04]  /*05c0*/  @!P6 LDG.E.64 R14, desc[UR6][R46.64] ;  /* 0x000000062e0ee981 */ /* 0x000568000c1e1b00 */
[----:B------:R2:W5:Y:S04]  /*05d0*/  @!P0 LDG.E.64 R2, desc[UR6][R4.64] ;  /* 0x0000000604028981 */ /* 0x000568000c1e1b00 */
[----:B------:R2:W5:Y:S01]  /*05e0*/  @!P0 LDG.E.64 R8, desc[UR6][R12.64] ;  /* 0x000000060c088981 */ /* 0x000562000c1e1b00 */
[----:B------:R-:W-:Y:S04]  /*05f0*/  BSSY.RECONVERGENT B0, `(.L_x_14422) ;  /* 0x000001e000007945 */ /* 0x000fe80003800200 */
[----:B------:R-:W-:Y:S05]  /*0600*/  @P0 BRA `(.L_x_14423) ;  /* 0x0000000000700947 */ /* 0x000fea0003800000 */
[----:B-----5:R-:W-:-:S04]  /*0610*/  LOP3.LUT R0, R3, R9, RZ, 0xfc, !PT ;  /* 0x0000000903007212 */ /* 0x020fc800078efcff */
[----:B------:R-:W-:-:S13]  /*0620*/  ISETP.NE.U32.AND P0, PT, R0, RZ, PT ;  /* 0x000000ff0000720c */ /* 0x000fda0003f05070 */
[----:B------:R-:W-:Y:S05]  /*0630*/  @P0 BRA `(.L_x_14424) ;  /* 0x0000000000500947 */ /* 0x000fea0003800000 */
[----:B------:R-:W0:Y:S01]  /*0640*/  I2F.U32.RP R0, R8 ;  /* 0x0000000800007306 */ /* 0x000e220000209000 */
[----:B------:R-:W-:Y:S01]  /*0650*/  ISETP.NE.U32.AND P2, PT, R8, RZ, PT ;  /* 0x000000ff0800720c */ /* 0x000fe20003f45070 */
[----:B--2---:R-:W-:-:S06]  /*0660*/  IMAD.MOV.U32 R13, RZ, RZ, RZ ;  /* 0x000000ffff0d7224 */ /* 0x004fcc00078e00ff */
        /* <DEDUP_REMOVED lines=17> */
.L_x_14424:
[----:B------:R-:W-:Y:S02]  /*0780*/  MOV R0, R8 ;  /* 0x0000000800007202 */ /* 0x000fe40000000f00 */
[----:B--2---:R-:W-:-:S07]  /*0790*/  MOV R4, 0x7b0 ;  /* 0x000007b000047802 */ /* 0x004fce0000000f00 */
[----:B------:R-:W-:Y:S05]  /*07a0*/  CALL.REL.NOINC `($__internal_25_$__cuda_sm20_div_s64) ;  /* 0x0000002400f07944 */ /* 0x000fea0003c00000 */
[----:B------:R-:W-:Y:S02]  /*07b0*/  IMAD.MOV.U32 R12, RZ, RZ, R0 ;  /* 0x000000ffff0c7224 */ /* 0x000fe400078e0000 */
[----:B------:R-:W-:-:S07]  /*07c0*/  IMAD.MOV.U32 R13, RZ, RZ, R3 ;  /* 0x000000ffff0d7224 */ /* 0x000fce00078e0003 */
.L_x_14423:
[----:B------:R-:W-:Y:S05]  /*07d0*/  BSYNC.RECONVERGENT B0 ;  /* 0x0000000000007941 */ /* 0x000fea0003800200 */
.L_x_14422:
[----:B------:R-:W0:Y:S01]  /*07e0*/  S2R R0, SR_TID.X ;  /* 0x0000000000007919 */ /* 0x000e220000002100 */
[----:B------:R-:W1:Y:S01]  /*07f0*/  S2UR UR4, SR_CTAID.X ;  /* 0x00000000000479c3 */ /* 0x000e620000002500 */
[----:B------:R-:W1:Y:S01]  /*0800*/  LDCU UR5, c[0x0][0x380] ;  /* 0x00007000ff0577ac */ /* 0x000e620008000800 */
[----:B------:R-:W-:Y:S01]  /*0810*/  BSSY.RECONVERGENT B0, `(.L_x_14425) ;  /* 0x0000025000007945 */ /* 0x000fe20003800200 */
[----:B-1----:R-:W-:Y:S01]  /*0820*/  UIMAD UR4, UR4, -0x400, UR5 ;  /* 0xfffffc00040478a4 */ /* 0x002fe2000f8e0205 */
[----:B0-----:R-:W-:-:S05]  /*0830*/  IADD3 R0, PT, PT, R0, 0x80, RZ ;  /* 0x0000008000007810 */ /* 0x001fca0007ffe0ff */
[----:B------:R-:W-:-:S13]  /*0840*/  ISETP.GE.U32.AND P0, PT, R0, UR4, PT ;  /* 0x0000000400007c0c */ /* 0x000fda000bf06070 */
[----:B------:R-:W-:Y:S05]  /*0850*/  @P0 BRA `(.L_x_14426) ;  /* 0x0000000000800947 */ /* 0x000fea0003800000 */
[----:B-----5:R-:W-:-:S04]  /*0860*/  LOP3.LUT R0, R37, R7, RZ, 0xfc, !PT ;  /* 0x0000000725007212 */ /* 0x020fc800078efcff */
[----:B------:R-:W-:-:S13]  /*0870*/  ISETP.NE.U32.AND P0, PT, R0, RZ, PT ;  /* 0x000000ff0000720c */ /* 0x000fda0003f05070 */
[----:B------:R-:W-:Y:S05]  /*0880*/  @P0 BRA `(.L_x_14427) ;  /* 0x0000000000540947 */ /* 0x000fea0003800000 */
[----:B------:R-:W0:Y:S01]  /*0890*/  I2F.U32.RP R0, R6 ;  /* 0x0000000600007306 */ /* 0x000e220000209000 */
[----:B------:R-:W-:Y:S02]  /*08a0*/  ISETP.NE.U32.AND P2, PT, R6, RZ, PT ;  /* 0x000000ff0600720c */ /* 0x000fe40003f45070 */
[----:B------:R-:W-:-:S05]  /*08b0*/  MOV R7, RZ ;  /* 0x000000ff00077202 */ /* 0x000fca0000000f00 */
[----:B0-----:R-:W0:Y:S02]  /*08c0*/  MUFU.RCP R0, R0 ;  /* 0x0000000000007308 */ /* 0x001e240000001000 */
[----:B0-----:R-:W-:-:S06]  /*08d0*/  VIADD R2, R0, 0xffffffe ;  /* 0x0ffffffe00027836 */ /* 0x001fcc0000000000 */
[----:B------:R0:W2:Y:S02]  /*08e0*/  F2I.FTZ.U32.TRUNC.NTZ R3, R2 ;  /* 0x0000000200037305 */ /* 0x0000a4000021f000 */
[----:B0-----:R-:W-:Y:S02]  /*08f0*/  HFMA2 R2, -RZ, RZ, 0, 0 ;  /* 0x00000000ff027431 */ /* 0x001fe400000001ff */
[----:B--2---:R-:W-:-:S04]  /*0900*/  IMAD.MOV R5, RZ, RZ, -R3 ;  /* 0x000000ffff057224 */ /* 0x004fc800078e0a03 */
        /* <DEDUP_REMOVED lines=13> */
.L_x_14427:
[----:B------:R-:W-:Y:S01]  /*09e0*/  IMAD.MOV.U32 R2, RZ, RZ, R36 ;  /* 0x000000ffff027224 */ /* 0x000fe200078e0024 */
[----:B------:R-:W-:Y:S01]  /*09f0*/  MOV R0, R6 ;  /* 0x0000000600007202 */ /* 0x000fe20000000f00 */
[----:B------:R-:W-:Y:S01]  /*0a00*/  IMAD.MOV.U32 R3, RZ, RZ, R37 ;  /* 0x000000ffff037224 */ /* 0x000fe200078e0025 */
[----:B--2---:R-:W-:Y:S01]  /*0a10*/  MOV R4, 0xa40 ;  /* 0x00000a4000047802 */ /* 0x004fe20000000f00 */
[----:B------:R-:W-:-:S07]  /*0a20*/  IMAD.MOV.U32 R9, RZ, RZ, R7 ;  /* 0x000000ffff097224 */ /* 0x000fce00078e0007 */
[----:B------:R-:W-:Y:S05]  /*0a30*/  CALL.REL.NOINC `($__internal_25_$__cuda_sm20_div_s64) ;  /* 0x00000024004c7944 */ /* 0x000fea0003c00000 */
[----:B------:R-:W-:Y:S01]  /*0a40*/  IMAD.MOV.U32 R6, RZ, RZ, R0 ;  /* 0x000000ffff067224 */ /* 0x000fe200078e0000 */
[----:B------:R-:W-:-:S07]  /*0a50*/  MOV R7, R3 ;  /* 0x0000000300077202 */ /* 0x000fce0000000f00 */
.L_x_14426:
[----:B------:R-:W-:Y:S05]  /*0a60*/  BSYNC.RECONVERGENT B0 ;  /* 0x0000000000007941 */ /* 0x000fea0003800200 */
.L_x_14425:
        /* <DEDUP_REMOVED lines=8> */
[----:B-----5:R-:W-:-:S04]  /*0af0*/  LOP3.LUT R0, R35, R33, RZ, 0xfc, !PT ;  /* 0x0000002123007212 */ /* 0x020fc800078efcff */
[----:B------:R-:W-:-:S13]  /*0b00*/  ISETP.NE.U32.AND P0, PT, R0, RZ, PT ;  /* 0x000000ff0000720c */ /* 0x000fda0003f05070 */
[----:B------:R-:W-:Y:S05]  /*0b10*/  @P0 BRA `(.L_x_14430) ;  /* 0x0000000000540947 */ /* 0x000fea0003800000 */
[----:B------:R-:W0:Y:S01]  /*0b20*/  I2F.U32.RP R0, R32 ;  /* 0x0000002000007306 */ /* 0x000e220000209000 */
[----:B------:R-:W-:Y:S01]  /*0b30*/  ISETP.NE.U32.AND P2, PT, R32, RZ, PT ;  /* 0x000000ff2000720c */ /* 0x000fe20003f45070 */
[----:B------:R-:W-:-:S06]  /*0b40*/  IMAD.MOV.U32 R33, RZ, RZ, RZ ;  /* 0x000000ffff217224 */ /* 0x000fcc00078e00ff */
[----:B0-----:R-:W0:Y:S02]  /*0b50*/  MUFU.RCP R0, R0 ;  /* 0x0000000000007308 */ /* 0x001e240000001000 */
[----:B0-----:R-:W-:-:S06]  /*0b60*/  VIADD R2, R0, 0xffffffe ;  /* 0x0ffffffe00027836 */ /* 0x001fcc0000000000 */
[----:B------:R0:W2:Y:S02]  /*0b70*/  F2I.FTZ.U32.TRUNC.NTZ R3, R2 ;  /* 0x0000000200037305 */ /* 0x0000a4000021f000 */
[----:B0-----:R-:W-:Y:S01]  /*0b80*/  IMAD.MOV.U32 R2, RZ, RZ, RZ ;  /* 0x000000ffff027224 */ /* 0x001fe200078e00ff */
[----:B--2---:R-:W-:-:S05]  /*0b90*/  IADD3 R5, PT, PT, RZ, -R3, RZ ;  /* 0x80000003ff057210 */ /* 0x004fca0007ffe0ff */
[----:B------:R-:W-:-:S04]  /*0ba0*/  IMAD R5, R5, R32, RZ ;  /* 0x0000002005057224 */ /* 0x000fc800078e02ff */
[----:B------:R-:W-:-:S06]  /*0bb0*/  IMAD.HI.U32 R3, R3, R5, R2 ;  /* 0x0000000503037227 */ /* 0x000fcc00078e0002 */
[----:B------:R-:W-:-:S04]  /*0bc0*/  IMAD.HI.U32 R3, R3, R34, RZ ;  /* 0x0000002203037227 */ /* 0x000fc800078e00ff */
[----:B------:R-:W-:-:S04]  /*0bd0*/  IMAD.MOV R35, RZ, RZ, -R3 ;  /* 0x000000ffff237224 */ /* 0x000fc800078e0a03 */
[----:B------:R-:W-:-:S05]  /*0be0*/  IMAD R35, R32, R35, R34 ;  /* 0x0000002320237224 */ /* 0x000fca00078e0222 */
[----:B------:R-:W-:-:S13]  /*0bf0*/  ISETP.GE.U32.AND P0, PT, R35, R32, PT ;  /* 0x000000202300720c */ /* 0x000fda0003f06070 */
[----:B------:R-:W-:Y:S01]  /*0c00*/  @P0 IADD3 R35, PT, PT, R35, -R32, RZ ;  /* 0x8000002023230210 */ /* 0x000fe20007ffe0ff */
[----:B------:R-:W-:-:S03]  /*0c10*/  @P0 VIADD R3, R3, 0x1 ;  /* 0x0000000103030836 */ /* 0x000fc60000000000 */
[----:B------:R-:W-:-:S13]  /*0c20*/  ISETP.GE.U32.AND P1, PT, R35, R32, PT ;  /* 0x000000202300720c */ /* 0x000fda0003f26070 */
[----:B------:R-:W-:Y:S01]  /*0c30*/  @P1 VIADD R3, R3, 0x1 ;  /* 0x0000000103031836 */ /* 0x000fe20000000000 */
[----:B------:R-:W-:-:S04]  /*0c40*/  @!P2 LOP3.LUT R3, RZ, R32, RZ, 0x33, !PT ;  /* 0x00000020ff03a212 */ /* 0x000fc800078e33ff */
[----:B------:R-:W-:Y:S01]  /*0c50*/  MOV R32, R3 ;  /* 0x0000000300207202 */ /* 0x000fe20000000f00 */
[----:B------:R-:W-:Y:S06]  /*0c60*/  BRA `(.L_x_14429) ;  /* 0x0000000000207947 */ /* 0x000fec0003800000 */
.L_x_14430:
[----:B------:R-:W-:Y:S01]  /*0c70*/  IMAD.MOV.U32 R2, RZ, RZ, R34 ;  /* 0x000000ffff027224 */ /* 0x000fe200078e0022 */
[----:B------:R-:W-:Y:S01]  /*0c80*/  MOV R3, R35 ;  /* 0x0000002300037202 */ /* 0x000fe20000000f00 */
[----:B------:R-:W-:Y:S01]  /*0c90*/  IMAD.MOV.U32 R0, RZ, RZ, R32 ;  /* 0x000000ffff007224 */ /* 0x000fe200078e0020 */
[----:B--2---:R-:W-:Y:S01]  /*0ca0*/  MOV R4, 0xcd0 ;  /* 0x00000cd000047802 */ /* 0x004fe20000000f00 */
[----:B------:R-:W-:-:S07]  /*0cb0*/  IMAD.MOV.U32 R9, RZ, RZ, R33 ;  /* 0x000000ffff097224 */ /* 0x000fce00078e0021 */
[----:B------:R-:W-:Y:S05]  /*0cc0*/  CALL.REL.NOINC `($__internal_25_$__cuda_sm20_div_s64) ;  /* 0x0000002000a87944 */ /* 0x000fea0003c00000 */
[----:B------:R-:W-:Y:S01]  /*0cd0*/  MOV R32, R0 ;  /* 0x0000000000207202 */ /* 0x000fe20000000f00 */
[----:B------:R-:W-:-:S07]  /*0ce0*/  IMAD.MOV.U32 R33, RZ, RZ, R3 ;  /* 0x000000ffff217224 */ /* 0x000fce00078e0003 */
.L_x_14429:
[----:B------:R-:W-:Y:S05]  /*0cf0*/  BSYNC.RECONVERGENT B0 ;  /* 0x0000000000007941 */ /* 0x000fea0003800200 */
.L_x_14428:
        /* <DEDUP_REMOVED lines=12> */
[----:B------:R-:W-:-:S07]  /*0dc0*/  ISETP.NE.U32.AND P2, PT, R10, RZ, PT ;  /* 0x000000ff0a00720c */ /* 0x000fce0003f45070 */
[----:B0-----:R-:W0:Y:S02]  /*0dd0*/  MUFU.RCP R0, R0 ;  /* 0x0000000000007308 */ /* 0x001e240000001000 */
[----:B0-----:R-:W-:-:S06]  /*0de0*/  IADD3 R2, PT, PT, R0, 0xffffffe, RZ ;  /* 0x0ffffffe00027810 */ /* 0x001fcc0007ffe0ff */
[----:B------:R0:W2:Y:S02]  /*0df0*/  F2I.FTZ.U32.TRUNC.NTZ R3, R2 ;  /* 0x0000000200037305 */ /* 0x0000a4000021f000 */
[----:B0-----:R-:W-:Y:S02]  /*0e00*/  IMAD.MOV.U32 R2, RZ, RZ, RZ ;  /* 0x000000ffff027224 */ /* 0x001fe400078e00ff */
[----:B--2---:R-:W-:-:S04]  /*0e10*/  IMAD.MOV R5, RZ, RZ, -R3 ;  /* 0x000000ffff057224 */ /* 0x004fc800078e0a03 */
        /* <DEDUP_REMOVED lines=14> */
.L_x_14433:
[----:B------:R-:W-:Y:S01]  /*0f00*/  MOV R2, R30 ;  /* 0x0000001e00027202 */ /* 0x000fe20000000f00 */
[----:B------:R-:W-:Y:S01]  /*0f10*/  IMAD.MOV.U32 R3, RZ, RZ, R31 ;  /* 0x000000ffff037224 */ /* 0x000fe200078e001f */
[----:B------:R-:W-:Y:S01]  /*0f20*/  MOV R9, R11 ;  /* 0x0000000b00097202 */ /* 0x000fe20000000f00 */
[----:B------:R-:W-:Y:S01]  /*0f30*/  IMAD.MOV.U32 R0, RZ, RZ, R10 ;  /* 0x000000ffff007224 */ /* 0x000fe200078e000a */
[----:B--2---:R-:W-:-:S07]  /*0f40*/  MOV R4, 0xf60 ;  /* 0x00000f6000047802 */ /* 0x004fce0000000f00 */
[----:B------:R-:W-:Y:S05]  /*0f50*/  CALL.REL.NOINC `($__internal_25_$__cuda_sm20_div_s64) ;  /* 0x0000002000047944 */ /* 0x000fea0003c00000 */
[----:B------:R-:W-:Y:S02]  /*0f60*/  IMAD.MOV.U32 R30, RZ, RZ, R0 ;  /* 0x000000ffff1e7224 */ /* 0x000fe400078e0000 */
[----:B------:R-:W-:-:S07]  /*0f70*/  IMAD.MOV.U32 R31, RZ, RZ, R3 ;  /* 0x000000ffff1f7224 */ /* 0x000fce00078e0003 */
.L_x_14432:
[----:B------:R-:W-:Y:S05]  /*0f80*/  BSYNC.RECONVERGENT B0 ;  /* 0x0000000000007941 */ /* 0x000fea0003800200 */
.L_x_14431:
[----:B-----5:R-:W0:Y:S01]  /*0f90*/  S2R R10, SR_TID.X ;  /* 0x00000000000a7919 */ /* 0x020e220000002100 */
[----:B------:R-:W1:Y:S01]  /*0fa0*/  S2UR UR4, SR_CTAID.X ;  /* 0x00000000000479c3 */ /* 0x000e620000002500 */
[----:B------:R-:W1:Y:S01]  /*0fb0*/  LDCU UR5, c[0x0][0x380] ;  /* 0x00007000ff0577ac */ /* 0x000e620008000800 */
[----:B------:R-:W-:Y:S01]  /*0fc0*/  BSSY.RECONVERGENT B0, `(.L_x_14434) ;  /* 0x0000025000007945 */ /* 0x000fe20003800200 */
[----:B-1----:R-:W-:Y:S01]  /*0fd0*/  UIMAD UR5, UR4, -0x400, UR5 ;  /* 0xfffffc00040578a4 */ /* 0x002fe2000f8e0205 */
[----:B0-----:R-:W-:-:S05]  /*0fe0*/  IADD3 R0, PT, PT, R10, 0x200, RZ ;  /* 0x000002000a007810 */ /* 0x001fca0007ffe0ff */
[----:B------:R-:W-:-:S13]  /*0ff0*/  ISETP.GE.U32.AND P0, PT, R0, UR5, PT ;  /* 0x0000000500007c0c */ /* 0x000fda000bf06070 */
[----:B------:R-:W-:Y:S05]  /*1000*/  @P0 BRA `(.L_x_14435) ;  /* 0x0000000000800947 */ /* 0x000fea0003800000 */
[----:B------:R-:W-:-:S04]  /*1010*/  LOP3.LUT R0, R29, R27, RZ, 0xfc, !PT ;  /* 0x0000001b1d007212 */ /* 0x000fc800078efcff */
        /* <DEDUP_REMOVED lines=23> */
.L_x_14436:
        /* <DEDUP_REMOVED lines=8> */
.L_x_14435:
[----:B------:R-:W-:Y:S05]  /*1210*/  BSYNC.RECONVERGENT B0 ;  /* 0x0000000000007941 */ /* 0x000fea0003800200 */
.L_x_14434:
[----:B------:R-:W0:Y:S01]  /*1220*/  LDCU UR5, c[0x0][0x380] ;  /* 0x00007000ff0577ac */ /* 0x000e220008000800 */
[----:B------:R-:W-:Y:S01]  /*1230*/  VIADD R0, R10, 0x280 ;  /* 0x000002800a007836 */ /* 0x000fe20000000000 */
[----:B------:R-:W-:Y:S01]  /*1240*/  BSSY.RECONVERGENT B0, `(.L_x_14437) ;  /* 0x0000024000007945 */ /* 0x000fe20003800200 */
[----:B0-----:R-:W-:-:S06]  /*1250*/  UIMAD UR5, UR4, -0x400, UR5 ;  /* 0xfffffc00040578a4 */ /* 0x001fcc000f8e0205 */
[----:B------:R-:W-:-:S13]  /*1260*/  ISETP.GE.U32.AND P0, PT, R0, UR5, PT ;  /* 0x0000000500007c0c */ /* 0x000fda000bf06070 */
[----:B------:R-:W-:Y:S05]  /*1270*/  @P0 BRA `(.L_x_14438) ;  /* 0x0000000000800947 */ /* 0x000fea0003800000 */
[----:B------:R-:W-:-:S04]  /*1280*/  LOP3.LUT R0, R25, R23, RZ, 0xfc, !PT ;  /* 0x0000001719007212 */ /* 0x000fc800078efcff */
        /* <DEDUP_REMOVED lines=23> */
.L_x_14439:
        /* <DEDUP_REMOVED lines=8> */
.L_x_14438:
[----:B------:R-:W-:Y:S05]  /*1480*/  BSYNC.RECONVERGENT B0 ;  /* 0x0000000000007941 */ /* 0x000fea0003800200 */
.L_x_14437:
[----:B------:R-:W-:Y:S01]  /*1490*/  VIADD R0, R10, 0x300 ;  /* 0x000003000a007836 */ /* 0x000fe20000000000 */
[----:B------:R-:W-:Y:S04]  /*14a0*/  BSSY.RECONVERGENT B0, `(.L_x_14440) ;  /* 0x0000023000007945 */ /* 0x000fe80003800200 */
        /* <DEDUP_REMOVED lines=21> */
[----:B------:R-:W-:-:S13]  /*1600*/  ISETP.GE.U32.AND P1, PT, R21, R18, PT ;  /* 0x000000121500720c */ /* 0x000fda0003f26070 */
[----:B------:R-:W-:Y:S02]  /*1610*/  @P1 IADD3 R3, PT, PT, R3, 0x1, RZ ;  /* 0x0000000103031810 */ /* 0x000fe40007ffe0ff */
[----:B------:R-:W-:-:S05]  /*1620*/  @!P2 LOP3.LUT R3, RZ, R18, RZ, 0x33, !PT ;  /* 0x00000012ff03a212 */ /* 0x000fca00078e33ff */
[----:B------:R-:W-:Y:S01]  /*1630*/  IMAD.MOV.U32 R18, RZ, RZ, R3 ;  /* 0x000000ffff127224 */ /* 0x000fe200078e0003 */
[----:B------:R-:W-:Y:S06]  /*1640*/  BRA `(.L_x_14441) ;  /* 0x0000000000207947 */ /* 0x000fec0003800000 */
.L_x_14442:
        /* <DEDUP_REMOVED lines=8> */
.L_x_14441:
[----:B------:R-:W-:Y:S05]  /*16d0*/  BSYNC.RECONVERGENT B0 ;  /* 0x0000000000007941 */ /* 0x000fea0003800200 */
.L_x_14440:
[----:B------:R-:W-:Y:S01]  /*16e0*/  IADD3 R0, PT, PT, R10, 0x380, RZ ;  /* 0x000003800a007810 */ /* 0x000fe20007ffe0ff */
[----:B------:R-:W-:Y:S03]  /*16f0*/  BSSY.RECONVERGENT B0, `(.L_x_14443) ;  /* 0x0000021000007945 */ /* 0x000fe60003800200 */
[----:B------:R-:W-:-:S13]  /*1700*/  ISETP.GE.U32.AND P0, PT, R0, UR5, PT ;  /* 0x0000000500007c0c */ /* 0x000fda000bf06070 */
        /* <DEDUP_REMOVED lines=24> */
.L_x_14445:
[----:B------:R-:W-:Y:S01]  /*1890*/  MOV R2, R16 ;  /* 0x0000001000027202 */ /* 0x000fe20000000f00 */
[----:B------:R-:W-:Y:S01]  /*18a0*/  IMAD.MOV.U32 R3, RZ, RZ, R17 ;  /* 0x000000ffff037224 */ /* 0x000fe200078e0011 */
[----:B------:R-:W-:Y:S01]  /*18b0*/  MOV R9, R15 ;  /* 0x0000000f00097202 */ /* 0x000fe20000000f00 */
[----:B------:R-:W-:Y:S01]  /*18c0*/  IMAD.MOV.U32 R0, RZ, RZ, R14 ;  /* 0x000000ffff007224 */ /* 0x000fe200078e000e */
[----:B--2---:R-:W-:-:S07]  /*18d0*/  MOV R4, 0x18f0 ;  /* 0x000018f000047802 */ /* 0x004fce0000000f00 */
[----:B------:R-:W-:Y:S05]  /*18e0*/  CALL.REL.NOINC `($__internal_25_$__cuda_sm20_div_s64) ;  /* 0x0000001400a07944 */ /* 0x000fea0003c00000 */
[----:B------:R-:W-:-:S07]  /*18f0*/  IMAD.MOV.U32 R2, RZ, RZ, R0 ;  /* 0x000000ffff027224 */ /* 0x000fce00078e0000 */
.L_x_14444:
[----:B------:R-:W-:Y:S05]  /*1900*/  BSYNC.RECONVERGENT B0 ;  /* 0x0000000000007941 */ /* 0x000fea0003800200 */
.L_x_14443:
[----:B--2---:R-:W0:Y:S01]  /*1910*/  S2R R5, SR_CTAID.X ;  /* 0x0000000000057919 */ /* 0x004e220000002500 */
[----:B------:R-:W-:Y:S01]  /*1920*/  ISETP.GE.U32.AND P0, PT, R10, UR5, PT ;  /* 0x000000050a007c0c */ /* 0x000fe2000bf06070 */
[----:B------:R-:W-:Y:S04]  /*1930*/  BSSY.RECONVERGENT B0, `(.L_x_14446) ;  /* 0x0000033000007945 */ /* 0x000fe80003800200 */
[----:B------:R-:W-:Y:S08]  /*1940*/  BSSY.RELIABLE B1, `(.L_x_14447) ;  /* 0x000002b000017945 */ /* 0x000ff00003800100 */
[----:B------:R-:W-:Y:S05]  /*1950*/  @P0 BRA `(.L_x_14448) ;  /* 0x0000000000300947 */ /* 0x000fea0003800000 */
[----:B------:R-:W1:Y:S01]  /*1960*/  LDC.64 R8, c[0x0][0x388] ;  /* 0x0000e200ff087b82 */ /* 0x000e620000000a00 */
[----:B0-----:R-:W-:Y:S01]  /*1970*/  IMAD R11, R5, 0x400, R10 ;  /* 0x00000400050b7824 */ /* 0x001fe200078e020a */
[----:B------:R-:W-:-:S04]  /*1980*/  IADD3 R10, PT, PT, R10, 0x80, RZ ;  /* 0x000000800a0a7810 */ /* 0x000fc80007ffe0ff */
[----:B------:R-:W-:Y:S01]  /*1990*/  ISETP.GE.U32.AND P0, PT, R10, UR5, PT ;  /* 0x000000050a007c0c */ /* 0x000fe2000bf06070 */
[----:B-1----:R-:W-:-:S05]  /*19a0*/  IMAD.WIDE.U32 R8, R11, 0x8, R8 ;  /* 0x000000080b087825 */ /* 0x002fca00078e0008 */
[----:B------:R0:W-:Y:S07]  /*19b0*/  STG.E.64 desc[UR6][R8.64], R12 ;  /* 0x0000000c08007986 */ /* 0x0001ee000c101b06 */
[----:B------:R-:W-:Y:S05]  /*19c0*/  @P0 BRA `(.L_x_14449) ;  /* 0x0000000000300947 */ /* 0x000fea0003800000 */
[----:B0-----:R-:W0:Y:S01]  /*19d0*/  LDC.64 R8, c[0x0][0x388] ;  /* 0x0000e200ff087b82 */ /* 0x001e220000000a00 */
[----:B------:R-:W-:Y:S02]  /*19e0*/  IMAD R11, R5, 0x400, R10 ;  /* 0x00000400050b7824 */ /* 0x000fe400078e020a */
[----:B------:R-:W-:Y:S02]  /*19f0*/  VIADD R10, R10, 0x80 ;  /* 0x000000800a0a7836 */ /* 0x000fe40000000000 */
[----:B0-----:R-:W-:-:S05]  /*1a00*/  IMAD.WIDE.U32 R8, R11, 0x8, R8 ;  /* 0x000000080b087825 */ /* 0x001fca00078e0008 */
[----:B------:R1:W-:Y:S02]  /*1a10*/  STG.E.64 desc[UR6][R8.64], R6 ;  /* 0x0000000608007986 */ /* 0x0003e4000c101b06 */
.L_x_14448:
[----:B------:R-:W-:-:S13]  /*1a20*/  ISETP.GE.U32.AND P0, PT, R10, UR5, PT ;  /* 0x000000050a007c0c */ /* 0x000fda000bf06070 */
[----:B------:R-:W-:Y:S05]  /*1a30*/  @P0 BRA `(.L_x_14450) ;  /* 0x0000000000300947 */ /* 0x000fea0003800000 */
[----:B-1----:R-:W1:Y:S01]  /*1a40*/  LDC.64 R6, c[0x0][0x388] ;  /* 0x0000e200ff067b82 */ /* 0x002e620000000a00 */
[----:B0-----:R-:W-:Y:S01]  /*1a50*/  LEA R9, R5, R10, 0xa ;  /* 0x0000000a05097211 */ /* 0x001fe200078e50ff */
[----:B------:R-:W-:-:S04]  /*1a60*/  VIADD R10, R10, 0x80 ;  /* 0x000000800a0a7836 */ /* 0x000fc80000000000 */
[----:B-1----:R-:W-:-:S05]  /*1a70*/  IMAD.WIDE.U32 R6, R9, 0x8, R6 ;  /* 0x0000000809067825 */ /* 0x002fca00078e0006 */
[----:B------:R1:W-:Y:S02]  /*1a80*/  STG.E.64 desc[UR6][R6.64], R32 ;  /* 0x0000002006007986 */ /* 0x0003e4000c101b06 */
.L_x_14449:
[----:B------:R-:W-:-:S13]  /*1a90*/  ISETP.GE.U32.AND P0, PT, R10, UR5, PT ;  /* 0x000000050a007c0c */ /* 0x000fda000bf06070 */
[----:B------:R-:W-:Y:S05]  /*1aa0*/  @P0 BRA `(.L_x_14451) ;  /* 0x0000000000300947 */ /* 0x000fea0003800000 */
[----:B-1----:R-:W1:Y:S01]  /*1ab0*/  LDC.64 R6, c[0x0][0x388] ;  /* 0x0000e200ff067b82 */ /* 0x002e620000000a00 */
[----:B0-----:R-:W-:Y:S01]  /*1ac0*/  IMAD R9, R5, 0x400, R10 ;  /* 0x0000040005097824 */ /* 0x001fe200078e020a */
[----:B------:R-:W-:-:S03]  /*1ad0*/  IADD3 R10, PT, PT, R10, 0x80, RZ ;  /* 0x000000800a0a7810 */ /* 0x000fc60007ffe0ff */
[----:B-1----:R-:W-:-:S05]  /*1ae0*/  IMAD.WIDE.U32 R6, R9, 0x8, R6 ;  /* 0x0000000809067825 */ /* 0x002fca00078e0006 */
[----:B------:R2:W-:Y:S02]  /*1af0*/  STG.E.64 desc[UR6][R6.64], R30 ;  /* 0x0000001e06007986 */ /* 0x0005e4000c101b06 */
.L_x_14450:
[----:B------:R-:W-:-:S13]  /*1b00*/  ISETP.GE.U32.AND P0, PT, R10, UR5, PT ;  /* 0x000000050a007c0c */ /* 0x000fda000bf06070 */
[----:B------:R-:W-:Y:S05]  /*1b10*/  @P0 BRA `(.L_x_14452) ;  /* 0x0000000000340947 */ /* 0x000fea0003800000 */
[----:B-12---:R-:W1:Y:S01]  /*1b20*/  LDC.64 R6, c[0x0][0x388] ;  /* 0x0000e200ff067b82 */ /* 0x006e620000000a00 */
[----:B0-----:R-:W-:Y:S02]  /*1b30*/  IMAD R9, R5, 0x400, R10 ;  /* 0x0000040005097824 */ /* 0x001fe400078e020a */
[----:B------:R-:W-:Y:S02]  /*1b40*/  VIADD R10, R10, 0x80 ;  /* 0x000000800a0a7836 */ /* 0x000fe40000000000 */
[----:B-1----:R-:W-:-:S05]  /*1b50*/  IMAD.WIDE.U32 R6, R9, 0x8, R6 ;  /* 0x0000000809067825 */ /* 0x002fca00078e0006 */
[----:B------:R2:W-:Y:S02]  /*1b60*/  STG.E.64 desc[UR6][R6.64], R26 ;  /* 0x0000001a06007986 */ /* 0x0005e4000c101b06 */
.L_x_14451:
[----:B------:R-:W-:-:S13]  /*1b70*/  ISETP.GE.U32.AND P0, PT, R10, UR5, PT ;  /* 0x000000050a007c0c */ /* 0x000fda000bf06070 */
[----:B------:R-:W-:Y:S05]  /*1b80*/  @P0 BREAK.RELIABLE B1 ;  /* 0x0000000000010942 */ /* 0x000fea0003800100 */
[----:B------:R-:W-:Y:S05]  /*1b90*/  @P0 BRA `(.L_x_14453) ;  /* 0x0000000000300947 */ /* 0x000fea0003800000 */
[----:B-12---:R-:W1:Y:S01]  /*1ba0*/  LDC.64 R6, c[0x0][0x388] ;  /* 0x0000e200ff067b82 */ /* 0x006e620000000a00 */
[----:B0-----:R-:W-:Y:S01]  /*1bb0*/  LEA R9, R5, R10, 0xa ;  /* 0x0000000a05097211 */ /* 0x001fe200078e50ff */
[----:B------:R-:W-:-:S04]  /*1bc0*/  VIADD R10, R10, 0x80 ;  /* 0x000000800a0a7836 */ /* 0x000fc80000000000 */
[----:B-1----:R-:W-:-:S05]  /*1bd0*/  IMAD.WIDE.U32 R6, R9, 0x8, R6 ;  /* 0x0000000809067825 */ /* 0x002fca00078e0006 */
[----:B------:R3:W-:Y:S02]  /*1be0*/  STG.E.64 desc[UR6][R6.64], R22 ;  /* 0x0000001606007986 */ /* 0x0007e4000c101b06 */
.L_x_14452:
[----:B------:R-:W-:Y:S05]  /*1bf0*/  BSYNC.RELIABLE B1 ;  /* 0x0000000000017941 */ /* 0x000fea0003800100 */
.L_x_14447:
[----:B------:R-:W-:-:S13]  /*1c00*/  ISETP.GE.U32.AND P0, PT, R10, UR5, PT ;  /* 0x000000050a007c0c */ /* 0x000fda000bf06070 */
[----:B-123--:R-:W1:Y:S01]  /*1c10*/  @!P0 LDC.64 R6, c[0x0][0x388] ;  /* 0x0000e200ff068b82 */ /* 0x00ee620000000a00 */
[----:B0-----:R-:W-:Y:S01]  /*1c20*/  @!P0 IMAD R9, R5, 0x400, R10 ;  /* 0x0000040005098824 */ /* 0x001fe200078e020a */
[----:B------:R-:W-:-:S03]  /*1c30*/  @!P0 IADD3 R10, PT, PT, R10, 0x80, RZ ;  /* 0x000000800a0a8810 */ /* 0x000fc60007ffe0ff */
[----:B-1----:R-:W-:-:S05]  /*1c40*/  @!P0 IMAD.WIDE.U32 R6, R9, 0x8, R6 ;  /* 0x0000000809068825 */ /* 0x002fca00078e0006 */
[----:B------:R3:W-:Y:S02]  /*1c50*/  @!P0 STG.E.64 desc[UR6][R6.64], R18 ;  /* 0x0000001206008986 */ /* 0x0007e4000c101b06 */
.L_x_14453:
[----:B------:R-:W-:Y:S05]  /*1c60*/  BSYNC.RECONVERGENT B0 ;  /* 0x0000000000007941 */ /* 0x000fea0003800200 */
.L_x_14446:
[----:B------:R-:W-:Y:S05]  /*1c70*/  WARPSYNC.ALL ;  /* 0x0000000000007948 */ /* 0x000fea0003800000 */
[----:B------:R-:W-:-:S13]  /*1c80*/  ISETP.GE.U32.AND P0, PT, R10, UR5, PT ;  /* 0x000000050a007c0c */ /* 0x000fda000bf06070 */
[----:B------:R-:W-:Y:S05]  /*1c90*/  @P0 EXIT ;  /* 0x000000000000094d */ /* 0x000fea0003800000 */
[----:B-123--:R-:W1:Y:S01]  /*1ca0*/  LDC.64 R6, c[0x0][0x388] ;  /* 0x0000e200ff067b82 */ /* 0x00ee620000000a00 */
[----:B------:R-:W-:-:S04]  /*1cb0*/  IMAD R5, R5, 0x400, R10 ;  /* 0x0000040005057824 */ /* 0x000fc800078e020a */
[----:B-1----:R-:W-:-:S05]  /*1cc0*/  IMAD.WIDE.U32 R4, R5, 0x8, R6 ;  /* 0x0000000805047825 */ /* 0x002fca00078e0006 */
[----:B------:R-:W-:Y:S01]  /*1cd0*/  STG.E.64 desc[UR6][R4.64], R2 ;  /* 0x0000000204007986 */ /* 0x000fe2000c101b06 */
[----:B------:R-:W-:Y:S05]  /*1ce0*/  EXIT ;  /* 0x000000000000794d */ /* 0x000fea0003800000 */
.L_x_14421:
[----:B------:R-:W0:Y:S01]  /*1cf0*/  S2R R37, SR_TID.X ;  /* 0x0000000000257919 */ /* 0x000e220000002100 */
[----:B------:R-:W1:Y:S01]  /*1d00*/  LDC.64 R2, c[0x0][0x390] ;  /* 0x0000e400ff027b82 */ /* 0x000e620000000a00 */
[----:B------:R-:W-:-:S07]  /*1d10*/  IMAD.SHL.U32 R7, R12, 0x400, RZ ;  /* 0x000004000c077824 */ /* 0x000fce00078e00ff */
[----:B------:R-:W2:Y:S01]  /*1d20*/  LDC.64 R4, c[0x0][0x398] ;  /* 0x0000e600ff047b82 */ /* 0x000ea20000000a00 */
[----:B-1----:R-:W-:-:S04]  /*1d30*/  IMAD.WIDE.U32 R2, R7, 0x8, R2 ;  /* 0x0000000807027825 */ /* 0x002fc800078e0002 */
[----:B0-----:R-:W-:-:S04]  /*1d40*/  IMAD.WIDE.U32 R2, R37, 0x10, R2 ;  /* 0x0000001025027825 */ /* 0x001fc800078e0002 */
[----:B--2---:R-:W-:Y:S01]  /*1d50*/  IMAD.WIDE.U32 R4, R7, 0x8, R4 ;  /* 0x0000000807047825 */ /* 0x004fe200078e0004 */
[----:B------:R0:W5:Y:S04]  /*1d60*/  LDG.E.128 R12, desc[UR6][R2.64+0x800] ;  /* 0x00080006020c7981 */ /* 0x000168000c1e1d00 */
[----:B------:R0:W5:Y:S01]  /*1d70*/  LDG.E.128 R16, desc[UR6][R2.64+0x1000] ;  /* 0x0010000602107981 */ /* 0x000162000c1e1d00 */
[----:B------:R-:W-:-:S03]  /*1d80*/  IMAD.WIDE.U32 R36, R37, 0x10, R4 ;  /* 0x0000001025247825 */ /* 0x000fc600078e0004 */
[----:B------:R-:W2:Y:S04]  /*1d90*/  LDG.E.128 R4, desc[UR6][R2.64] ;  /* 0x0000000602047981 */ /* 0x000ea8000c1e1d00 */
[----:B------:R-:W2:Y:S04]  /*1da0*/  LDG.E.128 R8, desc[UR6][R36.64] ;  /* 0x0000000624087981 */ /* 0x000ea8000c1e1d00 */
[----:B------:R0:W5:Y:S04]  /*1db0*/  LDG.E.128 R20, desc[UR6][R2.64+0x1800] ;  /* 0x0018000602147981 */ /* 0x000168000c1e1d00 */
[----:B------:R0:W5:Y:S04]  /*1dc0*/  LDG.E.128 R24, desc[UR6][R36.64+0x800] ;  /* 0x0008000624187981 */ /* 0x000168000c1e1d00 */
[----:B------:R0:W5:Y:S04]  /*1dd0*/  LDG.E.128 R28, desc[UR6][R36.64+0x1000] ;  /* 0x00100006241c7981 */ /* 0x000168000c1e1d00 */
[----:B------:R0:W5:Y:S01]  /*1de0*/  LDG.E.128 R32, desc[UR6][R36.64+0x1800] ;  /* 0x0018000624207981 */ /* 0x000162000c1e1d00 */
[----:B------:R-:W-:Y:S01]  /*1df0*/  BSSY.RECONVERGENT B0, `(.L_x_14454) ;  /* 0x000001f000007945 */ /* 0x000fe20003800200 */
[----:B--2---:R-:W-:-:S04]  /*1e00*/  LOP3.LUT R0, R5, R9, RZ, 0xfc, !PT ;  /* 0x0000000905007212 */ /* 0x004fc800078efcff */
[----:B------:R-:W-:-:S13]  /*1e10*/  ISETP.NE.U32.AND P0, PT, R0, RZ, PT ;  /* 0x000000ff0000720c */ /* 0x000fda0003f05070 */
[----:B0-----:R-:W-:Y:S05]  /*1e20*/  @P0 BRA `(.L_x_14455) ;  /* 0x0000000000500947 */ /* 0x001fea0003800000 */
[----:B------:R-:W0:Y:S01]  /*1e30*/  I2F.U32.RP R0, R8 ;  /* 0x0000000800007306 */ /* 0x000e220000209000 */
[----:B------:R-:W-:Y:S01]  /*1e40*/  IMAD.MOV R5, RZ, RZ, -R8 ;  /* 0x000000ffff057224 */ /* 0x000fe200078e0a08 */
[----:B------:R-:W-:Y:S01]  /*1e50*/  ISETP.NE.U32.AND P2, PT, R8, RZ, PT ;  /* 0x000000ff0800720c */ /* 0x000fe20003f45070 */
[----:B------:R-:W-:-:S05]  /*1e60*/  IMAD.MOV.U32 R37, RZ, RZ, RZ ;  /* 0x000000ffff257224 */ /* 0x000fca00078e00ff */
[----:B0-----:R-:W0:Y:S02]  /*1e70*/  MUFU.RCP R0, R0 ;  /* 0x0000000000007308 */ /* 0x001e240000001000 */
[----:B0-----:R-:W-:-:S06]  /*1e80*/  IADD3 R2, PT, PT, R0, 0xffffffe, RZ ;  /* 0x0ffffffe00027810 */ /* 0x001fcc0007ffe0ff */
[----:B------:R0:W1:Y:S02]  /*1e90*/  F2I.FTZ.U32.TRUNC.NTZ R3, R2 ;  /* 0x0000000200037305 */ /* 0x000064000021f000 */
[----:B0-----:R-:W-:Y:S02]  /*1ea0*/  IMAD.MOV.U32 R2, RZ, RZ, RZ ;  /* 0x000000ffff027224 */ /* 0x001fe400078e00ff */
[----:B-1----:R-:W-:-:S04]  /*1eb0*/  IMAD R5, R5, R3, RZ ;  /* 0x0000000305057224 */ /* 0x002fc800078e02ff */
        /* <DEDUP_REMOVED lines=9> */
[----:B------:R-:W-:Y:S01]  /*1f50*/  @!P2 LOP3.LUT R36, RZ, R8, RZ, 0x33, !PT ;  /* 0x00000008ff24a212 */ /* 0x000fe200078e33ff */
[----:B------:R-:W-:Y:S06]  /*1f60*/  BRA `(.L_x_14456) ;  /* 0x00000000001c7947 */ /* 0x000fec0003800000 */
.L_x_14455:
[----:B------:R-:W-:Y:S01]  /*1f70*/  IMAD.MOV.U32 R2, RZ, RZ, R4 ;  /* 0x000000ffff027224 */ /* 0x000fe200078e0004 */
[----:B------:R-:W-:Y:S01]  /*1f80*/  MOV R3, R5 ;  /* 0x0000000500037202 */ /* 0x000fe20000000f00 */
[----:B------:R-:W-:Y:S01]  /*1f90*/  IMAD.MOV.U32 R0, RZ, RZ, R8 ;  /* 0x000000ffff007224 */ /* 0x000fe200078e0008 */
[----:B------:R-:W-:-:S07]  /*1fa0*/  MOV R4, 0x1fc0 ;  /* 0x00001fc000047802 */ /* 0x000fce0000000f00 */
[----:B-----5:R-:W-:Y:S05]  /*1fb0*/  CALL.REL.NOINC `($__internal_25_$__cuda_sm20_div_s64) ;  /* 0x0000000c00ec7944 */ /* 0x020fea0003c00000 */
[----:B------:R-:W-:Y:S01]  /*1fc0*/  IMAD.MOV.U32 R36, RZ, RZ, R0 ;  /* 0x000000ffff247224 */ /* 0x000fe200078e0000 */
[----:B------:R-:W-:-:S07]  /*1fd0*/  MOV R37, R3 ;  /* 0x0000000300257202 */ /* 0x000fce0000000f00 */
.L_x_14456:
[----:B------:R-:W-:Y:S05]  /*1fe0*/  BSYNC.RECONVERGENT B0 ;  /* 0x0000000000007941 */ /* 0x000fea0003800200 */
.L_x_14454:
[----:B------:R-:W-:Y:S01]  /*1ff0*/  LOP3.LUT R0, R7, R11, RZ, 0xfc, !PT ;  /* 0x0000000b07007212 */ /* 0x000fe200078efcff */
[----:B------:R-:W-:Y:S03]  /*2000*/  BSSY.RECONVERGENT B0, `(.L_x_14457) ;  /* 0x000001f000007945 */ /* 0x000fe60003800200 */
[----:B------:R-:W-:-:S13]  /*2010*/  ISETP.NE.U32.AND P0, PT, R0, RZ, PT ;  /* 0x000000ff0000720c */ /* 0x000fda0003f05070 */
[----:B------:R-:W-:Y:S05]  /*2020*/  @P0 BRA `(.L_x_14458) ;  /* 0x0000000000500947 */ /* 0x000fea0003800000 */
[----:B------:R-:W0:Y:S01]  /*2030*/  I2F.U32.RP R0, R10 ;  /* 0x0000000a00007306 */ /* 0x000e220000209000 */
[----:B------:R-:W-:Y:S01]  /*2040*/  IMAD.MOV R5, RZ, RZ, -R10 ;  /* 0x000000ffff057224 */ /* 0x000fe200078e0a0a */
[----:B------:R-:W-:Y:S01]  /*2050*/  ISETP.NE.U32.AND P2, PT, R10, RZ, PT ;  /* 0x000000ff0a00720c */ /* 0x000fe20003f45070 */
[----:B------:R-:W-:-:S05]  /*2060*/  IMAD.MOV.U32 R39, RZ, RZ, RZ ;  /* 0x000000ffff277224 */ /* 0x000fca00078e00ff */
[----:B0-----:R-:W0:Y:S02]  /*2070*/  MUFU.RCP R0, R0 ;  /* 0x0000000000007308 */ /* 0x001e240000001000 */
[----:B0-----:R-:W-:-:S06]  /*2080*/  VIADD R2, R0, 0xffffffe ;  /* 0x0ffffffe00027836 */ /* 0x001fcc0000000000 */
[----:B------:R0:W1:Y:S02]  /*2090*/  F2I.FTZ.U32.TRUNC.NTZ R3, R2 ;  /* 0x0000000200037305 */ /* 0x000064000021f000 */
[----:B0-----:R-:W-:Y:S02]  /*20a0*/  HFMA2 R2, -RZ, RZ, 0, 0 ;  /* 0x00000000ff027431 */ /* 0x001fe400000001ff */
[----:B-1----:R-:W-:-:S04]  /*20b0*/  IMAD R5, R5, R3, RZ ;  /* 0x0000000305057224 */ /* 0x002fc800078e02ff */
        /* <DEDUP_REMOVED lines=11> */
.L_x_14458:
[----:B------:R-:W-:Y:S01]  /*2170*/  MOV R2, R6 ;  /* 0x0000000600027202 */ /* 0x000fe20000000f00 */
[----:B------:R-:W-:Y:S01]  /*2180*/  IMAD.MOV.U32 R3, RZ, RZ, R7 ;  /* 0x000000ffff037224 */ /* 0x000fe200078e0007 */
[----:B------:R-:W-:Y:S01]  /*2190*/  MOV R9, R11 ;  /* 0x0000000b00097202 */ /* 0x000fe20000000f00 */
[----:B------:R-:W-:Y:S01]  /*21a0*/  IMAD.MOV.U32 R0, RZ, RZ, R10 ;  /* 0x000000ffff007224 */ /* 0x000fe200078e000a */
[----:B------:R-:W-:-:S07]  /*21b0*/  MOV R4, 0x21d0 ;  /* 0x000021d000047802 */ /* 0x000fce0000000f00 */
[----:B-----5:R-:W-:Y:S05]  /*21c0*/  CALL.REL.NOINC `($__internal_25_$__cuda_sm20_div_s64) ;  /* 0x0000000c00687944 */ /* 0x020fea0003c00000 */
[----:B------:R-:W-:Y:S02]  /*21d0*/  IMAD.MOV.U32 R38, RZ, RZ, R0 ;  /* 0x000000ffff267224 */ /* 0x000fe400078e0000 */
[----:B------:R-:W-:-:S07]  /*21e0*/  IMAD.MOV.U32 R39, RZ, RZ, R3 ;  /* 0x000000ffff277224 */ /* 0x000fce00078e0003 */
.L_x_14459:
[----:B------:R-:W-:Y:S05]  /*21f0*/  BSYNC.RECONVERGENT B0 ;  /* 0x0000000000007941 */ /* 0x000fea0003800200 */
.L_x_14457:
[----:B-----5:R-:W-:Y:S01]  /*2200*/  LOP3.LUT R0, R13, R25, RZ, 0xfc, !PT ;  /* 0x000000190d007212 */ /* 0x020fe200078efcff */
        /* <DEDUP_REMOVED lines=24> */
.L_x_14461:
[----:B------:R-:W-:Y:S01]  /*2390*/  MOV R2, R12 ;  /* 0x0000000c00027202 */ /* 0x000fe20000000f00 */
[----:B------:R-:W-:Y:S01]  /*23a0*/  IMAD.MOV.U32 R3, RZ, RZ, R13 ;  /* 0x000000ffff037224 */ /* 0x000fe200078e000d */
[----:B------:R-:W-:Y:S01]  /*23b0*/  MOV R9, R25 ;  /* 0x0000001900097202 */ /* 0x000fe20000000f00 */
[----:B------:R-:W-:Y:S01]  /*23c0*/  IMAD.MOV.U32 R0, RZ, RZ, R24 ;  /* 0x000000ffff007224 */ /* 0x000fe200078e0018 */
[----:B------:R-:W-:-:S07]  /*23d0*/  MOV R4, 0x23f0 ;  /* 0x000023f000047802 */ /* 0x000fce0000000f00 */
[----:B------:R-:W-:Y:S05]  /*23e0*/  CALL.REL.NOINC `($__internal_25_$__cuda_sm20_div_s64) ;  /* 0x0000000800e07944 */ /* 0x000fea0003c00000 */
[----:B------:R-:W-:Y:S02]  /*23f0*/  IMAD.MOV.U32 R12, RZ, RZ, R0 ;  /* 0x000000ffff0c7224 */ /* 0x000fe400078e0000 */
[----:B------:R-:W-:-:S07]  /*2400*/  IMAD.MOV.U32 R13, RZ, RZ, R3 ;  /* 0x000000ffff0d7224 */ /* 0x000fce00078e0003 */
.L_x_14462:
[----:B------:R-:W-:Y:S05]  /*2410*/  BSYNC.RECONVERGENT B0 ;  /* 0x0000000000007941 */ /* 0x000fea0003800200 */
.L_x_14460:
        /* <DEDUP_REMOVED lines=25> */
.L_x_14464:
[----:B------:R-:W-:Y:S01]  /*25b0*/  MOV R2, R14 ;  /* 0x0000000e00027202 */ /* 0x000fe20000000f00 */
[----:B------:R-:W-:Y:S01]  /*25c0*/  IMAD.MOV.U32 R3, RZ, RZ, R15 ;  /* 0x000000ffff037224 */ /* 0x000fe200078e000f */
[----:B------:R-:W-:Y:S01]  /*25d0*/  MOV R9, R27 ;  /* 0x0000001b00097202 */ /* 0x000fe20000000f00 */
[----:B------:R-:W-:Y:S01]  /*25e0*/  IMAD.MOV.U32 R0, RZ, RZ, R26 ;  /* 0x000000ffff007224 */ /* 0x000fe200078e001a */
[----:B------:R-:W-:-:S07]  /*25f0*/  MOV R4, 0x2610 ;  /* 0x0000261000047802 */ /* 0x000fce0000000f00 */
[----:B------:R-:W-:Y:S05]  /*2600*/  CALL.REL.NOINC `($__internal_25_$__cuda_sm20_div_s64) ;  /* 0x0000000800587944 */ /* 0x000fea0003c00000 */
[----:B------:R-:W-:Y:S01]  /*2610*/  IMAD.MOV.U32 R14, RZ, RZ, R0 ;  /* 0x000000ffff0e7224 */ /* 0x000fe200078e0000 */
[----:B------:R-:W-:-:S07]  /*2620*/  MOV R15, R3 ;  /* 0x00000003000f7202 */ /* 0x000fce0000000f00 */
.L_x_14465:
[----:B------:R-:W-:Y:S05]  /*2630*/  BSYNC.RECONVERGENT B0 ;  /* 0x0000000000007941 */ /* 0x000fea0003800200 */
.L_x_14463:
[----:B------:R-:W-:Y:S01]  /*2640*/  LOP3.LUT R0, R17, R29, RZ, 0xfc, !PT ;  /* 0x0000001d11007212 */ /* 0x000fe200078efcff */
[----:B------:R-:W-:Y:S03]  /*2650*/  BSSY.RECONVERGENT B0, `(.L_x_14466) ;  /* 0x0000020000007945 */ /* 0x000fe60003800200 */
[----:B------:R-:W-:-:S13]  /*2660*/  ISETP.NE.U32.AND P0, PT, R0, RZ, PT ;  /* 0x000000ff0000720c */ /* 0x000fda0003f05070 */
[----:B------:R-:W-:Y:S05]  /*2670*/  @P0 BRA `(.L_x_14467) ;  /* 0x0000000000540947 */ /* 0x000fea0003800000 */
[----:B------:R-:W0:Y:S01]  /*2680*/  I2F.U32.RP R0, R28 ;  /* 0x0000001c00007306 */ /* 0x000e220000209000 */
[----:B------:R-:W-:Y:S01]  /*2690*/  IADD3 R5, PT, PT, RZ, -R28, RZ ;  /* 0x8000001cff057210 */ /* 0x000fe20007ffe0ff */
[----:B------:R-:W-:Y:S01]  /*26a0*/  IMAD.MOV.U32 R17, RZ, RZ, RZ ;  /* 0x000000ffff117224 */ /* 0x000fe200078e00ff */
[----:B------:R-:W-:-:S05]  /*26b0*/  ISETP.NE.U32.AND P2, PT, R28, RZ, PT ;  /* 0x000000ff1c00720c */ /* 0x000fca0003f45070 */
[----:B0-----:R-:W0:Y:S02]  /*26c0*/  MUFU.RCP R0, R0 ;  /* 0x0000000000007308 */ /* 0x001e240000001000 */
[----:B0-----:R-:W-:-:S06]  /*26d0*/  VIADD R2, R0, 0xffffffe ;  /* 0x0ffffffe00027836 */ /* 0x001fcc0000000000 */
        /* <DEDUP_REMOVED lines=10> */
[----:B------:R-:W-:-:S13]  /*2780*/  ISETP.GE.U32.AND P1, PT, R5, R28, PT ;  /* 0x0000001c0500720c */ /* 0x000fda0003f26070 */
[----:B------:R-:W-:Y:S01]  /*2790*/  @P1 VIADD R3, R3, 0x1 ;  /* 0x0000000103031836 */ /* 0x000fe20000000000 */
[----:B------:R-:W-:-:S04]  /*27a0*/  @!P2 LOP3.LUT R3, RZ, R28, RZ, 0x33, !PT ;  /* 0x0000001cff03a212 */ /* 0x000fc800078e33ff */
[----:B------:R-:W-:Y:S01]  /*27b0*/  MOV R16, R3 ;  /* 0x0000000300107202 */ /* 0x000fe20000000f00 */
[----:B------:R-:W-:Y:S06]  /*27c0*/  BRA `(.L_x_14468) ;  /* 0x0000000000207947 */ /* 0x000fec0003800000 */
.L_x_14467:
[----:B------:R-:W-:Y:S01]  /*27d0*/  MOV R2, R16 ;  /* 0x0000001000027202 */ /* 0x000fe20000000f00 */
[----:B------:R-:W-:Y:S01]  /*27e0*/  IMAD.MOV.U32 R3, RZ, RZ, R17 ;  /* 0x000000ffff037224 */ /* 0x000fe200078e0011 */
[----:B------:R-:W-:Y:S01]  /*27f0*/  MOV R0, R28 ;  /* 0x0000001c00007202 */ /* 0x000fe20000000f00 */
[----:B------:R-:W-:Y:S01]  /*2800*/  IMAD.MOV.U32 R9, RZ, RZ, R29 ;  /* 0x000000ffff097224 */ /* 0x000fe200078e001d */
[----:B------:R-:W-:-:S07]  /*2810*/  MOV R4, 0x2830 ;  /* 0x0000283000047802 */ /* 0x000fce0000000f00 */
[----:B------:R-:W-:Y:S05]  /*2820*/  CALL.REL.NOINC `($__internal_25_$__cuda_sm20_div_s64) ;  /* 0x0000000400d07944 */ /* 0x000fea0003c00000 */
[----:B------:R-:W-:Y:S01]  /*2830*/  MOV R16, R0 ;  /* 0x0000000000107202 */ /* 0x000fe20000000f00 */
[----:B------:R-:W-:-:S07]  /*2840*/  IMAD.MOV.U32 R17, RZ, RZ, R3 ;  /* 0x000000ffff117224 */ /* 0x000fce00078e0003 */
.L_x_14468:
[----:B------:R-:W-:Y:S05]  /*2850*/  BSYNC.RECONVERGENT B0 ;  /* 0x0000000000007941 */ /* 0x000fea0003800200 */
.L_x_14466:
[----:B------:R-:W-:Y:S01]  /*2860*/  LOP3.LUT R0, R19, R31, RZ, 0xfc, !PT ;  /* 0x0000001f13007212 */ /* 0x000fe200078efcff */
[----:B------:R-:W-:Y:S03]  /*2870*/  BSSY.RECONVERGENT B0, `(.L_x_14469) ;  /* 0x0000020000007945 */ /* 0x000fe60003800200 */
[----:B------:R-:W-:-:S13]  /*2880*/  ISETP.NE.U32.AND P0, PT, R0, RZ, PT ;  /* 0x000000ff0000720c */ /* 0x000fda0003f05070 */
[----:B------:R-:W-:Y:S05]  /*2890*/  @P0 BRA `(.L_x_14470) ;  /* 0x0000000000540947 */ /* 0x000fea0003800000 */
[----:B------:R-:W0:Y:S01]  /*28a0*/  I2F.U32.RP R0, R30 ;  /* 0x0000001e00007306 */ /* 0x000e220000209000 */
[----:B------:R-:W-:Y:S01]  /*28b0*/  IMAD.MOV R5, RZ, RZ, -R30 ;  /* 0x000000ffff057224 */ /* 0x000fe200078e0a1e */
[----:B------:R-:W-:Y:S02]  /*28c0*/  ISETP.NE.U32.AND P2, PT, R30, RZ, PT ;  /* 0x000000ff1e00720c */ /* 0x000fe40003f45070 */
[----:B------:R-:W-:-:S04]  /*28d0*/  MOV R19, RZ ;  /* 0x000000ff00137202 */ /* 0x000fc80000000f00 */
[----:B0-----:R-:W0:Y:S02]  /*28e0*/  MUFU.RCP R0, R0 ;  /* 0x0000000000007308 */ /* 0x001e240000001000 */
[----:B0-----:R-:W-:-:S06]  /*28f0*/  IADD3 R2, PT, PT, R0, 0xffffffe, RZ ;  /* 0x0ffffffe00027810 */ /* 0x001fcc0007ffe0ff */
        /* <DEDUP_REMOVED lines=8> */
[----:B------:R-:W-:Y:S01]  /*2980*/  @P0 IADD3 R5, PT, PT, -R30, R5, RZ ;  /* 0x000000051e050210 */ /* 0x000fe20007ffe1ff */
[----:B------:R-:W-:-:S03]  /*2990*/  @P0 VIADD R3, R3, 0x1 ;  /* 0x0000000103030836 */ /* 0x000fc60000000000 */
[----:B------:R-:W-:-:S13]  /*29a0*/  ISETP.GE.U32.AND P1, PT, R5, R30, PT ;  /* 0x0000001e0500720c */ /* 0x000fda0003f26070 */
[----:B------:R-:W-:Y:S02]  /*29b0*/  @P1 IADD3 R3, PT, PT, R3, 0x1, RZ ;  /* 0x0000000103031810 */ /* 0x000fe40007ffe0ff */
[----:B------:R-:W-:-:S05]  /*29c0*/  @!P2 LOP3.LUT R3, RZ, R30, RZ, 0x33, !PT ;  /* 0x0000001eff03a212 */ /* 0x000fca00078e33ff */
[----:B------:R-:W-:Y:S01]  /*29d0*/  IMAD.MOV.U32 R18, RZ, RZ, R3 ;  /* 0x000000ffff127224 */ /* 0x000fe200078e0003 */
[----:B------:R-:W-:Y:S06]  /*29e0*/  BRA `(.L_x_14471) ;  /* 0x0000000000207947 */ /* 0x000fec0003800000 */
.L_x_14470:
[----:B------:R-:W-:Y:S01]  /*29f0*/  IMAD.MOV.U32 R2, RZ, RZ, R18 ;  /* 0x000000ffff027224 */ /* 0x000fe200078e0012 */
[----:B------:R-:W-:Y:S01]  /*2a00*/  MOV R3, R19 ;  /* 0x0000001300037202 */ /* 0x000fe20000000f00 */
[----:B------:R-:W-:Y:S01]  /*2a10*/  IMAD.MOV.U32 R0, RZ, RZ, R30 ;  /* 0x000000ffff007224 */ /* 0x000fe200078e001e */
[----:B------:R-:W-:Y:S02]  /*2a20*/  MOV R9, R31 ;  /* 0x0000001f00097202 */ /* 0x000fe40000000f00 */
[----:B------:R-:W-:-:S07]  /*2a30*/  MOV R4, 0x2a50 ;  /* 0x00002a5000047802 */ /* 0x000fce0000000f00 */
[----:B------:R-:W-:Y:S05]  /*2a40*/  CALL.REL.NOINC `($__internal_25_$__cuda_sm20_div_s64) ;  /* 0x0000000400487944 */ /* 0x000fea0003c00000 */
[----:B------:R-:W-:Y:S01]  /*2a50*/  IMAD.MOV.U32 R18, RZ, RZ, R0 ;  /* 0x000000ffff127224 */ /* 0x000fe200078e0000 */
[----:B------:R-:W-:-:S07]  /*2a60*/  MOV R19, R3 ;  /* 0x0000000300137202 */ /* 0x000fce0000000f00 */
.L_x_14471:
[----:B------:R-:W-:Y:S05]  /*2a70*/  BSYNC.RECONVERGENT B0 ;  /* 0x0000000000007941 */ /* 0x000fea0003800200 */
.L_x_14469:
        /* <DEDUP_REMOVED lines=25> */
.L_x_14473:
        /* <DEDUP_REMOVED lines=8> */
.L_x_14474:
[----:B------:R-:W-:Y:S05]  /*2c90*/  BSYNC.RECONVERGENT B0 ;  /* 0x0000000000007941 */ /* 0x000fea0003800200 */
.L_x_14472:
        /* <DEDUP_REMOVED lines=25> */
.L_x_14476:
        /* <DEDUP_REMOVED lines=8> */
.L_x_14477:
[----:B------:R-:W-:Y:S05]  /*2eb0*/  BSYNC.RECONVERGENT B0 ;  /* 0x0000000000007941 */ /* 0x000fea0003800200 */
.L_x_14475:
[----:B------:R-:W0:Y:S01]  /*2ec0*/  S2R R0, SR_CTAID.X ;  /* 0x0000000000007919 */ /* 0x000e220000002500 */
[----:B------:R-:W1:Y:S01]  /*2ed0*/  LDC.64 R2, c[0x0][0x388] ;  /* 0x0000e200ff027b82 */ /* 0x000e620000000a00 */
[----:B------:R-:W2:Y:S01]  /*2ee0*/  S2R R5, SR_TID.X ;  /* 0x0000000000057919 */ /* 0x000ea20000002100 */
[----:B0-----:R-:W-:-:S04]  /*2ef0*/  IMAD.SHL.U32 R7, R0, 0x400, RZ ;  /* 0x0000040000077824 */ /* 0x001fc800078e00ff */
[----:B-1----:R-:W-:-:S04]  /*2f00*/  IMAD.WIDE.U32 R2, R7, 0x8, R2 ;  /* 0x0000000807027825 */ /* 0x002fc800078e0002 */
[----:B--2---:R-:W-:-:S05]  /*2f10*/  IMAD.WIDE.U32 R2, R5, 0x10, R2 ;  /* 0x0000001005027825 */ /* 0x004fca00078e0002 */
[----:B------:R-:W-:Y:S04]  /*2f20*/  STG.E.128 desc[UR6][R2.64], R36 ;  /* 0x0000002402007986 */ /* 0x000fe8000c101d06 */
[----:B------:R-:W-:Y:S04]  /*2f30*/  STG.E.128 desc[UR6][R2.64+0x800], R12 ;  /* 0x0008000c02007986 */ /* 0x000fe8000c101d06 */
[----:B------:R-:W-:Y:S04]  /*2f40*/  STG.E.128 desc[UR6][R2.64+0x1000], R16 ;  /* 0x0010001002007986 */ /* 0x000fe8000c101d06 */
[----:B------:R-:W-:Y:S01]  /*2f50*/  STG.E.128 desc[UR6][R2.64+0x1800], R20 ;  /* 0x0018001402007986 */ /* 0x000fe2000c101d06 */
[----:B------:R-:W-:Y:S05]  /*2f60*/  EXIT ;  /* 0x000000000000794d */ /* 0x000fea0003800000 */
        .weak           $__internal_25_$__cuda_sm20_div_s64
        .type           $__internal_25_$__cuda_sm20_div_s64,@function
        .size           $__internal_25_$__cuda_sm20_div_s64,(.L_x_23054 - $__internal_25_$__cuda_sm20_div_s64)
$__internal_25_$__cuda_sm20_div_s64:
        /* <DEDUP_REMOVED lines=8> */
[----:B0-----:R-:W-:-:S06]  /*2ff0*/  VIADD R44, R42, 0x1ffffffe ;  /* 0x1ffffffe2a2c7836 */ /* 0x001fcc0000000000 */
[----:B------:R-:W0:Y:S02]  /*3000*/  F2I.U64.TRUNC R44, R44 ;  /* 0x0000002c002c7311 */ /* 0x000e24000020d800 */
[----:B0-----:R-:W-:-:S04]  /*3010*/  IMAD.WIDE.U32 R46, R44, R40, RZ ;  /* 0x000000282c2e7225 */ /* 0x001fc800078e00ff */
[C---:B------:R-:W-:Y:S01]  /*3020*/  IMAD R43, R44.reuse, R41, R47 ;  /* 0x000000292c2b7224 */ /* 0x040fe200078e022f */
[----:B------:R-:W-:Y:S01]  /*3030*/  IADD3 R5, P0, PT, RZ, -R46, RZ ;  /* 0x8000002eff057210 */ /* 0x000fe20007f1e0ff */
[----:B------:R-:W-:Y:S02]  /*3040*/  IMAD.MOV.U32 R47, RZ, RZ, R44 ;  /* 0x000000ffff2f7224 */ /* 0x000fe400078e002c */
[----:B------:R-:W-:Y:S02]  /*3050*/  IMAD R8, R45, R40, R43 ;  /* 0x000000282d087224 */ /* 0x000fe400078e022b */
[----:B------:R-:W-:-:S03]  /*3060*/  IMAD.HI.U32 R46, R44, R5, RZ ;  /* 0x000000052c2e7227 */ /* 0x000fc600078e00ff */
[----:B------:R-:W-:-:S05]  /*3070*/  IADD3.X R8, PT, PT, RZ, ~R8, RZ, P0, !PT ;  /* 0x80000008ff087210 */ /* 0x000fca00007fe4ff */
[----:B------:R-:W-:-:S04]  /*3080*/  IMAD.WIDE.U32 R46, P0, R44, R8, R46 ;  /* 0x000000082c2e7225 */ /* 0x000fc8000780002e */
[----:B------:R-:W-:-:S04]  /*3090*/  IMAD.HI.U32 R42, R45, R8, RZ ;  /* 0x000000082d2a7227 */ /* 0x000fc800078e00ff */
[----:B------:R-:W-:Y:S01]  /*30a0*/  IMAD.HI.U32 R5, P1, R45, R5, R46 ;  /* 0x000000052d057227 */ /* 0x000fe2000782002e */
[----:B------:R-:W-:-:S03]  /*30b0*/  IADD3.X R42, PT, PT, R42, R45, RZ, P0, !PT ;  /* 0x0000002d2a2a7210 */ /* 0x000fc600007fe4ff */
[----:B------:R-:W-:-:S05]  /*30c0*/  IMAD R8, R45, R8, RZ ;  /* 0x000000082d087224 */ /* 0x000fca00078e02ff */
[----:B------:R-:W-:-:S04]  /*30d0*/  IADD3 R45, P0, PT, R8, R5, RZ ;  /* 0x00000005082d7210 */ /* 0x000fc80007f1e0ff */
[----:B------:R-:W-:Y:S01]  /*30e0*/  IADD3.X R43, PT, PT, RZ, RZ, R42, P0, P1 ;  /* 0x000000ffff2b7210 */ /* 0x000fe200007e242a */
[----:B------:R-:W-:-:S04]  /*30f0*/  IMAD.WIDE.U32 R46, R45, R40, RZ ;  /* 0x000000282d2e7225 */ /* 0x000fc800078e00ff */
[----:B------:R-:W-:Y:S01]  /*3100*/  IMAD R5, R45, R41, R47 ;  /* 0x000000292d057224 */ /* 0x000fe200078e022f */
[----:B------:R-:W-:-:S03]  /*3110*/  IADD3 R42, P0, PT, RZ, -R46, RZ ;  /* 0x8000002eff2a7210 */ /* 0x000fc60007f1e0ff */
[----:B------:R-:W-:Y:S02]  /*3120*/  IMAD R5, R43, R40, R5 ;  /* 0x000000282b057224 */ /* 0x000fe400078e0205 */
[----:B------:R-:W-:-:S04]  /*3130*/  IMAD.HI.U32 R44, R45, R42, RZ ;  /* 0x0000002a2d2c7227 */ /* 0x000fc800078e00ff */
[----:B------:R-:W-:-:S04]  /*3140*/  IMAD.X R8, RZ, RZ, ~R5, P0 ;  /* 0x000000ffff087224 */ /* 0x000fc800000e0e05 */
[----:B------:R-:W-:-:S04]  /*3150*/  IMAD.WIDE.U32 R44, P0, R45, R8, R44 ;  /* 0x000000082d2c7225 */ /* 0x000fc8000780002c */
[----:B------:R-:W-:Y:S01]  /*3160*/  IMAD.HI.U32 R5, P1, R43, R42, R44 ;  /* 0x0000002a2b057227 */ /* 0x000fe2000782002c */
[----:B------:R-:W-:-:S03]  /*3170*/  IADD3 R45, P3, PT, RZ, -R2, RZ ;  /* 0x80000002ff2d7210 */ /* 0x000fc60007f7e0ff */
[----:B------:R-:W-:-:S04]  /*3180*/  IMAD.HI.U32 R42, R43, R8, RZ ;  /* 0x000000082b2a7227 */ /* 0x000fc800078e00ff */
[----:B------:R-:W-:Y:S01]  /*3190*/  IMAD R8, R43, R8, RZ ;  /* 0x000000082b087224 */ /* 0x000fe200078e02ff */
[----:B------:R-:W-:Y:S02]  /*31a0*/  IADD3.X R43, PT, PT, R42, R43, RZ, P0, !PT ;  /* 0x0000002b2a2b7210 */ /* 0x000fe400007fe4ff */
[----:B------:R-:W-:Y:S01]  /*31b0*/  SEL R42, R45, R2, !P2 ;  /* 0x000000022d2a7207 */ /* 0x000fe20005000000 */
[----:B------:R-:W-:Y:S01]  /*31c0*/  HFMA2 R45, -RZ, RZ, 0, 0 ;  /* 0x00000000ff2d7431 */ /* 0x000fe200000001ff */
[----:B------:R-:W-:Y:S01]  /*31d0*/  IADD3 R5, P0, PT, R8, R5, RZ ;  /* 0x0000000508057210 */ /* 0x000fe20007f1e0ff */
[----:B------:R-:W-:-:S03]  /*31e0*/  IMAD.X R8, RZ, RZ, ~R3, P3 ;  /* 0x000000ffff087224 */ /* 0x000fc600018e0e03 */
[----:B------:R-:W-:Y:S01]  /*31f0*/  IADD3.X R43, PT, PT, RZ, RZ, R43, P0, P1 ;  /* 0x000000ffff2b7210 */ /* 0x000fe200007e242b */
[----:B------:R-:W-:Y:S01]  /*3200*/  IMAD.HI.U32 R44, R5, R42, RZ ;  /* 0x0000002a052c7227 */ /* 0x000fe200078e00ff */
[-C--:B------:R-:W-:Y:S02]  /*3210*/  SEL R8, R8, R3.reuse, !P2 ;  /* 0x0000000308087207 */ /* 0x080fe40005000000 */
[----:B------:R-:W-:-:S03]  /*3220*/  LOP3.LUT R3, R9, R3, RZ, 0x3c, !PT ;  /* 0x0000000309037212 */ /* 0x000fc600078e3cff */
        /* <DEDUP_REMOVED lines=13> */
[----:B------:R-:W-:-:S04]  /*3300*/  IADD3 R2, P2, PT, R45, -R40, RZ ;  /* 0x800000282d027210 */ /* 0x000fc80007f5e0ff */
[----:B------:R-:W-:-:S04]  /*3310*/  ISETP.GE.U32.AND.EX P0, PT, R47, R41, PT, P0 ;  /* 0x000000292f00720c */ /* 0x000fc80003f06100 */
[----:B------:R-:W-:Y:S02]  /*3320*/  SEL R45, R2, R45, P0 ;  /* 0x0000002d022d7207 */ /* 0x000fe40000000000 */
[----:B------:R-:W-:Y:S02]  /*3330*/  IADD3.X R2, PT, PT, R47, ~R41, RZ, P2, !PT ;  /* 0x800000292f027210 */ /* 0x000fe400017fe4ff */
[----:B------:R-:W-:Y:S02]  /*3340*/  ISETP.GE.U32.AND P1, PT, R45, R40, PT ;  /* 0x000000282d00720c */ /* 0x000fe40003f26070 */
[----:B------:R-:W-:Y:S02]  /*3350*/  SEL R47, R2, R47, P0 ;  /* 0x0000002f022f7207 */ /* 0x000fe40000000000 */
[----:B------:R-:W-:Y:S02]  /*3360*/  IADD3 R2, P2, PT, R5, 0x1, RZ ;  /* 0x0000000105027810 */ /* 0x000fe40007f5e0ff */
[----:B------:R-:W-:-:S02]  /*3370*/  ISETP.GE.U32.AND.EX P1, PT, R47, R41, PT, P1 ;  /* 0x000000292f00720c */ /* 0x000fc40003f26110 */
[----:B------:R-:W-:Y:S01]  /*3380*/  SEL R5, R2, R5, P0 ;  /* 0x0000000502057207 */ /* 0x000fe20000000000 */
[----:B------:R-:W-:-:S03]  /*3390*/  IMAD.X R2, RZ, RZ, R43, P2 ;  /* 0x000000ffff027224 */ /* 0x000fc600010e062b */
[----:B------:R-:W-:Y:S02]  /*33a0*/  IADD3 R8, P2, PT, R5, 0x1, RZ ;  /* 0x0000000105087810 */ /* 0x000fe40007f5e0ff */
[----:B------:R-:W-:Y:S02]  /*33b0*/  SEL R2, R2, R43, P0 ;  /* 0x0000002b02027207 */ /* 0x000fe40000000000 */
[----:B------:R-:W-:Y:S02]  /*33c0*/  SEL R8, R8, R5, P1 ;  /* 0x0000000508087207 */ /* 0x000fe40000800000 */
[-C--:B------:R-:W-:Y:S02]  /*33d0*/  IADD3.X R5, PT, PT, RZ, R2.reuse, RZ, P2, !PT ;  /* 0x00000002ff057210 */ /* 0x080fe400017fe4ff */
[----:B------:R-:W-:Y:S02]  /*33e0*/  ISETP.NE.U32.AND P0, PT, R0, RZ, PT ;  /* 0x000000ff0000720c */ /* 0x000fe40003f05070 */
[----:B------:R-:W-:-:S02]  /*33f0*/  SEL R2, R5, R2, P1 ;  /* 0x0000000205027207 */ /* 0x000fc40000800000 */
[-C--:B------:R-:W-:Y:S02]  /*3400*/  IADD3 R5, P2, PT, RZ, -R8.reuse, RZ ;  /* 0x80000008ff057210 */ /* 0x080fe40007f5e0ff */
[----:B------:R-:W-:Y:S02]  /*3410*/  ISETP.GE.AND P1, PT, R3, RZ, PT ;  /* 0x000000ff0300720c */ /* 0x000fe40003f26270 */
[----:B------:R-:W-:Y:S01]  /*3420*/  ISETP.NE.AND.EX P0, PT, R9, RZ, PT, P0 ;  /* 0x000000ff0900720c */ /* 0x000fe20003f05300 */
[----:B------:R-:W-:Y:S01]  /*3430*/  IMAD.X R3, RZ, RZ, ~R2, P2 ;  /* 0x000000ffff037224 */ /* 0x000fe200010e0e02 */
[----:B------:R-:W-:-:S04]  /*3440*/  SEL R5, R5, R8, !P1 ;  /* 0x0000000805057207 */ /* 0x000fc80004800000 */
[----:B------:R-:W-:Y:S02]  /*3450*/  SEL R0, R5, 0xffffffff, P0 ;  /* 0xffffffff05007807 */ /* 0x000fe40000000000 */
[----:B------:R-:W-:Y:S02]  /*3460*/  MOV R5, 0x0 ;  /* 0x0000000000057802 */ /* 0x000fe40000000f00 */
[----:B------:R-:W-:-:S04]  /*3470*/  SEL R3, R3, R2, !P1 ;  /* 0x0000000203037207 */ /* 0x000fc80004800000 */
[----:B------:R-:W-:Y:S01]  /*3480*/  SEL R3, R3, 0xffffffff, P0 ;  /* 0xffffffff03037807 */ /* 0x000fe20000000000 */
[----:B------:R-:W-:Y:S06]  /*3490*/  RET.REL.NODEC R4 `(_ZN2at6native29vectorized_elementwise_kernelILi2ENS0_13BinaryFunctorIlllZZZNS0_15binary_internal21div_trunc_kernel_cudaERNS_18TensorIteratorBaseEENKUlvE_clEvENKUlvE2_clEvEUlllE_EESt5arrayIPcLm3EEEEviT0_T1_) ;  /* 0xffffffc804d87950 */ /* 0x000fec0003c3ffff */
.L_x_14478:
        /* <DEDUP_REMOVED lines=14> */
.L_x_23054:


//--------------------- .text._ZN2at6native29vectorized_elementwise_kernelILi4ENS0_13BinaryFunctorIlllZZZNS0_15binary_internal21div_trunc_kernel_cudaERNS_18TensorIteratorBaseEENKUlvE_clEvENKUlvE2_clEvEUlllE_EESt5arrayIPcLm3EEEEviT0_T1_ --------------------------
	.section	.text._ZN2at6native29vectorized_elementwise_kernelILi4ENS0_13BinaryFunctorIlllZZZNS0_15binary_internal21div_trunc_kernel_cudaERNS_18TensorIteratorBaseEENKUlvE_clEvENKUlvE2_clEvEUlllE_EESt5arrayIPcLm3EEEEviT0_T1_,"ax",@progbits
	.align	128
        .global         _ZN2at6native29vectorized_elementwise_kernelILi4ENS0_13BinaryFunctorIlllZZZNS0_15binary_internal21div_trunc_kernel_cudaERNS_18TensorIteratorBaseEENKUlvE_clEvENKUlvE2_clEvEUlllE_EESt5arrayIPcLm3EEEEviT0_T1_
        .type           _ZN2at6native29vectorized_elementwise_kernelILi4ENS0_13BinaryFunctorIlllZZZNS0_15binary_internal21div_trunc_kernel_cudaERNS_18TensorIteratorBaseEENKUlvE_clEvENKUlvE2_clEvEUlllE_EESt5arrayIPcLm3EEEEviT0_T1_,@function
        .size           _ZN2at6native29vectorized_elementwise_kernelILi4ENS0_13BinaryFunctorIlllZZZNS0_15binary_internal21div_trunc_kernel_cudaERNS_18TensorIteratorBaseEENKUlvE_clEvENKUlvE2_clEvEUlllE_EESt5arrayIPcLm3EEEEviT0_T1_,(.L_x_23055 - _ZN2at6native29vectorized_elementwise_kernelILi4ENS0_13BinaryFunctorIlllZZZNS0_15binary_internal21div_trunc_kernel_cudaERNS_18TensorIteratorBaseEENKUlvE_clEvENKUlvE2_clEvEUlllE_EESt5arrayIPcLm3EEEEviT0_T1_)
        .other          _ZN2at6native29vectorized_elementwise_kernelILi4ENS0_13BinaryFunctorIlllZZZNS0_15binary_internal21div_trunc_kernel_cudaERNS_18TensorIteratorBaseEENKUlvE_clEvENKUlvE2_clEvEUlllE_EESt5arrayIPcLm3EEEEviT0_T1_,@"STO_CUDA_ENTRY STV_DEFAULT"
_ZN2at6native29vectorized_elementwise_kernelILi4ENS0_13BinaryFunctorIlllZZZNS0_15binary_internal21div_trunc_kernel_cudaERNS_18TensorIteratorBaseEENKUlvE_clEvENKUlvE2_clEvEUlllE_EESt5arrayIPcLm3EEEEviT0_T1_:
.text._ZN2at6native29vectorized_elementwise_kernelILi4ENS0_13BinaryFunctorIlllZZZNS0_15binary_internal21div_trunc_kernel_cudaERNS_18TensorIteratorBaseEENKUlvE_clEvENKUlvE2_clEvEUlllE_EESt5arrayIPcLm3EEEEviT0_T1_:
        /* <DEDUP_REMOVED lines=55> */
[----:B------:R-:W-:Y:S01]  /*0370*/  CS2R R30, SRZ ;  /* 0x00000000001e7805 */ /* 0x000fe2000001ff00 */
[----:B0-----:R-:W-:Y:S01]  /*0380*/  @!P4 IMAD.WIDE.U32 R52, R29, 0x8, R52 ;  /* 0x000000081d34c825 */ /* 0x001fe200078e0034 */
[----:B------:R-:W-:-:S02]  /*0390*/  CS2R R32, SRZ ;  /* 0x0000000000207805 */ /* 0x000fc4000001ff00 */
[----:B------:R-:W-:Y:S01]  /*03a0*/  CS2R R34, SRZ ;  /* 0x0000000000227805 */ /* 0x000fe2000001ff00 */
[----:B------:R-:W-:Y:S01]  /*03b0*/  @!P4 IMAD.WIDE.U32 R28, R29, 0x8, R8 ;  /* 0x000000081d1cc825 */ /* 0x000fe200078e0008 */
[----:B------:R0:W5:Y:S01]  /*03c0*/  @!P4 LDG.E.64 R30, desc[UR6][R52.64] ;  /* 0x00000006341ec981 */ /* 0x000162000c1e1b00 */
[----:B------:R-:W-:Y:S02]  /*03d0*/  CS2R R8, SRZ ;  /* 0x0000000000087805 */ /* 0x000fe4000001ff00 */
[----:B------:R-:W-:Y:S01]  /*03e0*/  @!P1 IMAD.WIDE.U32 R14, R43, 0x8, R14 ;  /* 0x000000082b0e9825 */ /* 0x000fe200078e000e */
[----:B------:R2:W5:Y:S03]  /*03f0*/  @!P5 LDG.E.64 R32, desc[UR6][R46.64] ;  /* 0x000000062e20d981 */ /* 0x000566000c1e1b00 */
[----:B------:R-:W-:Y:S01]  /*0400*/  @!P3 IMAD.WIDE.U32 R48, R0, 0x8, R26 ;  /* 0x000000080030b825 */ /* 0x000fe200078e001a */
[----:B------:R-:W5:Y:S03]  /*0410*/  @!P5 LDG.E.64 R34, desc[UR6][R44.64] ;  /* 0x000000062c22d981 */ /* 0x000f66000c1e1b00 */
[----:B0-----:R-:W-:Y:S01]  /*0420*/  @!P2 IMAD.WIDE.U32 R52, R23, 0x8, R20 ;  /* 0x000000081734a825 */ /* 0x001fe200078e0014 */
[----:B------:R-:W-:Y:S01]  /*0430*/  CS2R R20, SRZ ;  /* 0x0000000000147805 */ /* 0x000fe2000001ff00 */
[----:B------:R0:W5:Y:S02]  /*0440*/  @!P4 LDG.E.64 R8, desc[UR6][R28.64] ;  /* 0x000000061c08c981 */ /* 0x000164000c1e1b00 */
[----:B--2---:R-:W-:Y:S01]  /*0450*/  @!P6 IMAD.WIDE.U32 R46, R19, 0x8, R4 ;  /* 0x00000008132ee825 */ /* 0x004fe200078e0004 */
[----:B------:R-:W-:-:S02]  /*0460*/  CS2R R26, SRZ ;  /* 0x00000000001a7805 */ /* 0x000fc4000001ff00 */
[----:B------:R2:W5:Y:S01]  /*0470*/  @!P1 LDG.E.64 R20, desc[UR6][R14.64] ;  /* 0x000000060e149981 */ /* 0x000562000c1e1b00 */
[----:B-1----:R-:W-:Y:S01]  /*0480*/  @!P2 IMAD.WIDE.U32 R50, R23, 0x8, R24 ;  /* 0x000000081732a825 */ /* 0x002fe200078e0018 */
[----:B------:R-:W-:Y:S02]  /*0490*/  CS2R R24, SRZ ;  /* 0x0000000000187805 */ /* 0x000fe4000001ff00 */
[----:B------:R-:W-:Y:S01]  /*04a0*/  CS2R R22, SRZ ;  /* 0x0000000000167805 */ /* 0x000fe2000001ff00 */
[----:B------:R1:W5:Y:S01]  /*04b0*/  @!P3 LDG.E.64 R26, desc[UR6][R48.64] ;  /* 0x00000006301ab981 */ /* 0x000362000c1e1b00 */
[----:B------:R-:W-:Y:S01]  /*04c0*/  @!P1 IMAD.WIDE.U32 R42, R43, 0x8, R16 ;  /* 0x000000082b2a9825 */ /* 0x000fe200078e0010 */
[----:B0-----:R-:W-:Y:S02]  /*04d0*/  CS2R R28, SRZ ;  /* 0x00000000001c7805 */ /* 0x001fe4000001ff00 */
[----:B------:R-:W-:Y:S01]  /*04e0*/  CS2R R16, SRZ ;  /* 0x0000000000107805 */ /* 0x000fe2000001ff00 */
[----:B------:R1:W5:Y:S01]  /*04f0*/  @!P2 LDG.E.64 R24, desc[UR6][R50.64] ;  /* 0x000000063218a981 */ /* 0x000362000c1e1b00 */
[----:B------:R-:W-:Y:S01]  /*0500*/  @!P6 IMAD.WIDE.U32 R44, R19, 0x8, R2 ;  /* 0x00000008132ce825 */ /* 0x000fe200078e0002 */
[----:B------:R-:W-:-:S02]  /*0510*/  CS2R R18, SRZ ;  /* 0x0000000000127805 */ /* 0x000fc4000001ff00 */
[----:B--2---:R-:W-:Y:S02]  /*0520*/  CS2R R14, SRZ ;  /* 0x00000000000e7805 */ /* 0x004fe4000001ff00 */
[----:B------:R-:W-:Y:S01]  /*0530*/  CS2R R2, SRZ ;  /* 0x0000000000027805 */ /* 0x000fe2000001ff00 */
[C---:B----4-:R-:W-:Y:S01]  /*0540*/  @!P0 IMAD.WIDE.U32 R4, R39.reuse, 0x8, R12 ;  /* 0x0000000827048825 */ /* 0x050fe200078e000c */
[----:B------:R-:W-:Y:S01]  /*0550*/  CS2R R12, SRZ ;  /* 0x00000000000c7805 */ /* 0x000fe2000001ff00 */
[----:B------:R1:W5:Y:S02]  /*0560*/  @!P2 LDG.E.64 R22, desc[UR6][R52.64] ;  /* 0x000000063416a981 */ /* 0x000364000c1e1b00 */
[----:B------:R-:W-:Y:S02]  /*0570*/  @!P3 IMAD.WIDE.U32 R40, R0, 0x8, R40 ;  /* 0x000000080028b825 */ /* 0x000fe400078e0028 */
[----:B------:R1:W5:Y:S02]  /*0580*/  @!P1 LDG.E.64 R18, desc[UR6][R42.64] ;  /* 0x000000062a129981 */ /* 0x000364000c1e1b00 */
[----:B---3--:R-:W-:-:S02]  /*0590*/  @!P0 IMAD.WIDE.U32 R10, R39, 0x8, R10 ;  /* 0x00000008270a8825 */ /* 0x008fc400078e000a */
        /* <DEDUP_REMOVED lines=12> */
[----:B-1----:R-:W-:-:S06]  /*0660*/  IMAD.MOV.U32 R11, RZ, RZ, RZ ;  /* 0x000000ffff0b7224 */ /* 0x002fcc00078e00ff */
        /* <DEDUP_REMOVED lines=17> */
.L_x_14482:
[----:B------:R-:W-:Y:S02]  /*0780*/  MOV R0, R12 ;  /* 0x0000000c00007202 */ /* 0x000fe40000000f00 */
[----:B-1----:R-:W-:-:S07]  /*0790*/  MOV R4, 0x7b0 ;  /* 0x000007b000047802 */ /* 0x002fce0000000f00 */
[----:B------:R-:W-:Y:S05]  /*07a0*/  CALL.REL.NOINC `($__internal_26_$__cuda_sm20_div_s64) ;  /* 0x0000002400c87944 */ /* 0x000fea0003c00000 */
[----:B------:R-:W-:Y:S02]  /*07b0*/  IMAD.MOV.U32 R10, RZ, RZ, R0 ;  /* 0x000000ffff0a7224 */ /* 0x000fe400078e0000 */
[----:B------:R-:W-:-:S07]  /*07c0*/  IMAD.MOV.U32 R11, RZ, RZ, R3 ;  /* 0x000000ffff0b7224 */ /* 0x000fce00078e0003 */
.L_x_14481:
[----:B------:R-:W-:Y:S05]  /*07d0*/  BSYNC.RECONVERGENT B0 ;  /* 0x0000000000007941 */ /* 0x000fea0003800200 */
.L_x_14480:
[----:B------:R-:W0:Y:S01]  /*07e0*/  S2R R0, SR_TID.X ;  /* 0x0000000000007919 */ /* 0x000e220000002100 */
[----:B------:R-:W2:Y:S01]  /*07f0*/  S2UR UR4, SR_CTAID.X ;  /* 0x00000000000479c3 */ /* 0x000ea20000002500 */
[----:B------:R-:W2:Y:S01]  /*0800*/  LDCU UR5, c[0x0][0x380] ;  /* 0x00007000ff0577ac */ /* 0x000ea20008000800 */
[----:B------:R-:W-:Y:S01]  /*0810*/  BSSY.RECONVERGENT B0, `(.L_x_14483) ;  /* 0x0000025000007945 */ /* 0x000fe20003800200 */
[----:B--2---:R-:W-:Y:S01]  /*0820*/  UIMAD UR4, UR4, -0x400, UR5 ;  /* 0xfffffc00040478a4 */ /* 0x004fe2000f8e0205 */
        /* <DEDUP_REMOVED lines=27> */
.L_x_14485:
[----:B------:R-:W-:Y:S01]  /*09e0*/  IMAD.MOV.U32 R2, RZ, RZ, R36 ;  /* 0x000000ffff027224 */ /* 0x000fe200078e0024 */
[----:B------:R-:W-:Y:S01]  /*09f0*/  MOV R0, R6 ;  /* 0x0000000600007202 */ /* 0x000fe20000000f00 */
[----:B------:R-:W-:Y:S01]  /*0a00*/  IMAD.MOV.U32 R3, RZ, RZ, R37 ;  /* 0x000000ffff037224 */ /* 0x000fe200078e0025 */
[----:B-1----:R-:W-:Y:S01]  /*0a10*/  MOV R4, 0xa40 ;  /* 0x00000a4000047802 */ /* 0x002fe20000000f00 */
[----:B------:R-:W-:-:S07]  /*0a20*/  IMAD.MOV.U32 R13, RZ, RZ, R7 ;  /* 0x000000ffff0d7224 */ /* 0x000fce00078e0007 */
[----:B------:R-:W-:Y:S05]  /*0a30*/  CALL.REL.NOINC `($__internal_26_$__cuda_sm20_div_s64) ;  /* 0x0000002400247944 */ /* 0x000fea0003c00000 */
[----:B------:R-:W-:Y:S01]  /*0a40*/  IMAD.MOV.U32 R6, RZ, RZ, R0 ;  /* 0x000000ffff067224 */ /* 0x000fe200078e0000 */
[----:B------:R-:W-:-:S07]  /*0a50*/  MOV R7, R3 ;  /* 0x0000000300077202 */ /* 0x000fce0000000f00 */
.L_x_14484:
[----:B------:R-:W-:Y:S05]  /*0a60*/  BSYNC.RECONVERGENT B0 ;  /* 0x0000000000007941 */ /* 0x000fea0003800200 */
.L_x_14483:
[----:B------:R-:W0:Y:S01]  /*0a70*/  S2R R0, SR_TID.X ;  /* 0x0000000000007919 */ /* 0x000e220000002100 */
[----:B------:R-:W2:Y:S01]  /*0a80*/  S2UR UR4, SR_CTAID.X ;  /* 0x00000000000479c3 */ /* 0x000ea20000002500 */
[----:B------:R-:W2:Y:S01]  /*0a90*/  LDCU UR5, c[0x0][0x380] ;  /* 0x00007000ff0577ac */ /* 0x000ea20008000800 */
[----:B------:R-:W-:Y:S01]  /*0aa0*/  BSSY.RECONVERGENT B0, `(.L_x_14486) ;  /* 0x0000025000007945 */ /* 0x000fe20003800200 */
[----:B--2---:R-:W-:Y:S01]  /*0ab0*/  UIMAD UR4, UR4, -0x400, UR5 ;  /* 0xfffffc00040478a4 */ /* 0x004fe2000f8e0205 */
        /* <DEDUP_REMOVED lines=27> */
.L_x_14488:
[----:B------:R-:W-:Y:S01]  /*0c70*/  IMAD.MOV.U32 R2, RZ, RZ, R34 ;  /* 0x000000ffff027224 */ /* 0x000fe200078e0022 */
[----:B------:R-:W-:Y:S01]  /*0c80*/  MOV R3, R35 ;  /* 0x0000002300037202 */ /* 0x000fe20000000f00 */
[----:B------:R-:W-:Y:S01]  /*0c90*/  IMAD.MOV.U32 R0, RZ, RZ, R32 ;  /* 0x000000ffff007224 */ /* 0x000fe200078e0020 */
[----:B-1----:R-:W-:Y:S01]  /*0ca0*/  MOV R4, 0xcd0 ;  /* 0x00000cd000047802 */ /* 0x002fe20000000f00 */
[----:B------:R-:W-:-:S07]  /*0cb0*/  IMAD.MOV.U32 R13, RZ, RZ, R33 ;  /* 0x000000ffff0d7224 */ /* 0x000fce00078e0021 */
[----:B------:R-:W-:Y:S05]  /*0cc0*/  CALL.REL.NOINC `($__internal_26_$__cuda_sm20_div_s64) ;  /* 0x0000002000807944 */ /* 0x000fea0003c00000 */
[----:B------:R-:W-:Y:S01]  /*0cd0*/  MOV R32, R0 ;  /* 0x0000000000207202 */ /* 0x000fe20000000f00 */
[----:B------:R-:W-:-:S07]  /*0ce0*/  IMAD.MOV.U32 R33, RZ, RZ, R3 ;  /* 0x000000ffff217224 */ /* 0x000fce00078e0003 */
.L_x_14487:
[----:B------:R-:W-:Y:S05]  /*0cf0*/  BSYNC.RECONVERGENT B0 ;  /* 0x0000000000007941 */ /* 0x000fea0003800200 */
.L_x_14486:
        /* <DEDUP_REMOVED lines=32> */
.L_x_14491:
[----:B------:R-:W-:Y:S01]  /*0f00*/  MOV R2, R30 ;  /* 0x0000001e00027202 */ /* 0x000fe20000000f00 */
[----:B------:R-:W-:Y:S01]  /*0f10*/  IMAD.MOV.U32 R3, RZ, RZ, R31 ;  /* 0x000000ffff037224 */ /* 0x000fe200078e001f */
[----:B------:R-:W-:Y:S01]  /*0f20*/  MOV R13, R9 ;  /* 0x00000009000d7202 */ /* 0x000fe20000000f00 */
[----:B------:R-:W-:Y:S01]  /*0f30*/  IMAD.MOV.U32 R0, RZ, RZ, R8 ;  /* 0x000000ffff007224 */ /* 0x000fe200078e0008 */
[----:B-1----:R-:W-:-:S07]  /*0f40*/  MOV R4, 0xf60 ;  /* 0x00000f6000047802 */ /* 0x002fce0000000f00 */
[----:B------:R-:W-:Y:S05]  /*0f50*/  CALL.REL.NOINC `($__internal_26_$__cuda_sm20_div_s64) ;  /* 0x0000001c00dc7944 */ /* 0x000fea0003c00000 */
[----:B------:R-:W-:Y:S02]  /*0f60*/  IMAD.MOV.U32 R30, RZ, RZ, R0 ;  /* 0x000000ffff1e7224 */ /* 0x000fe400078e0000 */
[----:B------:R-:W-:-:S07]  /*0f70*/  IMAD.MOV.U32 R31, RZ, RZ, R3 ;  /* 0x000000ffff1f7224 */ /* 0x000fce00078e0003 */
.L_x_14490:
[----:B------:R-:W-:Y:S05]  /*0f80*/  BSYNC.RECONVERGENT B0 ;  /* 0x0000000000007941 */ /* 0x000fea0003800200 */
.L_x_14489:
[----:B-----5:R-:W0:Y:S01]  /*0f90*/  S2R R8, SR_TID.X ;  /* 0x0000000000087919 */ /* 0x020e220000002100 */
[----:B------:R-:W2:Y:S01]  /*0fa0*/  S2UR UR4, SR_CTAID.X ;  /* 0x00000000000479c3 */ /* 0x000ea20000002500 */
[----:B------:R-:W2:Y:S01]  /*0fb0*/  LDCU UR5, c[0x0][0x380] ;  /* 0x00007000ff0577ac */ /* 0x000ea20008000800 */
[----:B------:R-:W-:Y:S01]  /*0fc0*/  BSSY.RECONVERGENT B0, `(.L_x_14492) ;  /* 0x0000025000007945 */ /* 0x000fe20003800200 */
[----:B--2---:R-:W-:Y:S01]  /*0fd0*/  UIMAD UR5, UR4, -0x400, UR5 ;  /* 0xfffffc00040578a4 */ /* 0x004fe2000f8e0205 */
        /* <DEDUP_REMOVED lines=27> */
.L_x_14494:
        /* <DEDUP_REMOVED lines=8> */
.L_x_14493:
[----:B------:R-:W-:Y:S05]  /*1210*/  BSYNC.RECONVERGENT B0 ;  /* 0x0000000000007941 */ /* 0x000fea0003800200 */
.L_x_14492:
        /* <DEDUP_REMOVED lines=30> */
.L_x_14497:
        /* <DEDUP_REMOVED lines=8> */
.L_x_14496:
[----:B------:R-:W-:Y:S05]  /*1480*/  BSYNC.RECONVERGENT B0 ;  /* 0x0000000000007941 */ /* 0x000fea0003800200 */
.L_x_14495:
        /* <DEDUP_REMOVED lines=28> */
.L_x_14500:
        /* <DEDUP_REMOVED lines=8> */
.L_x_14499:
[----:B------:R-:W-:Y:S05]  /*16d0*/  BSYNC.RECONVERGENT B0 ;  /* 0x0000000000007941 */ /* 0x000fea0003800200 */
.L_x_14498:
        /* <DEDUP_REMOVED lines=27> */
.L_x_14503:
[----:B------:R-:W-:Y:S01]  /*1890*/  MOV R2, R16 ;  /* 0x0000001000027202 */ /* 0x000fe20000000f00 */
[----:B------:R-:W-:Y:S01]  /*18a0*/  IMAD.MOV.U32 R3, RZ, RZ, R17 ;  /* 0x000000ffff037224 */ /* 0x000fe200078e0011 */
[----:B------:R-:W-:Y:S01]  /*18b0*/  MOV R13, R15 ;  /* 0x0000000f000d7202 */ /* 0x000fe20000000f00 */
[----:B------:R-:W-:Y:S01]  /*18c0*/  IMAD.MOV.U32 R0, RZ, RZ, R14 ;  /* 0x000000ffff007224 */ /* 0x000fe200078e000e */
[----:B-1----:R-:W-:-:S07]  /*18d0*/  MOV R4, 0x18f0 ;  /* 0x000018f000047802 */ /* 0x002fce0000000f00 */
[----:B------:R-:W-:Y:S05]  /*18e0*/  CALL.REL.NOINC `($__internal_26_$__cuda_sm20_div_s64) ;  /* 0x0000001400787944 */ /* 0x000fea0003c00000 */
[----:B------:R-:W-:-:S07]  /*18f0*/  IMAD.MOV.U32 R2, RZ, RZ, R0 ;  /* 0x000000ffff027224 */ /* 0x000fce00078e0000 */
.L_x_14502:
[----:B------:R-:W-:Y:S05]  /*1900*/  BSYNC.RECONVERGENT B0 ;  /* 0x0000000000007941 */ /* 0x000fea0003800200 */
.L_x_14501:
[----:B-1----:R-:W0:Y:S01]  /*1910*/  S2R R5, SR_CTAID.X ;  /* 0x0000000000057919 */ /* 0x002e220000002500 */
        /* <DEDUP_REMOVED lines=16> */
.L_x_14506:
[----:B------:R-:W-:-:S13]  /*1a20*/  ISETP.GE.U32.AND P0, PT, R8, UR5, PT ;  /* 0x0000000508007c0c */ /* 0x000fda000bf06070 */
[----:B------:R-:W-:Y:S05]  /*1a30*/  @P0 BRA `(.L_x_14508) ;  /* 0x0000000000300947 */ /* 0x000fea0003800000 */
[----:B-1----:R-:W1:Y:S01]  /*1a40*/  LDC.64 R6, c[0x0][0x388] ;  /* 0x0000e200ff067b82 */ /* 0x002e620000000a00 */
[----:B0-----:R-:W-:Y:S01]  /*1a50*/  LEA R9, R5, R8, 0xa ;  /* 0x0000000805097211 */ /* 0x001fe200078e50ff */
[----:B------:R-:W-:-:S04]  /*1a60*/  VIADD R8, R8, 0x80 ;  /* 0x0000008008087836 */ /* 0x000fc80000000000 */
[----:B-1----:R-:W-:-:S05]  /*1a70*/  IMAD.WIDE.U32 R6, R9, 0x8, R6 ;  /* 0x0000000809067825 */ /* 0x002fca00078e0006 */
[----:B------:R1:W-:Y:S02]  /*1a80*/  STG.E.64 desc[UR6][R6.64], R32 ;  /* 0x0000002006007986 */ /* 0x0003e4000c101b06 */
.L_x_14507:
[----:B------:R-:W-:-:S13]  /*1a90*/  ISETP.GE.U32.AND P0, PT, R8, UR5, PT ;  /* 0x0000000508007c0c */ /* 0x000fda000bf06070 */
[----:B------:R-:W-:Y:S05]  /*1aa0*/  @P0 BRA `(.L_x_14509) ;  /* 0x0000000000300947 */ /* 0x000fea0003800000 */
[----:B-1----:R-:W1:Y:S01]  /*1ab0*/  LDC.64 R6, c[0x0][0x388] ;  /* 0x0000e200ff067b82 */ /* 0x002e620000000a00 */
[----:B------:R-:W-:Y:S01]  /*1ac0*/  IMAD R9, R5, 0x400, R8 ;  /* 0x0000040005097824 */ /* 0x000fe200078e0208 */
[----:B------:R-:W-:-:S03]  /*1ad0*/  IADD3 R8, PT, PT, R8, 0x80, RZ ;  /* 0x0000008008087810 */ /* 0x000fc60007ffe0ff */
[----:B-1----:R-:W-:-:S05]  /*1ae0*/  IMAD.WIDE.U32 R6, R9, 0x8, R6 ;  /* 0x0000000809067825 */ /* 0x002fca00078e0006 */
[----:B------:R2:W-:Y:S02]  /*1af0*/  STG.E.64 desc[UR6][R6.64], R30 ;  /* 0x0000001e06007986 */ /* 0x0005e4000c101b06 */
.L_x_14508:
[----:B------:R-:W-:-:S13]  /*1b00*/  ISETP.GE.U32.AND P0, PT, R8, UR5, PT ;  /* 0x0000000508007c0c */ /* 0x000fda000bf06070 */
[----:B------:R-:W-:Y:S05]  /*1b10*/  @P0 BRA `(.L_x_14510) ;  /* 0x0000000000340947 */ /* 0x000fea0003800000 */
[----:B-12---:R-:W1:Y:S01]  /*1b20*/  LDC.64 R6, c[0x0][0x388] ;  /* 0x0000e200ff067b82 */ /* 0x006e620000000a00 */
[----:B0-----:R-:W-:Y:S02]  /*1b30*/  IMAD R9, R5, 0x400, R8 ;  /* 0x0000040005097824 */ /* 0x001fe400078e0208 */
[----:B------:R-:W-:Y:S02]  /*1b40*/  VIADD R8, R8, 0x80 ;  /* 0x0000008008087836 */ /* 0x000fe40000000000 */
[----:B-1----:R-:W-:-:S05]  /*1b50*/  IMAD.WIDE.U32 R6, R9, 0x8, R6 ;  /* 0x0000000809067825 */ /* 0x002fca00078e0006 */
[----:B------:R2:W-:Y:S02]  /*1b60*/  STG.E.64 desc[UR6][R6.64], R26 ;  /* 0x0000001a06007986 */ /* 0x0005e4000c101b06 */
.L_x_14509:
[----:B------:R-:W-:-:S13]  /*1b70*/  ISETP.GE.U32.AND P0, PT, R8, UR5, PT ;  /* 0x0000000508007c0c */ /* 0x000fda000bf06070 */
[----:B------:R-:W-:Y:S05]  /*1b80*/  @P0 BREAK.RELIABLE B1 ;  /* 0x0000000000010942 */ /* 0x000fea0003800100 */
[----:B------:R-:W-:Y:S05]  /*1b90*/  @P0 BRA `(.L_x_14511) ;  /* 0x0000000000300947 */ /* 0x000fea0003800000 */
[----:B-12---:R-:W1:Y:S01]  /*1ba0*/  LDC.64 R6, c[0x0][0x388] ;  /* 0x0000e200ff067b82 */ /* 0x006e620000000a00 */
[----:B------:R-:W-:Y:S01]  /*1bb0*/  LEA R9, R5, R8, 0xa ;  /* 0x0000000805097211 */ /* 0x000fe200078e50ff */
[----:B------:R-:W-:-:S04]  /*1bc0*/  VIADD R8, R8, 0x80 ;  /* 0x0000008008087836 */ /* 0x000fc80000000000 */
[----:B-1----:R-:W-:-:S05]  /*1bd0*/  IMAD.WIDE.U32 R6, R9, 0x8, R6 ;  /* 0x0000000809067825 */ /* 0x002fca00078e0006 */
[----:B------:R3:W-:Y:S02]  /*1be0*/  STG.E.64 desc[UR6][R6.64], R22 ;  /* 0x0000001606007986 */ /* 0x0007e4000c101b06 */
.L_x_14510:
[----:B------:R-:W-:Y:S05]  /*1bf0*/  BSYNC.RELIABLE B1 ;  /* 0x0000000000017941 */ /* 0x000fea0003800100 */
.L_x_14505:
[----:B------:R-:W-:-:S13]  /*1c00*/  ISETP.GE.U32.AND P0, PT, R8, UR5, PT ;  /* 0x0000000508007c0c */ /* 0x000fda000bf06070 */
[----:B-123--:R-:W1:Y:S01]  /*1c10*/  @!P0 LDC.64 R6, c[0x0][0x388] ;  /* 0x0000e200ff068b82 */ /* 0x00ee620000000a00 */
[----:B0-----:R-:W-:Y:S01]  /*1c20*/  @!P0 IMAD R9, R5, 0x400, R8 ;  /* 0x0000040005098824 */ /* 0x001fe200078e0208 */
[----:B------:R-:W-:-:S03]  /*1c30*/  @!P0 IADD3 R8, PT, PT, R8, 0x80, RZ ;  /* 0x0000008008088810 */ /* 0x000fc60007ffe0ff */
[----:B-1----:R-:W-:-:S05]  /*1c40*/  @!P0 IMAD.WIDE.U32 R6, R9, 0x8, R6 ;  /* 0x0000000809068825 */ /* 0x002fca00078e0006 */
[----:B------:R3:W-:Y:S02]  /*1c50*/  @!P0 STG.E.64 desc[UR6][R6.64], R18 ;  /* 0x0000001206008986 */ /* 0x0007e4000c101b06 */
.L_x_14511:
[----:B------:R-:W-:Y:S05]  /*1c60*/  BSYNC.RECONVERGENT B0 ;  /* 0x0000000000007941 */ /* 0x000fea0003800200 */
.L_x_14504:
        /* <DEDUP_REMOVED lines=8> */
.L_x_14479:
[----:B------:R-:W0:Y:S01]  /*1cf0*/  S2R R37, SR_TID.X ;  /* 0x0000000000257919 */ /* 0x000e220000002100 */
[----:B------:R-:W1:Y:S01]  /*1d00*/  LDC.64 R2, c[0x0][0x390] ;  /* 0x0000e400ff027b82 */ /* 0x000e620000000a00 */
[----:B------:R-:W-:-:S07]  /*1d10*/  IMAD.SHL.U32 R7, R12, 0x400, RZ ;  /* 0x000004000c077824 */ /* 0x000fce00078e00ff */
[----:B------:R-:W2:Y:S01]  /*1d20*/  LDC.64 R4, c[0x0][0x398] ;  /* 0x0000e600ff047b82 */ /* 0x000ea20000000a00 */
[----:B-1----:R-:W-:-:S04]  /*1d30*/  IMAD.WIDE.U32 R2, R7, 0x8, R2 ;  /* 0x0000000807027825 */ /* 0x002fc800078e0002 */
[----:B0-----:R-:W-:-:S04]  /*1d40*/  IMAD.WIDE.U32 R2, R37, 0x20, R2 ;  /* 0x0000002025027825 */ /* 0x001fc800078e0002 */
[----:B--2---:R-:W-:Y:S01]  /*1d50*/  IMAD.WIDE.U32 R4, R7, 0x8, R4 ;  /* 0x0000000807047825 */ /* 0x004fe200078e0004 */
[----:B------:R0:W5:Y:S03]  /*1d60*/  LDG.E.ENL2.256 R24, R20, desc[UR6][R2.64+0x1000] ;  /* 0xfe0080060214797e */ /* 0x0001660008121918 */
[----:B------:R-:W-:Y:S02]  /*1d70*/  IMAD.WIDE.U32 R36, R37, 0x20, R4 ;  /* 0x0000002025247825 */ /* 0x000fe400078e0004 */
[----:B------:R-:W2:Y:S04]  /*1d80*/  LDG.E.ENL2.256 R8, R4, desc[UR6][R2.64] ;  /* 0xfe0000060204797e */ /* 0x000ea80008121908 */
[----:B------:R-:W2:Y:S04]  /*1d90*/  LDG.E.ENL2.256 R16, R12, desc[UR6][R36.64] ;  /* 0xfe000006240c797e */ /* 0x000ea80008121910 */
[----:B------:R0:W5:Y:S01]  /*1da0*/  LDG.E.ENL2.256 R32, R28, desc[UR6][R36.64+0x1000] ;  /* 0xfe008006241c797e */ /* 0x0001620008121920 */
        /* <DEDUP_REMOVED lines=24> */
.L_x_14513:
[----:B------:R-:W-:Y:S01]  /*1f30*/  IMAD.MOV.U32 R2, RZ, RZ, R4 ;  /* 0x000000ffff027224 */ /* 0x000fe200078e0004 */
[----:B------:R-:W-:Y:S01]  /*1f40*/  MOV R3, R5 ;  /* 0x0000000500037202 */ /* 0x000fe20000000f00 */
[----:B------:R-:W-:Y:S01]  /*1f50*/  IMAD.MOV.U32 R0, RZ, RZ, R12 ;  /* 0x000000ffff007224 */ /* 0x000fe200078e000c */
[----:B------:R-:W-:-:S07]  /*1f60*/  MOV R4, 0x1f80 ;  /* 0x00001f8000047802 */ /* 0x000fce0000000f00 */
[----:B-----5:R-:W-:Y:S05]  /*1f70*/  CALL.REL.NOINC `($__internal_26_$__cuda_sm20_div_s64) ;  /* 0x0000000c00d47944 */ /* 0x020fea0003c00000 */
[----:B------:R-:W-:Y:S01]  /*1f80*/  IMAD.MOV.U32 R36, RZ, RZ, R0 ;  /* 0x000000ffff247224 */ /* 0x000fe200078e0000 */
[----:B------:R-:W-:-:S07]  /*1f90*/  MOV R37, R3 ;  /* 0x0000000300257202 */ /* 0x000fce0000000f00 */
.L_x_14514:
[----:B------:R-:W-:Y:S05]  /*1fa0*/  BSYNC.RECONVERGENT B0 ;  /* 0x0000000000007941 */ /* 0x000fea0003800200 */
.L_x_14512:
        /* <DEDUP_REMOVED lines=24> */
.L_x_14516:
[----:B------:R-:W-:Y:S01]  /*2130*/  MOV R2, R6 ;  /* 0x0000000600027202 */ /* 0x000fe20000000f00 */
[----:B------:R-:W-:Y:S01]  /*2140*/  IMAD.MOV.U32 R3, RZ, RZ, R7 ;  /* 0x000000ffff037224 */ /* 0x000fe200078e0007 */
[----:B------:R-:W-:Y:S01]  /*2150*/  MOV R13, R15 ;  /* 0x0000000f000d7202 */ /* 0x000fe20000000f00 */
[----:B------:R-:W-:Y:S01]  /*2160*/  IMAD.MOV.U32 R0, RZ, RZ, R14 ;  /* 0x000000ffff007224 */ /* 0x000fe200078e000e */
[----:B------:R-:W-:-:S07]  /*2170*/  MOV R4, 0x2190 ;  /* 0x0000219000047802 */ /* 0x000fce0000000f00 */
[----:B-----5:R-:W-:Y:S05]  /*2180*/  CALL.REL.NOINC `($__internal_26_$__cuda_sm20_div_s64) ;  /* 0x0000000c00507944 */ /* 0x020fea0003c00000 */
[----:B------:R-:W-:Y:S02]  /*2190*/  IMAD.MOV.U32 R38, RZ, RZ, R0 ;  /* 0x000000ffff267224 */ /* 0x000fe400078e0000 */
[----:B------:R-:W-:-:S07]  /*21a0*/  IMAD.MOV.U32 R39, RZ, RZ, R3 ;  /* 0x000000ffff277224 */ /* 0x000fce00078e0003 */
.L_x_14517:
[----:B------:R-:W-:Y:S05]  /*21b0*/  BSYNC.RECONVERGENT B0 ;  /* 0x0000000000007941 */ /* 0x000fea0003800200 */
.L_x_14515:
        /* <DEDUP_REMOVED lines=25> */
.L_x_14519:
        /* <DEDUP_REMOVED lines=8> */
.L_x_14520:
[----:B------:R-:W-:Y:S05]  /*23d0*/  BSYNC.RECONVERGENT B0 ;  /* 0x0000000000007941 */ /* 0x000fea0003800200 */
.L_x_14518:
        /* <DEDUP_REMOVED lines=25> */
.L_x_14522:
[----:B------:R-:W-:Y:S01]  /*2570*/  MOV R2, R10 ;  /* 0x0000000a00027202 */ /* 0x000fe20000000f00 */
[----:B------:R-:W-:Y:S01]  /*2580*/  IMAD.MOV.U32 R3, RZ, RZ, R11 ;  /* 0x000000ffff037224 */ /* 0x000fe200078e000b */
[----:B------:R-:W-:Y:S01]  /*2590*/  MOV R13, R19 ;  /* 0x00000013000d7202 */ /* 0x000fe20000000f00 */
[----:B------:R-:W-:Y:S01]  /*25a0*/  IMAD.MOV.U32 R0, RZ, RZ, R18 ;  /* 0x000000ffff007224 */ /* 0x000fe200078e0012 */
[----:B------:R-:W-:-:S07]  /*25b0*/  MOV R4, 0x25d0 ;  /* 0x000025d000047802 */ /* 0x000fce0000000f00 */
[----:B-----5:R-:W-:Y:S05]  /*25c0*/  CALL.REL.NOINC `($__internal_26_$__cuda_sm20_div_s64) ;  /* 0x0000000800407944 */ /* 0x020fea0003c00000 */
[----:B------:R-:W-:Y:S01]  /*25d0*/  IMAD.MOV.U32 R10, RZ, RZ, R0 ;  /* 0x000000ffff0a7224 */ /* 0x000fe200078e0000 */
[----:B------:R-:W-:-:S07]  /*25e0*/  MOV R11, R3 ;  /* 0x00000003000b7202 */ /* 0x000fce0000000f00 */
.L_x_14523:
[----:B------:R-:W-:Y:S05]  /*25f0*/  BSYNC.RECONVERGENT B0 ;  /* 0x0000000000007941 */ /* 0x000fea0003800200 */
.L_x_14521:
[----:B-----5:R-:W-:Y:S01]  /*2600*/  LOP3.LUT R0, R21, R29, RZ, 0xfc, !PT ;  /* 0x0000001d15007212 */ /* 0x020fe200078efcff */
[----:B------:R-:W-:Y:S03]  /*2610*/  BSSY.RECONVERGENT B0, `(.L_x_14524) ;  /* 0x000001f000007945 */ /* 0x000fe60003800200 */
[----:B------:R-:W-:-:S13]  /*2620*/  ISETP.NE.U32.AND P0, PT, R0, RZ, PT ;  /* 0x000000ff0000720c */ /* 0x000fda0003f05070 */
[----:B------:R-:W-:Y:S05]  /*2630*/  @P0 BRA `(.L_x_14525) ;  /* 0x0000000000500947 */ /* 0x000fea0003800000 */
[----:B------:R-:W0:Y:S01]  /*2640*/  I2F.U32.RP R0, R28 ;  /* 0x0000001c00007306 */ /* 0x000e220000209000 */
[----:B------:R-:W-:Y:S01]  /*2650*/  IADD3 R5, PT, PT, RZ, -R28, RZ ;  /* 0x8000001cff057210 */ /* 0x000fe20007ffe0ff */
[----:B------:R-:W-:Y:S01]  /*2660*/  HFMA2 R17, -RZ, RZ, 0, 0 ;  /* 0x00000000ff117431 */ /* 0x000fe200000001ff */
        /* <DEDUP_REMOVED lines=17> */
.L_x_14525:
[----:B------:R-:W-:Y:S01]  /*2780*/  IMAD.MOV.U32 R2, RZ, RZ, R20 ;  /* 0x000000ffff027224 */ /* 0x000fe200078e0014 */
[----:B------:R-:W-:Y:S01]  /*2790*/  MOV R3, R21 ;  /* 0x0000001500037202 */ /* 0x000fe20000000f00 */
[----:B------:R-:W-:Y:S01]  /*27a0*/  IMAD.MOV.U32 R0, RZ, RZ, R28 ;  /* 0x000000ffff007224 */ /* 0x000fe200078e001c */
[----:B------:R-:W-:Y:S02]  /*27b0*/  MOV R13, R29 ;  /* 0x0000001d000d7202 */ /* 0x000fe40000000f00 */
[----:B------:R-:W-:-:S07]  /*27c0*/  MOV R4, 0x27e0 ;  /* 0x000027e000047802 */ /* 0x000fce0000000f00 */
[----:B------:R-:W-:Y:S05]  /*27d0*/  CALL.REL.NOINC `($__internal_26_$__cuda_sm20_div_s64) ;  /* 0x0000000400bc7944 */ /* 0x000fea0003c00000 */
[----:B------:R-:W-:Y:S01]  /*27e0*/  IMAD.MOV.U32 R16, RZ, RZ, R0 ;  /* 0x000000ffff107224 */ /* 0x000fe200078e0000 */
[----:B------:R-:W-:-:S07]  /*27f0*/  MOV R17, R3 ;  /* 0x0000000300117202 */ /* 0x000fce0000000f00 */
.L_x_14526:
[----:B------:R-:W-:Y:S05]  /*2800*/  BSYNC.RECONVERGENT B0 ;  /* 0x0000000000007941 */ /* 0x000fea0003800200 */
.L_x_14524:
[----:B------:R-:W-:Y:S01]  /*2810*/  LOP3.LUT R0, R23, R31, RZ, 0xfc, !PT ;  /* 0x0000001f17007212 */ /* 0x000fe200078efcff */
        /* <DEDUP_REMOVED lines=23> */
.L_x_14528:
        /* <DEDUP_REMOVED lines=8> */
.L_x_14529:
[----:B------:R-:W-:Y:S05]  /*2a10*/  BSYNC.RECONVERGENT B0 ;  /* 0x0000000000007941 */ /* 0x000fea0003800200 */
.L_x_14527:
        /* <DEDUP_REMOVED lines=24> */
.L_x_14531:
        /* <DEDUP_REMOVED lines=8> */
.L_x_14532:
[----:B------:R-:W-:Y:S05]  /*2c20*/  BSYNC.RECONVERGENT B0 ;  /* 0x0000000000007941 */ /* 0x000fea0003800200 */
.L_x_14530:
        /* <DEDUP_REMOVED lines=24> */
.L_x_14534:
        /* <DEDUP_REMOVED lines=8> */
.L_x_14535:
[----:B------:R-:W-:Y:S05]  /*2e30*/  BSYNC.RECONVERGENT B0 ;  /* 0x0000000000007941 */ /* 0x000fea0003800200 */
.L_x_14533:
[----:B------:R-:W0:Y:S01]  /*2e40*/  S2R R0, SR_CTAID.X ;  /* 0x0000000000007919 */ /* 0x000e220000002500 */
[----:B------:R-:W1:Y:S01]  /*2e50*/  LDC.64 R2, c[0x0][0x388] ;  /* 0x0000e200ff027b82 */ /* 0x000e620000000a00 */
[----:B------:R-:W2:Y:S01]  /*2e60*/  S2R R5, SR_TID.X ;  /* 0x0000000000057919 */ /* 0x000ea20000002100 */
[----:B0-----:R-:W-:-:S04]  /*2e70*/  IMAD.SHL.U32 R7, R0, 0x400, RZ ;  /* 0x0000040000077824 */ /* 0x001fc800078e00ff */
[----:B-1----:R-:W-:-:S04]  /*2e80*/  IMAD.WIDE.U32 R2, R7, 0x8, R2 ;  /* 0x0000000807027825 */ /* 0x002fc800078e0002 */
[----:B--2---:R-:W-:-:S05]  /*2e90*/  IMAD.WIDE.U32 R2, R5, 0x20, R2 ;  /* 0x0000002005027825 */ /* 0x004fca00078e0002 */
[----:B------:R-:W-:Y:S04]  /*2ea0*/  STG.E.ENL2.256 desc[UR6][R2.64], R36, R8 ;  /* 0xf80000240208797f */ /* 0x000fe8000f121806 */
[----:B------:R-:W-:Y:S01]  /*2eb0*/  STG.E.ENL2.256 desc[UR6][R2.64+0x1000], R16, R20 ;  /* 0xf80080100214797f */ /* 0x000fe2000f121806 */
[----:B------:R-:W-:Y:S05]  /*2ec0*/  EXIT ;  /* 0x000000000000794d */ /* 0x000fea0003800000 */
        .weak           $__internal_26_$__cuda_sm20_div_s64
        .type           $__internal_26_$__cuda_sm20_div_s64,@function
        .size           $__internal_26_$__cuda_sm20_div_s64,(.L_x_23055 - $__internal_26_$__cuda_sm20_div_s64)
$__internal_26_$__cuda_sm20_div_s64:
        /* <DEDUP_REMOVED lines=82> */
[----:B------:R-:W-:Y:S06]  /*33f0*/  RET.REL.NODEC R4 `(_ZN2at6native29vectorized_elementwise_kernelILi4ENS0_13BinaryFunctorIlllZZZNS0_15binary_internal21div_trunc_kernel_cudaERNS_18TensorIteratorBaseEENKUlvE_clEvENKUlvE2_clEvEUlllE_EESt5arrayIPcLm3EEEEviT0_T1_) ;  /* 0xffffffcc04007950 */ /* 0x000fec0003c3ffff */
.L_x_14536:
        /* <DEDUP_REMOVED lines=16> */
.L_x_23055:


//--------------------- .text._ZN2at6native29vectorized_elementwise_kernelILi8ENS0_13BinaryFunctorIlllZZZNS0_15binary_internal21div_trunc_kernel_cudaERNS_18TensorIteratorBaseEENKUlvE_clEvENKUlvE2_clEvEUlllE_EESt5arrayIPcLm3EEEEviT0_T1_ --------------------------
	.section	.text._ZN2at6native29vectorized_elementwise_kernelILi8ENS0_13BinaryFunctorIlllZZZNS0_15binary_internal21div_trunc_kernel_cudaERNS_18TensorIteratorBaseEENKUlvE_clEvENKUlvE2_clEvEUlllE_EESt5arrayIPcLm3EEEEviT0_T1_,"ax",@progbits
	.align	128
        .global         _ZN2at6native29vectorized_elementwise_kernelILi8ENS0_13BinaryFunctorIlllZZZNS0_15binary_internal21div_trunc_kernel_cudaERNS_18TensorIteratorBaseEENKUlvE_clEvENKUlvE2_clEvEUlllE_EESt5arrayIPcLm3EEEEviT0_T1_
        .type           _ZN2at6native29vectorized_elementwise_kernelILi8ENS0_13BinaryFunctorIlllZZZNS0_15binary_internal21div_trunc_kernel_cudaERNS_18TensorIteratorBaseEENKUlvE_clEvENKUlvE2_clEvEUlllE_EESt5arrayIPcLm3EEEEviT0_T1_,@function
        .size           _ZN2at6native29vectorized_elementwise_kernelILi8ENS0_13BinaryFunctorIlllZZZNS0_15binary_internal21div_trunc_kernel_cudaERNS_18TensorIteratorBaseEENKUlvE_clEvENKUlvE2_clEvEUlllE_EESt5arrayIPcLm3EEEEviT0_T1_,(.L_x_23056 - _ZN2at6native29vectorized_elementwise_kernelILi8ENS0_13BinaryFunctorIlllZZZNS0_15binary_internal21div_trunc_kernel_cudaERNS_18TensorIteratorBaseEENKUlvE_clEvENKUlvE2_clEvEUlllE_EESt5arrayIPcLm3EEEEviT0_T1_)
        .other          _ZN2at6native29vectorized_elementwise_kernelILi8ENS0_13BinaryFunctorIlllZZZNS0_15binary_internal21div_trunc_kernel_cudaERNS_18TensorIteratorBaseEENKUlvE_clEvENKUlvE2_clEvEUlllE_EESt5arrayIPcLm3EEEEviT0_T1_,@"STO_CUDA_ENTRY STV_DEFAULT"
_ZN2at6native29vectorized_elementwise_kernelILi8ENS0_13BinaryFunctorIlllZZZNS0_15binary_internal21div_trunc_kernel_cudaERNS_18TensorIteratorBaseEENKUlvE_clEvENKUlvE2_clEvEUlllE_EESt5arrayIPcLm3EEEEviT0_T1_:
.text._ZN2at6native29vectorized_elementwise_kernelILi8ENS0_13BinaryFunctorIlllZZZNS0_15binary_internal21div_trunc_kernel_cudaERNS_18TensorIteratorBaseEENKUlvE_clEvENKUlvE2_clEvEUlllE_EESt5arrayIPcLm3EEEEviT0_T1_:
        /* <DEDUP_REMOVED lines=120> */
.L_x_14540:
[----:B------:R-:W-:Y:S02]  /*0780*/  MOV R0, R12 ;  /* 0x0000000c00007202 */ /* 0x000fe40000000f00 */
[----:B-1----:R-:W-:-:S07]  /*0790*/  MOV R4, 0x7b0 ;  /* 0x000007b000047802 */ /* 0x002fce0000000f00 */
[----:B------:R-:W-:Y:S05]  /*07a0*/  CALL.REL.NOINC `($__internal_27_$__cuda_sm20_div_s64) ;  /* 0x0000002400c87944 */ /* 0x000fea0003c00000 */
[----:B------:R-:W-:Y:S02]  /*07b0*/  IMAD.MOV.U32 R10, RZ, RZ, R0 ;  /* 0x000000ffff0a7224 */ /* 0x000fe400078e0000 */
[----:B------:R-:W-:-:S07]  /*07c0*/  IMAD.MOV.U32 R11, RZ, RZ, R3 ;  /* 0x000000ffff0b7224 */ /* 0x000fce00078e0003 */
.L_x_14539:
[----:B------:R-:W-:Y:S05]  /*07d0*/  BSYNC.RECONVERGENT B0 ;  /* 0x0000000000007941 */ /* 0x000fea0003800200 */
.L_x_14538:
        /* <DEDUP_REMOVED lines=32> */
.L_x_14543:
[----:B------:R-:W-:Y:S01]  /*09e0*/  IMAD.MOV.U32 R2, RZ, RZ, R36 ;  /* 0x000000ffff027224 */ /* 0x000fe200078e0024 */
[----:B------:R-:W-:Y:S01]  /*09f0*/  MOV R0, R6 ;  /* 0x0000000600007202 */ /* 0x000fe20000000f00 */
[----:B------:R-:W-:Y:S01]  /*0a00*/  IMAD.MOV.U32 R3, RZ, RZ, R37 ;  /* 0x000000ffff037224 */ /* 0x000fe200078e0025 */
[----:B-1----:R-:W-:Y:S01]  /*0a10*/  MOV R4, 0xa40 ;  /* 0x00000a4000047802 */ /* 0x002fe20000000f00 */
[----:B------:R-:W-:-:S07]  /*0a20*/  IMAD.MOV.U32 R13, RZ, RZ, R7 ;  /* 0x000000ffff0d7224 */ /* 0x000fce00078e0007 */
[----:B------:R-:W-:Y:S05]  /*0a30*/  CALL.REL.NOINC `($__internal_27_$__cuda_sm20_div_s64) ;  /* 0x0000002400247944 */ /* 0x000fea0003c00000 */
[----:B------:R-:W-:Y:S01]  /*0a40*/  IMAD.MOV.U32 R6, RZ, RZ, R0 ;  /* 0x000000ffff067224 */ /* 0x000fe200078e0000 */
[----:B------:R-:W-:-:S07]  /*0a50*/  MOV R7, R3 ;  /* 0x0000000300077202 */ /* 0x000fce0000000f00 */
.L_x_14542:
[----:B------:R-:W-:Y:S05]  /*0a60*/  BSYNC.RECONVERGENT B0 ;  /* 0x0000000000007941 */ /* 0x000fea0003800200 */
.L_x_14541:
        /* <DEDUP_REMOVED lines=32> */
.L_x_14546:
[----:B------:R-:W-:Y:S01]  /*0c70*/  IMAD.MOV.U32 R2, RZ, RZ, R34 ;  /* 0x000000ffff027224 */ /* 0x000fe200078e0022 */
[----:B------:R-:W-:Y:S01]  /*0c80*/  MOV R3, R35 ;  /* 0x0000002300037202 */ /* 0x000fe20000000f00 */
[----:B------:R-:W-:Y:S01]  /*0c90*/  IMAD.MOV.U32 R0, RZ, RZ, R32 ;  /* 0x000000ffff007224 */ /* 0x000fe200078e0020 */
[----:B-1----:R-:W-:Y:S01]  /*0ca0*/  MOV R4, 0xcd0 ;  /* 0x00000cd000047802 */ /* 0x002fe20000000f00 */
[----:B------:R-:W-:-:S07]  /*0cb0*/  IMAD.MOV.U32 R13, RZ, RZ, R33 ;  /* 0x000000ffff0d7224 */ /* 0x000fce00078e0021 */
[----:B------:R-:W-:Y:S05]  /*0cc0*/  CALL.REL.NOINC `($__internal_27_$__cuda_sm20_div_s64) ;  /* 0x0000002000807944 */ /* 0x000fea0003c00000 */
[----:B------:R-:W-:Y:S01]  /*0cd0*/  MOV R32, R0 ;  /* 0x0000000000207202 */ /* 0x000fe20000000f00 */
[----:B------:R-:W-:-:S07]  /*0ce0*/  IMAD.MOV.U32 R33, RZ, RZ, R3 ;  /* 0x000000ffff217224 */ /* 0x000fce00078e0003 */
.L_x_14545:
[----:B------:R-:W-:Y:S05]  /*0cf0*/  BSYNC.RECONVERGENT B0 ;  /* 0x0000000000007941 */ /* 0x000fea0003800200 */
.L_x_14544:
        /* <DEDUP_REMOVED lines=32> */
.L_x_14549:
[----:B------:R-:W-:Y:S01]  /*0f00*/  MOV R2, R30 ;  /* 0x0000001e00027202 */ /* 0x000fe20000000f00 */
[----:B------:R-:W-:Y:S01]  /*0f10*/  IMAD.MOV.U32 R3, RZ, RZ, R31 ;  /* 0x000000ffff037224 */ /* 0x000fe200078e001f */
[----:B------:R-:W-:Y:S01]  /*0f20*/  MOV R13, R9 ;  /* 0x00000009000d7202 */ /* 0x000fe20000000f00 */
[----:B------:R-:W-:Y:S01]  /*0f30*/  IMAD.MOV.U32 R0, RZ, RZ, R8 ;  /* 0x000000ffff007224 */ /* 0x000fe200078e0008 */
[----:B-1----:R-:W-:-:S07]  /*0f40*/  MOV R4, 0xf60 ;  /* 0x00000f6000047802 */ /* 0x002fce0000000f00 */
[----:B------:R-:W-:Y:S05]  /*0f50*/  CALL.REL.NOINC `($__internal_27_$__cuda_sm20_div_s64) ;  /* 0x0000001c00dc7944 */ /* 0x000fea0003c00000 */
[----:B------:R-:W-:Y:S02]  /*0f60*/  IMAD.MOV.U32 R30, RZ, RZ, R0 ;  /* 0x000000ffff1e7224 */ /* 0x000fe400078e0000 */
[----:B------:R-:W-:-:S07]  /*0f70*/  IMAD.MOV.U32 R31, RZ, RZ, R3 ;  /* 0x000000ffff1f7224 */ /* 0x000fce00078e0003 */
.L_x_14548:
[----:B------:R-:W-:Y:S05]  /*0f80*/  BSYNC.RECONVERGENT B0 ;  /* 0x0000000000007941 */ /* 0x000fea0003800200 */
.L_x_14547:
        /* <DEDUP_REMOVED lines=32> */
.L_x_14552:
        /* <DEDUP_REMOVED lines=8> */
.L_x_14551:
[----:B------:R-:W-:Y:S05]  /*1210*/  BSYNC.RECONVERGENT B0 ;  /* 0x0000000000007941 */ /* 0x000fea0003800200 */
.L_x_14550:
        /* <DEDUP_REMOVED lines=30> */
.L_x_14555:
        /* <DEDUP_REMOVED lines=8> */
.L_x_14554:
[----:B------:R-:W-:Y:S05]  /*1480*/  BSYNC.RECONVERGENT B0 ;  /* 0x0000000000007941 */ /* 0x000fea0003800200 */
.L_x_14553:
        /* <DEDUP_REMOVED lines=28> */
.L_x_14558:
        /* <DEDUP_REMOVED lines=8> */
.L_x_14557:
[----:B------:R-:W-:Y:S05]  /*16d0*/  BSYNC.RECONVERGENT B0 ;  /* 0x0000000000007941 */ /* 0x000fea0003800200 */
.L_x_14556:
        /* <DEDUP_REMOVED lines=27> */
.L_x_14561:
[----:B------:R-:W-:Y:S01]  /*1890*/  MOV R2, R16 ;  /* 0x0000001000027202 */ /* 0x000fe20000000f00 */
[----:B------:R-:W-:Y:S01]  /*18a0*/  IMAD.MOV.U32 R3, RZ, RZ, R17 ;  /* 0x000000ffff037224 */ /* 0x000fe200078e0011 */
[----:B------:R-:W-:Y:S01]  /*18b0*/  MOV R13, R15 ;  /* 0x0000000f000d7202 */ /* 0x000fe20000000f00 */
[----:B------:R-:W-:Y:S01]  /*18c0*/  IMAD.MOV.U32 R0, RZ, RZ, R14 ;  /* 0x000000ffff007224 */ /* 0x000fe200078e000e */
[----:B-1----:R-:W-:-:S07]  /*18d0*/  MOV R4, 0x18f0 ;  /* 0x000018f000047802 */ /* 0x002fce0000000f00 */
[----:B------:R-:W-:Y:S05]  /*18e0*/  CALL.REL.NOINC `($__internal_27_$__cuda_sm20_div_s64) ;  /* 0x0000001400787944 */ /* 0x000fea0003c00000 */
[----:B------:R-:W-:-:S07]  /*18f0*/  IMAD.MOV.U32 R2, RZ, RZ, R0 ;  /* 0x000000ffff027224 */ /* 0x000fce00078e0000 */
.L_x_14560:
[----:B------:R-:W-:Y:S05]  /*1900*/  BSYNC.RECONVERGENT B0 ;  /* 0x0000000000007941 */ /* 0x000fea0003800200 */
.L_x_14559:
        /* <DEDUP_REMOVED lines=17> */
.L_x_14564:
[----:B------:R-:W-:-:S13]  /*1a20*/  ISETP.GE.U32.AND P0, PT, R8, UR5, PT ;  /* 0x0000000508007c0c */ /* 0x000fda000bf06070 */
[----:B------:R-:W-:Y:S05]  /*1a30*/  @P0 BRA `(.L_x_14566) ;  /* 0x0000000000300947 */ /* 0x000fea0003800000 */
[----:B-1----:R-:W1:Y:S01]  /*1a40*/  LDC.64 R6, c[0x0][0x388] ;  /* 0x0000e200ff067b82 */ /* 0x002e620000000a00 */
[----:B0-----:R-:W-:Y:S01]  /*1a50*/  LEA R9, R5, R8, 0xa ;  /* 0x0000000805097211 */ /* 0x001fe200078e50ff */
[----:B------:R-:W-:-:S04]  /*1a60*/  VIADD R8, R8, 0x80 ;  /* 0x0000008008087836 */ /* 0x000fc80000000000 */
[----:B-1----:R-:W-:-:S05]  /*1a70*/  IMAD.WIDE.U32 R6, R9, 0x8, R6 ;  /* 0x0000000809067825 */ /* 0x002fca00078e0006 */
[----:B------:R1:W-:Y:S02]  /*1a80*/  STG.E.64 desc[UR6][R6.64], R32 ;  /* 0x0000002006007986 */ /* 0x0003e4000c101b06 */
.L_x_14565:
[----:B------:R-:W-:-:S13]  /*1a90*/  ISETP.GE.U32.AND P0, PT, R8, UR5, PT ;  /* 0x0000000508007c0c */ /* 0x000fda000bf06070 */
[----:B------:R-:W-:Y:S05]  /*1aa0*/  @P0 BRA `(.L_x_14567) ;  /* 0x0000000000300947 */ /* 0x000fea0003800000 */
[----:B-1----:R-:W1:Y:S01]  /*1ab0*/  LDC.64 R6, c[0x0][0x388] ;  /* 0x0000e200ff067b82 */ /* 0x002e620000000a00 */
[----:B------:R-:W-:Y:S01]  /*1ac0*/  IMAD R9, R5, 0x400, R8 ;  /* 0x0000040005097824 */ /* 0x000fe200078e0208 */
[----:B------:R-:W-:-:S03]  /*1ad0*/  IADD3 R8, PT, PT, R8, 0x80, RZ ;  /* 0x0000008008087810 */ /* 0x000fc60007ffe0ff */
[----:B-1----:R-:W-:-:S05]  /*1ae0*/  IMAD.WIDE.U32 R6, R9, 0x8, R6 ;  /* 0x0000000809067825 */ /* 0x002fca00078e0006 */
[----:B------:R2:W-:Y:S02]  /*1af0*/  STG.E.64 desc[UR6][R6.64], R30 ;  /* 0x0000001e06007986 */ /* 0x0005e4000c101b06 */
.L_x_14566:
[----:B------:R-:W-:-:S13]  /*1b00*/  ISETP.GE.U32.AND P0, PT, R8, UR5, PT ;  /* 0x0000000508007c0c */ /* 0x000fda000bf06070 */
[----:B------:R-:W-:Y:S05]  /*1b10*/  @P0 BRA `(.L_x_14568) ;  /* 0x0000000000340947 */ /* 0x000fea0003800000 */
[----:B-12---:R-:W1:Y:S01]  /*1b20*/  LDC.64 R6, c[0x0][0x388] ;  /* 0x0000e200ff067b82 */ /* 0x006e620000000a00 */
[----:B0-----:R-:W-:Y:S02]  /*1b30*/  IMAD R9, R5, 0x400, R8 ;  /* 0x0000040005097824 */ /* 0x001fe400078e0208 */
[----:B------:R-:W-:Y:S02]  /*1b40*/  VIADD R8, R8, 0x80 ;  /* 0x0000008008087836 */ /* 0x000fe40000000000 */
[----:B-1----:R-:W-:-:S05]  /*1b50*/  IMAD.WIDE.U32 R6, R9, 0x8, R6 ;  /* 0x0000000809067825 */ /* 0x002fca00078e0006 */
[----:B------:R2:W-:Y:S02]  /*1b60*/  STG.E.64 desc[UR6][R6.64], R26 ;  /* 0x0000001a06007986 */ /* 0x0005e4000c101b06 */
.L_x_14567:
        /* <DEDUP_REMOVED lines=8> */
.L_x_14568:
[----:B------:R-:W-:Y:S05]  /*1bf0*/  BSYNC.RELIABLE B1 ;  /* 0x0000000000017941 */ /* 0x000fea0003800100 */
.L_x_14563:
[----:B------:R-:W-:-:S13]  /*1c00*/  ISETP.GE.U32.AND P0, PT, R8, UR5, PT ;  /* 0x0000000508007c0c */ /* 0x000fda000bf06070 */
[----:B-123--:R-:W1:Y:S01]  /*1c10*/  @!P0 LDC.64 R6, c[0x0][0x388] ;  /* 0x0000e200ff068b82 */ /* 0x00ee620000000a00 */
[----:B0-----:R-:W-:Y:S01]  /*1c20*/  @!P0 IMAD R9, R5, 0x400, R8 ;  /* 0x0000040005098824 */ /* 0x001fe200078e0208 */
[----:B------:R-:W-:-:S03]  /*1c30*/  @!P0 IADD3 R8, PT, PT, R8, 0x80, RZ ;  /* 0x0000008008088810 */ /* 0x000fc60007ffe0ff */
[----:B-1----:R-:W-:-:S05]  /*1c40*/  @!P0 IMAD.WIDE.U32 R6, R9, 0x8, R6 ;  /* 0x0000000809068825 */ /* 0x002fca00078e0006 */
[----:B------:R3:W-:Y:S02]  /*1c50*/  @!P0 STG.E.64 desc[UR6][R6.64], R18 ;  /* 0x0000001206008986 */ /* 0x0007e4000c101b06 */
.L_x_14569:
[----:B------:R-:W-:Y:S05]  /*1c60*/  BSYNC.RECONVERGENT B0 ;  /* 0x0000000000007941 */ /* 0x000fea0003800200 */
.L_x_14562:
        /* <DEDUP_REMOVED lines=8> */
.L_x_14537:
        /* <DEDUP_REMOVED lines=36> */
.L_x_14571:
[----:B------:R-:W-:Y:S01]  /*1f30*/  IMAD.MOV.U32 R2, RZ, RZ, R4 ;  /* 0x000000ffff027224 */ /* 0x000fe200078e0004 */
[----:B------:R-:W-:Y:S01]  /*1f40*/  MOV R3, R5 ;  /* 0x0000000500037202 */ /* 0x000fe20000000f00 */
[----:B------:R-:W-:Y:S01]  /*1f50*/  IMAD.MOV.U32 R0, RZ, RZ, R12 ;  /* 0x000000ffff007224 */ /* 0x000fe200078e000c */
[----:B------:R-:W-:-:S07]  /*1f60*/  MOV R4, 0x1f80 ;  /* 0x00001f8000047802 */ /* 0x000fce0000000f00 */
[----:B-----5:R-:W-:Y:S05]  /*1f70*/  CALL.REL.NOINC `($__internal_27_$__cuda_sm20_div_s64) ;  /* 0x0000000c00d47944 */ /* 0x020fea0003c00000 */
[----:B------:R-:W-:Y:S01]  /*1f80*/  IMAD.MOV.U32 R36, RZ, RZ, R0 ;  /* 0x000000ffff247224 */ /* 0x000fe200078e0000 */
[----:B------:R-:W-:-:S07]  /*1f90*/  MOV R37, R3 ;  /* 0x0000000300257202 */ /* 0x000fce0000000f00 */
.L_x_14572:
[----:B------:R-:W-:Y:S05]  /*1fa0*/  BSYNC.RECONVERGENT B0 ;  /* 0x0000000000007941 */ /* 0x000fea0003800200 */
.L_x_14570:
        /* <DEDUP_REMOVED lines=24> */
.L_x_14574:
[----:B------:R-:W-:Y:S01]  /*2130*/  MOV R2, R6 ;  /* 0x0000000600027202 */ /* 0x000fe20000000f00 */
[----:B------:R-:W-:Y:S01]  /*2140*/  IMAD.MOV.U32 R3, RZ, RZ, R7 ;  /* 0x000000ffff037224 */ /* 0x000fe200078e0007 */
[----:B------:R-:W-:Y:S01]  /*2150*/  MOV R13, R15 ;  /* 0x0000000f000d7202 */ /* 0x000fe20000000f00 */
[----:B------:R-:W-:Y:S01]  /*2160*/  IMAD.MOV.U32 R0, RZ, RZ, R14 ;  /* 0x000000ffff007224 */ /* 0x000fe200078e000e */
[----:B------:R-:W-:-:S07]  /*2170*/  MOV R4, 0x2190 ;  /* 0x0000219000047802 */ /* 0x000fce0000000f00 */
[----:B-----5:R-:W-:Y:S05]  /*2180*/  CALL.REL.NOINC `($__internal_27_$__cuda_sm20_div_s64) ;  /* 0x0000000c00507944 */ /* 0x020fea0003c00000 */
[----:B------:R-:W-:Y:S02]  /*2190*/  IMAD.MOV.U32 R38, RZ, RZ, R0 ;  /* 0x000000ffff267224 */ /* 0x000fe400078e0000 */
[----:B------:R-:W-:-:S07]  /*21a0*/  IMAD.MOV.U32 R39, RZ, RZ, R3 ;  /* 0x000000ffff277224 */ /* 0x000fce00078e0003 */
.L_x_14575:
[----:B------:R-:W-:Y:S05]  /*21b0*/  BSYNC.RECONVERGENT B0 ;  /* 0x0000000000007941 */ /* 0x000fea0003800200 */
.L_x_14573:
        /* <DEDUP_REMOVED lines=25> */
.L_x_14577:
        /* <DEDUP_REMOVED lines=8> */
.L_x_14578:
[----:B------:R-:W-:Y:S05]  /*23d0*/  BSYNC.RECONVERGENT B0 ;  /* 0x0000000000007941 */ /* 0x000fea0003800200 */
.L_x_14576:
        /* <DEDUP_REMOVED lines=25> */
.L_x_14580:
[----:B------:R-:W-:Y:S01]  /*2570*/  MOV R2, R10 ;  /* 0x0000000a00027202 */ /* 0x000fe20000000f00 */
[----:B------:R-:W-:Y:S01]  /*2580*/  IMAD.MOV.U32 R3, RZ, RZ, R11 ;  /* 0x000000ffff037224 */ /* 0x000fe200078e000b */
[----:B------:R-:W-:Y:S01]  /*2590*/  MOV R13, R19 ;  /* 0x00000013000d7202 */ /* 0x000fe20000000f00 */
[----:B------:R-:W-:Y:S01]  /*25a0*/  IMAD.MOV.U32 R0, RZ, RZ, R18 ;  /* 0x000000ffff007224 */ /* 0x000fe200078e0012 */
[----:B------:R-:W-:-:S07]  /*25b0*/  MOV R4, 0x25d0 ;  /* 0x000025d000047802 */ /* 0x000fce0000000f00 */
[----:B-----5:R-:W-:Y:S05]  /*25c0*/  CALL.REL.NOINC `($__internal_27_$__cuda_sm20_div_s64) ;  /* 0x0000000800407944 */ /* 0x020fea0003c00000 */
[----:B------:R-:W-:Y:S01]  /*25d0*/  IMAD.MOV.U32 R10, RZ, RZ, R0 ;  /* 0x000000ffff0a7224 */ /* 0x000fe200078e0000 */
[----:B------:R-:W-:-:S07]  /*25e0*/  MOV R11, R3 ;  /* 0x00000003000b7202 */ /* 0x000fce0000000f00 */
.L_x_14581:
[----:B------:R-:W-:Y:S05]  /*25f0*/  BSYNC.RECONVERGENT B0 ;  /* 0x0000000000007941 */ /* 0x000fea0003800200 */
.L_x_14579:
        /* <DEDUP_REMOVED lines=24> */
.L_x_14583:
[----:B------:R-:W-:Y:S01]  /*2780*/  IMAD.MOV.U32 R2, RZ, RZ, R20 ;  /* 0x000000ffff027224 */ /* 0x000fe200078e0014 */
[----:B------:R-:W-:Y:S01]  /*2790*/  MOV R3, R21 ;  /* 0x0000001500037202 */ /* 0x000fe20000000f00 */
[----:B------:R-:W-:Y:S01]  /*27a0*/  IMAD.MOV.U32 R0, RZ, RZ, R28 ;  /* 0x000000ffff007224 */ /* 0x000fe200078e001c */
[----:B------:R-:W-:Y:S02]  /*27b0*/  MOV R13, R29 ;  /* 0x0000001d000d7202 */ /* 0x000fe40000000f00 */
[----:B------:R-:W-:-:S07]  /*27c0*/  MOV R4, 0x27e0 ;  /* 0x000027e000047802 */ /* 0x000fce0000000f00 */
[----:B------:R-:W-:Y:S05]  /*27d0*/  CALL.REL.NOINC `($__internal_27_$__cuda_sm20_div_s64) ;  /* 0x0000000400bc7944 */ /* 0x000fea0003c00000 */
[----:B------:R-:W-:Y:S01]  /*27e0*/  IMAD.MOV.U32 R16, RZ, RZ, R0 ;  /* 0x000000ffff107224 */ /* 0x000fe200078e0000 */
[----:B------:R-:W-:-:S07]  /*27f0*/  MOV R17, R3 ;  /* 0x0000000300117202 */ /* 0x000fce0000000f00 */
.L_x_14584:
[----:B------:R-:W-:Y:S05]  /*2800*/  BSYNC.RECONVERGENT B0 ;  /* 0x0000000000007941 */ /* 0x000fea0003800200 */
.L_x_14582:
        /* <DEDUP_REMOVED lines=24> */
.L_x_14586:
        /* <DEDUP_REMOVED lines=8> */
.L_x_14587:
[----:B------:R-:W-:Y:S05]  /*2a10*/  BSYNC.RECONVERGENT B0 ;  /* 0x0000000000007941 */ /* 0x000fea0003800200 */
.L_x_14585:
        /* <DEDUP_REMOVED lines=24> */
.L_x_14589:
        /* <DEDUP_REMOVED lines=8> */
.L_x_14590:
[----:B------:R-:W-:Y:S05]  /*2c20*/  BSYNC.RECONVERGENT B0 ;  /* 0x0000000000007941 */ /* 0x000fea0003800200 */
.L_x_14588:
        /* <DEDUP_REMOVED lines=24> */
.L_x_14592:
        /* <DEDUP_REMOVED lines=8> */
.L_x_14593:
[----:B------:R-:W-:Y:S05]  /*2e30*/  BSYNC.RECONVERGENT B0 ;  /* 0x0000000000007941 */ /* 0x000fea0003800200 */
.L_x_14591:
        /* <DEDUP_REMOVED lines=9> */
        .weak           $__internal_27_$__cuda_sm20_div_s64
        .type           $__internal_27_$__cuda_sm20_div_s64,@function
        .size           $__internal_27_$__cuda_sm20_div_s64,(.L_x_23056 - $__internal_27_$__cuda_sm20_div_s64)
$__internal_27_$__cuda_sm20_div_s64:
        /* <DEDUP_REMOVED lines=82> */
[----:B------:R-:W-:Y:S06]  /*33f0*/  RET.REL.NODEC R4 `(_ZN2at6native29vectorized_elementwise_kernelILi8ENS0_13BinaryFunctorIlllZZZNS0_15binary_internal21div_trunc_kernel_cudaERNS_18TensorIteratorBaseEENKUlvE_clEvENKUlvE2_clEvEUlllE_EESt5arrayIPcLm3EEEEviT0_T1_) ;  /* 0xffffffcc04007950 */ /* 0x000fec0003c3ffff */
.L_x_14594:
        /* <DEDUP_REMOVED lines=16> */
.L_x_23056:


//--------------------- .text._ZN2at6native18elementwise_kernelILi128ELi4EZNS0_15gpu_kernel_implINS0_13BUnaryFunctorIlllZZZNS0_15binary_internal21div_trunc_kernel_cudaERNS_18TensorIteratorBaseEENKUlvE_clEvENKUlvE2_clEvEUlllE_EEEEvS6_RKT_EUliE_EEviT1_ --------------------------
	.section	.text._ZN2at6native18elementwise_kernelILi128ELi4EZNS0_15gpu_kernel_implINS0_13BUnaryFunctorIlllZZZNS0_15binary_internal21div_trunc_kernel_cudaERNS_18TensorIteratorBaseEENKUlvE_clEvENKUlvE2_clEvEUlllE_EEEEvS6_RKT_EUliE_EEviT1_,"ax",@progbits
	.align	128
        .global         _ZN2at6native18elementwise_kernelILi128ELi4EZNS0_15gpu_kernel_implINS0_13BUnaryFunctorIlllZZZNS0_15binary_internal21div_trunc_kernel_cudaERNS_18TensorIteratorBaseEENKUlvE_clEvENKUlvE2_clEvEUlllE_EEEEvS6_RKT_EUliE_EEviT1_
        .type           _ZN2at6native18elementwise_kernelILi128ELi4EZNS0_15gpu_kernel_implINS0_13BUnaryFunctorIlllZZZNS0_15binary_internal21div_trunc_kernel_cudaERNS_18TensorIteratorBaseEENKUlvE_clEvENKUlvE2_clEvEUlllE_EEEEvS6_RKT_EUliE_EEviT1_,@function
        .size           _ZN2at6native18elementwise_kernelILi128ELi4EZNS0_15gpu_kernel_implINS0_13BUnaryFunctorIlllZZZNS0_15binary_internal21div_trunc_kernel_cudaERNS_18TensorIteratorBaseEENKUlvE_clEvENKUlvE2_clEvEUlllE_EEEEvS6_RKT_EUliE_EEviT1_,(.L_x_23057 - _ZN2at6native18elementwise_kernelILi128ELi4EZNS0_15gpu_kernel_implINS0_13BUnaryFunctorIlllZZZNS0_15binary_internal21div_trunc_kernel_cudaERNS_18TensorIteratorBaseEENKUlvE_clEvENKUlvE2_clEvEUlllE_EEEEvS6_RKT_EUliE_EEviT1_)
        .other          _ZN2at6native18elementwise_kernelILi128ELi4EZNS0_15gpu_kernel_implINS0_13BUnaryFunctorIlllZZZNS0_15binary_internal21div_trunc_kernel_cudaERNS_18TensorIteratorBaseEENKUlvE_clEvENKUlvE2_clEvEUlllE_EEEEvS6_RKT_EUliE_EEviT1_,@"STO_CUDA_ENTRY STV_DEFAULT"
_ZN2at6native18elementwise_kernelILi128ELi4EZNS0_15gpu_kernel_implINS0_13BUnaryFunctorIlllZZZNS0_15binary_internal21div_trunc_kernel_cudaERNS_18TensorIteratorBaseEENKUlvE_clEvENKUlvE2_clEvEUlllE_EEEEvS6_RKT_EUliE_EEviT1_:
.text._ZN2at6native18elementwise_kernelILi128ELi4EZNS0_15gpu_kernel_implINS0_13BUnaryFunctorIlllZZZNS0_15binary_internal21div_trunc_kernel_cudaERNS_18TensorIteratorBaseEENKUlvE_clEvENKUlvE2_clEvEUlllE_EEEEvS6_RKT_EUliE_EEviT1_:
        /* <DEDUP_REMOVED lines=320> */
.L_x_14597:
        /* <DEDUP_REMOVED lines=17> */
.L_x_14601:
[----:B------:R0:W5:Y:S01]  /*1510*/  LDG.E.U8 R2, desc[UR36][R4.64] ;  /* 0x0000002404027981 */ /* 0x000162000c1e1100 */
[----:B------:R-:W-:Y:S01]  /*1520*/  MOV R3, RZ ;  /* 0x000000ff00037202 */ /* 0x000fe20000000f00 */
[----:B------:R-:W-:Y:S06]  /*1530*/  BRA `(.L_x_14603) ;  /* 0x0000000c00407947 */ /* 0x000fec0003800000 */
.L_x_14600:
        /* <DEDUP_REMOVED lines=8> */
.L_x_14605:
[----:B------:R-:W2:Y:S02]  /*15c0*/  LDG.E R2, desc[UR36][R4.64] ;  /* 0x0000002404027981 */ /* 0x000ea4000c1e1900 */
[----:B--2---:R-:W-:Y:S01]  /*15d0*/  SHF.R.S32.HI R3, RZ, 0x1f, R2 ;  /* 0x0000001fff037819 */ /* 0x004fe20000011402 */
[----:B------:R-:W-:Y:S06]  /*15e0*/  BRA `(.L_x_14603) ;  /* 0x0000000c00147947 */ /* 0x000fec0003800000 */
.L_x_14604:
[----:B------:R-:W2:Y:S02]  /*15f0*/  LDG.E.S16 R2, desc[UR36][R4.64] ;  /* 0x0000002404027981 */ /* 0x000ea4000c1e1700 */
[----:B--2---:R-:W-:Y:S01]  /*1600*/  SHF.R.S32.HI R3, RZ, 0x1f, R2 ;  /* 0x0000001fff037819 */ /* 0x004fe20000011402 */
[----:B------:R-:W-:Y:S06]  /*1610*/  BRA `(.L_x_14603) ;  /* 0x0000000c00087947 */ /* 0x000fec0003800000 */
.L_x_14599:
[----:B------:R-:W-:-:S09]  /*1620*/  UISETP.GT.AND UP0, UPT, UR4, 0x6, UPT ;  /* 0x000000060400788c */ /* 0x000fd2000bf04270 */
[----:B------:R-:W-:Y:S05]  /*1630*/  BRA.U UP0, `(.L_x_14606) ;  /* 0x00000001002c7547 */ /* 0x000fea000b800000 */
[----:B------:R-:W-:-:S09]  /*1640*/  UISETP.NE.AND UP0, UPT, UR4, 0x5, UPT ;  /* 0x000000050400788c */ /* 0x000fd2000bf05270 */
[----:B------:R-:W-:Y:S05]  /*1650*/  BRA.U !UP0, `(.L_x_14607) ;  /* 0x0000000108147547 */ /* 0x000fea000b800000 */
[----:B------:R-:W-:-:S09]  /*1660*/  UISETP.NE.AND UP0, UPT, UR4, 0x6, UPT ;  /* 0x000000060400788c */ /* 0x000fd2000bf05270 */
[----:B------:R-:W-:Y:S05]  /*1670*/  BRA.U UP0, `(.L_x_14602) ;  /* 0x00000009006c7547 */ /* 0x000fea000b800000 */
[----:B------:R-:W2:Y:S02]  /*1680*/  LDG.E R2, desc[UR36][R4.64] ;  /* 0x0000002404027981 */ /* 0x000ea4000c1e1900 */
[----:B--2---:R-:W0:Y:S01]  /*1690*/  F2I.S64.TRUNC R2, R2 ;  /* 0x0000000200027311 */ /* 0x004e22000020d900 */
[----:B------:R-:W-:Y:S05]  /*16a0*/  BRA `(.L_x_14603) ;  /* 0x0000000800e47947 */ /* 0x000fea0003800000 */
.L_x_14607:
[----:B------:R-:W2:Y:S02]  /*16b0*/  LDG.E.U16 R4, desc[UR36][R4.64] ;  /* 0x0000002404047981 */ /* 0x000ea4000c1e1500 */
[----:B--2---:R-:W-:-:S06]  /*16c0*/  HADD2.F32 R2, -RZ, R4.H0_H0 ;  /* 0x20000004ff027230 */ /* 0x004fcc0000004100 */
[----:B------:R-:W0:Y:S01]  /*16d0*/  F2I.S64.TRUNC R2, R2 ;  /* 0x0000000200027311 */ /* 0x000e22000020d900 */
[----:B------:R-:W-:Y:S05]  /*16e0*/  BRA `(.L_x_14603) ;  /* 0x0000000800d47947 */ /* 0x000fea0003800000 */
.L_x_14606:
[----:B------:R-:W-:-:S09]  /*16f0*/  UISETP.NE.AND UP0, UPT, UR4, 0x7, UPT ;  /* 0x000000070400788c */ /* 0x000fd2000bf05270 */
[----:B------:R-:W-:Y:S05]  /*1700*/  BRA.U !UP0, `(.L_x_14608) ;  /* 0x00000001082c7547 */ /* 0x000fea000b800000 */
[----:B------:R-:W-:-:S09]  /*1710*/  UISETP.NE.AND UP0, UPT, UR4, 0x8, UPT ;  /* 0x000000080400788c */ /* 0x000fd2000bf05270 */
[----:B------:R-:W-:Y:S05]  /*1720*/  BRA.U !UP0, `(.L_x_14609) ;  /* 0x0000000108147547 */ /* 0x000fea000b800000 */
[----:B------:R-:W-:-:S09]  /*1730*/  UISETP.NE.AND UP0, UPT, UR4, 0x9, UPT ;  /* 0x000000090400788c */ /* 0x000fd2000bf05270 */
[----:B------:R-:W-:Y:S05]  /*1740*/  BRA.U UP0, `(.L_x_14602) ;  /* 0x0000000900387547 */ /* 0x000fea000b800000 */
[----:B------:R-:W2:Y:S02]  /*1750*/  LDG.E R2, desc[UR36][R4.64] ;  /* 0x0000002404027981 */ /* 0x000ea4000c1e1900 */
[----:B--2---:R-:W0:Y:S01]  /*1760*/  F2I.S64.TRUNC R2, R2 ;  /* 0x0000000200027311 */ /* 0x004e22000020d900 */
[----:B------:R-:W-:Y:S05]  /*1770*/  BRA `(.L_x_14603) ;  /* 0x0000000800b07947 */ /* 0x000fea0003800000 */
.L_x_14609:
[----:B------:R-:W2:Y:S02]  /*1780*/  LDG.E.U16 R4, desc[UR36][R4.64] ;  /* 0x0000002404047981 */ /* 0x000ea4000c1e1500 */
[----:B--2---:R-:W-:-:S06]  /*1790*/  HADD2.F32 R2, -RZ, R4.H0_H0 ;  /* 0x20000004ff027230 */ /* 0x004fcc0000004100 */
[----:B------:R-:W0:Y:S01]  /*17a0*/  F2I.S64.TRUNC R2, R2 ;  /* 0x0000000200027311 */ /* 0x000e22000020d900 */
[----:B------:R-:W-:Y:S05]  /*17b0*/  BRA `(.L_x_14603) ;  /* 0x0000000800a07947 */ /* 0x000fea0003800000 */
.L_x_14608:
[----:B------:R-:W2:Y:S02]  /*17c0*/  LDG.E.64 R2, desc[UR36][R4.64] ;  /* 0x0000002404027981 */ /* 0x000ea4000c1e1b00 */
[----:B--2---:R-:W0:Y:S01]  /*17d0*/  F2I.S64.F64.TRUNC R2, R2 ;  /* 0x0000000200027311 */ /* 0x004e22000030d900 */
[----:B------:R-:W-:Y:S05]  /*17e0*/  BRA `(.L_x_14603) ;  /* 0x0000000800947947 */ /* 0x000fea0003800000 */
.L_x_14598:
        /* <DEDUP_REMOVED lines=13> */
.L_x_14612:
[----:B------:R-:W2:Y:S02]  /*18c0*/  LDG.E.64 R2, desc[UR36][R4.64] ;  /* 0x0000002404027981 */ /* 0x000ea4000c1e1b00 */
[----:B--2---:R-:W0:Y:S01]  /*18d0*/  F2I.S64.F64.TRUNC R2, R2 ;  /* 0x0000000200027311 */ /* 0x004e22000030d900 */
[----:B------:R-:W-:Y:S05]  /*18e0*/  BRA `(.L_x_14603) ;  /* 0x0000000800547947 */ /* 0x000fea0003800000 */
.L_x_14611:
        /* <DEDUP_REMOVED lines=23> */
[----:B------:R-:W-:-:S06]  /*1a60*/  LOP3.LUT R3, R3, 0x80000000, R0, 0xf8, !PT ;  /* 0x8000000003037812 */ /* 0x000fcc00078ef800 */
[----:B------:R-:W0:Y:S01]  /*1a70*/  F2I.S64.TRUNC R2, R3 ;  /* 0x0000000300027311 */ /* 0x000e22000020d900 */
[----:B------:R-:W-:Y:S05]  /*1a80*/  BRA `(.L_x_14603) ;  /* 0x0000000400ec7947 */ /* 0x000fea0003800000 */
.L_x_14614:
        /* <DEDUP_REMOVED lines=11> */
[----:B------:R-:W0:Y:S01]  /*1b40*/  F2I.S64.TRUNC R2, R3 ;  /* 0x0000000300027311 */ /* 0x000e22000020d900 */
[----:B------:R-:W-:Y:S05]  /*1b50*/  BRA `(.L_x_14603) ;  /* 0x0000000400b87947 */ /* 0x000fea0003800000 */
.L_x_14613:
[----:B------:R-:W2:Y:S02]  /*1b60*/  LDG.E.U16 R2, desc[UR36][R4.64] ;  /* 0x0000002404027981 */ /* 0x000ea4000c1e1500 */
[----:B--2---:R-:W-:-:S06]  /*1b70*/  IMAD.U32 R2, R2, 0x10000, RZ ;  /* 0x0001000002027824 */ /* 0x004fcc00078e00ff */
[----:B------:R-:W0:Y:S01]  /*1b80*/  F2I.S64.TRUNC R2, R2 ;  /* 0x0000000200027311 */ /* 0x000e22000020d900 */
[----:B------:R-:W-:Y:S05]  /*1b90*/  BRA `(.L_x_14603) ;  /* 0x0000000400a87947 */ /* 0x000fea0003800000 */
.L_x_14610:
        /* <DEDUP_REMOVED lines=9> */
[----:B------:R-:W-:Y:S01]  /*1c30*/  MOV R3, RZ ;  /* 0x000000ff00037202 */ /* 0x000fe20000000f00 */
[----:B------:R-:W-:Y:S06]  /*1c40*/  BRA `(.L_x_14603) ;  /* 0x00000004007c7947 */ /* 0x000fec0003800000 */
.L_x_14617:
        /* <DEDUP_REMOVED lines=21> */
.L_x_14621:
[----:B------:R-:W-:Y:S05]  /*1da0*/  BSYNC.RECONVERGENT B1 ;  /* 0x0000000000017941 */ /* 0x000fea0003800200 */
.L_x_14620:
[----:B------:R-:W-:Y:S01]  /*1db0*/  IMAD.SHL.U32 R0, R0, 0x100000, RZ ;  /* 0x0010000000007824 */ /* 0x000fe200078e00ff */
[----:B------:R-:W-:-:S04]  /*1dc0*/  LEA R2, R2, 0x3b800000, 0x17 ;  /* 0x3b80000002027811 */ /* 0x000fc800078eb8ff */
[----:B------:R-:W-:-:S07]  /*1dd0*/  LOP3.LUT R2, R2, R0, R7, 0xfe, !PT ;  /* 0x0000000002027212 */ /* 0x000fce00078efe07 */
.L_x_14619:
[----:B------:R-:W-:Y:S05]  /*1de0*/  BSYNC.RECONVERGENT B0 ;  /* 0x0000000000007941 */ /* 0x000fea0003800200 */
.L_x_14618:
[----:B------:R-:W1:Y:S01]  /*1df0*/  F2I.S64.TRUNC R2, R2 ;  /* 0x0000000200027311 */ /* 0x000e62000020d900 */
[----:B------:R-:W-:Y:S05]  /*1e00*/  BRA `(.L_x_14603) ;  /* 0x00000004000c7947 */ /* 0x000fea0003800000 */
.L_x_14616:
        /* <DEDUP_REMOVED lines=21> */
.L_x_14625:
[----:B------:R-:W-:Y:S05]  /*1f60*/  BSYNC.RECONVERGENT B1 ;  /* 0x0000000000017941 */ /* 0x000fea0003800200 */
.L_x_14624:
[----:B------:R-:W-:Y:S01]  /*1f70*/  IMAD.SHL.U32 R0, R0, 0x200000, RZ ;  /* 0x0020000000007824 */ /* 0x000fe200078e00ff */
[----:B------:R-:W-:-:S04]  /*1f80*/  LEA R2, R2, 0x37800000, 0x17 ;  /* 0x3780000002027811 */ /* 0x000fc800078eb8ff */
[----:B------:R-:W-:-:S07]  /*1f90*/  LOP3.LUT R2, R2, R0, R7, 0xfe, !PT ;  /* 0x0000000002027212 */ /* 0x000fce00078efe07 */
.L_x_14623:
[----:B------:R-:W-:Y:S05]  /*1fa0*/  BSYNC.RECONVERGENT B0 ;  /* 0x0000000000007941 */ /* 0x000fea0003800200 */
.L_x_14622:
[----:B------:R-:W2:Y:S01]  /*1fb0*/  F2I.S64.TRUNC R2, R2 ;  /* 0x0000000200027311 */ /* 0x000ea2000020d900 */
[----:B------:R-:W-:Y:S05]  /*1fc0*/  BRA `(.L_x_14603) ;  /* 0x00000000009c7947 */ /* 0x000fea0003800000 */
.L_x_14615:
[----:B------:R-:W-:-:S09]  /*1fd0*/  UISETP.NE.AND UP0, UPT, UR4, 0x1c, UPT ;  /* 0x0000001c0400788c */ /* 0x000fd2000bf05270 */
[----:B------:R-:W-:Y:S05]  /*1fe0*/  BRA.U !UP0, `(.L_x_14626) ;  /* 0x00000001088c7547 */ /* 0x000fea000b800000 */
[----:B------:R-:W-:-:S09]  /*1ff0*/  UISETP.NE.AND UP0, UPT, UR4, 0x1d, UPT ;  /* 0x0000001d0400788c */ /* 0x000fd2000bf05270 */
[----:B------:R-:W-:Y:S05]  /*2000*/  BRA.U !UP0, `(.L_x_14627) ;  /* 0x00000001087c7547 */ /* 0x000fea000b800000 */
[----:B------:R-:W-:-:S09]  /*2010*/  UISETP.NE.AND UP0, UPT, UR4, 0x2c, UPT ;  /* 0x0000002c0400788c */ /* 0x000fd2000bf05270 */
[----:B------:R-:W-:Y:S05]  /*2020*/  BRA.U !UP0, `(.L_x_14628) ;  /* 0x0000000108487547 */ /* 0x000fea000b800000 */
.L_x_14602:
        /* <DEDUP_REMOVED lines=16> */
.L_x_14629:
[----:B------:R-:W-:Y:S01]  /*2130*/  CS2R R2, SRZ ;  /* 0x0000000000027805 */ /* 0x000fe2000001ff00 */
[----:B------:R-:W-:Y:S06]  /*2140*/  BRA `(.L_x_14603) ;  /* 0x00000000003c7947 */ /* 0x000fec0003800000 */
.L_x_14628:
        /* <DEDUP_REMOVED lines=8> */
.L_x_14631:
[----:B------:R-:W-:Y:S05]  /*21d0*/  BSYNC.RECONVERGENT B0 ;  /* 0x0000000000007941 */ /* 0x000fea0003800200 */
.L_x_14630:
[----:B------:R-:W4:Y:S01]  /*21e0*/  F2I.S64.TRUNC R2, R2 ;  /* 0x0000000200027311 */ /* 0x000f22000020d900 */
[----:B------:R-:W-:Y:S05]  /*21f0*/  BRA `(.L_x_14603) ;  /* 0x0000000000107947 */ /* 0x000fea0003800000 */
.L_x_14627:
[----:B------:R0:W5:Y:S01]  /*2200*/  LDG.E.64 R2, desc[UR36][R4.64] ;  /* 0x0000002404027981 */ /* 0x000162000c1e1b00 */
[----:B------:R-:W-:Y:S05]  /*2210*/  BRA `(.L_x_14603) ;  /* 0x0000000000087947 */ /* 0x000fea0003800000 */
.L_x_14626:
[----:B------:R3:W5:Y:S01]  /*2220*/  LDG.E R2, desc[UR36][R4.64] ;  /* 0x0000002404027981 */ /* 0x000762000c1e1900 */
[----:B------:R-:W-:-:S07]  /*2230*/  IMAD.MOV.U32 R3, RZ, RZ, RZ ;  /* 0x000000ffff037224 */ /* 0x000fce00078e00ff */
.L_x_14603:
[----:B------:R-:W0:Y:S01]  /*2240*/  LDCU UR4, c[0x0][0x59c] ;  /* 0x0000b380ff0477ac */ /* 0x000e220008000800 */
[----:B------:R-:W-:Y:S01]  /*2250*/  BSSY.RECONVERGENT B0, `(.L_x_14632) ;  /* 0x000001c000007945 */ /* 0x000fe20003800200 */
[----:B012-45:R-:W-:-:S04]  /*2260*/  LOP3.LUT R0, R3, UR4, RZ, 0xfc, !PT ;  /* 0x0000000403007c12 */ /* 0x037fc8000f8efcff */
[----:B------:R-:W-:-:S13]  /*2270*/  ISETP.NE.U32.AND P0, PT, R0, RZ, PT ;  /* 0x000000ff0000720c */ /* 0x000fda0003f05070 */
[----:B------:R-:W-:Y:S05]  /*2280*/  @P0 BRA `(.L_x_14633) ;  /* 0x0000000000540947 */ /* 0x000fea0003800000 */
[----:B------:R-:W0:Y:S02]  /*2290*/  LDCU UR4, c[0x0][0x598] ;  /* 0x0000b300ff0477ac */ /* 0x000e240008000800 */
[----:B0-----:R-:W0:Y:S01]  /*22a0*/  I2F.U32.RP R0, UR4 ;  /* 0x0000000400007d06 */ /* 0x001e220008209000 */
[----:B------:R-:W-:-:S07]  /*22b0*/  ISETP.NE.U32.AND P2, PT, RZ, UR4, PT ;  /* 0x00000004ff007c0c */ /* 0x000fce000bf45070 */
[----:B0-----:R-:W3:Y:S02]  /*22c0*/  MUFU.RCP R0, R0 ;  /* 0x0000000000007308 */ /* 0x001ee40000001000 */
[----:B---3--:R-:W-:-:S06]  /*22d0*/  IADD3 R4, PT, PT, R0, 0xffffffe, RZ ;  /* 0x0ffffffe00047810 */ /* 0x008fcc0007ffe0ff */
[----:B------:R0:W1:Y:S02]  /*22e0*/  F2I.FTZ.U32.TRUNC.NTZ R5, R4 ;  /* 0x0000000400057305 */ /* 0x000064000021f000 */
[----:B0-----:R-:W-:Y:S02]  /*22f0*/  IMAD.MOV.U32 R4, RZ, RZ, RZ ;  /* 0x000000ffff047224 */ /* 0x001fe400078e00ff */
[----:B-1----:R-:W-:-:S04]  /*2300*/  IMAD.MOV R3, RZ, RZ, -R5 ;  /* 0x000000ffff037224 */ /* 0x002fc800078e0a05 */
[----:B------:R-:W-:-:S04]  /*2310*/  IMAD R3, R3, UR4, RZ ;  /* 0x0000000403037c24 */ /* 0x000fc8000f8e02ff */
[----:B------:R-:W-:-:S06]  /*2320*/  IMAD.HI.U32 R5, R5, R3, R4 ;  /* 0x0000000305057227 */ /* 0x000fcc00078e0004 */
[----:B------:R-:W-:-:S04]  /*2330*/  IMAD.HI.U32 R4, R5, R2, RZ ;  /* 0x0000000205047227 */ /* 0x000fc800078e00ff */
[----:B------:R-:W-:Y:S01]  /*2340*/  IMAD.MOV.U32 R5, RZ, RZ, RZ ;  /* 0x000000ffff057224 */ /* 0x000fe200078e00ff */
[----:B------:R-:W-:-:S05]  /*2350*/  IADD3 R3, PT, PT, -R4, RZ, RZ ;  /* 0x000000ff04037210 */ /* 0x000fca0007ffe1ff */
[----:B------:R-:W-:-:S05]  /*2360*/  IMAD R2, R3, UR4, R2 ;  /* 0x0000000403027c24 */ /* 0x000fca000f8e0202 */
[----:B------:R-:W-:-:S13]  /*2370*/  ISETP.GE.U32.AND P0, PT, R2, UR4, PT ;  /* 0x0000000402007c0c */ /* 0x000fda000bf06070 */
[----:B------:R-:W-:Y:S02]  /*2380*/  @P0 VIADD R2, R2, -UR4 ;  /* 0x8000000402020c36 */ /* 0x000fe40008000000 */
[----:B------:R-:W-:-:S03]  /*2390*/  @P0 VIADD R4, R4, 0x1 ;  /* 0x0000000104040836 */ /* 0x000fc60000000000 */
[----:B------:R-:W-:-:S13]  /*23a0*/  ISETP.GE.U32.AND P1, PT, R2, UR4, PT ;  /* 0x0000000402007c0c */ /* 0x000fda000bf26070 */
[----:B------:R-:W-:Y:S02]  /*23b0*/  @P1 IADD3 R4, PT, PT, R4, 0x1, RZ ;  /* 0x0000000104041810 */ /* 0x000fe40007ffe0ff */
[----:B------:R-:W-:Y:S01]  /*23c0*/  @!P2 LOP3.LUT R4, RZ, UR4, RZ, 0x33, !PT ;  /* 0x00000004ff04ac12 */ /* 0x000fe2000f8e33ff */
[----:B------:R-:W-:Y:S06]  /*23d0*/  BRA `(.L_x_14634) ;  /* 0x00000000000c7947 */ /* 0x000fec0003800000 */
.L_x_14633:
[----:B------:R-:W-:Y:S01]  /*23e0*/  IMAD.MOV.U32 R0, RZ, RZ, R2 ;  /* 0x000000ffff007224 */ /* 0x000fe200078e0002 */
[----:B------:R-:W-:-:S07]  /*23f0*/  MOV R2, 0x2410 ;  /* 0x0000241000027802 */ /* 0x000fce0000000f00 */
[----:B---3--:R-:W-:Y:S05]  /*2400*/  CALL.REL.NOINC `($__internal_28_$__cuda_sm20_div_s64) ;  /* 0x000000a000a47944 */ /* 0x008fea0003c00000 */
.L_x_14634:
[----:B------:R-:W-:Y:S05]  /*2410*/  BSYNC.RECONVERGENT B0 ;  /* 0x0000000000007941 */ /* 0x000fea0003800200 */
.L_x_14632:
        /* <DEDUP_REMOVED lines=16> */
.L_x_14638:
[----:B------:R0:W-:Y:S01]  /*2520*/  STG.E.U8 desc[UR36][R2.64], R4 ;  /* 0x0000000402007986 */ /* 0x0001e2000c101124 */
[----:B------:R-:W-:Y:S05]  /*2530*/  BRA `(.L_x_14640) ;  /* 0x0000000c003c7947 */ /* 0x000fea0003800000 */
.L_x_14637:
        /* <DEDUP_REMOVED lines=8> */
.L_x_14642:
[----:B------:R0:W-:Y:S01]  /*25c0*/  STG.E desc[UR36][R2.64], R4 ;  /* 0x0000000402007986 */ /* 0x0001e2000c101924 */
[----:B------:R-:W-:Y:S05]  /*25d0*/  BRA `(.L_x_14640) ;  /* 0x0000000c00147947 */ /* 0x000fea0003800000 */
.L_x_14641:
[----:B------:R0:W-:Y:S01]  /*25e0*/  STG.E.U16 desc[UR36][R2.64], R4 ;  /* 0x0000000402007986 */ /* 0x0001e2000c101524 */
[----:B------:R-:W-:Y:S05]  /*25f0*/  BRA `(.L_x_14640) ;  /* 0x0000000c000c7947 */ /* 0x000fea0003800000 */
.L_x_14636:
        /* <DEDUP_REMOVED lines=9> */
.L_x_14644:
[----:B------:R-:W0:Y:S02]  /*2690*/  I2F.S64 R0, R4 ;  /* 0x0000000400007312 */ /* 0x000e240000301400 */
[----:B0-----:R-:W-:-:S05]  /*26a0*/  F2FP.F16.F32.PACK_AB R0, RZ, R0 ;  /* 0x00000000ff00723e */ /* 0x001fca00000000ff */
[----:B------:R0:W-:Y:S01]  /*26b0*/  STG.E.U16 desc[UR36][R2.64], R0 ;  /* 0x0000000002007986 */ /* 0x0001e2000c101524 */
[----:B------:R-:W-:Y:S05]  /*26c0*/  BRA `(.L_x_14640) ;  /* 0x0000000800d87947 */ /* 0x000fea0003800000 */
.L_x_14643:
        /* <DEDUP_REMOVED lines=8> */
[----:B0-----:R0:W-:Y:S01]  /*2750*/  STG.E.64 desc[UR36][R2.64], R6 ;  /* 0x0000000602007986 */ /* 0x0011e2000c101b24 */
[----:B------:R-:W-:Y:S05]  /*2760*/  BRA `(.L_x_14640) ;  /* 0x0000000800b07947 */ /* 0x000fea0003800000 */
.L_x_14646:
[----:B------:R-:W0:Y:S02]  /*2770*/  I2F.S64 R4, R4 ;  /* 0x0000000400047312 */ /* 0x000e240000301400 */
[----:B0-----:R-:W-:-:S04]  /*2780*/  F2FP.F16.F32.PACK_AB R5, RZ, R4 ;  /* 0x00000004ff05723e */ /* 0x001fc800000000ff */
[----:B------:R-:W-:-:S05]  /*2790*/  PRMT R5, R5, 0x5410, RZ ;  /* 0x0000541005057816 */ /* 0x000fca00000000ff */
[----:B------:R0:W-:Y:S01]  /*27a0*/  STG.E desc[UR36][R2.64], R5 ;  /* 0x0000000502007986 */ /* 0x0001e2000c101924 */
[----:B------:R-:W-:Y:S05]  /*27b0*/  BRA `(.L_x_14640) ;  /* 0x00000008009c7947 */ /* 0x000fea0003800000 */
.L_x_14645:
[----:B------:R-:W0:Y:S02]  /*27c0*/  I2F.F64.S64 R4, R4 ;  /* 0x0000000400047312 */ /* 0x000e240000301c00 */
[----:B0-----:R0:W-:Y:S01]  /*27d0*/  STG.E.64 desc[UR36][R2.64], R4 ;  /* 0x0000000402007986 */ /* 0x0011e2000c101b24 */
[----:B------:R-:W-:Y:S05]  /*27e0*/  BRA `(.L_x_14640) ;  /* 0x0000000800907947 */ /* 0x000fea0003800000 */
.L_x_14635:
        /* <DEDUP_REMOVED lines=13> */
.L_x_14649:
[----:B------:R-:W0:Y:S01]  /*28c0*/  I2F.F64.S64 R4, R4 ;  /* 0x0000000400047312 */ /* 0x000e220000301c00 */
[----:B------:R-:W-:-:S05]  /*28d0*/  CS2R R6, SRZ ;  /* 0x0000000000067805 */ /* 0x000fca000001ff00 */
[----:B0-----:R0:W-:Y:S01]  /*28e0*/  STG.E.128 desc[UR36][R2.64], R4 ;  /* 0x0000000402007986 */ /* 0x0011e2000c101d24 */
[----:B------:R-:W-:Y:S05]  /*28f0*/  BRA `(.L_x_14640) ;  /* 0x00000008004c7947 */ /* 0x000fea0003800000 */
.L_x_14648:
        /* <DEDUP_REMOVED lines=19> */
.L_x_14653:
[----:B------:R-:W-:Y:S05]  /*2a30*/  BSYNC.RECONVERGENT B0 ;  /* 0x0000000000007941 */ /* 0x000fea0003800200 */
.L_x_14652:
[----:B------:R-:W-:-:S05]  /*2a40*/  LOP3.LUT R7, R0, 0x80, R7, 0xf8, !PT ;  /* 0x0000008000077812 */ /* 0x000fca00078ef807 */
[----:B------:R0:W-:Y:S01]  /*2a50*/  STG.E.U8 desc[UR36][R2.64], R7 ;  /* 0x0000000702007986 */ /* 0x0001e2000c101124 */
[----:B------:R-:W-:Y:S05]  /*2a60*/  BRA `(.L_x_14640) ;  /* 0x0000000400f07947 */ /* 0x000fea0003800000 */
.L_x_14651:
[----:B------:R-:W0:Y:S01]  /*2a70*/  I2F.S64 R5, R4 ;  /* 0x0000000400057312 */ /* 0x000e220000301400 */
        /* <DEDUP_REMOVED lines=14> */
.L_x_14655:
[----:B------:R-:W-:Y:S05]  /*2b60*/  BSYNC.RECONVERGENT B0 ;  /* 0x0000000000007941 */ /* 0x000fea0003800200 */
.L_x_14654:
[----:B------:R-:W-:-:S05]  /*2b70*/  LOP3.LUT R7, R0, 0x80, R7, 0xf8, !PT ;  /* 0x0000008000077812 */ /* 0x000fca00078ef807 */
[----:B------:R0:W-:Y:S01]  /*2b80*/  STG.E.U8 desc[UR36][R2.64], R7 ;  /* 0x0000000702007986 */ /* 0x0001e2000c101124 */
[----:B------:R-:W-:Y:S05]  /*2b90*/  BRA `(.L_x_14640) ;  /* 0x0000000400a47947 */ /* 0x000fea0003800000 */
.L_x_14650:
[----:B------:R-:W0:Y:S02]  /*2ba0*/  I2F.S64 R0, R4 ;  /* 0x0000000400007312 */ /* 0x000e240000301400 */
[----:B0-----:R-:W-:-:S05]  /*2bb0*/  F2FP.BF16.F32.PACK_AB R0, RZ, R0 ;  /* 0x00000000ff00723e */ /* 0x001fca00000010ff */
[----:B------:R0:W-:Y:S01]  /*2bc0*/  STG.E.U16 desc[UR36][R2.64], R0 ;  /* 0x0000000002007986 */ /* 0x0001e2000c101524 */
[----:B------:R-:W-:Y:S05]  /*2bd0*/  BRA `(.L_x_14640) ;  /* 0x0000000400947947 */ /* 0x000fea0003800000 */
.L_x_14647:
        /* <DEDUP_REMOVED lines=10> */
.L_x_14658:
        /* <DEDUP_REMOVED lines=13> */
.L_x_14661:
[----:B------:R-:W-:-:S04]  /*2d50*/  SHF.R.U32.HI R0, RZ, 0x14, R5 ;  /* 0x00000014ff007819 */ /* 0x000fc80000011605 */
[----:B------:R-:W-:-:S04]  /*2d60*/  LOP3.LUT R0, R0, 0x1, RZ, 0xc0, !PT ;  /* 0x0000000100007812 */ /* 0x000fc800078ec0ff */
[----:B------:R-:W-:-:S04]  /*2d70*/  IADD3 R0, PT, PT, R5, 0x487ffff, R0 ;  /* 0x0487ffff05007810 */ /* 0x000fc80007ffe000 */
[----:B------:R-:W-:-:S04]  /*2d80*/  SHF.R.U32.HI R0, RZ, 0x14, R0 ;  /* 0x00000014ff007819 */ /* 0x000fc80000011600 */
[----:B------:R-:W-:-:S07]  /*2d90*/  LOP3.LUT R4, R0, 0xff, RZ, 0xc0, !PT ;  /* 0x000000ff00047812 */ /* 0x000fce00078ec0ff */
.L_x_14662:
[----:B------:R-:W-:-:S04]  /*2da0*/  SHF.R.U32.HI R5, RZ, 0x18, R5 ;  /* 0x00000018ff057819 */ /* 0x000fc80000011605 */
[----:B------:R-:W-:-:S04]  /*2db0*/  LOP3.LUT R4, R4, 0x80, R5, 0xf8, !PT ;  /* 0x0000008004047812 */ /* 0x000fc800078ef805 */
[----:B------:R-:W-:-:S07]  /*2dc0*/  PRMT R0, R4, 0x7610, R0 ;  /* 0x0000761004007816 */ /* 0x000fce0000000000 */
.L_x_14660:
[----:B------:R-:W-:Y:S05]  /*2dd0*/  BSYNC.RECONVERGENT B0 ;  /* 0x0000000000007941 */ /* 0x000fea0003800200 */
.L_x_14659:
[----:B------:R1:W-:Y:S01]  /*2de0*/  STG.E.U8 desc[UR36][R2.64], R0 ;  /* 0x0000000002007986 */ /* 0x0003e2000c101124 */
[----:B------:R-:W-:Y:S05]  /*2df0*/  BRA `(.L_x_14640) ;  /* 0x00000004000c7947 */ /* 0x000fea0003800000 */
.L_x_14657:
        /* <DEDUP_REMOVED lines=13> */
.L_x_14665:
[----:B------:R-:W-:-:S04]  /*2ed0*/  SHF.R.U32.HI R0, RZ, 0x15, R5 ;  /* 0x00000015ff007819 */ /* 0x000fc80000011605 */
[----:B------:R-:W-:-:S04]  /*2ee0*/  LOP3.LUT R0, R0, 0x1, RZ, 0xc0, !PT ;  /* 0x0000000100007812 */ /* 0x000fc800078ec0ff */
[----:B------:R-:W-:-:S04]  /*2ef0*/  IADD3 R0, PT, PT, R5, 0x88fffff, R0 ;  /* 0x088fffff05007810 */ /* 0x000fc80007ffe000 */
[----:B------:R-:W-:-:S04]  /*2f00*/  SHF.R.U32.HI R0, RZ, 0x15, R0 ;  /* 0x00000015ff007819 */ /* 0x000fc80000011600 */
[----:B------:R-:W-:-:S07]  /*2f10*/  LOP3.LUT R4, R0, 0xff, RZ, 0xc0, !PT ;  /* 0x000000ff00047812 */ /* 0x000fce00078ec0ff */
.L_x_14666:
[----:B------:R-:W-:-:S04]  /*2f20*/  SHF.R.U32.HI R5, RZ, 0x18, R5 ;  /* 0x00000018ff057819 */ /* 0x000fc80000011605 */
[----:B------:R-:W-:-:S04]  /*2f30*/  LOP3.LUT R4, R4, 0x80, R5, 0xf8, !PT ;  /* 0x0000008004047812 */ /* 0x000fc800078ef805 */
[----:B------:R-:W-:-:S07]  /*2f40*/  PRMT R0, R4, 0x7610, R0 ;  /* 0x0000761004007816 */ /* 0x000fce0000000000 */
.L_x_14664:
[----:B------:R-:W-:Y:S05]  /*2f50*/  BSYNC.RECONVERGENT B0 ;  /* 0x0000000000007941 */ /* 0x000fea0003800200 */
.L_x_14663:
[----:B------:R2:W-:Y:S01]  /*2f60*/  STG.E.U8 desc[UR36][R2.64], R0 ;  /* 0x0000000002007986 */ /* 0x0005e2000c101124 */
[----:B------:R-:W-:Y:S05]  /*2f70*/  BRA `(.L_x_14640) ;  /* 0x0000000000ac7947 */ /* 0x000fea0003800000 */
.L_x_14656:
[----:B------:R-:W-:-:S09]  /*2f80*/  UISETP.NE.AND UP0, UPT, UR4, 0x1c, UPT ;  /* 0x0000001c0400788c */ /* 0x000fd2000bf05270 */
[----:B------:R-:W-:Y:S05]  /*2f90*/  BRA.U !UP0, `(.L_x_14667) ;  /* 0x0000000108a07547 */ /* 0x000fea000b800000 */
[----:B------:R-:W-:-:S09]  /*2fa0*/  UISETP.NE.AND UP0, UPT, UR4, 0x1d, UPT ;  /* 0x0000001d0400788c */ /* 0x000fd2000bf05270 */
[----:B------:R-:W-:Y:S05]  /*2fb0*/  BRA.U !UP0, `(.L_x_14668) ;  /* 0x0000000108907547 */ /* 0x000fea000b800000 */
[----:B------:R-:W-:-:S09]  /*2fc0*/  UISETP.NE.AND UP0, UPT, UR4, 0x2c, UPT ;  /* 0x0000002c0400788c */ /* 0x000fd2000bf05270 */
[----:B------:R-:W-:Y:S05]  /*2fd0*/  BRA.U !UP0, `(.L_x_14669) ;  /* 0x0000000108447547 */ /* 0x000fea000b800000 */
.L_x_14639:
        /* <DEDUP_REMOVED lines=16> */
.L_x_14670:
[----:B------:R-:W-:Y:S05]  /*30e0*/  BRA `(.L_x_14640) ;  /* 0x0000000000507947 */ /* 0x000fea0003800000 */
.L_x_14669:
        /* <DEDUP_REMOVED lines=17> */
.L_x_14668:
[----:B------:R0:W-:Y:S01]  /*3200*/  STG.E.64 desc[UR36][R2.64], R4 ;  /* 0x0000000402007986 */ /* 0x0001e2000c101b24 */
[----:B------:R-:W-:Y:S05]  /*3210*/  BRA `(.L_x_14640) ;  /* 0x0000000000047947 */ /* 0x000fea0003800000 */
.L_x_14667:
[----:B------:R3:W-:Y:S02]  /*3220*/  STG.E desc[UR36][R2.64], R4 ;  /* 0x0000000402007986 */ /* 0x0007e4000c101924 */
.L_x_14640:
[----:B------:R-:W-:-:S07]  /*3230*/  VIADD R17, R17, 0x80 ;  /* 0x0000008011117836 */ /* 0x000fce0000000000 */
.L_x_14596:
[----:B------:R-:W-:Y:S05]  /*3240*/  BSYNC.RECONVERGENT B6 ;  /* 0x0000000000067941 */ /* 0x000fea0003800200 */
.L_x_14595:
[----:B------:R-:W5:Y:S01]  /*3250*/  LDCU UR4, c[0x0][0x380] ;  /* 0x00007000ff0477ac */ /* 0x000f620008000800 */
[----:B------:R-:W-:Y:S01]  /*3260*/  BSSY.RECONVERGENT B6, `(.L_x_14671) ;  /* 0x0000315000067945 */ /* 0x000fe20003800200 */
[----:B-----5:R-:W-:-:S13]  /*3270*/  ISETP.GE.AND P0, PT, R17, UR4, PT ;  /* 0x0000000411007c0c */ /* 0x020fda000bf06270 */
[----:B------:R-:W-:Y:S05]  /*3280*/  @P0 BRA `(.L_x_14672) ;  /* 0x0000003000480947 */ /* 0x000fea0003800000 */
[----:B------:R-:W5:Y:S01]  /*3290*/  LDCU UR4, c[0x0][0x388] ;  /* 0x00007100ff0477ac */ /* 0x000f620008000800 */
[----:B------:R-:W-:Y:S02]  /*32a0*/  HFMA2 R16, -RZ, RZ, 0, 0 ;  /* 0x00000000ff107431 */ /* 0x000fe400000001ff */
[----:B012---:R-:W-:Y:S01]  /*32b0*/  IMAD.MOV.U32 R0, RZ, RZ, RZ ;  /* 0x000000ffff007224 */ /* 0x007fe200078e00ff */
[----:B-----5:R-:W-:-:S09]  /*32c0*/  UISETP.NE.AND UP0, UPT, UR4, URZ, UPT ;  /* 0x000000ff0400728c */ /* 0x020fd2000bf05270 */
[----:B------:R-:W-:Y:S05]  /*32d0*/  BRA.U !UP0, `(.L_x_14673) ;  /* 0x0000001108a87547 */ /* 0x000fea000b800000 */
[----:B------:R-:W3:Y:S01]  /*32e0*/  LDCU.64 UR4, c[0x0][0x390] ;  /* 0x00007200ff0477ac */ /* 0x000ee20008000a00 */
[----:B------:R-:W-:Y:S01]  /*32f0*/  IMAD.MOV.U32 R16, RZ, RZ, RZ ;  /* 0x000000ffff107224 */ /* 0x000fe200078e00ff */
[----:B------:R-:W0:Y:S01]  /*3300*/  LDCU UR6, c[0x0][0x38c] ;  /* 0x00007180ff0677ac */ /* 0x000e220008000800 */
[----:B------:R-:W1:Y:S01]  /*3310*/  LDCU.64 UR8, c[0x0][0x4b8] ;  /* 0x00009700ff0877ac */ /* 0x000e620008000a00 */
[----:B------:R-:W-:Y:S01]  /*3320*/  UISETP.NE.AND UP0, UPT, UR43, URZ, UPT ;  /* 0x000000ff2b00728c */ /* 0x000fe2000bf05270 */
[----:B---34-:R-:W-:-:S05]  /*3330*/  IMAD.HI.U32 R2, R17, UR4, R16 ;  /* 0x0000000411027c27 */ /* 0x018fca000f8e0010 */
[----:B------:R-:W-:-:S05]  /*3340*/  SHF.R.U32.HI R3, RZ, UR5, R2 ;  /* 0x00000005ff037c19 */ /* 0x000fca0008011602 */
[----:B------:R-:W-:-:S04]  /*3350*/  IMAD.MOV R0, RZ, RZ, -R3 ;  /* 0x000000ffff007224 */ /* 0x000fc800078e0a03 */
[----:B0-----:R-:W-:-:S04]  /*3360*/  IMAD R0, R0, UR6, R17 ;  /* 0x0000000600007c24 */ /* 0x001fc8000f8e0211 */
[C---:B-1----:R-:W-:Y:S02]  /*3370*/  IMAD R16, R0.reuse, UR8, RZ ;  /* 0x0000000800107c24 */ /* 0x042fe4000f8e02ff */
        /* <DEDUP_REMOVED lines=288> */
.L_x_14673:
[----:B------:R-:W3:Y:S01]  /*4580*/  LDCU.64 UR6, c[0x0][0x588] ;  /* 0x0000b100ff0677ac */ /* 0x000ee20008000a00 */
[----:B------:R-:W-:-:S04]  /*4590*/  UPRMT UR4, UR44, 0x9910, URZ ;  /* 0x000099102c047896 */ /* 0x000fc800080000ff */
[----:B------:R-:W-:Y:S01]  /*45a0*/  UISETP.GT.AND UP0, UPT, UR4, 0x9, UPT ;  /* 0x000000090400788c */ /* 0x000fe2000bf04270 */
[----:B---3--:R-:W-:-:S04]  /*45b0*/  IADD3 R4, P0, PT, R0, UR6, RZ ;  /* 0x0000000600047c10 */ /* 0x008fc8000ff1e0ff */
[----:B----4-:R-:W-:-:S04]  /*45c0*/  IADD3.X R5, PT, PT, RZ, UR7, RZ, P0, !PT ;  /* 0x00000007ff057c10 */ /* 0x010fc800087fe4ff */
        /* <DEDUP_REMOVED lines=12> */
.L_x_14677:
[----:B------:R0:W5:Y:S01]  /*4690*/  LDG.E.U8 R2, desc[UR36][R4.64] ;  /* 0x0000002404027981 */ /* 0x000162000c1e1100 */
[----:B------:R-:W-:Y:S01]  /*46a0*/  IMAD.MOV.U32 R3, RZ, RZ, RZ ;  /* 0x000000ffff037224 */ /* 0x000fe200078e00ff */
[----:B------:R-:W-:Y:S06]  /*46b0*/  BRA `(.L_x_14679) ;  /* 0x0000000c00407947 */ /* 0x000fec0003800000 */
.L_x_14676:
        /* <DEDUP_REMOVED lines=8> */
.L_x_14681:
[----:B------:R-:W2:Y:S02]  /*4740*/  LDG.E R2, desc[UR36][R4.64] ;  /* 0x0000002404027981 */ /* 0x000ea4000c1e1900 */
[----:B--2---:R-:W-:Y:S01]  /*4750*/  SHF.R.S32.HI R3, RZ, 0x1f, R2 ;  /* 0x0000001fff037819 */ /* 0x004fe20000011402 */
[----:B------:R-:W-:Y:S06]  /*4760*/  BRA `(.L_x_14679) ;  /* 0x0000000c00147947 */ /* 0x000fec0003800000 */
.L_x_14680:
[----:B------:R-:W2:Y:S02]  /*4770*/  LDG.E.S16 R2, desc[UR36][R4.64] ;  /* 0x0000002404027981 */ /* 0x000ea4000c1e1700 */
[----:B--2---:R-:W-:Y:S01]  /*4780*/  SHF.R.S32.HI R3, RZ, 0x1f, R2 ;  /* 0x0000001fff037819 */ /* 0x004fe20000011402 */
[----:B------:R-:W-:Y:S06]  /*4790*/  BRA `(.L_x_14679) ;  /* 0x0000000c00087947 */ /* 0x000fec0003800000 */
.L_x_14675:
        /* <DEDUP_REMOVED lines=9> */
.L_x_14683:
[----:B------:R-:W2:Y:S02]  /*4830*/  LDG.E.U16 R4, desc[UR36][R4.64] ;  /* 0x0000002404047981 */ /* 0x000ea4000c1e1500 */
[----:B--2---:R-:W-:-:S06]  /*4840*/  HADD2.F32 R2, -RZ, R4.H0_H0 ;  /* 0x20000004ff027230 */ /* 0x004fcc0000004100 */
[----:B------:R-:W0:Y:S01]  /*4850*/  F2I.S64.TRUNC R2, R2 ;  /* 0x0000000200027311 */ /* 0x000e22000020d900 */
[----:B------:R-:W-:Y:S05]  /*4860*/  BRA `(.L_x_14679) ;  /* 0x0000000800d47947 */ /* 0x000fea0003800000 */
.L_x_14682:
        /* <DEDUP_REMOVED lines=9> */
.L_x_14685:
[----:B------:R-:W2:Y:S02]  /*4900*/  LDG.E.U16 R4, desc[UR36][R4.64] ;  /* 0x0000002404047981 */ /* 0x000ea4000c1e1500 */
[----:B--2---:R-:W-:-:S06]  /*4910*/  HADD2.F32 R2, -RZ, R4.H0_H0 ;  /* 0x20000004ff027230 */ /* 0x004fcc0000004100 */
[----:B------:R-:W0:Y:S01]  /*4920*/  F2I.S64.TRUNC R2, R2 ;  /* 0x0000000200027311 */ /* 0x000e22000020d900 */
[----:B------:R-:W-:Y:S05]  /*4930*/  BRA `(.L_x_14679) ;  /* 0x0000000800a07947 */ /* 0x000fea0003800000 */
.L_x_14684:
[----:B------:R-:W2:Y:S02]  /*4940*/  LDG.E.64 R2, desc[UR36][R4.64] ;  /* 0x0000002404027981 */ /* 0x000ea4000c1e1b00 */
[----:B--2---:R-:W0:Y:S01]  /*4950*/  F2I.S64.F64.TRUNC R2, R2 ;  /* 0x0000000200027311 */ /* 0x004e22000030d900 */
[----:B------:R-:W-:Y:S05]  /*4960*/  BRA `(.L_x_14679) ;  /* 0x0000000800947947 */ /* 0x000fea0003800000 */
.L_x_14674:
        /* <DEDUP_REMOVED lines=13> */
.L_x_14688:
[----:B------:R-:W2:Y:S02]  /*4a40*/  LDG.E.64 R2, desc[UR36][R4.64] ;  /* 0x0000002404027981 */ /* 0x000ea4000c1e1b00 */
[----:B--2---:R-:W0:Y:S01]  /*4a50*/  F2I.S64.F64.TRUNC R2, R2 ;  /* 0x0000000200027311 */ /* 0x004e22000030d900 */
[----:B------:R-:W-:Y:S05]  /*4a60*/  BRA `(.L_x_14679) ;  /* 0x0000000800547947 */ /* 0x000fea0003800000 */
.L_x_14687:
        /* <DEDUP_REMOVED lines=24> */
[----:B------:R-:W0:Y:S01]  /*4bf0*/  F2I.S64.TRUNC R2, R3 ;  /* 0x0000000300027311 */ /* 0x000e22000020d900 */
[----:B------:R-:W-:Y:S05]  /*4c00*/  BRA `(.L_x_14679) ;  /* 0x0000000400ec7947 */ /* 0x000fea0003800000 */
.L_x_14690:
        /* <DEDUP_REMOVED lines=11> */
[----:B------:R-:W0:Y:S01]  /*4cc0*/  F2I.S64.TRUNC R2, R3 ;  /* 0x0000000300027311 */ /* 0x000e22000020d900 */
[----:B------:R-:W-:Y:S05]  /*4cd0*/  BRA `(.L_x_14679) ;  /* 0x0000000400b87947 */ /* 0x000fea0003800000 */
.L_x_14689:
[----:B------:R-:W2:Y:S02]  /*4ce0*/  LDG.E.U16 R2, desc[UR36][R4.64] ;  /* 0x0000002404027981 */ /* 0x000ea4000c1e1500 */
[----:B--2---:R-:W-:-:S06]  /*4cf0*/  SHF.L.U32 R2, R2, 0x10, RZ ;  /* 0x0000001002027819 */ /* 0x004fcc00000006ff */
[----:B------:R-:W0:Y:S01]  /*4d00*/  F2I.S64.TRUNC R2, R2 ;  /* 0x0000000200027311 */ /* 0x000e22000020d900 */
[----:B------:R-:W-:Y:S05]  /*4d10*/  BRA `(.L_x_14679) ;  /* 0x0000000400a87947 */ /* 0x000fea0003800000 */
.L_x_14686:
        /* <DEDUP_REMOVED lines=11> */
.L_x_14693:
        /* <DEDUP_REMOVED lines=21> */
.L_x_14697:
[----:B------:R-:W-:Y:S05]  /*4f20*/  BSYNC.RECONVERGENT B1 ;  /* 0x0000000000017941 */ /* 0x000fea0003800200 */
.L_x_14696:
[----:B------:R-:W-:Y:S02]  /*4f30*/  SHF.L.U32 R0, R0, 0x14, RZ ;  /* 0x0000001400007819 */ /* 0x000fe400000006ff */
[----:B------:R-:W-:-:S04]  /*4f40*/  LEA R2, R2, 0x3b800000, 0x17 ;  /* 0x3b80000002027811 */ /* 0x000fc800078eb8ff */
[----:B------:R-:W-:-:S07]  /*4f50*/  LOP3.LUT R2, R2, R0, R7, 0xfe, !PT ;  /* 0x0000000002027212 */ /* 0x000fce00078efe07 */
.L_x_14695:
[----:B------:R-:W-:Y:S05]  /*4f60*/  BSYNC.RECONVERGENT B0 ;  /* 0x0000000000007941 */ /* 0x000fea0003800200 */
.L_x_14694:
[----:B------:R-:W1:Y:S01]  /*4f70*/  F2I.S64.TRUNC R2, R2 ;  /* 0x0000000200027311 */ /* 0x000e62000020d900 */
[----:B------:R-:W-:Y:S05]  /*4f80*/  BRA `(.L_x_14679) ;  /* 0x00000004000c7947 */ /* 0x000fea0003800000 */
.L_x_14692:
        /* <DEDUP_REMOVED lines=21> */
.L_x_14701:
[----:B------:R-:W-:Y:S05]  /*50e0*/  BSYNC.RECONVERGENT B1 ;  /* 0x0000000000017941 */ /* 0x000fea0003800200 */
.L_x_14700:
[----:B------:R-:W-:Y:S01]  /*50f0*/  IMAD.SHL.U32 R0, R0, 0x200000, RZ ;  /* 0x0020000000007824 */ /* 0x000fe200078e00ff */
[----:B------:R-:W-:-:S04]  /*5100*/  LEA R2, R2, 0x37800000, 0x17 ;  /* 0x3780000002027811 */ /* 0x000fc800078eb8ff */
[----:B------:R-:W-:-:S07]  /*5110*/  LOP3.LUT R2, R2, R0, R7, 0xfe, !PT ;  /* 0x0000000002027212 */ /* 0x000fce00078efe07 */
.L_x_14699:
[----:B------:R-:W-:Y:S05]  /*5120*/  BSYNC.RECONVERGENT B0 ;  /* 0x0000000000007941 */ /* 0x000fea0003800200 */
.L_x_14698:
[----:B------:R-:W2:Y:S01]  /*5130*/  F2I.S64.TRUNC R2, R2 ;  /* 0x0000000200027311 */ /* 0x000ea2000020d900 */
[----:B------:R-:W-:Y:S05]  /*5140*/  BRA `(.L_x_14679) ;  /* 0x00000000009c7947 */ /* 0x000fea0003800000 */
.L_x_14691:
        /* <DEDUP_REMOVED lines=14> */
.L_x_14705:
[----:B------:R-:W-:Y:S05]  /*5230*/  BSYNC.RECONVERGENT B0 ;  /* 0x0000000000007941 */ /* 0x000fea0003800200 */
.L_x_14704:
[----:B------:R-:W4:Y:S01]  /*5240*/  F2I.S64.TRUNC R2, R2 ;  /* 0x0000000200027311 */ /* 0x000f22000020d900 */
[----:B------:R-:W-:Y:S05]  /*5250*/  BRA `(.L_x_14679) ;  /* 0x0000000000587947 */ /* 0x000fea0003800000 */
.L_x_14678:
        /* <DEDUP_REMOVED lines=16> */
.L_x_14706:
[----:B------:R-:W-:Y:S01]  /*5360*/  CS2R R2, SRZ ;  /* 0x0000000000027805 */ /* 0x000fe2000001ff00 */
[----:B------:R-:W-:Y:S06]  /*5370*/  BRA `(.L_x_14679) ;  /* 0x0000000000107947 */ /* 0x000fec0003800000 */
.L_x_14703:
[----:B------:R0:W5:Y:S01]  /*5380*/  LDG.E.64 R2, desc[UR36][R4.64] ;  /* 0x0000002404027981 */ /* 0x000162000c1e1b00 */
[----:B------:R-:W-:Y:S05]  /*5390*/  BRA `(.L_x_14679) ;  /* 0x0000000000087947 */ /* 0x000fea0003800000 */
.L_x_14702:
[----:B------:R3:W5:Y:S01]  /*53a0*/  LDG.E R2, desc[UR36][R4.64] ;  /* 0x0000002404027981 */ /* 0x000762000c1e1900 */
[----:B------:R-:W-:-:S07]  /*53b0*/  MOV R3, RZ ;  /* 0x000000ff00037202 */ /* 0x000fce0000000f00 */
.L_x_14679:
[----:B------:R-:W0:Y:S01]  /*53c0*/  LDCU UR4, c[0x0][0x59c] ;  /* 0x0000b380ff0477ac */ /* 0x000e220008000800 */
[----:B------:R-:W-:Y:S01]  /*53d0*/  BSSY.RECONVERGENT B0, `(.L_x_14707) ;  /* 0x000001c000007945 */ /* 0x000fe20003800200 */
[----:B012-45:R-:W-:-:S04]  /*53e0*/  LOP3.LUT R0, R3, UR4, RZ, 0xfc, !PT ;  /* 0x0000000403007c12 */ /* 0x037fc8000f8efcff */
[----:B------:R-:W-:-:S13]  /*53f0*/  ISETP.NE.U32.AND P0, PT, R0, RZ, PT ;  /* 0x000000ff0000720c */ /* 0x000fda0003f05070 */
[----:B------:R-:W-:Y:S05]  /*5400*/  @P0 BRA `(.L_x_14708) ;  /* 0x0000000000540947 */ /* 0x000fea0003800000 */
[----:B------:R-:W0:Y:S01]  /*5410*/  LDCU UR4, c[0x0][0x598] ;  /* 0x0000b300ff0477ac */ /* 0x000e220008000800 */
[----:B---3--:R-:W-:Y:S01]  /*5420*/  HFMA2 R4, -RZ, RZ, 0, 0 ;  /* 0x00000000ff047431 */ /* 0x008fe200000001ff */
[----:B0-----:R-:W0:Y:S01]  /*5430*/  I2F.U32.RP R0, UR4 ;  /* 0x0000000400007d06 */ /* 0x001e220008209000 */
[----:B------:R-:W-:-:S07]  /*5440*/  ISETP.NE.U32.AND P2, PT, RZ, UR4, PT ;  /* 0x00000004ff007c0c */ /* 0x000fce000bf45070 */
[----:B0-----:R-:W0:Y:S02]  /*5450*/  MUFU.RCP R0, R0 ;  /* 0x0000000000007308 */ /* 0x001e240000001000 */
[----:B0-----:R-:W-:-:S06]  /*5460*/  VIADD R5, R0, 0xffffffe ;  /* 0x0ffffffe00057836 */ /* 0x001fcc0000000000 */
[----:B------:R-:W0:Y:S02]  /*5470*/  F2I.FTZ.U32.TRUNC.NTZ R5, R5 ;  /* 0x0000000500057305 */ /* 0x000e24000021f000 */
[----:B0-----:R-:W-:-:S04]  /*5480*/  IMAD.MOV R3, RZ, RZ, -R5 ;  /* 0x000000ffff037224 */ /* 0x001fc800078e0a05 */
[----:B------:R-:W-:-:S04]  /*5490*/  IMAD R3, R3, UR4, RZ ;  /* 0x0000000403037c24 */ /* 0x000fc8000f8e02ff */
[----:B------:R-:W-:-:S04]  /*54a0*/  IMAD.HI.U32 R3, R5, R3, R4 ;  /* 0x0000000305037227 */ /* 0x000fc800078e0004 */
[----:B------:R-:W-:Y:S02]  /*54b0*/  IMAD.MOV.U32 R5, RZ, RZ, RZ ;  /* 0x000000ffff057224 */ /* 0x000fe400078e00ff */
[----:B------:R-:W-:-:S04]  /*54c0*/  IMAD.HI.U32 R4, R3, R2, RZ ;  /* 0x0000000203047227 */ /* 0x000fc800078e00ff */
[----:B------:R-:W-:-:S04]  /*54d0*/  IMAD.MOV R3, RZ, RZ, -R4 ;  /* 0x000000ffff037224 */ /* 0x000fc800078e0a04 */
[----:B------:R-:W-:-:S05]  /*54e0*/  IMAD R2, R3, UR4, R2 ;  /* 0x0000000403027c24 */ /* 0x000fca000f8e0202 */
[----:B------:R-:W-:-:S13]  /*54f0*/  ISETP.GE.U32.AND P0, PT, R2, UR4, PT ;  /* 0x0000000402007c0c */ /* 0x000fda000bf06070 */
[----:B------:R-:W-:Y:S01]  /*5500*/  @P0 VIADD R2, R2, -UR4 ;  /* 0x8000000402020c36 */ /* 0x000fe20008000000 */
[----:B------:R-:W-:-:S04]  /*5510*/  @P0 IADD3 R4, PT, PT, R4, 0x1, RZ ;  /* 0x0000000104040810 */ /* 0x000fc80007ffe0ff */
[----:B------:R-:W-:-:S13]  /*5520*/  ISETP.GE.U32.AND P1, PT, R2, UR4, PT ;  /* 0x0000000402007c0c */ /* 0x000fda000bf26070 */
[----:B------:R-:W-:Y:S01]  /*5530*/  @P1 VIADD R4, R4, 0x1 ;  /* 0x0000000104041836 */ /* 0x000fe20000000000 */
[----:B------:R-:W-:Y:S01]  /*5540*/  @!P2 LOP3.LUT R4, RZ, UR4, RZ, 0x33, !PT ;  /* 0x00000004ff04ac12 */ /* 0x000fe2000f8e33ff */
[----:B------:R-:W-:Y:S06]  /*5550*/  BRA `(.L_x_14709) ;  /* 0x00000000000c7947 */ /* 0x000fec0003800000 */
.L_x_14708:
[----:B------:R-:W-:Y:S02]  /*5560*/  MOV R0, R2 ;  /* 0x0000000200007202 */ /* 0x000fe40000000f00 */
[----:B------:R-:W-:-:S07]  /*5570*/  MOV R2, 0x5590 ;  /* 0x0000559000027802 */ /* 0x000fce0000000f00 */
[----:B---3--:R-:W-:Y:S05]  /*5580*/  CALL.REL.NOINC `($__internal_28_$__cuda_sm20_div_s64) ;  /* 0x0000007000447944 */ /* 0x008fea0003c00000 */
.L_x_14709:
[----:B------:R-:W-:Y:S05]  /*5590*/  BSYNC.RECONVERGENT B0 ;  /* 0x0000000000007941 */ /* 0x000fea0003800200 */
.L_x_14707:
        /* <DEDUP_REMOVED lines=16> */
.L_x_14713:
[----:B------:R0:W-:Y:S01]  /*56a0*/  STG.E.U8 desc[UR36][R2.64], R4 ;  /* 0x0000000402007986 */ /* 0x0001e2000c101124 */
[----:B------:R-:W-:Y:S05]  /*56b0*/  BRA `(.L_x_14715) ;  /* 0x0000000c00387947 */ /* 0x000fea0003800000 */
.L_x_14712:
        /* <DEDUP_REMOVED lines=8> */
.L_x_14717:
[----:B------:R0:W-:Y:S01]  /*5740*/  STG.E desc[UR36][R2.64], R4 ;  /* 0x0000000402007986 */ /* 0x0001e2000c101924 */
[----:B------:R-:W-:Y:S05]  /*5750*/  BRA `(.L_x_14715) ;  /* 0x0000000c00107947 */ /* 0x000fea0003800000 */
.L_x_14716:
[----:B------:R0:W-:Y:S01]  /*5760*/  STG.E.U16 desc[UR36][R2.64], R4 ;  /* 0x0000000402007986 */ /* 0x0001e2000c101524 */
[----:B------:R-:W-:Y:S05]  /*5770*/  BRA `(.L_x_14715) ;  /* 0x0000000c00087947 */ /* 0x000fea0003800000 */
.L_x_14711:
        /* <DEDUP_REMOVED lines=9> */
.L_x_14719:
[----:B------:R-:W0:Y:S02]  /*5810*/  I2F.S64 R0, R4 ;  /* 0x0000000400007312 */ /* 0x000e240000301400 */
[----:B0-----:R-:W-:-:S05]  /*5820*/  F2FP.F16.F32.PACK_AB R0, RZ, R0 ;  /* 0x00000000ff00723e */ /* 0x001fca00000000ff */
[----:B------:R0:W-:Y:S01]  /*5830*/  STG.E.U16 desc[UR36][R2.64], R0 ;  /* 0x0000000002007986 */ /* 0x0001e2000c101524 */
[----:B------:R-:W-:Y:S05]  /*5840*/  BRA `(.L_x_14715) ;  /* 0x0000000800d47947 */ /* 0x000fea0003800000 */
.L_x_14718:
        /* <DEDUP_REMOVED lines=10> */
.L_x_14721:
[----:B------:R-:W0:Y:S02]  /*58f0*/  I2F.S64 R4, R4 ;  /* 0x0000000400047312 */ /* 0x000e240000301400 */
[----:B0-----:R-:W-:-:S04]  /*5900*/  F2FP.F16.F32.PACK_AB R5, RZ, R4 ;  /* 0x00000004ff05723e */ /* 0x001fc800000000ff */
[----:B------:R-:W-:-:S05]  /*5910*/  PRMT R5, R5, 0x5410, RZ ;  /* 0x0000541005057816 */ /* 0x000fca00000000ff */
[----:B------:R0:W-:Y:S01]  /*5920*/  STG.E desc[UR36][R2.64], R5 ;  /* 0x0000000502007986 */ /* 0x0001e2000c101924 */
[----:B------:R-:W-:Y:S05]  /*5930*/  BRA `(.L_x_14715) ;  /* 0x0000000800987947 */ /* 0x000fea0003800000 */
.L_x_14720:
[----:B------:R-:W0:Y:S02]  /*5940*/  I2F.F64.S64 R4, R4 ;  /* 0x0000000400047312 */ /* 0x000e240000301c00 */
[----:B0-----:R0:W-:Y:S01]  /*5950*/  STG.E.64 desc[UR36][R2.64], R4 ;  /* 0x0000000402007986 */ /* 0x0011e2000c101b24 */
[----:B------:R-:W-:Y:S05]  /*5960*/  BRA `(.L_x_14715) ;  /* 0x00000008008c7947 */ /* 0x000fea0003800000 */
.L_x_14710:
        /* <DEDUP_REMOVED lines=12> */
.L_x_14725:
        /* <DEDUP_REMOVED lines=18> */
.L_x_14728:
[----:B------:R-:W-:-:S04]  /*5b50*/  SHF.R.U32.HI R5, RZ, 0x18, R5 ;  /* 0x00000018ff057819 */ /* 0x000fc80000011605 */
[----:B------:R-:W-:-:S07]  /*5b60*/  LOP3.LUT R0, R0, 0x80, R5, 0xf8, !PT ;  /* 0x0000008000007812 */ /* 0x000fce00078ef805 */
.L_x_14727:
[----:B------:R-:W-:Y:S05]  /*5b70*/  BSYNC.RECONVERGENT B0 ;  /* 0x0000000000007941 */ /* 0x000fea0003800200 */
.L_x_14726:
[----:B------:R0:W-:Y:S01]  /*5b80*/  STG.E.U8 desc[UR36][R2.64], R0 ;  /* 0x0000000002007986 */ /* 0x0001e2000c101124 */
[----:B------:R-:W-:Y:S05]  /*5b90*/  BRA `(.L_x_14715) ;  /* 0x0000000800007947 */ /* 0x000fea0003800000 */
.L_x_14724:
        /* <DEDUP_REMOVED lines=18> */
.L_x_14731:
[----:B------:R-:W-:-:S04]  /*5cc0*/  SHF.R.U32.HI R5, RZ, 0x18, R5 ;  /* 0x00000018ff057819 */ /* 0x000fc80000011605 */
[----:B------:R-:W-:-:S07]  /*5cd0*/  LOP3.LUT R0, R0, 0x80, R5, 0xf8, !PT ;  /* 0x0000008000007812 */ /* 0x000fce00078ef805 */
.L_x_14730:
[----:B------:R-:W-:Y:S05]  /*5ce0*/  BSYNC.RECONVERGENT B0 ;  /* 0x0000000000007941 */ /* 0x000fea0003800200 */
.L_x_14729:
[----:B------:R0:W-:Y:S01]  /*5cf0*/  STG.E.U8 desc[UR36][R2.64], R0 ;  /* 0x0000000002007986 */ /* 0x0001e2000c101124 */
[----:B------:R-:W-:Y:S05]  /*5d00*/  BRA `(.L_x_14715) ;  /* 0x0000000400a47947 */ /* 0x000fea0003800000 */
.L_x_14723:
        /* <DEDUP_REMOVED lines=21> */
[----:B------:R0:W-:Y:S01]  /*5e60*/  STG.E.U8 desc[UR36][R2.64], R5 ;  /* 0x0000000502007986 */ /* 0x0001e2000c101124 */
[----:B------:R-:W-:Y:S05]  /*5e70*/  BRA `(.L_x_14715) ;  /* 0x0000000400487947 */ /* 0x000fea0003800000 */
.L_x_14733:
[----:B------:R0:W-:Y:S01]  /*5e80*/  STG.E.64 desc[UR36][R2.64], R4 ;  /* 0x0000000402007986 */ /* 0x0001e2000c101b24 */
[----:B------:R-:W-:Y:S05]  /*5e90*/  BRA `(.L_x_14715) ;  /* 0x0000000400407947 */ /* 0x000fea0003800000 */
.L_x_14732:
[----:B------:R0:W-:Y:S01]  /*5ea0*/  STG.E desc[UR36][R2.64], R4 ;  /* 0x0000000402007986 */ /* 0x0001e2000c101924 */
[----:B------:R-:W-:Y:S05]  /*5eb0*/  BRA `(.L_x_14715) ;  /* 0x0000000400387947 */ /* 0x000fea0003800000 */
.L_x_14722:
        /* <DEDUP_REMOVED lines=11> */
.L_x_14735:
[----:B------:R-:W0:Y:S01]  /*5f70*/  I2F.F64.S64 R4, R4 ;  /* 0x0000000400047312 */ /* 0x000e220000301c00 */
[----:B------:R-:W-:-:S05]  /*5f80*/  CS2R R6, SRZ ;  /* 0x0000000000067805 */ /* 0x000fca000001ff00 */
[----:B0-----:R0:W-:Y:S01]  /*5f90*/  STG.E.128 desc[UR36][R2.64], R4 ;  /* 0x0000000402007986 */ /* 0x0011e2000c101d24 */
[----:B------:R-:W-:Y:S05]  /*5fa0*/  BRA `(.L_x_14715) ;  /* 0x0000000000fc7947 */ /* 0x000fea0003800000 */
.L_x_14734:
[----:B------:R-:W-:-:S09]  /*5fb0*/  UISETP.NE.AND UP0, UPT, UR4, 0xf, UPT ;  /* 0x0000000f0400788c */ /* 0x000fd2000bf05270 */
[----:B------:R-:W-:Y:S05]  /*5fc0*/  BRA.U !UP0, `(.L_x_14736) ;  /* 0x0000000108e87547 */ /* 0x000fea000b800000 */
[----:B------:R-:W-:-:S09]  /*5fd0*/  UISETP.NE.AND UP0, UPT, UR4, 0x17, UPT ;  /* 0x000000170400788c */ /* 0x000fd2000bf05270 */
[----:B------:R-:W-:Y:S05]  /*5fe0*/  BRA.U !UP0, `(.L_x_14737) ;  /* 0x0000000108907547 */ /* 0x000fea000b800000 */
[----:B------:R-:W-:-:S09]  /*5ff0*/  UISETP.NE.AND UP0, UPT, UR4, 0x18, UPT ;  /* 0x000000180400788c */ /* 0x000fd2000bf05270 */
[----:B------:R-:W-:Y:S05]  /*6000*/  BRA.U !UP0, `(.L_x_14738) ;  /* 0x0000000108447547 */ /* 0x000fea000b800000 */
.L_x_14714:
        /* <DEDUP_REMOVED lines=16> */
.L_x_14739:
[----:B------:R-:W-:Y:S05]  /*6110*/  BRA `(.L_x_14715) ;  /* 0x0000000000a07947 */ /* 0x000fea0003800000 */
.L_x_14738:
        /* <DEDUP_REMOVED lines=13> */
.L_x_14741:
[----:B------:R-:W-:Y:S05]  /*61f0*/  BSYNC.RECONVERGENT B0 ;  /* 0x0000000000007941 */ /* 0x000fea0003800200 */
.L_x_14740:
[----:B------:R-:W-:-:S05]  /*6200*/  LOP3.LUT R7, R0, 0x80, R7, 0xf8, !PT ;  /* 0x0000008000077812 */ /* 0x000fca00078ef807 */
[----:B------:R3:W-:Y:S01]  /*6210*/  STG.E.U8 desc[UR36][R2.64], R7 ;  /* 0x0000000702007986 */ /* 0x0007e2000c101124 */
[----:B------:R-:W-:Y:S05]  /*6220*/  BRA `(.L_x_14715) ;  /* 0x00000000005c7947 */ /* 0x000fea0003800000 */
.L_x_14737:
        /* <DEDUP_REMOVED lines=12> */
.L_x_14743:
[----:B------:R-:W-:Y:S02]  /*62f0*/  ISETP.GT.U32.AND P0, PT, R6, 0x7f800000, PT ;  /* 0x7f8000000600780c */ /* 0x000fe40003f04070 */
[----:B------:R-:W-:-:S04]  /*6300*/  MOV R0, 0x7f ;  /* 0x0000007f00007802 */ /* 0x000fc80000000f00 */
[----:B------:R-:W-:-:S07]  /*6310*/  SEL R0, R0, 0x7c, P0 ;  /* 0x0000007c00007807 */ /* 0x000fce0000000000 */
.L_x_14744:
[----:B------:R-:W-:Y:S05]  /*6320*/  BSYNC.RECONVERGENT B0 ;  /* 0x0000000000007941 */ /* 0x000fea0003800200 */
.L_x_14742:
[----:B------:R-:W-:-:S04]  /*6330*/  SHF.R.U32.HI R5, RZ, 0x18, R5 ;  /* 0x00000018ff057819 */ /* 0x000fc80000011605 */
[----:B------:R-:W-:-:S05]  /*6340*/  LOP3.LUT R5, R0, 0x80, R5, 0xf8, !PT ;  /* 0x0000008000057812 */ /* 0x000fca00078ef805 */
[----:B------:R2:W-:Y:S01]  /*6350*/  STG.E.U8 desc[UR36][R2.64], R5 ;  /* 0x0000000502007986 */ /* 0x0005e2000c101124 */
[----:B------:R-:W-:Y:S05]  /*6360*/  BRA `(.L_x_14715) ;  /* 0x00000000000c7947 */ /* 0x000fea0003800000 */
.L_x_14736:
[----:B------:R-:W0:Y:S02]  /*6370*/  I2F.S64 R0, R4 ;  /* 0x0000000400007312 */ /* 0x000e240000301400 */
[----:B0-----:R-:W-:-:S05]  /*6380*/  F2FP.BF16.F32.PACK_AB R0, RZ, R0 ;  /* 0x00000000ff00723e */ /* 0x001fca00000010ff */
[----:B------:R4:W-:Y:S02]  /*6390*/  STG.E.U16 desc[UR36][R2.64], R0 ;  /* 0x0000000002007986 */ /* 0x0009e4000c101524 */
.L_x_14715:
[----:B------:R-:W-:-:S07]  /*63a0*/  VIADD R17, R17, 0x80 ;  /* 0x0000008011117836 */ /* 0x000fce0000000000 */
.L_x_14672:
[----:B------:R-:W-:Y:S05]  /*63b0*/  BSYNC.RECONVERGENT B6 ;  /* 0x0000000000067941 */ /* 0x000fea0003800200 */
.L_x_14671:
[----:B------:R-:W5:Y:S01]  /*63c0*/  LDCU UR4, c[0x0][0x380] ;  /* 0x00007000ff0477ac */ /* 0x000f620008000800 */
[----:B------:R-:W-:Y:S01]  /*63d0*/  BSSY.RECONVERGENT B6, `(.L_x_14745) ;  /* 0x0000315000067945 */ /* 0x000fe20003800200 */
[----:B-----5:R-:W-:-:S13]  /*63e0*/  ISETP.GE.AND P0, PT, R17, UR4, PT ;  /* 0x0000000411007c0c */ /* 0x020fda000bf06270 */
[----:B------:R-:W-:Y:S05]  /*63f0*/  @P0 BRA `(.L_x_14746) ;  /* 0x0000003000480947 */ /* 0x000fea0003800000 */
[----:B------:R-:W5:Y:S01]  /*6400*/  LDCU UR4, c[0x0][0x388] ;  /* 0x00007100ff0477ac */ /* 0x000f620008000800 */
[----:B------:R-:W-:Y:S02]  /*6410*/  HFMA2 R16, -RZ, RZ, 0, 0 ;  /* 0x00000000ff107431 */ /* 0x000fe400000001ff */
[----:B012-4-:R-:W-:Y:S01]  /*6420*/  IMAD.MOV.U32 R0, RZ, RZ, RZ ;  /* 0x000000ffff007224 */ /* 0x017fe200078e00ff */
[----:B-----5:R-:W-:-:S09]  /*6430*/  UISETP.NE.AND UP0, UPT, UR4, URZ, UPT ;  /* 0x000000ff0400728c */ /* 0x020fd2000bf05270 */
[----:B------:R-:W-:Y:S05]  /*6440*/  BRA.U !UP0, `(.L_x_14747) ;  /* 0x0000001108a87547 */ /* 0x000fea000b800000 */
[----:B------:R-:W3:Y:S01]  /*6450*/  LDCU.64 UR4, c[0x0][0x390] ;  /* 0x00007200ff0477ac */ /* 0x000ee20008000a00 */
[----:B------:R-:W-:Y:S01]  /*6460*/  IMAD.MOV.U32 R16, RZ, RZ, RZ ;  /* 0x000000ffff107224 */ /* 0x000fe200078e00ff */
[----:B------:R-:W0:Y:S01]  /*6470*/  LDCU UR6, c[0x0][0x38c] ;  /* 0x00007180ff0677ac */ /* 0x000e220008000800 */
[----:B------:R-:W1:Y:S01]  /*6480*/  LDCU.64 UR8, c[0x0][0x4b8] ;  /* 0x00009700ff0877ac */ /* 0x000e620008000a00 */
[----:B------:R-:W-:Y:S01]  /*6490*/  UISETP.NE.AND UP0, UPT, UR43, URZ, UPT ;  /* 0x000000ff2b00728c */ /* 0x000fe2000bf05270 */
[----:B---3--:R-:W-:-:S05]  /*64a0*/  IMAD.HI.U32 R2, R17, UR4, R16 ;  /* 0x0000000411027c27 */ /* 0x008fca000f8e0010 */
        /* <DEDUP_REMOVED lines=292> */
.L_x_14747:
        /* <DEDUP_REMOVED lines=17> */
.L_x_14751:
[----:B------:R0:W5:Y:S01]  /*7800*/  LDG.E.U8 R2, desc[UR36][R4.64] ;  /* 0x0000002404027981 */ /* 0x000162000c1e1100 */
[----:B------:R-:W-:Y:S01]  /*7810*/  IMAD.MOV.U32 R3, RZ, RZ, RZ ;  /* 0x000000ffff037224 */ /* 0x000fe200078e00ff */
[----:B------:R-:W-:Y:S06]  /*7820*/  BRA `(.L_x_14753) ;  /* 0x0000000c00407947 */ /* 0x000fec0003800000 */
.L_x_14750:
        /* <DEDUP_REMOVED lines=8> */
.L_x_14755:
[----:B------:R-:W2:Y:S02]  /*78b0*/  LDG.E R2, desc[UR36][R4.64] ;  /* 0x0000002404027981 */ /* 0x000ea4000c1e1900 */
[----:B--2---:R-:W-:Y:S01]  /*78c0*/  SHF.R.S32.HI R3, RZ, 0x1f, R2 ;  /* 0x0000001fff037819 */ /* 0x004fe20000011402 */
[----:B------:R-:W-:Y:S06]  /*78d0*/  BRA `(.L_x_14753) ;  /* 0x0000000c00147947 */ /* 0x000fec0003800000 */
.L_x_14754:
[----:B------:R-:W2:Y:S02]  /*78e0*/  LDG.E.S16 R2, desc[UR36][R4.64] ;  /* 0x0000002404027981 */ /* 0x000ea4000c1e1700 */
[----:B--2---:R-:W-:Y:S01]  /*78f0*/  SHF.R.S32.HI R3, RZ, 0x1f, R2 ;  /* 0x0000001fff037819 */ /* 0x004fe20000011402 */
[----:B------:R-:W-:Y:S06]  /*7900*/  BRA `(.L_x_14753) ;  /* 0x0000000c00087947 */ /* 0x000fec0003800000 */
.L_x_14749:
        /* <DEDUP_REMOVED lines=9> */
.L_x_14757:
[----:B------:R-:W2:Y:S02]  /*79a0*/  LDG.E.U16 R4, desc[UR36][R4.64] ;  /* 0x0000002404047981 */ /* 0x000ea4000c1e1500 */
[----:B--2---:R-:W-:-:S06]  /*79b0*/  HADD2.F32 R2, -RZ, R4.H0_H0 ;  /* 0x20000004ff027230 */ /* 0x004fcc0000004100 */
[----:B------:R-:W0:Y:S01]  /*79c0*/  F2I.S64.TRUNC R2, R2 ;  /* 0x0000000200027311 */ /* 0x000e22000020d900 */
[----:B------:R-:W-:Y:S05]  /*79d0*/  BRA `(.L_x_14753) ;  /* 0x0000000800d47947 */ /* 0x000fea0003800000 */
.L_x_14756:
        /* <DEDUP_REMOVED lines=9> */
.L_x_14759:
[----:B------:R-:W2:Y:S02]  /*7a70*/  LDG.E.U16 R4, desc[UR36][R4.64] ;  /* 0x0000002404047981 */ /* 0x000ea4000c1e1500 */
[----:B--2---:R-:W-:-:S06]  /*7a80*/  HADD2.F32 R2, -RZ, R4.H0_H0 ;  /* 0x20000004ff027230 */ /* 0x004fcc0000004100 */
[----:B------:R-:W0:Y:S01]  /*7a90*/  F2I.S64.TRUNC R2, R2 ;  /* 0x0000000200027311 */ /* 0x000e22000020d900 */
[----:B------:R-:W-:Y:S05]  /*7aa0*/  BRA `(.L_x_14753) ;  /* 0x0000000800a07947 */ /* 0x000fea0003800000 */
.L_x_14758:
[----:B------:R-:W2:Y:S02]  /*7ab0*/  LDG.E.64 R2, desc[UR36][R4.64] ;  /* 0x0000002404027981 */ /* 0x000ea4000c1e1b00 */
[----:B--2---:R-:W0:Y:S01]  /*7ac0*/  F2I.S64.F64.TRUNC R2, R2 ;  /* 0x0000000200027311 */ /* 0x004e22000030d900 */
[----:B------:R-:W-:Y:S05]  /*7ad0*/  BRA `(.L_x_14753) ;  /* 0x0000000800947947 */ /* 0x000fea0003800000 */
.L_x_14748:
        /* <DEDUP_REMOVED lines=13> */
.L_x_14762:
[----:B------:R-:W2:Y:S02]  /*7bb0*/  LDG.E.64 R2, desc[UR36][R4.64] ;  /* 0x0000002404027981 */ /* 0x000ea4000c1e1b00 */
[----:B--2---:R-:W3:Y:S01]  /*7bc0*/  F2I.S64.F64.TRUNC R2, R2 ;  /* 0x0000000200027311 */ /* 0x004ee2000030d900 */
[----:B------:R-:W-:Y:S05]  /*7bd0*/  BRA `(.L_x_14753) ;  /* 0x0000000800547947 */ /* 0x000fea0003800000 */
.L_x_14761:
        /* <DEDUP_REMOVED lines=24> */
[----:B------:R-:W1:Y:S01]  /*7d60*/  F2I.S64.TRUNC R2, R3 ;  /* 0x0000000300027311 */ /* 0x000e62000020d900 */
[----:B------:R-:W-:Y:S05]  /*7d70*/  BRA `(.L_x_14753) ;  /* 0x0000000400ec7947 */ /* 0x000fea0003800000 */
.L_x_14764:
        /* <DEDUP_REMOVED lines=11> */
[----:B------:R-:W2:Y:S01]  /*7e30*/  F2I.S64.TRUNC R2, R3 ;  /* 0x0000000300027311 */ /* 0x000ea2000020d900 */
[----:B------:R-:W-:Y:S05]  /*7e40*/  BRA `(.L_x_14753) ;  /* 0x0000000400b87947 */ /* 0x000fea0003800000 */
.L_x_14763:
[----:B------:R-:W2:Y:S02]  /*7e50*/  LDG.E.U16 R2, desc[UR36][R4.64] ;  /* 0x0000002404027981 */ /* 0x000ea4000c1e1500 */
[----:B--2---:R-:W-:-:S06]  /*7e60*/  SHF.L.U32 R2, R2, 0x10, RZ ;  /* 0x0000001002027819 */ /* 0x004fcc00000006ff */
[----:B------:R-:W0:Y:S01]  /*7e70*/  F2I.S64.TRUNC R2, R2 ;  /* 0x0000000200027311 */ /* 0x000e22000020d900 */
[----:B------:R-:W-:Y:S05]  /*7e80*/  BRA `(.L_x_14753) ;  /* 0x0000000400a87947 */ /* 0x000fea0003800000 */
.L_x_14760:
        /* <DEDUP_REMOVED lines=11> */
.L_x_14767:
        /* <DEDUP_REMOVED lines=21> */
.L_x_14771:
[----:B------:R-:W-:Y:S05]  /*8090*/  BSYNC.RECONVERGENT B1 ;  /* 0x0000000000017941 */ /* 0x000fea0003800200 */
.L_x_14770:
[----:B------:R-:W-:Y:S02]  /*80a0*/  SHF.L.U32 R0, R0, 0x14, RZ ;  /* 0x0000001400007819 */ /* 0x000fe400000006ff */
[----:B------:R-:W-:-:S04]  /*80b0*/  LEA R2, R2, 0x3b800000, 0x17 ;  /* 0x3b80000002027811 */ /* 0x000fc800078eb8ff */
[----:B------:R-:W-:-:S07]  /*80c0*/  LOP3.LUT R2, R2, R0, R7, 0xfe, !PT ;  /* 0x0000000002027212 */ /* 0x000fce00078efe07 */
.L_x_14769:
[----:B------:R-:W-:Y:S05]  /*80d0*/  BSYNC.RECONVERGENT B0 ;  /* 0x0000000000007941 */ /* 0x000fea0003800200 */
.L_x_14768:
[----:B------:R-:W4:Y:S01]  /*80e0*/  F2I.S64.TRUNC R2, R2 ;  /* 0x0000000200027311 */ /* 0x000f22000020d900 */
[----:B------:R-:W-:Y:S05]  /*80f0*/  BRA `(.L_x_14753) ;  /* 0x00000004000c7947 */ /* 0x000fea0003800000 */
.L_x_14766:
        /* <DEDUP_REMOVED lines=21> */
.L_x_14775:
[----:B------:R-:W-:Y:S05]  /*8250*/  BSYNC.RECONVERGENT B1 ;  /* 0x0000000000017941 */ /* 0x000fea0003800200 */
.L_x_14774:
[----:B------:R-:W-:Y:S01]  /*8260*/  IMAD.SHL.U32 R0, R0, 0x200000, RZ ;  /* 0x0020000000007824 */ /* 0x000fe200078e00ff */
[----:B------:R-:W-:-:S04]  /*8270*/  LEA R2, R2, 0x37800000, 0x17 ;  /* 0x3780000002027811 */ /* 0x000fc800078eb8ff */
[----:B------:R-:W-:-:S07]  /*8280*/  LOP3.LUT R2, R2, R0, R7, 0xfe, !PT ;  /* 0x0000000002027212 */ /* 0x000fce00078efe07 */
.L_x_14773:
[----:B------:R-:W-:Y:S05]  /*8290*/  BSYNC.RECONVERGENT B0 ;  /* 0x0000000000007941 */ /* 0x000fea0003800200 */
.L_x_14772:
[----:B------:R-:W0:Y:S01]  /*82a0*/  F2I.S64.TRUNC R2, R2 ;  /* 0x0000000200027311 */ /* 0x000e22000020d900 */
[----:B------:R-:W-:Y:S05]  /*82b0*/  BRA `(.L_x_14753) ;  /* 0x00000000009c7947 */ /* 0x000fea0003800000 */
.L_x_14765:
        /* <DEDUP_REMOVED lines=14> */
.L_x_14779:
[----:B------:R-:W-:Y:S05]  /*83a0*/  BSYNC.RECONVERGENT B0 ;  /* 0x0000000000007941 */ /* 0x000fea0003800200 */
.L_x_14778:
[----:B------:R-:W0:Y:S01]  /*83b0*/  F2I.S64.TRUNC R2, R2 ;  /* 0x0000000200027311 */ /* 0x000e22000020d900 */
[----:B------:R-:W-:Y:S05]  /*83c0*/  BRA `(.L_x_14753) ;  /* 0x0000000000587947 */ /* 0x000fea0003800000 */
.L_x_14752:
        /* <DEDUP_REMOVED lines=16> */
.L_x_14780:
[----:B------:R-:W-:Y:S01]  /*84d0*/  CS2R R2, SRZ ;  /* 0x0000000000027805 */ /* 0x000fe2000001ff00 */
[----:B------:R-:W-:Y:S06]  /*84e0*/  BRA `(.L_x_14753) ;  /* 0x0000000000107947 */ /* 0x000fec0003800000 */
.L_x_14777:
[----:B------:R0:W5:Y:S01]  /*84f0*/  LDG.E.64 R2, desc[UR36][R4.64] ;  /* 0x0000002404027981 */ /* 0x000162000c1e1b00 */
[----:B------:R-:W-:Y:S05]  /*8500*/  BRA `(.L_x_14753) ;  /* 0x0000000000087947 */ /* 0x000fea0003800000 */
.L_x_14776:
[----:B------:R0:W5:Y:S01]  /*8510*/  LDG.E R2, desc[UR36][R4.64] ;  /* 0x0000002404027981 */ /* 0x000162000c1e1900 */
[----:B------:R-:W-:-:S07]  /*8520*/  MOV R3, RZ ;  /* 0x000000ff00037202 */ /* 0x000fce0000000f00 */
.L_x_14753:
[----:B------:R-:W0:Y:S01]  /*8530*/  LDCU UR4, c[0x0][0x59c] ;  /* 0x0000b380ff0477ac */ /* 0x000e220008000800 */
[----:B------:R-:W-:Y:S01]  /*8540*/  BSSY.RECONVERGENT B0, `(.L_x_14781) ;  /* 0x000001c000007945 */ /* 0x000fe20003800200 */
[----:B012345:R-:W-:-:S04]  /*8550*/  LOP3.LUT R0, R3, UR4, RZ, 0xfc, !PT ;  /* 0x0000000403007c12 */ /* 0x03ffc8000f8efcff */
[----:B------:R-:W-:-:S13]  /*8560*/  ISETP.NE.U32.AND P0, PT, R0, RZ, PT ;  /* 0x000000ff0000720c */ /* 0x000fda0003f05070 */
[----:B------:R-:W-:Y:S05]  /*8570*/  @P0 BRA `(.L_x_14782) ;  /* 0x0000000000540947 */ /* 0x000fea0003800000 */
[----:B------:R-:W0:Y:S01]  /*8580*/  LDCU UR4, c[0x0][0x598] ;  /* 0x0000b300ff0477ac */ /* 0x000e220008000800 */
[----:B------:R-:W-:Y:S01]  /*8590*/  HFMA2 R4, -RZ, RZ, 0, 0 ;  /* 0x00000000ff047431 */ /* 0x000fe200000001ff */
        /* <DEDUP_REMOVED lines=19> */
.L_x_14782:
[----:B------:R-:W-:Y:S02]  /*86d0*/  MOV R0, R2 ;  /* 0x0000000200007202 */ /* 0x000fe40000000f00 */
[----:B------:R-:W-:-:S07]  /*86e0*/  MOV R2, 0x8700 ;  /* 0x0000870000027802 */ /* 0x000fce0000000f00 */
[----:B------:R-:W-:Y:S05]  /*86f0*/  CALL.REL.NOINC `($__internal_28_$__cuda_sm20_div_s64) ;  /* 0x0000003c00e87944 */ /* 0x000fea0003c00000 */
.L_x_14783:
[----:B------:R-:W-:Y:S05]  /*8700*/  BSYNC.RECONVERGENT B0 ;  /* 0x0000000000007941 */ /* 0x000fea0003800200 */
.L_x_14781:
        /* <DEDUP_REMOVED lines=16> */
.L_x_14787:
[----:B------:R0:W-:Y:S01]  /*8810*/  STG.E.U8 desc[UR36][R2.64], R4 ;  /* 0x0000000402007986 */ /* 0x0001e2000c101124 */
[----:B------:R-:W-:Y:S05]  /*8820*/  BRA `(.L_x_14789) ;  /* 0x0000000c00387947 */ /* 0x000fea0003800000 */
.L_x_14786:
        /* <DEDUP_REMOVED lines=8> */
.L_x_14791:
[----:B------:R0:W-:Y:S01]  /*88b0*/  STG.E desc[UR36][R2.64], R4 ;  /* 0x0000000402007986 */ /* 0x0001e2000c101924 */
[----:B------:R-:W-:Y:S05]  /*88c0*/  BRA `(.L_x_14789) ;  /* 0x0000000c00107947 */ /* 0x000fea0003800000 */
.L_x_14790:
[----:B------:R0:W-:Y:S01]  /*88d0*/  STG.E.U16 desc[UR36][R2.64], R4 ;  /* 0x0000000402007986 */ /* 0x0001e2000c101524 */
[----:B------:R-:W-:Y:S05]  /*88e0*/  BRA `(.L_x_14789) ;  /* 0x0000000c00087947 */ /* 0x000fea0003800000 */
.L_x_14785:
        /* <DEDUP_REMOVED lines=9> */
.L_x_14793:
[----:B------:R-:W0:Y:S02]  /*8980*/  I2F.S64 R0, R4 ;  /* 0x0000000400007312 */ /* 0x000e240000301400 */
[----:B0-----:R-:W-:-:S05]  /*8990*/  F2FP.F16.F32.PACK_AB R0, RZ, R0 ;  /* 0x00000000ff00723e */ /* 0x001fca00000000ff */
[----:B------:R0:W-:Y:S01]  /*89a0*/  STG.E.U16 desc[UR36][R2.64], R0 ;  /* 0x0000000002007986 */ /* 0x0001e2000c101524 */
[----:B------:R-:W-:Y:S05]  /*89b0*/  BRA `(.L_x_14789) ;  /* 0x0000000800d47947 */ /* 0x000fea0003800000 */
.L_x_14792:
        /* <DEDUP_REMOVED lines=10> */
.L_x_14795:
[----:B------:R-:W0:Y:S02]  /*8a60*/  I2F.S64 R4, R4 ;  /* 0x0000000400047312 */ /* 0x000e240000301400 */
[----:B0-----:R-:W-:-:S04]  /*8a70*/  F2FP.F16.F32.PACK_AB R5, RZ, R4 ;  /* 0x00000004ff05723e */ /* 0x001fc800000000ff */
[----:B------:R-:W-:-:S05]  /*8a80*/  PRMT R5, R5, 0x5410, RZ ;  /* 0x0000541005057816 */ /* 0x000fca00000000ff */
[----:B------:R0:W-:Y:S01]  /*8a90*/  STG.E desc[UR36][R2.64], R5 ;  /* 0x0000000502007986 */ /* 0x0001e2000c101924 */
[----:B------:R-:W-:Y:S05]  /*8aa0*/  BRA `(.L_x_14789) ;  /* 0x0000000800987947 */ /* 0x000fea0003800000 */
.L_x_14794:
[----:B------:R-:W0:Y:S02]  /*8ab0*/  I2F.F64.S64 R4, R4 ;  /* 0x0000000400047312 */ /* 0x000e240000301c00 */
[----:B0-----:R0:W-:Y:S01]  /*8ac0*/  STG.E.64 desc[UR36][R2.64], R4 ;  /* 0x0000000402007986 */ /* 0x0011e2000c101b24 */
[----:B------:R-:W-:Y:S05]  /*8ad0*/  BRA `(.L_x_14789) ;  /* 0x00000008008c7947 */ /* 0x000fea0003800000 */
.L_x_14784:
        /* <DEDUP_REMOVED lines=12> */
.L_x_14799:
        /* <DEDUP_REMOVED lines=18> */
.L_x_14802:
[----:B------:R-:W-:-:S04]  /*8cc0*/  SHF.R.U32.HI R5, RZ, 0x18, R5 ;  /* 0x00000018ff057819 */ /* 0x000fc80000011605 */
[----:B------:R-:W-:-:S07]  /*8cd0*/  LOP3.LUT R0, R0, 0x80, R5, 0xf8, !PT ;  /* 0x0000008000007812 */ /* 0x000fce00078ef805 */
.L_x_14801:
[----:B------:R-:W-:Y:S05]  /*8ce0*/  BSYNC.RECONVERGENT B0 ;  /* 0x0000000000007941 */ /* 0x000fea0003800200 */
.L_x_14800:
[----:B------:R0:W-:Y:S01]  /*8cf0*/  STG.E.U8 desc[UR36][R2.64], R0 ;  /* 0x0000000002007986 */ /* 0x0001e2000c101124 */
[----:B------:R-:W-:Y:S05]  /*8d00*/  BRA `(.L_x_14789) ;  /* 0x0000000800007947 */ /* 0x000fea0003800000 */
.L_x_14798:
        /* <DEDUP_REMOVED lines=18> */
.L_x_14805:
[----:B------:R-:W-:-:S04]  /*8e30*/  SHF.R.U32.HI R5, RZ, 0x18, R5 ;  /* 0x00000018ff057819 */ /* 0x000fc80000011605 */
[----:B------:R-:W-:-:S07]  /*8e40*/  LOP3.LUT R0, R0, 0x80, R5, 0xf8, !PT ;  /* 0x0000008000007812 */ /* 0x000fce00078ef805 */
.L_x_14804:
[----:B------:R-:W-:Y:S05]  /*8e50*/  BSYNC.RECONVERGENT B0 ;  /* 0x0000000000007941 */ /* 0x000fea0003800200 */
.L_x_14803:
[----:B------:R0:W-:Y:S01]  /*8e60*/  STG.E.U8 desc[UR36][R2.64], R0 ;  /* 0x0000000002007986 */ /* 0x0001e2000c101124 */
[----:B------:R-:W-:Y:S05]  /*8e70*/  BRA `(.L_x_14789) ;  /* 0x0000000400a47947 */ /* 0x000fea0003800000 */
.L_x_14797:
        /* <DEDUP_REMOVED lines=23> */
.L_x_14807:
[----:B------:R0:W-:Y:S01]  /*8ff0*/  STG.E.64 desc[UR36][R2.64], R4 ;  /* 0x0000000402007986 */ /* 0x0001e2000c101b24 */
[----:B------:R-:W-:Y:S05]  /*9000*/  BRA `(.L_x_14789) ;  /* 0x0000000400407947 */ /* 0x000fea0003800000 */
.L_x_14806:
[----:B------:R0:W-:Y:S01]  /*9010*/  STG.E desc[UR36][R2.64], R4 ;  /* 0x0000000402007986 */ /* 0x0001e2000c101924 */
[----:B------:R-:W-:Y:S05]  /*9020*/  BRA `(.L_x_14789) ;  /* 0x0000000400387947 */ /* 0x000fea0003800000 */
.L_x_14796:
        /* <DEDUP_REMOVED lines=11> */
.L_x_14809:
[----:B------:R-:W0:Y:S01]  /*90e0*/  I2F.F64.S64 R4, R4 ;  /* 0x0000000400047312 */ /* 0x000e220000301c00 */
[----:B------:R-:W-:-:S05]  /*90f0*/  CS2R R6, SRZ ;  /* 0x0000000000067805 */ /* 0x000fca000001ff00 */
[----:B0-----:R0:W-:Y:S01]  /*9100*/  STG.E.128 desc[UR36][R2.64], R4 ;  /* 0x0000000402007986 */ /* 0x0011e2000c101d24 */
[----:B------:R-:W-:Y:S05]  /*9110*/  BRA `(.L_x_14789) ;  /* 0x0000000000fc7947 */ /* 0x000fea0003800000 */
.L_x_14808:
[----:B------:R-:W-:-:S09]  /*9120*/  UISETP.NE.AND UP0, UPT, UR4, 0xf, UPT ;  /* 0x0000000f0400788c */ /* 0x000fd2000bf05270 */
[----:B------:R-:W-:Y:S05]  /*9130*/  BRA.U !UP0, `(.L_x_14810) ;  /* 0x0000000108e87547 */ /* 0x000fea000b800000 */
[----:B------:R-:W-:-:S09]  /*9140*/  UISETP.NE.AND UP0, UPT, UR4, 0x17, UPT ;  /* 0x000000170400788c */ /* 0x000fd2000bf05270 */
[----:B------:R-:W-:Y:S05]  /*9150*/  BRA.U !UP0, `(.L_x_14811) ;  /* 0x0000000108907547 */ /* 0x000fea000b800000 */
[----:B------:R-:W-:-:S09]  /*9160*/  UISETP.NE.AND UP0, UPT, UR4, 0x18, UPT ;  /* 0x000000180400788c */ /* 0x000fd2000bf05270 */
[----:B------:R-:W-:Y:S05]  /*9170*/  BRA.U !UP0, `(.L_x_14812) ;  /* 0x0000000108447547 */ /* 0x000fea000b800000 */
.L_x_14788:
        /* <DEDUP_REMOVED lines=16> */
.L_x_14813:
[----:B------:R-:W-:Y:S05]  /*9280*/  BRA `(.L_x_14789) ;  /* 0x0000000000a07947 */ /* 0x000fea0003800000 */
.L_x_14812:
        /* <DEDUP_REMOVED lines=13> */
.L_x_14815:
[----:B------:R-:W-:Y:S05]  /*9360*/  BSYNC.RECONVERGENT B0 ;  /* 0x0000000000007941 */ /* 0x000fea0003800200 */
.L_x_14814:
[----:B------:R-:W-:-:S05]  /*9370*/  LOP3.LUT R7, R0, 0x80, R7, 0xf8, !PT ;  /* 0x0000008000077812 */ /* 0x000fca00078ef807 */
[----:B------:R2:W-:Y:S01]  /*9380*/  STG.E.U8 desc[UR36][R2.64], R7 ;  /* 0x0000000702007986 */ /* 0x0005e2000c101124 */
[----:B------:R-:W-:Y:S05]  /*9390*/  BRA `(.L_x_14789) ;  /* 0x00000000005c7947 */ /* 0x000fea0003800000 */
.L_x_14811:
        /* <DEDUP_REMOVED lines=12> */
.L_x_14817:
[----:B------:R-:W-:Y:S02]  /*9460*/  ISETP.GT.U32.AND P0, PT, R6, 0x7f800000, PT ;  /* 0x7f8000000600780c */ /* 0x000fe40003f04070 */
[----:B------:R-:W-:-:S04]  /*9470*/  MOV R0, 0x7f ;  /* 0x0000007f00007802 */ /* 0x000fc80000000f00 */
[----:B------:R-:W-:-:S07]  /*9480*/  SEL R0, R0, 0x7c, P0 ;  /* 0x0000007c00007807 */ /* 0x000fce0000000000 */
.L_x_14818:
[----:B------:R-:W-:Y:S05]  /*9490*/  BSYNC.RECONVERGENT B0 ;  /* 0x0000000000007941 */ /* 0x000fea0003800200 */
.L_x_14816:
[----:B------:R-:W-:-:S04]  /*94a0*/  SHF.R.U32.HI R5, RZ, 0x18, R5 ;  /* 0x00000018ff057819 */ /* 0x000fc80000011605 */
[----:B------:R-:W-:-:S05]  /*94b0*/  LOP3.LUT R5, R0, 0x80, R5, 0xf8, !PT ;  /* 0x0000008000057812 */ /* 0x000fca00078ef805 */
[----:B------:R3:W-:Y:S01]  /*94c0*/  STG.E.U8 desc[UR36][R2.64], R5 ;  /* 0x0000000502007986 */ /* 0x0007e2000c101124 */
[----:B------:R-:W-:Y:S05]  /*94d0*/  BRA `(.L_x_14789) ;  /* 0x00000000000c7947 */ /* 0x000fea0003800000 */
.L_x_14810:
[----:B------:R-:W0:Y:S02]  /*94e0*/  I2F.S64 R0, R4 ;  /* 0x0000000400007312 */ /* 0x000e240000301400 */
[----:B0-----:R-:W-:-:S05]  /*94f0*/  F2FP.BF16.F32.PACK_AB R0, RZ, R0 ;  /* 0x00000000ff00723e */ /* 0x001fca00000010ff */
[----:B------:R4:W-:Y:S02]  /*9500*/  STG.E.U16 desc[UR36][R2.64], R0 ;  /* 0x0000000002007986 */ /* 0x0009e4000c101524 */
.L_x_14789:
[----:B------:R-:W-:-:S07]  /*9510*/  VIADD R17, R17, 0x80 ;  /* 0x0000008011117836 */ /* 0x000fce0000000000 */
.L_x_14746:
[----:B------:R-:W-:Y:S05]  /*9520*/  BSYNC.RECONVERGENT B6 ;  /* 0x0000000000067941 */ /* 0x000fea0003800200 */
.L_x_14745:
[----:B------:R-:W5:Y:S02]  /*9530*/  LDCU UR4, c[0x0][0x380] ;  /* 0x00007000ff0477ac */ /* 0x000f640008000800 */
[----:B-----5:R-:W-:-:S13]  /*9540*/  ISETP.GE.AND P0, PT, R17, UR4, PT ;  /* 0x0000000411007c0c */ /* 0x020fda000bf06270 */
[----:B------:R-:W-:Y:S05]  /*9550*/  @P0 EXIT ;  /* 0x000000000000094d */ /* 0x000fea0003800000 */
        /* <DEDUP_REMOVED lines=303> */
.L_x_14819:
[----:B------:R-:W3:Y:S01]  /*a850*/  LDCU.128 UR8, c[0x0][0x580] ;  /* 0x0000b000ff0877ac */ /* 0x000ee20008000c00 */
[----:B------:R-:W-:-:S04]  /*a860*/  UPRMT UR4, UR44, 0x9910, URZ ;  /* 0x000099102c047896 */ /* 0x000fc800080000ff */
[----:B------:R-:W-:Y:S01]  /*a870*/  UISETP.GT.AND UP0, UPT, UR4, 0x9, UPT ;  /* 0x000000090400788c */ /* 0x000fe2000bf04270 */
[----:B---3--:R-:W-:Y:S02]  /*a880*/  IADD3 R4, P1, PT, R0, UR10, RZ ;  /* 0x0000000a00047c10 */ /* 0x008fe4000ff3e0ff */
        /* <DEDUP_REMOVED lines=15> */
.L_x_14823:
[----:B------:R0:W5:Y:S01]  /*a980*/  LDG.E.U8 R2, desc[UR36][R4.64] ;  /* 0x0000002404027981 */ /* 0x000162000c1e1100 */
[----:B------:R-:W-:Y:S01]  /*a990*/  IMAD.MOV.U32 R3, RZ, RZ, RZ ;  /* 0x000000ffff037224 */ /* 0x000fe200078e00ff */
[----:B------:R-:W-:Y:S06]  /*a9a0*/  BRA `(.L_x_14825) ;  /* 0x0000000c00407947 */ /* 0x000fec0003800000 */
.L_x_14822:
        /* <DEDUP_REMOVED lines=8> */
.L_x_14827:
[----:B------:R-:W2:Y:S02]  /*aa30*/  LDG.E R2, desc[UR36][R4.64] ;  /* 0x0000002404027981 */ /* 0x000ea4000c1e1900 */
[----:B--2---:R-:W-:Y:S01]  /*aa40*/  SHF.R.S32.HI R3, RZ, 0x1f, R2 ;  /* 0x0000001fff037819 */ /* 0x004fe20000011402 */
[----:B------:R-:W-:Y:S06]  /*aa50*/  BRA `(.L_x_14825) ;  /* 0x0000000c00147947 */ /* 0x000fec0003800000 */
.L_x_14826:
[----:B------:R-:W2:Y:S02]  /*aa60*/  LDG.E.S16 R2, desc[UR36][R4.64] ;  /* 0x0000002404027981 */ /* 0x000ea4000c1e1700 */
[----:B--2---:R-:W-:Y:S01]  /*aa70*/  SHF.R.S32.HI R3, RZ, 0x1f, R2 ;  /* 0x0000001fff037819 */ /* 0x004fe20000011402 */
[----:B------:R-:W-:Y:S06]  /*aa80*/  BRA `(.L_x_14825) ;  /* 0x0000000c00087947 */ /* 0x000fec0003800000 */
.L_x_14821:
[----:B------:R-:W-:-:S09]  /*aa90*/  UISETP.GT.AND UP0, UPT, UR4, 0x6, UPT ;  /* 0x000000060400788c */ /* 0x000fd2000bf04270 */
[----:B------:R-:W-:Y:S05]  /*aaa0*/  BRA.U UP0, `(.L_x_14828) ;  /* 0x00000001002c7547 */ /* 0x000fea000b800000 */
[----:B------:R-:W-:-:S09]  /*aab0*/  UISETP.NE.AND UP0, UPT, UR4, 0x5, UPT ;  /* 0x000000050400788c */ /* 0x000fd2000bf05270 */
[----:B------:R-:W-:Y:S05]  /*aac0*/  BRA.U !UP0, `(.L_x_14829) ;  /* 0x0000000108147547 */ /* 0x000fea000b800000 */
[----:B------:R-:W-:-:S09]  /*aad0*/  UISETP.NE.AND UP0, UPT, UR4, 0x6, UPT ;  /* 0x000000060400788c */ /* 0x000fd2000bf05270 */
[----:B------:R-:W-:Y:S05]  /*aae0*/  BRA.U UP0, `(.L_x_14824) ;  /* 0x0000000900987547 */ /* 0x000fea000b800000 */
[----:B------:R-:W2:Y:S02]  /*aaf0*/  LDG.E R2, desc[UR36][R4.64] ;  /* 0x0000002404027981 */ /* 0x000ea4000c1e1900 */
[----:B--2---:R-:W1:Y:S01]  /*ab00*/  F2I.S64.TRUNC R2, R2 ;  /* 0x0000000200027311 */ /* 0x004e62000020d900 */
[----:B------:R-:W-:Y:S05]  /*ab10*/  BRA `(.L_x_14825) ;  /* 0x0000000800e47947 */ /* 0x000fea0003800000 */
.L_x_14829:
[----:B------:R-:W2:Y:S02]  /*ab20*/  LDG.E.U16 R4, desc[UR36][R4.64] ;  /* 0x0000002404047981 */ /* 0x000ea4000c1e1500 */
[----:B--2---:R-:W-:-:S06]  /*ab30*/  HADD2.F32 R2, -RZ, R4.H0_H0 ;  /* 0x20000004ff027230 */ /* 0x004fcc0000004100 */
[----:B------:R-:W0:Y:S01]  /*ab40*/  F2I.S64.TRUNC R2, R2 ;  /* 0x0000000200027311 */ /* 0x000e22000020d900 */
[----:B------:R-:W-:Y:S05]  /*ab50*/  BRA `(.L_x_14825) ;  /* 0x0000000800d47947 */ /* 0x000fea0003800000 */
.L_x_14828:
        /* <DEDUP_REMOVED lines=9> */
.L_x_14831:
[----:B------:R-:W2:Y:S02]  /*abf0*/  LDG.E.U16 R4, desc[UR36][R4.64] ;  /* 0x0000002404047981 */ /* 0x000ea4000c1e1500 */
[----:B--2---:R-:W-:-:S06]  /*ac00*/  HADD2.F32 R2, -RZ, R4.H0_H0 ;  /* 0x20000004ff027230 */ /* 0x004fcc0000004100 */
[----:B------:R-:W3:Y:S01]  /*ac10*/  F2I.S64.TRUNC R2, R2 ;  /* 0x0000000200027311 */ /* 0x000ee2000020d900 */
[----:B------:R-:W-:Y:S05]  /*ac20*/  BRA `(.L_x_14825) ;  /* 0x0000000800a07947 */ /* 0x000fea0003800000 */
.L_x_14830:
[----:B------:R-:W2:Y:S02]  /*ac30*/  LDG.E.64 R2, desc[UR36][R4.64] ;  /* 0x0000002404027981 */ /* 0x000ea4000c1e1b00 */
[----:B--2---:R-:W4:Y:S01]  /*ac40*/  F2I.S64.F64.TRUNC R2, R2 ;  /* 0x0000000200027311 */ /* 0x004f22000030d900 */
[----:B------:R-:W-:Y:S05]  /*ac50*/  BRA `(.L_x_14825) ;  /* 0x0000000800947947 */ /* 0x000fea0003800000 */
.L_x_14820:
        /* <DEDUP_REMOVED lines=13> */
.L_x_14834:
[----:B------:R-:W2:Y:S02]  /*ad30*/  LDG.E.64 R2, desc[UR36][R4.64] ;  /* 0x0000002404027981 */ /* 0x000ea4000c1e1b00 */
[----:B--2---:R-:W0:Y:S01]  /*ad40*/  F2I.S64.F64.TRUNC R2, R2 ;  /* 0x0000000200027311 */ /* 0x004e22000030d900 */
[----:B------:R-:W-:Y:S05]  /*ad50*/  BRA `(.L_x_14825) ;  /* 0x0000000800547947 */ /* 0x000fea0003800000 */
.L_x_14833:
        /* <DEDUP_REMOVED lines=26> */
.L_x_14836:
        /* <DEDUP_REMOVED lines=13> */
.L_x_14835:
[----:B------:R-:W2:Y:S02]  /*afd0*/  LDG.E.U16 R2, desc[UR36][R4.64] ;  /* 0x0000002404027981 */ /* 0x000ea4000c1e1500 */
[----:B--2---:R-:W-:-:S06]  /*afe0*/  IMAD.U32 R2, R2, 0x10000, RZ ;  /* 0x0001000002027824 */ /* 0x004fcc00078e00ff */
[----:B------:R-:W0:Y:S01]  /*aff0*/  F2I.S64.TRUNC R2, R2 ;  /* 0x0000000200027311 */ /* 0x000e22000020d900 */
[----:B------:R-:W-:Y:S05]  /*b000*/  BRA `(.L_x_14825) ;  /* 0x0000000400a87947 */ /* 0x000fea0003800000 */
.L_x_14832:
        /* <DEDUP_REMOVED lines=11> */
.L_x_14839:
        /* <DEDUP_REMOVED lines=21> */
.L_x_14843:
[----:B------:R-:W-:Y:S05]  /*b210*/  BSYNC.RECONVERGENT B1 ;  /* 0x0000000000017941 */ /* 0x000fea0003800200 */
.L_x_14842:
[----:B------:R-:W-:Y:S01]  /*b220*/  IMAD.SHL.U32 R0, R0, 0x100000, RZ ;  /* 0x0010000000007824 */ /* 0x000fe200078e00ff */
[----:B------:R-:W-:-:S04]  /*b230*/  LEA R2, R2, 0x3b800000, 0x17 ;  /* 0x3b80000002027811 */ /* 0x000fc800078eb8ff */
[----:B------:R-:W-:-:S07]  /*b240*/  LOP3.LUT R2, R2, R0, R7, 0xfe, !PT ;  /* 0x0000000002027212 */ /* 0x000fce00078efe07 */
.L_x_14841:
[----:B------:R-:W-:Y:S05]  /*b250*/  BSYNC.RECONVERGENT B0 ;  /* 0x0000000000007941 */ /* 0x000fea0003800200 */
.L_x_14840:
[----:B------:R-:W0:Y:S01]  /*b260*/  F2I.S64.TRUNC R2, R2 ;  /* 0x0000000200027311 */ /* 0x000e22000020d900 */
[----:B------:R-:W-:Y:S05]  /*b270*/  BRA `(.L_x_14825) ;  /* 0x00000004000c7947 */ /* 0x000fea0003800000 */
.L_x_14838:
        /* <DEDUP_REMOVED lines=21> */
.L_x_14847:
[----:B------:R-:W-:Y:S05]  /*b3d0*/  BSYNC.RECONVERGENT B1 ;  /* 0x0000000000017941 */ /* 0x000fea0003800200 */
.L_x_14846:
[----:B------:R-:W-:Y:S02]  /*b3e0*/  SHF.L.U32 R0, R0, 0x15, RZ ;  /* 0x0000001500007819 */ /* 0x000fe400000006ff */
[----:B------:R-:W-:-:S04]  /*b3f0*/  LEA R2, R2, 0x37800000, 0x17 ;  /* 0x3780000002027811 */ /* 0x000fc800078eb8ff */
[----:B------:R-:W-:-:S07]  /*b400*/  LOP3.LUT R2, R2, R0, R7, 0xfe, !PT ;  /* 0x0000000002027212 */ /* 0x000fce00078efe07 */
.L_x_14845:
[----:B------:R-:W-:Y:S05]  /*b410*/  BSYNC.RECONVERGENT B0 ;  /* 0x0000000000007941 */ /* 0x000fea0003800200 */
.L_x_14844:
[----:B------:R-:W0:Y:S01]  /*b420*/  F2I.S64.TRUNC R2, R2 ;  /* 0x0000000200027311 */ /* 0x000e22000020d900 */
[----:B------:R-:W-:Y:S05]  /*b430*/  BRA `(.L_x_14825) ;  /* 0x00000000009c7947 */ /* 0x000fea0003800000 */
.L_x_14837:
        /* <DEDUP_REMOVED lines=14> */
.L_x_14851:
[----:B------:R-:W-:Y:S05]  /*b520*/  BSYNC.RECONVERGENT B0 ;  /* 0x0000000000007941 */ /* 0x000fea0003800200 */
.L_x_14850:
[----:B------:R-:W0:Y:S01]  /*b530*/  F2I.S64.TRUNC R2, R2 ;  /* 0x0000000200027311 */ /* 0x000e22000020d900 */
[----:B------:R-:W-:Y:S05]  /*b540*/  BRA `(.L_x_14825) ;  /* 0x0000000000587947 */ /* 0x000fea0003800000 */
.L_x_14824:
        /* <DEDUP_REMOVED lines=16> */
.L_x_14852:
[----:B------:R-:W-:Y:S01]  /*b650*/  CS2R R2, SRZ ;  /* 0x0000000000027805 */ /* 0x000fe2000001ff00 */
[----:B------:R-:W-:Y:S06]  /*b660*/  BRA `(.L_x_14825) ;  /* 0x0000000000107947 */ /* 0x000fec0003800000 */
.L_x_14849:
[----:B------:R0:W5:Y:S01]  /*b670*/  LDG.E.64 R2, desc[UR36][R4.64] ;  /* 0x0000002404027981 */ /* 0x000162000c1e1b00 */
[----:B------:R-:W-:Y:S05]  /*b680*/  BRA `(.L_x_14825) ;  /* 0x0000000000087947 */ /* 0x000fea0003800000 */
.L_x_14848:
[----:B------:R0:W5:Y:S01]  /*b690*/  LDG.E R2, desc[UR36][R4.64] ;  /* 0x0000002404027981 */ /* 0x000162000c1e1900 */
[----:B------:R-:W-:-:S07]  /*b6a0*/  IMAD.MOV.U32 R3, RZ, RZ, RZ ;  /* 0x000000ffff037224 */ /* 0x000fce00078e00ff */
.L_x_14825:
[----:B------:R-:W0:Y:S01]  /*b6b0*/  LDCU UR4, c[0x0][0x59c] ;  /* 0x0000b380ff0477ac */ /* 0x000e220008000800 */
[----:B------:R-:W-:Y:S01]  /*b6c0*/  BSSY.RECONVERGENT B0, `(.L_x_14853) ;  /* 0x000001f000007945 */ /* 0x000fe20003800200 */
[----:B012345:R-:W-:-:S04]  /*b6d0*/  LOP3.LUT R0, R3, UR4, RZ, 0xfc, !PT ;  /* 0x0000000403007c12 */ /* 0x03ffc8000f8efcff */
[----:B------:R-:W-:-:S13]  /*b6e0*/  ISETP.NE.U32.AND P0, PT, R0, RZ, PT ;  /* 0x000000ff0000720c */ /* 0x000fda0003f05070 */
[----:B------:R-:W-:Y:S05]  /*b6f0*/  @P0 BRA `(.L_x_14854) ;  /* 0x0000000000580947 */ /* 0x000fea0003800000 */
[----:B------:R-:W0:Y:S02]  /*b700*/  LDCU UR4, c[0x0][0x598] ;  /* 0x0000b300ff0477ac */ /* 0x000e240008000800 */
[----:B0-----:R-:W0:Y:S01]  /*b710*/  I2F.U32.RP R6, UR4 ;  /* 0x0000000400067d06 */ /* 0x001e220008209000 */
[----:B------:R-:W-:-:S07]  /*b720*/  ISETP.NE.U32.AND P2, PT, RZ, UR4, PT ;  /* 0x00000004ff007c0c */ /* 0x000fce000bf45070 */
[----:B0-----:R-:W0:Y:S02]  /*b730*/  MUFU.RCP R6, R6 ;  /* 0x0000000600067308 */ /* 0x001e240000001000 */
[----:B0-----:R-:W-:-:S06]  /*b740*/  VIADD R4, R6, 0xffffffe ;  /* 0x0ffffffe06047836 */ /* 0x001fcc0000000000 */
[----:B------:R0:W1:Y:S02]  /*b750*/  F2I.FTZ.U32.TRUNC.NTZ R5, R4 ;  /* 0x0000000400057305 */ /* 0x000064000021f000 */
[----:B0-----:R-:W-:Y:S01]  /*b760*/  IMAD.MOV.U32 R4, RZ, RZ, RZ ;  /* 0x000000ffff047224 */ /* 0x001fe200078e00ff */
[----:B-1----:R-:W-:-:S05]  /*b770*/  IADD3 R3, PT, PT, RZ, -R5, RZ ;  /* 0x80000005ff037210 */ /* 0x002fca0007ffe0ff */
[----:B------:R-:W-:-:S04]  /*b780*/  IMAD R3, R3, UR4, RZ ;  /* 0x0000000403037c24 */ /* 0x000fc8000f8e02ff */
[----:B------:R-:W-:-:S06]  /*b790*/  IMAD.HI.U32 R3, R5, R3, R4 ;  /* 0x0000000305037227 */ /* 0x000fcc00078e0004 */
[----:B------:R-:W-:-:S04]  /*b7a0*/  IMAD.HI.U32 R0, R3, R2, RZ ;  /* 0x0000000203007227 */ /* 0x000fc800078e00ff */
[----:B------:R-:W-:-:S04]  /*b7b0*/  IMAD.MOV R3, RZ, RZ, -R0 ;  /* 0x000000ffff037224 */ /* 0x000fc800078e0a00 */
[----:B------:R-:W-:Y:S02]  /*b7c0*/  IMAD R2, R3, UR4, R2 ;  /* 0x0000000403027c24 */ /* 0x000fe4000f8e0202 */
[----:B------:R-:W-:-:S03]  /*b7d0*/  IMAD.MOV.U32 R3, RZ, RZ, RZ ;  /* 0x000000ffff037224 */ /* 0x000fc600078e00ff */
[----:B------:R-:W-:-:S13]  /*b7e0*/  ISETP.GE.U32.AND P0, PT, R2, UR4, PT ;  /* 0x0000000402007c0c */ /* 0x000fda000bf06070 */
[----:B------:R-:W-:Y:S01]  /*b7f0*/  @P0 IADD3 R2, PT, PT, R2, -UR4, RZ ;  /* 0x8000000402020c10 */ /* 0x000fe2000fffe0ff */
[----:B------:R-:W-:-:S03]  /*b800*/  @P0 VIADD R0, R0, 0x1 ;  /* 0x0000000100000836 */ /* 0x000fc60000000000 */
[----:B------:R-:W-:-:S13]  /*b810*/  ISETP.GE.U32.AND P1, PT, R2, UR4, PT ;  /* 0x0000000402007c0c */ /* 0x000fda000bf26070 */
[----:B------:R-:W-:Y:S01]  /*b820*/  @P1 VIADD R0, R0, 0x1 ;  /* 0x0000000100001836 */ /* 0x000fe20000000000 */
[----:B------:R-:W-:-:S04]  /*b830*/  @!P2 LOP3.LUT R0, RZ, UR4, RZ, 0x33, !PT ;  /* 0x00000004ff00ac12 */ /* 0x000fc8000f8e33ff */
[----:B------:R-:W-:Y:S01]  /*b840*/  MOV R2, R0 ;  /* 0x0000000000027202 */ /* 0x000fe20000000f00 */
[----:B------:R-:W-:Y:S06]  /*b850*/  BRA `(.L_x_14855) ;  /* 0x0000000000147947 */ /* 0x000fec0003800000 */
.L_x_14854:
[----:B------:R-:W-:Y:S01]  /*b860*/  IMAD.MOV.U32 R0, RZ, RZ, R2 ;  /* 0x000000ffff007224 */ /* 0x000fe200078e0002 */
[----:B------:R-:W-:-:S07]  /*b870*/  MOV R2, 0xb890 ;  /* 0x0000b89000027802 */ /* 0x000fce0000000f00 */
[----:B------:R-:W-:Y:S05]  /*b880*/  CALL.REL.NOINC `($__internal_28_$__cuda_sm20_div_s64) ;  /* 0x0000000c00847944 */ /* 0x000fea0003c00000 */
[----:B------:R-:W-:Y:S01]  /*b890*/  MOV R2, R4 ;  /* 0x0000000400027202 */ /* 0x000fe20000000f00 */
[----:B------:R-:W-:-:S07]  /*b8a0*/  IMAD.MOV.U32 R3, RZ, RZ, R5 ;  /* 0x000000ffff037224 */ /* 0x000fce00078e0005 */
.L_x_14855:
[----:B------:R-:W-:Y:S05]  /*b8b0*/  BSYNC.RECONVERGENT B0 ;  /* 0x0000000000007941 */ /* 0x000fea0003800200 */
.L_x_14853:
        /* <DEDUP_REMOVED lines=13> */
.L_x_14859:
[----:B------:R-:W-:Y:S01]  /*b990*/  STG.E.U8 desc[UR36][R16.64], R2 ;  /* 0x0000000210007986 */ /* 0x000fe2000c101124 */
[----:B------:R-:W-:Y:S05]  /*b9a0*/  EXIT ;  /* 0x000000000000794d */ /* 0x000fea0003800000 */
.L_x_14858:
        /* <DEDUP_REMOVED lines=8> */
.L_x_14862:
[----:B------:R-:W-:Y:S01]  /*ba30*/  STG.E desc[UR36][R16.64], R2 ;  /* 0x0000000210007986 */ /* 0x000fe2000c101924 */
[----:B------:R-:W-:Y:S05]  /*ba40*/  EXIT ;  /* 0x000000000000794d */ /* 0x000fea0003800000 */
.L_x_14861:
[----:B------:R-:W-:Y:S01]  /*ba50*/  STG.E.U16 desc[UR36][R16.64], R2 ;  /* 0x0000000210007986 */ /* 0x000fe2000c101524 */
[----:B------:R-:W-:Y:S05]  /*ba60*/  EXIT ;  /* 0x000000000000794d */ /* 0x000fea0003800000 */
.L_x_14857:
        /* <DEDUP_REMOVED lines=9> */
.L_x_14864:
[----:B------:R-:W0:Y:S02]  /*bb00*/  I2F.S64 R0, R2 ;  /* 0x0000000200007312 */ /* 0x000e240000301400 */
[----:B0-----:R-:W-:-:S05]  /*bb10*/  F2FP.F16.F32.PACK_AB R0, RZ, R0 ;  /* 0x00000000ff00723e */ /* 0x001fca00000000ff */
[----:B------:R-:W-:Y:S01]  /*bb20*/  STG.E.U16 desc[UR36][R16.64], R0 ;  /* 0x0000000010007986 */ /* 0x000fe2000c101524 */
[----:B------:R-:W-:Y:S05]  /*bb30*/  EXIT ;  /* 0x000000000000794d */ /* 0x000fea0003800000 */
.L_x_14863:
        /* <DEDUP_REMOVED lines=10> */
.L_x_14866:
[----:B------:R-:W0:Y:S02]  /*bbe0*/  I2F.S64 R2, R2 ;  /* 0x0000000200027312 */ /* 0x000e240000301400 */
[----:B0-----:R-:W-:-:S04]  /*bbf0*/  F2FP.F16.F32.PACK_AB R3, RZ, R2 ;  /* 0x00000002ff03723e */ /* 0x001fc800000000ff */
[----:B------:R-:W-:-:S05]  /*bc00*/  PRMT R3, R3, 0x5410, RZ ;  /* 0x0000541003037816 */ /* 0x000fca00000000ff */
[----:B------:R-:W-:Y:S01]  /*bc10*/  STG.E desc[UR36][R16.64], R3 ;  /* 0x0000000310007986 */ /* 0x000fe2000c101924 */
[----:B------:R-:W-:Y:S05]  /*bc20*/  EXIT ;  /* 0x000000000000794d */ /* 0x000fea0003800000 */
.L_x_14865:
[----:B------:R-:W0:Y:S02]  /*bc30*/  I2F.F64.S64 R2, R2 ;  /* 0x0000000200027312 */ /* 0x000e240000301c00 */
[----:B0-----:R-:W-:Y:S01]  /*bc40*/  STG.E.64 desc[UR36][R16.64], R2 ;  /* 0x0000000210007986 */ /* 0x001fe2000c101b24 */
[----:B------:R-:W-:Y:S05]  /*bc50*/  EXIT ;  /* 0x000000000000794d */ /* 0x000fea0003800000 */
.L_x_14856:
        /* <DEDUP_REMOVED lines=12> */
.L_x_14870:
        /* <DEDUP_REMOVED lines=17> */
.L_x_14873:
[----:B------:R-:W-:-:S04]  /*be30*/  SHF.R.U32.HI R3, RZ, 0x18, R3 ;  /* 0x00000018ff037819 */ /* 0x000fc80000011603 */
[----:B------:R-:W-:-:S04]  /*be40*/  LOP3.LUT R0, R0, 0x80, R3, 0xf8, !PT ;  /* 0x0000008000007812 */ /* 0x000fc800078ef803 */
[----:B------:R-:W-:-:S07]  /*be50*/  PRMT R8, R0, 0x7610, R8 ;  /* 0x0000761000087816 */ /* 0x000fce0000000008 */
.L_x_14872:
[----:B------:R-:W-:Y:S05]  /*be60*/  BSYNC.RECONVERGENT B0 ;  /* 0x0000000000007941 */ /* 0x000fea0003800200 */
.L_x_14871:
[----:B------:R-:W-:Y:S01]  /*be70*/  STG.E.U8 desc[UR36][R16.64], R8 ;  /* 0x0000000810007986 */ /* 0x000fe2000c101124 */
[----:B------:R-:W-:Y:S05]  /*be80*/  EXIT ;  /* 0x000000000000794d */ /* 0x000fea0003800000 */
.L_x_14869:
        /* <DEDUP_REMOVED lines=17> */
.L_x_14876:
[----:B------:R-:W-:-:S04]  /*bfa0*/  SHF.R.U32.HI R3, RZ, 0x18, R3 ;  /* 0x00000018ff037819 */ /* 0x000fc80000011603 */
[----:B------:R-:W-:-:S04]  /*bfb0*/  LOP3.LUT R0, R0, 0x80, R3, 0xf8, !PT ;  /* 0x0000008000007812 */ /* 0x000fc800078ef803 */
[----:B------:R-:W-:-:S07]  /*bfc0*/  PRMT R8, R0, 0x7610, R8 ;  /* 0x0000761000087816 */ /* 0x000fce0000000008 */
.L_x_14875:
[----:B------:R-:W-:Y:S05]  /*bfd0*/  BSYNC.RECONVERGENT B0 ;  /* 0x0000000000007941 */ /* 0x000fea0003800200 */
.L_x_14874:
[----:B------:R-:W-:Y:S01]  /*bfe0*/  STG.E.U8 desc[UR36][R16.64], R8 ;  /* 0x0000000810007986 */ /* 0x000fe2000c101124 */
[----:B------:R-:W-:Y:S05]  /*bff0*/  EXIT ;  /* 0x000000000000794d */ /* 0x000fea0003800000 */
.L_x_14868:
        /* <DEDUP_REMOVED lines=23> */
.L_x_14878:
[----:B------:R-:W-:Y:S01]  /*c170*/  STG.E.64 desc[UR36][R16.64], R2 ;  /* 0x0000000210007986 */ /* 0x000fe2000c101b24 */
[----:B------:R-:W-:Y:S05]  /*c180*/  EXIT ;  /* 0x000000000000794d */ /* 0x000fea0003800000 */
.L_x_14877:
[----:B------:R-:W-:Y:S01]  /*c190*/  STG.E desc[UR36][R16.64], R2 ;  /* 0x0000000210007986 */ /* 0x000fe2000c101924 */
[----:B------:R-:W-:Y:S05]  /*c1a0*/  EXIT ;  /* 0x000000000000794d */ /* 0x000fea0003800000 */
.L_x_14867:
        /* <DEDUP_REMOVED lines=11> */
.L_x_14880:
[----:B------:R-:W0:Y:S01]  /*c260*/  I2F.F64.S64 R4, R2 ;  /* 0x0000000200047312 */ /* 0x000e220000301c00 */
[----:B------:R-:W-:-:S05]  /*c270*/  CS2R R6, SRZ ;  /* 0x0000000000067805 */ /* 0x000fca000001ff00 */
[----:B0-----:R-:W-:Y:S01]  /*c280*/  STG.E.128 desc[UR36][R16.64], R4 ;  /* 0x0000000410007986 */ /* 0x001fe2000c101d24 */
[----:B------:R-:W-:Y:S05]  /*c290*/  EXIT ;  /* 0x000000000000794d */ /* 0x000fea0003800000 */
.L_x_14879:
[----:B------:R-:W-:-:S09]  /*c2a0*/  UISETP.NE.AND UP0, UPT, UR4, 0xf, UPT ;  /* 0x0000000f0400788c */ /* 0x000fd2000bf05270 */
[----:B------:R-:W-:Y:S05]  /*c2b0*/  BRA.U !UP0, `(.L_x_14881) ;  /* 0x0000000108e87547 */ /* 0x000fea000b800000 */
[----:B------:R-:W-:-:S09]  /*c2c0*/  UISETP.NE.AND UP0, UPT, UR4, 0x17, UPT ;  /* 0x000000170400788c */ /* 0x000fd2000bf05270 */
[----:B------:R-:W-:Y:S05]  /*c2d0*/  BRA.U !UP0, `(.L_x_14882) ;  /* 0x0000000108907547 */ /* 0x000fea000b800000 */
[----:B------:R-:W-:-:S09]  /*c2e0*/  UISETP.NE.AND UP0, UPT, UR4, 0x18, UPT ;  /* 0x000000180400788c */ /* 0x000fd2000bf05270 */
[----:B------:R-:W-:Y:S05]  /*c2f0*/  BRA.U !UP0, `(.L_x_14883) ;  /* 0x0000000108447547 */ /* 0x000fea000b800000 */
.L_x_14860:
        /* <DEDUP_REMOVED lines=12> */
[----:B----4-:R-:W-:Y:S01]  /*c3c0*/  IMAD.U32 R10, RZ, RZ, UR8 ;  /* 0x00000008ff0a7e24 */ /* 0x010fe2000f8e00ff */
[----:B-1----:R-:W-:-:S07]  /*c3d0*/  MOV R11, UR9 ;  /* 0x00000009000b7c02 */ /* 0x002fce0008000f00 */
[----:B------:R-:W-:-:S07]  /*c3e0*/  LEPC R20, `(.L_x_14884) ;  /* 0x000000001014794e */ /* 0x000fce0000000000 */
[----:B--2---:R-:W-:Y:S05]  /*c3f0*/  CALL.ABS.NOINC R2 ;  /* 0x0000000002007343 */ /* 0x004fea0003c00000 */
.L_x_14884:
[----:B------:R-:W-:Y:S05]  /*c400*/  EXIT ;  /* 0x000000000000794d */ /* 0x000fea0003800000 */
.L_x_14883:
        /* <DEDUP_REMOVED lines=13> */
.L_x_14886:
[----:B------:R-:W-:Y:S05]  /*c4e0*/  BSYNC.RECONVERGENT B0 ;  /* 0x0000000000007941 */ /* 0x000fea0003800200 */
.L_x_14885:
[----:B------:R-:W-:-:S05]  /*c4f0*/  LOP3.LUT R5, R0, 0x80, R5, 0xf8, !PT ;  /* 0x0000008000057812 */ /* 0x000fca00078ef805 */
[----:B------:R-:W-:Y:S01]  /*c500*/  STG.E.U8 desc[UR36][R16.64], R5 ;  /* 0x0000000510007986 */ /* 0x000fe2000c101124 */
[----:B------:R-:W-:Y:S05]  /*c510*/  EXIT ;  /* 0x000000000000794d */ /* 0x000fea0003800000 */
.L_x_14882:
        /* <DEDUP_REMOVED lines=12> */
.L_x_14888:
[----:B------:R-:W-:Y:S01]  /*c5e0*/  IMAD.MOV.U32 R0, RZ, RZ, 0x7f ;  /* 0x0000007fff007424 */ /* 0x000fe200078e00ff */
[----:B------:R-:W-:-:S04]  /*c5f0*/  ISETP.GT.U32.AND P0, PT, R4, 0x7f800000, PT ;  /* 0x7f8000000400780c */ /* 0x000fc80003f04070 */
[----:B------:R-:W-:-:S09]  /*c600*/  SEL R0, R0, 0x7c, P0 ;  /* 0x0000007c00007807 */ /* 0x000fd20000000000 */
.L_x_14889:
[----:B------:R-:W-:Y:S05]  /*c610*/  BSYNC.RECONVERGENT B0 ;  /* 0x0000000000007941 */ /* 0x000fea0003800200 */
.L_x_14887:
[----:B------:R-:W-:-:S04]  /*c620*/  SHF.R.U32.HI R3, RZ, 0x18, R3 ;  /* 0x00000018ff037819 */ /* 0x000fc80000011603 */
[----:B------:R-:W-:-:S05]  /*c630*/  LOP3.LUT R3, R0, 0x80, R3, 0xf8, !PT ;  /* 0x0000008000037812 */ /* 0x000fca00078ef803 */
[----:B------:R-:W-:Y:S01]  /*c640*/  STG.E.U8 desc[UR36][R16.64], R3 ;  /* 0x0000000310007986 */ /* 0x000fe2000c101124 */
[----:B------:R-:W-:Y:S05]  /*c650*/  EXIT ;  /* 0x000000000000794d */ /* 0x000fea0003800000 */
.L_x_14881:
[----:B------:R-:W0:Y:S02]  /*c660*/  I2F.S64 R0, R2 ;  /* 0x0000000200007312 */ /* 0x000e240000301400 */
[----:B0-----:R-:W-:-:S05]  /*c670*/  F2FP.BF16.F32.PACK_AB R0, RZ, R0 ;  /* 0x00000000ff00723e */ /* 0x001fca00000010ff */
[----:B------:R-:W-:Y:S01]  /*c680*/  STG.E.U16 desc[UR36][R16.64], R0 ;  /* 0x0000000010007986 */ /* 0x000fe2000c101524 */
[----:B------:R-:W-:Y:S05]  /*c690*/  EXIT ;  /* 0x000000000000794d */ /* 0x000fea0003800000 */
        .weak           $__internal_28_$__cuda_sm20_div_s64
        .type           $__internal_28_$__cuda_sm20_div_s64,@function
        .size           $__internal_28_$__cuda_sm20_div_s64,(.L_x_23057 - $__internal_28_$__cuda_sm20_div_s64)
$__internal_28_$__cuda_sm20_div_s64:
[----:B------:R-:W-:Y:S01]  /*c6a0*/  UIADD3 UR4, UP1, UPT, URZ, -UR40, URZ ;  /* 0x80000028ff047290 */ /* 0x000fe2000ff3e0ff */
[----:B------:R-:W-:Y:S01]  /*c6b0*/  ISETP.GE.AND P3, PT, R3, RZ, PT ;  /* 0x000000ff0300720c */ /* 0x000fe20003f66270 */
[----:B------:R-:W-:Y:S02]  /*c6c0*/  UISETP.GE.AND UP0, UPT, UR41, URZ, UPT ;  /* 0x000000ff2900728c */ /* 0x000fe4000bf06270 */
[----:B------:R-:W-:Y:S02]  /*c6d0*/  UIADD3.X UR5, UPT, UPT, URZ, ~UR41, URZ, UP1, !UPT ;  /* 0x80000029ff057290 */ /* 0x000fe40008ffe4ff */
[----:B------:R-:W-:Y:S02]  /*c6e0*/  USEL UR4, UR4, UR40, !UP0 ;  /* 0x0000002804047287 */ /* 0x000fe4000c000000 */
[----:B------:R-:W-:-:S09]  /*c6f0*/  USEL UR5, UR5, UR41, !UP0 ;  /* 0x0000002905057287 */ /* 0x000fd2000c000000 */
[----:B------:R-:W0:Y:S08]  /*c700*/  I2F.U64.RP R8, UR4 ;  /* 0x0000000400087d12 */ /* 0x000e300008309000 */
[----:B0-----:R-:W0:Y:S02]  /*c710*/  MUFU.RCP R8, R8 ;  /* 0x0000000800087308 */ /* 0x001e240000001000 */
[----:B0-----:R-:W-:-:S06]  /*c720*/  IADD3 R4, PT, PT, R8, 0x1ffffffe, RZ ;  /* 0x1ffffffe08047810 */ /* 0x001fcc0007ffe0ff */
[----:B------:R-:W0:Y:S02]  /*c730*/  F2I.U64.TRUNC R4, R4 ;  /* 0x0000000400047311 */ /* 0x000e24000020d800 */
[----:B0-----:R-:W-:-:S04]  /*c740*/  IMAD.WIDE.U32 R6, R4, UR4, RZ ;  /* 0x0000000404067c25 */ /* 0x001fc8000f8e00ff */
[----:B------:R-:W-:Y:S01]  /*c750*/  IMAD R7, R4, UR5, R7 ;  /* 0x0000000504077c24 */ /* 0x000fe2000f8e0207 */
[----:B------:R-:W-:-:S03]  /*c760*/  IADD3 R9, P0, PT, RZ, -R6, RZ ;  /* 0x80000006ff097210 */ /* 0x000fc60007f1e0ff */
[----:B------:R-:W-:Y:S02]  /*c770*/  IMAD R7, R5, UR4, R7 ;  /* 0x0000000405077c24 */ /* 0x000fe4000f8e0207 */
[----:B------:R-:W-:-:S04]  /*c780*/  IMAD.HI.U32 R6, R4, R9, RZ ;  /* 0x0000000904067227 */ /* 0x000fc800078e00ff */
[----:B------:R-:W-:Y:S01]  /*c790*/  IMAD.X R11, RZ, RZ, ~R7, P0 ;  /* 0x000000ffff0b7224 */ /* 0x000fe200000e0e07 */
[----:B------:R-:W-:-:S03]  /*c7a0*/  MOV R7, R4 ;  /* 0x0000000400077202 */ /* 0x000fc60000000f00 */
[-C--:B------:R-:W-:Y:S02]  /*c7b0*/  IMAD R13, R5, R11.reuse, RZ ;  /* 0x0000000b050d7224 */ /* 0x080fe400078e02ff */
[----:B------:R-:W-:-:S04]  /*c7c0*/  IMAD.WIDE.U32 R6, P0, R4, R11, R6 ;  /* 0x0000000b04067225 */ /* 0x000fc80007800006 */
[----:B------:R-:W-:-:S04]  /*c7d0*/  IMAD.HI.U32 R11, R5, R11, RZ ;  /* 0x0000000b050b7227 */ /* 0x000fc800078e00ff */
[----:B------:R-:W-:-:S05]  /*c7e0*/  IMAD.HI.U32 R6, P1, R5, R9, R6 ;  /* 0x0000000905067227 */ /* 0x000fca0007820006 */
[----:B------:R-:W-:Y:S01]  /*c7f0*/  IADD3 R7, P2, PT, R13, R6, RZ ;  /* 0x000000060d077210 */ /* 0x000fe20007f5e0ff */
[----:B------:R-:W-:-:S04]  /*c800*/  IMAD.X R6, R11, 0x1, R5, P0 ;  /* 0x000000010b067824 */ /* 0x000fc800000e0605 */
[----:B------:R-:W-:Y:S01]  /*c810*/  IMAD.WIDE.U32 R4, R7, UR4, RZ ;  /* 0x0000000407047c25 */ /* 0x000fe2000f8e00ff */
[----:B------:R-:W-:-:S03]  /*c820*/  IADD3.X R9, PT, PT, RZ, RZ, R6, P2, P1 ;  /* 0x000000ffff097210 */ /* 0x000fc600017e2406 */
[----:B------:R-:W-:Y:S01]  /*c830*/  IMAD R6, R7, UR5, R5 ;  /* 0x0000000507067c24 */ /* 0x000fe2000f8e0205 */
[----:B------:R-:W-:Y:S02]  /*c840*/  IADD3 R11, P0, PT, RZ, -R4, RZ ;  /* 0x80000004ff0b7210 */ /* 0x000fe40007f1e0ff */
[-C--:B------:R-:W-:Y:S01]  /*c850*/  IADD3 R5, P4, PT, RZ, -R0.reuse, RZ ;  /* 0x80000000ff057210 */ /* 0x080fe20007f9e0ff */
[----:B------:R-:W-:Y:S02]  /*c860*/  IMAD R4, R9, UR4, R6 ;  /* 0x0000000409047c24 */ /* 0x000fe4000f8e0206 */
[----:B------:R-:W-:Y:S01]  /*c870*/  IMAD.HI.U32 R6, R7, R11, RZ ;  /* 0x0000000b07067227 */ /* 0x000fe200078e00ff */
[----:B------:R-:W-:Y:S02]  /*c880*/  SEL R0, R5, R0, !P3 ;  /* 0x0000000005007207 */ /* 0x000fe40005800000 */
[----:B------:R-:W-:Y:S01]  /*c890*/  IADD3.X R4, PT, PT, RZ, ~R4, RZ, P0, !PT ;  /* 0x80000004ff047210 */ /* 0x000fe200007fe4ff */
[----:B------:R-:W-:-:S02]  /*c8a0*/  IMAD.X R8, RZ, RZ, ~R3, P4 ;  /* 0x000000ffff087224 */ /* 0x000fc400020e0e03 */
[----:B------:R-:W-:Y:S02]  /*c8b0*/  IMAD.MOV.U32 R5, RZ, RZ, RZ ;  /* 0x000000ffff057224 */ /* 0x000fe400078e00ff */
[----:B------:R-:W-:Y:S01]  /*c8c0*/  IMAD.WIDE.U32 R6, P0, R7, R4, R6 ;  /* 0x0000000407067225 */ /* 0x000fe20007800006 */
[----:B------:R-:W-:Y:S02]  /*c8d0*/  SEL R8, R8, R3, !P3 ;  /* 0x0000000308087207 */ /* 0x000fe40005800000 */
[----:B------:R-:W-:Y:S01]  /*c8e0*/  LOP3.LUT R3, R3, UR41, RZ, 0x3c, !PT ;  /* 0x0000002903037c12 */ /* 0x000fe2000f8e3cff */
[----:B------:R-:W-:-:S04]  /*c8f0*/  IMAD.HI.U32 R7, P1, R9, R11, R6 ;  /* 0x0000000b09077227 */ /* 0x000fc80007820006 */
[CC--:B------:R-:W-:Y:S02]  /*c900*/  IMAD R6, R9.reuse, R4.reuse, RZ ;  /* 0x0000000409067224 */ /* 0x0c0fe400078e02ff */
[----:B------:R-:W-:-:S03]  /*c910*/  IMAD.HI.U32 R4, R9, R4, RZ ;  /* 0x0000000409047227 */ /* 0x000fc600078e00ff */
[----:B------:R-:W-:Y:S02]  /*c920*/  IADD3 R7, P2, PT, R6, R7, RZ ;  /* 0x0000000706077210 */ /* 0x000fe40007f5e0ff */
[----:B------:R-:W-:-:S03]  /*c930*/  IADD3.X R9, PT, PT, R4, R9, RZ, P0, !PT ;  /* 0x0000000904097210 */ /* 0x000fc600007fe4ff */
[----:B------:R-:W-:Y:S01]  /*c940*/  IMAD.HI.U32 R4, R7, R0, RZ ;  /* 0x0000000007047227 */ /* 0x000fe200078e00ff */
[----:B------:R-:W-:-:S03]  /*c950*/  IADD3.X R9, PT, PT, RZ, RZ, R9, P2, P1 ;  /* 0x000000ffff097210 */ /* 0x000fc600017e2409 */
[----:B------:R-:W-:-:S04]  /*c960*/  IMAD.WIDE.U32 R4, R7, R8, R4 ;  /* 0x0000000807047225 */ /* 0x000fc800078e0004 */
[C---:B------:R-:W-:Y:S02]  /*c970*/  IMAD R7, R9.reuse, R8, RZ ;  /* 0x0000000809077224 */ /* 0x040fe400078e02ff */
[----:B------:R-:W-:-:S04]  /*c980*/  IMAD.HI.U32 R4, P0, R9, R0, R4 ;  /* 0x0000000009047227 */ /* 0x000fc80007800004 */
[----:B------:R-:W-:Y:S01]  /*c990*/  IMAD.HI.U32 R6, R9, R8, RZ ;  /* 0x0000000809067227 */ /* 0x000fe200078e00ff */
[----:B------:R-:W-:-:S04]  /*c9a0*/  IADD3 R7, P1, PT, R7, R4, RZ ;  /* 0x0000000407077210 */ /* 0x000fc80007f3e0ff */
[----:B------:R-:W-:Y:S01]  /*c9b0*/  IADD3.X R6, PT, PT, R6, RZ, RZ, P0, !PT ;  /* 0x000000ff06067210 */ /* 0x000fe200007fe4ff */
[----:B------:R-:W-:-:S04]  /*c9c0*/  IMAD.WIDE.U32 R4, R7, UR4, RZ ;  /* 0x0000000407047c25 */ /* 0x000fc8000f8e00ff */
[----:B------:R-:W-:Y:S01]  /*c9d0*/  IMAD.X R6, RZ, RZ, R6, P1 ;  /* 0x000000ffff067224 */ /* 0x000fe200008e0606 */
[----:B------:R-:W-:Y:S01]  /*c9e0*/  IADD3 R9, P1, PT, -R4, R0, RZ ;  /* 0x0000000004097210 */ /* 0x000fe20007f3e1ff */
[C---:B------:R-:W-:Y:S01]  /*c9f0*/  IMAD R5, R7.reuse, UR5, R5 ;  /* 0x0000000507057c24 */ /* 0x040fe2000f8e0205 */
[----:B------:R-:W-:Y:S02]  /*ca00*/  IADD3 R0, P2, PT, R7, 0x1, RZ ;  /* 0x0000000107007810 */ /* 0x000fe40007f5e0ff */
[----:B------:R-:W-:Y:S01]  /*ca10*/  ISETP.GE.U32.AND P0, PT, R9, UR4, PT ;  /* 0x0000000409007c0c */ /* 0x000fe2000bf06070 */
[----:B------:R-:W-:-:S05]  /*ca20*/  IMAD R5, R6, UR4, R5 ;  /* 0x0000000406057c24 */ /* 0x000fca000f8e0205 */
[----:B------:R-:W-:Y:S01]  /*ca30*/  IADD3.X R11, PT, PT, ~R5, R8, RZ, P1, !PT ;  /* 0x00000008050b7210 */ /* 0x000fe20000ffe5ff */
[----:B------:R-:W-:Y:S01]  /*ca40*/  IMAD.X R5, RZ, RZ, R6, P2 ;  /* 0x000000ffff057224 */ /* 0x000fe200010e0606 */
[----:B------:R-:W-:Y:S02]  /*ca50*/  IADD3 R4, P1, PT, R9, -UR4, RZ ;  /* 0x8000000409047c10 */ /* 0x000fe4000ff3e0ff */
[C---:B------:R-:W-:Y:S02]  /*ca60*/  ISETP.GE.U32.AND.EX P0, PT, R11.reuse, UR5, PT, P0 ;  /* 0x000000050b007c0c */ /* 0x040fe4000bf06100 */
[----:B------:R-:W-:Y:S02]  /*ca70*/  IADD3.X R8, PT, PT, R11, ~UR5, RZ, P1, !PT ;  /* 0x800000050b087c10 */ /* 0x000fe40008ffe4ff */
[----:B------:R-:W-:Y:S02]  /*ca80*/  SEL R4, R4, R9, P0 ;  /* 0x0000000904047207 */ /* 0x000fe40000000000 */
[----:B------:R-:W-:-:S02]  /*ca90*/  SEL R8, R8, R11, P0 ;  /* 0x0000000b08087207 */ /* 0x000fc40000000000 */
[----:B------:R-:W-:Y:S02]  /*caa0*/  SEL R7, R0, R7, P0 ;  /* 0x0000000700077207 */ /* 0x000fe40000000000 */
[----:B------:R-:W-:Y:S02]  /*cab0*/  ISETP.GE.U32.AND P1, PT, R4, UR4, PT ;  /* 0x0000000404007c0c */ /* 0x000fe4000bf26070 */
[----:B------:R-:W-:Y:S02]  /*cac0*/  SEL R6, R5, R6, P0 ;  /* 0x0000000605067207 */ /* 0x000fe40000000000 */
[----:B------:R-:W-:Y:S02]  /*cad0*/  IADD3 R4, P2, PT, R7, 0x1, RZ ;  /* 0x0000000107047810 */ /* 0x000fe40007f5e0ff */
[----:B------:R-:W-:Y:S02]  /*cae0*/  ISETP.GE.U32.AND.EX P0, PT, R8, UR5, PT, P1 ;  /* 0x0000000508007c0c */ /* 0x000fe4000bf06110 */
[----:B------:R-:W-:-:S02]  /*caf0*/  IADD3.X R5, PT, PT, RZ, R6, RZ, P2, !PT ;  /* 0x00000006ff057210 */ /* 0x000fc400017fe4ff */
[----:B------:R-:W-:Y:S02]  /*cb00*/  SEL R4, R4, R7, P0 ;  /* 0x0000000704047207 */ /* 0x000fe40000000000 */
[----:B------:R-:W-:Y:S02]  /*cb10*/  SEL R5, R5, R6, P0 ;  /* 0x0000000605057207 */ /* 0x000fe40000000000 */
[-C--:B------:R-:W-:Y:S02]  /*cb20*/  IADD3 R7, P2, PT, RZ, -R4.reuse, RZ ;  /* 0x80000004ff077210 */ /* 0x080fe40007f5e0ff */
[----:B------:R-:W-:Y:S01]  /*cb30*/  ISETP.GE.AND P1, PT, R3, RZ, PT ;  /* 0x000000ff0300720c */ /* 0x000fe20003f26270 */
[----:B------:R-:W-:Y:S01]  /*cb40*/  HFMA2 R3, -RZ, RZ, 0, 0 ;  /* 0x00000000ff037431 */ /* 0x000fe200000001ff */
[----:B------:R-:W-:Y:S01]  /*cb50*/  ISETP.NE.U32.AND P0, PT, RZ, UR40, PT ;  /* 0x00000028ff007c0c */ /* 0x000fe2000bf05070 */
[----:B------:R-:W-:Y:S01]  /*cb60*/  IMAD.X R0, RZ, RZ, ~R5, P2 ;  /* 0x000000ffff007224 */ /* 0x000fe200010e0e05 */
[----:B------:R-:W-:-:S02]  /*cb70*/  SEL R4, R7, R4, !P1 ;  /* 0x0000000407047207 */ /* 0x000fc40004800000 */
[----:B------:R-:W-:Y:S02]  /*cb80*/  ISETP.NE.AND.EX P0, PT, RZ, UR41, PT, P0 ;  /* 0x00000029ff007c0c */ /* 0x000fe4000bf05300 */
[----:B------:R-:W-:Y:S02]  /*cb90*/  SEL R5, R0, R5, !P1 ;  /* 0x0000000500057207 */ /* 0x000fe40004800000 */
[----:B------:R-:W-:Y:S02]  /*cba0*/  SEL R4, R4, 0xffffffff, P0 ;  /* 0xffffffff04047807 */ /* 0x000fe40000000000 */
[----:B------:R-:W-:Y:S01]  /*cbb0*/  SEL R5, R5, 0xffffffff, P0 ;  /* 0xffffffff05057807 */ /* 0x000fe20000000000 */
[----:B------:R-:W-:Y:S06]  /*cbc0*/  RET.REL.NODEC R2 `(_ZN2at6native18elementwise_kernelILi128ELi4EZNS0_15gpu_kernel_implINS0_13BUnaryFunctorIlllZZZNS0_15binary_internal21div_trunc_kernel_cudaERNS_18TensorIteratorBaseEENKUlvE_clEvENKUlvE2_clEvEUlllE_EEEEvS6_RKT_EUliE_EEviT1_) ;  /* 0xffffff34020c7950 */ /* 0x000fec0003c3ffff */
.L_x_14890:
        /* <DEDUP_REMOVED lines=11> */
.L_x_23057:


//--------------------- .text._ZN2at6native27unrolled_elementwise_kernelINS0_13BUnaryFunctorIlllZZZNS0_15binary_internal21div_trunc_kernel_cudaERNS_18TensorIteratorBaseEENKUlvE_clEvENKUlvE2_clEvEUlllE_EESt5arrayIPcLm2EELi4E23TrivialOffsetCalculatorILi1EjESE_NS0_6memory12LoadWithCastILi1EEENSF_13StoreWithCastILi1EEEEEviT_T0_T2_T3_T4_T5_ --------------------------
	.section	.text._ZN2at6native27unrolled_elementwise_kernelINS0_13BUnaryFunctorIlllZZZNS0_15binary_internal21div_trunc_kernel_cudaERNS_18TensorIteratorBaseEENKUlvE_clEvENKUlvE2_clEvEUlllE_EESt5arrayIPcLm2EELi4E23TrivialOffsetCalculatorILi1EjESE_NS0_6memory12LoadWithCastILi1EEENSF_13StoreWithCastILi1EEEEEviT_T0_T2_T3_T4_T5_,"ax",@progbits
	.align	128
        .global         _ZN2at6native27unrolled_elementwise_kernelINS0_13BUnaryFunctorIlllZZZNS0_15binary_internal21div_trunc_kernel_cudaERNS_18TensorIteratorBaseEENKUlvE_clEvENKUlvE2_clEvEUlllE_EESt5arrayIPcLm2EELi4E23TrivialOffsetCalculatorILi1EjESE_NS0_6memory12LoadWithCastILi1EEENSF_13StoreWithCastILi1EEEEEviT_T0_T2_T3_T4_T5_
        .type           _ZN2at6native27unrolled_elementwise_kernelINS0_13BUnaryFunctorIlllZZZNS0_15binary_internal21div_trunc_kernel_cudaERNS_18TensorIteratorBaseEENKUlvE_clEvENKUlvE2_clEvEUlllE_EESt5arrayIPcLm2EELi4E23TrivialOffsetCalculatorILi1EjESE_NS0_6memory12LoadWithCastILi1EEENSF_13StoreWithCastILi1EEEEEviT_T0_T2_T3_T4_T5_,@function
        .size           _ZN2at6native27unrolled_elementwise_kernelINS0_13BUnaryFunctorIlllZZZNS0_15binary_internal21div_trunc_kernel_cudaERNS_18TensorIteratorBaseEENKUlvE_clEvENKUlvE2_clEvEUlllE_EESt5arrayIPcLm2EELi4E23TrivialOffsetCalculatorILi1EjESE_NS0_6memory12LoadWithCastILi1EEENSF_13StoreWithCastILi1EEEEEviT_T0_T2_T3_T4_T5_,(.L_x_23058 - _ZN2at6native27unrolled_elementwise_kernelINS0_13BUnaryFunctorIlllZZZNS0_15binary_internal21div_trunc_kernel_cudaERNS_18TensorIteratorBaseEENKUlvE_clEvENKUlvE2_clEvEUlllE_EESt5arrayIPcLm2EELi4E23TrivialOffsetCalculatorILi1EjESE_NS0_6memory12LoadWithCastILi1EEENSF_13StoreWithCastILi1EEEEEviT_T0_T2_T3_T4_T5_)
        .other          _ZN2at6native27unrolled_elementwise_kernelINS0_13BUnaryFunctorIlllZZZNS0_15binary_internal21div_trunc_kernel_cudaERNS_18TensorIteratorBaseEENKUlvE_clEvENKUlvE2_clEvEUlllE_EESt5arrayIPcLm2EELi4E23TrivialOffsetCalculatorILi1EjESE_NS0_6memory12LoadWithCastILi1EEENSF_13StoreWithCastILi1EEEEEviT_T0_T2_T3_T4_T5_,@"STO_CUDA_ENTRY STV_DEFAULT"
_ZN2at6native27unrolled_elementwise_kernelINS0_13BUnaryFunctorIlllZZZNS0_15binary_internal21div_trunc_kernel_cudaERNS_18TensorIteratorBaseEENKUlvE_clEvENKUlvE2_clEvEUlllE_EESt5arrayIPcLm2EELi4E23TrivialOffsetCalculatorILi1EjESE_NS0_6memory12LoadWithCastILi1EEENSF_13StoreWithCastILi1EEEEEviT_T0_T2_T3_T4_T5_:
.text._ZN2at6native27unrolled_elementwise_kernelINS0_13BUnaryFunctorIlllZZZNS0_15binary_internal21div_trunc_kernel_cudaERNS_18TensorIteratorBaseEENKUlvE_clEvENKUlvE2_clEvEUlllE_EESt5arrayIPcLm2EELi4E23TrivialOffsetCalculatorILi1EjESE_NS0_6memory12LoadWithCastILi1EEENSF_13StoreWithCastILi1EEEEEviT_T0_T2_T3_T4_T5_:
        /* <DEDUP_REMOVED lines=32> */
.L_x_14896:
[----:B------:R1:W5:Y:S01]  /*0200*/  LDG.E.U8 R22, desc[UR36][R4.64] ;  /* 0x0000002404167981 */ /* 0x000362000c1e1100 */
[----:B------:R-:W-:Y:S01]  /*0210*/  IMAD.MOV.U32 R23, RZ, RZ, RZ ;  /* 0x000000ffff177224 */ /* 0x000fe200078e00ff */
[----:B------:R-:W-:Y:S06]  /*0220*/  BRA `(.L_x_14898) ;  /* 0x0000000c00447947 */ /* 0x000fec0003800000 */
.L_x_14895:
        /* <DEDUP_REMOVED lines=8> */
.L_x_14900:
[----:B------:R-:W2:Y:S02]  /*02b0*/  LDG.E R22, desc[UR36][R4.64] ;  /* 0x0000002404167981 */ /* 0x000ea4000c1e1900 */
[----:B--2---:R-:W-:Y:S01]  /*02c0*/  SHF.R.S32.HI R23, RZ, 0x1f, R22 ;  /* 0x0000001fff177819 */ /* 0x004fe20000011416 */
[----:B------:R-:W-:Y:S06]  /*02d0*/  BRA `(.L_x_14898) ;  /* 0x0000000c00187947 */ /* 0x000fec0003800000 */
.L_x_14899:
[----:B------:R-:W2:Y:S02]  /*02e0*/  LDG.E.S16 R22, desc[UR36][R4.64] ;  /* 0x0000002404167981 */ /* 0x000ea4000c1e1700 */
[----:B--2---:R-:W-:Y:S01]  /*02f0*/  SHF.R.S32.HI R23, RZ, 0x1f, R22 ;  /* 0x0000001fff177819 */ /* 0x004fe20000011416 */
[----:B------:R-:W-:Y:S06]  /*0300*/  BRA `(.L_x_14898) ;  /* 0x0000000c000c7947 */ /* 0x000fec0003800000 */
.L_x_14894:
        /* <DEDUP_REMOVED lines=9> */
.L_x_14902:
[----:B------:R-:W2:Y:S02]  /*03a0*/  LDG.E.U16 R4, desc[UR36][R4.64] ;  /* 0x0000002404047981 */ /* 0x000ea4000c1e1500 */
[----:B--2---:R-:W-:-:S06]  /*03b0*/  HADD2.F32 R22, -RZ, R4.H0_H0 ;  /* 0x20000004ff167230 */ /* 0x004fcc0000004100 */
[----:B------:R-:W0:Y:S01]  /*03c0*/  F2I.S64.TRUNC R22, R22 ;  /* 0x0000001600167311 */ /* 0x000e22000020d900 */
[----:B------:R-:W-:Y:S05]  /*03d0*/  BRA `(.L_x_14898) ;  /* 0x0000000800d87947 */ /* 0x000fea0003800000 */
.L_x_14901:
        /* <DEDUP_REMOVED lines=9> */
.L_x_14904:
[----:B------:R-:W2:Y:S02]  /*0470*/  LDG.E.U16 R4, desc[UR36][R4.64] ;  /* 0x0000002404047981 */ /* 0x000ea4000c1e1500 */
[----:B--2---:R-:W-:-:S06]  /*0480*/  HADD2.F32 R22, -RZ, R4.H0_H0 ;  /* 0x20000004ff167230 */ /* 0x004fcc0000004100 */
[----:B------:R-:W4:Y:S01]  /*0490*/  F2I.S64.TRUNC R22, R22 ;  /* 0x0000001600167311 */ /* 0x000f22000020d900 */
[----:B------:R-:W-:Y:S05]  /*04a0*/  BRA `(.L_x_14898) ;  /* 0x0000000800a47947 */ /* 0x000fea0003800000 */
.L_x_14903:
[----:B------:R-:W2:Y:S02]  /*04b0*/  LDG.E.64 R4, desc[UR36][R4.64] ;  /* 0x0000002404047981 */ /* 0x000ea4000c1e1b00 */
[----:B--2---:R2:W3:Y:S01]  /*04c0*/  F2I.S64.F64.TRUNC R22, R4 ;  /* 0x0000000400167311 */ /* 0x0044e2000030d900 */
[----:B------:R-:W-:Y:S05]  /*04d0*/  BRA `(.L_x_14898) ;  /* 0x0000000800987947 */ /* 0x000fea0003800000 */
.L_x_14893:
        /* <DEDUP_REMOVED lines=13> */
.L_x_14907:
[----:B------:R-:W2:Y:S02]  /*05b0*/  LDG.E.64 R4, desc[UR36][R4.64] ;  /* 0x0000002404047981 */ /* 0x000ea4000c1e1b00 */
[----:B--2---:R0:W1:Y:S01]  /*05c0*/  F2I.S64.F64.TRUNC R22, R4 ;  /* 0x0000000400167311 */ /* 0x004062000030d900 */
[----:B------:R-:W-:Y:S05]  /*05d0*/  BRA `(.L_x_14898) ;  /* 0x0000000800587947 */ /* 0x000fea0003800000 */
.L_x_14906:
        /* <DEDUP_REMOVED lines=26> */
.L_x_14909:
        /* <DEDUP_REMOVED lines=14> */
.L_x_14908:
[----:B------:R-:W2:Y:S02]  /*0860*/  LDG.E.U16 R22, desc[UR36][R4.64] ;  /* 0x0000002404167981 */ /* 0x000ea4000c1e1500 */
[----:B--2---:R-:W-:-:S06]  /*0870*/  IMAD.U32 R22, R22, 0x10000, RZ ;  /* 0x0001000016167824 */ /* 0x004fcc00078e00ff */
[----:B------:R-:W0:Y:S01]  /*0880*/  F2I.S64.TRUNC R22, R22 ;  /* 0x0000001600167311 */ /* 0x000e22000020d900 */
[----:B------:R-:W-:Y:S05]  /*0890*/  BRA `(.L_x_14898) ;  /* 0x0000000400a87947 */ /* 0x000fea0003800000 */
.L_x_14905:
        /* <DEDUP_REMOVED lines=11> */
.L_x_14912:
        /* <DEDUP_REMOVED lines=21> */
.L_x_14916:
[----:B------:R-:W-:Y:S05]  /*0aa0*/  BSYNC.RECONVERGENT B1 ;  /* 0x0000000000017941 */ /* 0x000fea0003800200 */
.L_x_14915:
[----:B------:R-:W-:Y:S01]  /*0ab0*/  IMAD.SHL.U32 R0, R0, 0x100000, RZ ;  /* 0x0010000000007824 */ /* 0x000fe200078e00ff */
[----:B------:R-:W-:-:S04]  /*0ac0*/  LEA R3, R3, 0x3b800000, 0x17 ;  /* 0x3b80000003037811 */ /* 0x000fc800078eb8ff */
[----:B------:R-:W-:-:S07]  /*0ad0*/  LOP3.LUT R22, R3, R0, R7, 0xfe, !PT ;  /* 0x0000000003167212 */ /* 0x000fce00078efe07 */
.L_x_14914:
[----:B------:R-:W-:Y:S05]  /*0ae0*/  BSYNC.RECONVERGENT B0 ;  /* 0x0000000000007941 */ /* 0x000fea0003800200 */
.L_x_14913:
[----:B------:R-:W0:Y:S01]  /*0af0*/  F2I.S64.TRUNC R22, R22 ;  /* 0x0000001600167311 */ /* 0x000e22000020d900 */
[----:B------:R-:W-:Y:S05]  /*0b00*/  BRA `(.L_x_14898) ;  /* 0x00000004000c7947 */ /* 0x000fea0003800000 */
.L_x_14911:
        /* <DEDUP_REMOVED lines=21> */
.L_x_14920:
[----:B------:R-:W-:Y:S05]  /*0c60*/  BSYNC.RECONVERGENT B1 ;  /* 0x0000000000017941 */ /* 0x000fea0003800200 */
.L_x_14919:
[----:B------:R-:W-:Y:S01]  /*0c70*/  IMAD.SHL.U32 R0, R0, 0x200000, RZ ;  /* 0x0020000000007824 */ /* 0x000fe200078e00ff */
[----:B------:R-:W-:-:S04]  /*0c80*/  LEA R3, R3, 0x37800000, 0x17 ;  /* 0x3780000003037811 */ /* 0x000fc800078eb8ff */
[----:B------:R-:W-:-:S07]  /*0c90*/  LOP3.LUT R22, R3, R0, R7, 0xfe, !PT ;  /* 0x0000000003167212 */ /* 0x000fce00078efe07 */
.L_x_14918:
[----:B------:R-:W-:Y:S05]  /*0ca0*/  BSYNC.RECONVERGENT B0 ;  /* 0x0000000000007941 */ /* 0x000fea0003800200 */
.L_x_14917:
[----:B------:R-:W0:Y:S01]  /*0cb0*/  F2I.S64.TRUNC R22, R22 ;  /* 0x0000001600167311 */ /* 0x000e22000020d900 */
[----:B------:R-:W-:Y:S05]  /*0cc0*/  BRA `(.L_x_14898) ;  /* 0x00000000009c7947 */ /* 0x000fea0003800000 */
.L_x_14910:
[----:B------:R-:W-:-:S09]  /*0cd0*/  UISETP.NE.AND UP0, UPT, UR4, 0x1c, UPT ;  /* 0x0000001c0400788c */ /* 0x000fd2000bf05270 */
[----:B------:R-:W-:Y:S05]  /*0ce0*/  BRA.U !UP0, `(.L_x_14921) ;  /* 0x00000001088c7547 */ /* 0x000fea000b800000 */
[----:B------:R-:W-:-:S09]  /*0cf0*/  UISETP.NE.AND UP0, UPT, UR4, 0x1d, UPT ;  /* 0x0000001d0400788c */ /* 0x000fd2000bf05270 */
[----:B------:R-:W-:Y:S05]  /*0d00*/  BRA.U !UP0, `(.L_x_14922) ;  /* 0x00000001087c7547 */ /* 0x000fea000b800000 */
[----:B------:R-:W-:-:S09]  /*0d10*/  UISETP.NE.AND UP0, UPT, UR4, 0x2c, UPT ;  /* 0x0000002c0400788c */ /* 0x000fd2000bf05270 */
[----:B------:R-:W-:Y:S05]  /*0d20*/  BRA.U !UP0, `(.L_x_14923) ;  /* 0x0000000108487547 */ /* 0x000fea000b800000 */
.L_x_14897:
        /* <DEDUP_REMOVED lines=16> */
.L_x_14924:
[----:B------:R-:W-:Y:S01]  /*0e30*/  CS2R R22, SRZ ;  /* 0x0000000000167805 */ /* 0x000fe2000001ff00 */
[----:B------:R-:W-:Y:S06]  /*0e40*/  BRA `(.L_x_14898) ;  /* 0x00000000003c7947 */ /* 0x000fec0003800000 */
.L_x_14923:
        /* <DEDUP_REMOVED lines=8> */
.L_x_14926:
[----:B------:R-:W-:Y:S05]  /*0ed0*/  BSYNC.RECONVERGENT B0 ;  /* 0x0000000000007941 */ /* 0x000fea0003800200 */
.L_x_14925:
[----:B------:R-:W0:Y:S01]  /*0ee0*/  F2I.S64.TRUNC R22, R22 ;  /* 0x0000001600167311 */ /* 0x000e22000020d900 */
[----:B------:R-:W-:Y:S05]  /*0ef0*/  BRA `(.L_x_14898) ;  /* 0x0000000000107947 */ /* 0x000fea0003800000 */
.L_x_14922:
[----:B------:R0:W5:Y:S01]  /*0f00*/  LDG.E.64 R22, desc[UR36][R4.64] ;  /* 0x0000002404167981 */ /* 0x000162000c1e1b00 */
[----:B------:R-:W-:Y:S05]  /*0f10*/  BRA `(.L_x_14898) ;  /* 0x0000000000087947 */ /* 0x000fea0003800000 */
.L_x_14921:
[----:B------:R0:W5:Y:S01]  /*0f20*/  LDG.E R22, desc[UR36][R4.64] ;  /* 0x0000002404167981 */ /* 0x000162000c1e1900 */
[----:B------:R-:W-:-:S07]  /*0f30*/  IMAD.MOV.U32 R23, RZ, RZ, RZ ;  /* 0x000000ffff177224 */ /* 0x000fce00078e00ff */
.L_x_14898:
[----:B------:R-:W-:-:S07]  /*0f40*/  VIADD R19, R25, 0x80 ;  /* 0x0000008019137836 */ /* 0x000fce0000000000 */
.L_x_14892:
[----:B------:R-:W-:Y:S05]  /*0f50*/  BSYNC.RECONVERGENT B6 ;  /* 0x0000000000067941 */ /* 0x000fea0003800200 */
.L_x_14891:
[----:B------:R-:W-:Y:S01]  /*0f60*/  ISETP.GE.AND P0, PT, R19, R18, PT ;  /* 0x000000121300720c */ /* 0x000fe20003f06270 */
[----:B------:R-:W-:Y:S01]  /*0f70*/  BSSY.RECONVERGENT B6, `(.L_x_14927) ;  /* 0x00000ec000067945 */ /* 0x000fe20003800200 */
[----:B------:R-:W-:-:S11]  /*0f80*/  CS2R R28, SRZ ;  /* 0x00000000001c7805 */ /* 0x000fd6000001ff00 */
        /* <DEDUP_REMOVED lines=21> */
.L_x_14932:
[----:B------:R0:W5:Y:S01]  /*10e0*/  LDG.E.U8 R28, desc[UR36][R4.64] ;  /* 0x00000024041c7981 */ /* 0x000162000c1e1100 */
[----:B------:R-:W-:Y:S01]  /*10f0*/  IMAD.MOV.U32 R29, RZ, RZ, RZ ;  /* 0x000000ffff1d7224 */ /* 0x000fe200078e00ff */
[----:B------:R-:W-:Y:S06]  /*1100*/  BRA `(.L_x_14934) ;  /* 0x0000000c00447947 */ /* 0x000fec0003800000 */
.L_x_14931:
        /* <DEDUP_REMOVED lines=8> */
.L_x_14936:
[----:B------:R-:W2:Y:S02]  /*1190*/  LDG.E R28, desc[UR36][R4.64] ;  /* 0x00000024041c7981 */ /* 0x000ea4000c1e1900 */
[----:B--2---:R-:W-:Y:S01]  /*11a0*/  SHF.R.S32.HI R29, RZ, 0x1f, R28 ;  /* 0x0000001fff1d7819 */ /* 0x004fe2000001141c */
[----:B------:R-:W-:Y:S06]  /*11b0*/  BRA `(.L_x_14934) ;  /* 0x0000000c00187947 */ /* 0x000fec0003800000 */
.L_x_14935:
[----:B------:R-:W2:Y:S02]  /*11c0*/  LDG.E.S16 R28, desc[UR36][R4.64] ;  /* 0x00000024041c7981 */ /* 0x000ea4000c1e1700 */
[----:B--2---:R-:W-:Y:S01]  /*11d0*/  SHF.R.S32.HI R29, RZ, 0x1f, R28 ;  /* 0x0000001fff1d7819 */ /* 0x004fe2000001141c */
[----:B------:R-:W-:Y:S06]  /*11e0*/  BRA `(.L_x_14934) ;  /* 0x0000000c000c7947 */ /* 0x000fec0003800000 */
.L_x_14930:
        /* <DEDUP_REMOVED lines=9> */
.L_x_14938:
[----:B------:R-:W2:Y:S02]  /*1280*/  LDG.E.U16 R4, desc[UR36][R4.64] ;  /* 0x0000002404047981 */ /* 0x000ea4000c1e1500 */
[----:B--2---:R-:W-:-:S06]  /*1290*/  HADD2.F32 R28, -RZ, R4.H0_H0 ;  /* 0x20000004ff1c7230 */ /* 0x004fcc0000004100 */
[----:B------:R-:W0:Y:S01]  /*12a0*/  F2I.S64.TRUNC R28, R28 ;  /* 0x0000001c001c7311 */ /* 0x000e22000020d900 */
[----:B------:R-:W-:Y:S05]  /*12b0*/  BRA `(.L_x_14934) ;  /* 0x0000000800d87947 */ /* 0x000fea0003800000 */
.L_x_14937:
        /* <DEDUP_REMOVED lines=9> */
.L_x_14940:
[----:B------:R-:W2:Y:S02]  /*1350*/  LDG.E.U16 R4, desc[UR36][R4.64] ;  /* 0x0000002404047981 */ /* 0x000ea4000c1e1500 */
[----:B--2---:R-:W-:-:S06]  /*1360*/  HADD2.F32 R28, -RZ, R4.H0_H0 ;  /* 0x20000004ff1c7230 */ /* 0x004fcc0000004100 */
[----:B------:R-:W0:Y:S01]  /*1370*/  F2I.S64.TRUNC R28, R28 ;  /* 0x0000001c001c7311 */ /* 0x000e22000020d900 */
[----:B------:R-:W-:Y:S05]  /*1380*/  BRA `(.L_x_14934) ;  /* 0x0000000800a47947 */ /* 0x000fea0003800000 */
.L_x_14939:
[----:B------:R-:W2:Y:S02]  /*1390*/  LDG.E.64 R4, desc[UR36][R4.64] ;  /* 0x0000002404047981 */ /* 0x000ea4000c1e1b00 */
[----:B--2---:R0:W1:Y:S01]  /*13a0*/  F2I.S64.F64.TRUNC R28, R4 ;  /* 0x00000004001c7311 */ /* 0x004062000030d900 */
[----:B------:R-:W-:Y:S05]  /*13b0*/  BRA `(.L_x_14934) ;  /* 0x0000000800987947 */ /* 0x000fea0003800000 */
.L_x_14929:
        /* <DEDUP_REMOVED lines=13> */
.L_x_14943:
[----:B------:R-:W2:Y:S02]  /*1490*/  LDG.E.64 R4, desc[UR36][R4.64] ;  /* 0x0000002404047981 */ /* 0x000ea4000c1e1b00 */
[----:B--2---:R0:W1:Y:S01]  /*14a0*/  F2I.S64.F64.TRUNC R28, R4 ;  /* 0x00000004001c7311 */ /* 0x004062000030d900 */
[----:B------:R-:W-:Y:S05]  /*14b0*/  BRA `(.L_x_14934) ;  /* 0x0000000800587947 */ /* 0x000fea0003800000 */
.L_x_14942:
        /* <DEDUP_REMOVED lines=26> */
.L_x_14945:
        /* <DEDUP_REMOVED lines=12> */
[----:B------:R2:W0:Y:S01]  /*1720*/  F2I.S64.TRUNC R28, R0 ;  /* 0x00000000001c7311 */ /* 0x000422000020d900 */
[----:B------:R-:W-:Y:S05]  /*1730*/  BRA `(.L_x_14934) ;  /* 0x0000000400b87947 */ /* 0x000fea0003800000 */
.L_x_14944:
[----:B------:R-:W2:Y:S02]  /*1740*/  LDG.E.U16 R28, desc[UR36][R4.64] ;  /* 0x00000024041c7981 */ /* 0x000ea4000c1e1500 */
[----:B--2---:R-:W-:-:S06]  /*1750*/  IMAD.U32 R28, R28, 0x10000, RZ ;  /* 0x000100001c1c7824 */ /* 0x004fcc00078e00ff */
[----:B------:R-:W0:Y:S01]  /*1760*/  F2I.S64.TRUNC R28, R28 ;  /* 0x0000001c001c7311 */ /* 0x000e22000020d900 */
[----:B------:R-:W-:Y:S05]  /*1770*/  BRA `(.L_x_14934) ;  /* 0x0000000400a87947 */ /* 0x000fea0003800000 */
.L_x_14941:
        /* <DEDUP_REMOVED lines=11> */
.L_x_14948:
        /* <DEDUP_REMOVED lines=21> */
.L_x_14952:
[----:B------:R-:W-:Y:S05]  /*1980*/  BSYNC.RECONVERGENT B1 ;  /* 0x0000000000017941 */ /* 0x000fea0003800200 */
.L_x_14951:
[----:B------:R-:W-:Y:S01]  /*1990*/  IMAD.SHL.U32 R0, R0, 0x100000, RZ ;  /* 0x0010000000007824 */ /* 0x000fe200078e00ff */
[----:B------:R-:W-:-:S04]  /*19a0*/  LEA R3, R3, 0x3b800000, 0x17 ;  /* 0x3b80000003037811 */ /* 0x000fc800078eb8ff */
[----:B------:R-:W-:-:S07]  /*19b0*/  LOP3.LUT R28, R3, R0, R7, 0xfe, !PT ;  /* 0x00000000031c7212 */ /* 0x000fce00078efe07 */
.L_x_14950:
[----:B------:R-:W-:Y:S05]  /*19c0*/  BSYNC.RECONVERGENT B0 ;  /* 0x0000000000007941 */ /* 0x000fea0003800200 */
.L_x_14949:
[----:B------:R-:W0:Y:S01]  /*19d0*/  F2I.S64.TRUNC R28, R28 ;  /* 0x0000001c001c7311 */ /* 0x000e22000020d900 */
[----:B------:R-:W-:Y:S05]  /*19e0*/  BRA `(.L_x_14934) ;  /* 0x00000004000c7947 */ /* 0x000fea0003800000 */
.L_x_14947:
        /* <DEDUP_REMOVED lines=21> */
.L_x_14956:
[----:B------:R-:W-:Y:S05]  /*1b40*/  BSYNC.RECONVERGENT B1 ;  /* 0x0000000000017941 */ /* 0x000fea0003800200 */
.L_x_14955:
[----:B------:R-:W-:Y:S01]  /*1b50*/  IMAD.SHL.U32 R0, R0, 0x200000, RZ ;  /* 0x0020000000007824 */ /* 0x000fe200078e00ff */
[----:B------:R-:W-:-:S04]  /*1b60*/  LEA R3, R3, 0x37800000, 0x17 ;  /* 0x3780000003037811 */ /* 0x000fc800078eb8ff */
[----:B------:R-:W-:-:S07]  /*1b70*/  LOP3.LUT R28, R3, R0, R7, 0xfe, !PT ;  /* 0x00000000031c7212 */ /* 0x000fce00078efe07 */
.L_x_14954:
[----:B------:R-:W-:Y:S05]  /*1b80*/  BSYNC.RECONVERGENT B0 ;  /* 0x0000000000007941 */ /* 0x000fea0003800200 */
.L_x_14953:
[----:B------:R-:W0:Y:S01]  /*1b90*/  F2I.S64.TRUNC R28, R28 ;  /* 0x0000001c001c7311 */ /* 0x000e22000020d900 */
[----:B------:R-:W-:Y:S05]  /*1ba0*/  BRA `(.L_x_14934) ;  /* 0x00000000009c7947 */ /* 0x000fea0003800000 */
.L_x_14946:
        /* <DEDUP_REMOVED lines=14> */
.L_x_14960:
[----:B------:R-:W-:Y:S05]  /*1c90*/  BSYNC.RECONVERGENT B0 ;  /* 0x0000000000007941 */ /* 0x000fea0003800200 */
.L_x_14959:
[----:B------:R-:W0:Y:S01]  /*1ca0*/  F2I.S64.TRUNC R28, R28 ;  /* 0x0000001c001c7311 */ /* 0x000e22000020d900 */
[----:B------:R-:W-:Y:S05]  /*1cb0*/  BRA `(.L_x_14934) ;  /* 0x0000000000587947 */ /* 0x000fea0003800000 */
.L_x_14933:
        /* <DEDUP_REMOVED lines=16> */
.L_x_14961:
[----:B------:R-:W-:Y:S01]  /*1dc0*/  CS2R R28, SRZ ;  /* 0x00000000001c7805 */ /* 0x000fe2000001ff00 */
[----:B------:R-:W-:Y:S06]  /*1dd0*/  BRA `(.L_x_14934) ;  /* 0x0000000000107947 */ /* 0x000fec0003800000 */
.L_x_14958:
[----:B------:R0:W5:Y:S01]  /*1de0*/  LDG.E.64 R28, desc[UR36][R4.64] ;  /* 0x00000024041c7981 */ /* 0x000162000c1e1b00 */
[----:B------:R-:W-:Y:S05]  /*1df0*/  BRA `(.L_x_14934) ;  /* 0x0000000000087947 */ /* 0x000fea0003800000 */
.L_x_14957:
[----:B------:R0:W5:Y:S01]  /*1e00*/  LDG.E R28, desc[UR36][R4.64] ;  /* 0x00000024041c7981 */ /* 0x000162000c1e1900 */
[----:B------:R-:W-:-:S07]  /*1e10*/  IMAD.MOV.U32 R29, RZ, RZ, RZ ;  /* 0x000000ffff1d7224 */ /* 0x000fce00078e00ff */
.L_x_14934:
[----:B------:R-:W-:-:S07]  /*1e20*/  VIADD R19, R19, 0x80 ;  /* 0x0000008013137836 */ /* 0x000fce0000000000 */
.L_x_14928:
[----:B------:R-:W-:Y:S05]  /*1e30*/  BSYNC.RECONVERGENT B6 ;  /* 0x0000000000067941 */ /* 0x000fea0003800200 */
.L_x_14927:
        /* <DEDUP_REMOVED lines=24> */
.L_x_14967:
[----:B------:R0:W5:Y:S01]  /*1fc0*/  LDG.E.U8 R26, desc[UR36][R4.64] ;  /* 0x00000024041a7981 */ /* 0x000162000c1e1100 */
[----:B------:R-:W-:Y:S01]  /*1fd0*/  IMAD.MOV.U32 R27, RZ, RZ, RZ ;  /* 0x000000ffff1b7224 */ /* 0x000fe200078e00ff */
[----:B------:R-:W-:Y:S06]  /*1fe0*/  BRA `(.L_x_14969) ;  /* 0x0000000c00447947 */ /* 0x000fec0003800000 */
.L_x_14966:
        /* <DEDUP_REMOVED lines=8> */
.L_x_14971:
[----:B------:R-:W2:Y:S02]  /*2070*/  LDG.E R26, desc[UR36][R4.64] ;  /* 0x00000024041a7981 */ /* 0x000ea4000c1e1900 */
[----:B--2---:R-:W-:Y:S01]  /*2080*/  SHF.R.S32.HI R27, RZ, 0x1f, R26 ;  /* 0x0000001fff1b7819 */ /* 0x004fe2000001141a */
[----:B------:R-:W-:Y:S06]  /*2090*/  BRA `(.L_x_14969) ;  /* 0x0000000c00187947 */ /* 0x000fec0003800000 */
.L_x_14970:
[----:B------:R-:W2:Y:S02]  /*20a0*/  LDG.E.S16 R26, desc[UR36][R4.64] ;  /* 0x00000024041a7981 */ /* 0x000ea4000c1e1700 */
[----:B--2---:R-:W-:Y:S01]  /*20b0*/  SHF.R.S32.HI R27, RZ, 0x1f, R26 ;  /* 0x0000001fff1b7819 */ /* 0x004fe2000001141a */
[----:B------:R-:W-:Y:S06]  /*20c0*/  BRA `(.L_x_14969) ;  /* 0x0000000c000c7947 */ /* 0x000fec0003800000 */
.L_x_14965:
        /* <DEDUP_REMOVED lines=9> */
.L_x_14973:
[----:B------:R-:W2:Y:S02]  /*2160*/  LDG.E.U16 R4, desc[UR36][R4.64] ;  /* 0x0000002404047981 */ /* 0x000ea4000c1e1500 */
[----:B--2---:R-:W-:-:S06]  /*2170*/  HADD2.F32 R26, -RZ, R4.H0_H0 ;  /* 0x20000004ff1a7230 */ /* 0x004fcc0000004100 */
[----:B------:R-:W0:Y:S01]  /*2180*/  F2I.S64.TRUNC R26, R26 ;  /* 0x0000001a001a7311 */ /* 0x000e22000020d900 */
[----:B------:R-:W-:Y:S05]  /*2190*/  BRA `(.L_x_14969) ;  /* 0x0000000800d87947 */ /* 0x000fea0003800000 */
.L_x_14972:
        /* <DEDUP_REMOVED lines=9> */
.L_x_14975:
[----:B------:R-:W2:Y:S02]  /*2230*/  LDG.E.U16 R4, desc[UR36][R4.64] ;  /* 0x0000002404047981 */ /* 0x000ea4000c1e1500 */
[----:B--2---:R-:W-:-:S06]  /*2240*/  HADD2.F32 R26, -RZ, R4.H0_H0 ;  /* 0x20000004ff1a7230 */ /* 0x004fcc0000004100 */
[----:B------:R-:W0:Y:S01]  /*2250*/  F2I.S64.TRUNC R26, R26 ;  /* 0x0000001a001a7311 */ /* 0x000e22000020d900 */
[----:B------:R-:W-:Y:S05]  /*2260*/  BRA `(.L_x_14969) ;  /* 0x0000000800a47947 */ /* 0x000fea0003800000 */
.L_x_14974:
[----:B------:R-:W2:Y:S02]  /*2270*/  LDG.E.64 R4, desc[UR36][R4.64] ;  /* 0x0000002404047981 */ /* 0x000ea4000c1e1b00 */
[----:B--2---:R0:W1:Y:S01]  /*2280*/  F2I.S64.F64.TRUNC R26, R4 ;  /* 0x00000004001a7311 */ /* 0x004062000030d900 */
[----:B------:R-:W-:Y:S05]  /*2290*/  BRA `(.L_x_14969) ;  /* 0x0000000800987947 */ /* 0x000fea0003800000 */
.L_x_14964:
        /* <DEDUP_REMOVED lines=13> */
.L_x_14978:
[----:B------:R-:W2:Y:S02]  /*2370*/  LDG.E.64 R4, desc[UR36][R4.64] ;  /* 0x0000002404047981 */ /* 0x000ea4000c1e1b00 */
[----:B--2---:R0:W1:Y:S01]  /*2380*/  F2I.S64.F64.TRUNC R26, R4 ;  /* 0x00000004001a7311 */ /* 0x004062000030d900 */
[----:B------:R-:W-:Y:S05]  /*2390*/  BRA `(.L_x_14969) ;  /* 0x0000000800587947 */ /* 0x000fea0003800000 */
.L_x_14977:
        /* <DEDUP_REMOVED lines=26> */
.L_x_14980:
        /* <DEDUP_REMOVED lines=14> */
.L_x_14979:
[----:B------:R-:W2:Y:S02]  /*2620*/  LDG.E.U16 R26, desc[UR36][R4.64] ;  /* 0x00000024041a7981 */ /* 0x000ea4000c1e1500 */
[----:B--2---:R-:W-:-:S06]  /*2630*/  IMAD.U32 R26, R26, 0x10000, RZ ;  /* 0x000100001a1a7824 */ /* 0x004fcc00078e00ff */
[----:B------:R-:W0:Y:S01]  /*2640*/  F2I.S64.TRUNC R26, R26 ;  /* 0x0000001a001a7311 */ /* 0x000e22000020d900 */
[----:B------:R-:W-:Y:S05]  /*2650*/  BRA `(.L_x_14969) ;  /* 0x0000000400a87947 */ /* 0x000fea0003800000 */
.L_x_14976:
        /* <DEDUP_REMOVED lines=11> */
.L_x_14983:
        /* <DEDUP_REMOVED lines=21> */
.L_x_14987:
[----:B------:R-:W-:Y:S05]  /*2860*/  BSYNC.RECONVERGENT B1 ;  /* 0x0000000000017941 */ /* 0x000fea0003800200 */
.L_x_14986:
[----:B------:R-:W-:Y:S01]  /*2870*/  IMAD.SHL.U32 R0, R0, 0x100000, RZ ;  /* 0x0010000000007824 */ /* 0x000fe200078e00ff */
[----:B------:R-:W-:-:S04]  /*2880*/  LEA R3, R3, 0x3b800000, 0x17 ;  /* 0x3b80000003037811 */ /* 0x000fc800078eb8ff */
[----:B------:R-:W-:-:S07]  /*2890*/  LOP3.LUT R26, R3, R0, R7, 0xfe, !PT ;  /* 0x00000000031a7212 */ /* 0x000fce00078efe07 */
.L_x_14985:
[----:B------:R-:W-:Y:S05]  /*28a0*/  BSYNC.RECONVERGENT B0 ;  /* 0x0000000000007941 */ /* 0x000fea0003800200 */
.L_x_14984:
[----:B------:R-:W1:Y:S01]  /*28b0*/  F2I.S64.TRUNC R26, R26 ;  /* 0x0000001a001a7311 */ /* 0x000e62000020d900 */
[----:B------:R-:W-:Y:S05]  /*28c0*/  BRA `(.L_x_14969) ;  /* 0x00000004000c7947 */ /* 0x000fea0003800000 */
.L_x_14982:
        /* <DEDUP_REMOVED lines=21> */
.L_x_14991:
[----:B------:R-:W-:Y:S05]  /*2a20*/  BSYNC.RECONVERGENT B1 ;  /* 0x0000000000017941 */ /* 0x000fea0003800200 */
.L_x_14990:
[----:B------:R-:W-:Y:S01]  /*2a30*/  IMAD.SHL.U32 R0, R0, 0x200000, RZ ;  /* 0x0020000000007824 */ /* 0x000fe200078e00ff */
[----:B------:R-:W-:-:S04]  /*2a40*/  LEA R3, R3, 0x37800000, 0x17 ;  /* 0x3780000003037811 */ /* 0x000fc800078eb8ff */
[----:B------:R-:W-:-:S07]  /*2a50*/  LOP3.LUT R26, R3, R0, R7, 0xfe, !PT ;  /* 0x00000000031a7212 */ /* 0x000fce00078efe07 */
.L_x_14989:
[----:B------:R-:W-:Y:S05]  /*2a60*/  BSYNC.RECONVERGENT B0 ;  /* 0x0000000000007941 */ /* 0x000fea0003800200 */
.L_x_14988:
[----:B------:R-:W2:Y:S01]  /*2a70*/  F2I.S64.TRUNC R26, R26 ;  /* 0x0000001a001a7311 */ /* 0x000ea2000020d900 */
[----:B------:R-:W-:Y:S05]  /*2a80*/  BRA `(.L_x_14969) ;  /* 0x00000000009c7947 */ /* 0x000fea0003800000 */
.L_x_14981:
        /* <DEDUP_REMOVED lines=14> */
.L_x_14995:
[----:B------:R-:W-:Y:S05]  /*2b70*/  BSYNC.RECONVERGENT B0 ;  /* 0x0000000000007941 */ /* 0x000fea0003800200 */
.L_x_14994:
[----:B------:R-:W0:Y:S01]  /*2b80*/  F2I.S64.TRUNC R26, R26 ;  /* 0x0000001a001a7311 */ /* 0x000e22000020d900 */
[----:B------:R-:W-:Y:S05]  /*2b90*/  BRA `(.L_x_14969) ;  /* 0x0000000000587947 */ /* 0x000fea0003800000 */
.L_x_14968:
        /* <DEDUP_REMOVED lines=16> */
.L_x_14996:
[----:B------:R-:W-:Y:S01]  /*2ca0*/  CS2R R26, SRZ ;  /* 0x00000000001a7805 */ /* 0x000fe2000001ff00 */
[----:B------:R-:W-:Y:S06]  /*2cb0*/  BRA `(.L_x_14969) ;  /* 0x0000000000107947 */ /* 0x000fec0003800000 */
.L_x_14993:
[----:B------:R0:W5:Y:S01]  /*2cc0*/  LDG.E.64 R26, desc[UR36][R4.64] ;  /* 0x00000024041a7981 */ /* 0x000162000c1e1b00 */
[----:B------:R-:W-:Y:S05]  /*2cd0*/  BRA `(.L_x_14969) ;  /* 0x0000000000087947 */ /* 0x000fea0003800000 */
.L_x_14992:
[----:B------:R0:W5:Y:S01]  /*2ce0*/  LDG.E R26, desc[UR36][R4.64] ;  /* 0x00000024041a7981 */ /* 0x000162000c1e1900 */
[----:B------:R-:W-:-:S07]  /*2cf0*/  IMAD.MOV.U32 R27, RZ, RZ, RZ ;  /* 0x000000ffff1b7224 */ /* 0x000fce00078e00ff */
.L_x_14969:
[----:B------:R-:W-:-:S07]  /*2d00*/  VIADD R19, R19, 0x80 ;  /* 0x0000008013137836 */ /* 0x000fce0000000000 */
.L_x_14963:
[----:B------:R-:W-:Y:S05]  /*2d10*/  BSYNC.RECONVERGENT B6 ;  /* 0x0000000000067941 */ /* 0x000fea0003800200 */
.L_x_14962:
        /* <DEDUP_REMOVED lines=24> */
.L_x_15002:
[----:B------:R0:W5:Y:S01]  /*2ea0*/  LDG.E.U8 R16, desc[UR36][R4.64] ;  /* 0x0000002404107981 */ /* 0x000162000c1e1100 */
[----:B------:R-:W-:Y:S01]  /*2eb0*/  IMAD.MOV.U32 R17, RZ, RZ, RZ ;  /* 0x000000ffff117224 */ /* 0x000fe200078e00ff */
[----:B------:R-:W-:Y:S06]  /*2ec0*/  BRA `(.L_x_14998) ;  /* 0x0000000c00407947 */ /* 0x000fec0003800000 */
.L_x_15001:
        /* <DEDUP_REMOVED lines=8> */
.L_x_15005:
[----:B------:R-:W2:Y:S02]  /*2f50*/  LDG.E R16, desc[UR36][R4.64] ;  /* 0x0000002404107981 */ /* 0x000ea4000c1e1900 */
[----:B--2---:R-:W-:Y:S01]  /*2f60*/  SHF.R.S32.HI R17, RZ, 0x1f, R16 ;  /* 0x0000001fff117819 */ /* 0x004fe20000011410 */
[----:B------:R-:W-:Y:S06]  /*2f70*/  BRA `(.L_x_14998) ;  /* 0x0000000c00147947 */ /* 0x000fec0003800000 */
.L_x_15004:
[----:B------:R-:W2:Y:S02]  /*2f80*/  LDG.E.S16 R16, desc[UR36][R4.64] ;  /* 0x0000002404107981 */ /* 0x000ea4000c1e1700 */
[----:B--2---:R-:W-:Y:S01]  /*2f90*/  SHF.R.S32.HI R17, RZ, 0x1f, R16 ;  /* 0x0000001fff117819 */ /* 0x004fe20000011410 */
[----:B------:R-:W-:Y:S06]  /*2fa0*/  BRA `(.L_x_14998) ;  /* 0x0000000c00087947 */ /* 0x000fec0003800000 */
.L_x_15000:
        /* <DEDUP_REMOVED lines=9> */
.L_x_15007:
[----:B------:R-:W2:Y:S02]  /*3040*/  LDG.E.U16 R4, desc[UR36][R4.64] ;  /* 0x0000002404047981 */ /* 0x000ea4000c1e1500 */
[----:B--2---:R-:W-:-:S06]  /*3050*/  HADD2.F32 R16, -RZ, R4.H0_H0 ;  /* 0x20000004ff107230 */ /* 0x004fcc0000004100 */
[----:B------:R-:W0:Y:S01]  /*3060*/  F2I.S64.TRUNC R16, R16 ;  /* 0x0000001000107311 */ /* 0x000e22000020d900 */
[----:B------:R-:W-:Y:S05]  /*3070*/  BRA `(.L_x_14998) ;  /* 0x0000000800d47947 */ /* 0x000fea0003800000 */
.L_x_15006:
        /* <DEDUP_REMOVED lines=9> */
.L_x_15009:
[----:B------:R-:W2:Y:S02]  /*3110*/  LDG.E.U16 R4, desc[UR36][R4.64] ;  /* 0x0000002404047981 */ /* 0x000ea4000c1e1500 */
[----:B--2---:R-:W-:-:S06]  /*3120*/  HADD2.F32 R16, -RZ, R4.H0_H0 ;  /* 0x20000004ff107230 */ /* 0x004fcc0000004100 */
[----:B------:R-:W0:Y:S01]  /*3130*/  F2I.S64.TRUNC R16, R16 ;  /* 0x0000001000107311 */ /* 0x000e22000020d900 */
[----:B------:R-:W-:Y:S05]  /*3140*/  BRA `(.L_x_14998) ;  /* 0x0000000800a07947 */ /* 0x000fea0003800000 */
.L_x_15008:
[----:B------:R-:W2:Y:S02]  /*3150*/  LDG.E.64 R4, desc[UR36][R4.64] ;  /* 0x0000002404047981 */ /* 0x000ea4000c1e1b00 */
[----:B--2---:R0:W1:Y:S01]  /*3160*/  F2I.S64.F64.TRUNC R16, R4 ;  /* 0x0000000400107311 */ /* 0x004062000030d900 */
[----:B------:R-:W-:Y:S05]  /*3170*/  BRA `(.L_x_14998) ;  /* 0x0000000800947947 */ /* 0x000fea0003800000 */
.L_x_14999:
        /* <DEDUP_REMOVED lines=13> */
.L_x_15012:
[----:B------:R-:W2:Y:S02]  /*3250*/  LDG.E.64 R4, desc[UR36][R4.64] ;  /* 0x0000002404047981 */ /* 0x000ea4000c1e1b00 */
[----:B--2---:R0:W1:Y:S01]  /*3260*/  F2I.S64.F64.TRUNC R16, R4 ;  /* 0x0000000400107311 */ /* 0x004062000030d900 */
[----:B------:R-:W-:Y:S05]  /*3270*/  BRA `(.L_x_14998) ;  /* 0x0000000800547947 */ /* 0x000fea0003800000 */
.L_x_15011:
        /* <DEDUP_REMOVED lines=26> */
.L_x_15014:
        /* <DEDUP_REMOVED lines=14> */
.L_x_15013:
[----:B------:R-:W2:Y:S02]  /*3500*/  LDG.E.U16 R16, desc[UR36][R4.64] ;  /* 0x0000002404107981 */ /* 0x000ea4000c1e1500 */
[----:B--2---:R-:W-:-:S06]  /*3510*/  IMAD.U32 R16, R16, 0x10000, RZ ;  /* 0x0001000010107824 */ /* 0x004fcc00078e00ff */
[----:B------:R-:W0:Y:S01]  /*3520*/  F2I.S64.TRUNC R16, R16 ;  /* 0x0000001000107311 */ /* 0x000e22000020d900 */
[----:B------:R-:W-:Y:S05]  /*3530*/  BRA `(.L_x_14998) ;  /* 0x0000000400a47947 */ /* 0x000fea0003800000 */
.L_x_15010:
        /* <DEDUP_REMOVED lines=11> */
.L_x_15017:
        /* <DEDUP_REMOVED lines=21> */
.L_x_15021:
[----:B------:R-:W-:Y:S05]  /*3740*/  BSYNC.RECONVERGENT B1 ;  /* 0x0000000000017941 */ /* 0x000fea0003800200 */
.L_x_15020:
[----:B------:R-:W-:Y:S01]  /*3750*/  IMAD.SHL.U32 R0, R0, 0x100000, RZ ;  /* 0x0010000000007824 */ /* 0x000fe200078e00ff */
[----:B------:R-:W-:-:S04]  /*3760*/  LEA R3, R3, 0x3b800000, 0x17 ;  /* 0x3b80000003037811 */ /* 0x000fc800078eb8ff */
[----:B------:R-:W-:-:S07]  /*3770*/  LOP3.LUT R16, R3, R0, R7, 0xfe, !PT ;  /* 0x0000000003107212 */ /* 0x000fce00078efe07 */
.L_x_15019:
[----:B------:R-:W-:Y:S05]  /*3780*/  BSYNC.RECONVERGENT B0 ;  /* 0x0000000000007941 */ /* 0x000fea0003800200 */
.L_x_15018:
[----:B------:R-:W0:Y:S01]  /*3790*/  F2I.S64.TRUNC R16, R16 ;  /* 0x0000001000107311 */ /* 0x000e22000020d900 */
[----:B------:R-:W-:Y:S05]  /*37a0*/  BRA `(.L_x_14998) ;  /* 0x0000000400087947 */ /* 0x000fea0003800000 */
.L_x_15016:
        /* <DEDUP_REMOVED lines=21> */
.L_x_15025:
[----:B------:R-:W-:Y:S05]  /*3900*/  BSYNC.RECONVERGENT B1 ;  /* 0x0000000000017941 */ /* 0x000fea0003800200 */
.L_x_15024:
[----:B------:R-:W-:Y:S01]  /*3910*/  IMAD.SHL.U32 R0, R0, 0x200000, RZ ;  /* 0x0020000000007824 */ /* 0x000fe200078e00ff */
[----:B------:R-:W-:-:S04]  /*3920*/  LEA R3, R3, 0x37800000, 0x17 ;  /* 0x3780000003037811 */ /* 0x000fc800078eb8ff */
[----:B------:R-:W-:-:S07]  /*3930*/  LOP3.LUT R16, R3, R0, R7, 0xfe, !PT ;  /* 0x0000000003107212 */ /* 0x000fce00078efe07 */
.L_x_15023:
[----:B------:R-:W-:Y:S05]  /*3940*/  BSYNC.RECONVERGENT B0 ;  /* 0x0000000000007941 */ /* 0x000fea0003800200 */
.L_x_15022:
[----:B------:R-:W0:Y:S01]  /*3950*/  F2I.S64.TRUNC R16, R16 ;  /* 0x0000001000107311 */ /* 0x000e22000020d900 */
[----:B------:R-:W-:Y:S05]  /*3960*/  BRA `(.L_x_14998) ;  /* 0x0000000000987947 */ /* 0x000fea0003800000 */
.L_x_15015:
        /* <DEDUP_REMOVED lines=14> */
.L_x_15029:
[----:B------:R-:W-:Y:S05]  /*3a50*/  BSYNC.RECONVERGENT B0 ;  /* 0x0000000000007941 */ /* 0x000fea0003800200 */
.L_x_15028:
[----:B------:R-:W0:Y:S01]  /*3a60*/  F2I.S64.TRUNC R16, R16 ;  /* 0x0000001000107311 */ /* 0x000e22000020d900 */
[----:B------:R-:W-:Y:S05]  /*3a70*/  BRA `(.L_x_14998) ;  /* 0x0000000000547947 */ /* 0x000fea0003800000 */
.L_x_15003:
        /* <DEDUP_REMOVED lines=16> */
.L_x_15030:
[----:B------:R-:W-:Y:S05]  /*3b80*/  BRA `(.L_x_14998) ;  /* 0x0000000000107947 */ /* 0x000fea0003800000 */
.L_x_15027:
[----:B------:R0:W5:Y:S01]  /*3b90*/  LDG.E.64 R16, desc[UR36][R4.64] ;  /* 0x0000002404107981 */ /* 0x000162000c1e1b00 */
[----:B------:R-:W-:Y:S05]  /*3ba0*/  BRA `(.L_x_14998) ;  /* 0x0000000000087947 */ /* 0x000fea0003800000 */
.L_x_15026:
[----:B------:R0:W5:Y:S01]  /*3bb0*/  LDG.E R16, desc[UR36][R4.64] ;  /* 0x0000002404107981 */ /* 0x000162000c1e1900 */
[----:B------:R-:W-:-:S07]  /*3bc0*/  IMAD.MOV.U32 R17, RZ, RZ, RZ ;  /* 0x000000ffff117224 */ /* 0x000fce00078e00ff */
.L_x_14998:
[----:B------:R-:W-:Y:S05]  /*3bd0*/  BSYNC.RECONVERGENT B6 ;  /* 0x0000000000067941 */ /* 0x000fea0003800200 */
.L_x_14997:
[----:B0-2---:R-:W0:Y:S01]  /*3be0*/  LDC R0, c[0x0][0x390] ;  /* 0x0000e400ff007b82 */ /* 0x005e220000000800 */
[----:B------:R-:W-:Y:S01]  /*3bf0*/  ISETP.GE.AND P0, PT, R25, R18, PT ;  /* 0x000000121900720c */ /* 0x000fe20003f06270 */
[----:B------:R-:W-:Y:S06]  /*3c00*/  BSSY.RECONVERGENT B0, `(.L_x_15031) ;  /* 0x0000021000007945 */ /* 0x000fec0003800200 */
[----:B------:R-:W2:Y:S06]  /*3c10*/  LDC R3, c[0x0][0x394] ;  /* 0x0000e500ff037b82 */ /* 0x000eac0000000800 */
[----:B------:R-:W-:Y:S05]  /*3c20*/  @P0 BRA `(.L_x_15032) ;  /* 0x0000000000780947 */ /* 0x000fea0003800000 */
[----:B------:R-:W1:Y:S02]  /*3c30*/  LDCU UR4, c[0x0][0x394] ;  /* 0x00007280ff0477ac */ /* 0x000e640008000800 */
[----:B-1-345:R-:W-:-:S04]  /*3c40*/  LOP3.LUT R4, R23, UR4, RZ, 0xfc, !PT ;  /* 0x0000000417047c12 */ /* 0x03afc8000f8efcff */
[----:B------:R-:W-:-:S13]  /*3c50*/  ISETP.NE.U32.AND P0, PT, R4, RZ, PT ;  /* 0x000000ff0400720c */ /* 0x000fda0003f05070 */
[----:B------:R-:W-:Y:S05]  /*3c60*/  @P0 BRA `(.L_x_15033) ;  /* 0x0000000000540947 */ /* 0x000fea0003800000 */
[----:B------:R-:W1:Y:S02]  /*3c70*/  LDCU UR4, c[0x0][0x390] ;  /* 0x00007200ff0477ac */ /* 0x000e640008000800 */
[----:B-1----:R-:W1:Y:S01]  /*3c80*/  I2F.U32.RP R6, UR4 ;  /* 0x0000000400067d06 */ /* 0x002e620008209000 */
[----:B------:R-:W-:-:S07]  /*3c90*/  ISETP.NE.U32.AND P2, PT, RZ, UR4, PT ;  /* 0x00000004ff007c0c */ /* 0x000fce000bf45070 */
[----:B-1----:R-:W1:Y:S02]  /*3ca0*/  MUFU.RCP R6, R6 ;  /* 0x0000000600067308 */ /* 0x002e640000001000 */
[----:B-1----:R-:W-:-:S06]  /*3cb0*/  VIADD R4, R6, 0xffffffe ;  /* 0x0ffffffe06047836 */ /* 0x002fcc0000000000 */
[----:B------:R1:W3:Y:S02]  /*3cc0*/  F2I.FTZ.U32.TRUNC.NTZ R5, R4 ;  /* 0x0000000400057305 */ /* 0x0002e4000021f000 */
[----:B-1----:R-:W-:Y:S02]  /*3cd0*/  IMAD.MOV.U32 R4, RZ, RZ, RZ ;  /* 0x000000ffff047224 */ /* 0x002fe400078e00ff */
[----:B---3--:R-:W-:-:S04]  /*3ce0*/  IMAD.MOV R7, RZ, RZ, -R5 ;  /* 0x000000ffff077224 */ /* 0x008fc800078e0a05 */
[----:B------:R-:W-:-:S04]  /*3cf0*/  IMAD R7, R7, UR4, RZ ;  /* 0x0000000407077c24 */ /* 0x000fc8000f8e02ff */
[----:B------:R-:W-:-:S06]  /*3d00*/  IMAD.HI.U32 R5, R5, R7, R4 ;  /* 0x0000000705057227 */ /* 0x000fcc00078e0004 */
[----:B------:R-:W-:-:S04]  /*3d10*/  IMAD.HI.U32 R4, R5, R22, RZ ;  /* 0x0000001605047227 */ /* 0x000fc800078e00ff */
[----:B------:R-:W-:-:S04]  /*3d20*/  IMAD.MOV R5, RZ, RZ, -R4 ;  /* 0x000000ffff057224 */ /* 0x000fc800078e0a04 */
[----:B------:R-:W-:Y:S02]  /*3d30*/  IMAD R22, R5, UR4, R22 ;  /* 0x0000000405167c24 */ /* 0x000fe4000f8e0216 */
[----:B------:R-:W-:-:S03]  /*3d40*/  IMAD.MOV.U32 R5, RZ, RZ, RZ ;  /* 0x000000ffff057224 */ /* 0x000fc600078e00ff */
[----:B------:R-:W-:-:S13]  /*3d50*/  ISETP.GE.U32.AND P0, PT, R22, UR4, PT ;  /* 0x0000000416007c0c */ /* 0x000fda000bf06070 */
[----:B------:R-:W-:Y:S02]  /*3d60*/  @P0 VIADD R22, R22, -UR4 ;  /* 0x8000000416160c36 */ /* 0x000fe40008000000 */
[----:B------:R-:W-:-:S03]  /*3d70*/  @P0 VIADD R4, R4, 0x1 ;  /* 0x0000000104040836 */ /* 0x000fc60000000000 */
[----:B------:R-:W-:-:S13]  /*3d80*/  ISETP.GE.U32.AND P1, PT, R22, UR4, PT ;  /* 0x0000000416007c0c */ /* 0x000fda000bf26070 */
[----:B------:R-:W-:Y:S01]  /*3d90*/  @P1 VIADD R4, R4, 0x1 ;  /* 0x0000000104041836 */ /* 0x000fe20000000000 */
[----:B------:R-:W-:Y:S01]  /*3da0*/  @!P2 LOP3.LUT R4, RZ, UR4, RZ, 0x33, !PT ;  /* 0x00000004ff04ac12 */ /* 0x000fe2000f8e33ff */
[----:B------:R-:W-:Y:S06]  /*3db0*/  BRA `(.L_x_15032) ;  /* 0x0000000000147947 */ /* 0x000fec0003800000 */
.L_x_15033:
[----:B------:R-:W-:Y:S01]  /*3dc0*/  IMAD.MOV.U32 R12, RZ, RZ, R23 ;  /* 0x000000ffff0c7224 */ /* 0x000fe200078e0017 */
[----:B------:R-:W-:-:S07]  /*3dd0*/  MOV R10, 0x3df0 ;  /* 0x00003df0000a7802 */ /* 0x000fce0000000f00 */
[----:B0-2---:R-:W-:Y:S05]  /*3de0*/  CALL.REL.NOINC `($__internal_29_$__cuda_sm20_div_s64) ;  /* 0x0000004000907944 */ /* 0x005fea0003c00000 */
[----:B------:R-:W-:Y:S02]  /*3df0*/  IMAD.MOV.U32 R4, RZ, RZ, R6 ;  /* 0x000000ffff047224 */ /* 0x000fe400078e0006 */
[----:B------:R-:W-:-:S07]  /*3e00*/  IMAD.MOV.U32 R5, RZ, RZ, R7 ;  /* 0x000000ffff057224 */ /* 0x000fce00078e0007 */
.L_x_15032:
[----:B------:R-:W-:Y:S05]  /*3e10*/  BSYNC.RECONVERGENT B0 ;  /* 0x0000000000007941 */ /* 0x000fea0003800200 */
.L_x_15031:
[----:B-1-345:R-:W-:Y:S01]  /*3e20*/  VIADD R23, R25, 0x80 ;  /* 0x0000008019177836 */ /* 0x03afe20000000000 */
[----:B------:R-:W-:Y:S04]  /*3e30*/  BSSY.RECONVERGENT B0, `(.L_x_15034) ;  /* 0x0000023000007945 */ /* 0x000fe80003800200 */
[----:B------:R-:W-:-:S13]  /*3e40*/  ISETP.GE.AND P0, PT, R23, R18, PT ;  /* 0x000000121700720c */ /* 0x000fda0003f06270 */
[----:B------:R-:W-:Y:S05]  /*3e50*/  @P0 BRA `(.L_x_15035) ;  /* 0x0000000000800947 */ /* 0x000fea0003800000 */
[----:B------:R-:W1:Y:S02]  /*3e60*/  LDCU UR4, c[0x0][0x394] ;  /* 0x00007280ff0477ac */ /* 0x000e640008000800 */
[----:B-1----:R-:W-:-:S04]  /*3e70*/  LOP3.LUT R6, R29, UR4, RZ, 0xfc, !PT ;  /* 0x000000041d067c12 */ /* 0x002fc8000f8efcff */
[----:B------:R-:W-:-:S13]  /*3e80*/  ISETP.NE.U32.AND P0, PT, R6, RZ, PT ;  /* 0x000000ff0600720c */ /* 0x000fda0003f05070 */
[----:B------:R-:W-:Y:S05]  /*3e90*/  @P0 BRA `(.L_x_15036) ;  /* 0x0000000000580947 */ /* 0x000fea0003800000 */
[----:B------:R-:W1:Y:S01]  /*3ea0*/  LDCU UR4, c[0x0][0x390] ;  /* 0x00007200ff0477ac */ /* 0x000e620008000800 */
[----:B------:R-:W-:Y:S02]  /*3eb0*/  IMAD.MOV.U32 R6, RZ, RZ, RZ ;  /* 0x000000ffff067224 */ /* 0x000fe400078e00ff */
[----:B------:R-:W-:Y:S01]  /*3ec0*/  IMAD.MOV.U32 R29, RZ, RZ, RZ ;  /* 0x000000ffff1d7224 */ /* 0x000fe200078e00ff */
[----:B-1----:R-:W1:Y:S01]  /*3ed0*/  I2F.U32.RP R8, UR4 ;  /* 0x0000000400087d06 */ /* 0x002e620008209000 */
[----:B------:R-:W-:-:S07]  /*3ee0*/  ISETP.NE.U32.AND P2, PT, RZ, UR4, PT ;  /* 0x00000004ff007c0c */ /* 0x000fce000bf45070 */
[----:B-1----:R-:W1:Y:S02]  /*3ef0*/  MUFU.RCP R8, R8 ;  /* 0x0000000800087308 */ /* 0x002e640000001000 */
[----:B-1----:R-:W-:-:S06]  /*3f00*/  VIADD R9, R8, 0xffffffe ;  /* 0x0ffffffe08097836 */ /* 0x002fcc0000000000 */
[----:B------:R-:W1:Y:S02]  /*3f10*/  F2I.FTZ.U32.TRUNC.NTZ R7, R9 ;  /* 0x0000000900077305 */ /* 0x000e64000021f000 */
[----:B-1----:R-:W-:-:S04]  /*3f20*/  IMAD.MOV R11, RZ, RZ, -R7 ;  /* 0x000000ffff0b7224 */ /* 0x002fc800078e0a07 */
[----:B------:R-:W-:-:S04]  /*3f30*/  IMAD R11, R11, UR4, RZ ;  /* 0x000000040b0b7c24 */ /* 0x000fc8000f8e02ff */
[----:B------:R-:W-:-:S06]  /*3f40*/  IMAD.HI.U32 R11, R7, R11, R6 ;  /* 0x0000000b070b7227 */ /* 0x000fcc00078e0006 */
[----:B------:R-:W-:-:S04]  /*3f50*/  IMAD.HI.U32 R6, R11, R28, RZ ;  /* 0x0000001c0b067227 */ /* 0x000fc800078e00ff */
[----:B------:R-:W-:-:S04]  /*3f60*/  IMAD.MOV R7, RZ, RZ, -R6 ;  /* 0x000000ffff077224 */ /* 0x000fc800078e0a06 */
[----:B------:R-:W-:-:S05]  /*3f70*/  IMAD R28, R7, UR4, R28 ;  /* 0x00000004071c7c24 */ /* 0x000fca000f8e021c */
[----:B------:R-:W-:-:S13]  /*3f80*/  ISETP.GE.U32.AND P0, PT, R28, UR4, PT ;  /* 0x000000041c007c0c */ /* 0x000fda000bf06070 */
[----:B------:R-:W-:Y:S02]  /*3f90*/  @P0 VIADD R28, R28, -UR4 ;  /* 0x800000041c1c0c36 */ /* 0x000fe40008000000 */
[----:B------:R-:W-:-:S03]  /*3fa0*/  @P0 VIADD R6, R6, 0x1 ;  /* 0x0000000106060836 */ /* 0x000fc60000000000 */
[----:B------:R-:W-:-:S13]  /*3fb0*/  ISETP.GE.U32.AND P1, PT, R28, UR4, PT ;  /* 0x000000041c007c0c */ /* 0x000fda000bf26070 */
[----:B------:R-:W-:Y:S01]  /*3fc0*/  @P1 VIADD R6, R6, 0x1 ;  /* 0x0000000106061836 */ /* 0x000fe20000000000 */
[----:B------:R-:W-:-:S05]  /*3fd0*/  @!P2 LOP3.LUT R6, RZ, UR4, RZ, 0x33, !PT ;  /* 0x00000004ff06ac12 */ /* 0x000fca000f8e33ff */
[----:B------:R-:W-:Y:S01]  /*3fe0*/  IMAD.MOV.U32 R28, RZ, RZ, R6 ;  /* 0x000000ffff1c7224 */ /* 0x000fe200078e0006 */
[----:B------:R-:W-:Y:S06]  /*3ff0*/  BRA `(.L_x_15035) ;  /* 0x0000000000187947 */ /* 0x000fec0003800000 */
.L_x_15036:
[----:B------:R-:W-:Y:S01]  /*4000*/  IMAD.MOV.U32 R22, RZ, RZ, R28 ;  /* 0x000000ffff167224 */ /* 0x000fe200078e001c */
[----:B------:R-:W-:Y:S01]  /*4010*/  MOV R10, 0x4040 ;  /* 0x00004040000a7802 */ /* 0x000fe20000000f00 */
[----:B------:R-:W-:-:S07]  /*4020*/  IMAD.MOV.U32 R12, RZ, RZ, R29 ;  /* 0x000000ffff0c7224 */ /* 0x000fce00078e001d */
[----:B0-2---:R-:W-:Y:S05]  /*4030*/  CALL.REL.NOINC `($__internal_29_$__cuda_sm20_div_s64) ;  /* 0x0000003c00fc7944 */ /* 0x005fea0003c00000 */
[----:B------:R-:W-:Y:S02]  /*4040*/  IMAD.MOV.U32 R28, RZ, RZ, R6 ;  /* 0x000000ffff1c7224 */ /* 0x000fe400078e0006 */
[----:B------:R-:W-:-:S07]  /*4050*/  IMAD.MOV.U32 R29, RZ, RZ, R7 ;  /* 0x000000ffff1d7224 */ /* 0x000fce00078e0007 */
.L_x_15035:
[----:B------:R-:W-:Y:S05]  /*4060*/  BSYNC.RECONVERGENT B0 ;  /* 0x0000000000007941 */ /* 0x000fea0003800200 */
.L_x_15034:
[----:B------:R-:W-:Y:S01]  /*4070*/  VIADD R7, R25, 0x100 ;  /* 0x0000010019077836 */ /* 0x000fe20000000000 */
        /* <DEDUP_REMOVED lines=29> */
.L_x_15039:
[----:B------:R-:W-:Y:S01]  /*4250*/  IMAD.MOV.U32 R22, RZ, RZ, R26 ;  /* 0x000000ffff167224 */ /* 0x000fe200078e001a */
[----:B------:R-:W-:Y:S01]  /*4260*/  MOV R10, 0x4290 ;  /* 0x00004290000a7802 */ /* 0x000fe20000000f00 */
[----:B------:R-:W-:-:S07]  /*4270*/  IMAD.MOV.U32 R12, RZ, RZ, R27 ;  /* 0x000000ffff0c7224 */ /* 0x000fce00078e001b */
[----:B0-2---:R-:W-:Y:S05]  /*4280*/  CALL.REL.NOINC `($__internal_29_$__cuda_sm20_div_s64) ;  /* 0x0000003c00687944 */ /* 0x005fea0003c00000 */
[----:B------:R-:W-:Y:S02]  /*4290*/  IMAD.MOV.U32 R26, RZ, RZ, R6 ;  /* 0x000000ffff1a7224 */ /* 0x000fe400078e0006 */
[----:B------:R-:W-:-:S07]  /*42a0*/  IMAD.MOV.U32 R27, RZ, RZ, R7 ;  /* 0x000000ffff1b7224 */ /* 0x000fce00078e0007 */
.L_x_15038:
[----:B------:R-:W-:Y:S05]  /*42b0*/  BSYNC.RECONVERGENT B0 ;  /* 0x0000000000007941 */ /* 0x000fea0003800200 */
.L_x_15037:
        /* <DEDUP_REMOVED lines=9> */
[----:B------:R-:W-:Y:S01]  /*4350*/  IMAD.MOV.U32 R17, RZ, RZ, RZ ;  /* 0x000000ffff117224 */ /* 0x000fe200078e00ff */
[----:B-1----:R-:W1:Y:S01]  /*4360*/  I2F.U32.RP R8, UR4 ;  /* 0x0000000400087d06 */ /* 0x002e620008209000 */
[----:B------:R-:W-:-:S07]  /*4370*/  ISETP.NE.U32.AND P2, PT, RZ, UR4, PT ;  /* 0x00000004ff007c0c */ /* 0x000fce000bf45070 */
[----:B-1----:R-:W1:Y:S02]  /*4380*/  MUFU.RCP R8, R8 ;  /* 0x0000000800087308 */ /* 0x002e640000001000 */
[----:B-1----:R-:W-:-:S06]  /*4390*/  VIADD R6, R8, 0xffffffe ;  /* 0x0ffffffe08067836 */ /* 0x002fcc0000000000 */
[----:B------:R1:W2:Y:S02]  /*43a0*/  F2I.FTZ.U32.TRUNC.NTZ R7, R6 ;  /* 0x0000000600077305 */ /* 0x0002a4000021f000 */
[----:B-1----:R-:W-:Y:S02]  /*43b0*/  IMAD.MOV.U32 R6, RZ, RZ, RZ ;  /* 0x000000ffff067224 */ /* 0x002fe400078e00ff */
[----:B--2---:R-:W-:-:S04]  /*43c0*/  IMAD.MOV R3, RZ, RZ, -R7 ;  /* 0x000000ffff037224 */ /* 0x004fc800078e0a07 */
[----:B------:R-:W-:-:S04]  /*43d0*/  IMAD R3, R3, UR4, RZ ;  /* 0x0000000403037c24 */ /* 0x000fc8000f8e02ff */
[----:B------:R-:W-:-:S06]  /*43e0*/  IMAD.HI.U32 R3, R7, R3, R6 ;  /* 0x0000000307037227 */ /* 0x000fcc00078e0006 */
[----:B0-----:R-:W-:-:S04]  /*43f0*/  IMAD.HI.U32 R0, R3, R16, RZ ;  /* 0x0000001003007227 */ /* 0x001fc800078e00ff */
        /* <DEDUP_REMOVED lines=10> */
.L_x_15042:
[----:B------:R-:W-:Y:S01]  /*44a0*/  IMAD.MOV.U32 R22, RZ, RZ, R16 ;  /* 0x000000ffff167224 */ /* 0x000fe200078e0010 */
[----:B------:R-:W-:Y:S01]  /*44b0*/  MOV R10, 0x44e0 ;  /* 0x000044e0000a7802 */ /* 0x000fe20000000f00 */
[----:B------:R-:W-:-:S07]  /*44c0*/  IMAD.MOV.U32 R12, RZ, RZ, R17 ;  /* 0x000000ffff0c7224 */ /* 0x000fce00078e0011 */
[----:B0-2---:R-:W-:Y:S05]  /*44d0*/  CALL.REL.NOINC `($__internal_29_$__cuda_sm20_div_s64) ;  /* 0x0000003800d47944 */ /* 0x005fea0003c00000 */
[----:B------:R-:W-:Y:S02]  /*44e0*/  IMAD.MOV.U32 R16, RZ, RZ, R6 ;  /* 0x000000ffff107224 */ /* 0x000fe400078e0006 */
[----:B------:R-:W-:-:S07]  /*44f0*/  IMAD.MOV.U32 R17, RZ, RZ, R7 ;  /* 0x000000ffff117224 */ /* 0x000fce00078e0007 */
.L_x_15041:
[----:B------:R-:W-:Y:S05]  /*4500*/  BSYNC.RECONVERGENT B0 ;  /* 0x0000000000007941 */ /* 0x000fea0003800200 */
.L_x_15040:
[----:B------:R-:W1:Y:S01]  /*4510*/  LDC.U8 R19, c[0x0][0x3b4] ;  /* 0x0000ed00ff137b82 */ /* 0x000e620000000000 */
[----:B------:R-:W-:Y:S01]  /*4520*/  ISETP.GE.AND P0, PT, R25, R18, PT ;  /* 0x000000121900720c */ /* 0x000fe20003f06270 */
[----:B------:R-:W-:Y:S04]  /*4530*/  BSSY.RECONVERGENT B7, `(.L_x_15043) ;  /* 0x00002ca000077945 */ /* 0x000fe80003800200 */
[----:B------:R-:W-:Y:S08]  /*4540*/  BSSY.RELIABLE B6, `(.L_x_15044) ;  /* 0x00001e4000067945 */ /* 0x000ff00003800100 */
[----:B------:R-:W-:Y:S05]  /*4550*/  @P0 BRA `(.L_x_15045) ;  /* 0x0000001c007c0947 */ /* 0x000fea0003800000 */
[----:B------:R-:W2:Y:S01]  /*4560*/  LDCU UR4, c[0x0][0x3b8] ;  /* 0x00007700ff0477ac */ /* 0x000ea20008000800 */
[----:B------:R-:W3:Y:S01]  /*4570*/  LDC.64 R8, c[0x0][0x398] ;  /* 0x0000e600ff087b82 */ /* 0x000ee20000000a00 */
[----:B0-----:R-:W-:Y:S01]  /*4580*/  IMAD R0, R2, 0x200, R25 ;  /* 0x0000020002007824 */ /* 0x001fe200078e0219 */
[----:B-1----:R-:W-:-:S03]  /*4590*/  PRMT R6, R19, 0x9910, RZ ;  /* 0x0000991013067816 */ /* 0x002fc600000000ff */
[----:B--2---:R-:W-:Y:S02]  /*45a0*/  IMAD R3, R0, UR4, RZ ;  /* 0x0000000400037c24 */ /* 0x004fe4000f8e02ff */
[----:B------:R-:W-:-:S05]  /*45b0*/  IMAD.MOV.U32 R0, RZ, RZ, R6 ;  /* 0x000000ffff007224 */ /* 0x000fca00078e0006 */
[----:B------:R-:W-:Y:S02]  /*45c0*/  ISETP.GT.AND P0, PT, R0, 0x9, PT ;  /* 0x000000090000780c */ /* 0x000fe40003f04270 */
[----:B---3--:R-:W-:-:S05]  /*45d0*/  IADD3 R8, P1, PT, R3, R8, RZ ;  /* 0x0000000803087210 */ /* 0x008fca0007f3e0ff */
        /* <DEDUP_REMOVED lines=13> */
.L_x_15049:
[----:B------:R4:W-:Y:S01]  /*46b0*/  STG.E.U8 desc[UR36][R8.64], R4 ;  /* 0x0000000408007986 */ /* 0x0009e2000c101124 */
[----:B------:R-:W-:Y:S01]  /*46c0*/  IMAD.MOV.U32 R25, RZ, RZ, R23 ;  /* 0x000000ffff197224 */ /* 0x000fe200078e0017 */
[----:B------:R-:W-:Y:S06]  /*46d0*/  BRA `(.L_x_15051) ;  /* 0x0000000c00807947 */ /* 0x000fec0003800000 */
.L_x_15048:
        /* <DEDUP_REMOVED lines=9> */
.L_x_15053:
[----:B------:R2:W-:Y:S01]  /*4770*/  STG.E desc[UR36][R8.64], R4 ;  /* 0x0000000408007986 */ /* 0x0005e2000c101924 */
[----:B------:R-:W-:Y:S01]  /*4780*/  IMAD.MOV.U32 R25, RZ, RZ, R23 ;  /* 0x000000ffff197224 */ /* 0x000fe200078e0017 */
[----:B------:R-:W-:Y:S06]  /*4790*/  BRA `(.L_x_15051) ;  /* 0x0000000c00507947 */ /* 0x000fec0003800000 */
.L_x_15052:
[----:B------:R0:W-:Y:S01]  /*47a0*/  STG.E.U16 desc[UR36][R8.64], R4 ;  /* 0x0000000408007986 */ /* 0x0001e2000c101524 */
[----:B------:R-:W-:Y:S01]  /*47b0*/  IMAD.MOV.U32 R25, RZ, RZ, R23 ;  /* 0x000000ffff197224 */ /* 0x000fe200078e0017 */
[----:B------:R-:W-:Y:S06]  /*47c0*/  BRA `(.L_x_15051) ;  /* 0x0000000c00447947 */ /* 0x000fec0003800000 */
.L_x_15047:
        /* <DEDUP_REMOVED lines=10> */
.L_x_15055:
[----:B------:R-:W0:Y:S01]  /*4870*/  I2F.S64 R0, R4 ;  /* 0x0000000400007312 */ /* 0x000e220000301400 */
[----:B------:R-:W-:Y:S01]  /*4880*/  IMAD.MOV.U32 R25, RZ, RZ, R23 ;  /* 0x000000ffff197224 */ /* 0x000fe200078e0017 */
[----:B0-----:R-:W-:-:S05]  /*4890*/  F2FP.F16.F32.PACK_AB R0, RZ, R0 ;  /* 0x00000000ff00723e */ /* 0x001fca00000000ff */
[----:B------:R0:W-:Y:S01]  /*48a0*/  STG.E.U16 desc[UR36][R8.64], R0 ;  /* 0x0000000008007986 */ /* 0x0001e2000c101524 */
[----:B------:R-:W-:Y:S05]  /*48b0*/  BRA `(.L_x_15051) ;  /* 0x0000000c00087947 */ /* 0x000fea0003800000 */
.L_x_15054:
        /* <DEDUP_REMOVED lines=11> */
.L_x_15057:
[----:B------:R-:W0:Y:S01]  /*4970*/  I2F.S64 R4, R4 ;  /* 0x0000000400047312 */ /* 0x000e220000301400 */
[----:B------:R-:W-:Y:S01]  /*4980*/  IMAD.MOV.U32 R25, RZ, RZ, R23 ;  /* 0x000000ffff197224 */ /* 0x000fe200078e0017 */
[----:B0-----:R-:W-:-:S04]  /*4990*/  F2FP.F16.F32.PACK_AB R3, RZ, R4 ;  /* 0x00000004ff03723e */ /* 0x001fc800000000ff */
[----:B------:R-:W-:-:S05]  /*49a0*/  PRMT R3, R3, 0x5410, RZ ;  /* 0x0000541003037816 */ /* 0x000fca00000000ff */
[----:B------:R0:W-:Y:S01]  /*49b0*/  STG.E desc[UR36][R8.64], R3 ;  /* 0x0000000308007986 */ /* 0x0001e2000c101924 */
[----:B------:R-:W-:Y:S05]  /*49c0*/  BRA `(.L_x_15051) ;  /* 0x0000000800c47947 */ /* 0x000fea0003800000 */
.L_x_15056:
[----:B------:R-:W0:Y:S01]  /*49d0*/  I2F.F64.S64 R4, R4 ;  /* 0x0000000400047312 */ /* 0x000e220000301c00 */
[----:B------:R-:W-:Y:S01]  /*49e0*/  IMAD.MOV.U32 R25, RZ, RZ, R23 ;  /* 0x000000ffff197224 */ /* 0x000fe200078e0017 */
[----:B0-----:R0:W-:Y:S01]  /*49f0*/  STG.E.64 desc[UR36][R8.64], R4 ;  /* 0x0000000408007986 */ /* 0x0011e2000c101b24 */
[----:B------:R-:W-:Y:S05]  /*4a00*/  BRA `(.L_x_15051) ;  /* 0x0000000800b47947 */ /* 0x000fea0003800000 */
.L_x_15046:
        /* <DEDUP_REMOVED lines=14> */
.L_x_15060:
[----:B------:R-:W0:Y:S01]  /*4af0*/  I2F.F64.S64 R4, R4 ;  /* 0x0000000400047312 */ /* 0x000e220000301c00 */
[----:B------:R-:W-:Y:S01]  /*4b00*/  CS2R R6, SRZ ;  /* 0x0000000000067805 */ /* 0x000fe2000001ff00 */
[----:B------:R-:W-:-:S04]  /*4b10*/  IMAD.MOV.U32 R25, RZ, RZ, R23 ;  /* 0x000000ffff197224 */ /* 0x000fc800078e0017 */
[----:B0-----:R0:W-:Y:S01]  /*4b20*/  STG.E.128 desc[UR36][R8.64], R4 ;  /* 0x0000000408007986 */ /* 0x0011e2000c101d24 */
[----:B------:R-:W-:Y:S05]  /*4b30*/  BRA `(.L_x_15051) ;  /* 0x0000000800687947 */ /* 0x000fea0003800000 */
.L_x_15059:
[----:B------:R-:W-:-:S13]  /*4b40*/  ISETP.NE.AND P0, PT, R0, 0xf, PT ;  /* 0x0000000f0000780c */ /* 0x000fda0003f05270 */
[----:B------:R-:W-:Y:S05]  /*4b50*/  @!P0 BRA `(.L_x_15061) ;  /* 0x0000000000a88947 */ /* 0x000fea0003800000 */
[----:B------:R-:W-:-:S13]  /*4b60*/  ISETP.NE.AND P0, PT, R0, 0x17, PT ;  /* 0x000000170000780c */ /* 0x000fda0003f05270 */
[----:B------:R-:W-:Y:S05]  /*4b70*/  @!P0 BRA `(.L_x_15062) ;  /* 0x0000000000508947 */ /* 0x000fea0003800000 */
[----:B------:R-:W-:-:S13]  /*4b80*/  ISETP.NE.AND P0, PT, R0, 0x18, PT ;  /* 0x000000180000780c */ /* 0x000fda0003f05270 */
[----:B------:R-:W-:Y:S05]  /*4b90*/  @P0 BRA `(.L_x_15050) ;  /* 0x0000000400b00947 */ /* 0x000fea0003800000 */
        /* <DEDUP_REMOVED lines=13> */
.L_x_15064:
[----:B------:R-:W-:Y:S05]  /*4c70*/  BSYNC.RECONVERGENT B0 ;  /* 0x0000000000007941 */ /* 0x000fea0003800200 */
.L_x_15063:
[----:B------:R-:W-:Y:S01]  /*4c80*/  LOP3.LUT R7, R0, 0x80, R7, 0xf8, !PT ;  /* 0x0000008000077812 */ /* 0x000fe200078ef807 */
[----:B------:R-:W-:-:S04]  /*4c90*/  IMAD.MOV.U32 R25, RZ, RZ, R23 ;  /* 0x000000ffff197224 */ /* 0x000fc800078e0017 */
[----:B------:R0:W-:Y:S01]  /*4ca0*/  STG.E.U8 desc[UR36][R8.64], R7 ;  /* 0x0000000708007986 */ /* 0x0001e2000c101124 */
[----:B------:R-:W-:Y:S05]  /*4cb0*/  BRA `(.L_x_15051) ;  /* 0x0000000800087947 */ /* 0x000fea0003800000 */
.L_x_15062:
        /* <DEDUP_REMOVED lines=15> */
.L_x_15066:
[----:B------:R-:W-:Y:S05]  /*4db0*/  BSYNC.RECONVERGENT B0 ;  /* 0x0000000000007941 */ /* 0x000fea0003800200 */
.L_x_15065:
[----:B------:R-:W-:Y:S01]  /*4dc0*/  LOP3.LUT R7, R0, 0x80, R7, 0xf8, !PT ;  /* 0x0000008000077812 */ /* 0x000fe200078ef807 */
[----:B------:R-:W-:-:S04]  /*4dd0*/  IMAD.MOV.U32 R25, RZ, RZ, R23 ;  /* 0x000000ffff197224 */ /* 0x000fc800078e0017 */
[----:B------:R0:W-:Y:S01]  /*4de0*/  STG.E.U8 desc[UR36][R8.64], R7 ;  /* 0x0000000708007986 */ /* 0x0001e2000c101124 */
[----:B------:R-:W-:Y:S05]  /*4df0*/  BRA `(.L_x_15051) ;  /* 0x0000000400b87947 */ /* 0x000fea0003800000 */
.L_x_15061:
[----:B------:R-:W0:Y:S01]  /*4e00*/  I2F.S64 R0, R4 ;  /* 0x0000000400007312 */ /* 0x000e220000301400 */
[----:B------:R-:W-:Y:S01]  /*4e10*/  IMAD.MOV.U32 R25, RZ, RZ, R23 ;  /* 0x000000ffff197224 */ /* 0x000fe200078e0017 */
[----:B0-----:R-:W-:-:S05]  /*4e20*/  F2FP.BF16.F32.PACK_AB R0, RZ, R0 ;  /* 0x00000000ff00723e */ /* 0x001fca00000010ff */
[----:B------:R0:W-:Y:S01]  /*4e30*/  STG.E.U16 desc[UR36][R8.64], R0 ;  /* 0x0000000008007986 */ /* 0x0001e2000c101524 */
[----:B------:R-:W-:Y:S05]  /*4e40*/  BRA `(.L_x_15051) ;  /* 0x0000000400a47947 */ /* 0x000fea0003800000 */
.L_x_15058:
        /* <DEDUP_REMOVED lines=11> */
.L_x_15069:
        /* <DEDUP_REMOVED lines=13> */
.L_x_15072:
[----:B------:R-:W-:-:S04]  /*4fd0*/  SHF.R.U32.HI R0, RZ, 0x14, R5 ;  /* 0x00000014ff007819 */ /* 0x000fc80000011605 */
[----:B------:R-:W-:-:S04]  /*4fe0*/  LOP3.LUT R0, R0, 0x1, RZ, 0xc0, !PT ;  /* 0x0000000100007812 */ /* 0x000fc800078ec0ff */
[----:B------:R-:W-:-:S04]  /*4ff0*/  IADD3 R0, PT, PT, R5, 0x487ffff, R0 ;  /* 0x0487ffff05007810 */ /* 0x000fc80007ffe000 */
[----:B------:R-:W-:-:S04]  /*5000*/  SHF.R.U32.HI R0, RZ, 0x14, R0 ;  /* 0x00000014ff007819 */ /* 0x000fc80000011600 */
[----:B------:R-:W-:-:S07]  /*5010*/  LOP3.LUT R3, R0, 0xff, RZ, 0xc0, !PT ;  /* 0x000000ff00037812 */ /* 0x000fce00078ec0ff */
.L_x_15073:
[----:B------:R-:W-:-:S04]  /*5020*/  SHF.R.U32.HI R0, RZ, 0x18, R5 ;  /* 0x00000018ff007819 */ /* 0x000fc80000011605 */
[----:B------:R-:W-:-:S07]  /*5030*/  LOP3.LUT R0, R3, 0x80, R0, 0xf8, !PT ;  /* 0x0000008003007812 */ /* 0x000fce00078ef800 */
.L_x_15071:
[----:B------:R-:W-:Y:S05]  /*5040*/  BSYNC.RECONVERGENT B0 ;  /* 0x0000000000007941 */ /* 0x000fea0003800200 */
.L_x_15070:
[----:B------:R0:W-:Y:S01]  /*5050*/  STG.E.U8 desc[UR36][R8.64], R0 ;  /* 0x0000000008007986 */ /* 0x0001e2000c101124 */
[----:B------:R-:W-:Y:S01]  /*5060*/  IMAD.MOV.U32 R25, RZ, RZ, R23 ;  /* 0x000000ffff197224 */ /* 0x000fe200078e0017 */
[----:B------:R-:W-:Y:S06]  /*5070*/  BRA `(.L_x_15051) ;  /* 0x0000000400187947 */ /* 0x000fec0003800000 */
.L_x_15068:
        /* <DEDUP_REMOVED lines=13> */
.L_x_15076:
[----:B------:R-:W-:-:S04]  /*5150*/  SHF.R.U32.HI R0, RZ, 0x15, R5 ;  /* 0x00000015ff007819 */ /* 0x000fc80000011605 */
[----:B------:R-:W-:-:S04]  /*5160*/  LOP3.LUT R0, R0, 0x1, RZ, 0xc0, !PT ;  /* 0x0000000100007812 */ /* 0x000fc800078ec0ff */
[----:B------:R-:W-:-:S04]  /*5170*/  IADD3 R0, PT, PT, R5, 0x88fffff, R0 ;  /* 0x088fffff05007810 */ /* 0x000fc80007ffe000 */
[----:B------:R-:W-:-:S04]  /*5180*/  SHF.R.U32.HI R0, RZ, 0x15, R0 ;  /* 0x00000015ff007819 */ /* 0x000fc80000011600 */
[----:B------:R-:W-:-:S07]  /*5190*/  LOP3.LUT R3, R0, 0xff, RZ, 0xc0, !PT ;  /* 0x000000ff00037812 */ /* 0x000fce00078ec0ff */
.L_x_15077:
[----:B------:R-:W-:-:S04]  /*51a0*/  SHF.R.U32.HI R0, RZ, 0x18, R5 ;  /* 0x00000018ff007819 */ /* 0x000fc80000011605 */
[----:B------:R-:W-:-:S07]  /*51b0*/  LOP3.LUT R0, R3, 0x80, R0, 0xf8, !PT ;  /* 0x0000008003007812 */ /* 0x000fce00078ef800 */
.L_x_15075:
[----:B------:R-:W-:Y:S05]  /*51c0*/  BSYNC.RECONVERGENT B0 ;  /* 0x0000000000007941 */ /* 0x000fea0003800200 */
.L_x_15074:
[----:B------:R0:W-:Y:S01]  /*51d0*/  STG.E.U8 desc[UR36][R8.64], R0 ;  /* 0x0000000008007986 */ /* 0x0001e2000c101124 */
[----:B------:R-:W-:Y:S01]  /*51e0*/  IMAD.MOV.U32 R25, RZ, RZ, R23 ;  /* 0x000000ffff197224 */ /* 0x000fe200078e0017 */
[----:B------:R-:W-:Y:S06]  /*51f0*/  BRA `(.L_x_15051) ;  /* 0x0000000000b87947 */ /* 0x000fec0003800000 */
.L_x_15067:
[----:B------:R-:W-:-:S13]  /*5200*/  ISETP.NE.AND P0, PT, R0, 0x1c, PT ;  /* 0x0000001c0000780c */ /* 0x000fda0003f05270 */
[----:B------:R-:W-:Y:S05]  /*5210*/  @!P0 BRA `(.L_x_15078) ;  /* 0x0000000000a88947 */ /* 0x000fea0003800000 */
[----:B------:R-:W-:-:S13]  /*5220*/  ISETP.NE.AND P0, PT, R0, 0x1d, PT ;  /* 0x0000001d0000780c */ /* 0x000fda0003f05270 */
[----:B------:R-:W-:Y:S05]  /*5230*/  @!P0 BRA `(.L_x_15079) ;  /* 0x0000000000948947 */ /* 0x000fea0003800000 */
[----:B------:R-:W-:-:S13]  /*5240*/  ISETP.NE.AND P0, PT, R0, 0x2c, PT ;  /* 0x0000002c0000780c */ /* 0x000fda0003f05270 */
[----:B------:R-:W-:Y:S05]  /*5250*/  @!P0 BRA `(.L_x_15080) ;  /* 0x0000000000488947 */ /* 0x000fea0003800000 */
.L_x_15050:
        /* <DEDUP_REMOVED lines=16> */
.L_x_15081:
[----:B------:R-:W-:Y:S01]  /*5360*/  IMAD.MOV.U32 R25, RZ, RZ, R23 ;  /* 0x000000ffff197224 */ /* 0x000fe200078e0017 */
[----:B------:R-:W-:Y:S06]  /*5370*/  BRA `(.L_x_15051) ;  /* 0x0000000000587947 */ /* 0x000fec0003800000 */
.L_x_15080:
[----:B------:R-:W0:Y:S01]  /*5380*/  I2F.S64 R4, R4 ;  /* 0x0000000400047312 */ /* 0x000e220000301400 */
        /* <DEDUP_REMOVED lines=16> */
.L_x_15079:
[----:B------:R0:W-:Y:S01]  /*5490*/  STG.E.64 desc[UR36][R8.64], R4 ;  /* 0x0000000408007986 */ /* 0x0001e2000c101b24 */
[----:B------:R-:W-:Y:S01]  /*54a0*/  IMAD.MOV.U32 R25, RZ, RZ, R23 ;  /* 0x000000ffff197224 */ /* 0x000fe200078e0017 */
[----:B------:R-:W-:Y:S06]  /*54b0*/  BRA `(.L_x_15051) ;  /* 0x0000000000087947 */ /* 0x000fec0003800000 */
.L_x_15078:
[----:B------:R0:W-:Y:S01]  /*54c0*/  STG.E desc[UR36][R8.64], R4 ;  /* 0x0000000408007986 */ /* 0x0001e2000c101924 */
[----:B------:R-:W-:-:S07]  /*54d0*/  IMAD.MOV.U32 R25, RZ, RZ, R23 ;  /* 0x000000ffff197224 */ /* 0x000fce00078e0017 */
.L_x_15051:
[----:B------:R-:W-:-:S13]  /*54e0*/  ISETP.GE.AND P0, PT, R25, R18, PT ;  /* 0x000000121900720c */ /* 0x000fda0003f06270 */
[----:B------:R-:W-:Y:S05]  /*54f0*/  @P0 BREAK.RELIABLE B6 ;  /* 0x0000000000060942 */ /* 0x000fea0003800100 */
        /* <DEDUP_REMOVED lines=21> */
.L_x_15086:
[----:B------:R0:W-:Y:S01]  /*5650*/  STG.E.U8 desc[UR36][R8.64], R28 ;  /* 0x0000001c08007986 */ /* 0x0001e2000c101124 */
[----:B------:R-:W-:Y:S05]  /*5660*/  BRA `(.L_x_15088) ;  /* 0x0000000c00347947 */ /* 0x000fea0003800000 */
.L_x_15085:
        /* <DEDUP_REMOVED lines=8> */
.L_x_15090:
[----:B------:R0:W-:Y:S01]  /*56f0*/  STG.E desc[UR36][R8.64], R28 ;  /* 0x0000001c08007986 */ /* 0x0001e2000c101924 */
[----:B------:R-:W-:Y:S05]  /*5700*/  BRA `(.L_x_15088) ;  /* 0x0000000c000c7947 */ /* 0x000fea0003800000 */
.L_x_15089:
[----:B------:R0:W-:Y:S01]  /*5710*/  STG.E.U16 desc[UR36][R8.64], R28 ;  /* 0x0000001c08007986 */ /* 0x0001e2000c101524 */
[----:B------:R-:W-:Y:S05]  /*5720*/  BRA `(.L_x_15088) ;  /* 0x0000000c00047947 */ /* 0x000fea0003800000 */
.L_x_15084:
        /* <DEDUP_REMOVED lines=9> */
.L_x_15092:
[----:B------:R-:W0:Y:S02]  /*57c0*/  I2F.S64 R0, R28 ;  /* 0x0000001c00007312 */ /* 0x000e240000301400 */
[----:B0-----:R-:W-:-:S05]  /*57d0*/  F2FP.F16.F32.PACK_AB R0, RZ, R0 ;  /* 0x00000000ff00723e */ /* 0x001fca00000000ff */
[----:B------:R0:W-:Y:S01]  /*57e0*/  STG.E.U16 desc[UR36][R8.64], R0 ;  /* 0x0000000008007986 */ /* 0x0001e2000c101524 */
[----:B------:R-:W-:Y:S05]  /*57f0*/  BRA `(.L_x_15088) ;  /* 0x0000000800d07947 */ /* 0x000fea0003800000 */
.L_x_15091:
        /* <DEDUP_REMOVED lines=10> */
.L_x_15094:
[----:B------:R-:W0:Y:S02]  /*58a0*/  I2F.S64 R28, R28 ;  /* 0x0000001c001c7312 */ /* 0x000e240000301400 */
[----:B0-----:R-:W-:-:S04]  /*58b0*/  F2FP.F16.F32.PACK_AB R3, RZ, R28 ;  /* 0x0000001cff03723e */ /* 0x001fc800000000ff */
[----:B------:R-:W-:-:S05]  /*58c0*/  PRMT R3, R3, 0x5410, RZ ;  /* 0x0000541003037816 */ /* 0x000fca00000000ff */
[----:B------:R0:W-:Y:S01]  /*58d0*/  STG.E desc[UR36][R8.64], R3 ;  /* 0x0000000308007986 */ /* 0x0001e2000c101924 */
[----:B------:R-:W-:Y:S05]  /*58e0*/  BRA `(.L_x_15088) ;  /* 0x0000000800947947 */ /* 0x000fea0003800000 */
.L_x_15093:
[----:B------:R-:W0:Y:S02]  /*58f0*/  I2F.F64.S64 R28, R28 ;  /* 0x0000001c001c7312 */ /* 0x000e240000301c00 */
[----:B0-----:R0:W-:Y:S01]  /*5900*/  STG.E.64 desc[UR36][R8.64], R28 ;  /* 0x0000001c08007986 */ /* 0x0011e2000c101b24 */
[----:B------:R-:W-:Y:S05]  /*5910*/  BRA `(.L_x_15088) ;  /* 0x0000000800887947 */ /* 0x000fea0003800000 */
.L_x_15083:
        /* <DEDUP_REMOVED lines=12> */
.L_x_15098:
        /* <DEDUP_REMOVED lines=17> */
.L_x_15101:
[----:B------:R-:W-:-:S04]  /*5af0*/  SHF.R.U32.HI R3, RZ, 0x18, R29 ;  /* 0x00000018ff037819 */ /* 0x000fc8000001161d */
[----:B------:R-:W-:-:S04]  /*5b00*/  LOP3.LUT R0, R0, 0x80, R3, 0xf8, !PT ;  /* 0x0000008000007812 */ /* 0x000fc800078ef803 */
[----:B------:R-:W-:-:S07]  /*5b10*/  PRMT R4, R0, 0x7610, R4 ;  /* 0x0000761000047816 */ /* 0x000fce0000000004 */
.L_x_15100:
[----:B------:R-:W-:Y:S05]  /*5b20*/  BSYNC.RECONVERGENT B0 ;  /* 0x0000000000007941 */ /* 0x000fea0003800200 */
.L_x_15099:
[----:B------:R0:W-:Y:S01]  /*5b30*/  STG.E.U8 desc[UR36][R8.64], R4 ;  /* 0x0000000408007986 */ /* 0x0001e2000c101124 */
[----:B------:R-:W-:Y:S05]  /*5b40*/  BRA `(.L_x_15088) ;  /* 0x0000000400fc7947 */ /* 0x000fea0003800000 */
.L_x_15097:
        /* <DEDUP_REMOVED lines=17> */
.L_x_15104:
[----:B------:R-:W-:-:S04]  /*5c60*/  SHF.R.U32.HI R3, RZ, 0x18, R29 ;  /* 0x00000018ff037819 */ /* 0x000fc8000001161d */
[----:B------:R-:W-:-:S04]  /*5c70*/  LOP3.LUT R0, R0, 0x80, R3, 0xf8, !PT ;  /* 0x0000008000007812 */ /* 0x000fc800078ef803 */
[----:B------:R-:W-:-:S07]  /*5c80*/  PRMT R4, R0, 0x7610, R4 ;  /* 0x0000761000047816 */ /* 0x000fce0000000004 */
.L_x_15103:
[----:B------:R-:W-:Y:S05]  /*5c90*/  BSYNC.RECONVERGENT B0 ;  /* 0x0000000000007941 */ /* 0x000fea0003800200 */
.L_x_15102:
[----:B------:R0:W-:Y:S01]  /*5ca0*/  STG.E.U8 desc[UR36][R8.64], R4 ;  /* 0x0000000408007986 */ /* 0x0001e2000c101124 */
[----:B------:R-:W-:Y:S05]  /*5cb0*/  BRA `(.L_x_15088) ;  /* 0x0000000400a07947 */ /* 0x000fea0003800000 */
.L_x_15096:
        /* <DEDUP_REMOVED lines=22> */
.L_x_15106:
[----:B------:R0:W-:Y:S01]  /*5e20*/  STG.E.64 desc[UR36][R8.64], R28 ;  /* 0x0000001c08007986 */ /* 0x0001e2000c101b24 */
[----:B------:R-:W-:Y:S05]  /*5e30*/  BRA `(.L_x_15088) ;  /* 0x0000000400407947 */ /* 0x000fea0003800000 */
.L_x_15105:
[----:B------:R0:W-:Y:S01]  /*5e40*/  STG.E desc[UR36][R8.64], R28 ;  /* 0x0000001c08007986 */ /* 0x0001e2000c101924 */
[----:B------:R-:W-:Y:S05]  /*5e50*/  BRA `(.L_x_15088) ;  /* 0x0000000400387947 */ /* 0x000fea0003800000 */
.L_x_15095:
        /* <DEDUP_REMOVED lines=11> */
.L_x_15108:
[----:B------:R-:W0:Y:S01]  /*5f10*/  I2F.F64.S64 R4, R28 ;  /* 0x0000001c00047312 */ /* 0x000e220000301c00 */
[----:B------:R-:W-:-:S05]  /*5f20*/  CS2R R6, SRZ ;  /* 0x0000000000067805 */ /* 0x000fca000001ff00 */
[----:B0-----:R4:W-:Y:S01]  /*5f30*/  STG.E.128 desc[UR36][R8.64], R4 ;  /* 0x0000000408007986 */ /* 0x0019e2000c101d24 */
[----:B------:R-:W-:Y:S05]  /*5f40*/  BRA `(.L_x_15088) ;  /* 0x0000000000fc7947 */ /* 0x000fea0003800000 */
.L_x_15107:
[----:B------:R-:W-:-:S13]  /*5f50*/  ISETP.NE.AND P0, PT, R0, 0xf, PT ;  /* 0x0000000f0000780c */ /* 0x000fda0003f05270 */
[----:B------:R-:W-:Y:S05]  /*5f60*/  @!P0 BRA `(.L_x_15109) ;  /* 0x0000000000e88947 */ /* 0x000fea0003800000 */
[----:B------:R-:W-:-:S13]  /*5f70*/  ISETP.NE.AND P0, PT, R0, 0x17, PT ;  /* 0x000000170000780c */ /* 0x000fda0003f05270 */
[----:B------:R-:W-:Y:S05]  /*5f80*/  @!P0 BRA `(.L_x_15110) ;  /* 0x0000000000908947 */ /* 0x000fea0003800000 */
[----:B------:R-:W-:-:S13]  /*5f90*/  ISETP.NE.AND P0, PT, R0, 0x18, PT ;  /* 0x000000180000780c */ /* 0x000fda0003f05270 */
[----:B------:R-:W-:Y:S05]  /*5fa0*/  @!P0 BRA `(.L_x_15111) ;  /* 0x0000000000448947 */ /* 0x000fea0003800000 */
.L_x_15087:
        /* <DEDUP_REMOVED lines=16> */
.L_x_15112:
[----:B------:R-:W-:Y:S05]  /*60b0*/  BRA `(.L_x_15088) ;  /* 0x0000000000a07947 */ /* 0x000fea0003800000 */
.L_x_15111:
        /* <DEDUP_REMOVED lines=13> */
.L_x_15114:
[----:B------:R-:W-:Y:S05]  /*6190*/  BSYNC.RECONVERGENT B0 ;  /* 0x0000000000007941 */ /* 0x000fea0003800200 */
.L_x_15113:
[----:B------:R-:W-:-:S05]  /*61a0*/  LOP3.LUT R3, R0, 0x80, R3, 0xf8, !PT ;  /* 0x0000008000037812 */ /* 0x000fca00078ef803 */
[----:B------:R1:W-:Y:S01]  /*61b0*/  STG.E.U8 desc[UR36][R8.64], R3 ;  /* 0x0000000308007986 */ /* 0x0003e2000c101124 */
[----:B------:R-:W-:Y:S05]  /*61c0*/  BRA `(.L_x_15088) ;  /* 0x00000000005c7947 */ /* 0x000fea0003800000 */
.L_x_15110:
        /* <DEDUP_REMOVED lines=12> */
.L_x_15116:
[----:B------:R-:W-:Y:S01]  /*6290*/  IMAD.MOV.U32 R0, RZ, RZ, 0x7f ;  /* 0x0000007fff007424 */ /* 0x000fe200078e00ff */
[----:B------:R-:W-:-:S04]  /*62a0*/  ISETP.GT.U32.AND P0, PT, R3, 0x7f800000, PT ;  /* 0x7f8000000300780c */ /* 0x000fc80003f04070 */
[----:B------:R-:W-:-:S09]  /*62b0*/  SEL R0, R0, 0x7c, P0 ;  /* 0x0000007c00007807 */ /* 0x000fd20000000000 */
.L_x_15117:
[----:B------:R-:W-:Y:S05]  /*62c0*/  BSYNC.RECONVERGENT B0 ;  /* 0x0000000000007941 */ /* 0x000fea0003800200 */
.L_x_15115:
[----:B------:R-:W-:-:S04]  /*62d0*/  SHF.R.U32.HI R3, RZ, 0x18, R29 ;  /* 0x00000018ff037819 */ /* 0x000fc8000001161d */
[----:B------:R-:W-:-:S05]  /*62e0*/  LOP3.LUT R3, R0, 0x80, R3, 0xf8, !PT ;  /* 0x0000008000037812 */ /* 0x000fca00078ef803 */
[----:B------:R2:W-:Y:S01]  /*62f0*/  STG.E.U8 desc[UR36][R8.64], R3 ;  /* 0x0000000308007986 */ /* 0x0005e2000c101124 */
[----:B------:R-:W-:Y:S05]  /*6300*/  BRA `(.L_x_15088) ;  /* 0x00000000000c7947 */ /* 0x000fea0003800000 */
.L_x_15109:
[----:B------:R-:W0:Y:S02]  /*6310*/  I2F.S64 R0, R28 ;  /* 0x0000001c00007312 */ /* 0x000e240000301400 */
[----:B0-----:R-:W-:-:S05]  /*6320*/  F2FP.BF16.F32.PACK_AB R0, RZ, R0 ;  /* 0x00000000ff00723e */ /* 0x001fca00000010ff */
[----:B------:R0:W-:Y:S02]  /*6330*/  STG.E.U16 desc[UR36][R8.64], R0 ;  /* 0x0000000008007986 */ /* 0x0001e4000c101524 */
.L_x_15088:
[----:B------:R-:W-:-:S07]  /*6340*/  VIADD R25, R25, 0x80 ;  /* 0x0000008019197836 */ /* 0x000fce0000000000 */
.L_x_15045:
[----:B------:R-:W-:-:S13]  /*6350*/  ISETP.GE.AND P0, PT, R25, R18, PT ;  /* 0x000000121900720c */ /* 0x000fda0003f06270 */
[----:B------:R-:W-:Y:S05]  /*6360*/  @P0 BREAK.RELIABLE B6 ;  /* 0x0000000000060942 */ /* 0x000fea0003800100 */
[----:B------:R-:W-:Y:S05]  /*6370*/  @P0 BRA `(.L_x_15082) ;  /* 0x0000000c00940947 */ /* 0x000fea0003800000 */
[----:B------:R-:W-:Y:S05]  /*6380*/  BSYNC.RELIABLE B6 ;  /* 0x0000000000067941 */ /* 0x000fea0003800100 */
.L_x_15044:
        /* <DEDUP_REMOVED lines=20> */
.L_x_15121:
[----:B------:R3:W-:Y:S01]  /*64d0*/  STG.E.U8 desc[UR36][R8.64], R26 ;  /* 0x0000001a08007986 */ /* 0x0007e2000c101124 */
[----:B------:R-:W-:Y:S05]  /*64e0*/  BRA `(.L_x_15123) ;  /* 0x0000000c00347947 */ /* 0x000fea0003800000 */
.L_x_15120:
        /* <DEDUP_REMOVED lines=8> */
.L_x_15125:
[----:B------:R2:W-:Y:S01]  /*6570*/  STG.E desc[UR36][R8.64], R26 ;  /* 0x0000001a08007986 */ /* 0x0005e2000c101924 */
[----:B------:R-:W-:Y:S05]  /*6580*/  BRA `(.L_x_15123) ;  /* 0x0000000c000c7947 */ /* 0x000fea0003800000 */
.L_x_15124:
[----:B------:R0:W-:Y:S01]  /*6590*/  STG.E.U16 desc[UR36][R8.64], R26 ;  /* 0x0000001a08007986 */ /* 0x0001e2000c101524 */
[----:B------:R-:W-:Y:S05]  /*65a0*/  BRA `(.L_x_15123) ;  /* 0x0000000c00047947 */ /* 0x000fea0003800000 */
.L_x_15119:
        /* <DEDUP_REMOVED lines=9> */
.L_x_15127:
[----:B------:R-:W0:Y:S02]  /*6640*/  I2F.S64 R0, R26 ;  /* 0x0000001a00007312 */ /* 0x000e240000301400 */
[----:B0-----:R-:W-:-:S05]  /*6650*/  F2FP.F16.F32.PACK_AB R0, RZ, R0 ;  /* 0x00000000ff00723e */ /* 0x001fca00000000ff */
[----:B------:R0:W-:Y:S01]  /*6660*/  STG.E.U16 desc[UR36][R8.64], R0 ;  /* 0x0000000008007986 */ /* 0x0001e2000c101524 */
[----:B------:R-:W-:Y:S05]  /*6670*/  BRA `(.L_x_15123) ;  /* 0x0000000800d07947 */ /* 0x000fea0003800000 */
.L_x_15126:
        /* <DEDUP_REMOVED lines=10> */
.L_x_15129:
[----:B------:R-:W0:Y:S02]  /*6720*/  I2F.S64 R26, R26 ;  /* 0x0000001a001a7312 */ /* 0x000e240000301400 */
[----:B0-----:R-:W-:-:S04]  /*6730*/  F2FP.F16.F32.PACK_AB R3, RZ, R26 ;  /* 0x0000001aff03723e */ /* 0x001fc800000000ff */
[----:B------:R-:W-:-:S05]  /*6740*/  PRMT R3, R3, 0x5410, RZ ;  /* 0x0000541003037816 */ /* 0x000fca00000000ff */
[----:B------:R0:W-:Y:S01]  /*6750*/  STG.E desc[UR36][R8.64], R3 ;  /* 0x0000000308007986 */ /* 0x0001e2000c101924 */
[----:B------:R-:W-:Y:S05]  /*6760*/  BRA `(.L_x_15123) ;  /* 0x0000000800947947 */ /* 0x000fea0003800000 */
.L_x_15128:
[----:B------:R-:W0:Y:S02]  /*6770*/  I2F.F64.S64 R26, R26 ;  /* 0x0000001a001a7312 */ /* 0x000e240000301c00 */
[----:B0-----:R0:W-:Y:S01]  /*6780*/  STG.E.64 desc[UR36][R8.64], R26 ;  /* 0x0000001a08007986 */ /* 0x0011e2000c101b24 */
[----:B------:R-:W-:Y:S05]  /*6790*/  BRA `(.L_x_15123) ;  /* 0x0000000800887947 */ /* 0x000fea0003800000 */
.L_x_15118:
        /* <DEDUP_REMOVED lines=12> */
.L_x_15133:
        /* <DEDUP_REMOVED lines=17> */
.L_x_15136:
[----:B------:R-:W-:-:S04]  /*6970*/  SHF.R.U32.HI R3, RZ, 0x18, R27 ;  /* 0x00000018ff037819 */ /* 0x000fc8000001161b */
[----:B------:R-:W-:-:S04]  /*6980*/  LOP3.LUT R0, R0, 0x80, R3, 0xf8, !PT ;  /* 0x0000008000007812 */ /* 0x000fc800078ef803 */
[----:B------:R-:W-:-:S07]  /*6990*/  PRMT R4, R0, 0x7610, R4 ;  /* 0x0000761000047816 */ /* 0x000fce0000000004 */
.L_x_15135:
[----:B------:R-:W-:Y:S05]  /*69a0*/  BSYNC.RECONVERGENT B0 ;  /* 0x0000000000007941 */ /* 0x000fea0003800200 */
.L_x_15134:
[----:B------:R0:W-:Y:S01]  /*69b0*/  STG.E.U8 desc[UR36][R8.64], R4 ;  /* 0x0000000408007986 */ /* 0x0001e2000c101124 */
[----:B------:R-:W-:Y:S05]  /*69c0*/  BRA `(.L_x_15123) ;  /* 0x0000000400fc7947 */ /* 0x000fea0003800000 */
.L_x_15132:
        /* <DEDUP_REMOVED lines=17> */
.L_x_15139:
[----:B------:R-:W-:-:S04]  /*6ae0*/  SHF.R.U32.HI R3, RZ, 0x18, R27 ;  /* 0x00000018ff037819 */ /* 0x000fc8000001161b */
[----:B------:R-:W-:-:S04]  /*6af0*/  LOP3.LUT R0, R0, 0x80, R3, 0xf8, !PT ;  /* 0x0000008000007812 */ /* 0x000fc800078ef803 */
[----:B------:R-:W-:-:S07]  /*6b00*/  PRMT R4, R0, 0x7610, R4 ;  /* 0x0000761000047816 */ /* 0x000fce0000000004 */
.L_x_15138:
[----:B------:R-:W-:Y:S05]  /*6b10*/  BSYNC.RECONVERGENT B0 ;  /* 0x0000000000007941 */ /* 0x000fea0003800200 */
.L_x_15137:
[----:B------:R0:W-:Y:S01]  /*6b20*/  STG.E.U8 desc[UR36][R8.64], R4 ;  /* 0x0000000408007986 */ /* 0x0001e2000c101124 */
[----:B------:R-:W-:Y:S05]  /*6b30*/  BRA `(.L_x_15123) ;  /* 0x0000000400a07947 */ /* 0x000fea0003800000 */
.L_x_15131:
        /* <DEDUP_REMOVED lines=22> */
.L_x_15141:
[----:B------:R0:W-:Y:S01]  /*6ca0*/  STG.E.64 desc[UR36][R8.64], R26 ;  /* 0x0000001a08007986 */ /* 0x0001e2000c101b24 */
[----:B------:R-:W-:Y:S05]  /*6cb0*/  BRA `(.L_x_15123) ;  /* 0x0000000400407947 */ /* 0x000fea0003800000 */
.L_x_15140:
[----:B------:R0:W-:Y:S01]  /*6cc0*/  STG.E desc[UR36][R8.64], R26 ;  /* 0x0000001a08007986 */ /* 0x0001e2000c101924 */
[----:B------:R-:W-:Y:S05]  /*6cd0*/  BRA `(.L_x_15123) ;  /* 0x0000000400387947 */ /* 0x000fea0003800000 */
.L_x_15130:
        /* <DEDUP_REMOVED lines=11> */
.L_x_15143:
[----:B------:R-:W0:Y:S01]  /*6d90*/  I2F.F64.S64 R4, R26 ;  /* 0x0000001a00047312 */ /* 0x000e220000301c00 */
[----:B------:R-:W-:-:S05]  /*6da0*/  CS2R R6, SRZ ;  /* 0x0000000000067805 */ /* 0x000fca000001ff00 */
[----:B0-----:R0:W-:Y:S01]  /*6db0*/  STG.E.128 desc[UR36][R8.64], R4 ;  /* 0x0000000408007986 */ /* 0x0011e2000c101d24 */
[----:B------:R-:W-:Y:S05]  /*6dc0*/  BRA `(.L_x_15123) ;  /* 0x0000000000fc7947 */ /* 0x000fea0003800000 */
.L_x_15142:
[----:B------:R-:W-:-:S13]  /*6dd0*/  ISETP.NE.AND P0, PT, R0, 0xf, PT ;  /* 0x0000000f0000780c */ /* 0x000fda0003f05270 */
[----:B------:R-:W-:Y:S05]  /*6de0*/  @!P0 BRA `(.L_x_15144) ;  /* 0x0000000000e88947 */ /* 0x000fea0003800000 */
[----:B------:R-:W-:-:S13]  /*6df0*/  ISETP.NE.AND P0, PT, R0, 0x17, PT ;  /* 0x000000170000780c */ /* 0x000fda0003f05270 */
[----:B------:R-:W-:Y:S05]  /*6e00*/  @!P0 BRA `(.L_x_15145) ;  /* 0x0000000000908947 */ /* 0x000fea0003800000 */
[----:B------:R-:W-:-:S13]  /*6e10*/  ISETP.NE.AND P0, PT, R0, 0x18, PT ;  /* 0x000000180000780c */ /* 0x000fda0003f05270 */
[----:B------:R-:W-:Y:S05]  /*6e20*/  @!P0 BRA `(.L_x_15146) ;  /* 0x0000000000448947 */ /* 0x000fea0003800000 */
.L_x_15122:
        /* <DEDUP_REMOVED lines=16> */
.L_x_15147:
[----:B------:R-:W-:Y:S05]  /*6f30*/  BRA `(.L_x_15123) ;  /* 0x0000000000a07947 */ /* 0x000fea0003800000 */
.L_x_15146:
        /* <DEDUP_REMOVED lines=13> */
.L_x_15149:
[----:B------:R-:W-:Y:S05]  /*7010*/  BSYNC.RECONVERGENT B0 ;  /* 0x0000000000007941 */ /* 0x000fea0003800200 */
.L_x_15148:
[----:B------:R-:W-:-:S05]  /*7020*/  LOP3.LUT R3, R0, 0x80, R3, 0xf8, !PT ;  /* 0x0000008000037812 */ /* 0x000fca00078ef803 */
[----:B------:R0:W-:Y:S01]  /*7030*/  STG.E.U8 desc[UR36][R8.64], R3 ;  /* 0x0000000308007986 */ /* 0x0001e2000c101124 */
[----:B------:R-:W-:Y:S05]  /*7040*/  BRA `(.L_x_15123) ;  /* 0x00000000005c7947 */ /* 0x000fea0003800000 */
.L_x_15145:
        /* <DEDUP_REMOVED lines=12> */
.L_x_15151:
[----:B------:R-:W-:Y:S01]  /*7110*/  IMAD.MOV.U32 R0, RZ, RZ, 0x7f ;  /* 0x0000007fff007424 */ /* 0x000fe200078e00ff */
[----:B------:R-:W-:-:S04]  /*7120*/  ISETP.GT.U32.AND P0, PT, R3, 0x7f800000, PT ;  /* 0x7f8000000300780c */ /* 0x000fc80003f04070 */
[----:B------:R-:W-:-:S09]  /*7130*/  SEL R0, R0, 0x7c, P0 ;  /* 0x0000007c00007807 */ /* 0x000fd20000000000 */
.L_x_15152:
[----:B------:R-:W-:Y:S05]  /*7140*/  BSYNC.RECONVERGENT B0 ;  /* 0x0000000000007941 */ /* 0x000fea0003800200 */
.L_x_15150:
[----:B------:R-:W-:-:S04]  /*7150*/  SHF.R.U32.HI R3, RZ, 0x18, R27 ;  /* 0x00000018ff037819 */ /* 0x000fc8000001161b */
[----:B------:R-:W-:-:S05]  /*7160*/  LOP3.LUT R3, R0, 0x80, R3, 0xf8, !PT ;  /* 0x0000008000037812 */ /* 0x000fca00078ef803 */
[----:B------:R0:W-:Y:S01]  /*7170*/  STG.E.U8 desc[UR36][R8.64], R3 ;  /* 0x0000000308007986 */ /* 0x0001e2000c101124 */
[----:B------:R-:W-:Y:S05]  /*7180*/  BRA `(.L_x_15123) ;  /* 0x00000000000c7947 */ /* 0x000fea0003800000 */
.L_x_15144:
[----:B------:R-:W0:Y:S02]  /*7190*/  I2F.S64 R0, R26 ;  /* 0x0000001a00007312 */ /* 0x000e240000301400 */
[----:B0-----:R-:W-:-:S05]  /*71a0*/  F2FP.BF16.F32.PACK_AB R0, RZ, R0 ;  /* 0x00000000ff00723e */ /* 0x001fca00000010ff */
[----:B------:R0:W-:Y:S02]  /*71b0*/  STG.E.U16 desc[UR36][R8.64], R0 ;  /* 0x0000000008007986 */ /* 0x0001e4000c101524 */
.L_x_15123:
[----:B------:R-:W-:-:S07]  /*71c0*/  VIADD R25, R25, 0x80 ;  /* 0x0000008019197836 */ /* 0x000fce0000000000 */
.L_x_15082:
[----:B------:R-:W-:Y:S05]  /*71d0*/  BSYNC.RECONVERGENT B7 ;  /* 0x0000000000077941 */ /* 0x000fea0003800200 */
.L_x_15043:
        /* <DEDUP_REMOVED lines=21> */
.L_x_15156:
[----:B------:R-:W-:Y:S01]  /*7330*/  STG.E.U8 desc[UR36][R2.64], R16 ;  /* 0x0000001002007986 */ /* 0x000fe2000c101124 */
[----:B------:R-:W-:Y:S05]  /*7340*/  EXIT ;  /* 0x000000000000794d */ /* 0x000fea0003800000 */
.L_x_15155:
        /* <DEDUP_REMOVED lines=8> */
.L_x_15159:
[----:B------:R-:W-:Y:S01]  /*73d0*/  STG.E desc[UR36][R2.64], R16 ;  /* 0x0000001002007986 */ /* 0x000fe2000c101924 */
[----:B------:R-:W-:Y:S05]  /*73e0*/  EXIT ;  /* 0x000000000000794d */ /* 0x000fea0003800000 */
.L_x_15158:
[----:B------:R-:W-:Y:S01]  /*73f0*/  STG.E.U16 desc[UR36][R2.64], R16 ;  /* 0x0000001002007986 */ /* 0x000fe2000c101524 */
[----:B------:R-:W-:Y:S05]  /*7400*/  EXIT ;  /* 0x000000000000794d */ /* 0x000fea0003800000 */
.L_x_15154:
        /* <DEDUP_REMOVED lines=9> */
.L_x_15161:
[----:B------:R-:W0:Y:S02]  /*74a0*/  I2F.S64 R0, R16 ;  /* 0x0000001000007312 */ /* 0x000e240000301400 */
[----:B0-----:R-:W-:-:S05]  /*74b0*/  F2FP.F16.F32.PACK_AB R0, RZ, R0 ;  /* 0x00000000ff00723e */ /* 0x001fca00000000ff */
[----:B------:R-:W-:Y:S01]  /*74c0*/  STG.E.U16 desc[UR36][R2.64], R0 ;  /* 0x0000000002007986 */ /* 0x000fe2000c101524 */
[----:B------:R-:W-:Y:S05]  /*74d0*/  EXIT ;  /* 0x000000000000794d */ /* 0x000fea0003800000 */
.L_x_15160:
        /* <DEDUP_REMOVED lines=10> */
.L_x_15163:
[----:B------:R-:W0:Y:S02]  /*7580*/  I2F.S64 R16, R16 ;  /* 0x0000001000107312 */ /* 0x000e240000301400 */
[----:B0-----:R-:W-:-:S04]  /*7590*/  F2FP.F16.F32.PACK_AB R5, RZ, R16 ;  /* 0x00000010ff05723e */ /* 0x001fc800000000ff */
[----:B------:R-:W-:-:S05]  /*75a0*/  PRMT R5, R5, 0x5410, RZ ;  /* 0x0000541005057816 */ /* 0x000fca00000000ff */
[----:B------:R-:W-:Y:S01]  /*75b0*/  STG.E desc[UR36][R2.64], R5 ;  /* 0x0000000502007986 */ /* 0x000fe2000c101924 */
[----:B------:R-:W-:Y:S05]  /*75c0*/  EXIT ;  /* 0x000000000000794d */ /* 0x000fea0003800000 */
.L_x_15162:
[----:B------:R-:W0:Y:S02]  /*75d0*/  I2F.F64.S64 R16, R16 ;  /* 0x0000001000107312 */ /* 0x000e240000301c00 */
[----:B0-----:R-:W-:Y:S01]  /*75e0*/  STG.E.64 desc[UR36][R2.64], R16 ;  /* 0x0000001002007986 */ /* 0x001fe2000c101b24 */
[----:B------:R-:W-:Y:S05]  /*75f0*/  EXIT ;  /* 0x000000000000794d */ /* 0x000fea0003800000 */
.L_x_15153:
        /* <DEDUP_REMOVED lines=12> */
.L_x_15167:
        /* <DEDUP_REMOVED lines=18> */
.L_x_15170:
[----:B------:R-:W-:-:S04]  /*77e0*/  SHF.R.U32.HI R5, RZ, 0x18, R5 ;  /* 0x00000018ff057819 */ /* 0x000fc80000011605 */
[----:B------:R-:W-:-:S07]  /*77f0*/  LOP3.LUT R0, R0, 0x80, R5, 0xf8, !PT ;  /* 0x0000008000007812 */ /* 0x000fce00078ef805 */
.L_x_15169:
[----:B------:R-:W-:Y:S05]  /*7800*/  BSYNC.RECONVERGENT B0 ;  /* 0x0000000000007941 */ /* 0x000fea0003800200 */
.L_x_15168:
[----:B------:R-:W-:Y:S01]  /*7810*/  STG.E.U8 desc[UR36][R2.64], R0 ;  /* 0x0000000002007986 */ /* 0x000fe2000c101124 */
[----:B------:R-:W-:Y:S05]  /*7820*/  EXIT ;  /* 0x000000000000794d */ /* 0x000fea0003800000 */
.L_x_15166:
        /* <DEDUP_REMOVED lines=18> */
.L_x_15173:
[----:B------:R-:W-:-:S04]  /*7950*/  SHF.R.U32.HI R5, RZ, 0x18, R5 ;  /* 0x00000018ff057819 */ /* 0x000fc80000011605 */
[----:B------:R-:W-:-:S07]  /*7960*/  LOP3.LUT R0, R0, 0x80, R5, 0xf8, !PT ;  /* 0x0000008000007812 */ /* 0x000fce00078ef805 */
.L_x_15172:
[----:B------:R-:W-:Y:S05]  /*7970*/  BSYNC.RECONVERGENT B0 ;  /* 0x0000000000007941 */ /* 0x000fea0003800200 */
.L_x_15171:
[----:B------:R-:W-:Y:S01]  /*7980*/  STG.E.U8 desc[UR36][R2.64], R0 ;  /* 0x0000000002007986 */ /* 0x000fe2000c101124 */
[----:B------:R-:W-:Y:S05]  /*7990*/  EXIT ;  /* 0x000000000000794d */ /* 0x000fea0003800000 */
.L_x_15165:
        /* <DEDUP_REMOVED lines=22> */
.L_x_15175:
[----:B------:R-:W-:Y:S01]  /*7b00*/  STG.E.64 desc[UR36][R2.64], R16 ;  /* 0x0000001002007986 */ /* 0x000fe2000c101b24 */
[----:B------:R-:W-:Y:S05]  /*7b10*/  EXIT ;  /* 0x000000000000794d */ /* 0x000fea0003800000 */
.L_x_15174:
[----:B------:R-:W-:Y:S01]  /*7b20*/  STG.E desc[UR36][R2.64], R16 ;  /* 0x0000001002007986 */ /* 0x000fe2000c101924 */
[----:B------:R-:W-:Y:S05]  /*7b30*/  EXIT ;  /* 0x000000000000794d */ /* 0x000fea0003800000 */
.L_x_15164:
        /* <DEDUP_REMOVED lines=11> */
.L_x_15177:
[----:B------:R-:W0:Y:S01]  /*7bf0*/  I2F.F64.S64 R16, R16 ;  /* 0x0000001000107312 */ /* 0x000e220000301c00 */
[----:B------:R-:W-:-:S05]  /*7c00*/  CS2R R18, SRZ ;  /* 0x0000000000127805 */ /* 0x000fca000001ff00 */
[----:B0-----:R-:W-:Y:S01]  /*7c10*/  STG.E.128 desc[UR36][R2.64], R16 ;  /* 0x0000001002007986 */ /* 0x001fe2000c101d24 */
[----:B------:R-:W-:Y:S05]  /*7c20*/  EXIT ;  /* 0x000000000000794d */ /* 0x000fea0003800000 */
.L_x_15176:
[----:B------:R-:W-:-:S13]  /*7c30*/  ISETP.NE.AND P0, PT, R0, 0xf, PT ;  /* 0x0000000f0000780c */ /* 0x000fda0003f05270 */
[----:B------:R-:W-:Y:S05]  /*7c40*/  @!P0 BRA `(.L_x_15178) ;  /* 0x0000000000e88947 */ /* 0x000fea0003800000 */
[----:B------:R-:W-:-:S13]  /*7c50*/  ISETP.NE.AND P0, PT, R0, 0x17, PT ;  /* 0x000000170000780c */ /* 0x000fda0003f05270 */
[----:B------:R-:W-:Y:S05]  /*7c60*/  @!P0 BRA `(.L_x_15179) ;  /* 0x0000000000908947 */ /* 0x000fea0003800000 */
[----:B------:R-:W-:-:S13]  /*7c70*/  ISETP.NE.AND P0, PT, R0, 0x18, PT ;  /* 0x000000180000780c */ /* 0x000fda0003f05270 */
[----:B------:R-:W-:Y:S05]  /*7c80*/  @!P0 BRA `(.L_x_15180) ;  /* 0x0000000000448947 */ /* 0x000fea0003800000 */
.L_x_15157:
        /* <DEDUP_REMOVED lines=16> */
.L_x_15181:
[----:B------:R-:W-:Y:S05]  /*7d90*/  EXIT ;  /* 0x000000000000794d */ /* 0x000fea0003800000 */
.L_x_15180:
        /* <DEDUP_REMOVED lines=13> */
.L_x_15183:
[----:B------:R-:W-:Y:S05]  /*7e70*/  BSYNC.RECONVERGENT B0 ;  /* 0x0000000000007941 */ /* 0x000fea0003800200 */
.L_x_15182:
[----:B------:R-:W-:-:S05]  /*7e80*/  LOP3.LUT R5, R0, 0x80, R5, 0xf8, !PT ;  /* 0x0000008000057812 */ /* 0x000fca00078ef805 */
[----:B------:R-:W-:Y:S01]  /*7e90*/  STG.E.U8 desc[UR36][R2.64], R5 ;  /* 0x0000000502007986 */ /* 0x000fe2000c101124 */
[----:B------:R-:W-:Y:S05]  /*7ea0*/  EXIT ;  /* 0x000000000000794d */ /* 0x000fea0003800000 */
.L_x_15179:
        /* <DEDUP_REMOVED lines=12> */
.L_x_15185:
[----:B------:R-:W-:Y:S01]  /*7f70*/  IMAD.MOV.U32 R0, RZ, RZ, 0x7f ;  /* 0x0000007fff007424 */ /* 0x000fe200078e00ff */
[----:B------:R-:W-:-:S04]  /*7f80*/  ISETP.GT.U32.AND P0, PT, R4, 0x7f800000, PT ;  /* 0x7f8000000400780c */ /* 0x000fc80003f04070 */
[----:B------:R-:W-:-:S09]  /*7f90*/  SEL R0, R0, 0x7c, P0 ;  /* 0x0000007c00007807 */ /* 0x000fd20000000000 */
.L_x_15186:
[----:B------:R-:W-:Y:S05]  /*7fa0*/  BSYNC.RECONVERGENT B0 ;  /* 0x0000000000007941 */ /* 0x000fea0003800200 */
.L_x_15184:
[----:B------:R-:W-:-:S04]  /*7fb0*/  SHF.R.U32.HI R5, RZ, 0x18, R5 ;  /* 0x00000018ff057819 */ /* 0x000fc80000011605 */
[----:B------:R-:W-:-:S05]  /*7fc0*/  LOP3.LUT R5, R0, 0x80, R5, 0xf8, !PT ;  /* 0x0000008000057812 */ /* 0x000fca00078ef805 */
[----:B------:R-:W-:Y:S01]  /*7fd0*/  STG.E.U8 desc[UR36][R2.64], R5 ;  /* 0x0000000502007986 */ /* 0x000fe2000c101124 */
[----:B------:R-:W-:Y:S05]  /*7fe0*/  EXIT ;  /* 0x000000000000794d */ /* 0x000fea0003800000 */
.L_x_15178:
[----:B------:R-:W0:Y:S02]  /*7ff0*/  I2F.S64 R0, R16 ;  /* 0x0000001000007312 */ /* 0x000e240000301400 */
[----:B0-----:R-:W-:-:S05]  /*8000*/  F2FP.BF16.F32.PACK_AB R0, RZ, R0 ;  /* 0x00000000ff00723e */ /* 0x001fca00000010ff */
[----:B------:R-:W-:Y:S01]  /*8010*/  STG.E.U16 desc[UR36][R2.64], R0 ;  /* 0x0000000002007986 */ /* 0x000fe2000c101524 */
[----:B------:R-:W-:Y:S05]  /*8020*/  EXIT ;  /* 0x000000000000794d */ /* 0x000fea0003800000 */
        .weak           $__internal_29_$__cuda_sm20_div_s64
        .type           $__internal_29_$__cuda_sm20_div_s64,@function
        .size           $__internal_29_$__cuda_sm20_div_s64,(.L_x_23058 - $__internal_29_$__cuda_sm20_div_s64)
$__internal_29_$__cuda_sm20_div_s64:
        /* <DEDUP_REMOVED lines=20> */
[----:B------:R-:W-:-:S03]  /*8170*/  IMAD.HI.U32 R13, R15, R13, RZ ;  /* 0x0000000d0f0d7227 */ /* 0x000fc600078e00ff */
[----:B------:R-:W-:Y:S01]  /*8180*/  IADD3 R9, P2, PT, R9, R8, RZ ;  /* 0x0000000809097210 */ /* 0x000fe20007f5e0ff */
[----:B------:R-:W-:-:S04]  /*8190*/  IMAD.X R11, R13, 0x1, R15, P0 ;  /* 0x000000010d0b7824 */ /* 0x000fc800000e060f */
        /* <DEDUP_REMOVED lines=8> */
[C---:B------:R-:W-:Y:S02]  /*8220*/  IMAD R20, R11.reuse, R14, RZ ;  /* 0x0000000e0b147224 */ /* 0x040fe400078e02ff */
[----:B------:R-:W-:Y:S01]  /*8230*/  IMAD.HI.U32 R9, P1, R11, R13, R8 ;  /* 0x0000000d0b097227 */ /* 0x000fe20007820008 */
[----:B------:R-:W-:-:S03]  /*8240*/  IADD3 R13, P4, PT, RZ, -R22, RZ ;  /* 0x80000016ff0d7210 */ /* 0x000fc60007f9e0ff */
[----:B------:R-:W-:Y:S01]  /*8250*/  IMAD.HI.U32 R14, R11, R14, RZ ;  /* 0x0000000e0b0e7227 */ /* 0x000fe200078e00ff */
[----:B------:R-:W-:Y:S02]  /*8260*/  SEL R13, R13, R22, !P3 ;  /* 0x000000160d0d7207 */ /* 0x000fe40005800000 */
[----:B------:R-:W-:Y:S01]  /*8270*/  IADD3 R20, P2, PT, R20, R9, RZ ;  /* 0x0000000914147210 */ /* 0x000fe20007f5e0ff */
[----:B------:R-:W-:Y:S02]  /*8280*/  IMAD.X R9, RZ, RZ, ~R12, P4 ;  /* 0x000000ffff097224 */ /* 0x000fe400020e0e0c */
[----:B------:R-:W-:Y:S02]  /*8290*/  IMAD.X R14, R14, 0x1, R11, P0 ;  /* 0x000000010e0e7824 */ /* 0x000fe400000e060b */
[----:B------:R-:W-:Y:S01]  /*82a0*/  IMAD.HI.U32 R8, R20, R13, RZ ;  /* 0x0000000d14087227 */ /* 0x000fe200078e00ff */
[----:B------:R-:W-:Y:S02]  /*82b0*/  SEL R11, R9, R12, !P3 ;  /* 0x0000000c090b7207 */ /* 0x000fe40005800000 */
[----:B------:R-:W-:Y:S01]  /*82c0*/  IADD3.X R14, PT, PT, RZ, RZ, R14, P2, P1 ;  /* 0x000000ffff0e7210 */ /* 0x000fe200017e240e */
[----:B------:R-:W-:-:S02]  /*82d0*/  IMAD.MOV.U32 R9, RZ, RZ, RZ ;  /* 0x000000ffff097224 */ /* 0x000fc400078e00ff */
[----:B------:R-:W-:-:S04]  /*82e0*/  IMAD.WIDE.U32 R8, R20, R11, R8 ;  /* 0x0000000b14087225 */ /* 0x000fc800078e0008 */
[C---:B------:R-:W-:Y:S02]  /*82f0*/  IMAD R19, R14.reuse, R11, RZ ;  /* 0x0000000b0e137224 */ /* 0x040fe400078e02ff */
[----:B------:R-:W-:-:S04]  /*8300*/  IMAD.HI.U32 R8, P0, R14, R13, R8 ;  /* 0x0000000d0e087227 */ /* 0x000fc80007800008 */
[----:B------:R-:W-:Y:S01]  /*8310*/  IMAD.HI.U32 R15, R14, R11, RZ ;  /* 0x0000000b0e0f7227 */ /* 0x000fe200078e00ff */
[----:B------:R-:W-:-:S03]  /*8320*/  IADD3 R19, P1, PT, R19, R8, RZ ;  /* 0x0000000813137210 */ /* 0x000fc60007f3e0ff */
[----:B------:R-:W-:Y:S02]  /*8330*/  IMAD.X R15, RZ, RZ, R15, P0 ;  /* 0x000000ffff0f7224 */ /* 0x000fe400000e060f */
[----:B------:R-:W-:-:S04]  /*8340*/  IMAD.WIDE.U32 R8, R19, R6, RZ ;  /* 0x0000000613087225 */ /* 0x000fc800078e00ff */
[----:B------:R-:W-:Y:S01]  /*8350*/  IMAD.X R15, RZ, RZ, R15, P1 ;  /* 0x000000ffff0f7224 */ /* 0x000fe200008e060f */
[----:B------:R-:W-:Y:S01]  /*8360*/  IADD3 R13, P1, PT, -R8, R13, RZ ;  /* 0x0000000d080d7210 */ /* 0x000fe20007f3e1ff */
[----:B------:R-:W-:-:S03]  /*8370*/  IMAD R9, R19, R7, R9 ;  /* 0x0000000713097224 */ /* 0x000fc600078e0209 */
[-C--:B------:R-:W-:Y:S01]  /*8380*/  ISETP.GE.U32.AND P0, PT, R13, R6.reuse, PT ;  /* 0x000000060d00720c */ /* 0x080fe20003f06070 */
[----:B------:R-:W-:-:S04]  /*8390*/  IMAD R8, R15, R6, R9 ;  /* 0x000000060f087224 */ /* 0x000fc800078e0209 */
[----:B------:R-:W-:Y:S01]  /*83a0*/  IMAD.X R9, R11, 0x1, ~R8, P1 ;  /* 0x000000010b097824 */ /* 0x000fe200008e0e08 */
[----:B------:R-:W-:-:S04]  /*83b0*/  IADD3 R20, P1, PT, R13, -R6, RZ ;  /* 0x800000060d147210 */ /* 0x000fc80007f3e0ff */
[C---:B------:R-:W-:Y:S01]  /*83c0*/  ISETP.GE.U32.AND.EX P0, PT, R9.reuse, R7, PT, P0 ;  /* 0x000000070900720c */ /* 0x040fe20003f06100 */
[----:B------:R-:W-:Y:S01]  /*83d0*/  IMAD.X R14, R9, 0x1, ~R7, P1 ;  /* 0x00000001090e7824 */ /* 0x000fe200008e0e07 */
[----:B------:R-:W-:Y:S02]  /*83e0*/  IADD3 R8, P1, PT, R19, 0x1, RZ ;  /* 0x0000000113087810 */ /* 0x000fe40007f3e0ff */
[----:B------:R-:W-:Y:S02]  /*83f0*/  SEL R13, R20, R13, P0 ;  /* 0x0000000d140d7207 */ /* 0x000fe40000000000 */
[----:B------:R-:W-:Y:S01]  /*8400*/  SEL R9, R14, R9, P0 ;  /* 0x000000090e097207 */ /* 0x000fe20000000000 */
[----:B------:R-:W-:Y:S01]  /*8410*/  IMAD.X R14, RZ, RZ, R15, P1 ;  /* 0x000000ffff0e7224 */ /* 0x000fe200008e060f */
[----:B------:R-:W-:Y:S02]  /*8420*/  SEL R8, R8, R19, P0 ;  /* 0x0000001308087207 */ /* 0x000fe40000000000 */
[----:B------:R-:W-:-:S02]  /*8430*/  ISETP.GE.U32.AND P1, PT, R13, R6, PT ;  /* 0x000000060d00720c */ /* 0x000fc40003f26070 */
[----:B------:R-:W-:Y:S02]  /*8440*/  SEL R14, R14, R15, P0 ;  /* 0x0000000f0e0e7207 */ /* 0x000fe40000000000 */
[----:B------:R-:W-:Y:S02]  /*8450*/  IADD3 R11, P2, PT, R8, 0x1, RZ ;  /* 0x00000001080b7810 */ /* 0x000fe40007f5e0ff */
[----:B------:R-:W-:-:S03]  /*8460*/  ISETP.GE.U32.AND.EX P0, PT, R9, R7, PT, P1 ;  /* 0x000000070900720c */ /* 0x000fc60003f06110 */
[----:B------:R-:W-:Y:S01]  /*8470*/  IMAD.X R7, RZ, RZ, R14, P2 ;  /* 0x000000ffff077224 */ /* 0x000fe200010e060e */
[----:B------:R-:W-:Y:S01]  /*8480*/  SEL R6, R11, R8, P0 ;  /* 0x000000080b067207 */ /* 0x000fe20000000000 */
[----:B------:R-:W-:Y:S01]  /*8490*/  IMAD.MOV.U32 R11, RZ, RZ, 0x0 ;  /* 0x00000000ff0b7424 */ /* 0x000fe200078e00ff */
[----:B------:R-:W-:Y:S02]  /*84a0*/  LOP3.LUT R8, R3, R12, RZ, 0x3c, !PT ;  /* 0x0000000c03087212 */ /* 0x000fe400078e3cff */
[----:B------:R-:W-:Y:S02]  /*84b0*/  SEL R7, R7, R14, P0 ;  /* 0x0000000e07077207 */ /* 0x000fe40000000000 */
[-C--:B------:R-:W-:Y:S02]  /*84c0*/  IADD3 R9, P2, PT, RZ, -R6.reuse, RZ ;  /* 0x80000006ff097210 */ /* 0x080fe40007f5e0ff */
[----:B------:R-:W-:Y:S02]  /*84d0*/  ISETP.GE.AND P1, PT, R8, RZ, PT ;  /* 0x000000ff0800720c */ /* 0x000fe40003f26270 */
[----:B------:R-:W-:Y:S01]  /*84e0*/  ISETP.NE.U32.AND P0, PT, R0, RZ, PT ;  /* 0x000000ff0000720c */ /* 0x000fe20003f05070 */
[----:B------:R-:W-:Y:S01]  /*84f0*/  IMAD.X R8, RZ, RZ, ~R7, P2 ;  /* 0x000000ffff087224 */ /* 0x000fe200010e0e07 */
[----:B------:R-:W-:-:S02]  /*8500*/  SEL R6, R9, R6, !P1 ;  /* 0x0000000609067207 */ /* 0x000fc40004800000 */
[----:B------:R-:W-:Y:S02]  /*8510*/  ISETP.NE.AND.EX P0, PT, R3, RZ, PT, P0 ;  /* 0x000000ff0300720c */ /* 0x000fe40003f05300 */
[----:B------:R-:W-:Y:S02]  /*8520*/  SEL R7, R8, R7, !P1 ;  /* 0x0000000708077207 */ /* 0x000fe40004800000 */
[----:B------:R-:W-:Y:S02]  /*8530*/  SEL R6, R6, 0xffffffff, P0 ;  /* 0xffffffff06067807 */ /* 0x000fe40000000000 */
[----:B------:R-:W-:Y:S01]  /*8540*/  SEL R7, R7, 0xffffffff, P0 ;  /* 0xffffffff07077807 */ /* 0x000fe20000000000 */
[----:B------:R-:W-:Y:S06]  /*8550*/  RET.REL.NODEC R10 `(_ZN2at6native27unrolled_elementwise_kernelINS0_13BUnaryFunctorIlllZZZNS0_15binary_internal21div_trunc_kernel_cudaERNS_18TensorIteratorBaseEENKUlvE_clEvENKUlvE2_clEvEUlllE_EESt5arrayIPcLm2EELi4E23TrivialOffsetCalculatorILi1EjESE_NS0_6memory12LoadWithCastILi1EEENSF_13StoreWithCastILi1EEEEEviT_T0_T2_T3_T4_T5_) ;  /* 0xffffff780aa87950 */ /* 0x000fec0003c3ffff */
.L_x_15187:
        /* <DEDUP_REMOVED lines=10> */
.L_x_23058:


//--------------------- .text._ZN2at6native18elementwise_kernelILi128ELi2EZNS0_22gpu_kernel_impl_nocastINS0_13BUnaryFunctorIlllZZZNS0_15binary_internal21div_trunc_kernel_cudaERNS_18TensorIteratorBaseEENKUlvE_clEvENKUlvE2_clEvEUlllE_EEEEvS6_RKT_EUliE_EEviT1_ --------------------------
	.section	.text._ZN2at6native18elementwise_kernelILi128ELi2EZNS0_22gpu_kernel_impl_nocastINS0_13BUnaryFunctorIlllZZZNS0_15binary_internal21div_trunc_kernel_cudaERNS_18TensorIteratorBaseEENKUlvE_clEvENKUlvE2_clEvEUlllE_EEEEvS6_RKT_EUliE_EEviT1_,"ax",@progbits
	.align	128
        .global         _ZN2at6native18elementwise_kernelILi128ELi2EZNS0_22gpu_kernel_impl_nocastINS0_13BUnaryFunctorIlllZZZNS0_15binary_internal21div_trunc_kernel_cudaERNS_18TensorIteratorBaseEENKUlvE_clEvENKUlvE2_clEvEUlllE_EEEEvS6_RKT_EUliE_EEviT1_
        .type           _ZN2at6native18elementwise_kernelILi128ELi2EZNS0_22gpu_kernel_impl_nocastINS0_13BUnaryFunctorIlllZZZNS0_15binary_internal21div_trunc_kernel_cudaERNS_18TensorIteratorBaseEENKUlvE_clEvENKUlvE2_clEvEUlllE_EEEEvS6_RKT_EUliE_EEviT1_,@function
        .size           _ZN2at6native18elementwise_kernelILi128ELi2EZNS0_22gpu_kernel_impl_nocastINS0_13BUnaryFunctorIlllZZZNS0_15binary_internal21div_trunc_kernel_cudaERNS_18TensorIteratorBaseEENKUlvE_clEvENKUlvE2_clEvEUlllE_EEEEvS6_RKT_EUliE_EEviT1_,(.L_x_23059 - _ZN2at6native18elementwise_kernelILi128ELi2EZNS0_22gpu_kernel_impl_nocastINS0_13BUnaryFunctorIlllZZZNS0_15binary_internal21div_trunc_kernel_cudaERNS_18TensorIteratorBaseEENKUlvE_clEvENKUlvE2_clEvEUlllE_EEEEvS6_RKT_EUliE_EEviT1_)
        .other          _ZN2at6native18elementwise_kernelILi128ELi2EZNS0_22gpu_kernel_impl_nocastINS0_13BUnaryFunctorIlllZZZNS0_15binary_internal21div_trunc_kernel_cudaERNS_18TensorIteratorBaseEENKUlvE_clEvENKUlvE2_clEvEUlllE_EEEEvS6_RKT_EUliE_EEviT1_,@"STO_CUDA_ENTRY STV_DEFAULT"
_ZN2at6native18elementwise_kernelILi128ELi2EZNS0_22gpu_kernel_impl_nocastINS0_13BUnaryFunctorIlllZZZNS0_15binary_internal21div_trunc_kernel_cudaERNS_18TensorIteratorBaseEENKUlvE_clEvENKUlvE2_clEvEUlllE_EEEEvS6_RKT_EUliE_EEviT1_:
.text._ZN2at6native18elementwise_kernelILi128ELi2EZNS0_22gpu_kernel_impl_nocastINS0_13BUnaryFunctorIlllZZZNS0_15binary_internal21div_trunc_kernel_cudaERNS_18TensorIteratorBaseEENKUlvE_clEvENKUlvE2_clEvEUlllE_EEEEvS6_RKT_EUliE_EEviT1_:
        /* <DEDUP_REMOVED lines=15> */
[----:B------:R-:W1:Y:S01]  /*00f0*/  LDCU UR4, c[0x0][0x59c] ;  /* 0x0000b380ff0477ac */ /* 0x000e620008000800 */
[----:B0-----:R-:W1:Y:S02]  /*0100*/  LDG.E.64 R6, desc[UR6][R4.64] ;  /* 0x0000000604067981 */ /* 0x001e64000c1e1b00 */
[----:B-1----:R-:W-:-:S04]  /*0110*/  LOP3.LUT R0, R7, UR4, RZ, 0xfc, !PT ;  /* 0x0000000407007c12 */ /* 0x002fc8000f8efcff */
[----:B------:R-:W-:-:S13]  /*0120*/  ISETP.NE.U32.AND P0, PT, R0, RZ, PT ;  /* 0x000000ff0000720c */ /* 0x000fda0003f05070 */
[----:B------:R-:W-:Y:S05]  /*0130*/  @P0 BRA `(.L_x_15191) ;  /* 0x0000000000540947 */ /* 0x000fea0003800000 */
[----:B------:R-:W0:Y:S02]  /*0140*/  LDCU UR4, c[0x0][0x598] ;  /* 0x0000b300ff0477ac */ /* 0x000e240008000800 */
[----:B0-----:R-:W0:Y:S01]  /*0150*/  I2F.U32.RP R0, UR4 ;  /* 0x0000000400007d06 */ /* 0x001e220008209000 */
[----:B------:R-:W-:-:S07]  /*0160*/  ISETP.NE.U32.AND P2, PT, RZ, UR4, PT ;  /* 0x00000004ff007c0c */ /* 0x000fce000bf45070 */
[----:B0-----:R-:W0:Y:S02]  /*0170*/  MUFU.RCP R0, R0 ;  /* 0x0000000000007308 */ /* 0x001e240000001000 */
[----:B0-----:R-:W-:-:S06]  /*0180*/  IADD3 R4, PT, PT, R0, 0xffffffe, RZ ;  /* 0x0ffffffe00047810 */ /* 0x001fcc0007ffe0ff */
[----:B------:R0:W1:Y:S02]  /*0190*/  F2I.FTZ.U32.TRUNC.NTZ R5, R4 ;  /* 0x0000000400057305 */ /* 0x000064000021f000 */
[----:B0-----:R-:W-:Y:S01]  /*01a0*/  IMAD.MOV.U32 R4, RZ, RZ, RZ ;  /* 0x000000ffff047224 */ /* 0x001fe200078e00ff */
[----:B-1----:R-:W-:-:S05]  /*01b0*/  IADD3 R7, PT, PT, RZ, -R5, RZ ;  /* 0x80000005ff077210 */ /* 0x002fca0007ffe0ff */
[----:B------:R-:W-:-:S04]  /*01c0*/  IMAD R7, R7, UR4, RZ ;  /* 0x0000000407077c24 */ /* 0x000fc8000f8e02ff */
[----:B------:R-:W-:-:S06]  /*01d0*/  IMAD.HI.U32 R5, R5, R7, R4 ;  /* 0x0000000705057227 */ /* 0x000fcc00078e0004 */
[----:B------:R-:W-:-:S05]  /*01e0*/  IMAD.HI.U32 R4, R5, R6, RZ ;  /* 0x0000000605047227 */ /* 0x000fca00078e00ff */
[----:B------:R-:W-:-:S05]  /*01f0*/  IADD3 R5, PT, PT, -R4, RZ, RZ ;  /* 0x000000ff04057210 */ /* 0x000fca0007ffe1ff */
[----:B------:R-:W-:Y:S02]  /*0200*/  IMAD R2, R5, UR4, R6 ;  /* 0x0000000405027c24 */ /* 0x000fe4000f8e0206 */
[----:B------:R-:W-:-:S03]  /*0210*/  HFMA2 R5, -RZ, RZ, 0, 0 ;  /* 0x00000000ff057431 */ /* 0x000fc600000001ff */
[----:B------:R-:W-:-:S13]  /*0220*/  ISETP.GE.U32.AND P0, PT, R2, UR4, PT ;  /* 0x0000000402007c0c */ /* 0x000fda000bf06070 */
[----:B------:R-:W-:Y:S01]  /*0230*/  @P0 IADD3 R2, PT, PT, R2, -UR4, RZ ;  /* 0x8000000402020c10 */ /* 0x000fe2000fffe0ff */
[----:B------:R-:W-:-:S03]  /*0240*/  @P0 VIADD R4, R4, 0x1 ;  /* 0x0000000104040836 */ /* 0x000fc60000000000 */
[----:B------:R-:W-:-:S13]  /*0250*/  ISETP.GE.U32.AND P1, PT, R2, UR4, PT ;  /* 0x0000000402007c0c */ /* 0x000fda000bf26070 */
[----:B------:R-:W-:Y:S02]  /*0260*/  @P1 IADD3 R4, PT, PT, R4, 0x1, RZ ;  /* 0x0000000104041810 */ /* 0x000fe40007ffe0ff */
[----:B------:R-:W-:Y:S01]  /*0270*/  @!P2 LOP3.LUT R4, RZ, UR4, RZ, 0x33, !PT ;  /* 0x00000004ff04ac12 */ /* 0x000fe2000f8e33ff */
[----:B------:R-:W-:Y:S06]  /*0280*/  BRA `(.L_x_15192) ;  /* 0x0000000000107947 */ /* 0x000fec0003800000 */
.L_x_15191:
[----:B------:R-:W-:-:S07]  /*0290*/  MOV R4, 0x2b0 ;  /* 0x000002b000047802 */ /* 0x000fce0000000f00 */
[----:B------:R-:W-:Y:S05]  /*02a0*/  CALL.REL.NOINC `($__internal_30_$__cuda_sm20_div_s64) ;  /* 0x0000002c00707944 */ /* 0x000fea0003c00000 */
[----:B------:R-:W-:Y:S01]  /*02b0*/  IMAD.MOV.U32 R4, RZ, RZ, R8 ;  /* 0x000000ffff047224 */ /* 0x000fe200078e0008 */
[----:B------:R-:W-:-:S07]  /*02c0*/  MOV R5, R9 ;  /* 0x0000000900057202 */ /* 0x000fce0000000f00 */
.L_x_15192:
[----:B------:R-:W0:Y:S01]  /*02d0*/  LDC.64 R6, c[0x0][0x580] ;  /* 0x00016000ff067b82 */ /* 0x000e220000000a00 */
[----:B------:R-:W-:Y:S01]  /*02e0*/  IADD3 R3, PT, PT, R3, 0x80, RZ ;  /* 0x0000008003037810 */ /* 0x000fe20007ffe0ff */
[----:B0-----:R0:W-:Y:S06]  /*02f0*/  STG.E.64 desc[UR6][R6.64], R4 ;  /* 0x0000000406007986 */ /* 0x0011ec000c101b06 */
.L_x_15190:
[----:B------:R-:W-:Y:S05]  /*0300*/  BSYNC.RECONVERGENT B0 ;  /* 0x0000000000007941 */ /* 0x000fea0003800200 */
.L_x_15189:
[----:B------:R-:W1:Y:S02]  /*0310*/  LDCU UR4, c[0x0][0x380] ;  /* 0x00007000ff0477ac */ /* 0x000e640008000800 */
[----:B-1----:R-:W-:-:S13]  /*0320*/  ISETP.GE.AND P0, PT, R3, UR4, PT ;  /* 0x0000000403007c0c */ /* 0x002fda000bf06270 */
[----:B------:R-:W-:Y:S05]  /*0330*/  @P0 EXIT ;  /* 0x000000000000094d */ /* 0x000fea0003800000 */
[----:B------:R-:W0:Y:S01]  /*0340*/  LDC.64 R2, c[0x0][0x588] ;  /* 0x00016200ff027b82 */ /* 0x000e220000000a00 */
[----:B------:R-:W1:Y:S01]  /*0350*/  LDCU UR4, c[0x0][0x59c] ;  /* 0x0000b380ff0477ac */ /* 0x000e620008000800 */
[----:B0-----:R-:W1:Y:S02]  /*0360*/  LDG.E.64 R6, desc[UR6][R2.64] ;  /* 0x0000000602067981 */ /* 0x001e64000c1e1b00 */
[----:B-1----:R-:W-:-:S04]  /*0370*/  LOP3.LUT R0, R7, UR4, RZ, 0xfc, !PT ;  /* 0x0000000407007c12 */ /* 0x002fc8000f8efcff */
        /* <DEDUP_REMOVED lines=8> */
[----:B------:R0:W1:Y:S02]  /*0400*/  F2I.FTZ.U32.TRUNC.NTZ R3, R5 ;  /* 0x0000000500037305 */ /* 0x000064000021f000 */
[----:B0-----:R-:W0:Y:S01]  /*0410*/  LDC.64 R4, c[0x0][0x580] ;  /* 0x00016000ff047b82 */ /* 0x001e220000000a00 */
[----:B-1----:R-:W-:-:S05]  /*0420*/  IADD3 R7, PT, PT, RZ, -R3, RZ ;  /* 0x80000003ff077210 */ /* 0x002fca0007ffe0ff */
[----:B------:R-:W-:-:S04]  /*0430*/  IMAD R7, R7, UR4, RZ ;  /* 0x0000000407077c24 */ /* 0x000fc8000f8e02ff */
[----:B------:R-:W-:-:S06]  /*0440*/  IMAD.HI.U32 R7, R3, R7, R2 ;  /* 0x0000000703077227 */ /* 0x000fcc00078e0002 */
[----:B------:R-:W-:-:S04]  /*0450*/  IMAD.HI.U32 R2, R7, R6, RZ ;  /* 0x0000000607027227 */ /* 0x000fc800078e00ff */
[----:B------:R-:W-:-:S04]  /*0460*/  IMAD.MOV R3, RZ, RZ, -R2 ;  /* 0x000000ffff037224 */ /* 0x000fc800078e0a02 */
[----:B------:R-:W-:Y:S02]  /*0470*/  IMAD R0, R3, UR4, R6 ;  /* 0x0000000403007c24 */ /* 0x000fe4000f8e0206 */
[----:B------:R-:W-:-:S03]  /*0480*/  HFMA2 R3, -RZ, RZ, 0, 0 ;  /* 0x00000000ff037431 */ /* 0x000fc600000001ff */
[----:B------:R-:W-:-:S13]  /*0490*/  ISETP.GE.U32.AND P0, PT, R0, UR4, PT ;  /* 0x0000000400007c0c */ /* 0x000fda000bf06070 */
[----:B------:R-:W-:Y:S02]  /*04a0*/  @P0 IADD3 R0, PT, PT, R0, -UR4, RZ ;  /* 0x8000000400000c10 */ /* 0x000fe4000fffe0ff */
[----:B------:R-:W-:Y:S02]  /*04b0*/  @P0 IADD3 R2, PT, PT, R2, 0x1, RZ ;  /* 0x0000000102020810 */ /* 0x000fe40007ffe0ff */
[----:B------:R-:W-:-:S13]  /*04c0*/  ISETP.GE.U32.AND P1, PT, R0, UR4, PT ;  /* 0x0000000400007c0c */ /* 0x000fda000bf26070 */
[----:B------:R-:W-:Y:S01]  /*04d0*/  @P1 VIADD R2, R2, 0x1 ;  /* 0x0000000102021836 */ /* 0x000fe20000000000 */
[----:B------:R-:W-:-:S05]  /*04e0*/  @!P2 LOP3.LUT R2, RZ, UR4, RZ, 0x33, !PT ;  /* 0x00000004ff02ac12 */ /* 0x000fca000f8e33ff */
[----:B0-----:R-:W-:Y:S01]  /*04f0*/  STG.E.64 desc[UR6][R4.64], R2 ;  /* 0x0000000204007986 */ /* 0x001fe2000c101b06 */
[----:B------:R-:W-:Y:S05]  /*0500*/  EXIT ;  /* 0x000000000000794d */ /* 0x000fea0003800000 */
.L_x_15193:
[----:B------:R-:W-:-:S07]  /*0510*/  MOV R4, 0x530 ;  /* 0x0000053000047802 */ /* 0x000fce0000000f00 */
[----:B------:R-:W-:Y:S05]  /*0520*/  CALL.REL.NOINC `($__internal_30_$__cuda_sm20_div_s64) ;  /* 0x0000002800d07944 */ /* 0x000fea0003c00000 */
[----:B------:R-:W0:Y:S01]  /*0530*/  LDC.64 R4, c[0x0][0x580] ;  /* 0x00016000ff047b82 */ /* 0x000e220000000a00 */
[----:B------:R-:W-:Y:S01]  /*0540*/  MOV R2, R8 ;  /* 0x0000000800027202 */ /* 0x000fe20000000f00 */
[----:B------:R-:W-:-:S05]  /*0550*/  IMAD.MOV.U32 R3, RZ, RZ, R9 ;  /* 0x000000ffff037224 */ /* 0x000fca00078e0009 */
[----:B0-----:R-:W-:Y:S01]  /*0560*/  STG.E.64 desc[UR6][R4.64], R2 ;  /* 0x0000000204007986 */ /* 0x001fe2000c101b06 */
[----:B------:R-:W-:Y:S05]  /*0570*/  EXIT ;  /* 0x000000000000794d */ /* 0x000fea0003800000 */
.L_x_15188:
        /* <DEDUP_REMOVED lines=305> */
.L_x_15196:
[----:B------:R-:W0:Y:S02]  /*1890*/  LDCU.64 UR4, c[0x0][0x588] ;  /* 0x0000b100ff0477ac */ /* 0x000e240008000a00 */
[----:B0-----:R-:W-:Y:S01]  /*18a0*/  IADD3 R6, P0, PT, R4, UR4, RZ ;  /* 0x0000000404067c10 */ /* 0x001fe2000ff1e0ff */
[----:B------:R-:W0:Y:S04]  /*18b0*/  LDCU UR4, c[0x0][0x59c] ;  /* 0x0000b380ff0477ac */ /* 0x000e280008000800 */
[----:B------:R-:W-:-:S06]  /*18c0*/  IMAD.X R7, RZ, RZ, UR5, P0 ;  /* 0x00000005ff077e24 */ /* 0x000fcc00080e06ff */
[----:B------:R-:W0:Y:S01]  /*18d0*/  LDG.E.64 R6, desc[UR6][R6.64] ;  /* 0x0000000606067981 */ /* 0x000e22000c1e1b00 */
[----:B------:R-:W-:Y:S01]  /*18e0*/  BSSY.RECONVERGENT B1, `(.L_x_15197) ;  /* 0x000001e000017945 */ /* 0x000fe20003800200 */
[----:B0-----:R-:W-:-:S04]  /*18f0*/  LOP3.LUT R4, R7, UR4, RZ, 0xfc, !PT ;  /* 0x0000000407047c12 */ /* 0x001fc8000f8efcff */
        /* <DEDUP_REMOVED lines=15> */
[----:B------:R-:W-:-:S03]  /*19f0*/  IMAD.MOV.U32 R7, RZ, RZ, RZ ;  /* 0x000000ffff077224 */ /* 0x000fc600078e00ff */
[----:B------:R-:W-:-:S13]  /*1a00*/  ISETP.GE.U32.AND P0, PT, R6, UR4, PT ;  /* 0x0000000406007c0c */ /* 0x000fda000bf06070 */
[----:B------:R-:W-:Y:S01]  /*1a10*/  @P0 IADD3 R6, PT, PT, R6, -UR4, RZ ;  /* 0x8000000406060c10 */ /* 0x000fe2000fffe0ff */
[----:B------:R-:W-:-:S03]  /*1a20*/  @P0 VIADD R4, R4, 0x1 ;  /* 0x0000000104040836 */ /* 0x000fc60000000000 */
[----:B------:R-:W-:-:S13]  /*1a30*/  ISETP.GE.U32.AND P1, PT, R6, UR4, PT ;  /* 0x0000000406007c0c */ /* 0x000fda000bf26070 */
[----:B------:R-:W-:Y:S02]  /*1a40*/  @P1 IADD3 R4, PT, PT, R4, 0x1, RZ ;  /* 0x0000000104041810 */ /* 0x000fe40007ffe0ff */
[----:B------:R-:W-:-:S04]  /*1a50*/  @!P2 LOP3.LUT R4, RZ, UR4, RZ, 0x33, !PT ;  /* 0x00000004ff04ac12 */ /* 0x000fc8000f8e33ff */
[----:B------:R-:W-:Y:S01]  /*1a60*/  MOV R6, R4 ;  /* 0x0000000400067202 */ /* 0x000fe20000000f00 */
[----:B------:R-:W-:Y:S06]  /*1a70*/  BRA `(.L_x_15199) ;  /* 0x0000000000107947 */ /* 0x000fec0003800000 */
.L_x_15198:
[----:B------:R-:W-:-:S07]  /*1a80*/  MOV R4, 0x1aa0 ;  /* 0x00001aa000047802 */ /* 0x000fce0000000f00 */
[----:B------:R-:W-:Y:S05]  /*1a90*/  CALL.REL.NOINC `($__internal_30_$__cuda_sm20_div_s64) ;  /* 0x0000001400747944 */ /* 0x000fea0003c00000 */
[----:B------:R-:W-:Y:S02]  /*1aa0*/  MOV R6, R8 ;  /* 0x0000000800067202 */ /* 0x000fe40000000f00 */
[----:B------:R-:W-:-:S07]  /*1ab0*/  MOV R7, R9 ;  /* 0x0000000900077202 */ /* 0x000fce0000000f00 */
.L_x_15199:
[----:B------:R-:W-:Y:S05]  /*1ac0*/  BSYNC.RECONVERGENT B1 ;  /* 0x0000000000017941 */ /* 0x000fea0003800200 */
.L_x_15197:
[----:B------:R-:W0:Y:S01]  /*1ad0*/  LDCU.64 UR4, c[0x0][0x580] ;  /* 0x0000b000ff0477ac */ /* 0x000e220008000a00 */
[----:B------:R-:W-:Y:S02]  /*1ae0*/  IADD3 R3, PT, PT, R3, 0x80, RZ ;  /* 0x0000008003037810 */ /* 0x000fe40007ffe0ff */
[----:B0-----:R-:W-:-:S05]  /*1af0*/  IADD3 R4, P0, PT, R5, UR4, RZ ;  /* 0x0000000405047c10 */ /* 0x001fca000ff1e0ff */
[----:B------:R-:W-:-:S05]  /*1b00*/  IMAD.X R5, RZ, RZ, UR5, P0 ;  /* 0x00000005ff057e24 */ /* 0x000fca00080e06ff */
[----:B------:R0:W-:Y:S03]  /*1b10*/  STG.E.64 desc[UR6][R4.64], R6 ;  /* 0x0000000604007986 */ /* 0x0001e6000c101b06 */
.L_x_15195:
[----:B------:R-:W-:Y:S05]  /*1b20*/  BSYNC.RECONVERGENT B0 ;  /* 0x0000000000007941 */ /* 0x000fea0003800200 */
.L_x_15194:
        /* <DEDUP_REMOVED lines=301> */
.L_x_15200:
[----:B------:R-:W0:Y:S01]  /*2e00*/  LDCU.128 UR12, c[0x0][0x580] ;  /* 0x0000b000ff0c77ac */ /* 0x000e220008000c00 */
[----:B------:R-:W1:Y:S01]  /*2e10*/  LDCU UR4, c[0x0][0x59c] ;  /* 0x0000b380ff0477ac */ /* 0x000e620008000800 */
[----:B0-----:R-:W-:-:S05]  /*2e20*/  IADD3 R6, P0, PT, R2, UR14, RZ ;  /* 0x0000000e02067c10 */ /* 0x001fca000ff1e0ff */
[----:B------:R-:W-:-:S06]  /*2e30*/  IMAD.X R7, RZ, RZ, UR15, P0 ;  /* 0x0000000fff077e24 */ /* 0x000fcc00080e06ff */
[----:B------:R-:W1:Y:S01]  /*2e40*/  LDG.E.64 R6, desc[UR6][R6.64] ;  /* 0x0000000606067981 */ /* 0x000e62000c1e1b00 */
[----:B------:R-:W-:Y:S01]  /*2e50*/  IADD3 R2, P1, PT, R3, UR12, RZ ;  /* 0x0000000c03027c10 */ /* 0x000fe2000ff3e0ff */
[----:B------:R-:W-:Y:S03]  /*2e60*/  BSSY.RECONVERGENT B0, `(.L_x_15201) ;  /* 0x000001e000007945 */ /* 0x000fe60003800200 */
[----:B------:R-:W-:Y:S02]  /*2e70*/  IADD3.X R3, PT, PT, RZ, UR13, RZ, P1, !PT ;  /* 0x0000000dff037c10 */ /* 0x000fe40008ffe4ff */
[----:B-1----:R-:W-:-:S04]  /*2e80*/  LOP3.LUT R0, R7, UR4, RZ, 0xfc, !PT ;  /* 0x0000000407007c12 */ /* 0x002fc8000f8efcff */
[----:B------:R-:W-:-:S13]  /*2e90*/  ISETP.NE.U32.AND P0, PT, R0, RZ, PT ;  /* 0x000000ff0000720c */ /* 0x000fda0003f05070 */
[----:B------:R-:W-:Y:S05]  /*2ea0*/  @P0 BRA `(.L_x_15202) ;  /* 0x0000000000540947 */ /* 0x000fea0003800000 */
[----:B------:R-:W0:Y:S01]  /*2eb0*/  LDCU UR4, c[0x0][0x598] ;  /* 0x0000b300ff0477ac */ /* 0x000e220008000800 */
[----:B------:R-:W-:Y:S01]  /*2ec0*/  IMAD.MOV.U32 R4, RZ, RZ, RZ ;  /* 0x000000ffff047224 */ /* 0x000fe200078e00ff */
[----:B0-----:R-:W0:Y:S01]  /*2ed0*/  I2F.U32.RP R0, UR4 ;  /* 0x0000000400007d06 */ /* 0x001e220008209000 */
[----:B------:R-:W-:-:S07]  /*2ee0*/  ISETP.NE.U32.AND P2, PT, RZ, UR4, PT ;  /* 0x00000004ff007c0c */ /* 0x000fce000bf45070 */
[----:B0-----:R-:W0:Y:S02]  /*2ef0*/  MUFU.RCP R0, R0 ;  /* 0x0000000000007308 */ /* 0x001e240000001000 */
[----:B0-----:R-:W-:-:S06]  /*2f00*/  IADD3 R7, PT, PT, R0, 0xffffffe, RZ ;  /* 0x0ffffffe00077810 */ /* 0x001fcc0007ffe0ff */
[----:B------:R-:W0:Y:S02]  /*2f10*/  F2I.FTZ.U32.TRUNC.NTZ R5, R7 ;  /* 0x0000000700057305 */ /* 0x000e24000021f000 */
[----:B0-----:R-:W-:-:S05]  /*2f20*/  IADD3 R9, PT, PT, RZ, -R5, RZ ;  /* 0x80000005ff097210 */ /* 0x001fca0007ffe0ff */
[----:B------:R-:W-:-:S04]  /*2f30*/  IMAD R9, R9, UR4, RZ ;  /* 0x0000000409097c24 */ /* 0x000fc8000f8e02ff */
[----:B------:R-:W-:-:S06]  /*2f40*/  IMAD.HI.U32 R9, R5, R9, R4 ;  /* 0x0000000905097227 */ /* 0x000fcc00078e0004 */
[----:B------:R-:W-:-:S05]  /*2f50*/  IMAD.HI.U32 R4, R9, R6, RZ ;  /* 0x0000000609047227 */ /* 0x000fca00078e00ff */
[----:B------:R-:W-:-:S05]  /*2f60*/  IADD3 R5, PT, PT, -R4, RZ, RZ ;  /* 0x000000ff04057210 */ /* 0x000fca0007ffe1ff */
[----:B------:R-:W-:Y:S02]  /*2f70*/  IMAD R6, R5, UR4, R6 ;  /* 0x0000000405067c24 */ /* 0x000fe4000f8e0206 */
[----:B------:R-:W-:-:S03]  /*2f80*/  HFMA2 R5, -RZ, RZ, 0, 0 ;  /* 0x00000000ff057431 */ /* 0x000fc600000001ff */
[----:B------:R-:W-:-:S13]  /*2f90*/  ISETP.GE.U32.AND P0, PT, R6, UR4, PT ;  /* 0x0000000406007c0c */ /* 0x000fda000bf06070 */
[----:B------:R-:W-:Y:S02]  /*2fa0*/  @P0 IADD3 R6, PT, PT, R6, -UR4, RZ ;  /* 0x8000000406060c10 */ /* 0x000fe4000fffe0ff */
[----:B------:R-:W-:Y:S02]  /*2fb0*/  @P0 IADD3 R4, PT, PT, R4, 0x1, RZ ;  /* 0x0000000104040810 */ /* 0x000fe40007ffe0ff */
[----:B------:R-:W-:-:S13]  /*2fc0*/  ISETP.GE.U32.AND P1, PT, R6, UR4, PT ;  /* 0x0000000406007c0c */ /* 0x000fda000bf26070 */
[----:B------:R-:W-:Y:S01]  /*2fd0*/  @P1 VIADD R4, R4, 0x1 ;  /* 0x0000000104041836 */ /* 0x000fe20000000000 */
[----:B------:R-:W-:Y:S01]  /*2fe0*/  @!P2 LOP3.LUT R4, RZ, UR4, RZ, 0x33, !PT ;  /* 0x00000004ff04ac12 */ /* 0x000fe2000f8e33ff */
[----:B------:R-:W-:Y:S06]  /*2ff0*/  BRA `(.L_x_15203) ;  /* 0x0000000000107947 */ /* 0x000fec0003800000 */
.L_x_15202:
[----:B------:R-:W-:-:S07]  /*3000*/  MOV R4, 0x3020 ;  /* 0x0000302000047802 */ /* 0x000fce0000000f00 */
[----:B------:R-:W-:Y:S05]  /*3010*/  CALL.REL.NOINC `($__internal_30_$__cuda_sm20_div_s64) ;  /* 0x0000000000147944 */ /* 0x000fea0003c00000 */
[----:B------:R-:W-:Y:S02]  /*3020*/  MOV R4, R8 ;  /* 0x0000000800047202 */ /* 0x000fe40000000f00 */
[----:B------:R-:W-:-:S07]  /*3030*/  MOV R5, R9 ;  /* 0x0000000900057202 */ /* 0x000fce0000000f00 */
.L_x_15203:
[----:B------:R-:W-:Y:S05]  /*3040*/  BSYNC.RECONVERGENT B0 ;  /* 0x0000000000007941 */ /* 0x000fea0003800200 */
.L_x_15201:
[----:B------:R-:W-:Y:S01]  /*3050*/  STG.E.64 desc[UR6][R2.64], R4 ;  /* 0x0000000402007986 */ /* 0x000fe2000c101b06 */
[----:B------:R-:W-:Y:S05]  /*3060*/  EXIT ;  /* 0x000000000000794d */ /* 0x000fea0003800000 */
        .weak           $__internal_30_$__cuda_sm20_div_s64
        .type           $__internal_30_$__cuda_sm20_div_s64,@function
        .size           $__internal_30_$__cuda_sm20_div_s64,(.L_x_23059 - $__internal_30_$__cuda_sm20_div_s64)
$__internal_30_$__cuda_sm20_div_s64:
        /* <DEDUP_REMOVED lines=8> */
[----:B0-----:R-:W-:-:S06]  /*30f0*/  VIADD R8, R12, 0x1ffffffe ;  /* 0x1ffffffe0c087836 */ /* 0x001fcc0000000000 */
[----:B------:R-:W0:Y:S02]  /*3100*/  F2I.U64.TRUNC R8, R8 ;  /* 0x0000000800087311 */ /* 0x000e24000020d800 */
[----:B0-----:R-:W-:-:S04]  /*3110*/  IMAD.WIDE.U32 R10, R8, UR4, RZ ;  /* 0x00000004080a7c25 */ /* 0x001fc8000f8e00ff */
[----:B------:R-:W-:Y:S01]  /*3120*/  IMAD R11, R8, UR5, R11 ;  /* 0x00000005080b7c24 */ /* 0x000fe2000f8e020b */
[----:B------:R-:W-:-:S03]  /*3130*/  IADD3 R13, P0, PT, RZ, -R10, RZ ;  /* 0x8000000aff0d7210 */ /* 0x000fc60007f1e0ff */
[----:B------:R-:W-:Y:S02]  /*3140*/  IMAD R11, R9, UR4, R11 ;  /* 0x00000004090b7c24 */ /* 0x000fe4000f8e020b */
[----:B------:R-:W-:-:S03]  /*3150*/  IMAD.HI.U32 R10, R8, R13, RZ ;  /* 0x0000000d080a7227 */ /* 0x000fc600078e00ff */
[----:B------:R-:W-:Y:S02]  /*3160*/  IADD3.X R15, PT, PT, RZ, ~R11, RZ, P0, !PT ;  /* 0x8000000bff0f7210 */ /* 0x000fe400007fe4ff */
[----:B------:R-:W-:-:S03]  /*3170*/  MOV R11, R8 ;  /* 0x00000008000b7202 */ /* 0x000fc60000000f00 */
[-C--:B------:R-:W-:Y:S02]  /*3180*/  IMAD R17, R9, R15.reuse, RZ ;  /* 0x0000000f09117224 */ /* 0x080fe400078e02ff */
[----:B------:R-:W-:-:S04]  /*3190*/  IMAD.WIDE.U32 R10, P0, R8, R15, R10 ;  /* 0x0000000f080a7225 */ /* 0x000fc8000780000a */
[----:B------:R-:W-:-:S04]  /*31a0*/  IMAD.HI.U32 R15, R9, R15, RZ ;  /* 0x0000000f090f7227 */ /* 0x000fc800078e00ff */
[----:B------:R-:W-:-:S05]  /*31b0*/  IMAD.HI.U32 R10, P1, R9, R13, R10 ;  /* 0x0000000d090a7227 */ /* 0x000fca000782000a */
[----:B------:R-:W-:Y:S02]  /*31c0*/  IADD3 R11, P2, PT, R17, R10, RZ ;  /* 0x0000000a110b7210 */ /* 0x000fe40007f5e0ff */
[----:B------:R-:W-:-:S03]  /*31d0*/  IADD3.X R10, PT, PT, R15, R9, RZ, P0, !PT ;  /* 0x000000090f0a7210 */ /* 0x000fc600007fe4ff */
[----:B------:R-:W-:Y:S01]  /*31e0*/  IMAD.WIDE.U32 R8, R11, UR4, RZ ;  /* 0x000000040b087c25 */ /* 0x000fe2000f8e00ff */
[----:B------:R-:W-:-:S03]  /*31f0*/  IADD3.X R13, PT, PT, RZ, RZ, R10, P2, P1 ;  /* 0x000000ffff0d7210 */ /* 0x000fc600017e240a */
[----:B------:R-:W-:Y:S01]  /*3200*/  IMAD R10, R11, UR5, R9 ;  /* 0x000000050b0a7c24 */ /* 0x000fe2000f8e0209 */
[----:B------:R-:W-:Y:S02]  /*3210*/  IADD3 R15, P0, PT, RZ, -R8, RZ ;  /* 0x80000008ff0f7210 */ /* 0x000fe40007f1e0ff */
[-C--:B------:R-:W-:Y:S01]  /*3220*/  IADD3 R9, P4, PT, RZ, -R6.reuse, RZ ;  /* 0x80000006ff097210 */ /* 0x080fe20007f9e0ff */
[----:B------:R-:W-:Y:S02]  /*3230*/  IMAD R8, R13, UR4, R10 ;  /* 0x000000040d087c24 */ /* 0x000fe4000f8e020a */
[----:B------:R-:W-:Y:S01]  /*3240*/  IMAD.HI.U32 R10, R11, R15, RZ ;  /* 0x0000000f0b0a7227 */ /* 0x000fe200078e00ff */
[----:B------:R-:W-:-:S03]  /*3250*/  SEL R6, R9, R6, !P3 ;  /* 0x0000000609067207 */ /* 0x000fc60005800000 */
[----:B------:R-:W-:Y:S01]  /*3260*/  HFMA2 R9, -RZ, RZ, 0, 0 ;  /* 0x00000000ff097431 */ /* 0x000fe200000001ff */
[----:B------:R-:W-:Y:S01]  /*3270*/  IADD3.X R12, PT, PT, RZ, ~R7, RZ, P4, !PT ;  /* 0x80000007ff0c7210 */ /* 0x000fe200027fe4ff */
[----:B------:R-:W-:-:S03]  /*3280*/  IMAD.X R8, RZ, RZ, ~R8, P0 ;  /* 0x000000ffff087224 */ /* 0x000fc600000e0e08 */
[----:B------:R-:W-:Y:S01]  /*3290*/  SEL R12, R12, R7, !P3 ;  /* 0x000000070c0c7207 */ /* 0x000fe20005800000 */
[----:B------:R-:W-:Y:S01]  /*32a0*/  IMAD.WIDE.U32 R10, P0, R11, R8, R10 ;  /* 0x000000080b0a7225 */ /* 0x000fe2000780000a */
[----:B------:R-:W-:-:S03]  /*32b0*/  LOP3.LUT R7, R7, UR9, RZ, 0x3c, !PT ;  /* 0x0000000907077c12 */ /* 0x000fc6000f8e3cff */
        /* <DEDUP_REMOVED lines=13> */
[----:B------:R-:W-:-:S03]  /*3390*/  IMAD.WIDE.U32 R8, R11, UR4, RZ ;  /* 0x000000040b087c25 */ /* 0x000fc6000f8e00ff */
[----:B------:R-:W-:Y:S01]  /*33a0*/  IADD3.X R10, PT, PT, RZ, R10, RZ, P1, !PT ;  /* 0x0000000aff0a7210 */ /* 0x000fe20000ffe4ff */
[C---:B------:R-:W-:Y:S01]  /*33b0*/  IMAD R9, R11.reuse, UR5, R9 ;  /* 0x000000050b097c24 */ /* 0x040fe2000f8e0209 */
[----:B------:R-:W-:Y:S02]  /*33c0*/  IADD3 R13, P1, PT, -R8, R6, RZ ;  /* 0x00000006080d7210 */ /* 0x000fe40007f3e1ff */
[----:B------:R-:W-:Y:S01]  /*33d0*/  IADD3 R6, P2, PT, R11, 0x1, RZ ;  /* 0x000000010b067810 */ /* 0x000fe20007f5e0ff */
[----:B------:R-:W-:Y:S01]  /*33e0*/  IMAD R9, R10, UR4, R9 ;  /* 0x000000040a097c24 */ /* 0x000fe2000f8e0209 */
[----:B------:R-:W-:-:S04]  /*33f0*/  ISETP.GE.U32.AND P0, PT, R13, UR4, PT ;  /* 0x000000040d007c0c */ /* 0x000fc8000bf06070 */
[----:B------:R-:W-:Y:S02]  /*3400*/  IADD3.X R15, PT, PT, ~R9, R12, RZ, P1, !PT ;  /* 0x0000000c090f7210 */ /* 0x000fe40000ffe5ff */
[----:B------:R-:W-:Y:S02]  /*3410*/  IADD3 R8, P1, PT, R13, -UR4, RZ ;  /* 0x800000040d087c10 */ /* 0x000fe4000ff3e0ff */
[C---:B------:R-:W-:Y:S02]  /*3420*/  ISETP.GE.U32.AND.EX P0, PT, R15.reuse, UR5, PT, P0 ;  /* 0x000000050f007c0c */ /* 0x040fe4000bf06100 */
[----:B------:R-:W-:Y:S02]  /*3430*/  IADD3.X R12, PT, PT, R15, ~UR5, RZ, P1, !PT ;  /* 0x800000050f0c7c10 */ /* 0x000fe40008ffe4ff */
[----:B------:R-:W-:Y:S02]  /*3440*/  SEL R8, R8, R13, P0 ;  /* 0x0000000d08087207 */ /* 0x000fe40000000000 */
[----:B------:R-:W-:-:S02]  /*3450*/  IADD3.X R9, PT, PT, RZ, R10, RZ, P2, !PT ;  /* 0x0000000aff097210 */ /* 0x000fc400017fe4ff */
[----:B------:R-:W-:Y:S02]  /*3460*/  SEL R11, R6, R11, P0 ;  /* 0x0000000b060b7207 */ /* 0x000fe40000000000 */
[----:B------:R-:W-:Y:S02]  /*3470*/  SEL R12, R12, R15, P0 ;  /* 0x0000000f0c0c7207 */ /* 0x000fe40000000000 */
[----:B------:R-:W-:Y:S02]  /*3480*/  ISETP.GE.U32.AND P1, PT, R8, UR4, PT ;  /* 0x0000000408007c0c */ /* 0x000fe4000bf26070 */
[----:B------:R-:W-:Y:S02]  /*3490*/  SEL R10, R9, R10, P0 ;  /* 0x0000000a090a7207 */ /* 0x000fe40000000000 */
[----:B------:R-:W-:Y:S02]  /*34a0*/  IADD3 R8, P2, PT, R11, 0x1, RZ ;  /* 0x000000010b087810 */ /* 0x000fe40007f5e0ff */
[----:B------:R-:W-:-:S02]  /*34b0*/  ISETP.GE.U32.AND.EX P0, PT, R12, UR5, PT, P1 ;  /* 0x000000050c007c0c */ /* 0x000fc4000bf06110 */
[----:B------:R-:W-:Y:S01]  /*34c0*/  ISETP.GE.AND P1, PT, R7, RZ, PT ;  /* 0x000000ff0700720c */ /* 0x000fe20003f26270 */
[----:B------:R-:W-:Y:S01]  /*34d0*/  IMAD.X R9, RZ, RZ, R10, P2 ;  /* 0x000000ffff097224 */ /* 0x000fe200010e060a */
[----:B------:R-:W-:Y:S01]  /*34e0*/  SEL R8, R8, R11, P0 ;  /* 0x0000000b08087207 */ /* 0x000fe20000000000 */
[----:B------:R-:W-:-:S03]  /*34f0*/  HFMA2 R7, -RZ, RZ, 0, 0 ;  /* 0x00000000ff077431 */ /* 0x000fc600000001ff */
[----:B------:R-:W-:Y:S02]  /*3500*/  SEL R9, R9, R10, P0 ;  /* 0x0000000a09097207 */ /* 0x000fe40000000000 */
[----:B------:R-:W-:Y:S02]  /*3510*/  IADD3 R11, P2, PT, RZ, -R8, RZ ;  /* 0x80000008ff0b7210 */ /* 0x000fe40007f5e0ff */
[----:B------:R-:W-:Y:S02]  /*3520*/  ISETP.NE.U32.AND P0, PT, RZ, UR8, PT ;  /* 0x00000008ff007c0c */ /* 0x000fe4000bf05070 */
[-C--:B------:R-:W-:Y:S02]  /*3530*/  IADD3.X R6, PT, PT, RZ, ~R9.reuse, RZ, P2, !PT ;  /* 0x80000009ff067210 */ /* 0x080fe400017fe4ff */
[----:B------:R-:W-:Y:S02]  /*3540*/  ISETP.NE.AND.EX P0, PT, RZ, UR9, PT, P0 ;  /* 0x00000009ff007c0c */ /* 0x000fe4000bf05300 */
[----:B------:R-:W-:-:S02]  /*3550*/  SEL R9, R6, R9, !P1 ;  /* 0x0000000906097207 */ /* 0x000fc40004800000 */
[----:B------:R-:W-:Y:S02]  /*3560*/  MOV R6, R4 ;  /* 0x0000000400067202 */ /* 0x000fe40000000f00 */
[----:B------:R-:W-:Y:S02]  /*3570*/  SEL R8, R11, R8, !P1 ;  /* 0x000000080b087207 */ /* 0x000fe40004800000 */
[----:B------:R-:W-:Y:S02]  /*3580*/  SEL R9, R9, 0xffffffff, P0 ;  /* 0xffffffff09097807 */ /* 0x000fe40000000000 */
[----:B------:R-:W-:Y:S01]  /*3590*/  SEL R8, R8, 0xffffffff, P0 ;  /* 0xffffffff08087807 */ /* 0x000fe20000000000 */
[----:B------:R-:W-:Y:S06]  /*35a0*/  RET.REL.NODEC R6 `(_ZN2at6native18elementwise_kernelILi128ELi2EZNS0_22gpu_kernel_impl_nocastINS0_13BUnaryFunctorIlllZZZNS0_15binary_internal21div_trunc_kernel_cudaERNS_18TensorIteratorBaseEENKUlvE_clEvENKUlvE2_clEvEUlllE_EEEEvS6_RKT_EUliE_EEviT1_) ;  /* 0xffffffc806947950 */ /* 0x000fec0003c3ffff */
.L_x_15204:
        /* <DEDUP_REMOVED lines=13> */
.L_x_23059:


//--------------------- .text._ZN2at6native27unrolled_elementwise_kernelINS0_13BUnaryFunctorIlllZZZNS0_15binary_internal21div_trunc_kernel_cudaERNS_18TensorIteratorBaseEENKUlvE_clEvENKUlvE2_clEvEUlllE_EESt5arrayIPcLm2EELi4E23TrivialOffsetCalculatorILi1EjESE_NS0_6memory15LoadWithoutCastENSF_16StoreWithoutCastEEEviT_T0_T2_T3_T4_T5_ --------------------------
	.section	.text._ZN2at6native27unrolled_elementwise_kernelINS0_13BUnaryFunctorIlllZZZNS0_15binary_internal21div_trunc_kernel_cudaERNS_18TensorIteratorBaseEENKUlvE_clEvENKUlvE2_clEvEUlllE_EESt5arrayIPcLm2EELi4E23TrivialOffsetCalculatorILi1EjESE_NS0_6memory15LoadWithoutCastENSF_16StoreWithoutCastEEEviT_T0_T2_T3_T4_T5_,"ax",@progbits
	.align	128
        .global         _ZN2at6native27unrolled_elementwise_kernelINS0_13BUnaryFunctorIlllZZZNS0_15binary_internal21div_trunc_kernel_cudaERNS_18TensorIteratorBaseEENKUlvE_clEvENKUlvE2_clEvEUlllE_EESt5arrayIPcLm2EELi4E23TrivialOffsetCalculatorILi1EjESE_NS0_6memory15LoadWithoutCastENSF_16StoreWithoutCastEEEviT_T0_T2_T3_T4_T5_
        .type           _ZN2at6native27unrolled_elementwise_kernelINS0_13BUnaryFunctorIlllZZZNS0_15binary_internal21div_trunc_kernel_cudaERNS_18TensorIteratorBaseEENKUlvE_clEvENKUlvE2_clEvEUlllE_EESt5arrayIPcLm2EELi4E23TrivialOffsetCalculatorILi1EjESE_NS0_6memory15LoadWithoutCastENSF_16StoreWithoutCastEEEviT_T0_T2_T3_T4_T5_,@function
        .size           _ZN2at6native27unrolled_elementwise_kernelINS0_13BUnaryFunctorIlllZZZNS0_15binary_internal21div_trunc_kernel_cudaERNS_18TensorIteratorBaseEENKUlvE_clEvENKUlvE2_clEvEUlllE_EESt5arrayIPcLm2EELi4E23TrivialOffsetCalculatorILi1EjESE_NS0_6memory15LoadWithoutCastENSF_16StoreWithoutCastEEEviT_T0_T2_T3_T4_T5_,(.L_x_23060 - _ZN2at6native27unrolled_elementwise_kernelINS0_13BUnaryFunctorIlllZZZNS0_15binary_internal21div_trunc_kernel_cudaERNS_18TensorIteratorBaseEENKUlvE_clEvENKUlvE2_clEvEUlllE_EESt5arrayIPcLm2EELi4E23TrivialOffsetCalculatorILi1EjESE_NS0_6memory15LoadWithoutCastENSF_16StoreWithoutCastEEEviT_T0_T2_T3_T4_T5_)
        .other          _ZN2at6native27unrolled_elementwise_kernelINS0_13BUnaryFunctorIlllZZZNS0_15binary_internal21div_trunc_kernel_cudaERNS_18TensorIteratorBaseEENKUlvE_clEvENKUlvE2_clEvEUlllE_EESt5arrayIPcLm2EELi4E23TrivialOffsetCalculatorILi1EjESE_NS0_6memory15LoadWithoutCastENSF_16StoreWithoutCastEEEviT_T0_T2_T3_T4_T5_,@"STO_CUDA_ENTRY STV_DEFAULT"
_ZN2at6native27unrolled_elementwise_kernelINS0_13BUnaryFunctorIlllZZZNS0_15binary_internal21div_trunc_kernel_cudaERNS_18TensorIteratorBaseEENKUlvE_clEvENKUlvE2_clEvEUlllE_EESt5arrayIPcLm2EELi4E23TrivialOffsetCalculatorILi1EjESE_NS0_6memory15LoadWithoutCastENSF_16StoreWithoutCastEEEviT_T0_T2_T3_T4_T5_:
.text._ZN2at6native27unrolled_elementwise_kernelINS0_13BUnaryFunctorIlllZZZNS0_15binary_internal21div_trunc_kernel_cudaERNS_18TensorIteratorBaseEENKUlvE_clEvENKUlvE2_clEvEUlllE_EESt5arrayIPcLm2EELi4E23TrivialOffsetCalculatorILi1EjESE_NS0_6memory15LoadWithoutCastENSF_16StoreWithoutCastEEEviT_T0_T2_T3_T4_T5_:
        /* <DEDUP_REMOVED lines=14> */
[----:B------:R-:W-:Y:S01]  /*00e0*/  @!P1 IADD3 R13, PT, PT, R13, 0x80, RZ ;  /* 0x000000800d0d9810 */ /* 0x000fe20007ffe0ff */
[----:B------:R-:W2:Y:S03]  /*00f0*/  @!P1 LDC.64 R10, c[0x0][0x3a0] ;  /* 0x0000e800ff0a9b82 */ /* 0x000ea60000000a00 */
[----:B------:R-:W-:Y:S01]  /*0100*/  ISETP.GE.AND P3, PT, R13, R2, PT ;  /* 0x000000020d00720c */ /* 0x000fe20003f66270 */
[----:B0-----:R-:W-:Y:S01]  /*0110*/  @!P0 IMAD.WIDE.U32 R4, R15, 0x8, R4 ;  /* 0x000000080f048825 */ /* 0x001fe200078e0004 */
[----:B------:R-:W-:-:S11]  /*0120*/  CS2R R14, SRZ ;  /* 0x00000000000e7805 */ /* 0x000fd6000001ff00 */
[----:B------:R-:W-:Y:S01]  /*0130*/  @!P3 IMAD R19, R0, 0x200, R13 ;  /* 0x000002000013b824 */ /* 0x000fe200078e020d */
[----:B------:R-:W0:Y:S01]  /*0140*/  @!P3 LDC.64 R8, c[0x0][0x3a0] ;  /* 0x0000e800ff08bb82 */ /* 0x000e220000000a00 */
[----:B------:R-:W-:-:S05]  /*0150*/  @!P3 VIADD R13, R13, 0x80 ;  /* 0x000000800d0db836 */ /* 0x000fca0000000000 */
[----:B------:R-:W-:Y:S01]  /*0160*/  ISETP.GE.AND P2, PT, R13, R2, PT ;  /* 0x000000020d00720c */ /* 0x000fe20003f46270 */
[----:B--2---:R-:W-:Y:S01]  /*0170*/  @!P1 IMAD.WIDE.U32 R10, R17, 0x8, R10 ;  /* 0x00000008110a9825 */ /* 0x004fe200078e000a */
[----:B------:R-:W-:-:S06]  /*0180*/  CS2R R16, SRZ ;  /* 0x0000000000107805 */ /* 0x000fcc000001ff00 */
[----:B-1----:R1:W5:Y:S05]  /*0190*/  @!P1 LDG.E.64 R16, desc[UR6][R10.64] ;  /* 0x000000060a109981 */ /* 0x00236a000c1e1b00 */
[----:B------:R-:W2:Y:S01]  /*01a0*/  @!P2 LDC.64 R6, c[0x0][0x3a0] ;  /* 0x0000e800ff06ab82 */ /* 0x000ea20000000a00 */
[----:B------:R-:W-:Y:S01]  /*01b0*/  @!P2 LEA R13, R0, R13, 0x9 ;  /* 0x0000000d000da211 */ /* 0x000fe200078e48ff */
[----:B0-----:R-:W-:Y:S01]  /*01c0*/  @!P3 IMAD.WIDE.U32 R18, R19, 0x8, R8 ;  /* 0x000000081312b825 */ /* 0x001fe200078e0008 */
[----:B------:R-:W-:-:S04]  /*01d0*/  CS2R R8, SRZ ;  /* 0x0000000000087805 */ /* 0x000fc8000001ff00 */
[----:B------:R1:W5:Y:S01]  /*01e0*/  @!P3 LDG.E.64 R14, desc[UR6][R18.64] ;  /* 0x00000006120eb981 */ /* 0x000362000c1e1b00 */
[----:B--2---:R-:W-:Y:S01]  /*01f0*/  @!P2 IMAD.WIDE.U32 R12, R13, 0x8, R6 ;  /* 0x000000080d0ca825 */ /* 0x004fe200078e0006 */
[----:B------:R-:W-:-:S04]  /*0200*/  CS2R R6, SRZ ;  /* 0x0000000000067805 */ /* 0x000fc8000001ff00 */
[----:B------:R1:W5:Y:S04]  /*0210*/  @!P2 LDG.E.64 R8, desc[UR6][R12.64] ;  /* 0x000000060c08a981 */ /* 0x000368000c1e1b00 */
[----:B------:R1:W5:Y:S01]  /*0220*/  @!P0 LDG.E.64 R6, desc[UR6][R4.64] ;  /* 0x0000000604068981 */ /* 0x000362000c1e1b00 */
[----:B------:R-:W-:Y:S01]  /*0230*/  ISETP.GE.AND P0, PT, R3, R2, PT ;  /* 0x000000020300720c */ /* 0x000fe20003f06270 */
[----:B------:R-:W-:-:S12]  /*0240*/  BSSY.RECONVERGENT B0, `(.L_x_15205) ;  /* 0x0000020000007945 */ /* 0x000fd80003800200 */
[----:B-1-3--:R-:W-:Y:S05]  /*0250*/  @P0 BRA `(.L_x_15206) ;  /* 0x0000000000780947 */ /* 0x00afea0003800000 */
[----:B------:R-:W0:Y:S02]  /*0260*/  LDCU UR4, c[0x0][0x394] ;  /* 0x00007280ff0477ac */ /* 0x000e240008000800 */
[----:B0----5:R-:W-:-:S04]  /*0270*/  LOP3.LUT R4, R7, UR4, RZ, 0xfc, !PT ;  /* 0x0000000407047c12 */ /* 0x021fc8000f8efcff */
        /* <DEDUP_REMOVED lines=8> */
[----:B0-----:R-:W-:Y:S02]  /*0300*/  HFMA2 R4, -RZ, RZ, 0, 0 ;  /* 0x00000000ff047431 */ /* 0x001fe400000001ff */
[----:B-1----:R-:W-:-:S04]  /*0310*/  IMAD.MOV R11, RZ, RZ, -R5 ;  /* 0x000000ffff0b7224 */ /* 0x002fc800078e0a05 */
        /* <DEDUP_REMOVED lines=13> */
.L_x_15207:
[----:B------:R-:W-:Y:S02]  /*03f0*/  MOV R4, R6 ;  /* 0x0000000600047202 */ /* 0x000fe40000000f00 */
[----:B------:R-:W-:-:S07]  /*0400*/  MOV R6, 0x420 ;  /* 0x0000042000067802 */ /* 0x000fce0000000f00 */
[----:B------:R-:W-:Y:S05]  /*0410*/  CALL.REL.NOINC `($__internal_31_$__cuda_sm20_div_s64) ;  /* 0x0000000800487944 */ /* 0x000fea0003c00000 */
[----:B------:R-:W-:Y:S02]  /*0420*/  IMAD.MOV.U32 R10, RZ, RZ, R4 ;  /* 0x000000ffff0a7224 */ /* 0x000fe400078e0004 */
[----:B------:R-:W-:-:S07]  /*0430*/  IMAD.MOV.U32 R11, RZ, RZ, R13 ;  /* 0x000000ffff0b7224 */ /* 0x000fce00078e000d */
.L_x_15206:
[----:B------:R-:W-:Y:S05]  /*0440*/  BSYNC.RECONVERGENT B0 ;  /* 0x0000000000007941 */ /* 0x000fea0003800200 */
.L_x_15205:
[----:B------:R-:W-:Y:S01]  /*0450*/  IADD3 R5, PT, PT, R3, 0x80, RZ ;  /* 0x0000008003057810 */ /* 0x000fe20007ffe0ff */
[----:B------:R-:W-:Y:S03]  /*0460*/  BSSY.RECONVERGENT B0, `(.L_x_15208) ;  /* 0x0000023000007945 */ /* 0x000fe60003800200 */
[----:B------:R-:W-:-:S13]  /*0470*/  ISETP.GE.AND P0, PT, R5, R2, PT ;  /* 0x000000020500720c */ /* 0x000fda0003f06270 */
[----:B------:R-:W-:Y:S05]  /*0480*/  @P0 BRA `(.L_x_15209) ;  /* 0x0000000000800947 */ /* 0x000fea0003800000 */
[----:B------:R-:W0:Y:S02]  /*0490*/  LDCU UR4, c[0x0][0x394] ;  /* 0x00007280ff0477ac */ /* 0x000e240008000800 */
[----:B0----5:R-:W-:-:S04]  /*04a0*/  LOP3.LUT R4, R17, UR4, RZ, 0xfc, !PT ;  /* 0x0000000411047c12 */ /* 0x021fc8000f8efcff */
[----:B------:R-:W-:-:S13]  /*04b0*/  ISETP.NE.U32.AND P0, PT, R4, RZ, PT ;  /* 0x000000ff0400720c */ /* 0x000fda0003f05070 */
[----:B------:R-:W-:Y:S05]  /*04c0*/  @P0 BRA `(.L_x_15210) ;  /* 0x0000000000580947 */ /* 0x000fea0003800000 */
[----:B------:R-:W0:Y:S01]  /*04d0*/  LDCU UR4, c[0x0][0x390] ;  /* 0x00007200ff0477ac */ /* 0x000e220008000800 */
[----:B------:R-:W-:Y:S01]  /*04e0*/  MOV R17, RZ ;  /* 0x000000ff00117202 */ /* 0x000fe20000000f00 */
        /* <DEDUP_REMOVED lines=8> */
[----:B------:R-:W-:-:S06]  /*0570*/  IMAD.HI.U32 R13, R7, R13, R6 ;  /* 0x0000000d070d7227 */ /* 0x000fcc00078e0006 */
        /* <DEDUP_REMOVED lines=8> */
[----:B------:R-:W-:-:S05]  /*0600*/  @!P2 LOP3.LUT R4, RZ, UR4, RZ, 0x33, !PT ;  /* 0x00000004ff04ac12 */ /* 0x000fca000f8e33ff */
[----:B------:R-:W-:Y:S01]  /*0610*/  IMAD.MOV.U32 R16, RZ, RZ, R4 ;  /* 0x000000ffff107224 */ /* 0x000fe200078e0004 */
[----:B------:R-:W-:Y:S06]  /*0620*/  BRA `(.L_x_15209) ;  /* 0x0000000000187947 */ /* 0x000fec0003800000 */
.L_x_15210:
[----:B------:R-:W-:Y:S01]  /*0630*/  IMAD.MOV.U32 R4, RZ, RZ, R16 ;  /* 0x000000ffff047224 */ /* 0x000fe200078e0010 */
[----:B------:R-:W-:Y:S01]  /*0640*/  MOV R6, 0x670 ;  /* 0x0000067000067802 */ /* 0x000fe20000000f00 */
[----:B------:R-:W-:-:S07]  /*0650*/  IMAD.MOV.U32 R7, RZ, RZ, R17 ;  /* 0x000000ffff077224 */ /* 0x000fce00078e0011 */
[----:B------:R-:W-:Y:S05]  /*0660*/  CALL.REL.NOINC `($__internal_31_$__cuda_sm20_div_s64) ;  /* 0x0000000400b47944 */ /* 0x000fea0003c00000 */
[----:B------:R-:W-:Y:S01]  /*0670*/  MOV R16, R4 ;  /* 0x0000000400107202 */ /* 0x000fe20000000f00 */
[----:B------:R-:W-:-:S07]  /*0680*/  IMAD.MOV.U32 R17, RZ, RZ, R13 ;  /* 0x000000ffff117224 */ /* 0x000fce00078e000d */
.L_x_15209:
[----:B------:R-:W-:Y:S05]  /*0690*/  BSYNC.RECONVERGENT B0 ;  /* 0x0000000000007941 */ /* 0x000fea0003800200 */
.L_x_15208:
[----:B-----5:R-:W-:Y:S01]  /*06a0*/  VIADD R7, R3, 0x100 ;  /* 0x0000010003077836 */ /* 0x020fe20000000000 */
[----:B------:R-:W-:Y:S04]  /*06b0*/  BSSY.RECONVERGENT B0, `(.L_x_15211) ;  /* 0x0000023000007945 */ /* 0x000fe80003800200 */
[----:B------:R-:W-:-:S13]  /*06c0*/  ISETP.GE.AND P0, PT, R7, R2, PT ;  /* 0x000000020700720c */ /* 0x000fda0003f06270 */
[----:B------:R-:W-:Y:S05]  /*06d0*/  @P0 BRA `(.L_x_15212) ;  /* 0x0000000000800947 */ /* 0x000fea0003800000 */
[----:B------:R-:W0:Y:S02]  /*06e0*/  LDCU UR4, c[0x0][0x394] ;  /* 0x00007280ff0477ac */ /* 0x000e240008000800 */
[----:B0-----:R-:W-:-:S04]  /*06f0*/  LOP3.LUT R4, R15, UR4, RZ, 0xfc, !PT ;  /* 0x000000040f047c12 */ /* 0x001fc8000f8efcff */
        /* <DEDUP_REMOVED lines=8> */
[----:B------:R0:W1:Y:S02]  /*0780*/  F2I.FTZ.U32.TRUNC.NTZ R7, R6 ;  /* 0x0000000600077305 */ /* 0x000064000021f000 */
[----:B0-----:R-:W-:Y:S02]  /*0790*/  IMAD.MOV.U32 R6, RZ, RZ, RZ ;  /* 0x000000ffff067224 */ /* 0x001fe400078e00ff */
[----:B-1----:R-:W-:-:S04]  /*07a0*/  IMAD.MOV R13, RZ, RZ, -R7 ;  /* 0x000000ffff0d7224 */ /* 0x002fc800078e0a07 */
[----:B------:R-:W-:-:S04]  /*07b0*/  IMAD R13, R13, UR4, RZ ;  /* 0x000000040d0d7c24 */ /* 0x000fc8000f8e02ff */
[----:B------:R-:W-:-:S06]  /*07c0*/  IMAD.HI.U32 R13, R7, R13, R6 ;  /* 0x0000000d070d7227 */ /* 0x000fcc00078e0006 */
[----:B------:R-:W-:-:S05]  /*07d0*/  IMAD.HI.U32 R4, R13, R14, RZ ;  /* 0x0000000e0d047227 */ /* 0x000fca00078e00ff */
[----:B------:R-:W-:-:S05]  /*07e0*/  IADD3 R7, PT, PT, -R4, RZ, RZ ;  /* 0x000000ff04077210 */ /* 0x000fca0007ffe1ff */
[----:B------:R-:W-:-:S05]  /*07f0*/  IMAD R14, R7, UR4, R14 ;  /* 0x00000004070e7c24 */ /* 0x000fca000f8e020e */
[----:B------:R-:W-:-:S13]  /*0800*/  ISETP.GE.U32.AND P0, PT, R14, UR4, PT ;  /* 0x000000040e007c0c */ /* 0x000fda000bf06070 */
[----:B------:R-:W-:Y:S02]  /*0810*/  @P0 VIADD R14, R14, -UR4 ;  /* 0x800000040e0e0c36 */ /* 0x000fe40008000000 */
[----:B------:R-:W-:-:S03]  /*0820*/  @P0 VIADD R4, R4, 0x1 ;  /* 0x0000000104040836 */ /* 0x000fc60000000000 */
[----:B------:R-:W-:-:S13]  /*0830*/  ISETP.GE.U32.AND P1, PT, R14, UR4, PT ;  /* 0x000000040e007c0c */ /* 0x000fda000bf26070 */
[----:B------:R-:W-:Y:S02]  /*0840*/  @P1 IADD3 R4, PT, PT, R4, 0x1, RZ ;  /* 0x0000000104041810 */ /* 0x000fe40007ffe0ff */
[----:B------:R-:W-:-:S05]  /*0850*/  @!P2 LOP3.LUT R4, RZ, UR4, RZ, 0x33, !PT ;  /* 0x00000004ff04ac12 */ /* 0x000fca000f8e33ff */
[----:B------:R-:W-:Y:S01]  /*0860*/  IMAD.MOV.U32 R14, RZ, RZ, R4 ;  /* 0x000000ffff0e7224 */ /* 0x000fe200078e0004 */
[----:B------:R-:W-:Y:S06]  /*0870*/  BRA `(.L_x_15212) ;  /* 0x0000000000187947 */ /* 0x000fec0003800000 */
.L_x_15213:
[----:B------:R-:W-:Y:S01]  /*0880*/  MOV R4, R14 ;  /* 0x0000000e00047202 */ /* 0x000fe20000000f00 */
[----:B------:R-:W-:Y:S01]  /*0890*/  IMAD.MOV.U32 R7, RZ, RZ, R15 ;  /* 0x000000ffff077224 */ /* 0x000fe200078e000f */
[----:B------:R-:W-:-:S07]  /*08a0*/  MOV R6, 0x8c0 ;  /* 0x000008c000067802 */ /* 0x000fce0000000f00 */
[----:B------:R-:W-:Y:S05]  /*08b0*/  CALL.REL.NOINC `($__internal_31_$__cuda_sm20_div_s64) ;  /* 0x0000000400207944 */ /* 0x000fea0003c00000 */
[----:B------:R-:W-:Y:S01]  /*08c0*/  IMAD.MOV.U32 R14, RZ, RZ, R4 ;  /* 0x000000ffff0e7224 */ /* 0x000fe200078e0004 */
[----:B------:R-:W-:-:S07]  /*08d0*/  MOV R15, R13 ;  /* 0x0000000d000f7202 */ /* 0x000fce0000000f00 */
.L_x_15212:
[----:B------:R-:W-:Y:S05]  /*08e0*/  BSYNC.RECONVERGENT B0 ;  /* 0x0000000000007941 */ /* 0x000fea0003800200 */
.L_x_15211:
[----:B------:R-:W-:Y:S01]  /*08f0*/  VIADD R7, R3, 0x180 ;  /* 0x0000018003077836 */ /* 0x000fe20000000000 */
        /* <DEDUP_REMOVED lines=12> */
[----:B0-----:R-:W-:-:S06]  /*09c0*/  VIADD R9, R4, 0xffffffe ;  /* 0x0ffffffe04097836 */ /* 0x001fcc0000000000 */
[----:B------:R-:W0:Y:S02]  /*09d0*/  F2I.FTZ.U32.TRUNC.NTZ R7, R9 ;  /* 0x0000000900077305 */ /* 0x000e24000021f000 */
[----:B0-----:R-:W-:-:S05]  /*09e0*/  IADD3 R13, PT, PT, RZ, -R7, RZ ;  /* 0x80000007ff0d7210 */ /* 0x001fca0007ffe0ff */
[----:B------:R-:W-:-:S04]  /*09f0*/  IMAD R13, R13, UR4, RZ ;  /* 0x000000040d0d7c24 */ /* 0x000fc8000f8e02ff */
[----:B------:R-:W-:-:S06]  /*0a00*/  IMAD.HI.U32 R13, R7, R13, R6 ;  /* 0x0000000d070d7227 */ /* 0x000fcc00078e0006 */
[----:B------:R-:W-:-:S04]  /*0a10*/  IMAD.HI.U32 R6, R13, R8, RZ ;  /* 0x000000080d067227 */ /* 0x000fc800078e00ff */
[----:B------:R-:W-:-:S04]  /*0a20*/  IMAD.MOV R7, RZ, RZ, -R6 ;  /* 0x000000ffff077224 */ /* 0x000fc800078e0a06 */
[----:B------:R-:W-:Y:S02]  /*0a30*/  IMAD R8, R7, UR4, R8 ;  /* 0x0000000407087c24 */ /* 0x000fe4000f8e0208 */
[----:B------:R-:W-:-:S03]  /*0a40*/  HFMA2 R7, -RZ, RZ, 0, 0 ;  /* 0x00000000ff077431 */ /* 0x000fc600000001ff */
[----:B------:R-:W-:-:S13]  /*0a50*/  ISETP.GE.U32.AND P0, PT, R8, UR4, PT ;  /* 0x0000000408007c0c */ /* 0x000fda000bf06070 */
[----:B------:R-:W-:Y:S01]  /*0a60*/  @P0 IADD3 R8, PT, PT, R8, -UR4, RZ ;  /* 0x8000000408080c10 */ /* 0x000fe2000fffe0ff */
[----:B------:R-:W-:-:S03]  /*0a70*/  @P0 VIADD R6, R6, 0x1 ;  /* 0x0000000106060836 */ /* 0x000fc60000000000 */
[----:B------:R-:W-:-:S13]  /*0a80*/  ISETP.GE.U32.AND P1, PT, R8, UR4, PT ;  /* 0x0000000408007c0c */ /* 0x000fda000bf26070 */
[----:B------:R-:W-:Y:S01]  /*0a90*/  @P1 VIADD R6, R6, 0x1 ;  /* 0x0000000106061836 */ /* 0x000fe20000000000 */
[----:B------:R-:W-:Y:S01]  /*0aa0*/  @!P2 LOP3.LUT R6, RZ, UR4, RZ, 0x33, !PT ;  /* 0x00000004ff06ac12 */ /* 0x000fe2000f8e33ff */
[----:B------:R-:W-:Y:S06]  /*0ab0*/  BRA `(.L_x_15215) ;  /* 0x0000000000187947 */ /* 0x000fec0003800000 */
.L_x_15216:
[----:B------:R-:W-:Y:S01]  /*0ac0*/  IMAD.MOV.U32 R4, RZ, RZ, R8 ;  /* 0x000000ffff047224 */ /* 0x000fe200078e0008 */
[----:B------:R-:W-:Y:S01]  /*0ad0*/  MOV R6, 0xb00 ;  /* 0x00000b0000067802 */ /* 0x000fe20000000f00 */
[----:B------:R-:W-:-:S07]  /*0ae0*/  IMAD.MOV.U32 R7, RZ, RZ, R9 ;  /* 0x000000ffff077224 */ /* 0x000fce00078e0009 */
[----:B------:R-:W-:Y:S05]  /*0af0*/  CALL.REL.NOINC `($__internal_31_$__cuda_sm20_div_s64) ;  /* 0x0000000000907944 */ /* 0x000fea0003c00000 */
[----:B------:R-:W-:Y:S01]  /*0b00*/  MOV R6, R4 ;  /* 0x0000000400067202 */ /* 0x000fe20000000f00 */
[----:B------:R-:W-:-:S07]  /*0b10*/  IMAD.MOV.U32 R7, RZ, RZ, R13 ;  /* 0x000000ffff077224 */ /* 0x000fce00078e000d */
.L_x_15215:
[----:B------:R-:W-:Y:S05]  /*0b20*/  BSYNC.RECONVERGENT B0 ;  /* 0x0000000000007941 */ /* 0x000fea0003800200 */
.L_x_15214:
[----:B------:R-:W-:Y:S01]  /*0b30*/  ISETP.GE.AND P0, PT, R3, R2, PT ;  /* 0x000000020300720c */ /* 0x000fe20003f06270 */
[----:B------:R-:W-:Y:S04]  /*0b40*/  BSSY.RECONVERGENT B0, `(.L_x_15217) ;  /* 0x0000017000007945 */ /* 0x000fe80003800200 */
[----:B------:R-:W-:Y:S08]  /*0b50*/  BSSY.RELIABLE B1, `(.L_x_15218) ;  /* 0x000000f000017945 */ /* 0x000ff00003800100 */
[----:B------:R-:W-:Y:S05]  /*0b60*/  @P0 BRA `(.L_x_15219) ;  /* 0x0000000000340947 */ /* 0x000fea0003800000 */
[----:B------:R-:W0:Y:S01]  /*0b70*/  LDC.64 R8, c[0x0][0x398] ;  /* 0x0000e600ff087b82 */ /* 0x000e220000000a00 */
[----:B------:R-:W-:-:S04]  /*0b80*/  IMAD R3, R0, 0x200, R3 ;  /* 0x0000020000037824 */ /* 0x000fc800078e0203 */
[----:B0-----:R-:W-:Y:S01]  /*0b90*/  IMAD.WIDE.U32 R8, R3, 0x8, R8 ;  /* 0x0000000803087825 */ /* 0x001fe200078e0008 */
[----:B------:R-:W-:-:S04]  /*0ba0*/  MOV R3, R5 ;  /* 0x0000000500037202 */ /* 0x000fc80000000f00 */
[----:B------:R0:W-:Y:S01]  /*0bb0*/  STG.E.64 desc[UR6][R8.64], R10 ;  /* 0x0000000a08007986 */ /* 0x0001e2000c101b06 */
[----:B------:R-:W-:-:S13]  /*0bc0*/  ISETP.GE.AND P0, PT, R3, R2, PT ;  /* 0x000000020300720c */ /* 0x000fda0003f06270 */
[----:B------:R-:W-:Y:S05]  /*0bd0*/  @P0 BREAK.RELIABLE B1 ;  /* 0x0000000000010942 */ /* 0x000fea0003800100 */
[----:B0-----:R-:W-:Y:S05]  /*0be0*/  @P0 BRA `(.L_x_15220) ;  /* 0x0000000000300947 */ /* 0x001fea0003800000 */
[----:B------:R-:W0:Y:S01]  /*0bf0*/  LDC.64 R4, c[0x0][0x398] ;  /* 0x0000e600ff047b82 */ /* 0x000e220000000a00 */
[----:B------:R-:W-:Y:S02]  /*0c00*/  IMAD R9, R0, 0x200, R3 ;  /* 0x0000020000097824 */ /* 0x000fe400078e0203 */
[----:B------:R-:W-:Y:S02]  /*0c10*/  VIADD R3, R3, 0x80 ;  /* 0x0000008003037836 */ /* 0x000fe40000000000 */
[----:B0-----:R-:W-:-:S05]  /*0c20*/  IMAD.WIDE.U32 R4, R9, 0x8, R4 ;  /* 0x0000000809047825 */ /* 0x001fca00078e0004 */
[----:B------:R0:W-:Y:S02]  /*0c30*/  STG.E.64 desc[UR6][R4.64], R16 ;  /* 0x0000001004007986 */ /* 0x0001e4000c101b06 */
.L_x_15219:
[----:B------:R-:W-:Y:S05]  /*0c40*/  BSYNC.RELIABLE B1 ;  /* 0x0000000000017941 */ /* 0x000fea0003800100 */
.L_x_15218:
[----:B------:R-:W-:-:S13]  /*0c50*/  ISETP.GE.AND P0, PT, R3, R2, PT ;  /* 0x000000020300720c */ /* 0x000fda0003f06270 */
[----:B0-----:R-:W0:Y:S01]  /*0c60*/  @!P0 LDC.64 R4, c[0x0][0x398] ;  /* 0x0000e600ff048b82 */ /* 0x001e220000000a00 */
[----:B------:R-:W-:Y:S01]  /*0c70*/  @!P0 LEA R9, R0, R3, 0x9 ;  /* 0x0000000300098211 */ /* 0x000fe200078e48ff */
[----:B------:R-:W-:-:S04]  /*0c80*/  @!P0 VIADD R3, R3, 0x80 ;  /* 0x0000008003038836 */ /* 0x000fc80000000000 */
[----:B0-----:R-:W-:-:S05]  /*0c90*/  @!P0 IMAD.WIDE.U32 R4, R9, 0x8, R4 ;  /* 0x0000000809048825 */ /* 0x001fca00078e0004 */
[----:B------:R0:W-:Y:S02]  /*0ca0*/  @!P0 STG.E.64 desc[UR6][R4.64], R14 ;  /* 0x0000000e04008986 */ /* 0x0001e4000c101b06 */
.L_x_15220:
[----:B------:R-:W-:Y:S05]  /*0cb0*/  BSYNC.RECONVERGENT B0 ;  /* 0x0000000000007941 */ /* 0x000fea0003800200 */
.L_x_15217:
        /* <DEDUP_REMOVED lines=8> */
        .weak           $__internal_31_$__cuda_sm20_div_s64
        .type           $__internal_31_$__cuda_sm20_div_s64,@function
        .size           $__internal_31_$__cuda_sm20_div_s64,(.L_x_23060 - $__internal_31_$__cuda_sm20_div_s64)
$__internal_31_$__cuda_sm20_div_s64:
[----:B------:R-:W-:Y:S02]  /*0d40*/  UIADD3 UR4, UP1, UPT, URZ, -UR8, URZ ;  /* 0x80000008ff047290 */ /* 0x000fe4000ff3e0ff */
[----:B------:R-:W-:Y:S01]  /*0d50*/  IADD3 RZ, P2, PT, RZ, -UR8, RZ ;  /* 0x80000008ffff7c10 */ /* 0x000fe2000ff5e0ff */
[----:B------:R-:W-:Y:S02]  /*0d60*/  UISETP.GE.AND UP0, UPT, UR9, URZ, UPT ;  /* 0x000000ff0900728c */ /* 0x000fe4000bf06270 */
[----:B------:R-:W-:Y:S01]  /*0d70*/  ISETP.LE.AND P3, PT, RZ, UR9, PT ;  /* 0x00000009ff007c0c */ /* 0x000fe2000bf63270 */
        /* <DEDUP_REMOVED lines=12> */
[----:B------:R-:W-:Y:S02]  /*0e40*/  IMAD.X R21, RZ, RZ, ~R19, P0 ;  /* 0x000000ffff157224 */ /* 0x000fe400000e0e13 */
[----:B------:R-:W-:Y:S02]  /*0e50*/  IMAD.MOV.U32 R19, RZ, RZ, R12 ;  /* 0x000000ffff137224 */ /* 0x000fe400078e000c */
[-C--:B------:R-:W-:Y:S02]  /*0e60*/  IMAD R25, R13, R21.reuse, RZ ;  /* 0x000000150d197224 */ /* 0x080fe400078e02ff */
[----:B------:R-:W-:Y:S01]  /*0e70*/  IMAD.WIDE.U32 R18, P0, R12, R21, R18 ;  /* 0x000000150c127225 */ /* 0x000fe20007800012 */
[----:B------:R-:W-:-:S03]  /*0e80*/  IADD3.X R12, PT, PT, RZ, ~UR9, RZ, P2, !PT ;  /* 0x80000009ff0c7c10 */ /* 0x000fc600097fe4ff */
[----:B------:R-:W-:-:S04]  /*0e90*/  IMAD.HI.U32 R18, P1, R13, R23, R18 ;  /* 0x000000170d127227 */ /* 0x000fc80007820012 */
[----:B------:R-:W-:Y:S01]  /*0ea0*/  IMAD.HI.U32 R23, R13, R21, RZ ;  /* 0x000000150d177227 */ /* 0x000fe200078e00ff */
[----:B------:R-:W-:Y:S02]  /*0eb0*/  IADD3 R19, P2, PT, R25, R18, RZ ;  /* 0x0000001219137210 */ /* 0x000fe40007f5e0ff */
[----:B------:R-:W-:Y:S01]  /*0ec0*/  SEL R21, R12, UR9, !P3 ;  /* 0x000000090c157c07 */ /* 0x000fe2000d800000 */
[----:B------:R-:W-:Y:S01]  /*0ed0*/  IMAD.X R23, R23, 0x1, R13, P0 ;  /* 0x0000000117177824 */ /* 0x000fe200000e060d */
[----:B------:R-:W-:Y:S01]  /*0ee0*/  ISETP.GE.AND P3, PT, R7, RZ, PT ;  /* 0x000000ff0700720c */ /* 0x000fe20003f66270 */
[C---:B------:R-:W-:Y:S01]  /*0ef0*/  IMAD.WIDE.U32 R12, R19.reuse, UR4, RZ ;  /* 0x00000004130c7c25 */ /* 0x040fe2000f8e00ff */
[----:B------:R-:W-:Y:S02]  /*0f00*/  IADD3 R25, P4, PT, RZ, -R4, RZ ;  /* 0x80000004ff197210 */ /* 0x000fe40007f9e0ff */
[----:B------:R-:W-:Y:S01]  /*0f10*/  IADD3.X R23, PT, PT, RZ, RZ, R23, P2, P1 ;  /* 0x000000ffff177210 */ /* 0x000fe200017e2417 */
[----:B------:R-:W-:Y:S01]  /*0f20*/  IMAD R18, R19, R21, R13 ;  /* 0x0000001513127224 */ /* 0x000fe200078e020d */
[----:B------:R-:W-:-:S02]  /*0f30*/  IADD3 R13, P0, PT, RZ, -R12, RZ ;  /* 0x8000000cff0d7210 */ /* 0x000fc40007f1e0ff */
[----:B------:R-:W-:Y:S01]  /*0f40*/  IADD3.X R20, PT, PT, RZ, ~R7, RZ, P4, !PT ;  /* 0x80000007ff147210 */ /* 0x000fe200027fe4ff */
[----:B------:R-:W-:Y:S02]  /*0f50*/  IMAD R12, R23, UR4, R18 ;  /* 0x00000004170c7c24 */ /* 0x000fe4000f8e0212 */
        /* <DEDUP_REMOVED lines=8> */
[----:B------:R-:W-:Y:S01]  /*0fe0*/  IMAD.X R4, R4, 0x1, R23, P0 ;  /* 0x0000000104047824 */ /* 0x000fe200000e0617 */
[----:B------:R-:W-:Y:S01]  /*0ff0*/  SEL R23, R20, R7, !P3 ;  /* 0x0000000714177207 */ /* 0x000fe20005800000 */
[----:B------:R-:W-:Y:S02]  /*1000*/  IMAD.MOV.U32 R13, RZ, RZ, RZ ;  /* 0x000000ffff0d7224 */ /* 0x000fe400078e00ff */
        /* <DEDUP_REMOVED lines=11> */
[C---:B------:R-:W-:Y:S01]  /*10c0*/  IMAD R13, R4.reuse, R21, R13 ;  /* 0x00000015040d7224 */ /* 0x040fe200078e020d */
[----:B------:R-:W-:Y:S02]  /*10d0*/  IADD3 R19, P2, PT, R4, 0x1, RZ ;  /* 0x0000000104137810 */ /* 0x000fe40007f5e0ff */
[----:B------:R-:W-:Y:S01]  /*10e0*/  ISETP.GE.U32.AND P0, PT, R25, UR4, PT ;  /* 0x0000000419007c0c */ /* 0x000fe2000bf06070 */
[----:B------:R-:W-:Y:S02]  /*10f0*/  IMAD R12, R18, UR4, R13 ;  /* 0x00000004120c7c24 */ /* 0x000fe4000f8e020d */
[----:B------:R-:W-:Y:S02]  /*1100*/  IMAD.X R13, RZ, RZ, R18, P2 ;  /* 0x000000ffff0d7224 */ /* 0x000fe400010e0612 */
[----:B------:R-:W-:Y:S01]  /*1110*/  IMAD.X R22, R23, 0x1, ~R12, P1 ;  /* 0x0000000117167824 */ /* 0x000fe200008e0e0c */
[----:B------:R-:W-:-:S04]  /*1120*/  IADD3 R12, P1, PT, R25, -UR4, RZ ;  /* 0x80000004190c7c10 */ /* 0x000fc8000ff3e0ff */
[CC--:B------:R-:W-:Y:S02]  /*1130*/  ISETP.GE.U32.AND.EX P0, PT, R22.reuse, R21.reuse, PT, P0 ;  /* 0x000000151600720c */ /* 0x0c0fe40003f06100 */
[----:B------:R-:W-:Y:S02]  /*1140*/  IADD3.X R20, PT, PT, R22, ~R21, RZ, P1, !PT ;  /* 0x8000001516147210 */ /* 0x000fe40000ffe4ff */
[----:B------:R-:W-:Y:S02]  /*1150*/  SEL R12, R12, R25, P0 ;  /* 0x000000190c0c7207 */ /* 0x000fe40000000000 */
[----:B------:R-:W-:Y:S02]  /*1160*/  SEL R19, R19, R4, P0 ;  /* 0x0000000413137207 */ /* 0x000fe40000000000 */
[----:B------:R-:W-:Y:S02]  /*1170*/  SEL R20, R20, R22, P0 ;  /* 0x0000001614147207 */ /* 0x000fe40000000000 */
[----:B------:R-:W-:-:S02]  /*1180*/  ISETP.GE.U32.AND P1, PT, R12, UR4, PT ;  /* 0x000000040c007c0c */ /* 0x000fc4000bf26070 */
[----:B------:R-:W-:Y:S02]  /*1190*/  SEL R18, R13, R18, P0 ;  /* 0x000000120d127207 */ /* 0x000fe40000000000 */
[----:B------:R-:W-:Y:S02]  /*11a0*/  IADD3 R4, P2, PT, R19, 0x1, RZ ;  /* 0x0000000113047810 */ /* 0x000fe40007f5e0ff */
[----:B------:R-:W-:Y:S02]  /*11b0*/  ISETP.GE.U32.AND.EX P0, PT, R20, R21, PT, P1 ;  /* 0x000000151400720c */ /* 0x000fe40003f06110 */
[----:B------:R-:W-:Y:S01]  /*11c0*/  LOP3.LUT R12, R7, UR9, RZ, 0x3c, !PT ;  /* 0x00000009070c7c12 */ /* 0x000fe2000f8e3cff */
[----:B------:R-:W-:Y:S01]  /*11d0*/  IMAD.X R13, RZ, RZ, R18, P2 ;  /* 0x000000ffff0d7224 */ /* 0x000fe200010e0612 */
[----:B------:R-:W-:Y:S02]  /*11e0*/  SEL R4, R4, R19, P0 ;  /* 0x0000001304047207 */ /* 0x000fe40000000000 */
[----:B------:R-:W-:-:S02]  /*11f0*/  ISETP.GE.AND P1, PT, R12, RZ, PT ;  /* 0x000000ff0c00720c */ /* 0x000fc40003f26270 */
[----:B------:R-:W-:Y:S02]  /*1200*/  SEL R13, R13, R18, P0 ;  /* 0x000000120d0d7207 */ /* 0x000fe40000000000 */
[-C--:B------:R-:W-:Y:S02]  /*1210*/  IADD3 R7, P2, PT, RZ, -R4.reuse, RZ ;  /* 0x80000004ff077210 */ /* 0x080fe40007f5e0ff */
[----:B------:R-:W-:Y:S02]  /*1220*/  ISETP.NE.U32.AND P0, PT, RZ, UR8, PT ;  /* 0x00000008ff007c0c */ /* 0x000fe4000bf05070 */
[----:B------:R-:W-:Y:S02]  /*1230*/  IADD3.X R12, PT, PT, RZ, ~R13, RZ, P2, !PT ;  /* 0x8000000dff0c7210 */ /* 0x000fe400017fe4ff */
[----:B------:R-:W-:Y:S01]  /*1240*/  SEL R4, R7, R4, !P1 ;  /* 0x0000000407047207 */ /* 0x000fe20004800000 */
[----:B------:R-:W-:Y:S01]  /*1250*/  IMAD.MOV.U32 R7, RZ, RZ, 0x0 ;  /* 0x00000000ff077424 */ /* 0x000fe200078e00ff */
[----:B------:R-:W-:-:S02]  /*1260*/  ISETP.NE.AND.EX P0, PT, RZ, UR9, PT, P0 ;  /* 0x00000009ff007c0c */ /* 0x000fc4000bf05300 */
[----:B------:R-:W-:Y:S02]  /*1270*/  SEL R13, R12, R13, !P1 ;  /* 0x0000000d0c0d7207 */ /* 0x000fe40004800000 */
[----:B------:R-:W-:Y:S02]  /*1280*/  SEL R4, R4, 0xffffffff, P0 ;  /* 0xffffffff04047807 */ /* 0x000fe40000000000 */
[----:B------:R-:W-:Y:S01]  /*1290*/  SEL R13, R13, 0xffffffff, P0 ;  /* 0xffffffff0d0d7807 */ /* 0x000fe20000000000 */
[----:B------:R-:W-:Y:S06]  /*12a0*/  RET.REL.NODEC R6 `(_ZN2at6native27unrolled_elementwise_kernelINS0_13BUnaryFunctorIlllZZZNS0_15binary_internal21div_trunc_kernel_cudaERNS_18TensorIteratorBaseEENKUlvE_clEvENKUlvE2_clEvEUlllE_EESt5arrayIPcLm2EELi4E23TrivialOffsetCalculatorILi1EjESE_NS0_6memory15LoadWithoutCastENSF_16StoreWithoutCastEEEviT_T0_T2_T3_T4_T5_) ;  /* 0xffffffec06547950 */ /* 0x000fec0003c3ffff */
.L_x_15221:
        /* <DEDUP_REMOVED lines=13> */
.L_x_23060:


//--------------------- .text._ZN2at6native29vectorized_elementwise_kernelILi2ENS0_13BUnaryFunctorIlllZZZNS0_15binary_internal21div_trunc_kernel_cudaERNS_18TensorIteratorBaseEENKUlvE_clEvENKUlvE2_clEvEUlllE_EESt5arrayIPcLm2EEEEviT0_T1_ --------------------------
	.section	.text._ZN2at6native29vectorized_elementwise_kernelILi2ENS0_13BUnaryFunctorIlllZZZNS0_15binary_internal21div_trunc_kernel_cudaERNS_18TensorIteratorBaseEENKUlvE_clEvENKUlvE2_clEvEUlllE_EESt5arrayIPcLm2EEEEviT0_T1_,"ax",@progbits
	.align	128
        .global         _ZN2at6native29vectorized_elementwise_kernelILi2ENS0_13BUnaryFunctorIlllZZZNS0_15binary_internal21div_trunc_kernel_cudaERNS_18TensorIteratorBaseEENKUlvE_clEvENKUlvE2_clEvEUlllE_EESt5arrayIPcLm2EEEEviT0_T1_
        .type           _ZN2at6native29vectorized_elementwise_kernelILi2ENS0_13BUnaryFunctorIlllZZZNS0_15binary_internal21div_trunc_kernel_cudaERNS_18TensorIteratorBaseEENKUlvE_clEvENKUlvE2_clEvEUlllE_EESt5arrayIPcLm2EEEEviT0_T1_,@function
        .size           _ZN2at6native29vectorized_elementwise_kernelILi2ENS0_13BUnaryFunctorIlllZZZNS0_15binary_internal21div_trunc_kernel_cudaERNS_18TensorIteratorBaseEENKUlvE_clEvENKUlvE2_clEvEUlllE_EESt5arrayIPcLm2EEEEviT0_T1_,(.L_x_23061 - _ZN2at6native29vectorized_elementwise_kernelILi2ENS0_13BUnaryFunctorIlllZZZNS0_15binary_internal21div_trunc_kernel_cudaERNS_18TensorIteratorBaseEENKUlvE_clEvENKUlvE2_clEvEUlllE_EESt5arrayIPcLm2EEEEviT0_T1_)
        .other          _ZN2at6native29vectorized_elementwise_kernelILi2ENS0_13BUnaryFunctorIlllZZZNS0_15binary_internal21div_trunc_kernel_cudaERNS_18TensorIteratorBaseEENKUlvE_clEvENKUlvE2_clEvEUlllE_EESt5arrayIPcLm2EEEEviT0_T1_,@"STO_CUDA_ENTRY STV_DEFAULT"
_ZN2at6native29vectorized_elementwise_kernelILi2ENS0_13BUnaryFunctorIlllZZZNS0_15binary_internal21div_trunc_kernel_cudaERNS_18TensorIteratorBaseEENKUlvE_clEvENKUlvE2_clEvEUlllE_EESt5arrayIPcLm2EEEEviT0_T1_:
.text._ZN2at6native29vectorized_elementwise_kernelILi2ENS0_13BUnaryFunctorIlllZZZNS0_15binary_internal21div_trunc_kernel_cudaERNS_18TensorIteratorBaseEENKUlvE_clEvENKUlvE2_clEvEUlllE_EESt5arrayIPcLm2EEEEviT0_T1_:
        /* <DEDUP_REMOVED lines=13> */
[----:B------:R-:W-:Y:S01]  /*00d0*/  @!P6 IADD3 R0, PT, PT, R4, 0x80, RZ ;  /* 0x000000800400e810 */ /* 0x000fe20007ffe0ff */
[----:B------:R-:W0:Y:S01]  /*00e0*/  @!P6 LDC.64 R18, c[0x0][0x3a0] ;  /* 0x0000e800ff12eb82 */ /* 0x000e220000000a00 */
[----:B------:R-:W-:Y:S02]  /*00f0*/  @!P6 IMAD.IADD R7, R28, 0x1, R4 ;  /* 0x000000011c07e824 */ /* 0x000fe400078e0204 */
        /* <DEDUP_REMOVED lines=12> */
[----:B------:R-:W-:Y:S01]  /*01c0*/  @!P3 IADD3 R0, PT, PT, R0, 0x80, RZ ;  /* 0x000000800000b810 */ /* 0x000fe20007ffe0ff */
[----:B------:R-:W3:Y:S03]  /*01d0*/  @!P3 LDC.64 R14, c[0x0][0x3a0] ;  /* 0x0000e800ff0ebb82 */ /* 0x000ee60000000a00 */
        /* <DEDUP_REMOVED lines=9> */
[----:B------:R-:W-:Y:S01]  /*0270*/  @!P0 IADD3 R23, PT, PT, R28, R0, RZ ;  /* 0x000000001c178210 */ /* 0x000fe20007ffe0ff */
[----:B------:R-:W-:Y:S01]  /*0280*/  @!P0 VIADD R0, R0, 0x80 ;  /* 0x0000008000008836 */ /* 0x000fe20000000000 */
[----:B------:R-:W3:Y:S04]  /*0290*/  @!P0 LDC.64 R6, c[0x0][0x3a0] ;  /* 0x0000e800ff068b82 */ /* 0x000ee80000000a00 */
[----:B------:R-:W-:-:S13]  /*02a0*/  ISETP.GE.U32.AND P6, PT, R0, R5, PT ;  /* 0x000000050000720c */ /* 0x000fda0003fc6070 */
[----:B------:R-:W3:Y:S01]  /*02b0*/  @!P6 LDC.64 R8, c[0x0][0x3a0] ;  /* 0x0000e800ff08eb82 */ /* 0x000ee20000000a00 */
[----:B-1----:R-:W-:-:S04]  /*02c0*/  @!P5 IMAD.WIDE.U32 R24, R31, 0x8, R24 ;  /* 0x000000081f18d825 */ /* 0x002fc800078e0018 */
[----:B------:R-:W-:Y:S02]  /*02d0*/  @!P6 IMAD.IADD R31, R28, 0x1, R0 ;  /* 0x000000011c1fe824 */ /* 0x000fe400078e0200 */
[----:B----4-:R-:W-:Y:S01]  /*02e0*/  @!P2 IMAD.WIDE.U32 R20, R27, 0x8, R20 ;  /* 0x000000081b14a825 */ /* 0x010fe200078e0014 */
[----:B0-----:R-:W-:-:S03]  /*02f0*/  CS2R R18, SRZ ;  /* 0x0000000000127805 */ /* 0x001fc6000001ff00 */
[----:B--2---:R-:W-:Y:S01]  /*0300*/  @!P4 IMAD.WIDE.U32 R32, R33, 0x8, R16 ;  /* 0x000000082120c825 */ /* 0x004fe200078e0010 */
[----:B------:R-:W-:-:S03]  /*0310*/  CS2R R16, SRZ ;  /* 0x0000000000107805 */ /* 0x000fc6000001ff00 */
[----:B---3--:R-:W-:Y:S01]  /*0320*/  @!P1 IMAD.WIDE.U32 R26, R13, 0x8, R10 ;  /* 0x000000080d1a9825 */ /* 0x008fe200078e000a */
[----:B------:R-:W-:Y:S01]  /*0330*/  CS2R R12, SRZ ;  /* 0x00000000000c7805 */ /* 0x000fe2000001ff00 */
[----:B------:R0:W5:Y:S02]  /*0340*/  @!P4 LDG.E.64 R18, desc[UR6][R32.64] ;  /* 0x000000062012c981 */ /* 0x000164000c1e1b00 */
[----:B------:R-:W-:Y:S01]  /*0350*/  @!P0 IMAD.WIDE.U32 R34, R23, 0x8, R6 ;  /* 0x0000000817228825 */ /* 0x000fe200078e0006 */
[----:B------:R-:W-:Y:S02]  /*0360*/  CS2R R22, SRZ ;  /* 0x0000000000167805 */ /* 0x000fe4000001ff00 */
[----:B------:R-:W-:Y:S01]  /*0370*/  CS2R R6, SRZ ;  /* 0x0000000000067805 */ /* 0x000fe2000001ff00 */
[----:B------:R0:W5:Y:S01]  /*0380*/  @!P5 LDG.E.64 R16, desc[UR6][R24.64] ;  /* 0x000000061810d981 */ /* 0x000162000c1e1b00 */
[----:B------:R-:W-:Y:S01]  /*0390*/  @!P6 IMAD.WIDE.U32 R30, R31, 0x8, R8 ;  /* 0x000000081f1ee825 */ /* 0x000fe200078e0008 */
[----:B------:R-:W-:-:S03]  /*03a0*/  CS2R R8, SRZ ;  /* 0x0000000000087805 */ /* 0x000fc6000001ff00 */
[----:B------:R0:W5:Y:S01]  /*03b0*/  @!P2 LDG.E.64 R6, desc[UR6][R20.64] ;  /* 0x000000061406a981 */ /* 0x000162000c1e1b00 */
[----:B------:R-:W-:-:S03]  /*03c0*/  @!P3 IMAD.WIDE.U32 R14, R29, 0x8, R14 ;  /* 0x000000081d0eb825 */ /* 0x000fc600078e000e */
[----:B------:R0:W5:Y:S04]  /*03d0*/  @!P1 LDG.E.64 R8, desc[UR6][R26.64] ;  /* 0x000000061a089981 */ /* 0x000168000c1e1b00 */
[----:B------:R0:W5:Y:S04]  /*03e0*/  @!P3 LDG.E.64 R22, desc[UR6][R14.64] ;  /* 0x000000060e16b981 */ /* 0x000168000c1e1b00 */
[----:B------:R0:W5:Y:S01]  /*03f0*/  @!P6 LDG.E.64 R12, desc[UR6][R30.64] ;  /* 0x000000061e0ce981 */ /* 0x000162000c1e1b00 */
[----:B------:R-:W-:-:S06]  /*0400*/  CS2R R10, SRZ ;  /* 0x00000000000a7805 */ /* 0x000fcc000001ff00 */
[----:B------:R0:W5:Y:S01]  /*0410*/  @!P0 LDG.E.64 R10, desc[UR6][R34.64] ;  /* 0x00000006220a8981 */ /* 0x000162000c1e1b00 */
[----:B------:R-:W-:Y:S01]  /*0420*/  ISETP.GE.U32.AND P0, PT, R4, R5, PT ;  /* 0x000000050400720c */ /* 0x000fe20003f06070 */
[----:B------:R-:W-:-:S12]  /*0430*/  BSSY.RECONVERGENT B0, `(.L_x_15223) ;  /* 0x000001f000007945 */ /* 0x000fd80003800200 */
[----:B0-----:R-:W-:Y:S05]  /*0440*/  @P0 BRA `(.L_x_15224) ;  /* 0x0000000000740947 */ /* 0x001fea0003800000 */
        /* <DEDUP_REMOVED lines=25> */
.L_x_15225:
[----:B------:R-:W-:-:S07]  /*05e0*/  MOV R0, 0x600 ;  /* 0x0000060000007802 */ /* 0x000fce0000000f00 */
[----:B------:R-:W-:Y:S05]  /*05f0*/  CALL.REL.NOINC `($__internal_32_$__cuda_sm20_div_s64) ;  /* 0x0000002400807944 */ /* 0x000fea0003c00000 */
[----:B------:R-:W-:Y:S01]  /*0600*/  IMAD.MOV.U32 R14, RZ, RZ, R2 ;  /* 0x000000ffff0e7224 */ /* 0x000fe200078e0002 */
[----:B------:R-:W-:-:S07]  /*0610*/  MOV R15, R3 ;  /* 0x00000003000f7202 */ /* 0x000fce0000000f00 */
.L_x_15224:
[----:B------:R-:W-:Y:S05]  /*0620*/  BSYNC.RECONVERGENT B0 ;  /* 0x0000000000007941 */ /* 0x000fea0003800200 */
.L_x_15223:
[----:B------:R-:W-:Y:S01]  /*0630*/  VIADD R29, R4, 0x80 ;  /* 0x00000080041d7836 */ /* 0x000fe20000000000 */
[----:B------:R-:W-:Y:S04]  /*0640*/  BSSY.RECONVERGENT B0, `(.L_x_15226) ;  /* 0x0000023000007945 */ /* 0x000fe80003800200 */
[----:B------:R-:W-:-:S13]  /*0650*/  ISETP.GE.U32.AND P0, PT, R29, R5, PT ;  /* 0x000000051d00720c */ /* 0x000fda0003f06070 */
[----:B------:R-:W-:Y:S05]  /*0660*/  @P0 BRA `(.L_x_15227) ;  /* 0x0000000000800947 */ /* 0x000fea0003800000 */
        /* <DEDUP_REMOVED lines=8> */
[----:B0-----:R-:W-:Y:S02]  /*06f0*/  VIADD R2, R17, 0xffffffe ;  /* 0x0ffffffe11027836 */ /* 0x001fe40000000000 */
[----:B------:R-:W-:-:S04]  /*0700*/  IMAD.MOV.U32 R17, RZ, RZ, RZ ;  /* 0x000000ffff117224 */ /* 0x000fc800078e00ff */
[----:B------:R0:W1:Y:S02]  /*0710*/  F2I.FTZ.U32.TRUNC.NTZ R3, R2 ;  /* 0x0000000200037305 */ /* 0x000064000021f000 */
[----:B0-----:R-:W-:Y:S01]  /*0720*/  IMAD.MOV.U32 R2, RZ, RZ, RZ ;  /* 0x000000ffff027224 */ /* 0x001fe200078e00ff */
[----:B-1----:R-:W-:-:S05]  /*0730*/  IADD3 R21, PT, PT, RZ, -R3, RZ ;  /* 0x80000003ff157210 */ /* 0x002fca0007ffe0ff */
[----:B------:R-:W-:-:S04]  /*0740*/  IMAD R21, R21, UR4, RZ ;  /* 0x0000000415157c24 */ /* 0x000fc8000f8e02ff */
[----:B------:R-:W-:-:S06]  /*0750*/  IMAD.HI.U32 R21, R3, R21, R2 ;  /* 0x0000001503157227 */ /* 0x000fcc00078e0002 */
[----:B------:R-:W-:-:S04]  /*0760*/  IMAD.HI.U32 R0, R21, R16, RZ ;  /* 0x0000001015007227 */ /* 0x000fc800078e00ff */
[----:B------:R-:W-:-:S04]  /*0770*/  IMAD.MOV R3, RZ, RZ, -R0 ;  /* 0x000000ffff037224 */ /* 0x000fc800078e0a00 */
[----:B------:R-:W-:-:S05]  /*0780*/  IMAD R16, R3, UR4, R16 ;  /* 0x0000000403107c24 */ /* 0x000fca000f8e0210 */
        /* <DEDUP_REMOVED lines=8> */
.L_x_15228:
[----:B------:R-:W-:Y:S01]  /*0810*/  IMAD.MOV.U32 R2, RZ, RZ, R16 ;  /* 0x000000ffff027224 */ /* 0x000fe200078e0010 */
[----:B------:R-:W-:Y:S02]  /*0820*/  MOV R3, R17 ;  /* 0x0000001100037202 */ /* 0x000fe40000000f00 */
[----:B------:R-:W-:-:S07]  /*0830*/  MOV R0, 0x850 ;  /* 0x0000085000007802 */ /* 0x000fce0000000f00 */
[----:B------:R-:W-:Y:S05]  /*0840*/  CALL.REL.NOINC `($__internal_32_$__cuda_sm20_div_s64) ;  /* 0x0000002000ec7944 */ /* 0x000fea0003c00000 */
[----:B------:R-:W-:Y:S02]  /*0850*/  IMAD.MOV.U32 R16, RZ, RZ, R2 ;  /* 0x000000ffff107224 */ /* 0x000fe400078e0002 */
[----:B------:R-:W-:-:S07]  /*0860*/  IMAD.MOV.U32 R17, RZ, RZ, R3 ;  /* 0x000000ffff117224 */ /* 0x000fce00078e0003 */
.L_x_15227:
[----:B------:R-:W-:Y:S05]  /*0870*/  BSYNC.RECONVERGENT B0 ;  /* 0x0000000000007941 */ /* 0x000fea0003800200 */
.L_x_15226:
[----:B------:R-:W-:Y:S01]  /*0880*/  IADD3 R0, PT, PT, R4, 0x100, RZ ;  /* 0x0000010004007810 */ /* 0x000fe20007ffe0ff */
[----:B------:R-:W-:Y:S03]  /*0890*/  BSSY.RECONVERGENT B0, `(.L_x_15229) ;  /* 0x0000023000007945 */ /* 0x000fe60003800200 */
        /* <DEDUP_REMOVED lines=10> */
[----:B0-----:R-:W-:Y:S01]  /*0940*/  VIADD R2, R19, 0xffffffe ;  /* 0x0ffffffe13027836 */ /* 0x001fe20000000000 */
[----:B------:R-:W-:-:S05]  /*0950*/  MOV R19, RZ ;  /* 0x000000ff00137202 */ /* 0x000fca0000000f00 */
        /* <DEDUP_REMOVED lines=16> */
.L_x_15231:
[----:B------:R-:W-:Y:S01]  /*0a60*/  IMAD.MOV.U32 R2, RZ, RZ, R18 ;  /* 0x000000ffff027224 */ /* 0x000fe200078e0012 */
[----:B------:R-:W-:Y:S01]  /*0a70*/  MOV R0, 0xaa0 ;  /* 0x00000aa000007802 */ /* 0x000fe20000000f00 */
[----:B------:R-:W-:-:S07]  /*0a80*/  IMAD.MOV.U32 R3, RZ, RZ, R19 ;  /* 0x000000ffff037224 */ /* 0x000fce00078e0013 */
[----:B------:R-:W-:Y:S05]  /*0a90*/  CALL.REL.NOINC `($__internal_32_$__cuda_sm20_div_s64) ;  /* 0x0000002000587944 */ /* 0x000fea0003c00000 */
[----:B------:R-:W-:Y:S01]  /*0aa0*/  MOV R18, R2 ;  /* 0x0000000200127202 */ /* 0x000fe20000000f00 */
[----:B------:R-:W-:-:S07]  /*0ab0*/  IMAD.MOV.U32 R19, RZ, RZ, R3 ;  /* 0x000000ffff137224 */ /* 0x000fce00078e0003 */
.L_x_15230:
[----:B------:R-:W-:Y:S05]  /*0ac0*/  BSYNC.RECONVERGENT B0 ;  /* 0x0000000000007941 */ /* 0x000fea0003800200 */
.L_x_15229:
        /* <DEDUP_REMOVED lines=30> */
.L_x_15234:
[----:B------:R-:W-:Y:S01]  /*0cb0*/  MOV R2, R22 ;  /* 0x0000001600027202 */ /* 0x000fe20000000f00 */
[----:B------:R-:W-:Y:S01]  /*0cc0*/  IMAD.MOV.U32 R3, RZ, RZ, R23 ;  /* 0x000000ffff037224 */ /* 0x000fe200078e0017 */
[----:B------:R-:W-:-:S07]  /*0cd0*/  MOV R0, 0xcf0 ;  /* 0x00000cf000007802 */ /* 0x000fce0000000f00 */
[----:B------:R-:W-:Y:S05]  /*0ce0*/  CALL.REL.NOINC `($__internal_32_$__cuda_sm20_div_s64) ;  /* 0x0000001c00c47944 */ /* 0x000fea0003c00000 */
[----:B------:R-:W-:Y:S01]  /*0cf0*/  IMAD.MOV.U32 R22, RZ, RZ, R2 ;  /* 0x000000ffff167224 */ /* 0x000fe200078e0002 */
[----:B------:R-:W-:-:S07]  /*0d00*/  MOV R23, R3 ;  /* 0x0000000300177202 */ /* 0x000fce0000000f00 */
.L_x_15233:
[----:B------:R-:W-:Y:S05]  /*0d10*/  BSYNC.RECONVERGENT B0 ;  /* 0x0000000000007941 */ /* 0x000fea0003800200 */
.L_x_15232:
        /* <DEDUP_REMOVED lines=30> */
.L_x_15237:
[----:B------:R-:W-:Y:S01]  /*0f00*/  IMAD.MOV.U32 R2, RZ, RZ, R6 ;  /* 0x000000ffff027224 */ /* 0x000fe200078e0006 */
[----:B------:R-:W-:Y:S02]  /*0f10*/  MOV R3, R7 ;  /* 0x0000000700037202 */ /* 0x000fe40000000f00 */
[----:B------:R-:W-:-:S07]  /*0f20*/  MOV R0, 0xf40 ;  /* 0x00000f4000007802 */ /* 0x000fce0000000f00 */
[----:B------:R-:W-:Y:S05]  /*0f30*/  CALL.REL.NOINC `($__internal_32_$__cuda_sm20_div_s64) ;  /* 0x0000001c00307944 */ /* 0x000fea0003c00000 */
[----:B------:R-:W-:Y:S02]  /*0f40*/  IMAD.MOV.U32 R6, RZ, RZ, R2 ;  /* 0x000000ffff067224 */ /* 0x000fe400078e0002 */
[----:B------:R-:W-:-:S07]  /*0f50*/  IMAD.MOV.U32 R7, RZ, RZ, R3 ;  /* 0x000000ffff077224 */ /* 0x000fce00078e0003 */
.L_x_15236:
[----:B------:R-:W-:Y:S05]  /*0f60*/  BSYNC.RECONVERGENT B0 ;  /* 0x0000000000007941 */ /* 0x000fea0003800200 */
.L_x_15235:
        /* <DEDUP_REMOVED lines=30> */
.L_x_15240:
[----:B------:R-:W-:Y:S01]  /*1150*/  IMAD.MOV.U32 R2, RZ, RZ, R8 ;  /* 0x000000ffff027224 */ /* 0x000fe200078e0008 */
[----:B------:R-:W-:Y:S01]  /*1160*/  MOV R0, 0x1190 ;  /* 0x0000119000007802 */ /* 0x000fe20000000f00 */
[----:B------:R-:W-:-:S07]  /*1170*/  IMAD.MOV.U32 R3, RZ, RZ, R9 ;  /* 0x000000ffff037224 */ /* 0x000fce00078e0009 */
[----:B------:R-:W-:Y:S05]  /*1180*/  CALL.REL.NOINC `($__internal_32_$__cuda_sm20_div_s64) ;  /* 0x00000018009c7944 */ /* 0x000fea0003c00000 */
[----:B------:R-:W-:Y:S01]  /*1190*/  MOV R8, R2 ;  /* 0x0000000200087202 */ /* 0x000fe20000000f00 */
[----:B------:R-:W-:-:S07]  /*11a0*/  IMAD.MOV.U32 R9, RZ, RZ, R3 ;  /* 0x000000ffff097224 */ /* 0x000fce00078e0003 */
.L_x_15239:
[----:B------:R-:W-:Y:S05]  /*11b0*/  BSYNC.RECONVERGENT B0 ;  /* 0x0000000000007941 */ /* 0x000fea0003800200 */
.L_x_15238:
        /* <DEDUP_REMOVED lines=12> */
[----:B0-----:R-:W-:Y:S01]  /*1280*/  IADD3 R2, PT, PT, R11, 0xffffffe, RZ ;  /* 0x0ffffffe0b027810 */ /* 0x001fe20007ffe0ff */
[----:B------:R-:W-:-:S05]  /*1290*/  IMAD.MOV.U32 R11, RZ, RZ, RZ ;  /* 0x000000ffff0b7224 */ /* 0x000fca00078e00ff */
        /* <DEDUP_REMOVED lines=16> */
.L_x_15243:
[----:B------:R-:W-:Y:S01]  /*13a0*/  MOV R2, R10 ;  /* 0x0000000a00027202 */ /* 0x000fe20000000f00 */
[----:B------:R-:W-:Y:S01]  /*13b0*/  IMAD.MOV.U32 R3, RZ, RZ, R11 ;  /* 0x000000ffff037224 */ /* 0x000fe200078e000b */
[----:B------:R-:W-:-:S07]  /*13c0*/  MOV R0, 0x13e0 ;  /* 0x000013e000007802 */ /* 0x000fce0000000f00 */
[----:B------:R-:W-:Y:S05]  /*13d0*/  CALL.REL.NOINC `($__internal_32_$__cuda_sm20_div_s64) ;  /* 0x0000001800087944 */ /* 0x000fea0003c00000 */
[----:B------:R-:W-:Y:S01]  /*13e0*/  IMAD.MOV.U32 R10, RZ, RZ, R2 ;  /* 0x000000ffff0a7224 */ /* 0x000fe200078e0002 */
[----:B------:R-:W-:-:S07]  /*13f0*/  MOV R11, R3 ;  /* 0x00000003000b7202 */ /* 0x000fce0000000f00 */
.L_x_15242:
[----:B------:R-:W-:Y:S05]  /*1400*/  BSYNC.RECONVERGENT B0 ;  /* 0x0000000000007941 */ /* 0x000fea0003800200 */
.L_x_15241:
        /* <DEDUP_REMOVED lines=29> */
.L_x_15246:
[----:B------:R-:W-:Y:S01]  /*15e0*/  IMAD.MOV.U32 R2, RZ, RZ, R12 ;  /* 0x000000ffff027224 */ /* 0x000fe200078e000c */
[----:B------:R-:W-:Y:S01]  /*15f0*/  MOV R0, 0x1620 ;  /* 0x0000162000007802 */ /* 0x000fe20000000f00 */
[----:B------:R-:W-:-:S07]  /*1600*/  IMAD.MOV.U32 R3, RZ, RZ, R13 ;  /* 0x000000ffff037224 */ /* 0x000fce00078e000d */
[----:B------:R-:W-:Y:S05]  /*1610*/  CALL.REL.NOINC `($__internal_32_$__cuda_sm20_div_s64) ;  /* 0x0000001400787944 */ /* 0x000fea0003c00000 */
.L_x_15245:
[----:B------:R-:W-:Y:S05]  /*1620*/  BSYNC.RECONVERGENT B0 ;  /* 0x0000000000007941 */ /* 0x000fea0003800200 */
.L_x_15244:
[----:B------:R-:W-:Y:S01]  /*1630*/  ISETP.GE.U32.AND P0, PT, R4, R5, PT ;  /* 0x000000050400720c */ /* 0x000fe20003f06070 */
[----:B------:R-:W-:Y:S04]  /*1640*/  BSSY.RECONVERGENT B0, `(.L_x_15247) ;  /* 0x0000033000007945 */ /* 0x000fe80003800200 */
[----:B------:R-:W-:Y:S08]  /*1650*/  BSSY.RELIABLE B1, `(.L_x_15248) ;  /* 0x000002b000017945 */ /* 0x000ff00003800100 */
[----:B------:R-:W-:Y:S05]  /*1660*/  @P0 BRA `(.L_x_15249) ;  /* 0x0000000000300947 */ /* 0x000fea0003800000 */
[----:B-----5:R-:W0:Y:S01]  /*1670*/  LDC.64 R12, c[0x0][0x398] ;  /* 0x0000e600ff0c7b82 */ /* 0x020e220000000a00 */
[----:B------:R-:W-:Y:S01]  /*1680*/  IADD3 R21, PT, PT, R28, R4, RZ ;  /* 0x000000041c157210 */ /* 0x000fe20007ffe0ff */
[----:B------:R-:W-:-:S05]  /*1690*/  IMAD.MOV.U32 R4, RZ, RZ, R29 ;  /* 0x000000ffff047224 */ /* 0x000fca00078e001d */
[----:B------:R-:W-:Y:S01]  /*16a0*/  ISETP.GE.U32.AND P0, PT, R4, R5, PT ;  /* 0x000000050400720c */ /* 0x000fe20003f06070 */
[----:B0-----:R-:W-:-:S05]  /*16b0*/  IMAD.WIDE.U32 R12, R21, 0x8, R12 ;  /* 0x00000008150c7825 */ /* 0x001fca00078e000c */
[----:B------:R0:W-:Y:S07]  /*16c0*/  STG.E.64 desc[UR6][R12.64], R14 ;  /* 0x0000000e0c007986 */ /* 0x0001ee000c101b06 */
[----:B------:R-:W-:Y:S05]  /*16d0*/  @P0 BRA `(.L_x_15250) ;  /* 0x0000000000300947 */ /* 0x000fea0003800000 */
[----:B0-----:R-:W0:Y:S01]  /*16e0*/  LDC.64 R12, c[0x0][0x398] ;  /* 0x0000e600ff0c7b82 */ /* 0x001e220000000a00 */
[----:B------:R-:W-:Y:S01]  /*16f0*/  IMAD.IADD R15, R28, 0x1, R4 ;  /* 0x000000011c0f7824 */ /* 0x000fe200078e0204 */
[----:B------:R-:W-:-:S03]  /*1700*/  IADD3 R4, PT, PT, R4, 0x80, RZ ;  /* 0x0000008004047810 */ /* 0x000fc60007ffe0ff */
[----:B0-----:R-:W-:-:S05]  /*1710*/  IMAD.WIDE.U32 R12, R15, 0x8, R12 ;  /* 0x000000080f0c7825 */ /* 0x001fca00078e000c */
[----:B------:R0:W-:Y:S02]  /*1720*/  STG.E.64 desc[UR6][R12.64], R16 ;  /* 0x000000100c007986 */ /* 0x0001e4000c101b06 */
.L_x_15249:
[----:B------:R-:W-:-:S13]  /*1730*/  ISETP.GE.U32.AND P0, PT, R4, R5, PT ;  /* 0x000000050400720c */ /* 0x000fda0003f06070 */
[----:B------:R-:W-:Y:S05]  /*1740*/  @P0 BRA `(.L_x_15251) ;  /* 0x0000000000300947 */ /* 0x000fea0003800000 */
[----:B0----5:R-:W0:Y:S01]  /*1750*/  LDC.64 R12, c[0x0][0x398] ;  /* 0x0000e600ff0c7b82 */ /* 0x021e220000000a00 */
[----:B------:R-:W-:Y:S02]  /*1760*/  IMAD.IADD R15, R28, 0x1, R4 ;  /* 0x000000011c0f7824 */ /* 0x000fe400078e0204 */
[----:B------:R-:W-:Y:S02]  /*1770*/  VIADD R4, R4, 0x80 ;  /* 0x0000008004047836 */ /* 0x000fe40000000000 */
[----:B0-----:R-:W-:-:S05]  /*1780*/  IMAD.WIDE.U32 R12, R15, 0x8, R12 ;  /* 0x000000080f0c7825 */ /* 0x001fca00078e000c */
[----:B------:R1:W-:Y:S02]  /*1790*/  STG.E.64 desc[UR6][R12.64], R18 ;  /* 0x000000120c007986 */ /* 0x0003e4000c101b06 */
.L_x_15250:
[----:B------:R-:W-:-:S13]  /*17a0*/  ISETP.GE.U32.AND P0, PT, R4, R5, PT ;  /* 0x000000050400720c */ /* 0x000fda0003f06070 */
[----:B------:R-:W-:Y:S05]  /*17b0*/  @P0 BRA `(.L_x_15252) ;  /* 0x0000000000300947 */ /* 0x000fea0003800000 */
[----:B01----:R-:W0:Y:S01]  /*17c0*/  LDC.64 R12, c[0x0][0x398] ;  /* 0x0000e600ff0c7b82 */ /* 0x003e220000000a00 */
[----:B------:R-:W-:Y:S01]  /*17d0*/  IADD3 R15, PT, PT, R28, R4, RZ ;  /* 0x000000041c0f7210 */ /* 0x000fe20007ffe0ff */
[----:B------:R-:W-:-:S04]  /*17e0*/  VIADD R4, R4, 0x80 ;  /* 0x0000008004047836 */ /* 0x000fc80000000000 */
[----:B0-----:R-:W-:-:S05]  /*17f0*/  IMAD.WIDE.U32 R12, R15, 0x8, R12 ;  /* 0x000000080f0c7825 */ /* 0x001fca00078e000c */
[----:B------:R1:W-:Y:S02]  /*1800*/  STG.E.64 desc[UR6][R12.64], R22 ;  /* 0x000000160c007986 */ /* 0x0003e4000c101b06 */
.L_x_15251:
[----:B------:R-:W-:-:S13]  /*1810*/  ISETP.GE.U32.AND P0, PT, R4, R5, PT ;  /* 0x000000050400720c */ /* 0x000fda0003f06070 */
[----:B------:R-:W-:Y:S05]  /*1820*/  @P0 BRA `(.L_x_15253) ;  /* 0x0000000000340947 */ /* 0x000fea0003800000 */
[----:B01---5:R-:W0:Y:S01]  /*1830*/  LDC.64 R12, c[0x0][0x398] ;  /* 0x0000e600ff0c7b82 */ /* 0x023e220000000a00 */
[----:B------:R-:W-:Y:S01]  /*1840*/  IMAD.IADD R15, R28, 0x1, R4 ;  /* 0x000000011c0f7824 */ /* 0x000fe200078e0204 */
[----:B------:R-:W-:-:S03]  /*1850*/  IADD3 R4, PT, PT, R4, 0x80, RZ ;  /* 0x0000008004047810 */ /* 0x000fc60007ffe0ff */
[----:B0-----:R-:W-:-:S05]  /*1860*/  IMAD.WIDE.U32 R12, R15, 0x8, R12 ;  /* 0x000000080f0c7825 */ /* 0x001fca00078e000c */
[----:B------:R2:W-:Y:S02]  /*1870*/  STG.E.64 desc[UR6][R12.64], R6 ;  /* 0x000000060c007986 */ /* 0x0005e4000c101b06 */
.L_x_15252:
[----:B------:R-:W-:-:S13]  /*1880*/  ISETP.GE.U32.AND P0, PT, R4, R5, PT ;  /* 0x000000050400720c */ /* 0x000fda0003f06070 */
[----:B------:R-:W-:Y:S05]  /*1890*/  @P0 BREAK.RELIABLE B1 ;  /* 0x0000000000010942 */ /* 0x000fea0003800100 */
[----:B------:R-:W-:Y:S05]  /*18a0*/  @P0 BRA `(.L_x_15254) ;  /* 0x0000000000300947 */ /* 0x000fea0003800000 */
[----:B--2---:R-:W2:Y:S01]  /*18b0*/  LDC.64 R6, c[0x0][0x398] ;  /* 0x0000e600ff067b82 */ /* 0x004ea20000000a00 */
[----:B01----:R-:W-:Y:S02]  /*18c0*/  IMAD.IADD R13, R28, 0x1, R4 ;  /* 0x000000011c0d7824 */ /* 0x003fe400078e0204 */
[----:B------:R-:W-:Y:S02]  /*18d0*/  VIADD R4, R4, 0x80 ;  /* 0x0000008004047836 */ /* 0x000fe40000000000 */
[----:B--2---:R-:W-:-:S05]  /*18e0*/  IMAD.WIDE.U32 R6, R13, 0x8, R6 ;  /* 0x000000080d067825 */ /* 0x004fca00078e0006 */
[----:B------:R2:W-:Y:S02]  /*18f0*/  STG.E.64 desc[UR6][R6.64], R8 ;  /* 0x0000000806007986 */ /* 0x0005e4000c101b06 */
.L_x_15253:
[----:B------:R-:W-:Y:S05]  /*1900*/  BSYNC.RELIABLE B1 ;  /* 0x0000000000017941 */ /* 0x000fea0003800100 */
.L_x_15248:
[----:B------:R-:W-:-:S13]  /*1910*/  ISETP.GE.U32.AND P0, PT, R4, R5, PT ;  /* 0x000000050400720c */ /* 0x000fda0003f06070 */
[----:B--2--5:R-:W2:Y:S01]  /*1920*/  @!P0 LDC.64 R6, c[0x0][0x398] ;  /* 0x0000e600ff068b82 */ /* 0x024ea20000000a00 */
[----:B------:R-:W-:Y:S01]  /*1930*/  @!P0 IADD3 R9, PT, PT, R28, R4, RZ ;  /* 0x000000041c098210 */ /* 0x000fe20007ffe0ff */
[----:B------:R-:W-:-:S04]  /*1940*/  @!P0 VIADD R4, R4, 0x80 ;  /* 0x0000008004048836 */ /* 0x000fc80000000000 */
[----:B--2---:R-:W-:-:S05]  /*1950*/  @!P0 IMAD.WIDE.U32 R6, R9, 0x8, R6 ;  /* 0x0000000809068825 */ /* 0x004fca00078e0006 */
[----:B------:R3:W-:Y:S02]  /*1960*/  @!P0 STG.E.64 desc[UR6][R6.64], R10 ;  /* 0x0000000a06008986 */ /* 0x0007e4000c101b06 */
.L_x_15254:
[----:B------:R-:W-:Y:S05]  /*1970*/  BSYNC.RECONVERGENT B0 ;  /* 0x0000000000007941 */ /* 0x000fea0003800200 */
.L_x_15247:
[----:B------:R-:W-:Y:S05]  /*1980*/  WARPSYNC.ALL ;  /* 0x0000000000007948 */ /* 0x000fea0003800000 */
[----:B------:R-:W-:-:S13]  /*1990*/  ISETP.GE.U32.AND P0, PT, R4, R5, PT ;  /* 0x000000050400720c */ /* 0x000fda0003f06070 */
[----:B------:R-:W-:Y:S05]  /*19a0*/  @P0 EXIT ;  /* 0x000000000000094d */ /* 0x000fea0003800000 */
[----:B--23--:R-:W2:Y:S01]  /*19b0*/  LDC.64 R6, c[0x0][0x398] ;  /* 0x0000e600ff067b82 */ /* 0x00cea20000000a00 */
[----:B------:R-:W-:-:S04]  /*19c0*/  IMAD.IADD R5, R28, 0x1, R4 ;  /* 0x000000011c057824 */ /* 0x000fc800078e0204 */
[----:B--2---:R-:W-:-:S05]  /*19d0*/  IMAD.WIDE.U32 R4, R5, 0x8, R6 ;  /* 0x0000000805047825 */ /* 0x004fca00078e0006 */
[----:B------:R-:W-:Y:S01]  /*19e0*/  STG.E.64 desc[UR6][R4.64], R2 ;  /* 0x0000000204007986 */ /* 0x000fe2000c101b06 */
[----:B------:R-:W-:Y:S05]  /*19f0*/  EXIT ;  /* 0x000000000000794d */ /* 0x000fea0003800000 */
.L_x_15222:
[----:B------:R-:W0:Y:S01]  /*1a00*/  S2R R22, SR_TID.X ;  /* 0x0000000000167919 */ /* 0x000e220000002100 */
[----:B------:R-:W1:Y:S01]  /*1a10*/  LDC.64 R2, c[0x0][0x3a0] ;  /* 0x0000e800ff027b82 */ /* 0x000e620000000a00 */
[----:B------:R-:W2:Y:S01]  /*1a20*/  LDCU UR4, c[0x0][0x394] ;  /* 0x00007280ff0477ac */ /* 0x000ea20008000800 */
[----:B-1----:R-:W-:-:S04]  /*1a30*/  IMAD.WIDE.U32 R2, R28, 0x8, R2 ;  /* 0x000000081c027825 */ /* 0x002fc800078e0002 */
[----:B0-----:R-:W-:-:S05]  /*1a40*/  IMAD.WIDE.U32 R2, R22, 0x10, R2 ;  /* 0x0000001016027825 */ /* 0x001fca00078e0002 */
[----:B------:R-:W2:Y:S04]  /*1a50*/  LDG.E.128 R12, desc[UR6][R2.64] ;  /* 0x00000006020c7981 */ /* 0x000ea8000c1e1d00 */
[----:B------:R0:W5:Y:S04]  /*1a60*/  LDG.E.128 R16, desc[UR6][R2.64+0x800] ;  /* 0x0008000602107981 */ /* 0x000168000c1e1d00 */
[----:B------:R0:W5:Y:S04]  /*1a70*/  LDG.E.128 R4, desc[UR6][R2.64+0x1000] ;  /* 0x0010000602047981 */ /* 0x000168000c1e1d00 */
[----:B------:R0:W5:Y:S01]  /*1a80*/  LDG.E.128 R8, desc[UR6][R2.64+0x1800] ;  /* 0x0018000602087981 */ /* 0x000162000c1e1d00 */
[----:B------:R-:W-:Y:S01]  /*1a90*/  BSSY.RECONVERGENT B0, `(.L_x_15255) ;  /* 0x0000020000007945 */ /* 0x000fe20003800200 */
[----:B--2---:R-:W-:-:S04]  /*1aa0*/  LOP3.LUT R0, R13, UR4, RZ, 0xfc, !PT ;  /* 0x000000040d007c12 */ /* 0x004fc8000f8efcff */
[----:B------:R-:W-:-:S13]  /*1ab0*/  ISETP.NE.U32.AND P0, PT, R0, RZ, PT ;  /* 0x000000ff0000720c */ /* 0x000fda0003f05070 */
[----:B0-----:R-:W-:Y:S05]  /*1ac0*/  @P0 BRA `(.L_x_15256) ;  /* 0x0000000000580947 */ /* 0x001fea0003800000 */
        /* <DEDUP_REMOVED lines=22> */
.L_x_15256:
[----:B------:R-:W-:Y:S01]  /*1c30*/  MOV R2, R12 ;  /* 0x0000000c00027202 */ /* 0x000fe20000000f00 */
[----:B------:R-:W-:Y:S01]  /*1c40*/  IMAD.MOV.U32 R3, RZ, RZ, R13 ;  /* 0x000000ffff037224 */ /* 0x000fe200078e000d */
[----:B------:R-:W-:-:S07]  /*1c50*/  MOV R0, 0x1c70 ;  /* 0x00001c7000007802 */ /* 0x000fce0000000f00 */
[----:B-----5:R-:W-:Y:S05]  /*1c60*/  CALL.REL.NOINC `($__internal_32_$__cuda_sm20_div_s64) ;  /* 0x0000000c00e47944 */ /* 0x020fea0003c00000 */
[----:B------:R-:W-:Y:S01]  /*1c70*/  IMAD.MOV.U32 R12, RZ, RZ, R2 ;  /* 0x000000ffff0c7224 */ /* 0x000fe200078e0002 */
[----:B------:R-:W-:-:S07]  /*1c80*/  MOV R13, R3 ;  /* 0x00000003000d7202 */ /* 0x000fce0000000f00 */
.L_x_15257:
[----:B------:R-:W-:Y:S05]  /*1c90*/  BSYNC.RECONVERGENT B0 ;  /* 0x0000000000007941 */ /* 0x000fea0003800200 */
.L_x_15255:
[----:B------:R-:W0:Y:S01]  /*1ca0*/  LDCU UR4, c[0x0][0x394] ;  /* 0x00007280ff0477ac */ /* 0x000e220008000800 */
        /* <DEDUP_REMOVED lines=26> */
.L_x_15259:
[----:B------:R-:W-:Y:S01]  /*1e50*/  IMAD.MOV.U32 R2, RZ, RZ, R14 ;  /* 0x000000ffff027224 */ /* 0x000fe200078e000e */
[----:B------:R-:W-:Y:S01]  /*1e60*/  MOV R0, 0x1e90 ;  /* 0x00001e9000007802 */ /* 0x000fe20000000f00 */
[----:B------:R-:W-:-:S07]  /*1e70*/  IMAD.MOV.U32 R3, RZ, RZ, R15 ;  /* 0x000000ffff037224 */ /* 0x000fce00078e000f */
[----:B-----5:R-:W-:Y:S05]  /*1e80*/  CALL.REL.NOINC `($__internal_32_$__cuda_sm20_div_s64) ;  /* 0x0000000c005c7944 */ /* 0x020fea0003c00000 */
[----:B------:R-:W-:Y:S01]  /*1e90*/  MOV R14, R2 ;  /* 0x00000002000e7202 */ /* 0x000fe20000000f00 */
[----:B------:R-:W-:-:S07]  /*1ea0*/  IMAD.MOV.U32 R15, RZ, RZ, R3 ;  /* 0x000000ffff0f7224 */ /* 0x000fce00078e0003 */
.L_x_15260:
[----:B------:R-:W-:Y:S05]  /*1eb0*/  BSYNC.RECONVERGENT B0 ;  /* 0x0000000000007941 */ /* 0x000fea0003800200 */
.L_x_15258:
[----:B------:R-:W0:Y:S01]  /*1ec0*/  LDCU UR4, c[0x0][0x394] ;  /* 0x00007280ff0477ac */ /* 0x000e220008000800 */
[----:B------:R-:W-:Y:S01]  /*1ed0*/  BSSY.RECONVERGENT B0, `(.L_x_15261) ;  /* 0x0000020000007945 */ /* 0x000fe20003800200 */
        /* <DEDUP_REMOVED lines=25> */
.L_x_15262:
[----:B------:R-:W-:Y:S01]  /*2070*/  IMAD.MOV.U32 R2, RZ, RZ, R16 ;  /* 0x000000ffff027224 */ /* 0x000fe200078e0010 */
[----:B------:R-:W-:Y:S02]  /*2080*/  MOV R3, R17 ;  /* 0x0000001100037202 */ /* 0x000fe40000000f00 */
[----:B------:R-:W-:-:S07]  /*2090*/  MOV R0, 0x20b0 ;  /* 0x000020b000007802 */ /* 0x000fce0000000f00 */
[----:B------:R-:W-:Y:S05]  /*20a0*/  CALL.REL.NOINC `($__internal_32_$__cuda_sm20_div_s64) ;  /* 0x0000000800d47944 */ /* 0x000fea0003c00000 */
[----:B------:R-:W-:Y:S02]  /*20b0*/  IMAD.MOV.U32 R16, RZ, RZ, R2 ;  /* 0x000000ffff107224 */ /* 0x000fe400078e0002 */
[----:B------:R-:W-:-:S07]  /*20c0*/  IMAD.MOV.U32 R17, RZ, RZ, R3 ;  /* 0x000000ffff117224 */ /* 0x000fce00078e0003 */
.L_x_15263:
[----:B------:R-:W-:Y:S05]  /*20d0*/  BSYNC.RECONVERGENT B0 ;  /* 0x0000000000007941 */ /* 0x000fea0003800200 */
.L_x_15261:
        /* <DEDUP_REMOVED lines=27> */
.L_x_15265:
[----:B------:R-:W-:Y:S01]  /*2290*/  MOV R2, R18 ;  /* 0x0000001200027202 */ /* 0x000fe20000000f00 */
[----:B------:R-:W-:Y:S01]  /*22a0*/  IMAD.MOV.U32 R3, RZ, RZ, R19 ;  /* 0x000000ffff037224 */ /* 0x000fe200078e0013 */
[----:B------:R-:W-:-:S07]  /*22b0*/  MOV R0, 0x22d0 ;  /* 0x000022d000007802 */ /* 0x000fce0000000f00 */
[----:B------:R-:W-:Y:S05]  /*22c0*/  CALL.REL.NOINC `($__internal_32_$__cuda_sm20_div_s64) ;  /* 0x00000008004c7944 */ /* 0x000fea0003c00000 */
[----:B------:R-:W-:Y:S01]  /*22d0*/  IMAD.MOV.U32 R18, RZ, RZ, R2 ;  /* 0x000000ffff127224 */ /* 0x000fe200078e0002 */
[----:B------:R-:W-:-:S07]  /*22e0*/  MOV R19, R3 ;  /* 0x0000000300137202 */ /* 0x000fce0000000f00 */
.L_x_15266:
[----:B------:R-:W-:Y:S05]  /*22f0*/  BSYNC.RECONVERGENT B0 ;  /* 0x0000000000007941 */ /* 0x000fea0003800200 */
.L_x_15264:
        /* <DEDUP_REMOVED lines=27> */
.L_x_15268:
[----:B------:R-:W-:Y:S01]  /*24b0*/  IMAD.MOV.U32 R2, RZ, RZ, R4 ;  /* 0x000000ffff027224 */ /* 0x000fe200078e0004 */
[----:B------:R-:W-:Y:S01]  /*24c0*/  MOV R0, 0x24f0 ;  /* 0x000024f000007802 */ /* 0x000fe20000000f00 */
[----:B------:R-:W-:-:S07]  /*24d0*/  IMAD.MOV.U32 R3, RZ, RZ, R5 ;  /* 0x000000ffff037224 */ /* 0x000fce00078e0005 */
[----:B------:R-:W-:Y:S05]  /*24e0*/  CALL.REL.NOINC `($__internal_32_$__cuda_sm20_div_s64) ;  /* 0x0000000400c47944 */ /* 0x000fea0003c00000 */
[----:B------:R-:W-:Y:S01]  /*24f0*/  MOV R4, R2 ;  /* 0x0000000200047202 */ /* 0x000fe20000000f00 */
[----:B------:R-:W-:-:S07]  /*2500*/  IMAD.MOV.U32 R5, RZ, RZ, R3 ;  /* 0x000000ffff057224 */ /* 0x000fce00078e0003 */
.L_x_15269:
[----:B------:R-:W-:Y:S05]  /*2510*/  BSYNC.RECONVERGENT B0 ;  /* 0x0000000000007941 */ /* 0x000fea0003800200 */
.L_x_15267:
        /* <DEDUP_REMOVED lines=27> */
.L_x_15271:
[----:B------:R-:W-:Y:S01]  /*26d0*/  IMAD.MOV.U32 R2, RZ, RZ, R6 ;  /* 0x000000ffff027224 */ /* 0x000fe200078e0006 */
[----:B------:R-:W-:Y:S02]  /*26e0*/  MOV R3, R7 ;  /* 0x0000000700037202 */ /* 0x000fe40000000f00 */
[----:B------:R-:W-:-:S07]  /*26f0*/  MOV R0, 0x2710 ;  /* 0x0000271000007802 */ /* 0x000fce0000000f00 */
[----:B------:R-:W-:Y:S05]  /*2700*/  CALL.REL.NOINC `($__internal_32_$__cuda_sm20_div_s64) ;  /* 0x00000004003c7944 */ /* 0x000fea0003c00000 */
[----:B------:R-:W-:Y:S01]  /*2710*/  IMAD.MOV.U32 R6, RZ, RZ, R2 ;  /* 0x000000ffff067224 */ /* 0x000fe200078e0002 */
[----:B------:R-:W-:-:S07]  /*2720*/  MOV R7, R3 ;  /* 0x0000000300077202 */ /* 0x000fce0000000f00 */
.L_x_15272:
[----:B------:R-:W-:Y:S05]  /*2730*/  BSYNC.RECONVERGENT B0 ;  /* 0x0000000000007941 */ /* 0x000fea0003800200 */
.L_x_15270:
        /* <DEDUP_REMOVED lines=16> */
[----:B------:R-:W-:-:S05]  /*2840*/  IMAD.HI.U32 R0, R21, R8, RZ ;  /* 0x0000000815007227 */ /* 0x000fca00078e00ff */
[----:B------:R-:W-:-:S05]  /*2850*/  IADD3 R3, PT, PT, -R0, RZ, RZ ;  /* 0x000000ff00037210 */ /* 0x000fca0007ffe1ff */
[----:B------:R-:W-:-:S05]  /*2860*/  IMAD R8, R3, UR4, R8 ;  /* 0x0000000403087c24 */ /* 0x000fca000f8e0208 */
[----:B------:R-:W-:-:S13]  /*2870*/  ISETP.GE.U32.AND P0, PT, R8, UR4, PT ;  /* 0x0000000408007c0c */ /* 0x000fda000bf06070 */
[----:B------:R-:W-:Y:S01]  /*2880*/  @P0 VIADD R8, R8, -UR4 ;  /* 0x8000000408080c36 */ /* 0x000fe20008000000 */
[----:B------:R-:W-:-:S04]  /*2890*/  @P0 IADD3 R0, PT, PT, R0, 0x1, RZ ;  /* 0x0000000100000810 */ /* 0x000fc80007ffe0ff */
[----:B------:R-:W-:-:S13]  /*28a0*/  ISETP.GE.U32.AND P1, PT, R8, UR4, PT ;  /* 0x0000000408007c0c */ /* 0x000fda000bf26070 */
[----:B------:R-:W-:Y:S01]  /*28b0*/  @P1 VIADD R0, R0, 0x1 ;  /* 0x0000000100001836 */ /* 0x000fe20000000000 */
[----:B------:R-:W-:-:S04]  /*28c0*/  @!P2 LOP3.LUT R0, RZ, UR4, RZ, 0x33, !PT ;  /* 0x00000004ff00ac12 */ /* 0x000fc8000f8e33ff */
[----:B------:R-:W-:Y:S01]  /*28d0*/  MOV R8, R0 ;  /* 0x0000000000087202 */ /* 0x000fe20000000f00 */
[----:B------:R-:W-:Y:S06]  /*28e0*/  BRA `(.L_x_15275) ;  /* 0x0000000000187947 */ /* 0x000fec0003800000 */
.L_x_15274:
[----:B------:R-:W-:Y:S01]  /*28f0*/  MOV R2, R8 ;  /* 0x0000000800027202 */ /* 0x000fe20000000f00 */
[----:B------:R-:W-:Y:S01]  /*2900*/  IMAD.MOV.U32 R3, RZ, RZ, R9 ;  /* 0x000000ffff037224 */ /* 0x000fe200078e0009 */
[----:B------:R-:W-:-:S07]  /*2910*/  MOV R0, 0x2930 ;  /* 0x0000293000007802 */ /* 0x000fce0000000f00 */
[----:B------:R-:W-:Y:S05]  /*2920*/  CALL.REL.NOINC `($__internal_32_$__cuda_sm20_div_s64) ;  /* 0x0000000000b47944 */ /* 0x000fea0003c00000 */
[----:B------:R-:W-:Y:S01]  /*2930*/  MOV R8, R2 ;  /* 0x0000000200087202 */ /* 0x000fe20000000f00 */
[----:B------:R-:W-:-:S07]  /*2940*/  IMAD.MOV.U32 R9, RZ, RZ, R3 ;  /* 0x000000ffff097224 */ /* 0x000fce00078e0003 */
.L_x_15275:
[----:B------:R-:W-:Y:S05]  /*2950*/  BSYNC.RECONVERGENT B0 ;  /* 0x0000000000007941 */ /* 0x000fea0003800200 */
.L_x_15273:
        /* <DEDUP_REMOVED lines=9> */
[----:B0-----:R-:W-:Y:S02]  /*29f0*/  IADD3 R2, PT, PT, R11, 0xffffffe, RZ ;  /* 0x0ffffffe0b027810 */ /* 0x001fe40007ffe0ff */
[----:B------:R-:W-:-:S04]  /*2a00*/  MOV R11, RZ ;  /* 0x000000ff000b7202 */ /* 0x000fc80000000f00 */
        /* <DEDUP_REMOVED lines=12> */
[----:B------:R-:W-:Y:S02]  /*2ad0*/  @P1 IADD3 R0, PT, PT, R0, 0x1, RZ ;  /* 0x0000000100001810 */ /* 0x000fe40007ffe0ff */
[----:B------:R-:W-:-:S05]  /*2ae0*/  @!P2 LOP3.LUT R0, RZ, UR4, RZ, 0x33, !PT ;  /* 0x00000004ff00ac12 */ /* 0x000fca000f8e33ff */
[----:B------:R-:W-:Y:S01]  /*2af0*/  IMAD.MOV.U32 R10, RZ, RZ, R0 ;  /* 0x000000ffff0a7224 */ /* 0x000fe200078e0000 */
[----:B------:R-:W-:Y:S06]  /*2b00*/  BRA `(.L_x_15278) ;  /* 0x0000000000187947 */ /* 0x000fec0003800000 */
.L_x_15277:
[----:B------:R-:W-:Y:S01]  /*2b10*/  IMAD.MOV.U32 R2, RZ, RZ, R10 ;  /* 0x000000ffff027224 */ /* 0x000fe200078e000a */
[----:B------:R-:W-:Y:S02]  /*2b20*/  MOV R3, R11 ;  /* 0x0000000b00037202 */ /* 0x000fe40000000f00 */
[----:B------:R-:W-:-:S07]  /*2b30*/  MOV R0, 0x2b50 ;  /* 0x00002b5000007802 */ /* 0x000fce0000000f00 */
[----:B------:R-:W-:Y:S05]  /*2b40*/  CALL.REL.NOINC `($__internal_32_$__cuda_sm20_div_s64) ;  /* 0x00000000002c7944 */ /* 0x000fea0003c00000 */
[----:B------:R-:W-:Y:S01]  /*2b50*/  IMAD.MOV.U32 R10, RZ, RZ, R2 ;  /* 0x000000ffff0a7224 */ /* 0x000fe200078e0002 */
[----:B------:R-:W-:-:S07]  /*2b60*/  MOV R11, R3 ;  /* 0x00000003000b7202 */ /* 0x000fce0000000f00 */
.L_x_15278:
[----:B------:R-:W-:Y:S05]  /*2b70*/  BSYNC.RECONVERGENT B0 ;  /* 0x0000000000007941 */ /* 0x000fea0003800200 */
.L_x_15276:
[----:B------:R-:W0:Y:S02]  /*2b80*/  LDC.64 R2, c[0x0][0x398] ;  /* 0x0000e600ff027b82 */ /* 0x000e240000000a00 */
[----:B0-----:R-:W-:-:S04]  /*2b90*/  IMAD.WIDE.U32 R28, R28, 0x8, R2 ;  /* 0x000000081c1c7825 */ /* 0x001fc800078e0002 */
[----:B------:R-:W-:-:S05]  /*2ba0*/  IMAD.WIDE.U32 R28, R22, 0x10, R28 ;  /* 0x00000010161c7825 */ /* 0x000fca00078e001c */
[----:B------:R-:W-:Y:S04]  /*2bb0*/  STG.E.128 desc[UR6][R28.64], R12 ;  /* 0x0000000c1c007986 */ /* 0x000fe8000c101d06 */
[----:B------:R-:W-:Y:S04]  /*2bc0*/  STG.E.128 desc[UR6][R28.64+0x800], R16 ;  /* 0x000800101c007986 */ /* 0x000fe8000c101d06 */
[----:B------:R-:W-:Y:S04]  /*2bd0*/  STG.E.128 desc[UR6][R28.64+0x1000], R4 ;  /* 0x001000041c007986 */ /* 0x000fe8000c101d06 */
[----:B------:R-:W-:Y:S01]  /*2be0*/  STG.E.128 desc[UR6][R28.64+0x1800], R8 ;  /* 0x001800081c007986 */ /* 0x000fe2000c101d06 */
[----:B------:R-:W-:Y:S05]  /*2bf0*/  EXIT ;  /* 0x000000000000794d */ /* 0x000fea0003800000 */
        .weak           $__internal_32_$__cuda_sm20_div_s64
        .type           $__internal_32_$__cuda_sm20_div_s64,@function
        .size           $__internal_32_$__cuda_sm20_div_s64,(.L_x_23061 - $__internal_32_$__cuda_sm20_div_s64)
$__internal_32_$__cuda_sm20_div_s64:
        /* <DEDUP_REMOVED lines=11> */
[C---:B------:R-:W-:Y:S01]  /*2cb0*/  IMAD R26, R20.reuse, UR5, R25 ;  /* 0x00000005141a7c24 */ /* 0x040fe2000f8e0219 */
[----:B------:R-:W-:Y:S01]  /*2cc0*/  IADD3 R27, P0, PT, RZ, -R24, RZ ;  /* 0x80000018ff1b7210 */ /* 0x000fe20007f1e0ff */
[----:B------:R-:W-:Y:S02]  /*2cd0*/  IMAD.MOV.U32 R25, RZ, RZ, R20 ;  /* 0x000000ffff197224 */ /* 0x000fe400078e0014 */
[----:B------:R-:W-:Y:S02]  /*2ce0*/  IMAD R26, R21, UR4, R26 ;  /* 0x00000004151a7c24 */ /* 0x000fe4000f8e021a */
        /* <DEDUP_REMOVED lines=9> */
[----:B------:R-:W-:-:S04]  /*2d80*/  IMAD.WIDE.U32 R26, R21, UR4, RZ ;  /* 0x00000004151a7c25 */ /* 0x000fc8000f8e00ff */
[----:B------:R-:W-:Y:S01]  /*2d90*/  IMAD R25, R21, UR5, R27 ;  /* 0x0000000515197c24 */ /* 0x000fe2000f8e021b */
[----:B------:R-:W-:-:S03]  /*2da0*/  IADD3 R26, P0, PT, RZ, -R26, RZ ;  /* 0x8000001aff1a7210 */ /* 0x000fc60007f1e0ff */
[----:B------:R-:W-:Y:S02]  /*2db0*/  IMAD R25, R24, UR4, R25 ;  /* 0x0000000418197c24 */ /* 0x000fe4000f8e0219 */
[----:B------:R-:W-:-:S04]  /*2dc0*/  IMAD.HI.U32 R20, R21, R26, RZ ;  /* 0x0000001a15147227 */ /* 0x000fc800078e00ff */
[----:B------:R-:W-:-:S04]  /*2dd0*/  IMAD.X R25, RZ, RZ, ~R25, P0 ;  /* 0x000000ffff197224 */ /* 0x000fc800000e0e19 */
[----:B------:R-:W-:-:S04]  /*2de0*/  IMAD.WIDE.U32 R20, P0, R21, R25, R20 ;  /* 0x0000001915147225 */ /* 0x000fc80007800014 */
[----:B------:R-:W-:-:S04]  /*2df0*/  IMAD.HI.U32 R21, P1, R24, R26, R20 ;  /* 0x0000001a18157227 */ /* 0x000fc80007820014 */
[----:B------:R-:W-:-:S05]  /*2e00*/  IMAD.HI.U32 R20, R24, R25, RZ ;  /* 0x0000001918147227 */ /* 0x000fca00078e00ff */
[----:B------:R-:W-:Y:S01]  /*2e10*/  IADD3.X R26, PT, PT, R20, R24, RZ, P0, !PT ;  /* 0x00000018141a7210 */ /* 0x000fe200007fe4ff */
[----:B------:R-:W-:-:S05]  /*2e20*/  IMAD R24, R24, R25, RZ ;  /* 0x0000001918187224 */ /* 0x000fca00078e02ff */
[----:B------:R-:W-:Y:S02]  /*2e30*/  IADD3 R24, P0, PT, R24, R21, RZ ;  /* 0x0000001518187210 */ /* 0x000fe40007f1e0ff */
[----:B------:R-:W-:-:S04]  /*2e40*/  IADD3 R21, P3, PT, RZ, -R2, RZ ;  /* 0x80000002ff157210 */ /* 0x000fc80007f7e0ff */
[----:B------:R-:W-:Y:S01]  /*2e50*/  SEL R21, R21, R2, !P2 ;  /* 0x0000000215157207 */ /* 0x000fe20005000000 */
[----:B------:R-:W-:Y:S01]  /*2e60*/  IMAD.X R20, RZ, RZ, ~R3, P3 ;  /* 0x000000ffff147224 */ /* 0x000fe200018e0e03 */
[----:B------:R-:W-:-:S04]  /*2e70*/  LOP3.LUT R2, R3, UR9, RZ, 0x3c, !PT ;  /* 0x0000000903027c12 */ /* 0x000fc8000f8e3cff */
[----:B------:R-:W-:Y:S01]  /*2e80*/  SEL R20, R20, R3, !P2 ;  /* 0x0000000314147207 */ /* 0x000fe20005000000 */
[----:B------:R-:W-:Y:S01]  /*2e90*/  HFMA2 R3, -RZ, RZ, 0, 0 ;  /* 0x00000000ff037431 */ /* 0x000fe200000001ff */
[----:B------:R-:W-:Y:S01]  /*2ea0*/  ISETP.GE.AND P2, PT, R2, RZ, PT ;  /* 0x000000ff0200720c */ /* 0x000fe20003f46270 */
[----:B------:R-:W-:-:S04]  /*2eb0*/  IMAD.HI.U32 R2, R24, R21, RZ ;  /* 0x0000001518027227 */ /* 0x000fc800078e00ff */
[----:B------:R-:W-:Y:S01]  /*2ec0*/  IMAD.WIDE.U32 R24, R24, R20, R2 ;  /* 0x0000001418187225 */ /* 0x000fe200078e0002 */
[----:B------:R-:W-:-:S05]  /*2ed0*/  IADD3.X R3, PT, PT, RZ, RZ, R26, P0, P1 ;  /* 0x000000ffff037210 */ /* 0x000fca00007e241a */
[----:B------:R-:W-:-:S04]  /*2ee0*/  IMAD.HI.U32 R24, P0, R3, R21, R24 ;  /* 0x0000001503187227 */ /* 0x000fc80007800018 */
[CC--:B------:R-:W-:Y:S02]  /*2ef0*/  IMAD R2, R3.reuse, R20.reuse, RZ ;  /* 0x0000001403027224 */ /* 0x0c0fe400078e02ff */
[----:B------:R-:W-:-:S03]  /*2f00*/  IMAD.HI.U32 R3, R3, R20, RZ ;  /* 0x0000001403037227 */ /* 0x000fc600078e00ff */
[----:B------:R-:W-:Y:S01]  /*2f10*/  IADD3 R2, P1, PT, R2, R24, RZ ;  /* 0x0000001802027210 */ /* 0x000fe20007f3e0ff */
[----:B------:R-:W-:-:S04]  /*2f20*/  IMAD.X R3, RZ, RZ, R3, P0 ;  /* 0x000000ffff037224 */ /* 0x000fc800000e0603 */
[----:B------:R-:W-:Y:S01]  /*2f30*/  IMAD.WIDE.U32 R24, R2, UR4, RZ ;  /* 0x0000000402187c25 */ /* 0x000fe2000f8e00ff */
[----:B------:R-:W-:-:S03]  /*2f40*/  IADD3.X R3, PT, PT, RZ, R3, RZ, P1, !PT ;  /* 0x00000003ff037210 */ /* 0x000fc60000ffe4ff */
[----:B------:R-:W-:Y:S01]  /*2f50*/  IMAD R25, R2, UR5, R25 ;  /* 0x0000000502197c24 */ /* 0x000fe2000f8e0219 */
[----:B------:R-:W-:-:S03]  /*2f60*/  IADD3 R21, P3, PT, -R24, R21, RZ ;  /* 0x0000001518157210 */ /* 0x000fc60007f7e1ff */
[----:B------:R-:W-:Y:S01]  /*2f70*/  IMAD R24, R3, UR4, R25 ;  /* 0x0000000403187c24 */ /* 0x000fe2000f8e0219 */
[----:B------:R-:W-:-:S03]  /*2f80*/  ISETP.GE.U32.AND P0, PT, R21, UR4, PT ;  /* 0x0000000415007c0c */ /* 0x000fc6000bf06070 */
[----:B------:R-:W-:Y:S01]  /*2f90*/  IMAD.X R20, R20, 0x1, ~R24, P3 ;  /* 0x0000000114147824 */ /* 0x000fe200018e0e18 */
[----:B------:R-:W-:-:S04]  /*2fa0*/  IADD3 R24, P3, PT, R21, -UR4, RZ ;  /* 0x8000000415187c10 */ /* 0x000fc8000ff7e0ff */
[----:B------:R-:W-:-:S04]  /*2fb0*/  ISETP.GE.U32.AND.EX P0, PT, R20, UR5, PT, P0 ;  /* 0x0000000514007c0c */ /* 0x000fc8000bf06100 */
[----:B------:R-:W-:-:S04]  /*2fc0*/  SEL R21, R24, R21, P0 ;  /* 0x0000001518157207 */ /* 0x000fc80000000000 */
[----:B------:R-:W-:Y:S02]  /*2fd0*/  ISETP.GE.U32.AND P1, PT, R21, UR4, PT ;  /* 0x0000000415007c0c */ /* 0x000fe4000bf26070 */
[----:B------:R-:W-:-:S04]  /*2fe0*/  IADD3.X R21, PT, PT, R20, ~UR5, RZ, P3, !PT ;  /* 0x8000000514157c10 */ /* 0x000fc80009ffe4ff */
[----:B------:R-:W-:Y:S02]  /*2ff0*/  SEL R20, R21, R20, P0 ;  /* 0x0000001415147207 */ /* 0x000fe40000000000 */
[----:B------:R-:W-:Y:S02]  /*3000*/  MOV R21, 0x0 ;  /* 0x0000000000157802 */ /* 0x000fe40000000f00 */
[----:B------:R-:W-:Y:S02]  /*3010*/  ISETP.GE.U32.AND.EX P1, PT, R20, UR5, PT, P1 ;  /* 0x0000000514007c0c */ /* 0x000fe4000bf26110 */
[----:B------:R-:W-:-:S04]  /*3020*/  IADD3 R20, P3, PT, R2, 0x1, RZ ;  /* 0x0000000102147810 */ /* 0x000fc80007f7e0ff */
[----:B------:R-:W-:Y:S02]  /*3030*/  SEL R2, R20, R2, P0 ;  /* 0x0000000214027207 */ /* 0x000fe40000000000 */
[----:B------:R-:W-:-:S04]  /*3040*/  IADD3.X R20, PT, PT, RZ, R3, RZ, P3, !PT ;  /* 0x00000003ff147210 */ /* 0x000fc80001ffe4ff */
[----:B------:R-:W-:Y:S02]  /*3050*/  SEL R3, R20, R3, P0 ;  /* 0x0000000314037207 */ /* 0x000fe40000000000 */
[----:B------:R-:W-:-:S04]  /*3060*/  IADD3 R20, P0, PT, R2, 0x1, RZ ;  /* 0x0000000102147810 */ /* 0x000fc80007f1e0ff */
[----:B------:R-:W-:Y:S01]  /*3070*/  SEL R2, R20, R2, P1 ;  /* 0x0000000214027207 */ /* 0x000fe20000800000 */
[----:B------:R-:W-:Y:S01]  /*3080*/  IMAD.X R20, RZ, RZ, R3, P0 ;  /* 0x000000ffff147224 */ /* 0x000fe200000e0603 */
[----:B------:R-:W-:-:S04]  /*3090*/  ISETP.NE.U32.AND P0, PT, RZ, UR8, PT ;  /* 0x00000008ff007c0c */ /* 0x000fc8000bf05070 */
[----:B------:R-:W-:Y:S02]  /*30a0*/  SEL R3, R20, R3, P1 ;  /* 0x0000000314037207 */ /* 0x000fe40000800000 */
[-C--:B------:R-:W-:Y:S02]  /*30b0*/  IADD3 R20, P1, PT, RZ, -R2.reuse, RZ ;  /* 0x80000002ff147210 */ /* 0x080fe40007f3e0ff */
[----:B------:R-:W-:Y:S02]  /*30c0*/  ISETP.NE.AND.EX P0, PT, RZ, UR9, PT, P0 ;  /* 0x00000009ff007c0c */ /* 0x000fe4000bf05300 */
[----:B------:R-:W-:Y:S02]  /*30d0*/  SEL R20, R20, R2, !P2 ;  /* 0x0000000214147207 */ /* 0x000fe40005000000 */
[----:B------:R-:W-:-:S04]  /*30e0*/  IADD3.X R2, PT, PT, RZ, ~R3, RZ, P1, !PT ;  /* 0x80000003ff027210 */ /* 0x000fc80000ffe4ff */
[----:B------:R-:W-:Y:S02]  /*30f0*/  SEL R3, R2, R3, !P2 ;  /* 0x0000000302037207 */ /* 0x000fe40005000000 */
[----:B------:R-:W-:Y:S01]  /*3100*/  SEL R2, R20, 0xffffffff, P0 ;  /* 0xffffffff14027807 */ /* 0x000fe20000000000 */
[----:B------:R-:W-:Y:S01]  /*3110*/  IMAD.MOV.U32 R20, RZ, RZ, R0 ;  /* 0x000000ffff147224 */ /* 0x000fe200078e0000 */
[----:B------:R-:W-:-:S03]  /*3120*/  SEL R3, R3, 0xffffffff, P0 ;  /* 0xffffffff03037807 */ /* 0x000fc60000000000 */
[----:B------:R-:W-:Y:S05]  /*3130*/  RET.REL.NODEC R20 `(_ZN2at6native29vectorized_elementwise_kernelILi2ENS0_13BUnaryFunctorIlllZZZNS0_15binary_internal21div_trunc_kernel_cudaERNS_18TensorIteratorBaseEENKUlvE_clEvENKUlvE2_clEvEUlllE_EESt5arrayIPcLm2EEEEviT0_T1_) ;  /* 0xffffffcc14b07950 */ /* 0x000fea0003c3ffff */
.L_x_15279:
        /* <DEDUP_REMOVED lines=12> */
.L_x_23061:


//--------------------- .text._ZN2at6native29vectorized_elementwise_kernelILi4ENS0_13BUnaryFunctorIlllZZZNS0_15binary_internal21div_trunc_kernel_cudaERNS_18TensorIteratorBaseEENKUlvE_clEvENKUlvE2_clEvEUlllE_EESt5arrayIPcLm2EEEEviT0_T1_ --------------------------
	.section	.text._ZN2at6native29vectorized_elementwise_kernelILi4ENS0_13BUnaryFunctorIlllZZZNS0_15binary_internal21div_trunc_kernel_cudaERNS_18TensorIteratorBaseEENKUlvE_clEvENKUlvE2_clEvEUlllE_EESt5arrayIPcLm2EEEEviT0_T1_,"ax",@progbits
	.align	128
        .global         _ZN2at6native29vectorized_elementwise_kernelILi4ENS0_13BUnaryFunctorIlllZZZNS0_15binary_internal21div_trunc_kernel_cudaERNS_18TensorIteratorBaseEENKUlvE_clEvENKUlvE2_clEvEUlllE_EESt5arrayIPcLm2EEEEviT0_T1_
        .type           _ZN2at6native29vectorized_elementwise_kernelILi4ENS0_13BUnaryFunctorIlllZZZNS0_15binary_internal21div_trunc_kernel_cudaERNS_18TensorIteratorBaseEENKUlvE_clEvENKUlvE2_clEvEUlllE_EESt5arrayIPcLm2EEEEviT0_T1_,@function
        .size           _ZN2at6native29vectorized_elementwise_kernelILi4ENS0_13BUnaryFunctorIlllZZZNS0_15binary_internal21div_trunc_kernel_cudaERNS_18TensorIteratorBaseEENKUlvE_clEvENKUlvE2_clEvEUlllE_EESt5arrayIPcLm2EEEEviT0_T1_,(.L_x_23062 - _ZN2at6native29vectorized_elementwise_kernelILi4ENS0_13BUnaryFunctorIlllZZZNS0_15binary_internal21div_trunc_kernel_cudaERNS_18TensorIteratorBaseEENKUlvE_clEvENKUlvE2_clEvEUlllE_EESt5arrayIPcLm2EEEEviT0_T1_)
        .other          _ZN2at6native29vectorized_elementwise_kernelILi4ENS0_13BUnaryFunctorIlllZZZNS0_15binary_internal21div_trunc_kernel_cudaERNS_18TensorIteratorBaseEENKUlvE_clEvENKUlvE2_clEvEUlllE_EESt5arrayIPcLm2EEEEviT0_T1_,@"STO_CUDA_ENTRY STV_DEFAULT"
_ZN2at6native29vectorized_elementwise_kernelILi4ENS0_13BUnaryFunctorIlllZZZNS0_15binary_internal21div_trunc_kernel_cudaERNS_18TensorIteratorBaseEENKUlvE_clEvENKUlvE2_clEvEUlllE_EESt5arrayIPcLm2EEEEviT0_T1_:
.text._ZN2at6native29vectorized_elementwise_kernelILi4ENS0_13BUnaryFunctorIlllZZZNS0_15binary_internal21div_trunc_kernel_cudaERNS_18TensorIteratorBaseEENKUlvE_clEvENKUlvE2_clEvEUlllE_EESt5arrayIPcLm2EEEEviT0_T1_:
        /* <DEDUP_REMOVED lines=94> */
.L_x_15283:
[----:B------:R-:W-:-:S07]  /*05e0*/  MOV R0, 0x600 ;  /* 0x0000060000007802 */ /* 0x000fce0000000f00 */
[----:B------:R-:W-:Y:S05]  /*05f0*/  CALL.REL.NOINC `($__internal_33_$__cuda_sm20_div_s64) ;  /* 0x0000002400707944 */ /* 0x000fea0003c00000 */
[----:B------:R-:W-:Y:S01]  /*0600*/  IMAD.MOV.U32 R14, RZ, RZ, R2 ;  /* 0x000000ffff0e7224 */ /* 0x000fe200078e0002 */
[----:B------:R-:W-:-:S07]  /*0610*/  MOV R15, R3 ;  /* 0x00000003000f7202 */ /* 0x000fce0000000f00 */
.L_x_15282:
[----:B------:R-:W-:Y:S05]  /*0620*/  BSYNC.RECONVERGENT B0 ;  /* 0x0000000000007941 */ /* 0x000fea0003800200 */
.L_x_15281:
        /* <DEDUP_REMOVED lines=30> */
.L_x_15286:
[----:B------:R-:W-:Y:S01]  /*0810*/  IMAD.MOV.U32 R2, RZ, RZ, R16 ;  /* 0x000000ffff027224 */ /* 0x000fe200078e0010 */
[----:B------:R-:W-:Y:S02]  /*0820*/  MOV R3, R17 ;  /* 0x0000001100037202 */ /* 0x000fe40000000f00 */
[----:B------:R-:W-:-:S07]  /*0830*/  MOV R0, 0x850 ;  /* 0x0000085000007802 */ /* 0x000fce0000000f00 */
[----:B------:R-:W-:Y:S05]  /*0840*/  CALL.REL.NOINC `($__internal_33_$__cuda_sm20_div_s64) ;  /* 0x0000002000dc7944 */ /* 0x000fea0003c00000 */
[----:B------:R-:W-:Y:S02]  /*0850*/  IMAD.MOV.U32 R16, RZ, RZ, R2 ;  /* 0x000000ffff107224 */ /* 0x000fe400078e0002 */
[----:B------:R-:W-:-:S07]  /*0860*/  IMAD.MOV.U32 R17, RZ, RZ, R3 ;  /* 0x000000ffff117224 */ /* 0x000fce00078e0003 */
.L_x_15285:
[----:B------:R-:W-:Y:S05]  /*0870*/  BSYNC.RECONVERGENT B0 ;  /* 0x0000000000007941 */ /* 0x000fea0003800200 */
.L_x_15284:
        /* <DEDUP_REMOVED lines=30> */
.L_x_15289:
[----:B------:R-:W-:Y:S01]  /*0a60*/  IMAD.MOV.U32 R2, RZ, RZ, R18 ;  /* 0x000000ffff027224 */ /* 0x000fe200078e0012 */
[----:B------:R-:W-:Y:S01]  /*0a70*/  MOV R0, 0xaa0 ;  /* 0x00000aa000007802 */ /* 0x000fe20000000f00 */
[----:B------:R-:W-:-:S07]  /*0a80*/  IMAD.MOV.U32 R3, RZ, RZ, R19 ;  /* 0x000000ffff037224 */ /* 0x000fce00078e0013 */
[----:B------:R-:W-:Y:S05]  /*0a90*/  CALL.REL.NOINC `($__internal_33_$__cuda_sm20_div_s64) ;  /* 0x0000002000487944 */ /* 0x000fea0003c00000 */
[----:B------:R-:W-:Y:S01]  /*0aa0*/  MOV R18, R2 ;  /* 0x0000000200127202 */ /* 0x000fe20000000f00 */
[----:B------:R-:W-:-:S07]  /*0ab0*/  IMAD.MOV.U32 R19, RZ, RZ, R3 ;  /* 0x000000ffff137224 */ /* 0x000fce00078e0003 */
.L_x_15288:
[----:B------:R-:W-:Y:S05]  /*0ac0*/  BSYNC.RECONVERGENT B0 ;  /* 0x0000000000007941 */ /* 0x000fea0003800200 */
.L_x_15287:
        /* <DEDUP_REMOVED lines=30> */
.L_x_15292:
[----:B------:R-:W-:Y:S01]  /*0cb0*/  MOV R2, R22 ;  /* 0x0000001600027202 */ /* 0x000fe20000000f00 */
[----:B------:R-:W-:Y:S01]  /*0cc0*/  IMAD.MOV.U32 R3, RZ, RZ, R23 ;  /* 0x000000ffff037224 */ /* 0x000fe200078e0017 */
[----:B------:R-:W-:-:S07]  /*0cd0*/  MOV R0, 0xcf0 ;  /* 0x00000cf000007802 */ /* 0x000fce0000000f00 */
[----:B------:R-:W-:Y:S05]  /*0ce0*/  CALL.REL.NOINC `($__internal_33_$__cuda_sm20_div_s64) ;  /* 0x0000001c00b47944 */ /* 0x000fea0003c00000 */
[----:B------:R-:W-:Y:S01]  /*0cf0*/  IMAD.MOV.U32 R22, RZ, RZ, R2 ;  /* 0x000000ffff167224 */ /* 0x000fe200078e0002 */
[----:B------:R-:W-:-:S07]  /*0d00*/  MOV R23, R3 ;  /* 0x0000000300177202 */ /* 0x000fce0000000f00 */
.L_x_15291:
[----:B------:R-:W-:Y:S05]  /*0d10*/  BSYNC.RECONVERGENT B0 ;  /* 0x0000000000007941 */ /* 0x000fea0003800200 */
.L_x_15290:
        /* <DEDUP_REMOVED lines=30> */
.L_x_15295:
[----:B------:R-:W-:Y:S01]  /*0f00*/  IMAD.MOV.U32 R2, RZ, RZ, R6 ;  /* 0x000000ffff027224 */ /* 0x000fe200078e0006 */
[----:B------:R-:W-:Y:S02]  /*0f10*/  MOV R3, R7 ;  /* 0x0000000700037202 */ /* 0x000fe40000000f00 */
[----:B------:R-:W-:-:S07]  /*0f20*/  MOV R0, 0xf40 ;  /* 0x00000f4000007802 */ /* 0x000fce0000000f00 */
[----:B------:R-:W-:Y:S05]  /*0f30*/  CALL.REL.NOINC `($__internal_33_$__cuda_sm20_div_s64) ;  /* 0x0000001c00207944 */ /* 0x000fea0003c00000 */
[----:B------:R-:W-:Y:S02]  /*0f40*/  IMAD.MOV.U32 R6, RZ, RZ, R2 ;  /* 0x000000ffff067224 */ /* 0x000fe400078e0002 */
[----:B------:R-:W-:-:S07]  /*0f50*/  IMAD.MOV.U32 R7, RZ, RZ, R3 ;  /* 0x000000ffff077224 */ /* 0x000fce00078e0003 */
.L_x_15294:
[----:B------:R-:W-:Y:S05]  /*0f60*/  BSYNC.RECONVERGENT B0 ;  /* 0x0000000000007941 */ /* 0x000fea0003800200 */
.L_x_15293:
        /* <DEDUP_REMOVED lines=30> */
.L_x_15298:
[----:B------:R-:W-:Y:S01]  /*1150*/  IMAD.MOV.U32 R2, RZ, RZ, R8 ;  /* 0x000000ffff027224 */ /* 0x000fe200078e0008 */
[----:B------:R-:W-:Y:S01]  /*1160*/  MOV R0, 0x1190 ;  /* 0x0000119000007802 */ /* 0x000fe20000000f00 */
[----:B------:R-:W-:-:S07]  /*1170*/  IMAD.MOV.U32 R3, RZ, RZ, R9 ;  /* 0x000000ffff037224 */ /* 0x000fce00078e0009 */
[----:B------:R-:W-:Y:S05]  /*1180*/  CALL.REL.NOINC `($__internal_33_$__cuda_sm20_div_s64) ;  /* 0x00000018008c7944 */ /* 0x000fea0003c00000 */
[----:B------:R-:W-:Y:S01]  /*1190*/  MOV R8, R2 ;  /* 0x0000000200087202 */ /* 0x000fe20000000f00 */
[----:B------:R-:W-:-:S07]  /*11a0*/  IMAD.MOV.U32 R9, RZ, RZ, R3 ;  /* 0x000000ffff097224 */ /* 0x000fce00078e0003 */
.L_x_15297:
[----:B------:R-:W-:Y:S05]  /*11b0*/  BSYNC.RECONVERGENT B0 ;  /* 0x0000000000007941 */ /* 0x000fea0003800200 */
.L_x_15296:
        /* <DEDUP_REMOVED lines=30> */
.L_x_15301:
[----:B------:R-:W-:Y:S01]  /*13a0*/  MOV R2, R10 ;  /* 0x0000000a00027202 */ /* 0x000fe20000000f00 */
[----:B------:R-:W-:Y:S01]  /*13b0*/  IMAD.MOV.U32 R3, RZ, RZ, R11 ;  /* 0x000000ffff037224 */ /* 0x000fe200078e000b */
[----:B------:R-:W-:-:S07]  /*13c0*/  MOV R0, 0x13e0 ;  /* 0x000013e000007802 */ /* 0x000fce0000000f00 */
[----:B------:R-:W-:Y:S05]  /*13d0*/  CALL.REL.NOINC `($__internal_33_$__cuda_sm20_div_s64) ;  /* 0x0000001400f87944 */ /* 0x000fea0003c00000 */
[----:B------:R-:W-:Y:S01]  /*13e0*/  IMAD.MOV.U32 R10, RZ, RZ, R2 ;  /* 0x000000ffff0a7224 */ /* 0x000fe200078e0002 */
[----:B------:R-:W-:-:S07]  /*13f0*/  MOV R11, R3 ;  /* 0x00000003000b7202 */ /* 0x000fce0000000f00 */
.L_x_15300:
[----:B------:R-:W-:Y:S05]  /*1400*/  BSYNC.RECONVERGENT B0 ;  /* 0x0000000000007941 */ /* 0x000fea0003800200 */
.L_x_15299:
        /* <DEDUP_REMOVED lines=29> */
.L_x_15304:
[----:B------:R-:W-:Y:S01]  /*15e0*/  IMAD.MOV.U32 R2, RZ, RZ, R12 ;  /* 0x000000ffff027224 */ /* 0x000fe200078e000c */
[----:B------:R-:W-:Y:S01]  /*15f0*/  MOV R0, 0x1620 ;  /* 0x0000162000007802 */ /* 0x000fe20000000f00 */
[----:B------:R-:W-:-:S07]  /*1600*/  IMAD.MOV.U32 R3, RZ, RZ, R13 ;  /* 0x000000ffff037224 */ /* 0x000fce00078e000d */
[----:B------:R-:W-:Y:S05]  /*1610*/  CALL.REL.NOINC `($__internal_33_$__cuda_sm20_div_s64) ;  /* 0x0000001400687944 */ /* 0x000fea0003c00000 */
.L_x_15303:
[----:B------:R-:W-:Y:S05]  /*1620*/  BSYNC.RECONVERGENT B0 ;  /* 0x0000000000007941 */ /* 0x000fea0003800200 */
.L_x_15302:
        /* <DEDUP_REMOVED lines=16> */
.L_x_15307:
[----:B------:R-:W-:-:S13]  /*1730*/  ISETP.GE.U32.AND P0, PT, R4, R5, PT ;  /* 0x000000050400720c */ /* 0x000fda0003f06070 */
[----:B------:R-:W-:Y:S05]  /*1740*/  @P0 BRA `(.L_x_15309) ;  /* 0x0000000000300947 */ /* 0x000fea0003800000 */
[----:B0----5:R-:W0:Y:S01]  /*1750*/  LDC.64 R12, c[0x0][0x398] ;  /* 0x0000e600ff0c7b82 */ /* 0x021e220000000a00 */
[----:B------:R-:W-:Y:S02]  /*1760*/  IMAD.IADD R15, R28, 0x1, R4 ;  /* 0x000000011c0f7824 */ /* 0x000fe400078e0204 */
[----:B------:R-:W-:Y:S02]  /*1770*/  VIADD R4, R4, 0x80 ;  /* 0x0000008004047836 */ /* 0x000fe40000000000 */
[----:B0-----:R-:W-:-:S05]  /*1780*/  IMAD.WIDE.U32 R12, R15, 0x8, R12 ;  /* 0x000000080f0c7825 */ /* 0x001fca00078e000c */
[----:B------:R1:W-:Y:S02]  /*1790*/  STG.E.64 desc[UR6][R12.64], R18 ;  /* 0x000000120c007986 */ /* 0x0003e4000c101b06 */
.L_x_15308:
[----:B------:R-:W-:-:S13]  /*17a0*/  ISETP.GE.U32.AND P0, PT, R4, R5, PT ;  /* 0x000000050400720c */ /* 0x000fda0003f06070 */
[----:B------:R-:W-:Y:S05]  /*17b0*/  @P0 BRA `(.L_x_15310) ;  /* 0x0000000000300947 */ /* 0x000fea0003800000 */
[----:B01----:R-:W0:Y:S01]  /*17c0*/  LDC.64 R12, c[0x0][0x398] ;  /* 0x0000e600ff0c7b82 */ /* 0x003e220000000a00 */
[----:B------:R-:W-:Y:S01]  /*17d0*/  IADD3 R15, PT, PT, R28, R4, RZ ;  /* 0x000000041c0f7210 */ /* 0x000fe20007ffe0ff */
[----:B------:R-:W-:-:S04]  /*17e0*/  VIADD R4, R4, 0x80 ;  /* 0x0000008004047836 */ /* 0x000fc80000000000 */
[----:B0-----:R-:W-:-:S05]  /*17f0*/  IMAD.WIDE.U32 R12, R15, 0x8, R12 ;  /* 0x000000080f0c7825 */ /* 0x001fca00078e000c */
[----:B------:R1:W-:Y:S02]  /*1800*/  STG.E.64 desc[UR6][R12.64], R22 ;  /* 0x000000160c007986 */ /* 0x0003e4000c101b06 */
.L_x_15309:
[----:B------:R-:W-:-:S13]  /*1810*/  ISETP.GE.U32.AND P0, PT, R4, R5, PT ;  /* 0x000000050400720c */ /* 0x000fda0003f06070 */
[----:B------:R-:W-:Y:S05]  /*1820*/  @P0 BRA `(.L_x_15311) ;  /* 0x0000000000340947 */ /* 0x000fea0003800000 */
[----:B01---5:R-:W0:Y:S01]  /*1830*/  LDC.64 R12, c[0x0][0x398] ;  /* 0x0000e600ff0c7b82 */ /* 0x023e220000000a00 */
[----:B------:R-:W-:Y:S01]  /*1840*/  IMAD.IADD R15, R28, 0x1, R4 ;  /* 0x000000011c0f7824 */ /* 0x000fe200078e0204 */
[----:B------:R-:W-:-:S03]  /*1850*/  IADD3 R4, PT, PT, R4, 0x80, RZ ;  /* 0x0000008004047810 */ /* 0x000fc60007ffe0ff */
[----:B0-----:R-:W-:-:S05]  /*1860*/  IMAD.WIDE.U32 R12, R15, 0x8, R12 ;  /* 0x000000080f0c7825 */ /* 0x001fca00078e000c */
[----:B------:R2:W-:Y:S02]  /*1870*/  STG.E.64 desc[UR6][R12.64], R6 ;  /* 0x000000060c007986 */ /* 0x0005e4000c101b06 */
.L_x_15310:
        /* <DEDUP_REMOVED lines=8> */
.L_x_15311:
[----:B------:R-:W-:Y:S05]  /*1900*/  BSYNC.RELIABLE B1 ;  /* 0x0000000000017941 */ /* 0x000fea0003800100 */
.L_x_15306:
[----:B------:R-:W-:-:S13]  /*1910*/  ISETP.GE.U32.AND P0, PT, R4, R5, PT ;  /* 0x000000050400720c */ /* 0x000fda0003f06070 */
[----:B--2--5:R-:W2:Y:S01]  /*1920*/  @!P0 LDC.64 R6, c[0x0][0x398] ;  /* 0x0000e600ff068b82 */ /* 0x024ea20000000a00 */
[----:B------:R-:W-:Y:S01]  /*1930*/  @!P0 IADD3 R9, PT, PT, R28, R4, RZ ;  /* 0x000000041c098210 */ /* 0x000fe20007ffe0ff */
[----:B------:R-:W-:-:S04]  /*1940*/  @!P0 VIADD R4, R4, 0x80 ;  /* 0x0000008004048836 */ /* 0x000fc80000000000 */
[----:B--2---:R-:W-:-:S05]  /*1950*/  @!P0 IMAD.WIDE.U32 R6, R9, 0x8, R6 ;  /* 0x0000000809068825 */ /* 0x004fca00078e0006 */
[----:B------:R3:W-:Y:S02]  /*1960*/  @!P0 STG.E.64 desc[UR6][R6.64], R10 ;  /* 0x0000000a06008986 */ /* 0x0007e4000c101b06 */
.L_x_15312:
[----:B------:R-:W-:Y:S05]  /*1970*/  BSYNC.RECONVERGENT B0 ;  /* 0x0000000000007941 */ /* 0x000fea0003800200 */
.L_x_15305:
        /* <DEDUP_REMOVED lines=8> */
.L_x_15280:
[----:B------:R-:W0:Y:S01]  /*1a00*/  S2R R22, SR_TID.X ;  /* 0x0000000000167919 */ /* 0x000e220000002100 */
[----:B------:R-:W1:Y:S01]  /*1a10*/  LDC.64 R2, c[0x0][0x3a0] ;  /* 0x0000e800ff027b82 */ /* 0x000e620000000a00 */
[----:B------:R-:W2:Y:S01]  /*1a20*/  LDCU UR4, c[0x0][0x394] ;  /* 0x00007280ff0477ac */ /* 0x000ea20008000800 */
[----:B-1----:R-:W-:-:S04]  /*1a30*/  IMAD.WIDE.U32 R2, R28, 0x8, R2 ;  /* 0x000000081c027825 */ /* 0x002fc800078e0002 */
[----:B0-----:R-:W-:-:S05]  /*1a40*/  IMAD.WIDE.U32 R2, R22, 0x20, R2 ;  /* 0x0000002016027825 */ /* 0x001fca00078e0002 */
[----:B------:R-:W2:Y:S04]  /*1a50*/  LDG.E.ENL2.256 R16, R12, desc[UR6][R2.64] ;  /* 0xfe000006020c797e */ /* 0x000ea80008121910 */
[----:B------:R0:W5:Y:S01]  /*1a60*/  LDG.E.ENL2.256 R8, R4, desc[UR6][R2.64+0x1000] ;  /* 0xfe0080060204797e */ /* 0x0001620008121908 */
        /* <DEDUP_REMOVED lines=26> */
.L_x_15314:
[----:B------:R-:W-:Y:S01]  /*1c10*/  MOV R2, R12 ;  /* 0x0000000c00027202 */ /* 0x000fe20000000f00 */
[----:B------:R-:W-:Y:S01]  /*1c20*/  IMAD.MOV.U32 R3, RZ, RZ, R13 ;  /* 0x000000ffff037224 */ /* 0x000fe200078e000d */
[----:B------:R-:W-:-:S07]  /*1c30*/  MOV R0, 0x1c50 ;  /* 0x00001c5000007802 */ /* 0x000fce0000000f00 */
[----:B-----5:R-:W-:Y:S05]  /*1c40*/  CALL.REL.NOINC `($__internal_33_$__cuda_sm20_div_s64) ;  /* 0x0000000c00dc7944 */ /* 0x020fea0003c00000 */
[----:B------:R-:W-:Y:S01]  /*1c50*/  IMAD.MOV.U32 R12, RZ, RZ, R2 ;  /* 0x000000ffff0c7224 */ /* 0x000fe200078e0002 */
[----:B------:R-:W-:-:S07]  /*1c60*/  MOV R13, R3 ;  /* 0x00000003000d7202 */ /* 0x000fce0000000f00 */
.L_x_15315:
[----:B------:R-:W-:Y:S05]  /*1c70*/  BSYNC.RECONVERGENT B0 ;  /* 0x0000000000007941 */ /* 0x000fea0003800200 */
.L_x_15313:
        /* <DEDUP_REMOVED lines=27> */
.L_x_15317:
[----:B------:R-:W-:Y:S01]  /*1e30*/  IMAD.MOV.U32 R2, RZ, RZ, R14 ;  /* 0x000000ffff027224 */ /* 0x000fe200078e000e */
[----:B------:R-:W-:Y:S01]  /*1e40*/  MOV R0, 0x1e70 ;  /* 0x00001e7000007802 */ /* 0x000fe20000000f00 */
[----:B------:R-:W-:-:S07]  /*1e50*/  IMAD.MOV.U32 R3, RZ, RZ, R15 ;  /* 0x000000ffff037224 */ /* 0x000fce00078e000f */
[----:B-----5:R-:W-:Y:S05]  /*1e60*/  CALL.REL.NOINC `($__internal_33_$__cuda_sm20_div_s64) ;  /* 0x0000000c00547944 */ /* 0x020fea0003c00000 */
[----:B------:R-:W-:Y:S01]  /*1e70*/  MOV R14, R2 ;  /* 0x00000002000e7202 */ /* 0x000fe20000000f00 */
[----:B------:R-:W-:-:S07]  /*1e80*/  IMAD.MOV.U32 R15, RZ, RZ, R3 ;  /* 0x000000ffff0f7224 */ /* 0x000fce00078e0003 */
.L_x_15318:
[----:B------:R-:W-:Y:S05]  /*1e90*/  BSYNC.RECONVERGENT B0 ;  /* 0x0000000000007941 */ /* 0x000fea0003800200 */
.L_x_15316:
        /* <DEDUP_REMOVED lines=27> */
.L_x_15320:
[----:B------:R-:W-:Y:S01]  /*2050*/  IMAD.MOV.U32 R2, RZ, RZ, R16 ;  /* 0x000000ffff027224 */ /* 0x000fe200078e0010 */
[----:B------:R-:W-:Y:S02]  /*2060*/  MOV R3, R17 ;  /* 0x0000001100037202 */ /* 0x000fe40000000f00 */
[----:B------:R-:W-:-:S07]  /*2070*/  MOV R0, 0x2090 ;  /* 0x0000209000007802 */ /* 0x000fce0000000f00 */
[----:B-----5:R-:W-:Y:S05]  /*2080*/  CALL.REL.NOINC `($__internal_33_$__cuda_sm20_div_s64) ;  /* 0x0000000800cc7944 */ /* 0x020fea0003c00000 */
[----:B------:R-:W-:Y:S02]  /*2090*/  IMAD.MOV.U32 R16, RZ, RZ, R2 ;  /* 0x000000ffff107224 */ /* 0x000fe400078e0002 */
[----:B------:R-:W-:-:S07]  /*20a0*/  IMAD.MOV.U32 R17, RZ, RZ, R3 ;  /* 0x000000ffff117224 */ /* 0x000fce00078e0003 */
.L_x_15321:
[----:B------:R-:W-:Y:S05]  /*20b0*/  BSYNC.RECONVERGENT B0 ;  /* 0x0000000000007941 */ /* 0x000fea0003800200 */
.L_x_15319:
        /* <DEDUP_REMOVED lines=27> */
.L_x_15323:
[----:B------:R-:W-:Y:S01]  /*2270*/  MOV R2, R18 ;  /* 0x0000001200027202 */ /* 0x000fe20000000f00 */
[----:B------:R-:W-:Y:S01]  /*2280*/  IMAD.MOV.U32 R3, RZ, RZ, R19 ;  /* 0x000000ffff037224 */ /* 0x000fe200078e0013 */
[----:B------:R-:W-:-:S07]  /*2290*/  MOV R0, 0x22b0 ;  /* 0x000022b000007802 */ /* 0x000fce0000000f00 */
[----:B-----5:R-:W-:Y:S05]  /*22a0*/  CALL.REL.NOINC `($__internal_33_$__cuda_sm20_div_s64) ;  /* 0x0000000800447944 */ /* 0x020fea0003c00000 */
[----:B------:R-:W-:Y:S01]  /*22b0*/  IMAD.MOV.U32 R18, RZ, RZ, R2 ;  /* 0x000000ffff127224 */ /* 0x000fe200078e0002 */
[----:B------:R-:W-:-:S07]  /*22c0*/  MOV R19, R3 ;  /* 0x0000000300137202 */ /* 0x000fce0000000f00 */
.L_x_15324:
[----:B------:R-:W-:Y:S05]  /*22d0*/  BSYNC.RECONVERGENT B0 ;  /* 0x0000000000007941 */ /* 0x000fea0003800200 */
.L_x_15322:
        /* <DEDUP_REMOVED lines=27> */
.L_x_15326:
[----:B------:R-:W-:Y:S01]  /*2490*/  IMAD.MOV.U32 R2, RZ, RZ, R4 ;  /* 0x000000ffff027224 */ /* 0x000fe200078e0004 */
[----:B------:R-:W-:Y:S01]  /*24a0*/  MOV R0, 0x24d0 ;  /* 0x000024d000007802 */ /* 0x000fe20000000f00 */
[----:B------:R-:W-:-:S07]  /*24b0*/  IMAD.MOV.U32 R3, RZ, RZ, R5 ;  /* 0x000000ffff037224 */ /* 0x000fce00078e0005 */
[----:B------:R-:W-:Y:S05]  /*24c0*/  CALL.REL.NOINC `($__internal_33_$__cuda_sm20_div_s64) ;  /* 0x0000000400bc7944 */ /* 0x000fea0003c00000 */
[----:B------:R-:W-:Y:S01]  /*24d0*/  MOV R4, R2 ;  /* 0x0000000200047202 */ /* 0x000fe20000000f00 */
[----:B------:R-:W-:-:S07]  /*24e0*/  IMAD.MOV.U32 R5, RZ, RZ, R3 ;  /* 0x000000ffff057224 */ /* 0x000fce00078e0003 */
.L_x_15327:
[----:B------:R-:W-:Y:S05]  /*24f0*/  BSYNC.RECONVERGENT B0 ;  /* 0x0000000000007941 */ /* 0x000fea0003800200 */
.L_x_15325:
        /* <DEDUP_REMOVED lines=27> */
.L_x_15329:
[----:B------:R-:W-:Y:S01]  /*26b0*/  IMAD.MOV.U32 R2, RZ, RZ, R6 ;  /* 0x000000ffff027224 */ /* 0x000fe200078e0006 */
[----:B------:R-:W-:Y:S02]  /*26c0*/  MOV R3, R7 ;  /* 0x0000000700037202 */ /* 0x000fe40000000f00 */
[----:B------:R-:W-:-:S07]  /*26d0*/  MOV R0, 0x26f0 ;  /* 0x000026f000007802 */ /* 0x000fce0000000f00 */
[----:B------:R-:W-:Y:S05]  /*26e0*/  CALL.REL.NOINC `($__internal_33_$__cuda_sm20_div_s64) ;  /* 0x0000000400347944 */ /* 0x000fea0003c00000 */
[----:B------:R-:W-:Y:S01]  /*26f0*/  IMAD.MOV.U32 R6, RZ, RZ, R2 ;  /* 0x000000ffff067224 */ /* 0x000fe200078e0002 */
[----:B------:R-:W-:-:S07]  /*2700*/  MOV R7, R3 ;  /* 0x0000000300077202 */ /* 0x000fce0000000f00 */
.L_x_15330:
[----:B------:R-:W-:Y:S05]  /*2710*/  BSYNC.RECONVERGENT B0 ;  /* 0x0000000000007941 */ /* 0x000fea0003800200 */
.L_x_15328:
        /* <DEDUP_REMOVED lines=27> */
.L_x_15332:
[----:B------:R-:W-:Y:S01]  /*28d0*/  MOV R2, R8 ;  /* 0x0000000800027202 */ /* 0x000fe20000000f00 */
[----:B------:R-:W-:Y:S01]  /*28e0*/  IMAD.MOV.U32 R3, RZ, RZ, R9 ;  /* 0x000000ffff037224 */ /* 0x000fe200078e0009 */
[----:B------:R-:W-:-:S07]  /*28f0*/  MOV R0, 0x2910 ;  /* 0x0000291000007802 */ /* 0x000fce0000000f00 */
[----:B------:R-:W-:Y:S05]  /*2900*/  CALL.REL.NOINC `($__internal_33_$__cuda_sm20_div_s64) ;  /* 0x0000000000ac7944 */ /* 0x000fea0003c00000 */
[----:B------:R-:W-:Y:S01]  /*2910*/  MOV R8, R2 ;  /* 0x0000000200087202 */ /* 0x000fe20000000f00 */
[----:B------:R-:W-:-:S07]  /*2920*/  IMAD.MOV.U32 R9, RZ, RZ, R3 ;  /* 0x000000ffff097224 */ /* 0x000fce00078e0003 */
.L_x_15333:
[----:B------:R-:W-:Y:S05]  /*2930*/  BSYNC.RECONVERGENT B0 ;  /* 0x0000000000007941 */ /* 0x000fea0003800200 */
.L_x_15331:
        /* <DEDUP_REMOVED lines=27> */
.L_x_15335:
[----:B------:R-:W-:Y:S01]  /*2af0*/  IMAD.MOV.U32 R2, RZ, RZ, R10 ;  /* 0x000000ffff027224 */ /* 0x000fe200078e000a */
[----:B------:R-:W-:Y:S02]  /*2b00*/  MOV R3, R11 ;  /* 0x0000000b00037202 */ /* 0x000fe40000000f00 */
[----:B------:R-:W-:-:S07]  /*2b10*/  MOV R0, 0x2b30 ;  /* 0x00002b3000007802 */ /* 0x000fce0000000f00 */
[----:B------:R-:W-:Y:S05]  /*2b20*/  CALL.REL.NOINC `($__internal_33_$__cuda_sm20_div_s64) ;  /* 0x0000000000247944 */ /* 0x000fea0003c00000 */
[----:B------:R-:W-:Y:S01]  /*2b30*/  IMAD.MOV.U32 R10, RZ, RZ, R2 ;  /* 0x000000ffff0a7224 */ /* 0x000fe200078e0002 */
[----:B------:R-:W-:-:S07]  /*2b40*/  MOV R11, R3 ;  /* 0x00000003000b7202 */ /* 0x000fce0000000f00 */
.L_x_15336:
[----:B------:R-:W-:Y:S05]  /*2b50*/  BSYNC.RECONVERGENT B0 ;  /* 0x0000000000007941 */ /* 0x000fea0003800200 */
.L_x_15334:
[----:B------:R-:W0:Y:S02]  /*2b60*/  LDC.64 R2, c[0x0][0x398] ;  /* 0x0000e600ff027b82 */ /* 0x000e240000000a00 */
[----:B0-----:R-:W-:-:S04]  /*2b70*/  IMAD.WIDE.U32 R28, R28, 0x8, R2 ;  /* 0x000000081c1c7825 */ /* 0x001fc800078e0002 */
[----:B------:R-:W-:-:S05]  /*2b80*/  IMAD.WIDE.U32 R28, R22, 0x20, R28 ;  /* 0x00000020161c7825 */ /* 0x000fca00078e001c */
[----:B------:R-:W-:Y:S04]  /*2b90*/  STG.E.ENL2.256 desc[UR6][R28.64], R12, R16 ;  /* 0xf800000c1c10797f */ /* 0x000fe8000f121806 */
[----:B------:R-:W-:Y:S01]  /*2ba0*/  STG.E.ENL2.256 desc[UR6][R28.64+0x1000], R4, R8 ;  /* 0xf80080041c08797f */ /* 0x000fe2000f121806 */
[----:B------:R-:W-:Y:S05]  /*2bb0*/  EXIT ;  /* 0x000000000000794d */ /* 0x000fea0003800000 */
        .weak           $__internal_33_$__cuda_sm20_div_s64
        .type           $__internal_33_$__cuda_sm20_div_s64,@function
        .size           $__internal_33_$__cuda_sm20_div_s64,(.L_x_23062 - $__internal_33_$__cuda_sm20_div_s64)
$__internal_33_$__cuda_sm20_div_s64:
        /* <DEDUP_REMOVED lines=83> */
[----:B------:R-:W-:Y:S05]  /*30f0*/  RET.REL.NODEC R20 `(_ZN2at6native29vectorized_elementwise_kernelILi4ENS0_13BUnaryFunctorIlllZZZNS0_15binary_internal21div_trunc_kernel_cudaERNS_18TensorIteratorBaseEENKUlvE_clEvENKUlvE2_clEvEUlllE_EESt5arrayIPcLm2EEEEviT0_T1_) ;  /* 0xffffffcc14c07950 */ /* 0x000fea0003c3ffff */
.L_x_15337:
        /* <DEDUP_REMOVED lines=16> */
.L_x_23062:


//--------------------- .text._ZN2at6native29vectorized_elementwise_kernelILi8ENS0_13BUnaryFunctorIlllZZZNS0_15binary_internal21div_trunc_kernel_cudaERNS_18TensorIteratorBaseEENKUlvE_clEvENKUlvE2_clEvEUlllE_EESt5arrayIPcLm2EEEEviT0_T1_ --------------------------
	.section	.text._ZN2at6native29vectorized_elementwise_kernelILi8ENS0_13BUnaryFunctorIlllZZZNS0_15binary_internal21div_trunc_kernel_cudaERNS_18TensorIteratorBaseEENKUlvE_clEvENKUlvE2_clEvEUlllE_EESt5arrayIPcLm2EEEEviT0_T1_,"ax",@progbits
	.align	128
        .global         _ZN2at6native29vectorized_elementwise_kernelILi8ENS0_13BUnaryFunctorIlllZZZNS0_15binary_internal21div_trunc_kernel_cudaERNS_18TensorIteratorBaseEENKUlvE_clEvENKUlvE2_clEvEUlllE_EESt5arrayIPcLm2EEEEviT0_T1_
        .type           _ZN2at6native29vectorized_elementwise_kernelILi8ENS0_13BUnaryFunctorIlllZZZNS0_15binary_internal21div_trunc_kernel_cudaERNS_18TensorIteratorBaseEENKUlvE_clEvENKUlvE2_clEvEUlllE_EESt5arrayIPcLm2EEEEviT0_T1_,@function
        .size           _ZN2at6native29vectorized_elementwise_kernelILi8ENS0_13BUnaryFunctorIlllZZZNS0_15binary_internal21div_trunc_kernel_cudaERNS_18TensorIteratorBaseEENKUlvE_clEvENKUlvE2_clEvEUlllE_EESt5arrayIPcLm2EEEEviT0_T1_,(.L_x_23063 - _ZN2at6native29vectorized_elementwise_kernelILi8ENS0_13BUnaryFunctorIlllZZZNS0_15binary_internal21div_trunc_kernel_cudaERNS_18TensorIteratorBaseEENKUlvE_clEvENKUlvE2_clEvEUlllE_EESt5arrayIPcLm2EEEEviT0_T1_)
        .other          _ZN2at6native29vectorized_elementwise_kernelILi8ENS0_13BUnaryFunctorIlllZZZNS0_15binary_internal21div_trunc_kernel_cudaERNS_18TensorIteratorBaseEENKUlvE_clEvENKUlvE2_clEvEUlllE_EESt5arrayIPcLm2EEEEviT0_T1_,@"STO_CUDA_ENTRY STV_DEFAULT"
_ZN2at6native29vectorized_elementwise_kernelILi8ENS0_13BUnaryFunctorIlllZZZNS0_15binary_internal21div_trunc_kernel_cudaERNS_18TensorIteratorBaseEENKUlvE_clEvENKUlvE2_clEvEUlllE_EESt5arrayIPcLm2EEEEviT0_T1_:
.text._ZN2at6native29vectorized_elementwise_kernelILi8ENS0_13BUnaryFunctorIlllZZZNS0_15binary_internal21div_trunc_kernel_cudaERNS_18TensorIteratorBaseEENKUlvE_clEvENKUlvE2_clEvEUlllE_EESt5arrayIPcLm2EEEEviT0_T1_:
        /* <DEDUP_REMOVED lines=94> */
.L_x_15341:
[----:B------:R-:W-:-:S07]  /*05e0*/  MOV R0, 0x600 ;  /* 0x0000060000007802 */ /* 0x000fce0000000f00 */
[----:B------:R-:W-:Y:S05]  /*05f0*/  CALL.REL.NOINC `($__internal_34_$__cuda_sm20_div_s64) ;  /* 0x0000002400707944 */ /* 0x000fea0003c00000 */
[----:B------:R-:W-:Y:S01]  /*0600*/  IMAD.MOV.U32 R14, RZ, RZ, R2 ;  /* 0x000000ffff0e7224 */ /* 0x000fe200078e0002 */
[----:B------:R-:W-:-:S07]  /*0610*/  MOV R15, R3 ;  /* 0x00000003000f7202 */ /* 0x000fce0000000f00 */
.L_x_15340:
[----:B------:R-:W-:Y:S05]  /*0620*/  BSYNC.RECONVERGENT B0 ;  /* 0x0000000000007941 */ /* 0x000fea0003800200 */
.L_x_15339:
        /* <DEDUP_REMOVED lines=30> */
.L_x_15344:
[----:B------:R-:W-:Y:S01]  /*0810*/  IMAD.MOV.U32 R2, RZ, RZ, R16 ;  /* 0x000000ffff027224 */ /* 0x000fe200078e0010 */
[----:B------:R-:W-:Y:S02]  /*0820*/  MOV R3, R17 ;  /* 0x0000001100037202 */ /* 0x000fe40000000f00 */
[----:B------:R-:W-:-:S07]  /*0830*/  MOV R0, 0x850 ;  /* 0x0000085000007802 */ /* 0x000fce0000000f00 */
[----:B------:R-:W-:Y:S05]  /*0840*/  CALL.REL.NOINC `($__internal_34_$__cuda_sm20_div_s64) ;  /* 0x0000002000dc7944 */ /* 0x000fea0003c00000 */
[----:B------:R-:W-:Y:S02]  /*0850*/  IMAD.MOV.U32 R16, RZ, RZ, R2 ;  /* 0x000000ffff107224 */ /* 0x000fe400078e0002 */
[----:B------:R-:W-:-:S07]  /*0860*/  IMAD.MOV.U32 R17, RZ, RZ, R3 ;  /* 0x000000ffff117224 */ /* 0x000fce00078e0003 */
.L_x_15343:
[----:B------:R-:W-:Y:S05]  /*0870*/  BSYNC.RECONVERGENT B0 ;  /* 0x0000000000007941 */ /* 0x000fea0003800200 */
.L_x_15342:
        /* <DEDUP_REMOVED lines=30> */
.L_x_15347:
[----:B------:R-:W-:Y:S01]  /*0a60*/  IMAD.MOV.U32 R2, RZ, RZ, R18 ;  /* 0x000000ffff027224 */ /* 0x000fe200078e0012 */
[----:B------:R-:W-:Y:S01]  /*0a70*/  MOV R0, 0xaa0 ;  /* 0x00000aa000007802 */ /* 0x000fe20000000f00 */
[----:B------:R-:W-:-:S07]  /*0a80*/  IMAD.MOV.U32 R3, RZ, RZ, R19 ;  /* 0x000000ffff037224 */ /* 0x000fce00078e0013 */
[----:B------:R-:W-:Y:S05]  /*0a90*/  CALL.REL.NOINC `($__internal_34_$__cuda_sm20_div_s64) ;  /* 0x0000002000487944 */ /* 0x000fea0003c00000 */
[----:B------:R-:W-:Y:S01]  /*0aa0*/  MOV R18, R2 ;  /* 0x0000000200127202 */ /* 0x000fe20000000f00 */
[----:B------:R-:W-:-:S07]  /*0ab0*/  IMAD.MOV.U32 R19, RZ, RZ, R3 ;  /* 0x000000ffff137224 */ /* 0x000fce00078e0003 */
.L_x_15346:
[----:B------:R-:W-:Y:S05]  /*0ac0*/  BSYNC.RECONVERGENT B0 ;  /* 0x0000000000007941 */ /* 0x000fea0003800200 */
.L_x_15345:
        /* <DEDUP_REMOVED lines=30> */
.L_x_15350:
[----:B------:R-:W-:Y:S01]  /*0cb0*/  MOV R2, R22 ;  /* 0x0000001600027202 */ /* 0x000fe20000000f00 */
[----:B------:R-:W-:Y:S01]  /*0cc0*/  IMAD.MOV.U32 R3, RZ, RZ, R23 ;  /* 0x000000ffff037224 */ /* 0x000fe200078e0017 */
[----:B------:R-:W-:-:S07]  /*0cd0*/  MOV R0, 0xcf0 ;  /* 0x00000cf000007802 */ /* 0x000fce0000000f00 */
[----:B------:R-:W-:Y:S05]  /*0ce0*/  CALL.REL.NOINC `($__internal_34_$__cuda_sm20_div_s64) ;  /* 0x0000001c00b47944 */ /* 0x000fea0003c00000 */
[----:B------:R-:W-:Y:S01]  /*0cf0*/  IMAD.MOV.U32 R22, RZ, RZ, R2 ;  /* 0x000000ffff167224 */ /* 0x000fe200078e0002 */
[----:B------:R-:W-:-:S07]  /*0d00*/  MOV R23, R3 ;  /* 0x0000000300177202 */ /* 0x000fce0000000f00 */
.L_x_15349:
[----:B------:R-:W-:Y:S05]  /*0d10*/  BSYNC.RECONVERGENT B0 ;  /* 0x0000000000007941 */ /* 0x000fea0003800200 */
.L_x_15348:
        /* <DEDUP_REMOVED lines=30> */
.L_x_15353:
[----:B------:R-:W-:Y:S01]  /*0f00*/  IMAD.MOV.U32 R2, RZ, RZ, R6 ;  /* 0x000000ffff027224 */ /* 0x000fe200078e0006 */
[----:B------:R-:W-:Y:S02]  /*0f10*/  MOV R3, R7 ;  /* 0x0000000700037202 */ /* 0x000fe40000000f00 */
[----:B------:R-:W-:-:S07]  /*0f20*/  MOV R0, 0xf40 ;  /* 0x00000f4000007802 */ /* 0x000fce0000000f00 */
[----:B------:R-:W-:Y:S05]  /*0f30*/  CALL.REL.NOINC `($__internal_34_$__cuda_sm20_div_s64) ;  /* 0x0000001c00207944 */ /* 0x000fea0003c00000 */
[----:B------:R-:W-:Y:S02]  /*0f40*/  IMAD.MOV.U32 R6, RZ, RZ, R2 ;  /* 0x000000ffff067224 */ /* 0x000fe400078e0002 */
[----:B------:R-:W-:-:S07]  /*0f50*/  IMAD.MOV.U32 R7, RZ, RZ, R3 ;  /* 0x000000ffff077224 */ /* 0x000fce00078e0003 */
.L_x_15352:
[----:B------:R-:W-:Y:S05]  /*0f60*/  BSYNC.RECONVERGENT B0 ;  /* 0x0000000000007941 */ /* 0x000fea0003800200 */
.L_x_15351:
        /* <DEDUP_REMOVED lines=30> */
.L_x_15356:
[----:B------:R-:W-:Y:S01]  /*1150*/  IMAD.MOV.U32 R2, RZ, RZ, R8 ;  /* 0x000000ffff027224 */ /* 0x000fe200078e0008 */
[----:B------:R-:W-:Y:S01]  /*1160*/  MOV R0, 0x1190 ;  /* 0x0000119000007802 */ /* 0x000fe20000000f00 */
[----:B------:R-:W-:-:S07]  /*1170*/  IMAD.MOV.U32 R3, RZ, RZ, R9 ;  /* 0x000000ffff037224 */ /* 0x000fce00078e0009 */
[----:B------:R-:W-:Y:S05]  /*1180*/  CALL.REL.NOINC `($__internal_34_$__cuda_sm20_div_s64) ;  /* 0x00000018008c7944 */ /* 0x000fea0003c00000 */
[----:B------:R-:W-:Y:S01]  /*1190*/  MOV R8, R2 ;  /* 0x0000000200087202 */ /* 0x000fe20000000f00 */
[----:B------:R-:W-:-:S07]  /*11a0*/  IMAD.MOV.U32 R9, RZ, RZ, R3 ;  /* 0x000000ffff097224 */ /* 0x000fce00078e0003 */
.L_x_15355:
[----:B------:R-:W-:Y:S05]  /*11b0*/  BSYNC.RECONVERGENT B0 ;  /* 0x0000000000007941 */ /* 0x000fea0003800200 */
.L_x_15354:
        /* <DEDUP_REMOVED lines=30> */
.L_x_15359:
[----:B------:R-:W-:Y:S01]  /*13a0*/  MOV R2, R10 ;  /* 0x0000000a00027202 */ /* 0x000fe20000000f00 */
[----:B------:R-:W-:Y:S01]  /*13b0*/  IMAD.MOV.U32 R3, RZ, RZ, R11 ;  /* 0x000000ffff037224 */ /* 0x000fe200078e000b */
[----:B------:R-:W-:-:S07]  /*13c0*/  MOV R0, 0x13e0 ;  /* 0x000013e000007802 */ /* 0x000fce0000000f00 */
[----:B------:R-:W-:Y:S05]  /*13d0*/  CALL.REL.NOINC `($__internal_34_$__cuda_sm20_div_s64) ;  /* 0x0000001400f87944 */ /* 0x000fea0003c00000 */
[----:B------:R-:W-:Y:S01]  /*13e0*/  IMAD.MOV.U32 R10, RZ, RZ, R2 ;  /* 0x000000ffff0a7224 */ /* 0x000fe200078e0002 */
[----:B------:R-:W-:-:S07]  /*13f0*/  MOV R11, R3 ;  /* 0x00000003000b7202 */ /* 0x000fce0000000f00 */
.L_x_15358:
[----:B------:R-:W-:Y:S05]  /*1400*/  BSYNC.RECONVERGENT B0 ;  /* 0x0000000000007941 */ /* 0x000fea0003800200 */
.L_x_15357:
        /* <DEDUP_REMOVED lines=29> */
.L_x_15362:
[----:B------:R-:W-:Y:S01]  /*15e0*/  IMAD.MOV.U32 R2, RZ, RZ, R12 ;  /* 0x000000ffff027224 */ /* 0x000fe200078e000c */
[----:B------:R-:W-:Y:S01]  /*15f0*/  MOV R0, 0x1620 ;  /* 0x0000162000007802 */ /* 0x000fe20000000f00 */
[----:B------:R-:W-:-:S07]  /*1600*/  IMAD.MOV.U32 R3, RZ, RZ, R13 ;  /* 0x000000ffff037224 */ /* 0x000fce00078e000d */
[----:B------:R-:W-:Y:S05]  /*1610*/  CALL.REL.NOINC `($__internal_34_$__cuda_sm20_div_s64) ;  /* 0x0000001400687944 */ /* 0x000fea0003c00000 */
.L_x_15361:
[----:B------:R-:W-:Y:S05]  /*1620*/  BSYNC.RECONVERGENT B0 ;  /* 0x0000000000007941 */ /* 0x000fea0003800200 */
.L_x_15360:
        /* <DEDUP_REMOVED lines=16> */
.L_x_15365:
[----:B------:R-:W-:-:S13]  /*1730*/  ISETP.GE.U32.AND P0, PT, R4, R5, PT ;  /* 0x000000050400720c */ /* 0x000fda0003f06070 */
[----:B------:R-:W-:Y:S05]  /*1740*/  @P0 BRA `(.L_x_15367) ;  /* 0x0000000000300947 */ /* 0x000fea0003800000 */
[----:B0----5:R-:W0:Y:S01]  /*1750*/  LDC.64 R12, c[0x0][0x398] ;  /* 0x0000e600ff0c7b82 */ /* 0x021e220000000a00 */
[----:B------:R-:W-:Y:S02]  /*1760*/  IMAD.IADD R15, R28, 0x1, R4 ;  /* 0x000000011c0f7824 */ /* 0x000fe400078e0204 */
[----:B------:R-:W-:Y:S02]  /*1770*/  VIADD R4, R4, 0x80 ;  /* 0x0000008004047836 */ /* 0x000fe40000000000 */
[----:B0-----:R-:W-:-:S05]  /*1780*/  IMAD.WIDE.U32 R12, R15, 0x8, R12 ;  /* 0x000000080f0c7825 */ /* 0x001fca00078e000c */
[----:B------:R1:W-:Y:S02]  /*1790*/  STG.E.64 desc[UR6][R12.64], R18 ;  /* 0x000000120c007986 */ /* 0x0003e4000c101b06 */
.L_x_15366:
[----:B------:R-:W-:-:S13]  /*17a0*/  ISETP.GE.U32.AND P0, PT, R4, R5, PT ;  /* 0x000000050400720c */ /* 0x000fda0003f06070 */
[----:B------:R-:W-:Y:S05]  /*17b0*/  @P0 BRA `(.L_x_15368) ;  /* 0x0000000000300947 */ /* 0x000fea0003800000 */
[----:B01----:R-:W0:Y:S01]  /*17c0*/  LDC.64 R12, c[0x0][0x398] ;  /* 0x0000e600ff0c7b82 */ /* 0x003e220000000a00 */
[----:B------:R-:W-:Y:S01]  /*17d0*/  IADD3 R15, PT, PT, R28, R4, RZ ;  /* 0x000000041c0f7210 */ /* 0x000fe20007ffe0ff */
[----:B------:R-:W-:-:S04]  /*17e0*/  VIADD R4, R4, 0x80 ;  /* 0x0000008004047836 */ /* 0x000fc80000000000 */
[----:B0-----:R-:W-:-:S05]  /*17f0*/  IMAD.WIDE.U32 R12, R15, 0x8, R12 ;  /* 0x000000080f0c7825 */ /* 0x001fca00078e000c */
[----:B------:R1:W-:Y:S02]  /*1800*/  STG.E.64 desc[UR6][R12.64], R22 ;  /* 0x000000160c007986 */ /* 0x0003e4000c101b06 */
.L_x_15367:
[----:B------:R-:W-:-:S13]  /*1810*/  ISETP.GE.U32.AND P0, PT, R4, R5, PT ;  /* 0x000000050400720c */ /* 0x000fda0003f06070 */
[----:B------:R-:W-:Y:S05]  /*1820*/  @P0 BRA `(.L_x_15369) ;  /* 0x0000000000340947 */ /* 0x000fea0003800000 */
[----:B01---5:R-:W0:Y:S01]  /*1830*/  LDC.64 R12, c[0x0][0x398] ;  /* 0x0000e600ff0c7b82 */ /* 0x023e220000000a00 */
[----:B------:R-:W-:Y:S01]  /*1840*/  IMAD.IADD R15, R28, 0x1, R4 ;  /* 0x000000011c0f7824 */ /* 0x000fe200078e0204 */
[----:B------:R-:W-:-:S03]  /*1850*/  IADD3 R4, PT, PT, R4, 0x80, RZ ;  /* 0x0000008004047810 */ /* 0x000fc60007ffe0ff */
[----:B0-----:R-:W-:-:S05]  /*1860*/  IMAD.WIDE.U32 R12, R15, 0x8, R12 ;  /* 0x000000080f0c7825 */ /* 0x001fca00078e000c */
[----:B------:R2:W-:Y:S02]  /*1870*/  STG.E.64 desc[UR6][R12.64], R6 ;  /* 0x000000060c007986 */ /* 0x0005e4000c101b06 */
.L_x_15368:
        /* <DEDUP_REMOVED lines=8> */
.L_x_15369:
[----:B------:R-:W-:Y:S05]  /*1900*/  BSYNC.RELIABLE B1 ;  /* 0x0000000000017941 */ /* 0x000fea0003800100 */
.L_x_15364:
[----:B------:R-:W-:-:S13]  /*1910*/  ISETP.GE.U32.AND P0, PT, R4, R5, PT ;  /* 0x000000050400720c */ /* 0x000fda0003f06070 */
[----:B--2--5:R-:W2:Y:S01]  /*1920*/  @!P0 LDC.64 R6, c[0x0][0x398] ;  /* 0x0000e600ff068b82 */ /* 0x024ea20000000a00 */
[----:B------:R-:W-:Y:S01]  /*1930*/  @!P0 IADD3 R9, PT, PT, R28, R4, RZ ;  /* 0x000000041c098210 */ /* 0x000fe20007ffe0ff */
[----:B------:R-:W-:-:S04]  /*1940*/  @!P0 VIADD R4, R4, 0x80 ;  /* 0x0000008004048836 */ /* 0x000fc80000000000 */
[----:B--2---:R-:W-:-:S05]  /*1950*/  @!P0 IMAD.WIDE.U32 R6, R9, 0x8, R6 ;  /* 0x0000000809068825 */ /* 0x004fca00078e0006 */
[----:B------:R3:W-:Y:S02]  /*1960*/  @!P0 STG.E.64 desc[UR6][R6.64], R10 ;  /* 0x0000000a06008986 */ /* 0x0007e4000c101b06 */
.L_x_15370:
[----:B------:R-:W-:Y:S05]  /*1970*/  BSYNC.RECONVERGENT B0 ;  /* 0x0000000000007941 */ /* 0x000fea0003800200 */
.L_x_15363:
        /* <DEDUP_REMOVED lines=8> */
.L_x_15338:
        /* <DEDUP_REMOVED lines=33> */
.L_x_15372:
[----:B------:R-:W-:Y:S01]  /*1c10*/  MOV R2, R12 ;  /* 0x0000000c00027202 */ /* 0x000fe20000000f00 */
[----:B------:R-:W-:Y:S01]  /*1c20*/  IMAD.MOV.U32 R3, RZ, RZ, R13 ;  /* 0x000000ffff037224 */ /* 0x000fe200078e000d */
[----:B------:R-:W-:-:S07]  /*1c30*/  MOV R0, 0x1c50 ;  /* 0x00001c5000007802 */ /* 0x000fce0000000f00 */
[----:B-----5:R-:W-:Y:S05]  /*1c40*/  CALL.REL.NOINC `($__internal_34_$__cuda_sm20_div_s64) ;  /* 0x0000000c00dc7944 */ /* 0x020fea0003c00000 */
[----:B------:R-:W-:Y:S01]  /*1c50*/  IMAD.MOV.U32 R12, RZ, RZ, R2 ;  /* 0x000000ffff0c7224 */ /* 0x000fe200078e0002 */
[----:B------:R-:W-:-:S07]  /*1c60*/  MOV R13, R3 ;  /* 0x00000003000d7202 */ /* 0x000fce0000000f00 */
.L_x_15373:
[----:B------:R-:W-:Y:S05]  /*1c70*/  BSYNC.RECONVERGENT B0 ;  /* 0x0000000000007941 */ /* 0x000fea0003800200 */
.L_x_15371:
        /* <DEDUP_REMOVED lines=27> */
.L_x_15375:
[----:B------:R-:W-:Y:S01]  /*1e30*/  IMAD.MOV.U32 R2, RZ, RZ, R14 ;  /* 0x000000ffff027224 */ /* 0x000fe200078e000e */
[----:B------:R-:W-:Y:S01]  /*1e40*/  MOV R0, 0x1e70 ;  /* 0x00001e7000007802 */ /* 0x000fe20000000f00 */
[----:B------:R-:W-:-:S07]  /*1e50*/  IMAD.MOV.U32 R3, RZ, RZ, R15 ;  /* 0x000000ffff037224 */ /* 0x000fce00078e000f */
[----:B-----5:R-:W-:Y:S05]  /*1e60*/  CALL.REL.NOINC `($__internal_34_$__cuda_sm20_div_s64) ;  /* 0x0000000c00547944 */ /* 0x020fea0003c00000 */
[----:B------:R-:W-:Y:S01]  /*1e70*/  MOV R14, R2 ;  /* 0x00000002000e7202 */ /* 0x000fe20000000f00 */
[----:B------:R-:W-:-:S07]  /*1e80*/  IMAD.MOV.U32 R15, RZ, RZ, R3 ;  /* 0x000000ffff0f7224 */ /* 0x000fce00078e0003 */
.L_x_15376:
[----:B------:R-:W-:Y:S05]  /*1e90*/  BSYNC.RECONVERGENT B0 ;  /* 0x0000000000007941 */ /* 0x000fea0003800200 */
.L_x_15374:
        /* <DEDUP_REMOVED lines=27> */
.L_x_15378:
[----:B------:R-:W-:Y:S01]  /*2050*/  IMAD.MOV.U32 R2, RZ, RZ, R16 ;  /* 0x000000ffff027224 */ /* 0x000fe200078e0010 */
[----:B------:R-:W-:Y:S02]  /*2060*/  MOV R3, R17 ;  /* 0x0000001100037202 */ /* 0x000fe40000000f00 */
[----:B------:R-:W-:-:S07]  /*2070*/  MOV R0, 0x2090 ;  /* 0x0000209000007802 */ /* 0x000fce0000000f00 */
[----:B-----5:R-:W-:Y:S05]  /*2080*/  CALL.REL.NOINC `($__internal_34_$__cuda_sm20_div_s64) ;  /* 0x0000000800cc7944 */ /* 0x020fea0003c00000 */
[----:B------:R-:W-:Y:S02]  /*2090*/  IMAD.MOV.U32 R16, RZ, RZ, R2 ;  /* 0x000000ffff107224 */ /* 0x000fe400078e0002 */
[----:B------:R-:W-:-:S07]  /*20a0*/  IMAD.MOV.U32 R17, RZ, RZ, R3 ;  /* 0x000000ffff117224 */ /* 0x000fce00078e0003 */
.L_x_15379:
[----:B------:R-:W-:Y:S05]  /*20b0*/  BSYNC.RECONVERGENT B0 ;  /* 0x0000000000007941 */ /* 0x000fea0003800200 */
.L_x_15377:
        /* <DEDUP_REMOVED lines=27> */
.L_x_15381:
[----:B------:R-:W-:Y:S01]  /*2270*/  MOV R2, R18 ;  /* 0x0000001200027202 */ /* 0x000fe20000000f00 */
[----:B------:R-:W-:Y:S01]  /*2280*/  IMAD.MOV.U32 R3, RZ, RZ, R19 ;  /* 0x000000ffff037224 */ /* 0x000fe200078e0013 */
[----:B------:R-:W-:-:S07]  /*2290*/  MOV R0, 0x22b0 ;  /* 0x000022b000007802 */ /* 0x000fce0000000f00 */
[----:B-----5:R-:W-:Y:S05]  /*22a0*/  CALL.REL.NOINC `($__internal_34_$__cuda_sm20_div_s64) ;  /* 0x0000000800447944 */ /* 0x020fea0003c00000 */
[----:B------:R-:W-:Y:S01]  /*22b0*/  IMAD.MOV.U32 R18, RZ, RZ, R2 ;  /* 0x000000ffff127224 */ /* 0x000fe200078e0002 */
[----:B------:R-:W-:-:S07]  /*22c0*/  MOV R19, R3 ;  /* 0x0000000300137202 */ /* 0x000fce0000000f00 */
.L_x_15382:
[----:B------:R-:W-:Y:S05]  /*22d0*/  BSYNC.RECONVERGENT B0 ;  /* 0x0000000000007941 */ /* 0x000fea0003800200 */
.L_x_15380:
        /* <DEDUP_REMOVED lines=27> */
.L_x_15384:
[----:B------:R-:W-:Y:S01]  /*2490*/  IMAD.MOV.U32 R2, RZ, RZ, R4 ;  /* 0x000000ffff027224 */ /* 0x000fe200078e0004 */
[----:B------:R-:W-:Y:S01]  /*24a0*/  MOV R0, 0x24d0 ;  /* 0x000024d000007802 */ /* 0x000fe20000000f00 */
[----:B------:R-:W-:-:S07]  /*24b0*/  IMAD.MOV.U32 R3, RZ, RZ, R5 ;  /* 0x000000ffff037224 */ /* 0x000fce00078e0005 */
[----:B------:R-:W-:Y:S05]  /*24c0*/  CALL.REL.NOINC `($__internal_34_$__cuda_sm20_div_s64) ;  /* 0x0000000400bc7944 */ /* 0x000fea0003c00000 */
[----:B------:R-:W-:Y:S01]  /*24d0*/  MOV R4, R2 ;  /* 0x0000000200047202 */ /* 0x000fe20000000f00 */
[----:B------:R-:W-:-:S07]  /*24e0*/  IMAD.MOV.U32 R5, RZ, RZ, R3 ;  /* 0x000000ffff057224 */ /* 0x000fce00078e0003 */
.L_x_15385:
[----:B------:R-:W-:Y:S05]  /*24f0*/  BSYNC.RECONVERGENT B0 ;  /* 0x0000000000007941 */ /* 0x000fea0003800200 */
.L_x_15383:
        /* <DEDUP_REMOVED lines=27> */
.L_x_15387:
[----:B------:R-:W-:Y:S01]  /*26b0*/  IMAD.MOV.U32 R2, RZ, RZ, R6 ;  /* 0x000000ffff027224 */ /* 0x000fe200078e0006 */
[----:B------:R-:W-:Y:S02]  /*26c0*/  MOV R3, R7 ;  /* 0x0000000700037202 */ /* 0x000fe40000000f00 */
[----:B------:R-:W-:-:S07]  /*26d0*/  MOV R0, 0x26f0 ;  /* 0x000026f000007802 */ /* 0x000fce0000000f00 */
[----:B------:R-:W-:Y:S05]  /*26e0*/  CALL.REL.NOINC `($__internal_34_$__cuda_sm20_div_s64) ;  /* 0x0000000400347944 */ /* 0x000fea0003c00000 */
[----:B------:R-:W-:Y:S01]  /*26f0*/  IMAD.MOV.U32 R6, RZ, RZ, R2 ;  /* 0x000000ffff067224 */ /* 0x000fe200078e0002 */
[----:B------:R-:W-:-:S07]  /*2700*/  MOV R7, R3 ;  /* 0x0000000300077202 */ /* 0x000fce0000000f00 */
.L_x_15388:
[----:B------:R-:W-:Y:S05]  /*2710*/  BSYNC.RECONVERGENT B0 ;  /* 0x0000000000007941 */ /* 0x000fea0003800200 */
.L_x_15386:
        /* <DEDUP_REMOVED lines=27> */
.L_x_15390:
[----:B------:R-:W-:Y:S01]  /*28d0*/  MOV R2, R8 ;  /* 0x0000000800027202 */ /* 0x000fe20000000f00 */
[----:B------:R-:W-:Y:S01]  /*28e0*/  IMAD.MOV.U32 R3, RZ, RZ, R9 ;  /* 0x000000ffff037224 */ /* 0x000fe200078e0009 */
[----:B------:R-:W-:-:S07]  /*28f0*/  MOV R0, 0x2910 ;  /* 0x0000291000007802 */ /* 0x000fce0000000f00 */
[----:B------:R-:W-:Y:S05]  /*2900*/  CALL.REL.NOINC `($__internal_34_$__cuda_sm20_div_s64) ;  /* 0x0000000000ac7944 */ /* 0x000fea0003c00000 */
[----:B------:R-:W-:Y:S01]  /*2910*/  MOV R8, R2 ;  /* 0x0000000200087202 */ /* 0x000fe20000000f00 */
[----:B------:R-:W-:-:S07]  /*2920*/  IMAD.MOV.U32 R9, RZ, RZ, R3 ;  /* 0x000000ffff097224 */ /* 0x000fce00078e0003 */
.L_x_15391:
[----:B------:R-:W-:Y:S05]  /*2930*/  BSYNC.RECONVERGENT B0 ;  /* 0x0000000000007941 */ /* 0x000fea0003800200 */
.L_x_15389:
        /* <DEDUP_REMOVED lines=27> */
.L_x_15393:
[----:B------:R-:W-:Y:S01]  /*2af0*/  IMAD.MOV.U32 R2, RZ, RZ, R10 ;  /* 0x000000ffff027224 */ /* 0x000fe200078e000a */
[----:B------:R-:W-:Y:S02]  /*2b00*/  MOV R3, R11 ;  /* 0x0000000b00037202 */ /* 0x000fe40000000f00 */
[----:B------:R-:W-:-:S07]  /*2b10*/  MOV R0, 0x2b30 ;  /* 0x00002b3000007802 */ /* 0x000fce0000000f00 */
[----:B------:R-:W-:Y:S05]  /*2b20*/  CALL.REL.NOINC `($__internal_34_$__cuda_sm20_div_s64) ;  /* 0x0000000000247944 */ /* 0x000fea0003c00000 */
[----:B------:R-:W-:Y:S01]  /*2b30*/  IMAD.MOV.U32 R10, RZ, RZ, R2 ;  /* 0x000000ffff0a7224 */ /* 0x000fe200078e0002 */
[----:B------:R-:W-:-:S07]  /*2b40*/  MOV R11, R3 ;  /* 0x00000003000b7202 */ /* 0x000fce0000000f00 */
.L_x_15394:
[----:B------:R-:W-:Y:S05]  /*2b50*/  BSYNC.RECONVERGENT B0 ;  /* 0x0000000000007941 */ /* 0x000fea0003800200 */
.L_x_15392:
[----:B------:R-:W0:Y:S02]  /*2b60*/  LDC.64 R2, c[0x0][0x398] ;  /* 0x0000e600ff027b82 */ /* 0x000e240000000a00 */
[----:B0-----:R-:W-:-:S04]  /*2b70*/  IMAD.WIDE.U32 R28, R28, 0x8, R2 ;  /* 0x000000081c1c7825 */ /* 0x001fc800078e0002 */
[----:B------:R-:W-:-:S05]  /*2b80*/  IMAD.WIDE.U32 R28, R22, 0x40, R28 ;  /* 0x00000040161c7825 */ /* 0x000fca00078e001c */
[----:B------:R-:W-:Y:S04]  /*2b90*/  STG.E.ENL2.256 desc[UR6][R28.64], R12, R16 ;  /* 0xf800000c1c10797f */ /* 0x000fe8000f121806 */
[----:B------:R-:W-:Y:S01]  /*2ba0*/  STG.E.ENL2.256 desc[UR6][R28.64+0x20], R4, R8 ;  /* 0xf80001041c08797f */ /* 0x000fe2000f121806 */
[----:B------:R-:W-:Y:S05]  /*2bb0*/  EXIT ;  /* 0x000000000000794d */ /* 0x000fea0003800000 */
        .weak           $__internal_34_$__cuda_sm20_div_s64
        .type           $__internal_34_$__cuda_sm20_div_s64,@function
        .size           $__internal_34_$__cuda_sm20_div_s64,(.L_x_23063 - $__internal_34_$__cuda_sm20_div_s64)
$__internal_34_$__cuda_sm20_div_s64:
        /* <DEDUP_REMOVED lines=83> */
[----:B------:R-:W-:Y:S05]  /*30f0*/  RET.REL.NODEC R20 `(_ZN2at6native29vectorized_elementwise_kernelILi8ENS0_13BUnaryFunctorIlllZZZNS0_15binary_internal21div_trunc_kernel_cudaERNS_18TensorIteratorBaseEENKUlvE_clEvENKUlvE2_clEvEUlllE_EESt5arrayIPcLm2EEEEviT0_T1_) ;  /* 0xffffffcc14c07950 */ /* 0x000fea0003c3ffff */
.L_x_15395:
        /* <DEDUP_REMOVED lines=16> */
.L_x_23063:


//--------------------- .text._ZN2at6native18elementwise_kernelILi128ELi4EZNS0_15gpu_kernel_implINS0_13AUnaryFunctorIlllZZZNS0_15binary_internal21div_trunc_kernel_cudaERNS_18TensorIteratorBaseEENKUlvE_clEvENKUlvE2_clEvEUlllE_EEEEvS6_RKT_EUliE_EEviT1_ --------------------------
	.section	.text._ZN2at6native18elementwise_kernelILi128ELi4EZNS0_15gpu_kernel_implINS0_13AUnaryFunctorIlllZZZNS0_15binary_internal21div_trunc_kernel_cudaERNS_18TensorIteratorBaseEENKUlvE_clEvENKUlvE2_clEvEUlllE_EEEEvS6_RKT_EUliE_EEviT1_,"ax",@progbits
	.align	128
        .global         _ZN2at6native18elementwise_kernelILi128ELi4EZNS0_15gpu_kernel_implINS0_13AUnaryFunctorIlllZZZNS0_15binary_internal21div_trunc_kernel_cudaERNS_18TensorIteratorBaseEENKUlvE_clEvENKUlvE2_clEvEUlllE_EEEEvS6_RKT_EUliE_EEviT1_
        .type           _ZN2at6native18elementwise_kernelILi128ELi4EZNS0_15gpu_kernel_implINS0_13AUnaryFunctorIlllZZZNS0_15binary_internal21div_trunc_kernel_cudaERNS_18TensorIteratorBaseEENKUlvE_clEvENKUlvE2_clEvEUlllE_EEEEvS6_RKT_EUliE_EEviT1_,@function
        .size           _ZN2at6native18elementwise_kernelILi128ELi4EZNS0_15gpu_kernel_implINS0_13AUnaryFunctorIlllZZZNS0_15binary_internal21div_trunc_kernel_cudaERNS_18TensorIteratorBaseEENKUlvE_clEvENKUlvE2_clEvEUlllE_EEEEvS6_RKT_EUliE_EEviT1_,(.L_x_23064 - _ZN2at6native18elementwise_kernelILi128ELi4EZNS0_15gpu_kernel_implINS0_13AUnaryFunctorIlllZZZNS0_15binary_internal21div_trunc_kernel_cudaERNS_18TensorIteratorBaseEENKUlvE_clEvENKUlvE2_clEvEUlllE_EEEEvS6_RKT_EUliE_EEviT1_)
        .other          _ZN2at6native18elementwise_kernelILi128ELi4EZNS0_15gpu_kernel_implINS0_13AUnaryFunctorIlllZZZNS0_15binary_internal21div_trunc_kernel_cudaERNS_18TensorIteratorBaseEENKUlvE_clEvENKUlvE2_clEvEUlllE_EEEEvS6_RKT_EUliE_EEviT1_,@"STO_CUDA_ENTRY STV_DEFAULT"
_ZN2at6native18elementwise_kernelILi128ELi4EZNS0_15gpu_kernel_implINS0_13AUnaryFunctorIlllZZZNS0_15binary_internal21div_trunc_kernel_cudaERNS_18TensorIteratorBaseEENKUlvE_clEvENKUlvE2_clEvEUlllE_EEEEvS6_RKT_EUliE_EEviT1_:
.text._ZN2at6native18elementwise_kernelILi128ELi4EZNS0_15gpu_kernel_implINS0_13AUnaryFunctorIlllZZZNS0_15binary_internal21div_trunc_kernel_cudaERNS_18TensorIteratorBaseEENKUlvE_clEvENKUlvE2_clEvEUlllE_EEEEvS6_RKT_EUliE_EEviT1_:
        /* <DEDUP_REMOVED lines=320> */
.L_x_15398:
        /* <DEDUP_REMOVED lines=17> */
.L_x_15402:
[----:B------:R0:W5:Y:S01]  /*1510*/  LDG.E.U8 R8, desc[UR36][R16.64] ;  /* 0x0000002410087981 */ /* 0x000162000c1e1100 */
[----:B------:R-:W-:Y:S01]  /*1520*/  MOV R9, RZ ;  /* 0x000000ff00097202 */ /* 0x000fe20000000f00 */
[----:B------:R-:W-:Y:S06]  /*1530*/  BRA `(.L_x_15404) ;  /* 0x0000000c00387947 */ /* 0x000fec0003800000 */
.L_x_15401:
        /* <DEDUP_REMOVED lines=8> */
.L_x_15406:
[----:B------:R-:W2:Y:S02]  /*15c0*/  LDG.E R8, desc[UR36][R16.64] ;  /* 0x0000002410087981 */ /* 0x000ea4000c1e1900 */
[----:B--2---:R-:W-:Y:S01]  /*15d0*/  SHF.R.S32.HI R9, RZ, 0x1f, R8 ;  /* 0x0000001fff097819 */ /* 0x004fe20000011408 */
[----:B------:R-:W-:Y:S06]  /*15e0*/  BRA `(.L_x_15404) ;  /* 0x0000000c000c7947 */ /* 0x000fec0003800000 */
.L_x_15400:
        /* <DEDUP_REMOVED lines=9> */
.L_x_15408:
[----:B------:R-:W2:Y:S02]  /*1680*/  LDG.E.U16 R0, desc[UR36][R16.64] ;  /* 0x0000002410007981 */ /* 0x000ea4000c1e1500 */
[----:B--2---:R-:W-:-:S04]  /*1690*/  HADD2.F32 R0, -RZ, R0.H0_H0 ;  /* 0x20000000ff007230 */ /* 0x004fc80000004100 */
[----:B------:R0:W1:Y:S01]  /*16a0*/  F2I.S64.TRUNC R8, R0 ;  /* 0x0000000000087311 */ /* 0x000062000020d900 */
[----:B------:R-:W-:Y:S05]  /*16b0*/  BRA `(.L_x_15404) ;  /* 0x0000000800d87947 */ /* 0x000fea0003800000 */
.L_x_15407:
        /* <DEDUP_REMOVED lines=9> */
.L_x_15410:
[----:B------:R-:W2:Y:S02]  /*1750*/  LDG.E.U16 R0, desc[UR36][R16.64] ;  /* 0x0000002410007981 */ /* 0x000ea4000c1e1500 */
[----:B--2---:R-:W-:-:S04]  /*1760*/  HADD2.F32 R0, -RZ, R0.H0_H0 ;  /* 0x20000000ff007230 */ /* 0x004fc80000004100 */
[----:B------:R0:W1:Y:S01]  /*1770*/  F2I.S64.TRUNC R8, R0 ;  /* 0x0000000000087311 */ /* 0x000062000020d900 */
[----:B------:R-:W-:Y:S05]  /*1780*/  BRA `(.L_x_15404) ;  /* 0x0000000800a47947 */ /* 0x000fea0003800000 */
.L_x_15409:
[----:B------:R-:W2:Y:S02]  /*1790*/  LDG.E.64 R8, desc[UR36][R16.64] ;  /* 0x0000002410087981 */ /* 0x000ea4000c1e1b00 */
[----:B--2---:R-:W0:Y:S01]  /*17a0*/  F2I.S64.F64.TRUNC R8, R8 ;  /* 0x0000000800087311 */ /* 0x004e22000030d900 */
[----:B------:R-:W-:Y:S05]  /*17b0*/  BRA `(.L_x_15404) ;  /* 0x0000000800987947 */ /* 0x000fea0003800000 */
.L_x_15399:
        /* <DEDUP_REMOVED lines=13> */
.L_x_15413:
[----:B------:R-:W2:Y:S02]  /*1890*/  LDG.E.64 R8, desc[UR36][R16.64] ;  /* 0x0000002410087981 */ /* 0x000ea4000c1e1b00 */
[----:B--2---:R-:W0:Y:S01]  /*18a0*/  F2I.S64.F64.TRUNC R8, R8 ;  /* 0x0000000800087311 */ /* 0x004e22000030d900 */
[----:B------:R-:W-:Y:S05]  /*18b0*/  BRA `(.L_x_15404) ;  /* 0x0000000800587947 */ /* 0x000fea0003800000 */
.L_x_15412:
        /* <DEDUP_REMOVED lines=26> */
.L_x_15415:
        /* <DEDUP_REMOVED lines=13> */
.L_x_15414:
[----:B------:R-:W2:Y:S02]  /*1b30*/  LDG.E.U16 R8, desc[UR36][R16.64] ;  /* 0x0000002410087981 */ /* 0x000ea4000c1e1500 */
[----:B--2---:R-:W-:-:S06]  /*1b40*/  IMAD.U32 R8, R8, 0x10000, RZ ;  /* 0x0001000008087824 */ /* 0x004fcc00078e00ff */
[----:B------:R-:W4:Y:S01]  /*1b50*/  F2I.S64.TRUNC R8, R8 ;  /* 0x0000000800087311 */ /* 0x000f22000020d900 */
[----:B------:R-:W-:Y:S05]  /*1b60*/  BRA `(.L_x_15404) ;  /* 0x0000000400ac7947 */ /* 0x000fea0003800000 */
.L_x_15411:
        /* <DEDUP_REMOVED lines=11> */
.L_x_15418:
        /* <DEDUP_REMOVED lines=21> */
.L_x_15422:
[----:B------:R-:W-:Y:S05]  /*1d70*/  BSYNC.RECONVERGENT B1 ;  /* 0x0000000000017941 */ /* 0x000fea0003800200 */
.L_x_15421:
[----:B------:R-:W-:Y:S01]  /*1d80*/  IMAD.SHL.U32 R0, R0, 0x100000, RZ ;  /* 0x0010000000007824 */ /* 0x000fe200078e00ff */
[----:B------:R-:W-:-:S04]  /*1d90*/  LEA R2, R2, 0x3b800000, 0x17 ;  /* 0x3b80000002027811 */ /* 0x000fc800078eb8ff */
[----:B------:R-:W-:-:S07]  /*1da0*/  LOP3.LUT R8, R2, R0, R7, 0xfe, !PT ;  /* 0x0000000002087212 */ /* 0x000fce00078efe07 */
.L_x_15420:
[----:B------:R-:W-:Y:S05]  /*1db0*/  BSYNC.RECONVERGENT B0 ;  /* 0x0000000000007941 */ /* 0x000fea0003800200 */
.L_x_15419:
[----:B------:R-:W0:Y:S01]  /*1dc0*/  F2I.S64.TRUNC R8, R8 ;  /* 0x0000000800087311 */ /* 0x000e22000020d900 */
[----:B------:R-:W-:Y:S05]  /*1dd0*/  BRA `(.L_x_15404) ;  /* 0x0000000400107947 */ /* 0x000fea0003800000 */
.L_x_15417:
        /* <DEDUP_REMOVED lines=21> */
.L_x_15426:
[----:B------:R-:W-:Y:S05]  /*1f30*/  BSYNC.RECONVERGENT B1 ;  /* 0x0000000000017941 */ /* 0x000fea0003800200 */
.L_x_15425:
[----:B------:R-:W-:Y:S01]  /*1f40*/  IMAD.SHL.U32 R0, R0, 0x200000, RZ ;  /* 0x0020000000007824 */ /* 0x000fe200078e00ff */
[----:B------:R-:W-:-:S04]  /*1f50*/  LEA R2, R2, 0x37800000, 0x17 ;  /* 0x3780000002027811 */ /* 0x000fc800078eb8ff */
[----:B------:R-:W-:-:S07]  /*1f60*/  LOP3.LUT R8, R2, R0, R7, 0xfe, !PT ;  /* 0x0000000002087212 */ /* 0x000fce00078efe07 */
.L_x_15424:
[----:B------:R-:W-:Y:S05]  /*1f70*/  BSYNC.RECONVERGENT B0 ;  /* 0x0000000000007941 */ /* 0x000fea0003800200 */
.L_x_15423:
[----:B------:R-:W0:Y:S01]  /*1f80*/  F2I.S64.TRUNC R8, R8 ;  /* 0x0000000800087311 */ /* 0x000e22000020d900 */
[----:B------:R-:W-:Y:S05]  /*1f90*/  BRA `(.L_x_15404) ;  /* 0x0000000000a07947 */ /* 0x000fea0003800000 */
.L_x_15416:
[----:B------:R-:W-:-:S09]  /*1fa0*/  UISETP.NE.AND UP0, UPT, UR4, 0x1c, UPT ;  /* 0x0000001c0400788c */ /* 0x000fd2000bf05270 */
[----:B------:R-:W-:Y:S05]  /*1fb0*/  BRA.U !UP0, `(.L_x_15427) ;  /* 0x0000000108907547 */ /* 0x000fea000b800000 */
[----:B------:R-:W-:-:S09]  /*1fc0*/  UISETP.NE.AND UP0, UPT, UR4, 0x1d, UPT ;  /* 0x0000001d0400788c */ /* 0x000fd2000bf05270 */
[----:B------:R-:W-:Y:S05]  /*1fd0*/  BRA.U !UP0, `(.L_x_15428) ;  /* 0x0000000108807547 */ /* 0x000fea000b800000 */
[----:B------:R-:W-:-:S09]  /*1fe0*/  UISETP.NE.AND UP0, UPT, UR4, 0x2c, UPT ;  /* 0x0000002c0400788c */ /* 0x000fd2000bf05270 */
[----:B------:R-:W-:Y:S05]  /*1ff0*/  BRA.U !UP0, `(.L_x_15429) ;  /* 0x00000001084c7547 */ /* 0x000fea000b800000 */
.L_x_15403:
        /* <DEDUP_REMOVED lines=16> */
.L_x_15405:
[----:B------:R-:W2:Y:S02]  /*2100*/  LDG.E.S16 R8, desc[UR36][R16.64] ;  /* 0x0000002410087981 */ /* 0x000ea4000c1e1700 */
[----:B--2---:R-:W-:Y:S01]  /*2110*/  SHF.R.S32.HI R9, RZ, 0x1f, R8 ;  /* 0x0000001fff097819 */ /* 0x004fe20000011408 */
[----:B------:R-:W-:Y:S06]  /*2120*/  BRA `(.L_x_15404) ;  /* 0x00000000003c7947 */ /* 0x000fec0003800000 */
.L_x_15429:
        /* <DEDUP_REMOVED lines=8> */
.L_x_15431:
[----:B------:R-:W-:Y:S05]  /*21b0*/  BSYNC.RECONVERGENT B0 ;  /* 0x0000000000007941 */ /* 0x000fea0003800200 */
.L_x_15430:
[----:B------:R-:W0:Y:S01]  /*21c0*/  F2I.S64.TRUNC R8, R8 ;  /* 0x0000000800087311 */ /* 0x000e22000020d900 */
[----:B------:R-:W-:Y:S05]  /*21d0*/  BRA `(.L_x_15404) ;  /* 0x0000000000107947 */ /* 0x000fea0003800000 */
.L_x_15428:
[----:B------:R0:W5:Y:S01]  /*21e0*/  LDG.E.64 R8, desc[UR36][R16.64] ;  /* 0x0000002410087981 */ /* 0x000162000c1e1b00 */
[----:B------:R-:W-:Y:S05]  /*21f0*/  BRA `(.L_x_15404) ;  /* 0x0000000000087947 */ /* 0x000fea0003800000 */
.L_x_15427:
[----:B------:R0:W5:Y:S01]  /*2200*/  LDG.E R8, desc[UR36][R16.64] ;  /* 0x0000002410087981 */ /* 0x000162000c1e1900 */
[----:B------:R-:W-:-:S07]  /*2210*/  IMAD.MOV.U32 R9, RZ, RZ, RZ ;  /* 0x000000ffff097224 */ /* 0x000fce00078e00ff */
.L_x_15404:
[----:B------:R-:W0:Y:S01]  /*2220*/  LDCU UR4, c[0x0][0x59c] ;  /* 0x0000b380ff0477ac */ /* 0x000e220008000800 */
[----:B------:R-:W-:Y:S01]  /*2230*/  BSSY.RECONVERGENT B0, `(.L_x_15432) ;  /* 0x000001e000007945 */ /* 0x000fe20003800200 */
[----:B012345:R-:W-:-:S04]  /*2240*/  LOP3.LUT R0, R9, UR4, RZ, 0xfc, !PT ;  /* 0x0000000409007c12 */ /* 0x03ffc8000f8efcff */
[----:B------:R-:W-:-:S13]  /*2250*/  ISETP.NE.U32.AND P0, PT, R0, RZ, PT ;  /* 0x000000ff0000720c */ /* 0x000fda0003f05070 */
[----:B------:R-:W-:Y:S05]  /*2260*/  @P0 BRA `(.L_x_15433) ;  /* 0x0000000000540947 */ /* 0x000fea0003800000 */
[----:B------:R-:W0:Y:S01]  /*2270*/  I2F.U32.RP R0, R8 ;  /* 0x0000000800007306 */ /* 0x000e220000209000 */
[----:B------:R-:W1:Y:S01]  /*2280*/  LDCU UR4, c[0x0][0x598] ;  /* 0x0000b300ff0477ac */ /* 0x000e620008000800 */
[----:B------:R-:W-:-:S06]  /*2290*/  ISETP.NE.U32.AND P2, PT, R8, RZ, PT ;  /* 0x000000ff0800720c */ /* 0x000fcc0003f45070 */
[----:B0-----:R-:W0:Y:S02]  /*22a0*/  MUFU.RCP R0, R0 ;  /* 0x0000000000007308 */ /* 0x001e240000001000 */
[----:B0-----:R-:W-:-:S06]  /*22b0*/  IADD3 R2, PT, PT, R0, 0xffffffe, RZ ;  /* 0x0ffffffe00027810 */ /* 0x001fcc0007ffe0ff */
[----:B------:R0:W2:Y:S02]  /*22c0*/  F2I.FTZ.U32.TRUNC.NTZ R3, R2 ;  /* 0x0000000200037305 */ /* 0x0000a4000021f000 */
[----:B0-----:R-:W-:Y:S02]  /*22d0*/  IMAD.MOV.U32 R2, RZ, RZ, RZ ;  /* 0x000000ffff027224 */ /* 0x001fe400078e00ff */
[----:B--2---:R-:W-:-:S04]  /*22e0*/  IMAD.MOV R5, RZ, RZ, -R3 ;  /* 0x000000ffff057224 */ /* 0x004fc800078e0a03 */
[----:B------:R-:W-:-:S04]  /*22f0*/  IMAD R5, R5, R8, RZ ;  /* 0x0000000805057224 */ /* 0x000fc800078e02ff */
[----:B------:R-:W-:-:S04]  /*2300*/  IMAD.HI.U32 R3, R3, R5, R2 ;  /* 0x0000000503037227 */ /* 0x000fc800078e0002 */
[----:B------:R-:W-:Y:S02]  /*2310*/  IMAD.MOV.U32 R5, RZ, RZ, RZ ;  /* 0x000000ffff057224 */ /* 0x000fe400078e00ff */
[----:B-1----:R-:W-:-:S05]  /*2320*/  IMAD.HI.U32 R4, R3, UR4, RZ ;  /* 0x0000000403047c27 */ /* 0x002fca000f8e00ff */
[----:B------:R-:W-:-:S05]  /*2330*/  IADD3 R3, PT, PT, -R4, RZ, RZ ;  /* 0x000000ff04037210 */ /* 0x000fca0007ffe1ff */
[----:B------:R-:W-:-:S05]  /*2340*/  IMAD R3, R8, R3, UR4 ;  /* 0x0000000408037e24 */ /* 0x000fca000f8e0203 */
[----:B------:R-:W-:-:S13]  /*2350*/  ISETP.GE.U32.AND P0, PT, R3, R8, PT ;  /* 0x000000080300720c */ /* 0x000fda0003f06070 */
[----:B------:R-:W-:Y:S02]  /*2360*/  @P0 IMAD.IADD R3, R3, 0x1, -R8 ;  /* 0x0000000103030824 */ /* 0x000fe400078e0a08 */
[----:B------:R-:W-:-:S03]  /*2370*/  @P0 VIADD R4, R4, 0x1 ;  /* 0x0000000104040836 */ /* 0x000fc60000000000 */
[----:B------:R-:W-:-:S13]  /*2380*/  ISETP.GE.U32.AND P1, PT, R3, R8, PT ;  /* 0x000000080300720c */ /* 0x000fda0003f26070 */
[----:B------:R-:W-:Y:S02]  /*2390*/  @P1 IADD3 R4, PT, PT, R4, 0x1, RZ ;  /* 0x0000000104041810 */ /* 0x000fe40007ffe0ff */
[----:B------:R-:W-:Y:S01]  /*23a0*/  @!P2 LOP3.LUT R4, RZ, R8, RZ, 0x33, !PT ;  /* 0x00000008ff04a212 */ /* 0x000fe200078e33ff */
[----:B------:R-:W-:Y:S06]  /*23b0*/  BRA `(.L_x_15434) ;  /* 0x0000000000147947 */ /* 0x000fec0003800000 */
.L_x_15433:
[----:B------:R-:W-:Y:S01]  /*23c0*/  IMAD.MOV.U32 R0, RZ, RZ, R8 ;  /* 0x000000ffff007224 */ /* 0x000fe200078e0008 */
[----:B------:R-:W-:-:S07]  /*23d0*/  MOV R8, 0x23f0 ;  /* 0x000023f000087802 */ /* 0x000fce0000000f00 */
[----:B------:R-:W-:Y:S05]  /*23e0*/  CALL.REL.NOINC `($__internal_35_$__cuda_sm20_div_s64) ;  /* 0x000000a000ec7944 */ /* 0x000fea0003c00000 */
[----:B------:R-:W-:Y:S01]  /*23f0*/  MOV R4, R2 ;  /* 0x0000000200047202 */ /* 0x000fe20000000f00 */
[----:B------:R-:W-:-:S07]  /*2400*/  IMAD.MOV.U32 R5, RZ, RZ, R3 ;  /* 0x000000ffff057224 */ /* 0x000fce00078e0003 */
.L_x_15434:
[----:B------:R-:W-:Y:S05]  /*2410*/  BSYNC.RECONVERGENT B0 ;  /* 0x0000000000007941 */ /* 0x000fea0003800200 */
.L_x_15432:
        /* <DEDUP_REMOVED lines=16> */
.L_x_15438:
[----:B------:R0:W-:Y:S01]  /*2520*/  STG.E.U8 desc[UR36][R2.64], R4 ;  /* 0x0000000402007986 */ /* 0x0001e2000c101124 */
[----:B------:R-:W-:Y:S05]  /*2530*/  BRA `(.L_x_15440) ;  /* 0x0000000c003c7947 */ /* 0x000fea0003800000 */
.L_x_15437:
        /* <DEDUP_REMOVED lines=8> */
.L_x_15442:
[----:B------:R0:W-:Y:S01]  /*25c0*/  STG.E desc[UR36][R2.64], R4 ;  /* 0x0000000402007986 */ /* 0x0001e2000c101924 */
[----:B------:R-:W-:Y:S05]  /*25d0*/  BRA `(.L_x_15440) ;  /* 0x0000000c00147947 */ /* 0x000fea0003800000 */
.L_x_15441:
[----:B------:R0:W-:Y:S01]  /*25e0*/  STG.E.U16 desc[UR36][R2.64], R4 ;  /* 0x0000000402007986 */ /* 0x0001e2000c101524 */
[----:B------:R-:W-:Y:S05]  /*25f0*/  BRA `(.L_x_15440) ;  /* 0x0000000c000c7947 */ /* 0x000fea0003800000 */
.L_x_15436:
        /* <DEDUP_REMOVED lines=9> */
.L_x_15444:
[----:B------:R-:W0:Y:S02]  /*2690*/  I2F.S64 R0, R4 ;  /* 0x0000000400007312 */ /* 0x000e240000301400 */
[----:B0-----:R-:W-:-:S05]  /*26a0*/  F2FP.F16.F32.PACK_AB R0, RZ, R0 ;  /* 0x00000000ff00723e */ /* 0x001fca00000000ff */
[----:B------:R0:W-:Y:S01]  /*26b0*/  STG.E.U16 desc[UR36][R2.64], R0 ;  /* 0x0000000002007986 */ /* 0x0001e2000c101524 */
[----:B------:R-:W-:Y:S05]  /*26c0*/  BRA `(.L_x_15440) ;  /* 0x0000000800d87947 */ /* 0x000fea0003800000 */
.L_x_15443:
        /* <DEDUP_REMOVED lines=10> */
.L_x_15446:
[----:B------:R-:W0:Y:S02]  /*2770*/  I2F.S64 R4, R4 ;  /* 0x0000000400047312 */ /* 0x000e240000301400 */
[----:B0-----:R-:W-:-:S04]  /*2780*/  F2FP.F16.F32.PACK_AB R5, RZ, R4 ;  /* 0x00000004ff05723e */ /* 0x001fc800000000ff */
[----:B------:R-:W-:-:S05]  /*2790*/  PRMT R5, R5, 0x5410, RZ ;  /* 0x0000541005057816 */ /* 0x000fca00000000ff */
[----:B------:R0:W-:Y:S01]  /*27a0*/  STG.E desc[UR36][R2.64], R5 ;  /* 0x0000000502007986 */ /* 0x0001e2000c101924 */
[----:B------:R-:W-:Y:S05]  /*27b0*/  BRA `(.L_x_15440) ;  /* 0x00000008009c7947 */ /* 0x000fea0003800000 */
.L_x_15445:
[----:B------:R-:W0:Y:S02]  /*27c0*/  I2F.F64.S64 R4, R4 ;  /* 0x0000000400047312 */ /* 0x000e240000301c00 */
[----:B0-----:R0:W-:Y:S01]  /*27d0*/  STG.E.64 desc[UR36][R2.64], R4 ;  /* 0x0000000402007986 */ /* 0x0011e2000c101b24 */
[----:B------:R-:W-:Y:S05]  /*27e0*/  BRA `(.L_x_15440) ;  /* 0x0000000800907947 */ /* 0x000fea0003800000 */
.L_x_15435:
        /* <DEDUP_REMOVED lines=13> */
.L_x_15449:
[----:B------:R-:W0:Y:S01]  /*28c0*/  I2F.F64.S64 R4, R4 ;  /* 0x0000000400047312 */ /* 0x000e220000301c00 */
[----:B------:R-:W-:-:S05]  /*28d0*/  CS2R R6, SRZ ;  /* 0x0000000000067805 */ /* 0x000fca000001ff00 */
[----:B0-----:R0:W-:Y:S01]  /*28e0*/  STG.E.128 desc[UR36][R2.64], R4 ;  /* 0x0000000402007986 */ /* 0x0011e2000c101d24 */
[----:B------:R-:W-:Y:S05]  /*28f0*/  BRA `(.L_x_15440) ;  /* 0x00000008004c7947 */ /* 0x000fea0003800000 */
.L_x_15448:
        /* <DEDUP_REMOVED lines=19> */
.L_x_15453:
[----:B------:R-:W-:Y:S05]  /*2a30*/  BSYNC.RECONVERGENT B0 ;  /* 0x0000000000007941 */ /* 0x000fea0003800200 */
.L_x_15452:
[----:B------:R-:W-:-:S05]  /*2a40*/  LOP3.LUT R7, R0, 0x80, R7, 0xf8, !PT ;  /* 0x0000008000077812 */ /* 0x000fca00078ef807 */
[----:B------:R0:W-:Y:S01]  /*2a50*/  STG.E.U8 desc[UR36][R2.64], R7 ;  /* 0x0000000702007986 */ /* 0x0001e2000c101124 */
[----:B------:R-:W-:Y:S05]  /*2a60*/  BRA `(.L_x_15440) ;  /* 0x0000000400f07947 */ /* 0x000fea0003800000 */
.L_x_15451:
        /* <DEDUP_REMOVED lines=15> */
.L_x_15455:
[----:B------:R-:W-:Y:S05]  /*2b60*/  BSYNC.RECONVERGENT B0 ;  /* 0x0000000000007941 */ /* 0x000fea0003800200 */
.L_x_15454:
[----:B------:R-:W-:-:S05]  /*2b70*/  LOP3.LUT R7, R0, 0x80, R7, 0xf8, !PT ;  /* 0x0000008000077812 */ /* 0x000fca00078ef807 */
[----:B------:R0:W-:Y:S01]  /*2b80*/  STG.E.U8 desc[UR36][R2.64], R7 ;  /* 0x0000000702007986 */ /* 0x0001e2000c101124 */
[----:B------:R-:W-:Y:S05]  /*2b90*/  BRA `(.L_x_15440) ;  /* 0x0000000400a47947 */ /* 0x000fea0003800000 */
.L_x_15450:
[----:B------:R-:W0:Y:S02]  /*2ba0*/  I2F.S64 R0, R4 ;  /* 0x0000000400007312 */ /* 0x000e240000301400 */
[----:B0-----:R-:W-:-:S05]  /*2bb0*/  F2FP.BF16.F32.PACK_AB R0, RZ, R0 ;  /* 0x00000000ff00723e */ /* 0x001fca00000010ff */
[----:B------:R0:W-:Y:S01]  /*2bc0*/  STG.E.U16 desc[UR36][R2.64], R0 ;  /* 0x0000000002007986 */ /* 0x0001e2000c101524 */
[----:B------:R-:W-:Y:S05]  /*2bd0*/  BRA `(.L_x_15440) ;  /* 0x0000000400947947 */ /* 0x000fea0003800000 */
.L_x_15447:
        /* <DEDUP_REMOVED lines=10> */
.L_x_15458:
        /* <DEDUP_REMOVED lines=13> */
.L_x_15461:
[----:B------:R-:W-:-:S04]  /*2d50*/  SHF.R.U32.HI R0, RZ, 0x14, R5 ;  /* 0x00000014ff007819 */ /* 0x000fc80000011605 */
[----:B------:R-:W-:-:S04]  /*2d60*/  LOP3.LUT R0, R0, 0x1, RZ, 0xc0, !PT ;  /* 0x0000000100007812 */ /* 0x000fc800078ec0ff */
[----:B------:R-:W-:-:S04]  /*2d70*/  IADD3 R0, PT, PT, R5, 0x487ffff, R0 ;  /* 0x0487ffff05007810 */ /* 0x000fc80007ffe000 */
[----:B------:R-:W-:-:S04]  /*2d80*/  SHF.R.U32.HI R0, RZ, 0x14, R0 ;  /* 0x00000014ff007819 */ /* 0x000fc80000011600 */
[----:B------:R-:W-:-:S07]  /*2d90*/  LOP3.LUT R4, R0, 0xff, RZ, 0xc0, !PT ;  /* 0x000000ff00047812 */ /* 0x000fce00078ec0ff */
.L_x_15462:
[----:B------:R-:W-:-:S04]  /*2da0*/  SHF.R.U32.HI R5, RZ, 0x18, R5 ;  /* 0x00000018ff057819 */ /* 0x000fc80000011605 */
[----:B------:R-:W-:-:S04]  /*2db0*/  LOP3.LUT R4, R4, 0x80, R5, 0xf8, !PT ;  /* 0x0000008004047812 */ /* 0x000fc800078ef805 */
[----:B------:R-:W-:-:S07]  /*2dc0*/  PRMT R0, R4, 0x7610, R0 ;  /* 0x0000761004007816 */ /* 0x000fce0000000000 */
.L_x_15460:
[----:B------:R-:W-:Y:S05]  /*2dd0*/  BSYNC.RECONVERGENT B0 ;  /* 0x0000000000007941 */ /* 0x000fea0003800200 */
.L_x_15459:
[----:B------:R1:W-:Y:S01]  /*2de0*/  STG.E.U8 desc[UR36][R2.64], R0 ;  /* 0x0000000002007986 */ /* 0x0003e2000c101124 */
[----:B------:R-:W-:Y:S05]  /*2df0*/  BRA `(.L_x_15440) ;  /* 0x00000004000c7947 */ /* 0x000fea0003800000 */
.L_x_15457:
        /* <DEDUP_REMOVED lines=13> */
.L_x_15465:
[----:B------:R-:W-:-:S04]  /*2ed0*/  SHF.R.U32.HI R0, RZ, 0x15, R5 ;  /* 0x00000015ff007819 */ /* 0x000fc80000011605 */
[----:B------:R-:W-:-:S04]  /*2ee0*/  LOP3.LUT R0, R0, 0x1, RZ, 0xc0, !PT ;  /* 0x0000000100007812 */ /* 0x000fc800078ec0ff */
[----:B------:R-:W-:-:S04]  /*2ef0*/  IADD3 R0, PT, PT, R5, 0x88fffff, R0 ;  /* 0x088fffff05007810 */ /* 0x000fc80007ffe000 */
[----:B------:R-:W-:-:S04]  /*2f00*/  SHF.R.U32.HI R0, RZ, 0x15, R0 ;  /* 0x00000015ff007819 */ /* 0x000fc80000011600 */
[----:B------:R-:W-:-:S07]  /*2f10*/  LOP3.LUT R4, R0, 0xff, RZ, 0xc0, !PT ;  /* 0x000000ff00047812 */ /* 0x000fce00078ec0ff */
.L_x_15466:
[----:B------:R-:W-:-:S04]  /*2f20*/  SHF.R.U32.HI R5, RZ, 0x18, R5 ;  /* 0x00000018ff057819 */ /* 0x000fc80000011605 */
[----:B------:R-:W-:-:S04]  /*2f30*/  LOP3.LUT R4, R4, 0x80, R5, 0xf8, !PT ;  /* 0x0000008004047812 */ /* 0x000fc800078ef805 */
[----:B------:R-:W-:-:S07]  /*2f40*/  PRMT R0, R4, 0x7610, R0 ;  /* 0x0000761004007816 */ /* 0x000fce0000000000 */
.L_x_15464:
[----:B------:R-:W-:Y:S05]  /*2f50*/  BSYNC.RECONVERGENT B0 ;  /* 0x0000000000007941 */ /* 0x000fea0003800200 */
.L_x_15463:
[----:B------:R2:W-:Y:S01]  /*2f60*/  STG.E.U8 desc[UR36][R2.64], R0 ;  /* 0x0000000002007986 */ /* 0x0005e2000c101124 */
[----:B------:R-:W-:Y:S05]  /*2f70*/  BRA `(.L_x_15440) ;  /* 0x0000000000ac7947 */ /* 0x000fea0003800000 */
.L_x_15456:
[----:B------:R-:W-:-:S09]  /*2f80*/  UISETP.NE.AND UP0, UPT, UR4, 0x1c, UPT ;  /* 0x0000001c0400788c */ /* 0x000fd2000bf05270 */
[----:B------:R-:W-:Y:S05]  /*2f90*/  BRA.U !UP0, `(.L_x_15467) ;  /* 0x0000000108a07547 */ /* 0x000fea000b800000 */
[----:B------:R-:W-:-:S09]  /*2fa0*/  UISETP.NE.AND UP0, UPT, UR4, 0x1d, UPT ;  /* 0x0000001d0400788c */ /* 0x000fd2000bf05270 */
[----:B------:R-:W-:Y:S05]  /*2fb0*/  BRA.U !UP0, `(.L_x_15468) ;  /* 0x0000000108907547 */ /* 0x000fea000b800000 */
[----:B------:R-:W-:-:S09]  /*2fc0*/  UISETP.NE.AND UP0, UPT, UR4, 0x2c, UPT ;  /* 0x0000002c0400788c */ /* 0x000fd2000bf05270 */
[----:B------:R-:W-:Y:S05]  /*2fd0*/  BRA.U !UP0, `(.L_x_15469) ;  /* 0x0000000108447547 */ /* 0x000fea000b800000 */
.L_x_15439:
        /* <DEDUP_REMOVED lines=16> */
.L_x_15470:
[----:B------:R-:W-:Y:S05]  /*30e0*/  BRA `(.L_x_15440) ;  /* 0x0000000000507947 */ /* 0x000fea0003800000 */
.L_x_15469:
        /* <DEDUP_REMOVED lines=17> */
.L_x_15468:
[----:B------:R0:W-:Y:S01]  /*3200*/  STG.E.64 desc[UR36][R2.64], R4 ;  /* 0x0000000402007986 */ /* 0x0001e2000c101b24 */
[----:B------:R-:W-:Y:S05]  /*3210*/  BRA `(.L_x_15440) ;  /* 0x0000000000047947 */ /* 0x000fea0003800000 */
.L_x_15467:
[----:B------:R3:W-:Y:S02]  /*3220*/  STG.E desc[UR36][R2.64], R4 ;  /* 0x0000000402007986 */ /* 0x0007e4000c101924 */
.L_x_15440:
[----:B------:R-:W-:-:S07]  /*3230*/  IADD3 R19, PT, PT, R19, 0x80, RZ ;  /* 0x0000008013137810 */ /* 0x000fce0007ffe0ff */
.L_x_15397:
[----:B------:R-:W5:Y:S02]  /*3240*/  LDCU UR4, c[0x0][0x380] ;  /* 0x00007000ff0477ac */ /* 0x000f640008000800 */
[----:B-----5:R-:W-:-:S13]  /*3250*/  ISETP.GE.AND P0, PT, R19, UR4, PT ;  /* 0x0000000413007c0c */ /* 0x020fda000bf06270 */
[----:B------:R-:W-:Y:S05]  /*3260*/  @P0 BRA `(.L_x_15471) ;  /* 0x0000003000680947 */ /* 0x000fea0003800000 */
[----:B------:R-:W5:Y:S01]  /*3270*/  LDCU UR4, c[0x0][0x388] ;  /* 0x00007100ff0477ac */ /* 0x000f620008000800 */
[----:B012---:R-:W-:Y:S02]  /*3280*/  IMAD.MOV.U32 R0, RZ, RZ, RZ ;  /* 0x000000ffff007224 */ /* 0x007fe400078e00ff */
[----:B---3--:R-:W-:Y:S01]  /*3290*/  IMAD.MOV.U32 R4, RZ, RZ, RZ ;  /* 0x000000ffff047224 */ /* 0x008fe200078e00ff */
[----:B-----5:R-:W-:-:S09]  /*32a0*/  UISETP.NE.AND UP0, UPT, UR4, URZ, UPT ;  /* 0x000000ff0400728c */ /* 0x020fd2000bf05270 */
[----:B------:R-:W-:Y:S05]  /*32b0*/  BRA.U !UP0, `(.L_x_15472) ;  /* 0x00000015080c7547 */ /* 0x000fea000b800000 */
[----:B------:R-:W0:Y:S01]  /*32c0*/  LDCU.64 UR4, c[0x0][0x390] ;  /* 0x00007200ff0477ac */ /* 0x000e220008000a00 */
[----:B----4-:R-:W-:Y:S02]  /*32d0*/  HFMA2 R2, -RZ, RZ, 0, 0 ;  /* 0x00000000ff027431 */ /* 0x010fe400000001ff */
[----:B------:R-:W-:Y:S01]  /*32e0*/  IMAD.MOV.U32 R3, RZ, RZ, R19 ;  /* 0x000000ffff037224 */ /* 0x000fe200078e0013 */
[----:B------:R-:W1:Y:S01]  /*32f0*/  LDCU UR6, c[0x0][0x38c] ;  /* 0x00007180ff0677ac */ /* 0x000e620008000800 */
[----:B------:R-:W2:Y:S01]  /*3300*/  LDCU.64 UR8, c[0x0][0x4b8] ;  /* 0x00009700ff0877ac */ /* 0x000ea20008000a00 */
[----:B------:R-:W-:Y:S01]  /*3310*/  UISETP.NE.AND UP0, UPT, UR43, URZ, UPT ;  /* 0x000000ff2b00728c */ /* 0x000fe2000bf05270 */
        /* <DEDUP_REMOVED lines=8> */
[----:B------:R-:W-:Y:S01]  /*33a0*/  MOV R2, RZ ;  /* 0x000000ff00027202 */ /* 0x000fe20000000f00 */
[----:B------:R-:W-:Y:S01]  /*33b0*/  IMAD.MOV.U32 R3, RZ, RZ, R6 ;  /* 0x000000ffff037224 */ /* 0x000fe200078e0006 */
        /* <DEDUP_REMOVED lines=24> */
[----:B------:R-:W-:Y:S02]  /*3540*/  HFMA2 R2, -RZ, RZ, 0, 0 ;  /* 0x00000000ff027431 */ /* 0x000fe400000001ff */
        /* <DEDUP_REMOVED lines=276> */
[----:B0-----:R-:W-:-:S05]  /*4690*/  IMAD.HI.U32 R2, R5, UR4, R2 ;  /* 0x0000000405027c27 */ /* 0x001fca000f8e0002 */
[----:B------:R-:W-:-:S05]  /*46a0*/  SHF.R.U32.HI R2, RZ, UR5, R2 ;  /* 0x00000005ff027c19 */ /* 0x000fca0008011602 */
[----:B------:R-:W-:-:S04]  /*46b0*/  IMAD.MOV R2, RZ, RZ, -R2 ;  /* 0x000000ffff027224 */ /* 0x000fc800078e0a02 */
[----:B-1----:R-:W-:-:S04]  /*46c0*/  IMAD R3, R2, UR6, R5 ;  /* 0x0000000602037c24 */ /* 0x002fc8000f8e0205 */
[C---:B--2---:R-:W-:Y:S02]  /*46d0*/  IMAD R4, R3.reuse, UR8, R4 ;  /* 0x0000000803047c24 */ /* 0x044fe4000f8e0204 */
[----:B------:R-:W-:-:S07]  /*46e0*/  IMAD R0, R3, UR9, R0 ;  /* 0x0000000903007c24 */ /* 0x000fce000f8e0200 */
.L_x_15472:
[----:B------:R-:W4:Y:S01]  /*46f0*/  LDCU.64 UR6, c[0x0][0x588] ;  /* 0x0000b100ff0677ac */ /* 0x000f220008000a00 */
        /* <DEDUP_REMOVED lines=16> */
.L_x_15476:
[----:B------:R0:W5:Y:S01]  /*4800*/  LDG.E.U8 R8, desc[UR36][R2.64] ;  /* 0x0000002402087981 */ /* 0x000162000c1e1100 */
[----:B------:R-:W-:Y:S01]  /*4810*/  IMAD.MOV.U32 R9, RZ, RZ, RZ ;  /* 0x000000ffff097224 */ /* 0x000fe200078e00ff */
[----:B------:R-:W-:Y:S06]  /*4820*/  BRA `(.L_x_15477) ;  /* 0x0000000800fc7947 */ /* 0x000fec0003800000 */
.L_x_15475:
        /* <DEDUP_REMOVED lines=8> */
.L_x_15479:
[----:B------:R-:W2:Y:S02]  /*48b0*/  LDG.E R8, desc[UR36][R2.64] ;  /* 0x0000002402087981 */ /* 0x000ea4000c1e1900 */
[----:B--2---:R-:W-:Y:S01]  /*48c0*/  SHF.R.S32.HI R9, RZ, 0x1f, R8 ;  /* 0x0000001fff097819 */ /* 0x004fe20000011408 */
[----:B------:R-:W-:Y:S06]  /*48d0*/  BRA `(.L_x_15477) ;  /* 0x0000000800d07947 */ /* 0x000fec0003800000 */
.L_x_15478:
[----:B------:R-:W2:Y:S02]  /*48e0*/  LDG.E.S16 R8, desc[UR36][R2.64] ;  /* 0x0000002402087981 */ /* 0x000ea4000c1e1700 */
[----:B--2---:R-:W-:Y:S01]  /*48f0*/  SHF.R.S32.HI R9, RZ, 0x1f, R8 ;  /* 0x0000001fff097819 */ /* 0x004fe20000011408 */
[----:B------:R-:W-:Y:S06]  /*4900*/  BRA `(.L_x_15477) ;  /* 0x0000000800c47947 */ /* 0x000fec0003800000 */
.L_x_15474:
        /* <DEDUP_REMOVED lines=9> */
.L_x_15481:
[----:B------:R-:W2:Y:S02]  /*49a0*/  LDG.E.U16 R2, desc[UR36][R2.64] ;  /* 0x0000002402027981 */ /* 0x000ea4000c1e1500 */
[----:B--2---:R-:W-:-:S06]  /*49b0*/  HADD2.F32 R8, -RZ, R2.H0_H0 ;  /* 0x20000002ff087230 */ /* 0x004fcc0000004100 */
[----:B------:R-:W0:Y:S01]  /*49c0*/  F2I.S64.TRUNC R8, R8 ;  /* 0x0000000800087311 */ /* 0x000e22000020d900 */
[----:B------:R-:W-:Y:S05]  /*49d0*/  BRA `(.L_x_15477) ;  /* 0x0000000800907947 */ /* 0x000fea0003800000 */
.L_x_15480:
        /* <DEDUP_REMOVED lines=9> */
.L_x_15483:
[----:B------:R-:W2:Y:S02]  /*4a70*/  LDG.E.U16 R2, desc[UR36][R2.64] ;  /* 0x0000002402027981 */ /* 0x000ea4000c1e1500 */
[----:B--2---:R-:W-:-:S06]  /*4a80*/  HADD2.F32 R8, -RZ, R2.H0_H0 ;  /* 0x20000002ff087230 */ /* 0x004fcc0000004100 */
[----:B------:R-:W0:Y:S01]  /*4a90*/  F2I.S64.TRUNC R8, R8 ;  /* 0x0000000800087311 */ /* 0x000e22000020d900 */
[----:B------:R-:W-:Y:S05]  /*4aa0*/  BRA `(.L_x_15477) ;  /* 0x00000008005c7947 */ /* 0x000fea0003800000 */
.L_x_15482:
[----:B------:R-:W2:Y:S02]  /*4ab0*/  LDG.E.64 R2, desc[UR36][R2.64] ;  /* 0x0000002402027981 */ /* 0x000ea4000c1e1b00 */
[----:B--2---:R0:W1:Y:S01]  /*4ac0*/  F2I.S64.F64.TRUNC R8, R2 ;  /* 0x0000000200087311 */ /* 0x004062000030d900 */
[----:B------:R-:W-:Y:S05]  /*4ad0*/  BRA `(.L_x_15477) ;  /* 0x0000000800507947 */ /* 0x000fea0003800000 */
.L_x_15473:
        /* <DEDUP_REMOVED lines=13> */
.L_x_15486:
[----:B------:R-:W2:Y:S02]  /*4bb0*/  LDG.E.64 R2, desc[UR36][R2.64] ;  /* 0x0000002402027981 */ /* 0x000ea4000c1e1b00 */
[----:B--2---:R0:W1:Y:S01]  /*4bc0*/  F2I.S64.F64.TRUNC R8, R2 ;  /* 0x0000000200087311 */ /* 0x004062000030d900 */
[----:B------:R-:W-:Y:S05]  /*4bd0*/  BRA `(.L_x_15477) ;  /* 0x0000000800107947 */ /* 0x000fea0003800000 */
.L_x_15485:
        /* <DEDUP_REMOVED lines=26> */
.L_x_15488:
        /* <DEDUP_REMOVED lines=9> */
[----:B------:R-:W-:Y:S01]  /*4e10*/  @!P0 FADD.FTZ R0, R5, -0.5 ;  /* 0xbf00000005008421 */ /* 0x000fe20000010000 */
[----:B------:R-:W-:-:S04]  /*4e20*/  MOV R5, R6 ;  /* 0x0000000600057202 */ /* 0x000fc80000000f00 */
[----:B------:R-:W-:-:S04]  /*4e30*/  LOP3.LUT R0, R0, 0x80000000, R5, 0xf8, !PT ;  /* 0x8000000000007812 */ /* 0x000fc800078ef805 */
[----:B------:R0:W1:Y:S01]  /*4e40*/  F2I.S64.TRUNC R8, R0 ;  /* 0x0000000000087311 */ /* 0x000062000020d900 */
[----:B------:R-:W-:Y:S05]  /*4e50*/  BRA `(.L_x_15477) ;  /* 0x0000000400707947 */ /* 0x000fea0003800000 */
.L_x_15487:
[----:B------:R-:W2:Y:S02]  /*4e60*/  LDG.E.U16 R8, desc[UR36][R2.64] ;  /* 0x0000002402087981 */ /* 0x000ea4000c1e1500 */
[----:B--2---:R-:W-:-:S06]  /*4e70*/  IMAD.U32 R8, R8, 0x10000, RZ ;  /* 0x0001000008087824 */ /* 0x004fcc00078e00ff */
[----:B------:R-:W0:Y:S01]  /*4e80*/  F2I.S64.TRUNC R8, R8 ;  /* 0x0000000800087311 */ /* 0x000e22000020d900 */
[----:B------:R-:W-:Y:S05]  /*4e90*/  BRA `(.L_x_15477) ;  /* 0x0000000400607947 */ /* 0x000fea0003800000 */
.L_x_15484:
        /* <DEDUP_REMOVED lines=11> */
.L_x_15491:
        /* <DEDUP_REMOVED lines=21> */
.L_x_15495:
[----:B------:R-:W-:Y:S05]  /*50a0*/  BSYNC.RECONVERGENT B1 ;  /* 0x0000000000017941 */ /* 0x000fea0003800200 */
.L_x_15494:
[----:B------:R-:W-:Y:S01]  /*50b0*/  IMAD.SHL.U32 R0, R0, 0x100000, RZ ;  /* 0x0010000000007824 */ /* 0x000fe200078e00ff */
[----:B------:R-:W-:-:S04]  /*50c0*/  LEA R2, R2, 0x3b800000, 0x17 ;  /* 0x3b80000002027811 */ /* 0x000fc800078eb8ff */
[----:B------:R-:W-:-:S07]  /*50d0*/  LOP3.LUT R8, R2, R0, R7, 0xfe, !PT ;  /* 0x0000000002087212 */ /* 0x000fce00078efe07 */
.L_x_15493:
[----:B------:R-:W-:Y:S05]  /*50e0*/  BSYNC.RECONVERGENT B0 ;  /* 0x0000000000007941 */ /* 0x000fea0003800200 */
.L_x_15492:
[----:B------:R-:W4:Y:S01]  /*50f0*/  F2I.S64.TRUNC R8, R8 ;  /* 0x0000000800087311 */ /* 0x000f22000020d900 */
[----:B------:R-:W-:Y:S05]  /*5100*/  BRA `(.L_x_15477) ;  /* 0x0000000000c47947 */ /* 0x000fea0003800000 */
.L_x_15490:
        /* <DEDUP_REMOVED lines=21> */
.L_x_15499:
[----:B------:R-:W-:Y:S05]  /*5260*/  BSYNC.RECONVERGENT B1 ;  /* 0x0000000000017941 */ /* 0x000fea0003800200 */
.L_x_15498:
[----:B------:R-:W-:Y:S02]  /*5270*/  SHF.L.U32 R0, R0, 0x15, RZ ;  /* 0x0000001500007819 */ /* 0x000fe400000006ff */
[----:B------:R-:W-:-:S04]  /*5280*/  LEA R2, R2, 0x37800000, 0x17 ;  /* 0x3780000002027811 */ /* 0x000fc800078eb8ff */
[----:B------:R-:W-:-:S07]  /*5290*/  LOP3.LUT R8, R2, R0, R7, 0xfe, !PT ;  /* 0x0000000002087212 */ /* 0x000fce00078efe07 */
.L_x_15497:
[----:B------:R-:W-:Y:S05]  /*52a0*/  BSYNC.RECONVERGENT B0 ;  /* 0x0000000000007941 */ /* 0x000fea0003800200 */
.L_x_15496:
[----:B------:R-:W0:Y:S01]  /*52b0*/  F2I.S64.TRUNC R8, R8 ;  /* 0x0000000800087311 */ /* 0x000e22000020d900 */
[----:B------:R-:W-:Y:S05]  /*52c0*/  BRA `(.L_x_15477) ;  /* 0x0000000000547947 */ /* 0x000fea0003800000 */
.L_x_15489:
        /* <DEDUP_REMOVED lines=14> */
.L_x_15503:
[----:B------:R-:W-:Y:S05]  /*53b0*/  BSYNC.RECONVERGENT B0 ;  /* 0x0000000000007941 */ /* 0x000fea0003800200 */
.L_x_15502:
[----:B------:R-:W2:Y:S01]  /*53c0*/  F2I.S64.TRUNC R8, R8 ;  /* 0x0000000800087311 */ /* 0x000ea2000020d900 */
[----:B------:R-:W-:Y:S05]  /*53d0*/  BRA `(.L_x_15477) ;  /* 0x0000000000107947 */ /* 0x000fea0003800000 */
.L_x_15501:
[----:B------:R1:W5:Y:S01]  /*53e0*/  LDG.E.64 R8, desc[UR36][R2.64] ;  /* 0x0000002402087981 */ /* 0x000362000c1e1b00 */
[----:B------:R-:W-:Y:S05]  /*53f0*/  BRA `(.L_x_15477) ;  /* 0x0000000000087947 */ /* 0x000fea0003800000 */
.L_x_15500:
[----:B------:R0:W5:Y:S01]  /*5400*/  LDG.E R8, desc[UR36][R2.64] ;  /* 0x0000002402087981 */ /* 0x000162000c1e1900 */
[----:B------:R-:W-:-:S07]  /*5410*/  IMAD.MOV.U32 R9, RZ, RZ, RZ ;  /* 0x000000ffff097224 */ /* 0x000fce00078e00ff */
.L_x_15477:
[----:B------:R-:W0:Y:S01]  /*5420*/  LDCU UR4, c[0x0][0x59c] ;  /* 0x0000b380ff0477ac */ /* 0x000e220008000800 */
[----:B------:R-:W-:Y:S01]  /*5430*/  BSSY.RECONVERGENT B0, `(.L_x_15504) ;  /* 0x000001c000007945 */ /* 0x000fe20003800200 */
[----:B012-45:R-:W-:-:S04]  /*5440*/  LOP3.LUT R0, R9, UR4, RZ, 0xfc, !PT ;  /* 0x0000000409007c12 */ /* 0x037fc8000f8efcff */
[----:B------:R-:W-:-:S13]  /*5450*/  ISETP.NE.U32.AND P0, PT, R0, RZ, PT ;  /* 0x000000ff0000720c */ /* 0x000fda0003f05070 */
[----:B------:R-:W-:Y:S05]  /*5460*/  @P0 BRA `(.L_x_15505) ;  /* 0x0000000000540947 */ /* 0x000fea0003800000 */
[----:B------:R-:W0:Y:S01]  /*5470*/  I2F.U32.RP R0, R8 ;  /* 0x0000000800007306 */ /* 0x000e220000209000 */
[----:B------:R-:W1:Y:S01]  /*5480*/  LDCU UR4, c[0x0][0x598] ;  /* 0x0000b300ff0477ac */ /* 0x000e620008000800 */
[----:B------:R-:W-:-:S06]  /*5490*/  ISETP.NE.U32.AND P2, PT, R8, RZ, PT ;  /* 0x000000ff0800720c */ /* 0x000fcc0003f45070 */
[----:B0-----:R-:W3:Y:S02]  /*54a0*/  MUFU.RCP R0, R0 ;  /* 0x0000000000007308 */ /* 0x001ee40000001000 */
[----:B---3--:R-:W-:-:S06]  /*54b0*/  VIADD R2, R0, 0xffffffe ;  /* 0x0ffffffe00027836 */ /* 0x008fcc0000000000 */
[----:B------:R0:W2:Y:S02]  /*54c0*/  F2I.FTZ.U32.TRUNC.NTZ R3, R2 ;  /* 0x0000000200037305 */ /* 0x0000a4000021f000 */
[----:B0-----:R-:W-:Y:S01]  /*54d0*/  IMAD.MOV.U32 R2, RZ, RZ, RZ ;  /* 0x000000ffff027224 */ /* 0x001fe200078e00ff */
[----:B--2---:R-:W-:-:S05]  /*54e0*/  IADD3 R5, PT, PT, RZ, -R3, RZ ;  /* 0x80000003ff057210 */ /* 0x004fca0007ffe0ff */
[----:B------:R-:W-:-:S04]  /*54f0*/  IMAD R5, R5, R8, RZ ;  /* 0x0000000805057224 */ /* 0x000fc800078e02ff */
[----:B------:R-:W-:-:S06]  /*5500*/  IMAD.HI.U32 R3, R3, R5, R2 ;  /* 0x0000000503037227 */ /* 0x000fcc00078e0002 */
[----:B-1----:R-:W-:-:S04]  /*5510*/  IMAD.HI.U32 R2, R3, UR4, RZ ;  /* 0x0000000403027c27 */ /* 0x002fc8000f8e00ff */
[----:B------:R-:W-:-:S04]  /*5520*/  IMAD.MOV R3, RZ, RZ, -R2 ;  /* 0x000000ffff037224 */ /* 0x000fc800078e0a02 */
[----:B------:R-:W-:-:S05]  /*5530*/  IMAD R3, R8, R3, UR4 ;  /* 0x0000000408037e24 */ /* 0x000fca000f8e0203 */
[----:B------:R-:W-:-:S13]  /*5540*/  ISETP.GE.U32.AND P0, PT, R3, R8, PT ;  /* 0x000000080300720c */ /* 0x000fda0003f06070 */
[----:B------:R-:W-:Y:S01]  /*5550*/  @P0 IADD3 R3, PT, PT, R3, -R8, RZ ;  /* 0x8000000803030210 */ /* 0x000fe20007ffe0ff */
[----:B------:R-:W-:-:S03]  /*5560*/  @P0 VIADD R2, R2, 0x1 ;  /* 0x0000000102020836 */ /* 0x000fc60000000000 */
[----:B------:R-:W-:Y:S01]  /*5570*/  ISETP.GE.U32.AND P1, PT, R3, R8, PT ;  /* 0x000000080300720c */ /* 0x000fe20003f26070 */
[----:B------:R-:W-:-:S12]  /*5580*/  HFMA2 R3, -RZ, RZ, 0, 0 ;  /* 0x00000000ff037431 */ /* 0x000fd800000001ff */
[----:B------:R-:W-:Y:S01]  /*5590*/  @P1 VIADD R2, R2, 0x1 ;  /* 0x0000000102021836 */ /* 0x000fe20000000000 */
[----:B------:R-:W-:Y:S01]  /*55a0*/  @!P2 LOP3.LUT R2, RZ, R8, RZ, 0x33, !PT ;  /* 0x00000008ff02a212 */ /* 0x000fe200078e33ff */
[----:B------:R-:W-:Y:S06]  /*55b0*/  BRA `(.L_x_15506) ;  /* 0x00000000000c7947 */ /* 0x000fec0003800000 */
.L_x_15505:
[----:B------:R-:W-:Y:S01]  /*55c0*/  IMAD.MOV.U32 R0, RZ, RZ, R8 ;  /* 0x000000ffff007224 */ /* 0x000fe200078e0008 */
[----:B------:R-:W-:-:S07]  /*55d0*/  MOV R8, 0x55f0 ;  /* 0x000055f000087802 */ /* 0x000fce0000000f00 */
[----:B---3--:R-:W-:Y:S05]  /*55e0*/  CALL.REL.NOINC `($__internal_35_$__cuda_sm20_div_s64) ;  /* 0x00000070006c7944 */ /* 0x008fea0003c00000 */
.L_x_15506:
[----:B------:R-:W-:Y:S05]  /*55f0*/  BSYNC.RECONVERGENT B0 ;  /* 0x0000000000007941 */ /* 0x000fea0003800200 */
.L_x_15504:
        /* <DEDUP_REMOVED lines=16> */
.L_x_15510:
[----:B------:R0:W-:Y:S01]  /*5700*/  STG.E.U8 desc[UR36][R4.64], R2 ;  /* 0x0000000204007986 */ /* 0x0001e2000c101124 */
[----:B------:R-:W-:Y:S05]  /*5710*/  BRA `(.L_x_15512) ;  /* 0x0000000c00387947 */ /* 0x000fea0003800000 */
.L_x_15509:
        /* <DEDUP_REMOVED lines=8> */
.L_x_15514:
[----:B------:R0:W-:Y:S01]  /*57a0*/  STG.E desc[UR36][R4.64], R2 ;  /* 0x0000000204007986 */ /* 0x0001e2000c101924 */
[----:B------:R-:W-:Y:S05]  /*57b0*/  BRA `(.L_x_15512) ;  /* 0x0000000c00107947 */ /* 0x000fea0003800000 */
.L_x_15513:
[----:B------:R0:W-:Y:S01]  /*57c0*/  STG.E.U16 desc[UR36][R4.64], R2 ;  /* 0x0000000204007986 */ /* 0x0001e2000c101524 */
[----:B------:R-:W-:Y:S05]  /*57d0*/  BRA `(.L_x_15512) ;  /* 0x0000000c00087947 */ /* 0x000fea0003800000 */
.L_x_15508:
        /* <DEDUP_REMOVED lines=9> */
.L_x_15516:
[----:B------:R-:W0:Y:S02]  /*5870*/  I2F.S64 R0, R2 ;  /* 0x0000000200007312 */ /* 0x000e240000301400 */
[----:B0-----:R-:W-:-:S05]  /*5880*/  F2FP.F16.F32.PACK_AB R0, RZ, R0 ;  /* 0x00000000ff00723e */ /* 0x001fca00000000ff */
[----:B------:R0:W-:Y:S01]  /*5890*/  STG.E.U16 desc[UR36][R4.64], R0 ;  /* 0x0000000004007986 */ /* 0x0001e2000c101524 */
[----:B------:R-:W-:Y:S05]  /*58a0*/  BRA `(.L_x_15512) ;  /* 0x0000000800d47947 */ /* 0x000fea0003800000 */
.L_x_15515:
[----:B------:R-:W-:-:S09]  /*58b0*/  UISETP.NE.AND UP0, UPT, UR4, 0x7, UPT ;  /* 0x000000070400788c */ /* 0x000fd2000bf05270 */
[----:B------:R-:W-:Y:S05]  /*58c0*/  BRA.U !UP0, `(.L_x_15517) ;  /* 0x0000000108347547 */ /* 0x000fea000b800000 */
[----:B------:R-:W-:-:S09]  /*58d0*/  UISETP.NE.AND UP0, UPT, UR4, 0x8, UPT ;  /* 0x000000080400788c */ /* 0x000fd2000bf05270 */
[----:B------:R-:W-:Y:S05]  /*58e0*/  BRA.U !UP0, `(.L_x_15518) ;  /* 0x0000000108187547 */ /* 0x000fea000b800000 */
[----:B------:R-:W-:-:S09]  /*58f0*/  UISETP.NE.AND UP0, UPT, UR4, 0x9, UPT ;  /* 0x000000090400788c */ /* 0x000fd2000bf05270 */
[----:B------:R-:W-:Y:S05]  /*5900*/  BRA.U UP0, `(.L_x_15511) ;  /* 0x0000000500d87547 */ /* 0x000fea000b800000 */
[----:B------:R-:W0:Y:S01]  /*5910*/  I2F.S64 R6, R2 ;  /* 0x0000000200067312 */ /* 0x000e220000301400 */
[----:B------:R-:W-:-:S05]  /*5920*/  MOV R7, RZ ;  /* 0x000000ff00077202 */ /* 0x000fca0000000f00 */
[----:B0-----:R0:W-:Y:S01]  /*5930*/  STG.E.64 desc[UR36][R4.64], R6 ;  /* 0x0000000604007986 */ /* 0x0011e2000c101b24 */
[----:B------:R-:W-:Y:S05]  /*5940*/  BRA `(.L_x_15512) ;  /* 0x0000000800ac7947 */ /* 0x000fea0003800000 */
.L_x_15518:
[----:B------:R-:W0:Y:S02]  /*5950*/  I2F.S64 R2, R2 ;  /* 0x0000000200027312 */ /* 0x000e240000301400 */
[----:B0-----:R-:W-:-:S04]  /*5960*/  F2FP.F16.F32.PACK_AB R3, RZ, R2 ;  /* 0x00000002ff03723e */ /* 0x001fc800000000ff */
[----:B------:R-:W-:-:S05]  /*5970*/  PRMT R3, R3, 0x5410, RZ ;  /* 0x0000541003037816 */ /* 0x000fca00000000ff */
[----:B------:R0:W-:Y:S01]  /*5980*/  STG.E desc[UR36][R4.64], R3 ;  /* 0x0000000304007986 */ /* 0x0001e2000c101924 */
[----:B------:R-:W-:Y:S05]  /*5990*/  BRA `(.L_x_15512) ;  /* 0x0000000800987947 */ /* 0x000fea0003800000 */
.L_x_15517:
[----:B------:R-:W0:Y:S02]  /*59a0*/  I2F.F64.S64 R2, R2 ;  /* 0x0000000200027312 */ /* 0x000e240000301c00 */
[----:B0-----:R0:W-:Y:S01]  /*59b0*/  STG.E.64 desc[UR36][R4.64], R2 ;  /* 0x0000000204007986 */ /* 0x0011e2000c101b24 */
[----:B------:R-:W-:Y:S05]  /*59c0*/  BRA `(.L_x_15512) ;  /* 0x00000008008c7947 */ /* 0x000fea0003800000 */
.L_x_15507:
        /* <DEDUP_REMOVED lines=12> */
.L_x_15522:
        /* <DEDUP_REMOVED lines=18> */
.L_x_15525:
[----:B------:R-:W-:-:S04]  /*5bb0*/  SHF.R.U32.HI R3, RZ, 0x18, R3 ;  /* 0x00000018ff037819 */ /* 0x000fc80000011603 */
[----:B------:R-:W-:-:S07]  /*5bc0*/  LOP3.LUT R0, R0, 0x80, R3, 0xf8, !PT ;  /* 0x0000008000007812 */ /* 0x000fce00078ef803 */
.L_x_15524:
[----:B------:R-:W-:Y:S05]  /*5bd0*/  BSYNC.RECONVERGENT B0 ;  /* 0x0000000000007941 */ /* 0x000fea0003800200 */
.L_x_15523:
[----:B------:R0:W-:Y:S01]  /*5be0*/  STG.E.U8 desc[UR36][R4.64], R0 ;  /* 0x0000000004007986 */ /* 0x0001e2000c101124 */
[----:B------:R-:W-:Y:S05]  /*5bf0*/  BRA `(.L_x_15512) ;  /* 0x0000000800007947 */ /* 0x000fea0003800000 */
.L_x_15521:
        /* <DEDUP_REMOVED lines=18> */
.L_x_15528:
[----:B------:R-:W-:-:S04]  /*5d20*/  SHF.R.U32.HI R3, RZ, 0x18, R3 ;  /* 0x00000018ff037819 */ /* 0x000fc80000011603 */
[----:B------:R-:W-:-:S07]  /*5d30*/  LOP3.LUT R0, R0, 0x80, R3, 0xf8, !PT ;  /* 0x0000008000007812 */ /* 0x000fce00078ef803 */
.L_x_15527:
[----:B------:R-:W-:Y:S05]  /*5d40*/  BSYNC.RECONVERGENT B0 ;  /* 0x0000000000007941 */ /* 0x000fea0003800200 */
.L_x_15526:
[----:B------:R0:W-:Y:S01]  /*5d50*/  STG.E.U8 desc[UR36][R4.64], R0 ;  /* 0x0000000004007986 */ /* 0x0001e2000c101124 */
[----:B------:R-:W-:Y:S05]  /*5d60*/  BRA `(.L_x_15512) ;  /* 0x0000000400a47947 */ /* 0x000fea0003800000 */
.L_x_15520:
        /* <DEDUP_REMOVED lines=23> */
.L_x_15530:
[----:B------:R0:W-:Y:S01]  /*5ee0*/  STG.E.64 desc[UR36][R4.64], R2 ;  /* 0x0000000204007986 */ /* 0x0001e2000c101b24 */
[----:B------:R-:W-:Y:S05]  /*5ef0*/  BRA `(.L_x_15512) ;  /* 0x0000000400407947 */ /* 0x000fea0003800000 */
.L_x_15529:
[----:B------:R0:W-:Y:S01]  /*5f00*/  STG.E desc[UR36][R4.64], R2 ;  /* 0x0000000204007986 */ /* 0x0001e2000c101924 */
[----:B------:R-:W-:Y:S05]  /*5f10*/  BRA `(.L_x_15512) ;  /* 0x0000000400387947 */ /* 0x000fea0003800000 */
.L_x_15519:
        /* <DEDUP_REMOVED lines=11> */
.L_x_15532:
[----:B------:R-:W0:Y:S01]  /*5fd0*/  I2F.F64.S64 R8, R2 ;  /* 0x0000000200087312 */ /* 0x000e220000301c00 */
[----:B------:R-:W-:-:S05]  /*5fe0*/  CS2R R10, SRZ ;  /* 0x00000000000a7805 */ /* 0x000fca000001ff00 */
[----:B0-----:R3:W-:Y:S01]  /*5ff0*/  STG.E.128 desc[UR36][R4.64], R8 ;  /* 0x0000000804007986 */ /* 0x0017e2000c101d24 */
[----:B------:R-:W-:Y:S05]  /*6000*/  BRA `(.L_x_15512) ;  /* 0x0000000000fc7947 */ /* 0x000fea0003800000 */
.L_x_15531:
[----:B------:R-:W-:-:S09]  /*6010*/  UISETP.NE.AND UP0, UPT, UR4, 0xf, UPT ;  /* 0x0000000f0400788c */ /* 0x000fd2000bf05270 */
[----:B------:R-:W-:Y:S05]  /*6020*/  BRA.U !UP0, `(.L_x_15533) ;  /* 0x0000000108e87547 */ /* 0x000fea000b800000 */
[----:B------:R-:W-:-:S09]  /*6030*/  UISETP.NE.AND UP0, UPT, UR4, 0x17, UPT ;  /* 0x000000170400788c */ /* 0x000fd2000bf05270 */
[----:B------:R-:W-:Y:S05]  /*6040*/  BRA.U !UP0, `(.L_x_15534) ;  /* 0x0000000108907547 */ /* 0x000fea000b800000 */
[----:B------:R-:W-:-:S09]  /*6050*/  UISETP.NE.AND UP0, UPT, UR4, 0x18, UPT ;  /* 0x000000180400788c */ /* 0x000fd2000bf05270 */
[----:B------:R-:W-:Y:S05]  /*6060*/  BRA.U !UP0, `(.L_x_15535) ;  /* 0x0000000108447547 */ /* 0x000fea000b800000 */
.L_x_15511:
        /* <DEDUP_REMOVED lines=16> */
.L_x_15536:
[----:B------:R-:W-:Y:S05]  /*6170*/  BRA `(.L_x_15512) ;  /* 0x0000000000a07947 */ /* 0x000fea0003800000 */
.L_x_15535:
        /* <DEDUP_REMOVED lines=13> */
.L_x_15538:
[----:B------:R-:W-:Y:S05]  /*6250*/  BSYNC.RECONVERGENT B0 ;  /* 0x0000000000007941 */ /* 0x000fea0003800200 */
.L_x_15537:
[----:B------:R-:W-:-:S05]  /*6260*/  LOP3.LUT R7, R0, 0x80, R7, 0xf8, !PT ;  /* 0x0000008000077812 */ /* 0x000fca00078ef807 */
[----:B------:R2:W-:Y:S01]  /*6270*/  STG.E.U8 desc[UR36][R4.64], R7 ;  /* 0x0000000704007986 */ /* 0x0005e2000c101124 */
[----:B------:R-:W-:Y:S05]  /*6280*/  BRA `(.L_x_15512) ;  /* 0x00000000005c7947 */ /* 0x000fea0003800000 */
.L_x_15534:
        /* <DEDUP_REMOVED lines=12> */
.L_x_15540:
[----:B------:R-:W-:Y:S01]  /*6350*/  IMAD.MOV.U32 R0, RZ, RZ, 0x7f ;  /* 0x0000007fff007424 */ /* 0x000fe200078e00ff */
[----:B------:R-:W-:-:S04]  /*6360*/  ISETP.GT.U32.AND P0, PT, R6, 0x7f800000, PT ;  /* 0x7f8000000600780c */ /* 0x000fc80003f04070 */
[----:B------:R-:W-:-:S09]  /*6370*/  SEL R0, R0, 0x7c, P0 ;  /* 0x0000007c00007807 */ /* 0x000fd20000000000 */
.L_x_15541:
[----:B------:R-:W-:Y:S05]  /*6380*/  BSYNC.RECONVERGENT B0 ;  /* 0x0000000000007941 */ /* 0x000fea0003800200 */
.L_x_15539:
[----:B------:R-:W-:-:S04]  /*6390*/  SHF.R.U32.HI R3, RZ, 0x18, R3 ;  /* 0x00000018ff037819 */ /* 0x000fc80000011603 */
[----:B------:R-:W-:-:S05]  /*63a0*/  LOP3.LUT R3, R0, 0x80, R3, 0xf8, !PT ;  /* 0x0000008000037812 */ /* 0x000fca00078ef803 */
[----:B------:R1:W-:Y:S01]  /*63b0*/  STG.E.U8 desc[UR36][R4.64], R3 ;  /* 0x0000000304007986 */ /* 0x0003e2000c101124 */
[----:B------:R-:W-:Y:S05]  /*63c0*/  BRA `(.L_x_15512) ;  /* 0x00000000000c7947 */ /* 0x000fea0003800000 */
.L_x_15533:
[----:B------:R-:W0:Y:S02]  /*63d0*/  I2F.S64 R0, R2 ;  /* 0x0000000200007312 */ /* 0x000e240000301400 */
[----:B0-----:R-:W-:-:S05]  /*63e0*/  F2FP.BF16.F32.PACK_AB R0, RZ, R0 ;  /* 0x00000000ff00723e */ /* 0x001fca00000010ff */
[----:B------:R0:W-:Y:S02]  /*63f0*/  STG.E.U16 desc[UR36][R4.64], R0 ;  /* 0x0000000004007986 */ /* 0x0001e4000c101524 */
.L_x_15512:
[----:B------:R-:W-:-:S07]  /*6400*/  VIADD R19, R19, 0x80 ;  /* 0x0000008013137836 */ /* 0x000fce0000000000 */
.L_x_15471:
[----:B------:R-:W5:Y:S02]  /*6410*/  LDCU UR4, c[0x0][0x380] ;  /* 0x00007000ff0477ac */ /* 0x000f640008000800 */
[----:B-----5:R-:W-:-:S13]  /*6420*/  ISETP.GE.AND P0, PT, R19, UR4, PT ;  /* 0x0000000413007c0c */ /* 0x020fda000bf06270 */
[----:B------:R-:W-:Y:S05]  /*6430*/  @P0 BRA `(.L_x_15542) ;  /* 0x0000003000680947 */ /* 0x000fea0003800000 */
[----:B------:R-:W5:Y:S01]  /*6440*/  LDCU UR4, c[0x0][0x388] ;  /* 0x00007100ff0477ac */ /* 0x000f620008000800 */
[----:B012---:R-:W-:Y:S02]  /*6450*/  HFMA2 R0, -RZ, RZ, 0, 0 ;  /* 0x00000000ff007431 */ /* 0x007fe400000001ff */
[----:B---34-:R-:W-:Y:S01]  /*6460*/  IMAD.MOV.U32 R4, RZ, RZ, RZ ;  /* 0x000000ffff047224 */ /* 0x018fe200078e00ff */
        /* <DEDUP_REMOVED lines=16> */
[----:B------:R-:W-:Y:S01]  /*6570*/  MOV R3, R6 ;  /* 0x0000000600037202 */ /* 0x000fe20000000f00 */
        /* <DEDUP_REMOVED lines=308> */
.L_x_15543:
        /* <DEDUP_REMOVED lines=17> */
.L_x_15547:
[----:B------:R0:W5:Y:S01]  /*79d0*/  LDG.E.U8 R8, desc[UR36][R2.64] ;  /* 0x0000002402087981 */ /* 0x000162000c1e1100 */
[----:B------:R-:W-:Y:S01]  /*79e0*/  HFMA2 R9, -RZ, RZ, 0, 0 ;  /* 0x00000000ff097431 */ /* 0x000fe200000001ff */
[----:B------:R-:W-:Y:S06]  /*79f0*/  BRA `(.L_x_15548) ;  /* 0x0000000800fc7947 */ /* 0x000fec0003800000 */
.L_x_15546:
        /* <DEDUP_REMOVED lines=8> */
.L_x_15550:
[----:B------:R-:W2:Y:S02]  /*7a80*/  LDG.E R8, desc[UR36][R2.64] ;  /* 0x0000002402087981 */ /* 0x000ea4000c1e1900 */
[----:B--2---:R-:W-:Y:S01]  /*7a90*/  SHF.R.S32.HI R9, RZ, 0x1f, R8 ;  /* 0x0000001fff097819 */ /* 0x004fe20000011408 */
[----:B------:R-:W-:Y:S06]  /*7aa0*/  BRA `(.L_x_15548) ;  /* 0x0000000800d07947 */ /* 0x000fec0003800000 */
.L_x_15549:
[----:B------:R-:W2:Y:S02]  /*7ab0*/  LDG.E.S16 R8, desc[UR36][R2.64] ;  /* 0x0000002402087981 */ /* 0x000ea4000c1e1700 */
[----:B--2---:R-:W-:Y:S01]  /*7ac0*/  SHF.R.S32.HI R9, RZ, 0x1f, R8 ;  /* 0x0000001fff097819 */ /* 0x004fe20000011408 */
[----:B------:R-:W-:Y:S06]  /*7ad0*/  BRA `(.L_x_15548) ;  /* 0x0000000800c47947 */ /* 0x000fec0003800000 */
.L_x_15545:
[----:B------:R-:W-:-:S09]  /*7ae0*/  UISETP.GT.AND UP0, UPT, UR4, 0x6, UPT ;  /* 0x000000060400788c */ /* 0x000fd2000bf04270 */
[----:B------:R-:W-:Y:S05]  /*7af0*/  BRA.U UP0, `(.L_x_15551) ;  /* 0x00000001002c7547 */ /* 0x000fea000b800000 */
[----:B------:R-:W-:-:S09]  /*7b00*/  UISETP.NE.AND UP0, UPT, UR4, 0x5, UPT ;  /* 0x000000050400788c */ /* 0x000fd2000bf05270 */
[----:B------:R-:W-:Y:S05]  /*7b10*/  BRA.U !UP0, `(.L_x_15552) ;  /* 0x0000000108147547 */ /* 0x000fea000b800000 */
[----:B------:R-:W-:-:S09]  /*7b20*/  UISETP.NE.AND UP0, UPT, UR4, 0x6, UPT ;  /* 0x000000060400788c */ /* 0x000fd2000bf05270 */
[----:B------:R-:W-:Y:S05]  /*7b30*/  BRA.U UP0, `(.L_x_15403) ;  /* 0xffffffa500307547 */ /* 0x000fea000b83ffff */
[----:B------:R-:W2:Y:S02]  /*7b40*/  LDG.E R2, desc[UR36][R2.64] ;  /* 0x0000002402027981 */ /* 0x000ea4000c1e1900 */
[----:B--2---:R3:W4:Y:S01]  /*7b50*/  F2I.S64.TRUNC R8, R2 ;  /* 0x0000000200087311 */ /* 0x004722000020d900 */
[----:B------:R-:W-:Y:S05]  /*7b60*/  BRA `(.L_x_15548) ;  /* 0x0000000800a07947 */ /* 0x000fea0003800000 */
.L_x_15552:
[----:B------:R-:W2:Y:S02]  /*7b70*/  LDG.E.U16 R2, desc[UR36][R2.64] ;  /* 0x0000002402027981 */ /* 0x000ea4000c1e1500 */
[----:B--2---:R-:W-:-:S06]  /*7b80*/  HADD2.F32 R8, -RZ, R2.H0_H0 ;  /* 0x20000002ff087230 */ /* 0x004fcc0000004100 */
[----:B------:R-:W2:Y:S01]  /*7b90*/  F2I.S64.TRUNC R8, R8 ;  /* 0x0000000800087311 */ /* 0x000ea2000020d900 */
[----:B------:R-:W-:Y:S05]  /*7ba0*/  BRA `(.L_x_15548) ;  /* 0x0000000800907947 */ /* 0x000fea0003800000 */
.L_x_15551:
        /* <DEDUP_REMOVED lines=9> */
.L_x_15554:
[----:B------:R-:W2:Y:S02]  /*7c40*/  LDG.E.U16 R2, desc[UR36][R2.64] ;  /* 0x0000002402027981 */ /* 0x000ea4000c1e1500 */
[----:B--2---:R-:W-:-:S06]  /*7c50*/  HADD2.F32 R8, -RZ, R2.H0_H0 ;  /* 0x20000002ff087230 */ /* 0x004fcc0000004100 */
[----:B------:R-:W0:Y:S01]  /*7c60*/  F2I.S64.TRUNC R8, R8 ;  /* 0x0000000800087311 */ /* 0x000e22000020d900 */
[----:B------:R-:W-:Y:S05]  /*7c70*/  BRA `(.L_x_15548) ;  /* 0x00000008005c7947 */ /* 0x000fea0003800000 */
.L_x_15553:
[----:B------:R-:W2:Y:S02]  /*7c80*/  LDG.E.64 R2, desc[UR36][R2.64] ;  /* 0x0000002402027981 */ /* 0x000ea4000c1e1b00 */
[----:B--2---:R0:W1:Y:S01]  /*7c90*/  F2I.S64.F64.TRUNC R8, R2 ;  /* 0x0000000200087311 */ /* 0x004062000030d900 */
[----:B------:R-:W-:Y:S05]  /*7ca0*/  BRA `(.L_x_15548) ;  /* 0x0000000800507947 */ /* 0x000fea0003800000 */
.L_x_15544:
        /* <DEDUP_REMOVED lines=13> */
.L_x_15557:
[----:B------:R-:W2:Y:S02]  /*7d80*/  LDG.E.64 R2, desc[UR36][R2.64] ;  /* 0x0000002402027981 */ /* 0x000ea4000c1e1b00 */
[----:B--2---:R0:W1:Y:S01]  /*7d90*/  F2I.S64.F64.TRUNC R8, R2 ;  /* 0x0000000200087311 */ /* 0x004062000030d900 */
[----:B------:R-:W-:Y:S05]  /*7da0*/  BRA `(.L_x_15548) ;  /* 0x0000000800107947 */ /* 0x000fea0003800000 */
.L_x_15556:
        /* <DEDUP_REMOVED lines=26> */
.L_x_15559:
[----:B------:R-:W2:Y:S02]  /*7f50*/  LDG.E.U8 R2, desc[UR36][R2.64] ;  /* 0x0000002402027981 */ /* 0x000ea4000c1e1100 */
[C---:B--2---:R-:W-:Y:S01]  /*7f60*/  SHF.L.U32 R0, R2.reuse, 0x19, RZ ;  /* 0x0000001902007819 */ /* 0x044fe200000006ff */
        /* <DEDUP_REMOVED lines=12> */
.L_x_15558:
[----:B------:R-:W2:Y:S02]  /*8030*/  LDG.E.U16 R8, desc[UR36][R2.64] ;  /* 0x0000002402087981 */ /* 0x000ea4000c1e1500 */
[----:B--2---:R-:W-:-:S06]  /*8040*/  SHF.L.U32 R8, R8, 0x10, RZ ;  /* 0x0000001008087819 */ /* 0x004fcc00000006ff */
[----:B------:R-:W0:Y:S01]  /*8050*/  F2I.S64.TRUNC R8, R8 ;  /* 0x0000000800087311 */ /* 0x000e22000020d900 */
[----:B------:R-:W-:Y:S05]  /*8060*/  BRA `(.L_x_15548) ;  /* 0x0000000400607947 */ /* 0x000fea0003800000 */
.L_x_15555:
        /* <DEDUP_REMOVED lines=11> */
.L_x_15562:
        /* <DEDUP_REMOVED lines=21> */
.L_x_15566:
[----:B------:R-:W-:Y:S05]  /*8270*/  BSYNC.RECONVERGENT B1 ;  /* 0x0000000000017941 */ /* 0x000fea0003800200 */
.L_x_15565:
[----:B------:R-:W-:Y:S02]  /*8280*/  SHF.L.U32 R0, R0, 0x14, RZ ;  /* 0x0000001400007819 */ /* 0x000fe400000006ff */
[----:B------:R-:W-:-:S04]  /*8290*/  LEA R2, R2, 0x3b800000, 0x17 ;  /* 0x3b80000002027811 */ /* 0x000fc800078eb8ff */
[----:B------:R-:W-:-:S07]  /*82a0*/  LOP3.LUT R8, R2, R0, R7, 0xfe, !PT ;  /* 0x0000000002087212 */ /* 0x000fce00078efe07 */
.L_x_15564:
[----:B------:R-:W-:Y:S05]  /*82b0*/  BSYNC.RECONVERGENT B0 ;  /* 0x0000000000007941 */ /* 0x000fea0003800200 */
.L_x_15563:
[----:B------:R-:W0:Y:S01]  /*82c0*/  F2I.S64.TRUNC R8, R8 ;  /* 0x0000000800087311 */ /* 0x000e22000020d900 */
[----:B------:R-:W-:Y:S05]  /*82d0*/  BRA `(.L_x_15548) ;  /* 0x0000000000c47947 */ /* 0x000fea0003800000 */
.L_x_15561:
        /* <DEDUP_REMOVED lines=21> */
.L_x_15570:
[----:B------:R-:W-:Y:S05]  /*8430*/  BSYNC.RECONVERGENT B1 ;  /* 0x0000000000017941 */ /* 0x000fea0003800200 */
.L_x_15569:
[----:B------:R-:W-:Y:S01]  /*8440*/  IMAD.SHL.U32 R0, R0, 0x200000, RZ ;  /* 0x0020000000007824 */ /* 0x000fe200078e00ff */
[----:B------:R-:W-:-:S04]  /*8450*/  LEA R2, R2, 0x37800000, 0x17 ;  /* 0x3780000002027811 */ /* 0x000fc800078eb8ff */
[----:B------:R-:W-:-:S07]  /*8460*/  LOP3.LUT R8, R2, R0, R7, 0xfe, !PT ;  /* 0x0000000002087212 */ /* 0x000fce00078efe07 */
.L_x_15568:
[----:B------:R-:W-:Y:S05]  /*8470*/  BSYNC.RECONVERGENT B0 ;  /* 0x0000000000007941 */ /* 0x000fea0003800200 */
.L_x_15567:
[----:B------:R-:W0:Y:S01]  /*8480*/  F2I.S64.TRUNC R8, R8 ;  /* 0x0000000800087311 */ /* 0x000e22000020d900 */
[----:B------:R-:W-:Y:S05]  /*8490*/  BRA `(.L_x_15548) ;  /* 0x0000000000547947 */ /* 0x000fea0003800000 */
.L_x_15560:
        /* <DEDUP_REMOVED lines=14> */
.L_x_15574:
[----:B------:R-:W-:Y:S05]  /*8580*/  BSYNC.RECONVERGENT B0 ;  /* 0x0000000000007941 */ /* 0x000fea0003800200 */
.L_x_15573:
[----:B------:R-:W0:Y:S01]  /*8590*/  F2I.S64.TRUNC R8, R8 ;  /* 0x0000000800087311 */ /* 0x000e22000020d900 */
[----:B------:R-:W-:Y:S05]  /*85a0*/  BRA `(.L_x_15548) ;  /* 0x0000000000107947 */ /* 0x000fea0003800000 */
.L_x_15572:
[----:B------:R0:W5:Y:S01]  /*85b0*/  LDG.E.64 R8, desc[UR36][R2.64] ;  /* 0x0000002402087981 */ /* 0x000162000c1e1b00 */
[----:B------:R-:W-:Y:S05]  /*85c0*/  BRA `(.L_x_15548) ;  /* 0x0000000000087947 */ /* 0x000fea0003800000 */
.L_x_15571:
[----:B------:R0:W5:Y:S01]  /*85d0*/  LDG.E R8, desc[UR36][R2.64] ;  /* 0x0000002402087981 */ /* 0x000162000c1e1900 */
[----:B------:R-:W-:-:S07]  /*85e0*/  MOV R9, RZ ;  /* 0x000000ff00097202 */ /* 0x000fce0000000f00 */
.L_x_15548:
        /* <DEDUP_REMOVED lines=11> */
[----:B0-----:R-:W-:Y:S02]  /*86a0*/  HFMA2 R2, -RZ, RZ, 0, 0 ;  /* 0x00000000ff027431 */ /* 0x001fe400000001ff */
[----:B--2---:R-:W-:-:S04]  /*86b0*/  IMAD.MOV R5, RZ, RZ, -R3 ;  /* 0x000000ffff057224 */ /* 0x004fc800078e0a03 */
[----:B------:R-:W-:-:S04]  /*86c0*/  IMAD R5, R5, R8, RZ ;  /* 0x0000000805057224 */ /* 0x000fc800078e02ff */
[----:B------:R-:W-:-:S06]  /*86d0*/  IMAD.HI.U32 R3, R3, R5, R2 ;  /* 0x0000000503037227 */ /* 0x000fcc00078e0002 */
[----:B-1----:R-:W-:-:S04]  /*86e0*/  IMAD.HI.U32 R2, R3, UR4, RZ ;  /* 0x0000000403027c27 */ /* 0x002fc8000f8e00ff */
[----:B------:R-:W-:-:S04]  /*86f0*/  IMAD.MOV R3, RZ, RZ, -R2 ;  /* 0x000000ffff037224 */ /* 0x000fc800078e0a02 */
[----:B------:R-:W-:-:S05]  /*8700*/  IMAD R3, R8, R3, UR4 ;  /* 0x0000000408037e24 */ /* 0x000fca000f8e0203 */
[----:B------:R-:W-:-:S13]  /*8710*/  ISETP.GE.U32.AND P0, PT, R3, R8, PT ;  /* 0x000000080300720c */ /* 0x000fda0003f06070 */
[----:B------:R-:W-:Y:S01]  /*8720*/  @P0 IMAD.IADD R3, R3, 0x1, -R8 ;  /* 0x0000000103030824 */ /* 0x000fe200078e0a08 */
[----:B------:R-:W-:-:S04]  /*8730*/  @P0 IADD3 R2, PT, PT, R2, 0x1, RZ ;  /* 0x0000000102020810 */ /* 0x000fc80007ffe0ff */
[----:B------:R-:W-:Y:S01]  /*8740*/  ISETP.GE.U32.AND P1, PT, R3, R8, PT ;  /* 0x000000080300720c */ /* 0x000fe20003f26070 */
[----:B------:R-:W-:-:S12]  /*8750*/  IMAD.MOV.U32 R3, RZ, RZ, RZ ;  /* 0x000000ffff037224 */ /* 0x000fd800078e00ff */
[----:B------:R-:W-:Y:S01]  /*8760*/  @P1 VIADD R2, R2, 0x1 ;  /* 0x0000000102021836 */ /* 0x000fe20000000000 */
[----:B------:R-:W-:Y:S01]  /*8770*/  @!P2 LOP3.LUT R2, RZ, R8, RZ, 0x33, !PT ;  /* 0x00000008ff02a212 */ /* 0x000fe200078e33ff */
[----:B------:R-:W-:Y:S06]  /*8780*/  BRA `(.L_x_15577) ;  /* 0x00000000000c7947 */ /* 0x000fec0003800000 */
.L_x_15576:
[----:B------:R-:W-:Y:S02]  /*8790*/  MOV R0, R8 ;  /* 0x0000000800007202 */ /* 0x000fe40000000f00 */
[----:B------:R-:W-:-:S07]  /*87a0*/  MOV R8, 0x87c0 ;  /* 0x000087c000087802 */ /* 0x000fce0000000f00 */
[----:B---3--:R-:W-:Y:S05]  /*87b0*/  CALL.REL.NOINC `($__internal_35_$__cuda_sm20_div_s64) ;  /* 0x0000003c00f87944 */ /* 0x008fea0003c00000 */
.L_x_15577:
[----:B------:R-:W-:Y:S05]  /*87c0*/  BSYNC.RECONVERGENT B0 ;  /* 0x0000000000007941 */ /* 0x000fea0003800200 */
.L_x_15575:
        /* <DEDUP_REMOVED lines=16> */
.L_x_15581:
[----:B------:R0:W-:Y:S01]  /*88d0*/  STG.E.U8 desc[UR36][R4.64], R2 ;  /* 0x0000000204007986 */ /* 0x0001e2000c101124 */
[----:B------:R-:W-:Y:S05]  /*88e0*/  BRA `(.L_x_15583) ;  /* 0x0000000c00387947 */ /* 0x000fea0003800000 */
.L_x_15580:
        /* <DEDUP_REMOVED lines=8> */
.L_x_15585:
[----:B------:R0:W-:Y:S01]  /*8970*/  STG.E desc[UR36][R4.64], R2 ;  /* 0x0000000204007986 */ /* 0x0001e2000c101924 */
[----:B------:R-:W-:Y:S05]  /*8980*/  BRA `(.L_x_15583) ;  /* 0x0000000c00107947 */ /* 0x000fea0003800000 */
.L_x_15584:
[----:B------:R0:W-:Y:S01]  /*8990*/  STG.E.U16 desc[UR36][R4.64], R2 ;  /* 0x0000000204007986 */ /* 0x0001e2000c101524 */
[----:B------:R-:W-:Y:S05]  /*89a0*/  BRA `(.L_x_15583) ;  /* 0x0000000c00087947 */ /* 0x000fea0003800000 */
.L_x_15579:
        /* <DEDUP_REMOVED lines=9> */
.L_x_15587:
[----:B------:R-:W0:Y:S02]  /*8a40*/  I2F.S64 R0, R2 ;  /* 0x0000000200007312 */ /* 0x000e240000301400 */
[----:B0-----:R-:W-:-:S05]  /*8a50*/  F2FP.F16.F32.PACK_AB R0, RZ, R0 ;  /* 0x00000000ff00723e */ /* 0x001fca00000000ff */
[----:B------:R0:W-:Y:S01]  /*8a60*/  STG.E.U16 desc[UR36][R4.64], R0 ;  /* 0x0000000004007986 */ /* 0x0001e2000c101524 */
[----:B------:R-:W-:Y:S05]  /*8a70*/  BRA `(.L_x_15583) ;  /* 0x0000000800d47947 */ /* 0x000fea0003800000 */
.L_x_15586:
        /* <DEDUP_REMOVED lines=10> */
.L_x_15589:
[----:B------:R-:W0:Y:S02]  /*8b20*/  I2F.S64 R2, R2 ;  /* 0x0000000200027312 */ /* 0x000e240000301400 */
[----:B0-----:R-:W-:-:S04]  /*8b30*/  F2FP.F16.F32.PACK_AB R3, RZ, R2 ;  /* 0x00000002ff03723e */ /* 0x001fc800000000ff */
[----:B------:R-:W-:-:S05]  /*8b40*/  PRMT R3, R3, 0x5410, RZ ;  /* 0x0000541003037816 */ /* 0x000fca00000000ff */
[----:B------:R0:W-:Y:S01]  /*8b50*/  STG.E desc[UR36][R4.64], R3 ;  /* 0x0000000304007986 */ /* 0x0001e2000c101924 */
[----:B------:R-:W-:Y:S05]  /*8b60*/  BRA `(.L_x_15583) ;  /* 0x0000000800987947 */ /* 0x000fea0003800000 */
.L_x_15588:
[----:B------:R-:W0:Y:S02]  /*8b70*/  I2F.F64.S64 R2, R2 ;  /* 0x0000000200027312 */ /* 0x000e240000301c00 */
[----:B0-----:R0:W-:Y:S01]  /*8b80*/  STG.E.64 desc[UR36][R4.64], R2 ;  /* 0x0000000204007986 */ /* 0x0011e2000c101b24 */
[----:B------:R-:W-:Y:S05]  /*8b90*/  BRA `(.L_x_15583) ;  /* 0x00000008008c7947 */ /* 0x000fea0003800000 */
.L_x_15578:
        /* <DEDUP_REMOVED lines=12> */
.L_x_15593:
        /* <DEDUP_REMOVED lines=18> */
.L_x_15596:
[----:B------:R-:W-:-:S04]  /*8d80*/  SHF.R.U32.HI R3, RZ, 0x18, R3 ;  /* 0x00000018ff037819 */ /* 0x000fc80000011603 */
[----:B------:R-:W-:-:S07]  /*8d90*/  LOP3.LUT R0, R0, 0x80, R3, 0xf8, !PT ;  /* 0x0000008000007812 */ /* 0x000fce00078ef803 */
.L_x_15595:
[----:B------:R-:W-:Y:S05]  /*8da0*/  BSYNC.RECONVERGENT B0 ;  /* 0x0000000000007941 */ /* 0x000fea0003800200 */
.L_x_15594:
[----:B------:R0:W-:Y:S01]  /*8db0*/  STG.E.U8 desc[UR36][R4.64], R0 ;  /* 0x0000000004007986 */ /* 0x0001e2000c101124 */
[----:B------:R-:W-:Y:S05]  /*8dc0*/  BRA `(.L_x_15583) ;  /* 0x0000000800007947 */ /* 0x000fea0003800000 */
.L_x_15592:
        /* <DEDUP_REMOVED lines=18> */
.L_x_15599:
[----:B------:R-:W-:-:S04]  /*8ef0*/  SHF.R.U32.HI R3, RZ, 0x18, R3 ;  /* 0x00000018ff037819 */ /* 0x000fc80000011603 */
[----:B------:R-:W-:-:S07]  /*8f00*/  LOP3.LUT R0, R0, 0x80, R3, 0xf8, !PT ;  /* 0x0000008000007812 */ /* 0x000fce00078ef803 */
.L_x_15598:
[----:B------:R-:W-:Y:S05]  /*8f10*/  BSYNC.RECONVERGENT B0 ;  /* 0x0000000000007941 */ /* 0x000fea0003800200 */
.L_x_15597:
[----:B------:R0:W-:Y:S01]  /*8f20*/  STG.E.U8 desc[UR36][R4.64], R0 ;  /* 0x0000000004007986 */ /* 0x0001e2000c101124 */
[----:B------:R-:W-:Y:S05]  /*8f30*/  BRA `(.L_x_15583) ;  /* 0x0000000400a47947 */ /* 0x000fea0003800000 */
.L_x_15591:
        /* <DEDUP_REMOVED lines=23> */
.L_x_15601:
[----:B------:R0:W-:Y:S01]  /*90b0*/  STG.E.64 desc[UR36][R4.64], R2 ;  /* 0x0000000204007986 */ /* 0x0001e2000c101b24 */
[----:B------:R-:W-:Y:S05]  /*90c0*/  BRA `(.L_x_15583) ;  /* 0x0000000400407947 */ /* 0x000fea0003800000 */
.L_x_15600:
[----:B------:R0:W-:Y:S01]  /*90d0*/  STG.E desc[UR36][R4.64], R2 ;  /* 0x0000000204007986 */ /* 0x0001e2000c101924 */
[----:B------:R-:W-:Y:S05]  /*90e0*/  BRA `(.L_x_15583) ;  /* 0x0000000400387947 */ /* 0x000fea0003800000 */
.L_x_15590:
        /* <DEDUP_REMOVED lines=11> */
.L_x_15603:
[----:B------:R-:W0:Y:S01]  /*91a0*/  I2F.F64.S64 R8, R2 ;  /* 0x0000000200087312 */ /* 0x000e220000301c00 */
[----:B------:R-:W-:-:S05]  /*91b0*/  CS2R R10, SRZ ;  /* 0x00000000000a7805 */ /* 0x000fca000001ff00 */
[----:B0-----:R4:W-:Y:S01]  /*91c0*/  STG.E.128 desc[UR36][R4.64], R8 ;  /* 0x0000000804007986 */ /* 0x0019e2000c101d24 */
[----:B------:R-:W-:Y:S05]  /*91d0*/  BRA `(.L_x_15583) ;  /* 0x0000000000fc7947 */ /* 0x000fea0003800000 */
.L_x_15602:
[----:B------:R-:W-:-:S09]  /*91e0*/  UISETP.NE.AND UP0, UPT, UR4, 0xf, UPT ;  /* 0x0000000f0400788c */ /* 0x000fd2000bf05270 */
[----:B------:R-:W-:Y:S05]  /*91f0*/  BRA.U !UP0, `(.L_x_15604) ;  /* 0x0000000108e87547 */ /* 0x000fea000b800000 */
[----:B------:R-:W-:-:S09]  /*9200*/  UISETP.NE.AND UP0, UPT, UR4, 0x17, UPT ;  /* 0x000000170400788c */ /* 0x000fd2000bf05270 */
[----:B------:R-:W-:Y:S05]  /*9210*/  BRA.U !UP0, `(.L_x_15605) ;  /* 0x0000000108907547 */ /* 0x000fea000b800000 */
[----:B------:R-:W-:-:S09]  /*9220*/  UISETP.NE.AND UP0, UPT, UR4, 0x18, UPT ;  /* 0x000000180400788c */ /* 0x000fd2000bf05270 */
[----:B------:R-:W-:Y:S05]  /*9230*/  BRA.U !UP0, `(.L_x_15606) ;  /* 0x0000000108447547 */ /* 0x000fea000b800000 */
.L_x_15582:
        /* <DEDUP_REMOVED lines=16> */
.L_x_15607:
[----:B------:R-:W-:Y:S05]  /*9340*/  BRA `(.L_x_15583) ;  /* 0x0000000000a07947 */ /* 0x000fea0003800000 */
.L_x_15606:
        /* <DEDUP_REMOVED lines=13> */
.L_x_15609:
[----:B------:R-:W-:Y:S05]  /*9420*/  BSYNC.RECONVERGENT B0 ;  /* 0x0000000000007941 */ /* 0x000fea0003800200 */
.L_x_15608:
[----:B------:R-:W-:-:S05]  /*9430*/  LOP3.LUT R7, R0, 0x80, R7, 0xf8, !PT ;  /* 0x0000008000077812 */ /* 0x000fca00078ef807 */
[----:B------:R2:W-:Y:S01]  /*9440*/  STG.E.U8 desc[UR36][R4.64], R7 ;  /* 0x0000000704007986 */ /* 0x0005e2000c101124 */
[----:B------:R-:W-:Y:S05]  /*9450*/  BRA `(.L_x_15583) ;  /* 0x00000000005c7947 */ /* 0x000fea0003800000 */
.L_x_15605:
        /* <DEDUP_REMOVED lines=12> */
.L_x_15611:
[----:B------:R-:W-:Y:S02]  /*9520*/  ISETP.GT.U32.AND P0, PT, R6, 0x7f800000, PT ;  /* 0x7f8000000600780c */ /* 0x000fe40003f04070 */
[----:B------:R-:W-:-:S04]  /*9530*/  MOV R0, 0x7f ;  /* 0x0000007f00007802 */ /* 0x000fc80000000f00 */
[----:B------:R-:W-:-:S07]  /*9540*/  SEL R0, R0, 0x7c, P0 ;  /* 0x0000007c00007807 */ /* 0x000fce0000000000 */
.L_x_15612:
[----:B------:R-:W-:Y:S05]  /*9550*/  BSYNC.RECONVERGENT B0 ;  /* 0x0000000000007941 */ /* 0x000fea0003800200 */
.L_x_15610:
[----:B------:R-:W-:-:S04]  /*9560*/  SHF.R.U32.HI R3, RZ, 0x18, R3 ;  /* 0x00000018ff037819 */ /* 0x000fc80000011603 */
[----:B------:R-:W-:-:S05]  /*9570*/  LOP3.LUT R3, R0, 0x80, R3, 0xf8, !PT ;  /* 0x0000008000037812 */ /* 0x000fca00078ef803 */
[----:B------:R1:W-:Y:S01]  /*9580*/  STG.E.U8 desc[UR36][R4.64], R3 ;  /* 0x0000000304007986 */ /* 0x0003e2000c101124 */
[----:B------:R-:W-:Y:S05]  /*9590*/  BRA `(.L_x_15583) ;  /* 0x00000000000c7947 */ /* 0x000fea0003800000 */
.L_x_15604:
[----:B------:R-:W0:Y:S02]  /*95a0*/  I2F.S64 R0, R2 ;  /* 0x0000000200007312 */ /* 0x000e240000301400 */
[----:B0-----:R-:W-:-:S05]  /*95b0*/  F2FP.BF16.F32.PACK_AB R0, RZ, R0 ;  /* 0x00000000ff00723e */ /* 0x001fca00000010ff */
[----:B------:R0:W-:Y:S02]  /*95c0*/  STG.E.U16 desc[UR36][R4.64], R0 ;  /* 0x0000000004007986 */ /* 0x0001e4000c101524 */
.L_x_15583:
[----:B------:R-:W-:-:S07]  /*95d0*/  VIADD R19, R19, 0x80 ;  /* 0x0000008013137836 */ /* 0x000fce0000000000 */
.L_x_15542:
[----:B------:R-:W5:Y:S02]  /*95e0*/  LDCU UR4, c[0x0][0x380] ;  /* 0x00007000ff0477ac */ /* 0x000f640008000800 */
[----:B-----5:R-:W-:-:S13]  /*95f0*/  ISETP.GE.AND P0, PT, R19, UR4, PT ;  /* 0x0000000413007c0c */ /* 0x020fda000bf06270 */
[----:B------:R-:W-:Y:S05]  /*9600*/  @P0 EXIT ;  /* 0x000000000000094d */ /* 0x000fea0003800000 */
[----:B------:R-:W5:Y:S01]  /*9610*/  LDCU UR4, c[0x0][0x388] ;  /* 0x00007100ff0477ac */ /* 0x000f620008000800 */
[----:B01234-:R-:W-:Y:S02]  /*9620*/  HFMA2 R4, -RZ, RZ, 0, 0 ;  /* 0x00000000ff047431 */ /* 0x01ffe400000001ff */
        /* <DEDUP_REMOVED lines=17> */
[----:B------:R-:W-:Y:S02]  /*9740*/  IMAD.MOV.U32 R2, RZ, RZ, RZ ;  /* 0x000000ffff027224 */ /* 0x000fe400078e00ff */
[----:B------:R-:W-:Y:S01]  /*9750*/  IMAD.MOV.U32 R3, RZ, RZ, R6 ;  /* 0x000000ffff037224 */ /* 0x000fe200078e0006 */
        /* <DEDUP_REMOVED lines=307> */
.L_x_15613:
[----:B------:R-:W0:Y:S01]  /*aa90*/  LDCU.128 UR8, c[0x0][0x580] ;  /* 0x0000b000ff0877ac */ /* 0x000e220008000c00 */
[----:B------:R-:W-:-:S04]  /*aaa0*/  UPRMT UR4, UR44, 0x9910, URZ ;  /* 0x000099102c047896 */ /* 0x000fc800080000ff */
[----:B------:R-:W-:Y:S01]  /*aab0*/  UISETP.GT.AND UP0, UPT, UR4, 0x9, UPT ;  /* 0x000000090400788c */ /* 0x000fe2000bf04270 */
[----:B0-----:R-:W-:Y:S02]  /*aac0*/  IADD3 R2, P1, PT, R0, UR10, RZ ;  /* 0x0000000a00027c10 */ /* 0x001fe4000ff3e0ff */
        /* <DEDUP_REMOVED lines=15> */
.L_x_15617:
[----:B------:R0:W5:Y:S01]  /*abc0*/  LDG.E.U8 R8, desc[UR36][R2.64] ;  /* 0x0000002402087981 */ /* 0x000162000c1e1100 */
[----:B------:R-:W-:Y:S01]  /*abd0*/  MOV R9, RZ ;  /* 0x000000ff00097202 */ /* 0x000fe20000000f00 */
[----:B------:R-:W-:Y:S06]  /*abe0*/  BRA `(.L_x_15618) ;  /* 0x0000000800f87947 */ /* 0x000fec0003800000 */
.L_x_15616:
        /* <DEDUP_REMOVED lines=8> */
.L_x_15620:
[----:B------:R-:W2:Y:S02]  /*ac70*/  LDG.E R8, desc[UR36][R2.64] ;  /* 0x0000002402087981 */ /* 0x000ea4000c1e1900 */
[----:B--2---:R-:W-:Y:S01]  /*ac80*/  SHF.R.S32.HI R9, RZ, 0x1f, R8 ;  /* 0x0000001fff097819 */ /* 0x004fe20000011408 */
[----:B------:R-:W-:Y:S06]  /*ac90*/  BRA `(.L_x_15618) ;  /* 0x0000000800cc7947 */ /* 0x000fec0003800000 */
.L_x_15619:
[----:B------:R-:W2:Y:S02]  /*aca0*/  LDG.E.S16 R8, desc[UR36][R2.64] ;  /* 0x0000002402087981 */ /* 0x000ea4000c1e1700 */
[----:B--2---:R-:W-:Y:S01]  /*acb0*/  SHF.R.S32.HI R9, RZ, 0x1f, R8 ;  /* 0x0000001fff097819 */ /* 0x004fe20000011408 */
[----:B------:R-:W-:Y:S06]  /*acc0*/  BRA `(.L_x_15618) ;  /* 0x0000000800c07947 */ /* 0x000fec0003800000 */
.L_x_15615:
        /* <DEDUP_REMOVED lines=9> */
.L_x_15622:
[----:B------:R-:W2:Y:S02]  /*ad60*/  LDG.E.U16 R2, desc[UR36][R2.64] ;  /* 0x0000002402027981 */ /* 0x000ea4000c1e1500 */
[----:B--2---:R-:W-:-:S06]  /*ad70*/  HADD2.F32 R8, -RZ, R2.H0_H0 ;  /* 0x20000002ff087230 */ /* 0x004fcc0000004100 */
[----:B------:R-:W2:Y:S01]  /*ad80*/  F2I.S64.TRUNC R8, R8 ;  /* 0x0000000800087311 */ /* 0x000ea2000020d900 */
[----:B------:R-:W-:Y:S05]  /*ad90*/  BRA `(.L_x_15618) ;  /* 0x00000008008c7947 */ /* 0x000fea0003800000 */
.L_x_15621:
        /* <DEDUP_REMOVED lines=9> */
.L_x_15624:
[----:B------:R-:W2:Y:S02]  /*ae30*/  LDG.E.U16 R2, desc[UR36][R2.64] ;  /* 0x0000002402027981 */ /* 0x000ea4000c1e1500 */
[----:B--2---:R-:W-:-:S06]  /*ae40*/  HADD2.F32 R8, -RZ, R2.H0_H0 ;  /* 0x20000002ff087230 */ /* 0x004fcc0000004100 */
[----:B------:R-:W0:Y:S01]  /*ae50*/  F2I.S64.TRUNC R8, R8 ;  /* 0x0000000800087311 */ /* 0x000e22000020d900 */
[----:B------:R-:W-:Y:S05]  /*ae60*/  BRA `(.L_x_15618) ;  /* 0x0000000800587947 */ /* 0x000fea0003800000 */
.L_x_15623:
[----:B------:R-:W2:Y:S02]  /*ae70*/  LDG.E.64 R2, desc[UR36][R2.64] ;  /* 0x0000002402027981 */ /* 0x000ea4000c1e1b00 */
[----:B--2---:R3:W4:Y:S01]  /*ae80*/  F2I.S64.F64.TRUNC R8, R2 ;  /* 0x0000000200087311 */ /* 0x004722000030d900 */
[----:B------:R-:W-:Y:S05]  /*ae90*/  BRA `(.L_x_15618) ;  /* 0x00000008004c7947 */ /* 0x000fea0003800000 */
.L_x_15614:
        /* <DEDUP_REMOVED lines=13> */
.L_x_15627:
[----:B------:R-:W2:Y:S02]  /*af70*/  LDG.E.64 R2, desc[UR36][R2.64] ;  /* 0x0000002402027981 */ /* 0x000ea4000c1e1b00 */
[----:B--2---:R0:W1:Y:S01]  /*af80*/  F2I.S64.F64.TRUNC R8, R2 ;  /* 0x0000000200087311 */ /* 0x004062000030d900 */
[----:B------:R-:W-:Y:S05]  /*af90*/  BRA `(.L_x_15618) ;  /* 0x00000008000c7947 */ /* 0x000fea0003800000 */
.L_x_15626:
        /* <DEDUP_REMOVED lines=26> */
.L_x_15629:
        /* <DEDUP_REMOVED lines=13> */
.L_x_15628:
[----:B------:R-:W2:Y:S02]  /*b210*/  LDG.E.U16 R8, desc[UR36][R2.64] ;  /* 0x0000002402087981 */ /* 0x000ea4000c1e1500 */
[----:B--2---:R-:W-:-:S06]  /*b220*/  IMAD.U32 R8, R8, 0x10000, RZ ;  /* 0x0001000008087824 */ /* 0x004fcc00078e00ff */
[----:B------:R-:W0:Y:S01]  /*b230*/  F2I.S64.TRUNC R8, R8 ;  /* 0x0000000800087311 */ /* 0x000e22000020d900 */
[----:B------:R-:W-:Y:S05]  /*b240*/  BRA `(.L_x_15618) ;  /* 0x0000000400607947 */ /* 0x000fea0003800000 */
.L_x_15625:
        /* <DEDUP_REMOVED lines=11> */
.L_x_15632:
        /* <DEDUP_REMOVED lines=21> */
.L_x_15636:
[----:B------:R-:W-:Y:S05]  /*b450*/  BSYNC.RECONVERGENT B1 ;  /* 0x0000000000017941 */ /* 0x000fea0003800200 */
.L_x_15635:
[----:B------:R-:W-:Y:S01]  /*b460*/  IMAD.SHL.U32 R0, R0, 0x100000, RZ ;  /* 0x0010000000007824 */ /* 0x000fe200078e00ff */
[----:B------:R-:W-:-:S04]  /*b470*/  LEA R2, R2, 0x3b800000, 0x17 ;  /* 0x3b80000002027811 */ /* 0x000fc800078eb8ff */
[----:B------:R-:W-:-:S07]  /*b480*/  LOP3.LUT R8, R2, R0, R9, 0xfe, !PT ;  /* 0x0000000002087212 */ /* 0x000fce00078efe09 */
.L_x_15634:
[----:B------:R-:W-:Y:S05]  /*b490*/  BSYNC.RECONVERGENT B0 ;  /* 0x0000000000007941 */ /* 0x000fea0003800200 */
.L_x_15633:
[----:B------:R-:W0:Y:S01]  /*b4a0*/  F2I.S64.TRUNC R8, R8 ;  /* 0x0000000800087311 */ /* 0x000e22000020d900 */
[----:B------:R-:W-:Y:S05]  /*b4b0*/  BRA `(.L_x_15618) ;  /* 0x0000000000c47947 */ /* 0x000fea0003800000 */
.L_x_15631:
        /* <DEDUP_REMOVED lines=21> */
.L_x_15640:
[----:B------:R-:W-:Y:S05]  /*b610*/  BSYNC.RECONVERGENT B1 ;  /* 0x0000000000017941 */ /* 0x000fea0003800200 */
.L_x_15639:
[----:B------:R-:W-:Y:S02]  /*b620*/  SHF.L.U32 R0, R0, 0x15, RZ ;  /* 0x0000001500007819 */ /* 0x000fe400000006ff */
[----:B------:R-:W-:-:S04]  /*b630*/  LEA R2, R2, 0x37800000, 0x17 ;  /* 0x3780000002027811 */ /* 0x000fc800078eb8ff */
[----:B------:R-:W-:-:S07]  /*b640*/  LOP3.LUT R8, R2, R0, R9, 0xfe, !PT ;  /* 0x0000000002087212 */ /* 0x000fce00078efe09 */
.L_x_15638:
[----:B------:R-:W-:Y:S05]  /*b650*/  BSYNC.RECONVERGENT B0 ;  /* 0x0000000000007941 */ /* 0x000fea0003800200 */
.L_x_15637:
[----:B------:R-:W0:Y:S01]  /*b660*/  F2I.S64.TRUNC R8, R8 ;  /* 0x0000000800087311 */ /* 0x000e22000020d900 */
[----:B------:R-:W-:Y:S05]  /*b670*/  BRA `(.L_x_15618) ;  /* 0x0000000000547947 */ /* 0x000fea0003800000 */
.L_x_15630:
        /* <DEDUP_REMOVED lines=14> */
.L_x_15644:
[----:B------:R-:W-:Y:S05]  /*b760*/  BSYNC.RECONVERGENT B0 ;  /* 0x0000000000007941 */ /* 0x000fea0003800200 */
.L_x_15643:
[----:B------:R-:W0:Y:S01]  /*b770*/  F2I.S64.TRUNC R8, R8 ;  /* 0x0000000800087311 */ /* 0x000e22000020d900 */
[----:B------:R-:W-:Y:S05]  /*b780*/  BRA `(.L_x_15618) ;  /* 0x0000000000107947 */ /* 0x000fea0003800000 */
.L_x_15642:
[----:B------:R0:W5:Y:S01]  /*b790*/  LDG.E.64 R8, desc[UR36][R2.64] ;  /* 0x0000002402087981 */ /* 0x000162000c1e1b00 */
[----:B------:R-:W-:Y:S05]  /*b7a0*/  BRA `(.L_x_15618) ;  /* 0x0000000000087947 */ /* 0x000fea0003800000 */
.L_x_15641:
[----:B------:R0:W5:Y:S01]  /*b7b0*/  LDG.E R8, desc[UR36][R2.64] ;  /* 0x0000002402087981 */ /* 0x000162000c1e1900 */
[----:B------:R-:W-:-:S07]  /*b7c0*/  HFMA2 R9, -RZ, RZ, 0, 0 ;  /* 0x00000000ff097431 */ /* 0x000fce00000001ff */
.L_x_15618:
[----:B------:R-:W-:Y:S05]  /*b7d0*/  BSYNC.RECONVERGENT B6 ;  /* 0x0000000000067941 */ /* 0x000fea0003800200 */
.L_x_15396:
        /* <DEDUP_REMOVED lines=15> */
[----:B-1----:R-:W-:-:S05]  /*b8d0*/  IMAD.HI.U32 R2, R3, UR4, RZ ;  /* 0x0000000403027c27 */ /* 0x002fca000f8e00ff */
[----:B------:R-:W-:-:S05]  /*b8e0*/  IADD3 R3, PT, PT, -R2, RZ, RZ ;  /* 0x000000ff02037210 */ /* 0x000fca0007ffe1ff */
[----:B------:R-:W-:-:S05]  /*b8f0*/  IMAD R3, R8, R3, UR4 ;  /* 0x0000000408037e24 */ /* 0x000fca000f8e0203 */
[----:B------:R-:W-:-:S13]  /*b900*/  ISETP.GE.U32.AND P0, PT, R3, R8, PT ;  /* 0x000000080300720c */ /* 0x000fda0003f06070 */
[----:B------:R-:W-:Y:S01]  /*b910*/  @P0 IMAD.IADD R3, R3, 0x1, -R8 ;  /* 0x0000000103030824 */ /* 0x000fe200078e0a08 */
[----:B------:R-:W-:-:S04]  /*b920*/  @P0 IADD3 R2, PT, PT, R2, 0x1, RZ ;  /* 0x0000000102020810 */ /* 0x000fc80007ffe0ff */
[----:B------:R-:W-:Y:S02]  /*b930*/  ISETP.GE.U32.AND P1, PT, R3, R8, PT ;  /* 0x000000080300720c */ /* 0x000fe40003f26070 */
[----:B------:R-:W-:-:S11]  /*b940*/  MOV R3, RZ ;  /* 0x000000ff00037202 */ /* 0x000fd60000000f00 */
[----:B------:R-:W-:Y:S01]  /*b950*/  @P1 VIADD R2, R2, 0x1 ;  /* 0x0000000102021836 */ /* 0x000fe20000000000 */
[----:B------:R-:W-:Y:S01]  /*b960*/  @!P2 LOP3.LUT R2, RZ, R8, RZ, 0x33, !PT ;  /* 0x00000008ff02a212 */ /* 0x000fe200078e33ff */
[----:B------:R-:W-:Y:S06]  /*b970*/  BRA `(.L_x_15647) ;  /* 0x00000000000c7947 */ /* 0x000fec0003800000 */
.L_x_15646:
[----:B------:R-:W-:Y:S01]  /*b980*/  IMAD.MOV.U32 R0, RZ, RZ, R8 ;  /* 0x000000ffff007224 */ /* 0x000fe200078e0008 */
[----:B------:R-:W-:-:S07]  /*b990*/  MOV R8, 0xb9b0 ;  /* 0x0000b9b000087802 */ /* 0x000fce0000000f00 */
[----:B---3--:R-:W-:Y:S05]  /*b9a0*/  CALL.REL.NOINC `($__internal_35_$__cuda_sm20_div_s64) ;  /* 0x0000000c007c7944 */ /* 0x008fea0003c00000 */
.L_x_15647:
[----:B------:R-:W-:Y:S05]  /*b9b0*/  BSYNC.RECONVERGENT B0 ;  /* 0x0000000000007941 */ /* 0x000fea0003800200 */
.L_x_15645:
        /* <DEDUP_REMOVED lines=13> */
.L_x_15651:
[----:B------:R-:W-:Y:S01]  /*ba90*/  STG.E.U8 desc[UR36][R4.64], R2 ;  /* 0x0000000204007986 */ /* 0x000fe2000c101124 */
[----:B------:R-:W-:Y:S05]  /*baa0*/  EXIT ;  /* 0x000000000000794d */ /* 0x000fea0003800000 */
.L_x_15650:
        /* <DEDUP_REMOVED lines=8> */
.L_x_15654:
[----:B------:R-:W-:Y:S01]  /*bb30*/  STG.E desc[UR36][R4.64], R2 ;  /* 0x0000000204007986 */ /* 0x000fe2000c101924 */
[----:B------:R-:W-:Y:S05]  /*bb40*/  EXIT ;  /* 0x000000000000794d */ /* 0x000fea0003800000 */
.L_x_15653:
[----:B------:R-:W-:Y:S01]  /*bb50*/  STG.E.U16 desc[UR36][R4.64], R2 ;  /* 0x0000000204007986 */ /* 0x000fe2000c101524 */
[----:B------:R-:W-:Y:S05]  /*bb60*/  EXIT ;  /* 0x000000000000794d */ /* 0x000fea0003800000 */
.L_x_15649:
        /* <DEDUP_REMOVED lines=9> */
.L_x_15656:
[----:B------:R-:W0:Y:S02]  /*bc00*/  I2F.S64 R0, R2 ;  /* 0x0000000200007312 */ /* 0x000e240000301400 */
[----:B0-----:R-:W-:-:S05]  /*bc10*/  F2FP.F16.F32.PACK_AB R0, RZ, R0 ;  /* 0x00000000ff00723e */ /* 0x001fca00000000ff */
[----:B------:R-:W-:Y:S01]  /*bc20*/  STG.E.U16 desc[UR36][R4.64], R0 ;  /* 0x0000000004007986 */ /* 0x000fe2000c101524 */
[----:B------:R-:W-:Y:S05]  /*bc30*/  EXIT ;  /* 0x000000000000794d */ /* 0x000fea0003800000 */
.L_x_15655:
        /* <DEDUP_REMOVED lines=8> */
[----:B0-----:R-:W-:Y:S01]  /*bcc0*/  STG.E.64 desc[UR36][R4.64], R6 ;  /* 0x0000000604007986 */ /* 0x001fe2000c101b24 */
[----:B------:R-:W-:Y:S05]  /*bcd0*/  EXIT ;  /* 0x000000000000794d */ /* 0x000fea0003800000 */
.L_x_15658:
[----:B------:R-:W0:Y:S02]  /*bce0*/  I2F.S64 R2, R2 ;  /* 0x0000000200027312 */ /* 0x000e240000301400 */
[----:B0-----:R-:W-:-:S04]  /*bcf0*/  F2FP.F16.F32.PACK_AB R3, RZ, R2 ;  /* 0x00000002ff03723e */ /* 0x001fc800000000ff */
[----:B------:R-:W-:-:S05]  /*bd00*/  PRMT R3, R3, 0x5410, RZ ;  /* 0x0000541003037816 */ /* 0x000fca00000000ff */
[----:B------:R-:W-:Y:S01]  /*bd10*/  STG.E desc[UR36][R4.64], R3 ;  /* 0x0000000304007986 */ /* 0x000fe2000c101924 */
[----:B------:R-:W-:Y:S05]  /*bd20*/  EXIT ;  /* 0x000000000000794d */ /* 0x000fea0003800000 */
.L_x_15657:
[----:B------:R-:W0:Y:S02]  /*bd30*/  I2F.F64.S64 R2, R2 ;  /* 0x0000000200027312 */ /* 0x000e240000301c00 */
[----:B0-----:R-:W-:Y:S01]  /*bd40*/  STG.E.64 desc[UR36][R4.64], R2 ;  /* 0x0000000204007986 */ /* 0x001fe2000c101b24 */
[----:B------:R-:W-:Y:S05]  /*bd50*/  EXIT ;  /* 0x000000000000794d */ /* 0x000fea0003800000 */
.L_x_15648:
        /* <DEDUP_REMOVED lines=12> */
.L_x_15662:
        /* <DEDUP_REMOVED lines=18> */
.L_x_15665:
[----:B------:R-:W-:-:S04]  /*bf40*/  SHF.R.U32.HI R3, RZ, 0x18, R3 ;  /* 0x00000018ff037819 */ /* 0x000fc80000011603 */
[----:B------:R-:W-:-:S07]  /*bf50*/  LOP3.LUT R0, R0, 0x80, R3, 0xf8, !PT ;  /* 0x0000008000007812 */ /* 0x000fce00078ef803 */
.L_x_15664:
[----:B------:R-:W-:Y:S05]  /*bf60*/  BSYNC.RECONVERGENT B0 ;  /* 0x0000000000007941 */ /* 0x000fea0003800200 */
.L_x_15663:
[----:B------:R-:W-:Y:S01]  /*bf70*/  STG.E.U8 desc[UR36][R4.64], R0 ;  /* 0x0000000004007986 */ /* 0x000fe2000c101124 */
[----:B------:R-:W-:Y:S05]  /*bf80*/  EXIT ;  /* 0x000000000000794d */ /* 0x000fea0003800000 */
.L_x_15661:
        /* <DEDUP_REMOVED lines=18> */
.L_x_15668:
[----:B------:R-:W-:-:S04]  /*c0b0*/  SHF.R.U32.HI R3, RZ, 0x18, R3 ;  /* 0x00000018ff037819 */ /* 0x000fc80000011603 */
[----:B------:R-:W-:-:S07]  /*c0c0*/  LOP3.LUT R0, R0, 0x80, R3, 0xf8, !PT ;  /* 0x0000008000007812 */ /* 0x000fce00078ef803 */
.L_x_15667:
[----:B------:R-:W-:Y:S05]  /*c0d0*/  BSYNC.RECONVERGENT B0 ;  /* 0x0000000000007941 */ /* 0x000fea0003800200 */
.L_x_15666:
[----:B------:R-:W-:Y:S01]  /*c0e0*/  STG.E.U8 desc[UR36][R4.64], R0 ;  /* 0x0000000004007986 */ /* 0x000fe2000c101124 */
[----:B------:R-:W-:Y:S05]  /*c0f0*/  EXIT ;  /* 0x000000000000794d */ /* 0x000fea0003800000 */
.L_x_15660:
        /* <DEDUP_REMOVED lines=19> */
[----:B------:R-:W-:-:S05]  /*c230*/  @!P0 IMAD.MOV R2, RZ, RZ, R6 ;  /* 0x000000ffff028224 */ /* 0x000fca00078e0206 */
[----:B------:R-:W-:-:S05]  /*c240*/  @P1 MOV R3, R2 ;  /* 0x0000000200031202 */ /* 0x000fca0000000f00 */
[----:B------:R-:W-:Y:S01]  /*c250*/  STG.E.U8 desc[UR36][R4.64], R3 ;  /* 0x0000000304007986 */ /* 0x000fe2000c101124 */
[----:B------:R-:W-:Y:S05]  /*c260*/  EXIT ;  /* 0x000000000000794d */ /* 0x000fea0003800000 */
.L_x_15670:
[----:B------:R-:W-:Y:S01]  /*c270*/  STG.E.64 desc[UR36][R4.64], R2 ;  /* 0x0000000204007986 */ /* 0x000fe2000c101b24 */
[----:B------:R-:W-:Y:S05]  /*c280*/  EXIT ;  /* 0x000000000000794d */ /* 0x000fea0003800000 */
.L_x_15669:
[----:B------:R-:W-:Y:S01]  /*c290*/  STG.E desc[UR36][R4.64], R2 ;  /* 0x0000000204007986 */ /* 0x000fe2000c101924 */
[----:B------:R-:W-:Y:S05]  /*c2a0*/  EXIT ;  /* 0x000000000000794d */ /* 0x000fea0003800000 */
.L_x_15659:
        /* <DEDUP_REMOVED lines=11> */
.L_x_15672:
[----:B------:R-:W0:Y:S01]  /*c360*/  I2F.F64.S64 R8, R2 ;  /* 0x0000000200087312 */ /* 0x000e220000301c00 */
[----:B------:R-:W-:-:S05]  /*c370*/  CS2R R10, SRZ ;  /* 0x00000000000a7805 */ /* 0x000fca000001ff00 */
[----:B0-----:R-:W-:Y:S01]  /*c380*/  STG.E.128 desc[UR36][R4.64], R8 ;  /* 0x0000000804007986 */ /* 0x001fe2000c101d24 */
[----:B------:R-:W-:Y:S05]  /*c390*/  EXIT ;  /* 0x000000000000794d */ /* 0x000fea0003800000 */
.L_x_15671:
[----:B------:R-:W-:-:S09]  /*c3a0*/  UISETP.NE.AND UP0, UPT, UR4, 0xf, UPT ;  /* 0x0000000f0400788c */ /* 0x000fd2000bf05270 */
[----:B------:R-:W-:Y:S05]  /*c3b0*/  BRA.U !UP0, `(.L_x_15673) ;  /* 0x0000000108e87547 */ /* 0x000fea000b800000 */
[----:B------:R-:W-:-:S09]  /*c3c0*/  UISETP.NE.AND UP0, UPT, UR4, 0x17, UPT ;  /* 0x000000170400788c */ /* 0x000fd2000bf05270 */
[----:B------:R-:W-:Y:S05]  /*c3d0*/  BRA.U !UP0, `(.L_x_15674) ;  /* 0x0000000108907547 */ /* 0x000fea000b800000 */
[----:B------:R-:W-:-:S09]  /*c3e0*/  UISETP.NE.AND UP0, UPT, UR4, 0x18, UPT ;  /* 0x000000180400788c */ /* 0x000fd2000bf05270 */
[----:B------:R-:W-:Y:S05]  /*c3f0*/  BRA.U !UP0, `(.L_x_15675) ;  /* 0x0000000108447547 */ /* 0x000fea000b800000 */
.L_x_15652:
        /* <DEDUP_REMOVED lines=16> */
.L_x_15676:
[----:B------:R-:W-:Y:S05]  /*c500*/  EXIT ;  /* 0x000000000000794d */ /* 0x000fea0003800000 */
.L_x_15675:
        /* <DEDUP_REMOVED lines=13> */
.L_x_15678:
[----:B------:R-:W-:Y:S05]  /*c5e0*/  BSYNC.RECONVERGENT B0 ;  /* 0x0000000000007941 */ /* 0x000fea0003800200 */
.L_x_15677:
[----:B------:R-:W-:-:S05]  /*c5f0*/  LOP3.LUT R7, R0, 0x80, R7, 0xf8, !PT ;  /* 0x0000008000077812 */ /* 0x000fca00078ef807 */
[----:B------:R-:W-:Y:S01]  /*c600*/  STG.E.U8 desc[UR36][R4.64], R7 ;  /* 0x0000000704007986 */ /* 0x000fe2000c101124 */
[----:B------:R-:W-:Y:S05]  /*c610*/  EXIT ;  /* 0x000000000000794d */ /* 0x000fea0003800000 */
.L_x_15674:
        /* <DEDUP_REMOVED lines=12> */
.L_x_15680:
[----:B------:R-:W-:Y:S01]  /*c6e0*/  IMAD.MOV.U32 R0, RZ, RZ, 0x7f ;  /* 0x0000007fff007424 */ /* 0x000fe200078e00ff */
[----:B------:R-:W-:-:S04]  /*c6f0*/  ISETP.GT.U32.AND P0, PT, R6, 0x7f800000, PT ;  /* 0x7f8000000600780c */ /* 0x000fc80003f04070 */
[----:B------:R-:W-:-:S09]  /*c700*/  SEL R0, R0, 0x7c, P0 ;  /* 0x0000007c00007807 */ /* 0x000fd20000000000 */
.L_x_15681:
[----:B------:R-:W-:Y:S05]  /*c710*/  BSYNC.RECONVERGENT B0 ;  /* 0x0000000000007941 */ /* 0x000fea0003800200 */
.L_x_15679:
[----:B------:R-:W-:-:S04]  /*c720*/  SHF.R.U32.HI R3, RZ, 0x18, R3 ;  /* 0x00000018ff037819 */ /* 0x000fc80000011603 */
[----:B------:R-:W-:-:S05]  /*c730*/  LOP3.LUT R3, R0, 0x80, R3, 0xf8, !PT ;  /* 0x0000008000037812 */ /* 0x000fca00078ef803 */
[----:B------:R-:W-:Y:S01]  /*c740*/  STG.E.U8 desc[UR36][R4.64], R3 ;  /* 0x0000000304007986 */ /* 0x000fe2000c101124 */
[----:B------:R-:W-:Y:S05]  /*c750*/  EXIT ;  /* 0x000000000000794d */ /* 0x000fea0003800000 */
.L_x_15673:
[----:B------:R-:W0:Y:S02]  /*c760*/  I2F.S64 R0, R2 ;  /* 0x0000000200007312 */ /* 0x000e240000301400 */
[----:B0-----:R-:W-:-:S05]  /*c770*/  F2FP.BF16.F32.PACK_AB R0, RZ, R0 ;  /* 0x00000000ff00723e */ /* 0x001fca00000010ff */
[----:B------:R-:W-:Y:S01]  /*c780*/  STG.E.U16 desc[UR36][R4.64], R0 ;  /* 0x0000000004007986 */ /* 0x000fe2000c101524 */
[----:B------:R-:W-:Y:S05]  /*c790*/  EXIT ;  /* 0x000000000000794d */ /* 0x000fea0003800000 */
        .weak           $__internal_35_$__cuda_sm20_div_s64
        .type           $__internal_35_$__cuda_sm20_div_s64,@function
        .size           $__internal_35_$__cuda_sm20_div_s64,(.L_x_23064 - $__internal_35_$__cuda_sm20_div_s64)
$__internal_35_$__cuda_sm20_div_s64:
[-C--:B------:R-:W-:Y:S01]  /*c7a0*/  IADD3 R3, P1, PT, RZ, -R0.reuse, RZ ;  /* 0x80000000ff037210 */ /* 0x080fe20007f3e0ff */
[----:B------:R-:W-:Y:S01]  /*c7b0*/  UIADD3 UR4, UP1, UPT, URZ, -UR40, URZ ;  /* 0x80000028ff047290 */ /* 0x000fe2000ff3e0ff */
[----:B------:R-:W-:Y:S01]  /*c7c0*/  ISETP.GE.AND P0, PT, R9, RZ, PT ;  /* 0x000000ff0900720c */ /* 0x000fe20003f06270 */
[----:B------:R-:W-:Y:S01]  /*c7d0*/  UISETP.GE.AND UP0, UPT, UR41, URZ, UPT ;  /* 0x000000ff2900728c */ /* 0x000fe2000bf06270 */
[-C--:B------:R-:W-:Y:S01]  /*c7e0*/  IADD3.X R6, PT, PT, RZ, ~R9.reuse, RZ, P1, !PT ;  /* 0x80000009ff067210 */ /* 0x080fe20000ffe4ff */
[----:B------:R-:W-:Y:S01]  /*c7f0*/  UIADD3.X UR5, UPT, UPT, URZ, ~UR41, URZ, UP1, !UPT ;  /* 0x80000029ff057290 */ /* 0x000fe20008ffe4ff */
[----:B------:R-:W-:Y:S01]  /*c800*/  SEL R2, R3, R0, !P0 ;  /* 0x0000000003027207 */ /* 0x000fe20004000000 */
[----:B------:R-:W-:Y:S01]  /*c810*/  USEL UR4, UR4, UR40, !UP0 ;  /* 0x0000002804047287 */ /* 0x000fe2000c000000 */
[----:B------:R-:W-:Y:S01]  /*c820*/  SEL R3, R6, R9, !P0 ;  /* 0x0000000906037207 */ /* 0x000fe20004000000 */
[----:B------:R-:W-:-:S03]  /*c830*/  USEL UR5, UR5, UR41, !UP0 ;  /* 0x0000002905057287 */ /* 0x000fc6000c000000 */
        /* <DEDUP_REMOVED lines=8> */
[----:B------:R-:W-:-:S03]  /*c8c0*/  IMAD.HI.U32 R10, R6, R13, RZ ;  /* 0x0000000d060a7227 */ /* 0x000fc600078e00ff */
[----:B------:R-:W-:Y:S01]  /*c8d0*/  IADD3.X R15, PT, PT, RZ, ~R11, RZ, P0, !PT ;  /* 0x8000000bff0f7210 */ /* 0x000fe200007fe4ff */
[----:B------:R-:W-:-:S04]  /*c8e0*/  IMAD.MOV.U32 R11, RZ, RZ, R6 ;  /* 0x000000ffff0b7224 */ /* 0x000fc800078e0006 */
[----:B------:R-:W-:-:S04]  /*c8f0*/  IMAD.WIDE.U32 R10, P0, R6, R15, R10 ;  /* 0x0000000f060a7225 */ /* 0x000fc8000780000a */
[C---:B------:R-:W-:Y:S02]  /*c900*/  IMAD R21, R7.reuse, R15, RZ ;  /* 0x0000000f07157224 */ /* 0x040fe400078e02ff */
        /* <DEDUP_REMOVED lines=10> */
[----:B------:R-:W-:Y:S02]  /*c9b0*/  IMAD.X R6, RZ, RZ, ~R7, P0 ;  /* 0x000000ffff067224 */ /* 0x000fe400000e0e07 */
[----:B------:R-:W-:Y:S02]  /*c9c0*/  IMAD.MOV.U32 R7, RZ, RZ, RZ ;  /* 0x000000ffff077224 */ /* 0x000fe400078e00ff */
[----:B------:R-:W-:-:S04]  /*c9d0*/  IMAD.WIDE.U32 R10, P0, R11, R6, R10 ;  /* 0x000000060b0a7225 */ /* 0x000fc8000780000a */
[----:B------:R-:W-:-:S04]  /*c9e0*/  IMAD.HI.U32 R11, P1, R13, R15, R10 ;  /* 0x0000000f0d0b7227 */ /* 0x000fc8000782000a */
[CC--:B------:R-:W-:Y:S02]  /*c9f0*/  IMAD R10, R13.reuse, R6.reuse, RZ ;  /* 0x000000060d0a7224 */ /* 0x0c0fe400078e02ff */
[----:B------:R-:W-:-:S03]  /*ca00*/  IMAD.HI.U32 R6, R13, R6, RZ ;  /* 0x000000060d067227 */ /* 0x000fc600078e00ff */
[----:B------:R-:W-:Y:S02]  /*ca10*/  IADD3 R11, P2, PT, R10, R11, RZ ;  /* 0x0000000b0a0b7210 */ /* 0x000fe40007f5e0ff */
[----:B------:R-:W-:-:S03]  /*ca20*/  IADD3.X R13, PT, PT, R6, R13, RZ, P0, !PT ;  /* 0x0000000d060d7210 */ /* 0x000fc600007fe4ff */
[----:B------:R-:W-:Y:S01]  /*ca30*/  IMAD.HI.U32 R6, R11, UR4, RZ ;  /* 0x000000040b067c27 */ /* 0x000fe2000f8e00ff */
[----:B------:R-:W-:-:S03]  /*ca40*/  IADD3.X R13, PT, PT, RZ, RZ, R13, P2, P1 ;  /* 0x000000ffff0d7210 */ /* 0x000fc600017e240d */
[----:B------:R-:W-:-:S04]  /*ca50*/  IMAD.WIDE.U32 R6, R11, UR5, R6 ;  /* 0x000000050b067c25 */ /* 0x000fc8000f8e0006 */
[C---:B------:R-:W-:Y:S02]  /*ca60*/  IMAD R11, R13.reuse, UR5, RZ ;  /* 0x000000050d0b7c24 */ /* 0x040fe4000f8e02ff */
[----:B------:R-:W-:-:S04]  /*ca70*/  IMAD.HI.U32 R6, P0, R13, UR4, R6 ;  /* 0x000000040d067c27 */ /* 0x000fc8000f800006 */
[----:B------:R-:W-:Y:S01]  /*ca80*/  IMAD.HI.U32 R10, R13, UR5, RZ ;  /* 0x000000050d0a7c27 */ /* 0x000fe2000f8e00ff */
[----:B------:R-:W-:-:S04]  /*ca90*/  IADD3 R11, P1, PT, R11, R6, RZ ;  /* 0x000000060b0b7210 */ /* 0x000fc80007f3e0ff */
[----:B------:R-:W-:Y:S01]  /*caa0*/  IADD3.X R10, PT, PT, R10, RZ, RZ, P0, !PT ;  /* 0x000000ff0a0a7210 */ /* 0x000fe200007fe4ff */
[----:B------:R-:W-:-:S04]  /*cab0*/  IMAD.WIDE.U32 R6, R11, R2, RZ ;  /* 0x000000020b067225 */ /* 0x000fc800078e00ff */
[----:B------:R-:W-:Y:S01]  /*cac0*/  IMAD.X R13, RZ, RZ, R10, P1 ;  /* 0x000000ffff0d7224 */ /* 0x000fe200008e060a */
[----:B------:R-:W-:Y:S01]  /*cad0*/  IADD3 R21, P1, PT, -R6, UR4, RZ ;  /* 0x0000000406157c10 */ /* 0x000fe2000ff3e1ff */
[C---:B------:R-:W-:Y:S01]  /*cae0*/  IMAD R7, R11.reuse, R3, R7 ;  /* 0x000000030b077224 */ /* 0x040fe200078e0207 */
[----:B------:R-:W-:Y:S02]  /*caf0*/  IADD3 R6, P2, PT, R11, 0x1, RZ ;  /* 0x000000010b067810 */ /* 0x000fe40007f5e0ff */
[-C--:B------:R-:W-:Y:S01]  /*cb00*/  ISETP.GE.U32.AND P0, PT, R21, R2.reuse, PT ;  /* 0x000000021500720c */ /* 0x080fe20003f06070 */
[----:B------:R-:W-:Y:S02]  /*cb10*/  IMAD R7, R13, R2, R7 ;  /* 0x000000020d077224 */ /* 0x000fe400078e0207 */
[----:B------:R-:W-:-:S03]  /*cb20*/  IMAD.X R10, RZ, RZ, R13, P2 ;  /* 0x000000ffff0a7224 */ /* 0x000fc600010e060d */
[----:B------:R-:W-:Y:S02]  /*cb30*/  IADD3.X R23, PT, PT, ~R7, UR5, RZ, P1, !PT ;  /* 0x0000000507177c10 */ /* 0x000fe40008ffe5ff */
[----:B------:R-:W-:Y:S02]  /*cb40*/  IADD3 R7, P1, PT, R21, -R2, RZ ;  /* 0x8000000215077210 */ /* 0x000fe40007f3e0ff */
[CC--:B------:R-:W-:Y:S02]  /*cb50*/  ISETP.GE.U32.AND.EX P0, PT, R23.reuse, R3.reuse, PT, P0 ;  /* 0x000000031700720c */ /* 0x0c0fe40003f06100 */
[----:B------:R-:W-:Y:S02]  /*cb60*/  IADD3.X R15, PT, PT, R23, ~R3, RZ, P1, !PT ;  /* 0x80000003170f7210 */ /* 0x000fe40000ffe4ff */
[----:B------:R-:W-:Y:S02]  /*cb70*/  SEL R7, R7, R21, P0 ;  /* 0x0000001507077207 */ /* 0x000fe40000000000 */
[----:B------:R-:W-:-:S02]  /*cb80*/  SEL R15, R15, R23, P0 ;  /* 0x000000170f0f7207 */ /* 0x000fc40000000000 */
[----:B------:R-:W-:Y:S02]  /*cb90*/  SEL R11, R6, R11, P0 ;  /* 0x0000000b060b7207 */ /* 0x000fe40000000000 */
[----:B------:R-:W-:Y:S02]  /*cba0*/  ISETP.GE.U32.AND P1, PT, R7, R2, PT ;  /* 0x000000020700720c */ /* 0x000fe40003f26070 */
[----:B------:R-:W-:Y:S02]  /*cbb0*/  SEL R6, R10, R13, P0 ;  /* 0x0000000d0a067207 */ /* 0x000fe40000000000 */
[----:B------:R-:W-:Y:S02]  /*cbc0*/  IADD3 R2, P2, PT, R11, 0x1, RZ ;  /* 0x000000010b027810 */ /* 0x000fe40007f5e0ff */
[----:B------:R-:W-:Y:S02]  /*cbd0*/  ISETP.GE.U32.AND.EX P0, PT, R15, R3, PT, P1 ;  /* 0x000000030f00720c */ /* 0x000fe40003f06110 */
[----:B------:R-:W-:-:S02]  /*cbe0*/  IADD3.X R3, PT, PT, RZ, R6, RZ, P2, !PT ;  /* 0x00000006ff037210 */ /* 0x000fc400017fe4ff */
[----:B------:R-:W-:Y:S02]  /*cbf0*/  SEL R2, R2, R11, P0 ;  /* 0x0000000b02027207 */ /* 0x000fe40000000000 */
[----:B------:R-:W-:Y:S02]  /*cc00*/  SEL R3, R3, R6, P0 ;  /* 0x0000000603037207 */ /* 0x000fe40000000000 */
[----:B------:R-:W-:Y:S02]  /*cc10*/  IADD3 R7, P2, PT, RZ, -R2, RZ ;  /* 0x80000002ff077210 */ /* 0x000fe40007f5e0ff */
[----:B------:R-:W-:Y:S02]  /*cc20*/  ISETP.NE.U32.AND P0, PT, R0, RZ, PT ;  /* 0x000000ff0000720c */ /* 0x000fe40003f05070 */
[C---:B------:R-:W-:Y:S01]  /*cc30*/  LOP3.LUT R10, R9.reuse, UR41, RZ, 0x3c, !PT ;  /* 0x00000029090a7c12 */ /* 0x040fe2000f8e3cff */
[----:B------:R-:W-:Y:S01]  /*cc40*/  IMAD.X R0, RZ, RZ, ~R3, P2 ;  /* 0x000000ffff007224 */ /* 0x000fe200010e0e03 */
[----:B------:R-:W-:Y:S01]  /*cc50*/  ISETP.NE.AND.EX P0, PT, R9, RZ, PT, P0 ;  /* 0x000000ff0900720c */ /* 0x000fe20003f05300 */
[----:B------:R-:W-:Y:S01]  /*cc60*/  HFMA2 R9, -RZ, RZ, 0, 0 ;  /* 0x00000000ff097431 */ /* 0x000fe200000001ff */
[----:B------:R-:W-:-:S04]  /*cc70*/  ISETP.GE.AND P1, PT, R10, RZ, PT ;  /* 0x000000ff0a00720c */ /* 0x000fc80003f26270 */
[----:B------:R-:W-:Y:S02]  /*cc80*/  SEL R2, R7, R2, !P1 ;  /* 0x0000000207027207 */ /* 0x000fe40004800000 */
[----:B------:R-:W-:Y:S02]  /*cc90*/  SEL R3, R0, R3, !P1 ;  /* 0x0000000300037207 */ /* 0x000fe40004800000 */
[----:B------:R-:W-:Y:S02]  /*cca0*/  SEL R2, R2, 0xffffffff, P0 ;  /* 0xffffffff02027807 */ /* 0x000fe40000000000 */
[----:B------:R-:W-:Y:S01]  /*ccb0*/  SEL R3, R3, 0xffffffff, P0 ;  /* 0xffffffff03037807 */ /* 0x000fe20000000000 */
[----:B------:R-:W-:Y:S06]  /*ccc0*/  RET.REL.NODEC R8 `(_ZN2at6native18elementwise_kernelILi128ELi4EZNS0_15gpu_kernel_implINS0_13AUnaryFunctorIlllZZZNS0_15binary_internal21div_trunc_kernel_cudaERNS_18TensorIteratorBaseEENKUlvE_clEvENKUlvE2_clEvEUlllE_EEEEvS6_RKT_EUliE_EEviT1_) ;  /* 0xffffff3008cc7950 */ /* 0x000fec0003c3ffff */
.L_x_15682:
        /* <DEDUP_REMOVED lines=11> */
.L_x_23064:


//--------------------- .text._ZN2at6native27unrolled_elementwise_kernelINS0_13AUnaryFunctorIlllZZZNS0_15binary_internal21div_trunc_kernel_cudaERNS_18TensorIteratorBaseEENKUlvE_clEvENKUlvE2_clEvEUlllE_EESt5arrayIPcLm2EELi4E23TrivialOffsetCalculatorILi1EjESE_NS0_6memory12LoadWithCastILi1EEENSF_13StoreWithCastILi1EEEEEviT_T0_T2_T3_T4_T5_ --------------------------
	.section	.text._ZN2at6native27unrolled_elementwise_kernelINS0_13AUnaryFunctorIlllZZZNS0_15binary_internal21div_trunc_kernel_cudaERNS_18TensorIteratorBaseEENKUlvE_clEvENKUlvE2_clEvEUlllE_EESt5arrayIPcLm2EELi4E23TrivialOffsetCalculatorILi1EjESE_NS0_6memory12LoadWithCastILi1EEENSF_13StoreWithCastILi1EEEEEviT_T0_T2_T3_T4_T5_,"ax",@progbits
	.align	128
        .global         _ZN2at6native27unrolled_elementwise_kernelINS0_13AUnaryFunctorIlllZZZNS0_15binary_internal21div_trunc_kernel_cudaERNS_18TensorIteratorBaseEENKUlvE_clEvENKUlvE2_clEvEUlllE_EESt5arrayIPcLm2EELi4E23TrivialOffsetCalculatorILi1EjESE_NS0_6memory12LoadWithCastILi1EEENSF_13StoreWithCastILi1EEEEEviT_T0_T2_T3_T4_T5_
        .type           _ZN2at6native27unrolled_elementwise_kernelINS0_13AUnaryFunctorIlllZZZNS0_15binary_internal21div_trunc_kernel_cudaERNS_18TensorIteratorBaseEENKUlvE_clEvENKUlvE2_clEvEUlllE_EESt5arrayIPcLm2EELi4E23TrivialOffsetCalculatorILi1EjESE_NS0_6memory12LoadWithCastILi1EEENSF_13StoreWithCastILi1EEEEEviT_T0_T2_T3_T4_T5_,@function
        .size           _ZN2at6native27unrolled_elementwise_kernelINS0_13AUnaryFunctorIlllZZZNS0_15binary_internal21div_trunc_kernel_cudaERNS_18TensorIteratorBaseEENKUlvE_clEvENKUlvE2_clEvEUlllE_EESt5arrayIPcLm2EELi4E23TrivialOffsetCalculatorILi1EjESE_NS0_6memory12LoadWithCastILi1EEENSF_13StoreWithCastILi1EEEEEviT_T0_T2_T3_T4_T5_,(.L_x_23065 - _ZN2at6native27unrolled_elementwise_kernelINS0_13AUnaryFunctorIlllZZZNS0_15binary_internal21div_trunc_kernel_cudaERNS_18TensorIteratorBaseEENKUlvE_clEvENKUlvE2_clEvEUlllE_EESt5arrayIPcLm2EELi4E23TrivialOffsetCalculatorILi1EjESE_NS0_6memory12LoadWithCastILi1EEENSF_13StoreWithCastILi1EEEEEviT_T0_T2_T3_T4_T5_)
        .other          _ZN2at6native27unrolled_elementwise_kernelINS0_13AUnaryFunctorIlllZZZNS0_15binary_internal21div_trunc_kernel_cudaERNS_18TensorIteratorBaseEENKUlvE_clEvENKUlvE2_clEvEUlllE_EESt5arrayIPcLm2EELi4E23TrivialOffsetCalculatorILi1EjESE_NS0_6memory12LoadWithCastILi1EEENSF_13StoreWithCastILi1EEEEEviT_T0_T2_T3_T4_T5_,@"STO_CUDA_ENTRY STV_DEFAULT"
_ZN2at6native27unrolled_elementwise_kernelINS0_13AUnaryFunctorIlllZZZNS0_15binary_internal21div_trunc_kernel_cudaERNS_18TensorIteratorBaseEENKUlvE_clEvENKUlvE2_clEvEUlllE_EESt5arrayIPcLm2EELi4E23TrivialOffsetCalculatorILi1EjESE_NS0_6memory12LoadWithCastILi1EEENSF_13StoreWithCastILi1EEEEEviT_T0_T2_T3_T4_T5_:
.text._ZN2at6native27unrolled_elementwise_kernelINS0_13AUnaryFunctorIlllZZZNS0_15binary_internal21div_trunc_kernel_cudaERNS_18TensorIteratorBaseEENKUlvE_clEvENKUlvE2_clEvEUlllE_EESt5arrayIPcLm2EELi4E23TrivialOffsetCalculatorILi1EjESE_NS0_6memory12LoadWithCastILi1EEENSF_13StoreWithCastILi1EEEEEviT_T0_T2_T3_T4_T5_:
        /* <DEDUP_REMOVED lines=32> */
.L_x_15688:
[----:B------:R1:W5:Y:S01]  /*0200*/  LDG.E.U8 R28, desc[UR36][R4.64] ;  /* 0x00000024041c7981 */ /* 0x000362000c1e1100 */
[----:B------:R-:W-:Y:S01]  /*0210*/  IMAD.MOV.U32 R29, RZ, RZ, RZ ;  /* 0x000000ffff1d7224 */ /* 0x000fe200078e00ff */
[----:B------:R-:W-:Y:S06]  /*0220*/  BRA `(.L_x_15690) ;  /* 0x0000000c00447947 */ /* 0x000fec0003800000 */
.L_x_15687:
        /* <DEDUP_REMOVED lines=8> */
.L_x_15692:
[----:B------:R-:W2:Y:S02]  /*02b0*/  LDG.E R28, desc[UR36][R4.64] ;  /* 0x00000024041c7981 */ /* 0x000ea4000c1e1900 */
[----:B--2---:R-:W-:Y:S01]  /*02c0*/  SHF.R.S32.HI R29, RZ, 0x1f, R28 ;  /* 0x0000001fff1d7819 */ /* 0x004fe2000001141c */
[----:B------:R-:W-:Y:S06]  /*02d0*/  BRA `(.L_x_15690) ;  /* 0x0000000c00187947 */ /* 0x000fec0003800000 */
.L_x_15691:
[----:B------:R-:W2:Y:S02]  /*02e0*/  LDG.E.S16 R28, desc[UR36][R4.64] ;  /* 0x00000024041c7981 */ /* 0x000ea4000c1e1700 */
[----:B--2---:R-:W-:Y:S01]  /*02f0*/  SHF.R.S32.HI R29, RZ, 0x1f, R28 ;  /* 0x0000001fff1d7819 */ /* 0x004fe2000001141c */
[----:B------:R-:W-:Y:S06]  /*0300*/  BRA `(.L_x_15690) ;  /* 0x0000000c000c7947 */ /* 0x000fec0003800000 */
.L_x_15686:
        /* <DEDUP_REMOVED lines=9> */
.L_x_15694:
[----:B------:R-:W2:Y:S02]  /*03a0*/  LDG.E.U16 R4, desc[UR36][R4.64] ;  /* 0x0000002404047981 */ /* 0x000ea4000c1e1500 */
[----:B--2---:R-:W-:-:S06]  /*03b0*/  HADD2.F32 R28, -RZ, R4.H0_H0 ;  /* 0x20000004ff1c7230 */ /* 0x004fcc0000004100 */
[----:B------:R-:W0:Y:S01]  /*03c0*/  F2I.S64.TRUNC R28, R28 ;  /* 0x0000001c001c7311 */ /* 0x000e22000020d900 */
[----:B------:R-:W-:Y:S05]  /*03d0*/  BRA `(.L_x_15690) ;  /* 0x0000000800d87947 */ /* 0x000fea0003800000 */
.L_x_15693:
        /* <DEDUP_REMOVED lines=9> */
.L_x_15696:
[----:B------:R-:W2:Y:S02]  /*0470*/  LDG.E.U16 R4, desc[UR36][R4.64] ;  /* 0x0000002404047981 */ /* 0x000ea4000c1e1500 */
[----:B--2---:R-:W-:-:S06]  /*0480*/  HADD2.F32 R28, -RZ, R4.H0_H0 ;  /* 0x20000004ff1c7230 */ /* 0x004fcc0000004100 */
[----:B------:R-:W4:Y:S01]  /*0490*/  F2I.S64.TRUNC R28, R28 ;  /* 0x0000001c001c7311 */ /* 0x000f22000020d900 */
[----:B------:R-:W-:Y:S05]  /*04a0*/  BRA `(.L_x_15690) ;  /* 0x0000000800a47947 */ /* 0x000fea0003800000 */
.L_x_15695:
[----:B------:R-:W2:Y:S02]  /*04b0*/  LDG.E.64 R4, desc[UR36][R4.64] ;  /* 0x0000002404047981 */ /* 0x000ea4000c1e1b00 */
[----:B--2---:R2:W3:Y:S01]  /*04c0*/  F2I.S64.F64.TRUNC R28, R4 ;  /* 0x00000004001c7311 */ /* 0x0044e2000030d900 */
[----:B------:R-:W-:Y:S05]  /*04d0*/  BRA `(.L_x_15690) ;  /* 0x0000000800987947 */ /* 0x000fea0003800000 */
.L_x_15685:
        /* <DEDUP_REMOVED lines=13> */
.L_x_15699:
[----:B------:R-:W2:Y:S02]  /*05b0*/  LDG.E.64 R4, desc[UR36][R4.64] ;  /* 0x0000002404047981 */ /* 0x000ea4000c1e1b00 */
[----:B--2---:R0:W1:Y:S01]  /*05c0*/  F2I.S64.F64.TRUNC R28, R4 ;  /* 0x00000004001c7311 */ /* 0x004062000030d900 */
[----:B------:R-:W-:Y:S05]  /*05d0*/  BRA `(.L_x_15690) ;  /* 0x0000000800587947 */ /* 0x000fea0003800000 */
.L_x_15698:
        /* <DEDUP_REMOVED lines=26> */
.L_x_15701:
        /* <DEDUP_REMOVED lines=14> */
.L_x_15700:
[----:B------:R-:W2:Y:S02]  /*0860*/  LDG.E.U16 R28, desc[UR36][R4.64] ;  /* 0x00000024041c7981 */ /* 0x000ea4000c1e1500 */
[----:B--2---:R-:W-:-:S06]  /*0870*/  IMAD.U32 R28, R28, 0x10000, RZ ;  /* 0x000100001c1c7824 */ /* 0x004fcc00078e00ff */
[----:B------:R-:W0:Y:S01]  /*0880*/  F2I.S64.TRUNC R28, R28 ;  /* 0x0000001c001c7311 */ /* 0x000e22000020d900 */
[----:B------:R-:W-:Y:S05]  /*0890*/  BRA `(.L_x_15690) ;  /* 0x0000000400a87947 */ /* 0x000fea0003800000 */
.L_x_15697:
        /* <DEDUP_REMOVED lines=11> */
.L_x_15704:
        /* <DEDUP_REMOVED lines=21> */
.L_x_15708:
[----:B------:R-:W-:Y:S05]  /*0aa0*/  BSYNC.RECONVERGENT B1 ;  /* 0x0000000000017941 */ /* 0x000fea0003800200 */
.L_x_15707:
[----:B------:R-:W-:Y:S01]  /*0ab0*/  IMAD.SHL.U32 R0, R0, 0x100000, RZ ;  /* 0x0010000000007824 */ /* 0x000fe200078e00ff */
[----:B------:R-:W-:-:S04]  /*0ac0*/  LEA R3, R3, 0x3b800000, 0x17 ;  /* 0x3b80000003037811 */ /* 0x000fc800078eb8ff */
[----:B------:R-:W-:-:S07]  /*0ad0*/  LOP3.LUT R28, R3, R0, R7, 0xfe, !PT ;  /* 0x00000000031c7212 */ /* 0x000fce00078efe07 */
.L_x_15706:
[----:B------:R-:W-:Y:S05]  /*0ae0*/  BSYNC.RECONVERGENT B0 ;  /* 0x0000000000007941 */ /* 0x000fea0003800200 */
.L_x_15705:
[----:B------:R-:W0:Y:S01]  /*0af0*/  F2I.S64.TRUNC R28, R28 ;  /* 0x0000001c001c7311 */ /* 0x000e22000020d900 */
[----:B------:R-:W-:Y:S05]  /*0b00*/  BRA `(.L_x_15690) ;  /* 0x00000004000c7947 */ /* 0x000fea0003800000 */
.L_x_15703:
        /* <DEDUP_REMOVED lines=21> */
.L_x_15712:
[----:B------:R-:W-:Y:S05]  /*0c60*/  BSYNC.RECONVERGENT B1 ;  /* 0x0000000000017941 */ /* 0x000fea0003800200 */
.L_x_15711:
[----:B------:R-:W-:Y:S01]  /*0c70*/  IMAD.SHL.U32 R0, R0, 0x200000, RZ ;  /* 0x0020000000007824 */ /* 0x000fe200078e00ff */
[----:B------:R-:W-:-:S04]  /*0c80*/  LEA R3, R3, 0x37800000, 0x17 ;  /* 0x3780000003037811 */ /* 0x000fc800078eb8ff */
[----:B------:R-:W-:-:S07]  /*0c90*/  LOP3.LUT R28, R3, R0, R7, 0xfe, !PT ;  /* 0x00000000031c7212 */ /* 0x000fce00078efe07 */
.L_x_15710:
[----:B------:R-:W-:Y:S05]  /*0ca0*/  BSYNC.RECONVERGENT B0 ;  /* 0x0000000000007941 */ /* 0x000fea0003800200 */
.L_x_15709:
[----:B------:R-:W0:Y:S01]  /*0cb0*/  F2I.S64.TRUNC R28, R28 ;  /* 0x0000001c001c7311 */ /* 0x000e22000020d900 */
[----:B------:R-:W-:Y:S05]  /*0cc0*/  BRA `(.L_x_15690) ;  /* 0x00000000009c7947 */ /* 0x000fea0003800000 */
.L_x_15702:
[----:B------:R-:W-:-:S09]  /*0cd0*/  UISETP.NE.AND UP0, UPT, UR4, 0x1c, UPT ;  /* 0x0000001c0400788c */ /* 0x000fd2000bf05270 */
[----:B------:R-:W-:Y:S05]  /*0ce0*/  BRA.U !UP0, `(.L_x_15713) ;  /* 0x00000001088c7547 */ /* 0x000fea000b800000 */
[----:B------:R-:W-:-:S09]  /*0cf0*/  UISETP.NE.AND UP0, UPT, UR4, 0x1d, UPT ;  /* 0x0000001d0400788c */ /* 0x000fd2000bf05270 */
[----:B------:R-:W-:Y:S05]  /*0d00*/  BRA.U !UP0, `(.L_x_15714) ;  /* 0x00000001087c7547 */ /* 0x000fea000b800000 */
[----:B------:R-:W-:-:S09]  /*0d10*/  UISETP.NE.AND UP0, UPT, UR4, 0x2c, UPT ;  /* 0x0000002c0400788c */ /* 0x000fd2000bf05270 */
[----:B------:R-:W-:Y:S05]  /*0d20*/  BRA.U !UP0, `(.L_x_15715) ;  /* 0x0000000108487547 */ /* 0x000fea000b800000 */
.L_x_15689:
        /* <DEDUP_REMOVED lines=16> */
.L_x_15716:
[----:B------:R-:W-:Y:S01]  /*0e30*/  CS2R R28, SRZ ;  /* 0x00000000001c7805 */ /* 0x000fe2000001ff00 */
[----:B------:R-:W-:Y:S06]  /*0e40*/  BRA `(.L_x_15690) ;  /* 0x00000000003c7947 */ /* 0x000fec0003800000 */
.L_x_15715:
        /* <DEDUP_REMOVED lines=8> */
.L_x_15718:
[----:B------:R-:W-:Y:S05]  /*0ed0*/  BSYNC.RECONVERGENT B0 ;  /* 0x0000000000007941 */ /* 0x000fea0003800200 */
.L_x_15717:
[----:B------:R-:W0:Y:S01]  /*0ee0*/  F2I.S64.TRUNC R28, R28 ;  /* 0x0000001c001c7311 */ /* 0x000e22000020d900 */
[----:B------:R-:W-:Y:S05]  /*0ef0*/  BRA `(.L_x_15690) ;  /* 0x0000000000107947 */ /* 0x000fea0003800000 */
.L_x_15714:
[----:B------:R0:W5:Y:S01]  /*0f00*/  LDG.E.64 R28, desc[UR36][R4.64] ;  /* 0x00000024041c7981 */ /* 0x000162000c1e1b00 */
[----:B------:R-:W-:Y:S05]  /*0f10*/  BRA `(.L_x_15690) ;  /* 0x0000000000087947 */ /* 0x000fea0003800000 */
.L_x_15713:
[----:B------:R0:W5:Y:S01]  /*0f20*/  LDG.E R28, desc[UR36][R4.64] ;  /* 0x00000024041c7981 */ /* 0x000162000c1e1900 */
[----:B------:R-:W-:-:S07]  /*0f30*/  IMAD.MOV.U32 R29, RZ, RZ, RZ ;  /* 0x000000ffff1d7224 */ /* 0x000fce00078e00ff */
.L_x_15690:
[----:B------:R-:W-:-:S07]  /*0f40*/  VIADD R19, R23, 0x80 ;  /* 0x0000008017137836 */ /* 0x000fce0000000000 */
.L_x_15684:
[----:B------:R-:W-:Y:S05]  /*0f50*/  BSYNC.RECONVERGENT B6 ;  /* 0x0000000000067941 */ /* 0x000fea0003800200 */
.L_x_15683:
        /* <DEDUP_REMOVED lines=24> */
.L_x_15724:
[----:B------:R0:W5:Y:S01]  /*10e0*/  LDG.E.U8 R26, desc[UR36][R4.64] ;  /* 0x00000024041a7981 */ /* 0x000162000c1e1100 */
[----:B------:R-:W-:Y:S01]  /*10f0*/  IMAD.MOV.U32 R27, RZ, RZ, RZ ;  /* 0x000000ffff1b7224 */ /* 0x000fe200078e00ff */
[----:B------:R-:W-:Y:S06]  /*1100*/  BRA `(.L_x_15726) ;  /* 0x0000000c00447947 */ /* 0x000fec0003800000 */
.L_x_15723:
        /* <DEDUP_REMOVED lines=8> */
.L_x_15728:
[----:B------:R-:W2:Y:S02]  /*1190*/  LDG.E R26, desc[UR36][R4.64] ;  /* 0x00000024041a7981 */ /* 0x000ea4000c1e1900 */
[----:B--2---:R-:W-:Y:S01]  /*11a0*/  SHF.R.S32.HI R27, RZ, 0x1f, R26 ;  /* 0x0000001fff1b7819 */ /* 0x004fe2000001141a */
[----:B------:R-:W-:Y:S06]  /*11b0*/  BRA `(.L_x_15726) ;  /* 0x0000000c00187947 */ /* 0x000fec0003800000 */
.L_x_15727:
[----:B------:R-:W2:Y:S02]  /*11c0*/  LDG.E.S16 R26, desc[UR36][R4.64] ;  /* 0x00000024041a7981 */ /* 0x000ea4000c1e1700 */
[----:B--2---:R-:W-:Y:S01]  /*11d0*/  SHF.R.S32.HI R27, RZ, 0x1f, R26 ;  /* 0x0000001fff1b7819 */ /* 0x004fe2000001141a */
[----:B------:R-:W-:Y:S06]  /*11e0*/  BRA `(.L_x_15726) ;  /* 0x0000000c000c7947 */ /* 0x000fec0003800000 */
.L_x_15722:
        /* <DEDUP_REMOVED lines=9> */
.L_x_15730:
[----:B------:R-:W2:Y:S02]  /*1280*/  LDG.E.U16 R4, desc[UR36][R4.64] ;  /* 0x0000002404047981 */ /* 0x000ea4000c1e1500 */
[----:B--2---:R-:W-:-:S06]  /*1290*/  HADD2.F32 R26, -RZ, R4.H0_H0 ;  /* 0x20000004ff1a7230 */ /* 0x004fcc0000004100 */
[----:B------:R-:W0:Y:S01]  /*12a0*/  F2I.S64.TRUNC R26, R26 ;  /* 0x0000001a001a7311 */ /* 0x000e22000020d900 */
[----:B------:R-:W-:Y:S05]  /*12b0*/  BRA `(.L_x_15726) ;  /* 0x0000000800d87947 */ /* 0x000fea0003800000 */
.L_x_15729:
        /* <DEDUP_REMOVED lines=9> */
.L_x_15732:
[----:B------:R-:W2:Y:S02]  /*1350*/  LDG.E.U16 R4, desc[UR36][R4.64] ;  /* 0x0000002404047981 */ /* 0x000ea4000c1e1500 */
[----:B--2---:R-:W-:-:S06]  /*1360*/  HADD2.F32 R26, -RZ, R4.H0_H0 ;  /* 0x20000004ff1a7230 */ /* 0x004fcc0000004100 */
[----:B------:R-:W0:Y:S01]  /*1370*/  F2I.S64.TRUNC R26, R26 ;  /* 0x0000001a001a7311 */ /* 0x000e22000020d900 */
[----:B------:R-:W-:Y:S05]  /*1380*/  BRA `(.L_x_15726) ;  /* 0x0000000800a47947 */ /* 0x000fea0003800000 */
.L_x_15731:
[----:B------:R-:W2:Y:S02]  /*1390*/  LDG.E.64 R4, desc[UR36][R4.64] ;  /* 0x0000002404047981 */ /* 0x000ea4000c1e1b00 */
[----:B--2---:R0:W1:Y:S01]  /*13a0*/  F2I.S64.F64.TRUNC R26, R4 ;  /* 0x00000004001a7311 */ /* 0x004062000030d900 */
[----:B------:R-:W-:Y:S05]  /*13b0*/  BRA `(.L_x_15726) ;  /* 0x0000000800987947 */ /* 0x000fea0003800000 */
.L_x_15721:
        /* <DEDUP_REMOVED lines=13> */
.L_x_15735:
[----:B------:R-:W2:Y:S02]  /*1490*/  LDG.E.64 R4, desc[UR36][R4.64] ;  /* 0x0000002404047981 */ /* 0x000ea4000c1e1b00 */
[----:B--2---:R0:W1:Y:S01]  /*14a0*/  F2I.S64.F64.TRUNC R26, R4 ;  /* 0x00000004001a7311 */ /* 0x004062000030d900 */
[----:B------:R-:W-:Y:S05]  /*14b0*/  BRA `(.L_x_15726) ;  /* 0x0000000800587947 */ /* 0x000fea0003800000 */
.L_x_15734:
        /* <DEDUP_REMOVED lines=26> */
.L_x_15737:
        /* <DEDUP_REMOVED lines=14> */
.L_x_15736:
[----:B------:R-:W2:Y:S02]  /*1740*/  LDG.E.U16 R26, desc[UR36][R4.64] ;  /* 0x00000024041a7981 */ /* 0x000ea4000c1e1500 */
[----:B--2---:R-:W-:-:S06]  /*1750*/  IMAD.U32 R26, R26, 0x10000, RZ ;  /* 0x000100001a1a7824 */ /* 0x004fcc00078e00ff */
[----:B------:R-:W0:Y:S01]  /*1760*/  F2I.S64.TRUNC R26, R26 ;  /* 0x0000001a001a7311 */ /* 0x000e22000020d900 */
[----:B------:R-:W-:Y:S05]  /*1770*/  BRA `(.L_x_15726) ;  /* 0x0000000400a87947 */ /* 0x000fea0003800000 */
.L_x_15733:
        /* <DEDUP_REMOVED lines=11> */
.L_x_15740:
        /* <DEDUP_REMOVED lines=21> */
.L_x_15744:
[----:B------:R-:W-:Y:S05]  /*1980*/  BSYNC.RECONVERGENT B1 ;  /* 0x0000000000017941 */ /* 0x000fea0003800200 */
.L_x_15743:
[----:B------:R-:W-:Y:S01]  /*1990*/  IMAD.SHL.U32 R0, R0, 0x100000, RZ ;  /* 0x0010000000007824 */ /* 0x000fe200078e00ff */
[----:B------:R-:W-:-:S04]  /*19a0*/  LEA R3, R3, 0x3b800000, 0x17 ;  /* 0x3b80000003037811 */ /* 0x000fc800078eb8ff */
[----:B------:R-:W-:-:S07]  /*19b0*/  LOP3.LUT R26, R3, R0, R7, 0xfe, !PT ;  /* 0x00000000031a7212 */ /* 0x000fce00078efe07 */
.L_x_15742:
[----:B------:R-:W-:Y:S05]  /*19c0*/  BSYNC.RECONVERGENT B0 ;  /* 0x0000000000007941 */ /* 0x000fea0003800200 */
.L_x_15741:
[----:B------:R-:W0:Y:S01]  /*19d0*/  F2I.S64.TRUNC R26, R26 ;  /* 0x0000001a001a7311 */ /* 0x000e22000020d900 */
[----:B------:R-:W-:Y:S05]  /*19e0*/  BRA `(.L_x_15726) ;  /* 0x00000004000c7947 */ /* 0x000fea0003800000 */
.L_x_15739:
        /* <DEDUP_REMOVED lines=21> */
.L_x_15748:
[----:B------:R-:W-:Y:S05]  /*1b40*/  BSYNC.RECONVERGENT B1 ;  /* 0x0000000000017941 */ /* 0x000fea0003800200 */
.L_x_15747:
[----:B------:R-:W-:Y:S01]  /*1b50*/  IMAD.SHL.U32 R0, R0, 0x200000, RZ ;  /* 0x0020000000007824 */ /* 0x000fe200078e00ff */
[----:B------:R-:W-:-:S04]  /*1b60*/  LEA R3, R3, 0x37800000, 0x17 ;  /* 0x3780000003037811 */ /* 0x000fc800078eb8ff */
[----:B------:R-:W-:-:S07]  /*1b70*/  LOP3.LUT R26, R3, R0, R7, 0xfe, !PT ;  /* 0x00000000031a7212 */ /* 0x000fce00078efe07 */
.L_x_15746:
[----:B------:R-:W-:Y:S05]  /*1b80*/  BSYNC.RECONVERGENT B0 ;  /* 0x0000000000007941 */ /* 0x000fea0003800200 */
.L_x_15745:
[----:B------:R-:W0:Y:S01]  /*1b90*/  F2I.S64.TRUNC R26, R26 ;  /* 0x0000001a001a7311 */ /* 0x000e22000020d900 */
[----:B------:R-:W-:Y:S05]  /*1ba0*/  BRA `(.L_x_15726) ;  /* 0x00000000009c7947 */ /* 0x000fea0003800000 */
.L_x_15738:
        /* <DEDUP_REMOVED lines=14> */
.L_x_15752:
[----:B------:R-:W-:Y:S05]  /*1c90*/  BSYNC.RECONVERGENT B0 ;  /* 0x0000000000007941 */ /* 0x000fea0003800200 */
.L_x_15751:
[----:B------:R-:W0:Y:S01]  /*1ca0*/  F2I.S64.TRUNC R26, R26 ;  /* 0x0000001a001a7311 */ /* 0x000e22000020d900 */
[----:B------:R-:W-:Y:S05]  /*1cb0*/  BRA `(.L_x_15726) ;  /* 0x0000000000587947 */ /* 0x000fea0003800000 */
.L_x_15725:
        /* <DEDUP_REMOVED lines=16> */
.L_x_15753:
[----:B------:R-:W-:Y:S01]  /*1dc0*/  CS2R R26, SRZ ;  /* 0x00000000001a7805 */ /* 0x000fe2000001ff00 */
[----:B------:R-:W-:Y:S06]  /*1dd0*/  BRA `(.L_x_15726) ;  /* 0x0000000000107947 */ /* 0x000fec0003800000 */
.L_x_15750:
[----:B------:R0:W5:Y:S01]  /*1de0*/  LDG.E.64 R26, desc[UR36][R4.64] ;  /* 0x00000024041a7981 */ /* 0x000162000c1e1b00 */
[----:B------:R-:W-:Y:S05]  /*1df0*/  BRA `(.L_x_15726) ;  /* 0x0000000000087947 */ /* 0x000fea0003800000 */
.L_x_15749:
[----:B------:R0:W5:Y:S01]  /*1e00*/  LDG.E R26, desc[UR36][R4.64] ;  /* 0x00000024041a7981 */ /* 0x000162000c1e1900 */
[----:B------:R-:W-:-:S07]  /*1e10*/  IMAD.MOV.U32 R27, RZ, RZ, RZ ;  /* 0x000000ffff1b7224 */ /* 0x000fce00078e00ff */
.L_x_15726:
[----:B------:R-:W-:-:S07]  /*1e20*/  VIADD R19, R19, 0x80 ;  /* 0x0000008013137836 */ /* 0x000fce0000000000 */
.L_x_15720:
[----:B------:R-:W-:Y:S05]  /*1e30*/  BSYNC.RECONVERGENT B6 ;  /* 0x0000000000067941 */ /* 0x000fea0003800200 */
.L_x_15719:
        /* <DEDUP_REMOVED lines=24> */
.L_x_15759:
[----:B------:R0:W5:Y:S01]  /*1fc0*/  LDG.E.U8 R24, desc[UR36][R4.64] ;  /* 0x0000002404187981 */ /* 0x000162000c1e1100 */
[----:B------:R-:W-:Y:S01]  /*1fd0*/  IMAD.MOV.U32 R25, RZ, RZ, RZ ;  /* 0x000000ffff197224 */ /* 0x000fe200078e00ff */
[----:B------:R-:W-:Y:S06]  /*1fe0*/  BRA `(.L_x_15761) ;  /* 0x0000000c00447947 */ /* 0x000fec0003800000 */
.L_x_15758:
        /* <DEDUP_REMOVED lines=8> */
.L_x_15763:
[----:B------:R-:W2:Y:S02]  /*2070*/  LDG.E R24, desc[UR36][R4.64] ;  /* 0x0000002404187981 */ /* 0x000ea4000c1e1900 */
[----:B--2---:R-:W-:Y:S01]  /*2080*/  SHF.R.S32.HI R25, RZ, 0x1f, R24 ;  /* 0x0000001fff197819 */ /* 0x004fe20000011418 */
[----:B------:R-:W-:Y:S06]  /*2090*/  BRA `(.L_x_15761) ;  /* 0x0000000c00187947 */ /* 0x000fec0003800000 */
.L_x_15762:
[----:B------:R-:W2:Y:S02]  /*20a0*/  LDG.E.S16 R24, desc[UR36][R4.64] ;  /* 0x0000002404187981 */ /* 0x000ea4000c1e1700 */
[----:B--2---:R-:W-:Y:S01]  /*20b0*/  SHF.R.S32.HI R25, RZ, 0x1f, R24 ;  /* 0x0000001fff197819 */ /* 0x004fe20000011418 */
[----:B------:R-:W-:Y:S06]  /*20c0*/  BRA `(.L_x_15761) ;  /* 0x0000000c000c7947 */ /* 0x000fec0003800000 */
.L_x_15757:
        /* <DEDUP_REMOVED lines=9> */
.L_x_15765:
[----:B------:R-:W2:Y:S02]  /*2160*/  LDG.E.U16 R4, desc[UR36][R4.64] ;  /* 0x0000002404047981 */ /* 0x000ea4000c1e1500 */
[----:B--2---:R-:W-:-:S06]  /*2170*/  HADD2.F32 R24, -RZ, R4.H0_H0 ;  /* 0x20000004ff187230 */ /* 0x004fcc0000004100 */
[----:B------:R-:W0:Y:S01]  /*2180*/  F2I.S64.TRUNC R24, R24 ;  /* 0x0000001800187311 */ /* 0x000e22000020d900 */
[----:B------:R-:W-:Y:S05]  /*2190*/  BRA `(.L_x_15761) ;  /* 0x0000000800d87947 */ /* 0x000fea0003800000 */
.L_x_15764:
        /* <DEDUP_REMOVED lines=9> */
.L_x_15767:
[----:B------:R-:W2:Y:S02]  /*2230*/  LDG.E.U16 R4, desc[UR36][R4.64] ;  /* 0x0000002404047981 */ /* 0x000ea4000c1e1500 */
[----:B--2---:R-:W-:-:S06]  /*2240*/  HADD2.F32 R24, -RZ, R4.H0_H0 ;  /* 0x20000004ff187230 */ /* 0x004fcc0000004100 */
[----:B------:R-:W0:Y:S01]  /*2250*/  F2I.S64.TRUNC R24, R24 ;  /* 0x0000001800187311 */ /* 0x000e22000020d900 */
[----:B------:R-:W-:Y:S05]  /*2260*/  BRA `(.L_x_15761) ;  /* 0x0000000800a47947 */ /* 0x000fea0003800000 */
.L_x_15766:
[----:B------:R-:W2:Y:S02]  /*2270*/  LDG.E.64 R4, desc[UR36][R4.64] ;  /* 0x0000002404047981 */ /* 0x000ea4000c1e1b00 */
[----:B--2---:R0:W1:Y:S01]  /*2280*/  F2I.S64.F64.TRUNC R24, R4 ;  /* 0x0000000400187311 */ /* 0x004062000030d900 */
[----:B------:R-:W-:Y:S05]  /*2290*/  BRA `(.L_x_15761) ;  /* 0x0000000800987947 */ /* 0x000fea0003800000 */
.L_x_15756:
        /* <DEDUP_REMOVED lines=13> */
.L_x_15770:
[----:B------:R-:W2:Y:S02]  /*2370*/  LDG.E.64 R4, desc[UR36][R4.64] ;  /* 0x0000002404047981 */ /* 0x000ea4000c1e1b00 */
[----:B--2---:R0:W1:Y:S01]  /*2380*/  F2I.S64.F64.TRUNC R24, R4 ;  /* 0x0000000400187311 */ /* 0x004062000030d900 */
[----:B------:R-:W-:Y:S05]  /*2390*/  BRA `(.L_x_15761) ;  /* 0x0000000800587947 */ /* 0x000fea0003800000 */
.L_x_15769:
        /* <DEDUP_REMOVED lines=26> */
.L_x_15772:
        /* <DEDUP_REMOVED lines=14> */
.L_x_15771:
[----:B------:R-:W2:Y:S02]  /*2620*/  LDG.E.U16 R24, desc[UR36][R4.64] ;  /* 0x0000002404187981 */ /* 0x000ea4000c1e1500 */
[----:B--2---:R-:W-:-:S06]  /*2630*/  IMAD.U32 R24, R24, 0x10000, RZ ;  /* 0x0001000018187824 */ /* 0x004fcc00078e00ff */
[----:B------:R-:W0:Y:S01]  /*2640*/  F2I.S64.TRUNC R24, R24 ;  /* 0x0000001800187311 */ /* 0x000e22000020d900 */
[----:B------:R-:W-:Y:S05]  /*2650*/  BRA `(.L_x_15761) ;  /* 0x0000000400a87947 */ /* 0x000fea0003800000 */
.L_x_15768:
        /* <DEDUP_REMOVED lines=11> */
.L_x_15775:
        /* <DEDUP_REMOVED lines=21> */
.L_x_15779:
[----:B------:R-:W-:Y:S05]  /*2860*/  BSYNC.RECONVERGENT B1 ;  /* 0x0000000000017941 */ /* 0x000fea0003800200 */
.L_x_15778:
[----:B------:R-:W-:Y:S01]  /*2870*/  IMAD.SHL.U32 R0, R0, 0x100000, RZ ;  /* 0x0010000000007824 */ /* 0x000fe200078e00ff */
[----:B------:R-:W-:-:S04]  /*2880*/  LEA R3, R3, 0x3b800000, 0x17 ;  /* 0x3b80000003037811 */ /* 0x000fc800078eb8ff */
[----:B------:R-:W-:-:S07]  /*2890*/  LOP3.LUT R24, R3, R0, R7, 0xfe, !PT ;  /* 0x0000000003187212 */ /* 0x000fce00078efe07 */
.L_x_15777:
[----:B------:R-:W-:Y:S05]  /*28a0*/  BSYNC.RECONVERGENT B0 ;  /* 0x0000000000007941 */ /* 0x000fea0003800200 */
.L_x_15776:
[----:B------:R-:W1:Y:S01]  /*28b0*/  F2I.S64.TRUNC R24, R24 ;  /* 0x0000001800187311 */ /* 0x000e62000020d900 */
[----:B------:R-:W-:Y:S05]  /*28c0*/  BRA `(.L_x_15761) ;  /* 0x00000004000c7947 */ /* 0x000fea0003800000 */
.L_x_15774:
        /* <DEDUP_REMOVED lines=21> */
.L_x_15783:
[----:B------:R-:W-:Y:S05]  /*2a20*/  BSYNC.RECONVERGENT B1 ;  /* 0x0000000000017941 */ /* 0x000fea0003800200 */
.L_x_15782:
[----:B------:R-:W-:Y:S01]  /*2a30*/  IMAD.SHL.U32 R0, R0, 0x200000, RZ ;  /* 0x0020000000007824 */ /* 0x000fe200078e00ff */
[----:B------:R-:W-:-:S04]  /*2a40*/  LEA R3, R3, 0x37800000, 0x17 ;  /* 0x3780000003037811 */ /* 0x000fc800078eb8ff */
[----:B------:R-:W-:-:S07]  /*2a50*/  LOP3.LUT R24, R3, R0, R7, 0xfe, !PT ;  /* 0x0000000003187212 */ /* 0x000fce00078efe07 */
.L_x_15781:
[----:B------:R-:W-:Y:S05]  /*2a60*/  BSYNC.RECONVERGENT B0 ;  /* 0x0000000000007941 */ /* 0x000fea0003800200 */
.L_x_15780:
[----:B------:R-:W2:Y:S01]  /*2a70*/  F2I.S64.TRUNC R24, R24 ;  /* 0x0000001800187311 */ /* 0x000ea2000020d900 */
[----:B------:R-:W-:Y:S05]  /*2a80*/  BRA `(.L_x_15761) ;  /* 0x00000000009c7947 */ /* 0x000fea0003800000 */
.L_x_15773:
        /* <DEDUP_REMOVED lines=14> */
.L_x_15787:
[----:B------:R-:W-:Y:S05]  /*2b70*/  BSYNC.RECONVERGENT B0 ;  /* 0x0000000000007941 */ /* 0x000fea0003800200 */
.L_x_15786:
[----:B------:R-:W0:Y:S01]  /*2b80*/  F2I.S64.TRUNC R24, R24 ;  /* 0x0000001800187311 */ /* 0x000e22000020d900 */
[----:B------:R-:W-:Y:S05]  /*2b90*/  BRA `(.L_x_15761) ;  /* 0x0000000000587947 */ /* 0x000fea0003800000 */
.L_x_15760:
        /* <DEDUP_REMOVED lines=16> */
.L_x_15788:
[----:B------:R-:W-:Y:S01]  /*2ca0*/  CS2R R24, SRZ ;  /* 0x0000000000187805 */ /* 0x000fe2000001ff00 */
[----:B------:R-:W-:Y:S06]  /*2cb0*/  BRA `(.L_x_15761) ;  /* 0x0000000000107947 */ /* 0x000fec0003800000 */
.L_x_15785:
[----:B------:R0:W5:Y:S01]  /*2cc0*/  LDG.E.64 R24, desc[UR36][R4.64] ;  /* 0x0000002404187981 */ /* 0x000162000c1e1b00 */
[----:B------:R-:W-:Y:S05]  /*2cd0*/  BRA `(.L_x_15761) ;  /* 0x0000000000087947 */ /* 0x000fea0003800000 */
.L_x_15784:
[----:B------:R0:W5:Y:S01]  /*2ce0*/  LDG.E R24, desc[UR36][R4.64] ;  /* 0x0000002404187981 */ /* 0x000162000c1e1900 */
[----:B------:R-:W-:-:S07]  /*2cf0*/  IMAD.MOV.U32 R25, RZ, RZ, RZ ;  /* 0x000000ffff197224 */ /* 0x000fce00078e00ff */
.L_x_15761:
[----:B------:R-:W-:-:S07]  /*2d00*/  VIADD R19, R19, 0x80 ;  /* 0x0000008013137836 */ /* 0x000fce0000000000 */
.L_x_15755:
[----:B------:R-:W-:Y:S05]  /*2d10*/  BSYNC.RECONVERGENT B6 ;  /* 0x0000000000067941 */ /* 0x000fea0003800200 */
.L_x_15754:
        /* <DEDUP_REMOVED lines=24> */
.L_x_15794:
[----:B------:R0:W5:Y:S01]  /*2ea0*/  LDG.E.U8 R16, desc[UR36][R4.64] ;  /* 0x0000002404107981 */ /* 0x000162000c1e1100 */
[----:B------:R-:W-:Y:S01]  /*2eb0*/  IMAD.MOV.U32 R17, RZ, RZ, RZ ;  /* 0x000000ffff117224 */ /* 0x000fe200078e00ff */
[----:B------:R-:W-:Y:S06]  /*2ec0*/  BRA `(.L_x_15790) ;  /* 0x0000000c00407947 */ /* 0x000fec0003800000 */
.L_x_15793:
        /* <DEDUP_REMOVED lines=8> */
.L_x_15797:
[----:B------:R-:W2:Y:S02]  /*2f50*/  LDG.E R16, desc[UR36][R4.64] ;  /* 0x0000002404107981 */ /* 0x000ea4000c1e1900 */
[----:B--2---:R-:W-:Y:S01]  /*2f60*/  SHF.R.S32.HI R17, RZ, 0x1f, R16 ;  /* 0x0000001fff117819 */ /* 0x004fe20000011410 */
[----:B------:R-:W-:Y:S06]  /*2f70*/  BRA `(.L_x_15790) ;  /* 0x0000000c00147947 */ /* 0x000fec0003800000 */
.L_x_15796:
[----:B------:R-:W2:Y:S02]  /*2f80*/  LDG.E.S16 R16, desc[UR36][R4.64] ;  /* 0x0000002404107981 */ /* 0x000ea4000c1e1700 */
[----:B--2---:R-:W-:Y:S01]  /*2f90*/  SHF.R.S32.HI R17, RZ, 0x1f, R16 ;  /* 0x0000001fff117819 */ /* 0x004fe20000011410 */
[----:B------:R-:W-:Y:S06]  /*2fa0*/  BRA `(.L_x_15790) ;  /* 0x0000000c00087947 */ /* 0x000fec0003800000 */
.L_x_15792:
        /* <DEDUP_REMOVED lines=9> */
.L_x_15799:
[----:B------:R-:W2:Y:S02]  /*3040*/  LDG.E.U16 R4, desc[UR36][R4.64] ;  /* 0x0000002404047981 */ /* 0x000ea4000c1e1500 */
[----:B--2---:R-:W-:-:S06]  /*3050*/  HADD2.F32 R16, -RZ, R4.H0_H0 ;  /* 0x20000004ff107230 */ /* 0x004fcc0000004100 */
[----:B------:R-:W0:Y:S01]  /*3060*/  F2I.S64.TRUNC R16, R16 ;  /* 0x0000001000107311 */ /* 0x000e22000020d900 */
[----:B------:R-:W-:Y:S05]  /*3070*/  BRA `(.L_x_15790) ;  /* 0x0000000800d47947 */ /* 0x000fea0003800000 */
.L_x_15798:
        /* <DEDUP_REMOVED lines=9> */
.L_x_15801:
[----:B------:R-:W2:Y:S02]  /*3110*/  LDG.E.U16 R4, desc[UR36][R4.64] ;  /* 0x0000002404047981 */ /* 0x000ea4000c1e1500 */
[----:B--2---:R-:W-:-:S06]  /*3120*/  HADD2.F32 R16, -RZ, R4.H0_H0 ;  /* 0x20000004ff107230 */ /* 0x004fcc0000004100 */
[----:B------:R-:W0:Y:S01]  /*3130*/  F2I.S64.TRUNC R16, R16 ;  /* 0x0000001000107311 */ /* 0x000e22000020d900 */
[----:B------:R-:W-:Y:S05]  /*3140*/  BRA `(.L_x_15790) ;  /* 0x0000000800a07947 */ /* 0x000fea0003800000 */
.L_x_15800:
[----:B------:R-:W2:Y:S02]  /*3150*/  LDG.E.64 R4, desc[UR36][R4.64] ;  /* 0x0000002404047981 */ /* 0x000ea4000c1e1b00 */
[----:B--2---:R0:W1:Y:S01]  /*3160*/  F2I.S64.F64.TRUNC R16, R4 ;  /* 0x0000000400107311 */ /* 0x004062000030d900 */
[----:B------:R-:W-:Y:S05]  /*3170*/  BRA `(.L_x_15790) ;  /* 0x0000000800947947 */ /* 0x000fea0003800000 */
.L_x_15791:
        /* <DEDUP_REMOVED lines=13> */
.L_x_15804:
[----:B------:R-:W2:Y:S02]  /*3250*/  LDG.E.64 R4, desc[UR36][R4.64] ;  /* 0x0000002404047981 */ /* 0x000ea4000c1e1b00 */
[----:B--2---:R0:W1:Y:S01]  /*3260*/  F2I.S64.F64.TRUNC R16, R4 ;  /* 0x0000000400107311 */ /* 0x004062000030d900 */
[----:B------:R-:W-:Y:S05]  /*3270*/  BRA `(.L_x_15790) ;  /* 0x0000000800547947 */ /* 0x000fea0003800000 */
.L_x_15803:
        /* <DEDUP_REMOVED lines=26> */
.L_x_15806:
        /* <DEDUP_REMOVED lines=14> */
.L_x_15805:
[----:B------:R-:W2:Y:S02]  /*3500*/  LDG.E.U16 R16, desc[UR36][R4.64] ;  /* 0x0000002404107981 */ /* 0x000ea4000c1e1500 */
[----:B--2---:R-:W-:-:S06]  /*3510*/  IMAD.U32 R16, R16, 0x10000, RZ ;  /* 0x0001000010107824 */ /* 0x004fcc00078e00ff */
[----:B------:R-:W0:Y:S01]  /*3520*/  F2I.S64.TRUNC R16, R16 ;  /* 0x0000001000107311 */ /* 0x000e22000020d900 */
[----:B------:R-:W-:Y:S05]  /*3530*/  BRA `(.L_x_15790) ;  /* 0x0000000400a47947 */ /* 0x000fea0003800000 */
.L_x_15802:
        /* <DEDUP_REMOVED lines=11> */
.L_x_15809:
        /* <DEDUP_REMOVED lines=21> */
.L_x_15813:
[----:B------:R-:W-:Y:S05]  /*3740*/  BSYNC.RECONVERGENT B1 ;  /* 0x0000000000017941 */ /* 0x000fea0003800200 */
.L_x_15812:
[----:B------:R-:W-:Y:S01]  /*3750*/  IMAD.SHL.U32 R0, R0, 0x100000, RZ ;  /* 0x0010000000007824 */ /* 0x000fe200078e00ff */
[----:B------:R-:W-:-:S04]  /*3760*/  LEA R3, R3, 0x3b800000, 0x17 ;  /* 0x3b80000003037811 */ /* 0x000fc800078eb8ff */
[----:B------:R-:W-:-:S07]  /*3770*/  LOP3.LUT R16, R3, R0, R7, 0xfe, !PT ;  /* 0x0000000003107212 */ /* 0x000fce00078efe07 */
.L_x_15811:
[----:B------:R-:W-:Y:S05]  /*3780*/  BSYNC.RECONVERGENT B0 ;  /* 0x0000000000007941 */ /* 0x000fea0003800200 */
.L_x_15810:
[----:B------:R-:W0:Y:S01]  /*3790*/  F2I.S64.TRUNC R16, R16 ;  /* 0x0000001000107311 */ /* 0x000e22000020d900 */
[----:B------:R-:W-:Y:S05]  /*37a0*/  BRA `(.L_x_15790) ;  /* 0x0000000400087947 */ /* 0x000fea0003800000 */
.L_x_15808:
        /* <DEDUP_REMOVED lines=21> */
.L_x_15817:
[----:B------:R-:W-:Y:S05]  /*3900*/  BSYNC.RECONVERGENT B1 ;  /* 0x0000000000017941 */ /* 0x000fea0003800200 */
.L_x_15816:
[----:B------:R-:W-:Y:S01]  /*3910*/  IMAD.SHL.U32 R0, R0, 0x200000, RZ ;  /* 0x0020000000007824 */ /* 0x000fe200078e00ff */
[----:B------:R-:W-:-:S04]  /*3920*/  LEA R3, R3, 0x37800000, 0x17 ;  /* 0x3780000003037811 */ /* 0x000fc800078eb8ff */
[----:B------:R-:W-:-:S07]  /*3930*/  LOP3.LUT R16, R3, R0, R7, 0xfe, !PT ;  /* 0x0000000003107212 */ /* 0x000fce00078efe07 */
.L_x_15815:
[----:B------:R-:W-:Y:S05]  /*3940*/  BSYNC.RECONVERGENT B0 ;  /* 0x0000000000007941 */ /* 0x000fea0003800200 */
.L_x_15814:
[----:B------:R-:W0:Y:S01]  /*3950*/  F2I.S64.TRUNC R16, R16 ;  /* 0x0000001000107311 */ /* 0x000e22000020d900 */
[----:B------:R-:W-:Y:S05]  /*3960*/  BRA `(.L_x_15790) ;  /* 0x0000000000987947 */ /* 0x000fea0003800000 */
.L_x_15807:
        /* <DEDUP_REMOVED lines=14> */
.L_x_15821:
[----:B------:R-:W-:Y:S05]  /*3a50*/  BSYNC.RECONVERGENT B0 ;  /* 0x0000000000007941 */ /* 0x000fea0003800200 */
.L_x_15820:
[----:B------:R-:W0:Y:S01]  /*3a60*/  F2I.S64.TRUNC R16, R16 ;  /* 0x0000001000107311 */ /* 0x000e22000020d900 */
[----:B------:R-:W-:Y:S05]  /*3a70*/  BRA `(.L_x_15790) ;  /* 0x0000000000547947 */ /* 0x000fea0003800000 */
.L_x_15795:
        /* <DEDUP_REMOVED lines=16> */
.L_x_15822:
[----:B------:R-:W-:Y:S05]  /*3b80*/  BRA `(.L_x_15790) ;  /* 0x0000000000107947 */ /* 0x000fea0003800000 */
.L_x_15819:
[----:B------:R0:W5:Y:S01]  /*3b90*/  LDG.E.64 R16, desc[UR36][R4.64] ;  /* 0x0000002404107981 */ /* 0x000162000c1e1b00 */
[----:B------:R-:W-:Y:S05]  /*3ba0*/  BRA `(.L_x_15790) ;  /* 0x0000000000087947 */ /* 0x000fea0003800000 */
.L_x_15818:
[----:B------:R0:W5:Y:S01]  /*3bb0*/  LDG.E R16, desc[UR36][R4.64] ;  /* 0x0000002404107981 */ /* 0x000162000c1e1900 */
[----:B------:R-:W-:-:S07]  /*3bc0*/  IMAD.MOV.U32 R17, RZ, RZ, RZ ;  /* 0x000000ffff117224 */ /* 0x000fce00078e00ff */
.L_x_15790:
[----:B------:R-:W-:Y:S05]  /*3bd0*/  BSYNC.RECONVERGENT B6 ;  /* 0x0000000000067941 */ /* 0x000fea0003800200 */
.L_x_15789:
        /* <DEDUP_REMOVED lines=9> */
[----:B------:R-:W1:Y:S01]  /*3c70*/  I2F.U32.RP R6, R28 ;  /* 0x0000001c00067306 */ /* 0x000e620000209000 */
[----:B------:R-:W3:Y:S01]  /*3c80*/  LDCU UR4, c[0x0][0x390] ;  /* 0x00007200ff0477ac */ /* 0x000ee20008000800 */
[----:B------:R-:W-:-:S06]  /*3c90*/  ISETP.NE.U32.AND P2, PT, R28, RZ, PT ;  /* 0x000000ff1c00720c */ /* 0x000fcc0003f45070 */
[----:B-1----:R-:W1:Y:S02]  /*3ca0*/  MUFU.RCP R6, R6 ;  /* 0x0000000600067308 */ /* 0x002e640000001000 */
[----:B-1----:R-:W-:-:S06]  /*3cb0*/  VIADD R4, R6, 0xffffffe ;  /* 0x0ffffffe06047836 */ /* 0x002fcc0000000000 */
[----:B------:R1:W4:Y:S02]  /*3cc0*/  F2I.FTZ.U32.TRUNC.NTZ R5, R4 ;  /* 0x0000000400057305 */ /* 0x000324000021f000 */
[----:B-1----:R-:W-:Y:S02]  /*3cd0*/  IMAD.MOV.U32 R4, RZ, RZ, RZ ;  /* 0x000000ffff047224 */ /* 0x002fe400078e00ff */
[----:B----4-:R-:W-:-:S04]  /*3ce0*/  IMAD.MOV R7, RZ, RZ, -R5 ;  /* 0x000000ffff077224 */ /* 0x010fc800078e0a05 */
[----:B------:R-:W-:-:S04]  /*3cf0*/  IMAD R7, R7, R28, RZ ;  /* 0x0000001c07077224 */ /* 0x000fc800078e02ff */
[----:B------:R-:W-:-:S06]  /*3d00*/  IMAD.HI.U32 R5, R5, R7, R4 ;  /* 0x0000000705057227 */ /* 0x000fcc00078e0004 */
[----:B---3--:R-:W-:-:S04]  /*3d10*/  IMAD.HI.U32 R4, R5, UR4, RZ ;  /* 0x0000000405047c27 */ /* 0x008fc8000f8e00ff */
[----:B------:R-:W-:-:S04]  /*3d20*/  IMAD.MOV R5, RZ, RZ, -R4 ;  /* 0x000000ffff057224 */ /* 0x000fc800078e0a04 */
[----:B------:R-:W-:-:S05]  /*3d30*/  IMAD R5, R28, R5, UR4 ;  /* 0x000000041c057e24 */ /* 0x000fca000f8e0205 */
[----:B------:R-:W-:-:S13]  /*3d40*/  ISETP.GE.U32.AND P0, PT, R5, R28, PT ;  /* 0x0000001c0500720c */ /* 0x000fda0003f06070 */
[----:B------:R-:W-:Y:S02]  /*3d50*/  @P0 IMAD.IADD R5, R5, 0x1, -R28 ;  /* 0x0000000105050824 */ /* 0x000fe400078e0a1c */
[----:B------:R-:W-:-:S03]  /*3d60*/  @P0 VIADD R4, R4, 0x1 ;  /* 0x0000000104040836 */ /* 0x000fc60000000000 */
[----:B------:R-:W-:Y:S01]  /*3d70*/  ISETP.GE.U32.AND P1, PT, R5, R28, PT ;  /* 0x0000001c0500720c */ /* 0x000fe20003f26070 */
[----:B------:R-:W-:-:S12]  /*3d80*/  IMAD.MOV.U32 R5, RZ, RZ, RZ ;  /* 0x000000ffff057224 */ /* 0x000fd800078e00ff */
[----:B------:R-:W-:Y:S01]  /*3d90*/  @P1 VIADD R4, R4, 0x1 ;  /* 0x0000000104041836 */ /* 0x000fe20000000000 */
[----:B------:R-:W-:Y:S01]  /*3da0*/  @!P2 LOP3.LUT R4, RZ, R28, RZ, 0x33, !PT ;  /* 0x0000001cff04a212 */ /* 0x000fe200078e33ff */
[----:B------:R-:W-:Y:S06]  /*3db0*/  BRA `(.L_x_15824) ;  /* 0x0000000000187947 */ /* 0x000fec0003800000 */
.L_x_15825:
[----:B------:R-:W-:Y:S01]  /*3dc0*/  IMAD.MOV.U32 R6, RZ, RZ, R28 ;  /* 0x000000ffff067224 */ /* 0x000fe200078e001c */
[----:B------:R-:W-:Y:S01]  /*3dd0*/  MOV R10, 0x3e00 ;  /* 0x00003e00000a7802 */ /* 0x000fe20000000f00 */
[----:B------:R-:W-:-:S07]  /*3de0*/  IMAD.MOV.U32 R11, RZ, RZ, R29 ;  /* 0x000000ffff0b7224 */ /* 0x000fce00078e001d */
[----:B0-2---:R-:W-:Y:S05]  /*3df0*/  CALL.REL.NOINC `($__internal_36_$__cuda_sm20_div_s64) ;  /* 0x0000004000907944 */ /* 0x005fea0003c00000 */
[----:B------:R-:W-:Y:S02]  /*3e00*/  IMAD.MOV.U32 R4, RZ, RZ, R6 ;  /* 0x000000ffff047224 */ /* 0x000fe400078e0006 */
[----:B------:R-:W-:-:S07]  /*3e10*/  IMAD.MOV.U32 R5, RZ, RZ, R7 ;  /* 0x000000ffff057224 */ /* 0x000fce00078e0007 */
.L_x_15824:
[----:B------:R-:W-:Y:S05]  /*3e20*/  BSYNC.RECONVERGENT B0 ;  /* 0x0000000000007941 */ /* 0x000fea0003800200 */
.L_x_15823:
[----:B------:R-:W-:Y:S01]  /*3e30*/  VIADD R22, R23, 0x80 ;  /* 0x0000008017167836 */ /* 0x000fe20000000000 */
[----:B------:R-:W-:Y:S04]  /*3e40*/  BSSY.RECONVERGENT B0, `(.L_x_15826) ;  /* 0x0000023000007945 */ /* 0x000fe80003800200 */
[----:B------:R-:W-:-:S13]  /*3e50*/  ISETP.GE.AND P0, PT, R22, R18, PT ;  /* 0x000000121600720c */ /* 0x000fda0003f06270 */
[----:B------:R-:W-:Y:S05]  /*3e60*/  @P0 BRA `(.L_x_15827) ;  /* 0x0000000000800947 */ /* 0x000fea0003800000 */
[----:B------:R-:W1:Y:S02]  /*3e70*/  LDCU UR4, c[0x0][0x394] ;  /* 0x00007280ff0477ac */ /* 0x000e640008000800 */
[----:B-1---5:R-:W-:-:S04]  /*3e80*/  LOP3.LUT R6, R27, UR4, RZ, 0xfc, !PT ;  /* 0x000000041b067c12 */ /* 0x022fc8000f8efcff */
[----:B------:R-:W-:-:S13]  /*3e90*/  ISETP.NE.U32.AND P0, PT, R6, RZ, PT ;  /* 0x000000ff0600720c */ /* 0x000fda0003f05070 */
[----:B------:R-:W-:Y:S05]  /*3ea0*/  @P0 BRA `(.L_x_15828) ;  /* 0x0000000000580947 */ /* 0x000fea0003800000 */
[----:B------:R-:W1:Y:S01]  /*3eb0*/  I2F.U32.RP R8, R26 ;  /* 0x0000001a00087306 */ /* 0x000e620000209000 */
[----:B------:R-:W5:Y:S01]  /*3ec0*/  LDCU UR4, c[0x0][0x390] ;  /* 0x00007200ff0477ac */ /* 0x000f620008000800 */
[----:B------:R-:W-:Y:S01]  /*3ed0*/  ISETP.NE.U32.AND P2, PT, R26, RZ, PT ;  /* 0x000000ff1a00720c */ /* 0x000fe20003f45070 */
[----:B------:R-:W-:-:S05]  /*3ee0*/  IMAD.MOV.U32 R27, RZ, RZ, RZ ;  /* 0x000000ffff1b7224 */ /* 0x000fca00078e00ff */
[----:B-1----:R-:W1:Y:S02]  /*3ef0*/  MUFU.RCP R8, R8 ;  /* 0x0000000800087308 */ /* 0x002e640000001000 */
[----:B-1----:R-:W-:-:S06]  /*3f00*/  VIADD R6, R8, 0xffffffe ;  /* 0x0ffffffe08067836 */ /* 0x002fcc0000000000 */
[----:B------:R1:W0:Y:S02]  /*3f10*/  F2I.FTZ.U32.TRUNC.NTZ R7, R6 ;  /* 0x0000000600077305 */ /* 0x000224000021f000 */
[----:B-1----:R-:W-:Y:S02]  /*3f20*/  IMAD.MOV.U32 R6, RZ, RZ, RZ ;  /* 0x000000ffff067224 */ /* 0x002fe400078e00ff */
[----:B0-----:R-:W-:-:S04]  /*3f30*/  IMAD.MOV R9, RZ, RZ, -R7 ;  /* 0x000000ffff097224 */ /* 0x001fc800078e0a07 */
[----:B------:R-:W-:-:S04]  /*3f40*/  IMAD R9, R9, R26, RZ ;  /* 0x0000001a09097224 */ /* 0x000fc800078e02ff */
[----:B------:R-:W-:-:S06]  /*3f50*/  IMAD.HI.U32 R7, R7, R9, R6 ;  /* 0x0000000907077227 */ /* 0x000fcc00078e0006 */
[----:B-----5:R-:W-:-:S04]  /*3f60*/  IMAD.HI.U32 R7, R7, UR4, RZ ;  /* 0x0000000407077c27 */ /* 0x020fc8000f8e00ff */
[----:B------:R-:W-:-:S04]  /*3f70*/  IMAD.MOV R9, RZ, RZ, -R7 ;  /* 0x000000ffff097224 */ /* 0x000fc800078e0a07 */
[----:B------:R-:W-:-:S05]  /*3f80*/  IMAD R9, R26, R9, UR4 ;  /* 0x000000041a097e24 */ /* 0x000fca000f8e0209 */
        /* <DEDUP_REMOVED lines=8> */
.L_x_15828:
[----:B------:R-:W-:Y:S01]  /*4010*/  IMAD.MOV.U32 R6, RZ, RZ, R26 ;  /* 0x000000ffff067224 */ /* 0x000fe200078e001a */
[----:B------:R-:W-:Y:S01]  /*4020*/  MOV R10, 0x4050 ;  /* 0x00004050000a7802 */ /* 0x000fe20000000f00 */
[----:B------:R-:W-:-:S07]  /*4030*/  IMAD.MOV.U32 R11, RZ, RZ, R27 ;  /* 0x000000ffff0b7224 */ /* 0x000fce00078e001b */
[----:B0-234-:R-:W-:Y:S05]  /*4040*/  CALL.REL.NOINC `($__internal_36_$__cuda_sm20_div_s64) ;  /* 0x0000003c00fc7944 */ /* 0x01dfea0003c00000 */
[----:B------:R-:W-:Y:S02]  /*4050*/  IMAD.MOV.U32 R26, RZ, RZ, R6 ;  /* 0x000000ffff1a7224 */ /* 0x000fe400078e0006 */
[----:B------:R-:W-:-:S07]  /*4060*/  IMAD.MOV.U32 R27, RZ, RZ, R7 ;  /* 0x000000ffff1b7224 */ /* 0x000fce00078e0007 */
.L_x_15827:
[----:B------:R-:W-:Y:S05]  /*4070*/  BSYNC.RECONVERGENT B0 ;  /* 0x0000000000007941 */ /* 0x000fea0003800200 */
.L_x_15826:
        /* <DEDUP_REMOVED lines=30> */
.L_x_15831:
[----:B------:R-:W-:Y:S01]  /*4260*/  IMAD.MOV.U32 R6, RZ, RZ, R24 ;  /* 0x000000ffff067224 */ /* 0x000fe200078e0018 */
[----:B------:R-:W-:Y:S01]  /*4270*/  MOV R10, 0x42a0 ;  /* 0x000042a0000a7802 */ /* 0x000fe20000000f00 */
[----:B------:R-:W-:-:S07]  /*4280*/  IMAD.MOV.U32 R11, RZ, RZ, R25 ;  /* 0x000000ffff0b7224 */ /* 0x000fce00078e0019 */
[----:B0-234-:R-:W-:Y:S05]  /*4290*/  CALL.REL.NOINC `($__internal_36_$__cuda_sm20_div_s64) ;  /* 0x0000003c00687944 */ /* 0x01dfea0003c00000 */
[----:B------:R-:W-:Y:S02]  /*42a0*/  IMAD.MOV.U32 R24, RZ, RZ, R6 ;  /* 0x000000ffff187224 */ /* 0x000fe400078e0006 */
[----:B------:R-:W-:-:S07]  /*42b0*/  IMAD.MOV.U32 R25, RZ, RZ, R7 ;  /* 0x000000ffff197224 */ /* 0x000fce00078e0007 */
.L_x_15830:
[----:B------:R-:W-:Y:S05]  /*42c0*/  BSYNC.RECONVERGENT B0 ;  /* 0x0000000000007941 */ /* 0x000fea0003800200 */
.L_x_15829:
        /* <DEDUP_REMOVED lines=8> */
[----:B0-----:R-:W0:Y:S01]  /*4350*/  I2F.U32.RP R0, R16 ;  /* 0x0000001000007306 */ /* 0x001e220000209000 */
[----:B------:R-:W1:Y:S01]  /*4360*/  LDCU UR4, c[0x0][0x390] ;  /* 0x00007200ff0477ac */ /* 0x000e620008000800 */
[----:B------:R-:W-:Y:S01]  /*4370*/  ISETP.NE.U32.AND P2, PT, R16, RZ, PT ;  /* 0x000000ff1000720c */ /* 0x000fe20003f45070 */
[----:B------:R-:W-:-:S05]  /*4380*/  IMAD.MOV.U32 R17, RZ, RZ, RZ ;  /* 0x000000ffff117224 */ /* 0x000fca00078e00ff */
[----:B0-----:R-:W0:Y:S02]  /*4390*/  MUFU.RCP R0, R0 ;  /* 0x0000000000007308 */ /* 0x001e240000001000 */
[----:B0-----:R-:W-:-:S06]  /*43a0*/  VIADD R6, R0, 0xffffffe ;  /* 0x0ffffffe00067836 */ /* 0x001fcc0000000000 */
[----:B------:R0:W2:Y:S02]  /*43b0*/  F2I.FTZ.U32.TRUNC.NTZ R7, R6 ;  /* 0x0000000600077305 */ /* 0x0000a4000021f000 */
[----:B0-----:R-:W-:Y:S02]  /*43c0*/  IMAD.MOV.U32 R6, RZ, RZ, RZ ;  /* 0x000000ffff067224 */ /* 0x001fe400078e00ff */
[----:B--2---:R-:W-:-:S04]  /*43d0*/  IMAD.MOV R3, RZ, RZ, -R7 ;  /* 0x000000ffff037224 */ /* 0x004fc800078e0a07 */
[----:B------:R-:W-:-:S04]  /*43e0*/  IMAD R3, R3, R16, RZ ;  /* 0x0000001003037224 */ /* 0x000fc800078e02ff */
[----:B------:R-:W-:-:S06]  /*43f0*/  IMAD.HI.U32 R7, R7, R3, R6 ;  /* 0x0000000307077227 */ /* 0x000fcc00078e0006 */
[----:B-1----:R-:W-:-:S04]  /*4400*/  IMAD.HI.U32 R7, R7, UR4, RZ ;  /* 0x0000000407077c27 */ /* 0x002fc8000f8e00ff */
        /* <DEDUP_REMOVED lines=10> */
.L_x_15834:
[----:B------:R-:W-:Y:S01]  /*44b0*/  IMAD.MOV.U32 R6, RZ, RZ, R16 ;  /* 0x000000ffff067224 */ /* 0x000fe200078e0010 */
[----:B------:R-:W-:Y:S01]  /*44c0*/  MOV R10, 0x44f0 ;  /* 0x000044f0000a7802 */ /* 0x000fe20000000f00 */
[----:B------:R-:W-:-:S07]  /*44d0*/  IMAD.MOV.U32 R11, RZ, RZ, R17 ;  /* 0x000000ffff0b7224 */ /* 0x000fce00078e0011 */
[----:B0-234-:R-:W-:Y:S05]  /*44e0*/  CALL.REL.NOINC `($__internal_36_$__cuda_sm20_div_s64) ;  /* 0x0000003800d47944 */ /* 0x01dfea0003c00000 */
[----:B------:R-:W-:Y:S02]  /*44f0*/  IMAD.MOV.U32 R16, RZ, RZ, R6 ;  /* 0x000000ffff107224 */ /* 0x000fe400078e0006 */
[----:B------:R-:W-:-:S07]  /*4500*/  IMAD.MOV.U32 R17, RZ, RZ, R7 ;  /* 0x000000ffff117224 */ /* 0x000fce00078e0007 */
.L_x_15833:
[----:B------:R-:W-:Y:S05]  /*4510*/  BSYNC.RECONVERGENT B0 ;  /* 0x0000000000007941 */ /* 0x000fea0003800200 */
.L_x_15832:
[----:B------:R-:W0:Y:S01]  /*4520*/  LDC.U8 R19, c[0x0][0x3b4] ;  /* 0x0000ed00ff137b82 */ /* 0x000e220000000000 */
[----:B------:R-:W-:Y:S01]  /*4530*/  ISETP.GE.AND P0, PT, R23, R18, PT ;  /* 0x000000121700720c */ /* 0x000fe20003f06270 */
[----:B------:R-:W-:Y:S04]  /*4540*/  BSSY.RECONVERGENT B7, `(.L_x_15835) ;  /* 0x00002ca000077945 */ /* 0x000fe80003800200 */
[----:B------:R-:W-:Y:S08]  /*4550*/  BSSY.RELIABLE B6, `(.L_x_15836) ;  /* 0x00001e4000067945 */ /* 0x000ff00003800100 */
[----:B------:R-:W-:Y:S05]  /*4560*/  @P0 BRA `(.L_x_15837) ;  /* 0x0000001c007c0947 */ /* 0x000fea0003800000 */
[----:B------:R-:W2:Y:S01]  /*4570*/  LDCU UR4, c[0x0][0x3b8] ;  /* 0x00007700ff0477ac */ /* 0x000ea20008000800 */
[----:B------:R-:W1:Y:S01]  /*4580*/  LDC.64 R8, c[0x0][0x398] ;  /* 0x0000e600ff087b82 */ /* 0x000e620000000a00 */
[----:B0-----:R-:W-:Y:S01]  /*4590*/  IMAD R0, R2, 0x200, R23 ;  /* 0x0000020002007824 */ /* 0x001fe200078e0217 */
[----:B------:R-:W-:-:S03]  /*45a0*/  PRMT R6, R19, 0x9910, RZ ;  /* 0x0000991013067816 */ /* 0x000fc600000000ff */
[----:B--2---:R-:W-:Y:S02]  /*45b0*/  IMAD R3, R0, UR4, RZ ;  /* 0x0000000400037c24 */ /* 0x004fe4000f8e02ff */
        /* <DEDUP_REMOVED lines=16> */
.L_x_15841:
[----:B------:R0:W-:Y:S01]  /*46c0*/  STG.E.U8 desc[UR36][R8.64], R4 ;  /* 0x0000000408007986 */ /* 0x0001e2000c101124 */
[----:B------:R-:W-:Y:S01]  /*46d0*/  IMAD.MOV.U32 R23, RZ, RZ, R22 ;  /* 0x000000ffff177224 */ /* 0x000fe200078e0016 */
[----:B------:R-:W-:Y:S06]  /*46e0*/  BRA `(.L_x_15843) ;  /* 0x0000000c00807947 */ /* 0x000fec0003800000 */
.L_x_15840:
        /* <DEDUP_REMOVED lines=9> */
.L_x_15845:
[----:B------:R2:W-:Y:S01]  /*4780*/  STG.E desc[UR36][R8.64], R4 ;  /* 0x0000000408007986 */ /* 0x0005e2000c101924 */
[----:B------:R-:W-:Y:S01]  /*4790*/  IMAD.MOV.U32 R23, RZ, RZ, R22 ;  /* 0x000000ffff177224 */ /* 0x000fe200078e0016 */
[----:B------:R-:W-:Y:S06]  /*47a0*/  BRA `(.L_x_15843) ;  /* 0x0000000c00507947 */ /* 0x000fec0003800000 */
.L_x_15844:
[----:B------:R0:W-:Y:S01]  /*47b0*/  STG.E.U16 desc[UR36][R8.64], R4 ;  /* 0x0000000408007986 */ /* 0x0001e2000c101524 */
[----:B------:R-:W-:Y:S01]  /*47c0*/  IMAD.MOV.U32 R23, RZ, RZ, R22 ;  /* 0x000000ffff177224 */ /* 0x000fe200078e0016 */
[----:B------:R-:W-:Y:S06]  /*47d0*/  BRA `(.L_x_15843) ;  /* 0x0000000c00447947 */ /* 0x000fec0003800000 */
.L_x_15839:
        /* <DEDUP_REMOVED lines=10> */
.L_x_15847:
[----:B------:R-:W0:Y:S01]  /*4880*/  I2F.S64 R0, R4 ;  /* 0x0000000400007312 */ /* 0x000e220000301400 */
[----:B------:R-:W-:Y:S01]  /*4890*/  IMAD.MOV.U32 R23, RZ, RZ, R22 ;  /* 0x000000ffff177224 */ /* 0x000fe200078e0016 */
[----:B0-----:R-:W-:-:S05]  /*48a0*/  F2FP.F16.F32.PACK_AB R0, RZ, R0 ;  /* 0x00000000ff00723e */ /* 0x001fca00000000ff */
[----:B------:R0:W-:Y:S01]  /*48b0*/  STG.E.U16 desc[UR36][R8.64], R0 ;  /* 0x0000000008007986 */ /* 0x0001e2000c101524 */
[----:B------:R-:W-:Y:S05]  /*48c0*/  BRA `(.L_x_15843) ;  /* 0x0000000c00087947 */ /* 0x000fea0003800000 */
.L_x_15846:
        /* <DEDUP_REMOVED lines=11> */
.L_x_15849:
[----:B------:R-:W0:Y:S01]  /*4980*/  I2F.S64 R4, R4 ;  /* 0x0000000400047312 */ /* 0x000e220000301400 */
[----:B------:R-:W-:Y:S01]  /*4990*/  IMAD.MOV.U32 R23, RZ, RZ, R22 ;  /* 0x000000ffff177224 */ /* 0x000fe200078e0016 */
[----:B0-----:R-:W-:-:S04]  /*49a0*/  F2FP.F16.F32.PACK_AB R3, RZ, R4 ;  /* 0x00000004ff03723e */ /* 0x001fc800000000ff */
[----:B------:R-:W-:-:S05]  /*49b0*/  PRMT R3, R3, 0x5410, RZ ;  /* 0x0000541003037816 */ /* 0x000fca00000000ff */
[----:B------:R0:W-:Y:S01]  /*49c0*/  STG.E desc[UR36][R8.64], R3 ;  /* 0x0000000308007986 */ /* 0x0001e2000c101924 */
[----:B------:R-:W-:Y:S05]  /*49d0*/  BRA `(.L_x_15843) ;  /* 0x0000000800c47947 */ /* 0x000fea0003800000 */
.L_x_15848:
[----:B------:R-:W0:Y:S01]  /*49e0*/  I2F.F64.S64 R4, R4 ;  /* 0x0000000400047312 */ /* 0x000e220000301c00 */
[----:B------:R-:W-:Y:S01]  /*49f0*/  IMAD.MOV.U32 R23, RZ, RZ, R22 ;  /* 0x000000ffff177224 */ /* 0x000fe200078e0016 */
[----:B0-----:R0:W-:Y:S01]  /*4a00*/  STG.E.64 desc[UR36][R8.64], R4 ;  /* 0x0000000408007986 */ /* 0x0011e2000c101b24 */
[----:B------:R-:W-:Y:S05]  /*4a10*/  BRA `(.L_x_15843) ;  /* 0x0000000800b47947 */ /* 0x000fea0003800000 */
.L_x_15838:
        /* <DEDUP_REMOVED lines=14> */
.L_x_15852:
[----:B------:R-:W0:Y:S01]  /*4b00*/  I2F.F64.S64 R4, R4 ;  /* 0x0000000400047312 */ /* 0x000e220000301c00 */
[----:B------:R-:W-:Y:S01]  /*4b10*/  CS2R R6, SRZ ;  /* 0x0000000000067805 */ /* 0x000fe2000001ff00 */
[----:B------:R-:W-:-:S04]  /*4b20*/  IMAD.MOV.U32 R23, RZ, RZ, R22 ;  /* 0x000000ffff177224 */ /* 0x000fc800078e0016 */
[----:B0-----:R0:W-:Y:S01]  /*4b30*/  STG.E.128 desc[UR36][R8.64], R4 ;  /* 0x0000000408007986 */ /* 0x0011e2000c101d24 */
[----:B------:R-:W-:Y:S05]  /*4b40*/  BRA `(.L_x_15843) ;  /* 0x0000000800687947 */ /* 0x000fea0003800000 */
.L_x_15851:
        /* <DEDUP_REMOVED lines=19> */
.L_x_15856:
[----:B------:R-:W-:Y:S05]  /*4c80*/  BSYNC.RECONVERGENT B0 ;  /* 0x0000000000007941 */ /* 0x000fea0003800200 */
.L_x_15855:
[----:B------:R-:W-:Y:S01]  /*4c90*/  LOP3.LUT R7, R0, 0x80, R7, 0xf8, !PT ;  /* 0x0000008000077812 */ /* 0x000fe200078ef807 */
[----:B------:R-:W-:-:S04]  /*4ca0*/  IMAD.MOV.U32 R23, RZ, RZ, R22 ;  /* 0x000000ffff177224 */ /* 0x000fc800078e0016 */
[----:B------:R0:W-:Y:S01]  /*4cb0*/  STG.E.U8 desc[UR36][R8.64], R7 ;  /* 0x0000000708007986 */ /* 0x0001e2000c101124 */
[----:B------:R-:W-:Y:S05]  /*4cc0*/  BRA `(.L_x_15843) ;  /* 0x0000000800087947 */ /* 0x000fea0003800000 */
.L_x_15854:
        /* <DEDUP_REMOVED lines=15> */
.L_x_15858:
[----:B------:R-:W-:Y:S05]  /*4dc0*/  BSYNC.RECONVERGENT B0 ;  /* 0x0000000000007941 */ /* 0x000fea0003800200 */
.L_x_15857:
[----:B------:R-:W-:Y:S01]  /*4dd0*/  LOP3.LUT R7, R0, 0x80, R7, 0xf8, !PT ;  /* 0x0000008000077812 */ /* 0x000fe200078ef807 */
[----:B------:R-:W-:-:S04]  /*4de0*/  IMAD.MOV.U32 R23, RZ, RZ, R22 ;  /* 0x000000ffff177224 */ /* 0x000fc800078e0016 */
[----:B------:R0:W-:Y:S01]  /*4df0*/  STG.E.U8 desc[UR36][R8.64], R7 ;  /* 0x0000000708007986 */ /* 0x0001e2000c101124 */
[----:B------:R-:W-:Y:S05]  /*4e00*/  BRA `(.L_x_15843) ;  /* 0x0000000400b87947 */ /* 0x000fea0003800000 */
.L_x_15853:
[----:B------:R-:W0:Y:S01]  /*4e10*/  I2F.S64 R0, R4 ;  /* 0x0000000400007312 */ /* 0x000e220000301400 */
[----:B------:R-:W-:Y:S01]  /*4e20*/  IMAD.MOV.U32 R23, RZ, RZ, R22 ;  /* 0x000000ffff177224 */ /* 0x000fe200078e0016 */
[----:B0-----:R-:W-:-:S05]  /*4e30*/  F2FP.BF16.F32.PACK_AB R0, RZ, R0 ;  /* 0x00000000ff00723e */ /* 0x001fca00000010ff */
[----:B------:R0:W-:Y:S01]  /*4e40*/  STG.E.U16 desc[UR36][R8.64], R0 ;  /* 0x0000000008007986 */ /* 0x0001e2000c101524 */
[----:B------:R-:W-:Y:S05]  /*4e50*/  BRA `(.L_x_15843) ;  /* 0x0000000400a47947 */ /* 0x000fea0003800000 */
.L_x_15850:
        /* <DEDUP_REMOVED lines=11> */
.L_x_15861:
        /* <DEDUP_REMOVED lines=13> */
.L_x_15864:
[----:B------:R-:W-:-:S04]  /*4fe0*/  SHF.R.U32.HI R0, RZ, 0x14, R5 ;  /* 0x00000014ff007819 */ /* 0x000fc80000011605 */
[----:B------:R-:W-:-:S04]  /*4ff0*/  LOP3.LUT R0, R0, 0x1, RZ, 0xc0, !PT ;  /* 0x0000000100007812 */ /* 0x000fc800078ec0ff */
[----:B------:R-:W-:-:S04]  /*5000*/  IADD3 R0, PT, PT, R5, 0x487ffff, R0 ;  /* 0x0487ffff05007810 */ /* 0x000fc80007ffe000 */
[----:B------:R-:W-:-:S04]  /*5010*/  SHF.R.U32.HI R0, RZ, 0x14, R0 ;  /* 0x00000014ff007819 */ /* 0x000fc80000011600 */
[----:B------:R-:W-:-:S07]  /*5020*/  LOP3.LUT R3, R0, 0xff, RZ, 0xc0, !PT ;  /* 0x000000ff00037812 */ /* 0x000fce00078ec0ff */
.L_x_15865:
[----:B------:R-:W-:-:S04]  /*5030*/  SHF.R.U32.HI R0, RZ, 0x18, R5 ;  /* 0x00000018ff007819 */ /* 0x000fc80000011605 */
[----:B------:R-:W-:-:S07]  /*5040*/  LOP3.LUT R0, R3, 0x80, R0, 0xf8, !PT ;  /* 0x0000008003007812 */ /* 0x000fce00078ef800 */
.L_x_15863:
[----:B------:R-:W-:Y:S05]  /*5050*/  BSYNC.RECONVERGENT B0 ;  /* 0x0000000000007941 */ /* 0x000fea0003800200 */
.L_x_15862:
[----:B------:R0:W-:Y:S01]  /*5060*/  STG.E.U8 desc[UR36][R8.64], R0 ;  /* 0x0000000008007986 */ /* 0x0001e2000c101124 */
[----:B------:R-:W-:Y:S01]  /*5070*/  IMAD.MOV.U32 R23, RZ, RZ, R22 ;  /* 0x000000ffff177224 */ /* 0x000fe200078e0016 */
[----:B------:R-:W-:Y:S06]  /*5080*/  BRA `(.L_x_15843) ;  /* 0x0000000400187947 */ /* 0x000fec0003800000 */
.L_x_15860:
        /* <DEDUP_REMOVED lines=13> */
.L_x_15868:
[----:B------:R-:W-:-:S04]  /*5160*/  SHF.R.U32.HI R0, RZ, 0x15, R5 ;  /* 0x00000015ff007819 */ /* 0x000fc80000011605 */
[----:B------:R-:W-:-:S04]  /*5170*/  LOP3.LUT R0, R0, 0x1, RZ, 0xc0, !PT ;  /* 0x0000000100007812 */ /* 0x000fc800078ec0ff */
[----:B------:R-:W-:-:S04]  /*5180*/  IADD3 R0, PT, PT, R5, 0x88fffff, R0 ;  /* 0x088fffff05007810 */ /* 0x000fc80007ffe000 */
[----:B------:R-:W-:-:S04]  /*5190*/  SHF.R.U32.HI R0, RZ, 0x15, R0 ;  /* 0x00000015ff007819 */ /* 0x000fc80000011600 */
[----:B------:R-:W-:-:S07]  /*51a0*/  LOP3.LUT R3, R0, 0xff, RZ, 0xc0, !PT ;  /* 0x000000ff00037812 */ /* 0x000fce00078ec0ff */
.L_x_15869:
[----:B------:R-:W-:-:S04]  /*51b0*/  SHF.R.U32.HI R0, RZ, 0x18, R5 ;  /* 0x00000018ff007819 */ /* 0x000fc80000011605 */
[----:B------:R-:W-:-:S07]  /*51c0*/  LOP3.LUT R0, R3, 0x80, R0, 0xf8, !PT ;  /* 0x0000008003007812 */ /* 0x000fce00078ef800 */
.L_x_15867:
[----:B------:R-:W-:Y:S05]  /*51d0*/  BSYNC.RECONVERGENT B0 ;  /* 0x0000000000007941 */ /* 0x000fea0003800200 */
.L_x_15866:
[----:B------:R0:W-:Y:S01]  /*51e0*/  STG.E.U8 desc[UR36][R8.64], R0 ;  /* 0x0000000008007986 */ /* 0x0001e2000c101124 */
[----:B------:R-:W-:Y:S01]  /*51f0*/  IMAD.MOV.U32 R23, RZ, RZ, R22 ;  /* 0x000000ffff177224 */ /* 0x000fe200078e0016 */
[----:B------:R-:W-:Y:S06]  /*5200*/  BRA `(.L_x_15843) ;  /* 0x0000000000b87947 */ /* 0x000fec0003800000 */
.L_x_15859:
[----:B------:R-:W-:-:S13]  /*5210*/  ISETP.NE.AND P0, PT, R0, 0x1c, PT ;  /* 0x0000001c0000780c */ /* 0x000fda0003f05270 */
[----:B------:R-:W-:Y:S05]  /*5220*/  @!P0 BRA `(.L_x_15870) ;  /* 0x0000000000a88947 */ /* 0x000fea0003800000 */
[----:B------:R-:W-:-:S13]  /*5230*/  ISETP.NE.AND P0, PT, R0, 0x1d, PT ;  /* 0x0000001d0000780c */ /* 0x000fda0003f05270 */
[----:B------:R-:W-:Y:S05]  /*5240*/  @!P0 BRA `(.L_x_15871) ;  /* 0x0000000000948947 */ /* 0x000fea0003800000 */
[----:B------:R-:W-:-:S13]  /*5250*/  ISETP.NE.AND P0, PT, R0, 0x2c, PT ;  /* 0x0000002c0000780c */ /* 0x000fda0003f05270 */
[----:B------:R-:W-:Y:S05]  /*5260*/  @!P0 BRA `(.L_x_15872) ;  /* 0x0000000000488947 */ /* 0x000fea0003800000 */
.L_x_15842:
        /* <DEDUP_REMOVED lines=16> */
.L_x_15873:
[----:B------:R-:W-:Y:S01]  /*5370*/  IMAD.MOV.U32 R23, RZ, RZ, R22 ;  /* 0x000000ffff177224 */ /* 0x000fe200078e0016 */
[----:B------:R-:W-:Y:S06]  /*5380*/  BRA `(.L_x_15843) ;  /* 0x0000000000587947 */ /* 0x000fec0003800000 */
.L_x_15872:
        /* <DEDUP_REMOVED lines=17> */
.L_x_15871:
[----:B------:R0:W-:Y:S01]  /*54a0*/  STG.E.64 desc[UR36][R8.64], R4 ;  /* 0x0000000408007986 */ /* 0x0001e2000c101b24 */
[----:B------:R-:W-:Y:S01]  /*54b0*/  IMAD.MOV.U32 R23, RZ, RZ, R22 ;  /* 0x000000ffff177224 */ /* 0x000fe200078e0016 */
[----:B------:R-:W-:Y:S06]  /*54c0*/  BRA `(.L_x_15843) ;  /* 0x0000000000087947 */ /* 0x000fec0003800000 */
.L_x_15870:
[----:B------:R0:W-:Y:S01]  /*54d0*/  STG.E desc[UR36][R8.64], R4 ;  /* 0x0000000408007986 */ /* 0x0001e2000c101924 */
[----:B------:R-:W-:-:S07]  /*54e0*/  IMAD.MOV.U32 R23, RZ, RZ, R22 ;  /* 0x000000ffff177224 */ /* 0x000fce00078e0016 */
.L_x_15843:
[----:B------:R-:W-:-:S13]  /*54f0*/  ISETP.GE.AND P0, PT, R23, R18, PT ;  /* 0x000000121700720c */ /* 0x000fda0003f06270 */
[----:B------:R-:W-:Y:S05]  /*5500*/  @P0 BREAK.RELIABLE B6 ;  /* 0x0000000000060942 */ /* 0x000fea0003800100 */
[----:B------:R-:W-:Y:S05]  /*5510*/  @P0 BRA `(.L_x_15874) ;  /* 0x0000001c00300947 */ /* 0x000fea0003800000 */
[----:B------:R-:W3:Y:S01]  /*5520*/  LDCU UR4, c[0x0][0x3b8] ;  /* 0x00007700ff0477ac */ /* 0x000ee20008000800 */
[----:B012---:R-:W0:Y:S01]  /*5530*/  LDC.64 R8, c[0x0][0x398] ;  /* 0x0000e600ff087b82 */ /* 0x007e220000000a00 */
[----:B------:R-:W-:Y:S01]  /*5540*/  IMAD R0, R2, 0x200, R23 ;  /* 0x0000020002007824 */ /* 0x000fe200078e0217 */
[----:B------:R-:W-:-:S03]  /*5550*/  PRMT R4, R19, 0x9910, RZ ;  /* 0x0000991013047816 */ /* 0x000fc600000000ff */
[----:B---3--:R-:W-:Y:S02]  /*5560*/  IMAD R3, R0, UR4, RZ ;  /* 0x0000000400037c24 */ /* 0x008fe4000f8e02ff */
        /* <DEDUP_REMOVED lines=13> */
[----:B-----5:R0:W-:Y:S01]  /*5640*/  STG.E.U8 desc[UR36][R8.64], R26 ;  /* 0x0000001a08007986 */ /* 0x0201e2000c101124 */
[----:B------:R-:W-:Y:S05]  /*5650*/  BRA `(.L_x_15880) ;  /* 0x0000000c003c7947 */ /* 0x000fea0003800000 */
.L_x_15878:
[----:B-----5:R0:W-:Y:S01]  /*5660*/  STG.E.U8 desc[UR36][R8.64], R26 ;  /* 0x0000001a08007986 */ /* 0x0201e2000c101124 */
[----:B------:R-:W-:Y:S05]  /*5670*/  BRA `(.L_x_15880) ;  /* 0x0000000c00347947 */ /* 0x000fea0003800000 */
.L_x_15877:
[----:B------:R-:W-:-:S13]  /*5680*/  ISETP.NE.AND P0, PT, R0, 0x2, PT ;  /* 0x000000020000780c */ /* 0x000fda0003f05270 */
[----:B------:R-:W-:Y:S05]  /*5690*/  @!P0 BRA `(.L_x_15881) ;  /* 0x0000000000208947 */ /* 0x000fea0003800000 */
[----:B------:R-:W-:-:S13]  /*56a0*/  ISETP.NE.AND P0, PT, R0, 0x3, PT ;  /* 0x000000030000780c */ /* 0x000fda0003f05270 */
[----:B------:R-:W-:Y:S05]  /*56b0*/  @!P0 BRA `(.L_x_15882) ;  /* 0x0000000000108947 */ /* 0x000fea0003800000 */
[----:B------:R-:W-:-:S13]  /*56c0*/  ISETP.NE.AND P0, PT, R0, 0x4, PT ;  /* 0x000000040000780c */ /* 0x000fda0003f05270 */
[----:B------:R-:W-:Y:S05]  /*56d0*/  @P0 BRA `(.L_x_15879) ;  /* 0x0000000800380947 */ /* 0x000fea0003800000 */
[----:B-----5:R0:W-:Y:S01]  /*56e0*/  STG.E.64 desc[UR36][R8.64], R26 ;  /* 0x0000001a08007986 */ /* 0x0201e2000c101b24 */
[----:B------:R-:W-:Y:S05]  /*56f0*/  BRA `(.L_x_15880) ;  /* 0x0000000c00147947 */ /* 0x000fea0003800000 */
.L_x_15882:
[----:B-----5:R0:W-:Y:S01]  /*5700*/  STG.E desc[UR36][R8.64], R26 ;  /* 0x0000001a08007986 */ /* 0x0201e2000c101924 */
[----:B------:R-:W-:Y:S05]  /*5710*/  BRA `(.L_x_15880) ;  /* 0x0000000c000c7947 */ /* 0x000fea0003800000 */
.L_x_15881:
[----:B-----5:R0:W-:Y:S01]  /*5720*/  STG.E.U16 desc[UR36][R8.64], R26 ;  /* 0x0000001a08007986 */ /* 0x0201e2000c101524 */
[----:B------:R-:W-:Y:S05]  /*5730*/  BRA `(.L_x_15880) ;  /* 0x0000000c00047947 */ /* 0x000fea0003800000 */
.L_x_15876:
[----:B------:R-:W-:-:S13]  /*5740*/  ISETP.GT.AND P0, PT, R0, 0x6, PT ;  /* 0x000000060000780c */ /* 0x000fda0003f04270 */
[----:B------:R-:W-:Y:S05]  /*5750*/  @P0 BRA `(.L_x_15883) ;  /* 0x00000000002c0947 */ /* 0x000fea0003800000 */
[----:B------:R-:W-:-:S13]  /*5760*/  ISETP.NE.AND P0, PT, R0, 0x5, PT ;  /* 0x000000050000780c */ /* 0x000fda0003f05270 */
[----:B------:R-:W-:Y:S05]  /*5770*/  @!P0 BRA `(.L_x_15884) ;  /* 0x0000000000148947 */ /* 0x000fea0003800000 */
[----:B------:R-:W-:-:S13]  /*5780*/  ISETP.NE.AND P0, PT, R0, 0x6, PT ;  /* 0x000000060000780c */ /* 0x000fda0003f05270 */
[----:B------:R-:W-:Y:S05]  /*5790*/  @P0 BRA `(.L_x_15879) ;  /* 0x0000000800080947 */ /* 0x000fea0003800000 */
[----:B-----5:R-:W0:Y:S02]  /*57a0*/  I2F.S64 R27, R26 ;  /* 0x0000001a001b7312 */ /* 0x020e240000301400 */
[----:B0-----:R0:W-:Y:S01]  /*57b0*/  STG.E desc[UR36][R8.64], R27 ;  /* 0x0000001b08007986 */ /* 0x0011e2000c101924 */
[----:B------:R-:W-:Y:S05]  /*57c0*/  BRA `(.L_x_15880) ;  /* 0x0000000800e07947 */ /* 0x000fea0003800000 */
.L_x_15884:
[----:B-----5:R-:W0:Y:S02]  /*57d0*/  I2F.S64 R0, R26 ;  /* 0x0000001a00007312 */ /* 0x020e240000301400 */
[----:B0-----:R-:W-:-:S05]  /*57e0*/  F2FP.F16.F32.PACK_AB R0, RZ, R0 ;  /* 0x00000000ff00723e */ /* 0x001fca00000000ff */
[----:B------:R0:W-:Y:S01]  /*57f0*/  STG.E.U16 desc[UR36][R8.64], R0 ;  /* 0x0000000008007986 */ /* 0x0001e2000c101524 */
[----:B------:R-:W-:Y:S05]  /*5800*/  BRA `(.L_x_15880) ;  /* 0x0000000800d07947 */ /* 0x000fea0003800000 */
.L_x_15883:
[----:B------:R-:W-:-:S13]  /*5810*/  ISETP.NE.AND P0, PT, R0, 0x7, PT ;  /* 0x000000070000780c */ /* 0x000fda0003f05270 */
[----:B------:R-:W-:Y:S05]  /*5820*/  @!P0 BRA `(.L_x_15885) ;  /* 0x0000000000348947 */ /* 0x000fea0003800000 */
[----:B------:R-:W-:-:S13]  /*5830*/  ISETP.NE.AND P0, PT, R0, 0x8, PT ;  /* 0x000000080000780c */ /* 0x000fda0003f05270 */
[----:B------:R-:W-:Y:S05]  /*5840*/  @!P0 BRA `(.L_x_15886) ;  /* 0x0000000000188947 */ /* 0x000fea0003800000 */
[----:B------:R-:W-:-:S13]  /*5850*/  ISETP.NE.AND P0, PT, R0, 0x9, PT ;  /* 0x000000090000780c */ /* 0x000fda0003f05270 */
[----:B------:R-:W-:Y:S05]  /*5860*/  @P0 BRA `(.L_x_15879) ;  /* 0x0000000400d40947 */ /* 0x000fea0003800000 */
[----:B-----5:R-:W0:Y:S01]  /*5870*/  I2F.S64 R4, R26 ;  /* 0x0000001a00047312 */ /* 0x020e220000301400 */
[----:B------:R-:W-:-:S05]  /*5880*/  IMAD.MOV.U32 R5, RZ, RZ, RZ ;  /* 0x000000ffff057224 */ /* 0x000fca00078e00ff */
[----:B0-----:R0:W-:Y:S01]  /*5890*/  STG.E.64 desc[UR36][R8.64], R4 ;  /* 0x0000000408007986 */ /* 0x0011e2000c101b24 */
[----:B------:R-:W-:Y:S05]  /*58a0*/  BRA `(.L_x_15880) ;  /* 0x0000000800a87947 */ /* 0x000fea0003800000 */
.L_x_15886:
[----:B-----5:R-:W0:Y:S02]  /*58b0*/  I2F.S64 R26, R26 ;  /* 0x0000001a001a7312 */ /* 0x020e240000301400 */
[----:B0-----:R-:W-:-:S04]  /*58c0*/  F2FP.F16.F32.PACK_AB R3, RZ, R26 ;  /* 0x0000001aff03723e */ /* 0x001fc800000000ff */
[----:B------:R-:W-:-:S05]  /*58d0*/  PRMT R3, R3, 0x5410, RZ ;  /* 0x0000541003037816 */ /* 0x000fca00000000ff */
[----:B------:R0:W-:Y:S01]  /*58e0*/  STG.E desc[UR36][R8.64], R3 ;  /* 0x0000000308007986 */ /* 0x0001e2000c101924 */
[----:B------:R-:W-:Y:S05]  /*58f0*/  BRA `(.L_x_15880) ;  /* 0x0000000800947947 */ /* 0x000fea0003800000 */
.L_x_15885:
[----:B-----5:R-:W0:Y:S02]  /*5900*/  I2F.F64.S64 R26, R26 ;  /* 0x0000001a001a7312 */ /* 0x020e240000301c00 */
[----:B0-----:R0:W-:Y:S01]  /*5910*/  STG.E.64 desc[UR36][R8.64], R26 ;  /* 0x0000001a08007986 */ /* 0x0011e2000c101b24 */
[----:B------:R-:W-:Y:S05]  /*5920*/  BRA `(.L_x_15880) ;  /* 0x0000000800887947 */ /* 0x000fea0003800000 */
.L_x_15875:
        /* <DEDUP_REMOVED lines=10> */
[----:B-----5:R0:W-:Y:S01]  /*59d0*/  STG.E.U16 desc[UR36][R8.64], R26 ;  /* 0x0000001a08007986 */ /* 0x0201e2000c101524 */
[----:B------:R-:W-:Y:S05]  /*59e0*/  BRA `(.L_x_15880) ;  /* 0x0000000800587947 */ /* 0x000fea0003800000 */
.L_x_15890:
[----:B-----5:R-:W0:Y:S01]  /*59f0*/  I2F.S64 R27, R26 ;  /* 0x0000001a001b7312 */ /* 0x020e220000301400 */
        /* <DEDUP_REMOVED lines=16> */
.L_x_15893:
[----:B------:R-:W-:-:S04]  /*5b00*/  SHF.R.U32.HI R3, RZ, 0x18, R27 ;  /* 0x00000018ff037819 */ /* 0x000fc8000001161b */
[----:B------:R-:W-:-:S04]  /*5b10*/  LOP3.LUT R0, R0, 0x80, R3, 0xf8, !PT ;  /* 0x0000008000007812 */ /* 0x000fc800078ef803 */
[----:B------:R-:W-:-:S07]  /*5b20*/  PRMT R4, R0, 0x7610, R4 ;  /* 0x0000761000047816 */ /* 0x000fce0000000004 */
.L_x_15892:
[----:B------:R-:W-:Y:S05]  /*5b30*/  BSYNC.RECONVERGENT B0 ;  /* 0x0000000000007941 */ /* 0x000fea0003800200 */
.L_x_15891:
[----:B------:R0:W-:Y:S01]  /*5b40*/  STG.E.U8 desc[UR36][R8.64], R4 ;  /* 0x0000000408007986 */ /* 0x0001e2000c101124 */
[----:B------:R-:W-:Y:S05]  /*5b50*/  BRA `(.L_x_15880) ;  /* 0x0000000400fc7947 */ /* 0x000fea0003800000 */
.L_x_15889:
        /* <DEDUP_REMOVED lines=17> */
.L_x_15896:
[----:B------:R-:W-:-:S04]  /*5c70*/  SHF.R.U32.HI R3, RZ, 0x18, R27 ;  /* 0x00000018ff037819 */ /* 0x000fc8000001161b */
[----:B------:R-:W-:-:S04]  /*5c80*/  LOP3.LUT R0, R0, 0x80, R3, 0xf8, !PT ;  /* 0x0000008000007812 */ /* 0x000fc800078ef803 */
[----:B------:R-:W-:-:S07]  /*5c90*/  PRMT R4, R0, 0x7610, R4 ;  /* 0x0000761000047816 */ /* 0x000fce0000000004 */
.L_x_15895:
[----:B------:R-:W-:Y:S05]  /*5ca0*/  BSYNC.RECONVERGENT B0 ;  /* 0x0000000000007941 */ /* 0x000fea0003800200 */
.L_x_15894:
[----:B------:R0:W-:Y:S01]  /*5cb0*/  STG.E.U8 desc[UR36][R8.64], R4 ;  /* 0x0000000408007986 */ /* 0x0001e2000c101124 */
[----:B------:R-:W-:Y:S05]  /*5cc0*/  BRA `(.L_x_15880) ;  /* 0x0000000400a07947 */ /* 0x000fea0003800000 */
.L_x_15888:
[----:B------:R-:W-:-:S13]  /*5cd0*/  ISETP.NE.AND P0, PT, R0, 0x1c, PT ;  /* 0x0000001c0000780c */ /* 0x000fda0003f05270 */
[----:B------:R-:W-:Y:S05]  /*5ce0*/  @!P0 BRA `(.L_x_15897) ;  /* 0x0000000000588947 */ /* 0x000fea0003800000 */
[----:B------:R-:W-:-:S13]  /*5cf0*/  ISETP.NE.AND P0, PT, R0, 0x1d, PT ;  /* 0x0000001d0000780c */ /* 0x000fda0003f05270 */
[----:B------:R-:W-:Y:S05]  /*5d00*/  @!P0 BRA `(.L_x_15898) ;  /* 0x0000000000488947 */ /* 0x000fea0003800000 */
[----:B------:R-:W-:-:S13]  /*5d10*/  ISETP.NE.AND P0, PT, R0, 0x2c, PT ;  /* 0x0000002c0000780c */ /* 0x000fda0003f05270 */
[----:B------:R-:W-:Y:S05]  /*5d20*/  @P0 BRA `(.L_x_15879) ;  /* 0x0000000000a40947 */ /* 0x000fea0003800000 */
[----:B-----5:R-:W0:Y:S02]  /*5d30*/  I2F.S64 R26, R26 ;  /* 0x0000001a001a7312 */ /* 0x020e240000301400 */
        /* <DEDUP_REMOVED lines=15> */
.L_x_15898:
[----:B-----5:R0:W-:Y:S01]  /*5e30*/  STG.E.64 desc[UR36][R8.64], R26 ;  /* 0x0000001a08007986 */ /* 0x0201e2000c101b24 */
[----:B------:R-:W-:Y:S05]  /*5e40*/  BRA `(.L_x_15880) ;  /* 0x0000000400407947 */ /* 0x000fea0003800000 */
.L_x_15897:
[----:B-----5:R0:W-:Y:S01]  /*5e50*/  STG.E desc[UR36][R8.64], R26 ;  /* 0x0000001a08007986 */ /* 0x0201e2000c101924 */
[----:B------:R-:W-:Y:S05]  /*5e60*/  BRA `(.L_x_15880) ;  /* 0x0000000400387947 */ /* 0x000fea0003800000 */
.L_x_15887:
[----:B------:R-:W-:-:S13]  /*5e70*/  ISETP.GT.AND P0, PT, R0, 0xe, PT ;  /* 0x0000000e0000780c */ /* 0x000fda0003f04270 */
[----:B------:R-:W-:Y:S05]  /*5e80*/  @P0 BRA `(.L_x_15899) ;  /* 0x0000000000340947 */ /* 0x000fea0003800000 */
[----:B------:R-:W-:-:S13]  /*5e90*/  ISETP.NE.AND P0, PT, R0, 0xa, PT ;  /* 0x0000000a0000780c */ /* 0x000fda0003f05270 */
[----:B------:R-:W-:Y:S05]  /*5ea0*/  @!P0 BRA `(.L_x_15900) ;  /* 0x00000000001c8947 */ /* 0x000fea0003800000 */
[----:B------:R-:W-:-:S13]  /*5eb0*/  ISETP.NE.AND P0, PT, R0, 0xb, PT ;  /* 0x0000000b0000780c */ /* 0x000fda0003f05270 */
[----:B------:R-:W-:Y:S05]  /*5ec0*/  @P0 BRA `(.L_x_15879) ;  /* 0x00000000003c0947 */ /* 0x000fea0003800000 */
[----:B-----5:R-:W-:-:S04]  /*5ed0*/  ISETP.NE.U32.AND P0, PT, R26, RZ, PT ;  /* 0x000000ff1a00720c */ /* 0x020fc80003f05070 */
[----:B------:R-:W-:-:S04]  /*5ee0*/  ISETP.NE.AND.EX P0, PT, R27, RZ, PT, P0 ;  /* 0x000000ff1b00720c */ /* 0x000fc80003f05300 */
[----:B------:R-:W-:-:S05]  /*5ef0*/  SEL R3, RZ, 0x1, !P0 ;  /* 0x00000001ff037807 */ /* 0x000fca0004000000 */
[----:B------:R3:W-:Y:S01]  /*5f00*/  STG.E.U8 desc[UR36][R8.64], R3 ;  /* 0x0000000308007986 */ /* 0x0007e2000c101124 */
[----:B------:R-:W-:Y:S05]  /*5f10*/  BRA `(.L_x_15880) ;  /* 0x00000004000c7947 */ /* 0x000fea0003800000 */
.L_x_15900:
[----:B-----5:R-:W0:Y:S01]  /*5f20*/  I2F.F64.S64 R4, R26 ;  /* 0x0000001a00047312 */ /* 0x020e220000301c00 */
[----:B------:R-:W-:-:S05]  /*5f30*/  CS2R R6, SRZ ;  /* 0x0000000000067805 */ /* 0x000fca000001ff00 */
[----:B0-----:R0:W-:Y:S01]  /*5f40*/  STG.E.128 desc[UR36][R8.64], R4 ;  /* 0x0000000408007986 */ /* 0x0011e2000c101d24 */
[----:B------:R-:W-:Y:S05]  /*5f50*/  BRA `(.L_x_15880) ;  /* 0x0000000000fc7947 */ /* 0x000fea0003800000 */
.L_x_15899:
[----:B------:R-:W-:-:S13]  /*5f60*/  ISETP.NE.AND P0, PT, R0, 0xf, PT ;  /* 0x0000000f0000780c */ /* 0x000fda0003f05270 */
[----:B------:R-:W-:Y:S05]  /*5f70*/  @!P0 BRA `(.L_x_15901) ;  /* 0x0000000000e88947 */ /* 0x000fea0003800000 */
[----:B------:R-:W-:-:S13]  /*5f80*/  ISETP.NE.AND P0, PT, R0, 0x17, PT ;  /* 0x000000170000780c */ /* 0x000fda0003f05270 */
[----:B------:R-:W-:Y:S05]  /*5f90*/  @!P0 BRA `(.L_x_15902) ;  /* 0x0000000000908947 */ /* 0x000fea0003800000 */
[----:B------:R-:W-:-:S13]  /*5fa0*/  ISETP.NE.AND P0, PT, R0, 0x18, PT ;  /* 0x000000180000780c */ /* 0x000fda0003f05270 */
[----:B------:R-:W-:Y:S05]  /*5fb0*/  @!P0 BRA `(.L_x_15903) ;  /* 0x0000000000448947 */ /* 0x000fea0003800000 */
.L_x_15879:
        /* <DEDUP_REMOVED lines=16> */
.L_x_15904:
[----:B------:R-:W-:Y:S05]  /*60c0*/  BRA `(.L_x_15880) ;  /* 0x0000000000a07947 */ /* 0x000fea0003800000 */
.L_x_15903:
[----:B-----5:R-:W0:Y:S01]  /*60d0*/  I2F.S64 R27, R26 ;  /* 0x0000001a001b7312 */ /* 0x020e220000301400 */
        /* <DEDUP_REMOVED lines=12> */
.L_x_15906:
[----:B------:R-:W-:Y:S05]  /*61a0*/  BSYNC.RECONVERGENT B0 ;  /* 0x0000000000007941 */ /* 0x000fea0003800200 */
.L_x_15905:
[----:B------:R-:W-:-:S05]  /*61b0*/  LOP3.LUT R3, R0, 0x80, R3, 0xf8, !PT ;  /* 0x0000008000037812 */ /* 0x000fca00078ef803 */
[----:B------:R1:W-:Y:S01]  /*61c0*/  STG.E.U8 desc[UR36][R8.64], R3 ;  /* 0x0000000308007986 */ /* 0x0003e2000c101124 */
[----:B------:R-:W-:Y:S05]  /*61d0*/  BRA `(.L_x_15880) ;  /* 0x00000000005c7947 */ /* 0x000fea0003800000 */
.L_x_15902:
[----:B-----5:R-:W0:Y:S01]  /*61e0*/  I2F.S64 R27, R26 ;  /* 0x0000001a001b7312 */ /* 0x020e220000301400 */
        /* <DEDUP_REMOVED lines=11> */
.L_x_15908:
[----:B------:R-:W-:Y:S01]  /*62a0*/  IMAD.MOV.U32 R0, RZ, RZ, 0x7f ;  /* 0x0000007fff007424 */ /* 0x000fe200078e00ff */
[----:B------:R-:W-:-:S04]  /*62b0*/  ISETP.GT.U32.AND P0, PT, R3, 0x7f800000, PT ;  /* 0x7f8000000300780c */ /* 0x000fc80003f04070 */
[----:B------:R-:W-:-:S09]  /*62c0*/  SEL R0, R0, 0x7c, P0 ;  /* 0x0000007c00007807 */ /* 0x000fd20000000000 */
.L_x_15909:
[----:B------:R-:W-:Y:S05]  /*62d0*/  BSYNC.RECONVERGENT B0 ;  /* 0x0000000000007941 */ /* 0x000fea0003800200 */
.L_x_15907:
[----:B------:R-:W-:-:S04]  /*62e0*/  SHF.R.U32.HI R3, RZ, 0x18, R27 ;  /* 0x00000018ff037819 */ /* 0x000fc8000001161b */
[----:B------:R-:W-:-:S05]  /*62f0*/  LOP3.LUT R3, R0, 0x80, R3, 0xf8, !PT ;  /* 0x0000008000037812 */ /* 0x000fca00078ef803 */
[----:B------:R2:W-:Y:S01]  /*6300*/  STG.E.U8 desc[UR36][R8.64], R3 ;  /* 0x0000000308007986 */ /* 0x0005e2000c101124 */
[----:B------:R-:W-:Y:S05]  /*6310*/  BRA `(.L_x_15880) ;  /* 0x00000000000c7947 */ /* 0x000fea0003800000 */
.L_x_15901:
[----:B-----5:R-:W0:Y:S02]  /*6320*/  I2F.S64 R0, R26 ;  /* 0x0000001a00007312 */ /* 0x020e240000301400 */
[----:B0-----:R-:W-:-:S05]  /*6330*/  F2FP.BF16.F32.PACK_AB R0, RZ, R0 ;  /* 0x00000000ff00723e */ /* 0x001fca00000010ff */
[----:B------:R0:W-:Y:S02]  /*6340*/  STG.E.U16 desc[UR36][R8.64], R0 ;  /* 0x0000000008007986 */ /* 0x0001e4000c101524 */
.L_x_15880:
[----:B------:R-:W-:-:S07]  /*6350*/  VIADD R23, R23, 0x80 ;  /* 0x0000008017177836 */ /* 0x000fce0000000000 */
.L_x_15837:
[----:B------:R-:W-:-:S13]  /*6360*/  ISETP.GE.AND P0, PT, R23, R18, PT ;  /* 0x000000121700720c */ /* 0x000fda0003f06270 */
[----:B------:R-:W-:Y:S05]  /*6370*/  @P0 BREAK.RELIABLE B6 ;  /* 0x0000000000060942 */ /* 0x000fea0003800100 */
[----:B------:R-:W-:Y:S05]  /*6380*/  @P0 BRA `(.L_x_15874) ;  /* 0x0000000c00940947 */ /* 0x000fea0003800000 */
[----:B------:R-:W-:Y:S05]  /*6390*/  BSYNC.RELIABLE B6 ;  /* 0x0000000000067941 */ /* 0x000fea0003800100 */
.L_x_15836:
[----:B------:R-:W2:Y:S01]  /*63a0*/  LDCU UR4, c[0x0][0x3b8] ;  /* 0x00007700ff0477ac */ /* 0x000ea20008000800 */
[----:B01----:R-:W0:Y:S01]  /*63b0*/  LDC.64 R4, c[0x0][0x398] ;  /* 0x0000e600ff047b82 */ /* 0x003e220000000a00 */
[----:B------:R-:W-:Y:S01]  /*63c0*/  IMAD R0, R2, 0x200, R23 ;  /* 0x0000020002007824 */ /* 0x000fe200078e0217 */
[----:B------:R-:W-:-:S03]  /*63d0*/  PRMT R6, R19, 0x9910, RZ ;  /* 0x0000991013067816 */ /* 0x000fc600000000ff */
        /* <DEDUP_REMOVED lines=16> */
.L_x_15913:
[----:B-----5:R3:W-:Y:S01]  /*64e0*/  STG.E.U8 desc[UR36][R4.64], R24 ;  /* 0x0000001804007986 */ /* 0x0207e2000c101124 */
[----:B------:R-:W-:Y:S05]  /*64f0*/  BRA `(.L_x_15915) ;  /* 0x0000000c00347947 */ /* 0x000fea0003800000 */
.L_x_15912:
        /* <DEDUP_REMOVED lines=8> */
.L_x_15917:
[----:B-----5:R2:W-:Y:S01]  /*6580*/  STG.E desc[UR36][R4.64], R24 ;  /* 0x0000001804007986 */ /* 0x0205e2000c101924 */
[----:B------:R-:W-:Y:S05]  /*6590*/  BRA `(.L_x_15915) ;  /* 0x0000000c000c7947 */ /* 0x000fea0003800000 */
.L_x_15916:
[----:B-----5:R0:W-:Y:S01]  /*65a0*/  STG.E.U16 desc[UR36][R4.64], R24 ;  /* 0x0000001804007986 */ /* 0x0201e2000c101524 */
[----:B------:R-:W-:Y:S05]  /*65b0*/  BRA `(.L_x_15915) ;  /* 0x0000000c00047947 */ /* 0x000fea0003800000 */
.L_x_15911:
        /* <DEDUP_REMOVED lines=9> */
.L_x_15919:
[----:B-----5:R-:W0:Y:S02]  /*6650*/  I2F.S64 R0, R24 ;  /* 0x0000001800007312 */ /* 0x020e240000301400 */
[----:B0-----:R-:W-:-:S05]  /*6660*/  F2FP.F16.F32.PACK_AB R0, RZ, R0 ;  /* 0x00000000ff00723e */ /* 0x001fca00000000ff */
[----:B------:R0:W-:Y:S01]  /*6670*/  STG.E.U16 desc[UR36][R4.64], R0 ;  /* 0x0000000004007986 */ /* 0x0001e2000c101524 */
[----:B------:R-:W-:Y:S05]  /*6680*/  BRA `(.L_x_15915) ;  /* 0x0000000800d07947 */ /* 0x000fea0003800000 */
.L_x_15918:
        /* <DEDUP_REMOVED lines=10> */
.L_x_15921:
[----:B-----5:R-:W0:Y:S02]  /*6730*/  I2F.S64 R24, R24 ;  /* 0x0000001800187312 */ /* 0x020e240000301400 */
[----:B0-----:R-:W-:-:S04]  /*6740*/  F2FP.F16.F32.PACK_AB R3, RZ, R24 ;  /* 0x00000018ff03723e */ /* 0x001fc800000000ff */
[----:B------:R-:W-:-:S05]  /*6750*/  PRMT R3, R3, 0x5410, RZ ;  /* 0x0000541003037816 */ /* 0x000fca00000000ff */
[----:B------:R0:W-:Y:S01]  /*6760*/  STG.E desc[UR36][R4.64], R3 ;  /* 0x0000000304007986 */ /* 0x0001e2000c101924 */
[----:B------:R-:W-:Y:S05]  /*6770*/  BRA `(.L_x_15915) ;  /* 0x0000000800947947 */ /* 0x000fea0003800000 */
.L_x_15920:
[----:B-----5:R-:W0:Y:S02]  /*6780*/  I2F.F64.S64 R24, R24 ;  /* 0x0000001800187312 */ /* 0x020e240000301c00 */
[----:B0-----:R0:W-:Y:S01]  /*6790*/  STG.E.64 desc[UR36][R4.64], R24 ;  /* 0x0000001804007986 */ /* 0x0011e2000c101b24 */
[----:B------:R-:W-:Y:S05]  /*67a0*/  BRA `(.L_x_15915) ;  /* 0x0000000800887947 */ /* 0x000fea0003800000 */
.L_x_15910:
        /* <DEDUP_REMOVED lines=12> */
.L_x_15925:
        /* <DEDUP_REMOVED lines=18> */
.L_x_15928:
[----:B------:R-:W-:-:S04]  /*6990*/  SHF.R.U32.HI R3, RZ, 0x18, R25 ;  /* 0x00000018ff037819 */ /* 0x000fc80000011619 */
[----:B------:R-:W-:-:S07]  /*69a0*/  LOP3.LUT R0, R0, 0x80, R3, 0xf8, !PT ;  /* 0x0000008000007812 */ /* 0x000fce00078ef803 */
.L_x_15927:
[----:B------:R-:W-:Y:S05]  /*69b0*/  BSYNC.RECONVERGENT B0 ;  /* 0x0000000000007941 */ /* 0x000fea0003800200 */
.L_x_15926:
[----:B------:R0:W-:Y:S01]  /*69c0*/  STG.E.U8 desc[UR36][R4.64], R0 ;  /* 0x0000000004007986 */ /* 0x0001e2000c101124 */
[----:B------:R-:W-:Y:S05]  /*69d0*/  BRA `(.L_x_15915) ;  /* 0x0000000400fc7947 */ /* 0x000fea0003800000 */
.L_x_15924:
        /* <DEDUP_REMOVED lines=18> */
.L_x_15931:
[----:B------:R-:W-:-:S04]  /*6b00*/  SHF.R.U32.HI R3, RZ, 0x18, R25 ;  /* 0x00000018ff037819 */ /* 0x000fc80000011619 */
[----:B------:R-:W-:-:S07]  /*6b10*/  LOP3.LUT R0, R0, 0x80, R3, 0xf8, !PT ;  /* 0x0000008000007812 */ /* 0x000fce00078ef803 */
.L_x_15930:
[----:B------:R-:W-:Y:S05]  /*6b20*/  BSYNC.RECONVERGENT B0 ;  /* 0x0000000000007941 */ /* 0x000fea0003800200 */
.L_x_15929:
[----:B------:R0:W-:Y:S01]  /*6b30*/  STG.E.U8 desc[UR36][R4.64], R0 ;  /* 0x0000000004007986 */ /* 0x0001e2000c101124 */
[----:B------:R-:W-:Y:S05]  /*6b40*/  BRA `(.L_x_15915) ;  /* 0x0000000400a07947 */ /* 0x000fea0003800000 */
.L_x_15923:
        /* <DEDUP_REMOVED lines=22> */
.L_x_15933:
[----:B-----5:R0:W-:Y:S01]  /*6cb0*/  STG.E.64 desc[UR36][R4.64], R24 ;  /* 0x0000001804007986 */ /* 0x0201e2000c101b24 */
[----:B------:R-:W-:Y:S05]  /*6cc0*/  BRA `(.L_x_15915) ;  /* 0x0000000400407947 */ /* 0x000fea0003800000 */
.L_x_15932:
[----:B-----5:R0:W-:Y:S01]  /*6cd0*/  STG.E desc[UR36][R4.64], R24 ;  /* 0x0000001804007986 */ /* 0x0201e2000c101924 */
[----:B------:R-:W-:Y:S05]  /*6ce0*/  BRA `(.L_x_15915) ;  /* 0x0000000400387947 */ /* 0x000fea0003800000 */
.L_x_15922:
        /* <DEDUP_REMOVED lines=11> */
.L_x_15935:
[----:B-----5:R-:W0:Y:S01]  /*6da0*/  I2F.F64.S64 R24, R24 ;  /* 0x0000001800187312 */ /* 0x020e220000301c00 */
[----:B------:R-:W-:-:S05]  /*6db0*/  CS2R R26, SRZ ;  /* 0x00000000001a7805 */ /* 0x000fca000001ff00 */
[----:B0-----:R0:W-:Y:S01]  /*6dc0*/  STG.E.128 desc[UR36][R4.64], R24 ;  /* 0x0000001804007986 */ /* 0x0011e2000c101d24 */
[----:B------:R-:W-:Y:S05]  /*6dd0*/  BRA `(.L_x_15915) ;  /* 0x0000000000fc7947 */ /* 0x000fea0003800000 */
.L_x_15934:
[----:B------:R-:W-:-:S13]  /*6de0*/  ISETP.NE.AND P0, PT, R0, 0xf, PT ;  /* 0x0000000f0000780c */ /* 0x000fda0003f05270 */
[----:B------:R-:W-:Y:S05]  /*6df0*/  @!P0 BRA `(.L_x_15936) ;  /* 0x0000000000e88947 */ /* 0x000fea0003800000 */
[----:B------:R-:W-:-:S13]  /*6e00*/  ISETP.NE.AND P0, PT, R0, 0x17, PT ;  /* 0x000000170000780c */ /* 0x000fda0003f05270 */
[----:B------:R-:W-:Y:S05]  /*6e10*/  @!P0 BRA `(.L_x_15937) ;  /* 0x0000000000908947 */ /* 0x000fea0003800000 */
[----:B------:R-:W-:-:S13]  /*6e20*/  ISETP.NE.AND P0, PT, R0, 0x18, PT ;  /* 0x000000180000780c */ /* 0x000fda0003f05270 */
[----:B------:R-:W-:Y:S05]  /*6e30*/  @!P0 BRA `(.L_x_15938) ;  /* 0x0000000000448947 */ /* 0x000fea0003800000 */
.L_x_15914:
        /* <DEDUP_REMOVED lines=16> */
.L_x_15939:
[----:B------:R-:W-:Y:S05]  /*6f40*/  BRA `(.L_x_15915) ;  /* 0x0000000000a07947 */ /* 0x000fea0003800000 */
.L_x_15938:
        /* <DEDUP_REMOVED lines=13> */
.L_x_15941:
[----:B------:R-:W-:Y:S05]  /*7020*/  BSYNC.RECONVERGENT B0 ;  /* 0x0000000000007941 */ /* 0x000fea0003800200 */
.L_x_15940:
[----:B------:R-:W-:-:S05]  /*7030*/  LOP3.LUT R3, R0, 0x80, R3, 0xf8, !PT ;  /* 0x0000008000037812 */ /* 0x000fca00078ef803 */
[----:B------:R0:W-:Y:S01]  /*7040*/  STG.E.U8 desc[UR36][R4.64], R3 ;  /* 0x0000000304007986 */ /* 0x0001e2000c101124 */
[----:B------:R-:W-:Y:S05]  /*7050*/  BRA `(.L_x_15915) ;  /* 0x00000000005c7947 */ /* 0x000fea0003800000 */
.L_x_15937:
        /* <DEDUP_REMOVED lines=12> */
.L_x_15943:
[----:B------:R-:W-:Y:S01]  /*7120*/  IMAD.MOV.U32 R0, RZ, RZ, 0x7f ;  /* 0x0000007fff007424 */ /* 0x000fe200078e00ff */
[----:B------:R-:W-:-:S04]  /*7130*/  ISETP.GT.U32.AND P0, PT, R3, 0x7f800000, PT ;  /* 0x7f8000000300780c */ /* 0x000fc80003f04070 */
[----:B------:R-:W-:-:S09]  /*7140*/  SEL R0, R0, 0x7c, P0 ;  /* 0x0000007c00007807 */ /* 0x000fd20000000000 */
.L_x_15944:
[----:B------:R-:W-:Y:S05]  /*7150*/  BSYNC.RECONVERGENT B0 ;  /* 0x0000000000007941 */ /* 0x000fea0003800200 */
.L_x_15942:
[----:B------:R-:W-:-:S04]  /*7160*/  SHF.R.U32.HI R3, RZ, 0x18, R25 ;  /* 0x00000018ff037819 */ /* 0x000fc80000011619 */
[----:B------:R-:W-:-:S05]  /*7170*/  LOP3.LUT R3, R0, 0x80, R3, 0xf8, !PT ;  /* 0x0000008000037812 */ /* 0x000fca00078ef803 */
[----:B------:R0:W-:Y:S01]  /*7180*/  STG.E.U8 desc[UR36][R4.64], R3 ;  /* 0x0000000304007986 */ /* 0x0001e2000c101124 */
[----:B------:R-:W-:Y:S05]  /*7190*/  BRA `(.L_x_15915) ;  /* 0x00000000000c7947 */ /* 0x000fea0003800000 */
.L_x_15936:
[----:B-----5:R-:W0:Y:S02]  /*71a0*/  I2F.S64 R0, R24 ;  /* 0x0000001800007312 */ /* 0x020e240000301400 */
[----:B0-----:R-:W-:-:S05]  /*71b0*/  F2FP.BF16.F32.PACK_AB R0, RZ, R0 ;  /* 0x00000000ff00723e */ /* 0x001fca00000010ff */
[----:B------:R0:W-:Y:S02]  /*71c0*/  STG.E.U16 desc[UR36][R4.64], R0 ;  /* 0x0000000004007986 */ /* 0x0001e4000c101524 */
.L_x_15915:
[----:B------:R-:W-:-:S07]  /*71d0*/  VIADD R23, R23, 0x80 ;  /* 0x0000008017177836 */ /* 0x000fce0000000000 */
.L_x_15874:
[----:B------:R-:W-:Y:S05]  /*71e0*/  BSYNC.RECONVERGENT B7 ;  /* 0x0000000000077941 */ /* 0x000fea0003800200 */
.L_x_15835:
        /* <DEDUP_REMOVED lines=19> */
[----:B-----5:R-:W-:Y:S01]  /*7320*/  STG.E.U8 desc[UR36][R2.64], R16 ;  /* 0x0000001002007986 */ /* 0x020fe2000c101124 */
[----:B------:R-:W-:Y:S05]  /*7330*/  EXIT ;  /* 0x000000000000794d */ /* 0x000fea0003800000 */
.L_x_15948:
[----:B-----5:R-:W-:Y:S01]  /*7340*/  STG.E.U8 desc[UR36][R2.64], R16 ;  /* 0x0000001002007986 */ /* 0x020fe2000c101124 */
[----:B------:R-:W-:Y:S05]  /*7350*/  EXIT ;  /* 0x000000000000794d */ /* 0x000fea0003800000 */
.L_x_15947:
[----:B------:R-:W-:-:S13]  /*7360*/  ISETP.NE.AND P0, PT, R0, 0x2, PT ;  /* 0x000000020000780c */ /* 0x000fda0003f05270 */
[----:B------:R-:W-:Y:S05]  /*7370*/  @!P0 BRA `(.L_x_15950) ;  /* 0x0000000000208947 */ /* 0x000fea0003800000 */
[----:B------:R-:W-:-:S13]  /*7380*/  ISETP.NE.AND P0, PT, R0, 0x3, PT ;  /* 0x000000030000780c */ /* 0x000fda0003f05270 */
[----:B------:R-:W-:Y:S05]  /*7390*/  @!P0 BRA `(.L_x_15951) ;  /* 0x0000000000108947 */ /* 0x000fea0003800000 */
[----:B------:R-:W-:-:S13]  /*73a0*/  ISETP.NE.AND P0, PT, R0, 0x4, PT ;  /* 0x000000040000780c */ /* 0x000fda0003f05270 */
[----:B------:R-:W-:Y:S05]  /*73b0*/  @P0 BRA `(.L_x_15949) ;  /* 0x0000000800380947 */ /* 0x000fea0003800000 */
[----:B-----5:R-:W-:Y:S01]  /*73c0*/  STG.E.64 desc[UR36][R2.64], R16 ;  /* 0x0000001002007986 */ /* 0x020fe2000c101b24 */
[----:B------:R-:W-:Y:S05]  /*73d0*/  EXIT ;  /* 0x000000000000794d */ /* 0x000fea0003800000 */
.L_x_15951:
[----:B-----5:R-:W-:Y:S01]  /*73e0*/  STG.E desc[UR36][R2.64], R16 ;  /* 0x0000001002007986 */ /* 0x020fe2000c101924 */
[----:B------:R-:W-:Y:S05]  /*73f0*/  EXIT ;  /* 0x000000000000794d */ /* 0x000fea0003800000 */
.L_x_15950:
[----:B-----5:R-:W-:Y:S01]  /*7400*/  STG.E.U16 desc[UR36][R2.64], R16 ;  /* 0x0000001002007986 */ /* 0x020fe2000c101524 */
[----:B------:R-:W-:Y:S05]  /*7410*/  EXIT ;  /* 0x000000000000794d */ /* 0x000fea0003800000 */
.L_x_15946:
[----:B------:R-:W-:-:S13]  /*7420*/  ISETP.GT.AND P0, PT, R0, 0x6, PT ;  /* 0x000000060000780c */ /* 0x000fda0003f04270 */
[----:B------:R-:W-:Y:S05]  /*7430*/  @P0 BRA `(.L_x_15952) ;  /* 0x00000000002c0947 */ /* 0x000fea0003800000 */
[----:B------:R-:W-:-:S13]  /*7440*/  ISETP.NE.AND P0, PT, R0, 0x5, PT ;  /* 0x000000050000780c */ /* 0x000fda0003f05270 */
[----:B------:R-:W-:Y:S05]  /*7450*/  @!P0 BRA `(.L_x_15953) ;  /* 0x0000000000148947 */ /* 0x000fea0003800000 */
[----:B------:R-:W-:-:S13]  /*7460*/  ISETP.NE.AND P0, PT, R0, 0x6, PT ;  /* 0x000000060000780c */ /* 0x000fda0003f05270 */
[----:B------:R-:W-:Y:S05]  /*7470*/  @P0 BRA `(.L_x_15949) ;  /* 0x0000000800080947 */ /* 0x000fea0003800000 */
[----:B-----5:R-:W0:Y:S02]  /*7480*/  I2F.S64 R17, R16 ;  /* 0x0000001000117312 */ /* 0x020e240000301400 */
[----:B0-----:R-:W-:Y:S01]  /*7490*/  STG.E desc[UR36][R2.64], R17 ;  /* 0x0000001102007986 */ /* 0x001fe2000c101924 */
[----:B------:R-:W-:Y:S05]  /*74a0*/  EXIT ;  /* 0x000000000000794d */ /* 0x000fea0003800000 */
.L_x_15953:
[----:B-----5:R-:W0:Y:S02]  /*74b0*/  I2F.S64 R0, R16 ;  /* 0x0000001000007312 */ /* 0x020e240000301400 */
[----:B0-----:R-:W-:-:S05]  /*74c0*/  F2FP.F16.F32.PACK_AB R0, RZ, R0 ;  /* 0x00000000ff00723e */ /* 0x001fca00000000ff */
[----:B------:R-:W-:Y:S01]  /*74d0*/  STG.E.U16 desc[UR36][R2.64], R0 ;  /* 0x0000000002007986 */ /* 0x000fe2000c101524 */
[----:B------:R-:W-:Y:S05]  /*74e0*/  EXIT ;  /* 0x000000000000794d */ /* 0x000fea0003800000 */
.L_x_15952:
        /* <DEDUP_REMOVED lines=8> */
[----:B0-----:R-:W-:Y:S01]  /*7570*/  STG.E.64 desc[UR36][R2.64], R4 ;  /* 0x0000000402007986 */ /* 0x001fe2000c101b24 */
[----:B------:R-:W-:Y:S05]  /*7580*/  EXIT ;  /* 0x000000000000794d */ /* 0x000fea0003800000 */
.L_x_15955:
[----:B-----5:R-:W0:Y:S02]  /*7590*/  I2F.S64 R16, R16 ;  /* 0x0000001000107312 */ /* 0x020e240000301400 */
[----:B0-----:R-:W-:-:S04]  /*75a0*/  F2FP.F16.F32.PACK_AB R5, RZ, R16 ;  /* 0x00000010ff05723e */ /* 0x001fc800000000ff */
[----:B------:R-:W-:-:S05]  /*75b0*/  PRMT R5, R5, 0x5410, RZ ;  /* 0x0000541005057816 */ /* 0x000fca00000000ff */
[----:B------:R-:W-:Y:S01]  /*75c0*/  STG.E desc[UR36][R2.64], R5 ;  /* 0x0000000502007986 */ /* 0x000fe2000c101924 */
[----:B------:R-:W-:Y:S05]  /*75d0*/  EXIT ;  /* 0x000000000000794d */ /* 0x000fea0003800000 */
.L_x_15954:
[----:B-----5:R-:W0:Y:S02]  /*75e0*/  I2F.F64.S64 R16, R16 ;  /* 0x0000001000107312 */ /* 0x020e240000301c00 */
[----:B0-----:R-:W-:Y:S01]  /*75f0*/  STG.E.64 desc[UR36][R2.64], R16 ;  /* 0x0000001002007986 */ /* 0x001fe2000c101b24 */
[----:B------:R-:W-:Y:S05]  /*7600*/  EXIT ;  /* 0x000000000000794d */ /* 0x000fea0003800000 */
.L_x_15945:
        /* <DEDUP_REMOVED lines=10> */
[----:B-----5:R-:W-:Y:S01]  /*76b0*/  STG.E.U16 desc[UR36][R2.64], R16 ;  /* 0x0000001002007986 */ /* 0x020fe2000c101524 */
[----:B------:R-:W-:Y:S05]  /*76c0*/  EXIT ;  /* 0x000000000000794d */ /* 0x000fea0003800000 */
.L_x_15959:
        /* <DEDUP_REMOVED lines=18> */
.L_x_15962:
[----:B------:R-:W-:-:S04]  /*77f0*/  SHF.R.U32.HI R5, RZ, 0x18, R5 ;  /* 0x00000018ff057819 */ /* 0x000fc80000011605 */
[----:B------:R-:W-:-:S07]  /*7800*/  LOP3.LUT R0, R0, 0x80, R5, 0xf8, !PT ;  /* 0x0000008000007812 */ /* 0x000fce00078ef805 */
.L_x_15961:
[----:B------:R-:W-:Y:S05]  /*7810*/  BSYNC.RECONVERGENT B0 ;  /* 0x0000000000007941 */ /* 0x000fea0003800200 */
.L_x_15960:
[----:B------:R-:W-:Y:S01]  /*7820*/  STG.E.U8 desc[UR36][R2.64], R0 ;  /* 0x0000000002007986 */ /* 0x000fe2000c101124 */
[----:B------:R-:W-:Y:S05]  /*7830*/  EXIT ;  /* 0x000000000000794d */ /* 0x000fea0003800000 */
.L_x_15958:
        /* <DEDUP_REMOVED lines=18> */
.L_x_15965:
[----:B------:R-:W-:-:S04]  /*7960*/  SHF.R.U32.HI R5, RZ, 0x18, R5 ;  /* 0x00000018ff057819 */ /* 0x000fc80000011605 */
[----:B------:R-:W-:-:S07]  /*7970*/  LOP3.LUT R0, R0, 0x80, R5, 0xf8, !PT ;  /* 0x0000008000007812 */ /* 0x000fce00078ef805 */
.L_x_15964:
[----:B------:R-:W-:Y:S05]  /*7980*/  BSYNC.RECONVERGENT B0 ;  /* 0x0000000000007941 */ /* 0x000fea0003800200 */
.L_x_15963:
[----:B------:R-:W-:Y:S01]  /*7990*/  STG.E.U8 desc[UR36][R2.64], R0 ;  /* 0x0000000002007986 */ /* 0x000fe2000c101124 */
[----:B------:R-:W-:Y:S05]  /*79a0*/  EXIT ;  /* 0x000000000000794d */ /* 0x000fea0003800000 */
.L_x_15957:
        /* <DEDUP_REMOVED lines=22> */
.L_x_15967:
[----:B-----5:R-:W-:Y:S01]  /*7b10*/  STG.E.64 desc[UR36][R2.64], R16 ;  /* 0x0000001002007986 */ /* 0x020fe2000c101b24 */
[----:B------:R-:W-:Y:S05]  /*7b20*/  EXIT ;  /* 0x000000000000794d */ /* 0x000fea0003800000 */
.L_x_15966:
[----:B-----5:R-:W-:Y:S01]  /*7b30*/  STG.E desc[UR36][R2.64], R16 ;  /* 0x0000001002007986 */ /* 0x020fe2000c101924 */
[----:B------:R-:W-:Y:S05]  /*7b40*/  EXIT ;  /* 0x000000000000794d */ /* 0x000fea0003800000 */
.L_x_15956:
        /* <DEDUP_REMOVED lines=9> */
[----:B------:R-:W-:Y:S01]  /*7be0*/  STG.E.U8 desc[UR36][R2.64], R5 ;  /* 0x0000000502007986 */ /* 0x000fe2000c101124 */
[----:B------:R-:W-:Y:S05]  /*7bf0*/  EXIT ;  /* 0x000000000000794d */ /* 0x000fea0003800000 */
.L_x_15969:
[----:B-----5:R-:W0:Y:S01]  /*7c00*/  I2F.F64.S64 R16, R16 ;  /* 0x0000001000107312 */ /* 0x020e220000301c00 */
[----:B------:R-:W-:-:S05]  /*7c10*/  CS2R R18, SRZ ;  /* 0x0000000000127805 */ /* 0x000fca000001ff00 */
[----:B0-----:R-:W-:Y:S01]  /*7c20*/  STG.E.128 desc[UR36][R2.64], R16 ;  /* 0x0000001002007986 */ /* 0x001fe2000c101d24 */
[----:B------:R-:W-:Y:S05]  /*7c30*/  EXIT ;  /* 0x000000000000794d */ /* 0x000fea0003800000 */
.L_x_15968:
[----:B------:R-:W-:-:S13]  /*7c40*/  ISETP.NE.AND P0, PT, R0, 0xf, PT ;  /* 0x0000000f0000780c */ /* 0x000fda0003f05270 */
[----:B------:R-:W-:Y:S05]  /*7c50*/  @!P0 BRA `(.L_x_15970) ;  /* 0x0000000000e88947 */ /* 0x000fea0003800000 */
[----:B------:R-:W-:-:S13]  /*7c60*/  ISETP.NE.AND P0, PT, R0, 0x17, PT ;  /* 0x000000170000780c */ /* 0x000fda0003f05270 */
[----:B------:R-:W-:Y:S05]  /*7c70*/  @!P0 BRA `(.L_x_15971) ;  /* 0x0000000000908947 */ /* 0x000fea0003800000 */
[----:B------:R-:W-:-:S13]  /*7c80*/  ISETP.NE.AND P0, PT, R0, 0x18, PT ;  /* 0x000000180000780c */ /* 0x000fda0003f05270 */
[----:B------:R-:W-:Y:S05]  /*7c90*/  @!P0 BRA `(.L_x_15972) ;  /* 0x0000000000448947 */ /* 0x000fea0003800000 */
.L_x_15949:
        /* <DEDUP_REMOVED lines=16> */
.L_x_15973:
[----:B------:R-:W-:Y:S05]  /*7da0*/  EXIT ;  /* 0x000000000000794d */ /* 0x000fea0003800000 */
.L_x_15972:
        /* <DEDUP_REMOVED lines=13> */
.L_x_15975:
[----:B------:R-:W-:Y:S05]  /*7e80*/  BSYNC.RECONVERGENT B0 ;  /* 0x0000000000007941 */ /* 0x000fea0003800200 */
.L_x_15974:
[----:B------:R-:W-:-:S05]  /*7e90*/  LOP3.LUT R5, R0, 0x80, R5, 0xf8, !PT ;  /* 0x0000008000057812 */ /* 0x000fca00078ef805 */
[----:B------:R-:W-:Y:S01]  /*7ea0*/  STG.E.U8 desc[UR36][R2.64], R5 ;  /* 0x0000000502007986 */ /* 0x000fe2000c101124 */
[----:B------:R-:W-:Y:S05]  /*7eb0*/  EXIT ;  /* 0x000000000000794d */ /* 0x000fea0003800000 */
.L_x_15971:
        /* <DEDUP_REMOVED lines=12> */
.L_x_15977:
[----:B------:R-:W-:Y:S01]  /*7f80*/  IMAD.MOV.U32 R0, RZ, RZ, 0x7f ;  /* 0x0000007fff007424 */ /* 0x000fe200078e00ff */
[----:B------:R-:W-:-:S04]  /*7f90*/  ISETP.GT.U32.AND P0, PT, R4, 0x7f800000, PT ;  /* 0x7f8000000400780c */ /* 0x000fc80003f04070 */
[----:B------:R-:W-:-:S09]  /*7fa0*/  SEL R0, R0, 0x7c, P0 ;  /* 0x0000007c00007807 */ /* 0x000fd20000000000 */
.L_x_15978:
[----:B------:R-:W-:Y:S05]  /*7fb0*/  BSYNC.RECONVERGENT B0 ;  /* 0x0000000000007941 */ /* 0x000fea0003800200 */
.L_x_15976:
[----:B------:R-:W-:-:S04]  /*7fc0*/  SHF.R.U32.HI R5, RZ, 0x18, R5 ;  /* 0x00000018ff057819 */ /* 0x000fc80000011605 */
[----:B------:R-:W-:-:S05]  /*7fd0*/  LOP3.LUT R5, R0, 0x80, R5, 0xf8, !PT ;  /* 0x0000008000057812 */ /* 0x000fca00078ef805 */
[----:B------:R-:W-:Y:S01]  /*7fe0*/  STG.E.U8 desc[UR36][R2.64], R5 ;  /* 0x0000000502007986 */ /* 0x000fe2000c101124 */
[----:B------:R-:W-:Y:S05]  /*7ff0*/  EXIT ;  /* 0x000000000000794d */ /* 0x000fea0003800000 */
.L_x_15970:
[----:B-----5:R-:W0:Y:S02]  /*8000*/  I2F.S64 R0, R16 ;  /* 0x0000001000007312 */ /* 0x020e240000301400 */
[----:B0-----:R-:W-:-:S05]  /*8010*/  F2FP.BF16.F32.PACK_AB R0, RZ, R0 ;  /* 0x00000000ff00723e */ /* 0x001fca00000010ff */
[----:B------:R-:W-:Y:S01]  /*8020*/  STG.E.U16 desc[UR36][R2.64], R0 ;  /* 0x0000000002007986 */ /* 0x000fe2000c101524 */
[----:B------:R-:W-:Y:S05]  /*8030*/  EXIT ;  /* 0x000000000000794d */ /* 0x000fea0003800000 */
        .weak           $__internal_36_$__cuda_sm20_div_s64
        .type           $__internal_36_$__cuda_sm20_div_s64,@function
        .size           $__internal_36_$__cuda_sm20_div_s64,(.L_x_23065 - $__internal_36_$__cuda_sm20_div_s64)
$__internal_36_$__cuda_sm20_div_s64:
        /* <DEDUP_REMOVED lines=19> */
[----:B------:R-:W-:-:S04]  /*8170*/  IMAD.HI.U32 R19, R13, R19, RZ ;  /* 0x000000130d137227 */ /* 0x000fc800078e00ff */
[----:B------:R-:W-:-:S04]  /*8180*/  IMAD.HI.U32 R14, P1, R13, R7, R14 ;  /* 0x000000070d0e7227 */ /* 0x000fc8000782000e */
[----:B------:R-:W-:Y:S01]  /*8190*/  IMAD.X R13, R19, 0x1, R13, P0 ;  /* 0x00000001130d7824 */ /* 0x000fe200000e060d */
        /* <DEDUP_REMOVED lines=26> */
[----:B------:R-:W-:Y:S01]  /*8340*/  IMAD.X R13, RZ, RZ, R13, P0 ;  /* 0x000000ffff0d7224 */ /* 0x000fe200000e060d */
[C---:B------:R-:W-:Y:S01]  /*8350*/  IADD3 R19, P2, PT, R12.reuse, 0x1, RZ ;  /* 0x000000010c137810 */ /* 0x040fe20007f5e0ff */
        /* <DEDUP_REMOVED lines=8> */
[----:B------:R-:W-:-:S04]  /*83e0*/  ISETP.GE.U32.AND.EX P0, PT, R15, R9, PT, P0 ;  /* 0x000000090f00720c */ /* 0x000fc80003f06100 */
[----:B------:R-:W-:Y:S01]  /*83f0*/  SEL R7, R14, R7, P0 ;  /* 0x000000070e077207 */ /* 0x000fe20000000000 */
[----:B------:R-:W-:Y:S01]  /*8400*/  IMAD.X R14, R15, 0x1, ~R9, P1 ;  /* 0x000000010f0e7824 */ /* 0x000fe200008e0e09 */
[----:B------:R-:W-:Y:S01]  /*8410*/  SEL R19, R19, R12, P0 ;  /* 0x0000000c13137207 */ /* 0x000fe20000000000 */
[----:B------:R-:W-:Y:S01]  /*8420*/  IMAD.X R12, RZ, RZ, R13, P2 ;  /* 0x000000ffff0c7224 */ /* 0x000fe200010e060d */
[----:B------:R-:W-:Y:S02]  /*8430*/  ISETP.GE.U32.AND P1, PT, R7, R8, PT ;  /* 0x000000080700720c */ /* 0x000fe40003f26070 */
[----:B------:R-:W-:Y:S02]  /*8440*/  SEL R15, R14, R15, P0 ;  /* 0x0000000f0e0f7207 */ /* 0x000fe40000000000 */
        /* <DEDUP_REMOVED lines=13> */
[----:B------:R-:W-:-:S03]  /*8520*/  IMAD.MOV.U32 R11, RZ, RZ, 0x0 ;  /* 0x00000000ff0b7424 */ /* 0x000fc600078e00ff */
[----:B------:R-:W-:Y:S02]  /*8530*/  SEL R7, R12, R7, !P1 ;  /* 0x000000070c077207 */ /* 0x000fe40004800000 */
[----:B------:R-:W-:Y:S02]  /*8540*/  SEL R6, R6, 0xffffffff, P0 ;  /* 0xffffffff06067807 */ /* 0x000fe40000000000 */
[----:B------:R-:W-:Y:S01]  /*8550*/  SEL R7, R7, 0xffffffff, P0 ;  /* 0xffffffff07077807 */ /* 0x000fe20000000000 */
[----:B------:R-:W-:Y:S06]  /*8560*/  RET.REL.NODEC R10 `(_ZN2at6native27unrolled_elementwise_kernelINS0_13AUnaryFunctorIlllZZZNS0_15binary_internal21div_trunc_kernel_cudaERNS_18TensorIteratorBaseEENKUlvE_clEvENKUlvE2_clEvEUlllE_EESt5arrayIPcLm2EELi4E23TrivialOffsetCalculatorILi1EjESE_NS0_6memory12LoadWithCastILi1EEENSF_13StoreWithCastILi1EEEEEviT_T0_T2_T3_T4_T5_) ;  /* 0xffffff780aa47950 */ /* 0x000fec0003c3ffff */
.L_x_15979:
        /* <DEDUP_REMOVED lines=9> */
.L_x_23065:


//--------------------- .text._ZN2at6native18elementwise_kernelILi128ELi2EZNS0_22gpu_kernel_impl_nocastINS0_13AUnaryFunctorIlllZZZNS0_15binary_internal21div_trunc_kernel_cudaERNS_18TensorIteratorBaseEENKUlvE_clEvENKUlvE2_clEvEUlllE_EEEEvS6_RKT_EUliE_EEviT1_ --------------------------
	.section	.text._ZN2at6native18elementwise_kernelILi128ELi2EZNS0_22gpu_kernel_impl_nocastINS0_13AUnaryFunctorIlllZZZNS0_15binary_internal21div_trunc_kernel_cudaERNS_18TensorIteratorBaseEENKUlvE_clEvENKUlvE2_clEvEUlllE_EEEEvS6_RKT_EUliE_EEviT1_,"ax",@progbits
	.align	128
        .global         _ZN2at6native18elementwise_kernelILi128ELi2EZNS0_22gpu_kernel_impl_nocastINS0_13AUnaryFunctorIlllZZZNS0_15binary_internal21div_trunc_kernel_cudaERNS_18TensorIteratorBaseEENKUlvE_clEvENKUlvE2_clEvEUlllE_EEEEvS6_RKT_EUliE_EEviT1_
        .type           _ZN2at6native18elementwise_kernelILi128ELi2EZNS0_22gpu_kernel_impl_nocastINS0_13AUnaryFunctorIlllZZZNS0_15binary_internal21div_trunc_kernel_cudaERNS_18TensorIteratorBaseEENKUlvE_clEvENKUlvE2_clEvEUlllE_EEEEvS6_RKT_EUliE_EEviT1_,@function
        .size           _ZN2at6native18elementwise_kernelILi128ELi2EZNS0_22gpu_kernel_impl_nocastINS0_13AUnaryFunctorIlllZZZNS0_15binary_internal21div_trunc_kernel_cudaERNS_18TensorIteratorBaseEENKUlvE_clEvENKUlvE2_clEvEUlllE_EEEEvS6_RKT_EUliE_EEviT1_,(.L_x_23066 - _ZN2at6native18elementwise_kernelILi128ELi2EZNS0_22gpu_kernel_impl_nocastINS0_13AUnaryFunctorIlllZZZNS0_15binary_internal21div_trunc_kernel_cudaERNS_18TensorIteratorBaseEENKUlvE_clEvENKUlvE2_clEvEUlllE_EEEEvS6_RKT_EUliE_EEviT1_)
        .other          _ZN2at6native18elementwise_kernelILi128ELi2EZNS0_22gpu_kernel_impl_nocastINS0_13AUnaryFunctorIlllZZZNS0_15binary_internal21div_trunc_kernel_cudaERNS_18TensorIteratorBaseEENKUlvE_clEvENKUlvE2_clEvEUlllE_EEEEvS6_RKT_EUliE_EEviT1_,@"STO_CUDA_ENTRY STV_DEFAULT"
_ZN2at6native18elementwise_kernelILi128ELi2EZNS0_22gpu_kernel_impl_nocastINS0_13AUnaryFunctorIlllZZZNS0_15binary_internal21div_trunc_kernel_cudaERNS_18TensorIteratorBaseEENKUlvE_clEvENKUlvE2_clEvEUlllE_EEEEvS6_RKT_EUliE_EEviT1_:
.text._ZN2at6native18elementwise_kernelILi128ELi2EZNS0_22gpu_kernel_impl_nocastINS0_13AUnaryFunctorIlllZZZNS0_15binary_internal21div_trunc_kernel_cudaERNS_18TensorIteratorBaseEENKUlvE_clEvENKUlvE2_clEvEUlllE_EEEEvS6_RKT_EUliE_EEviT1_:
        /* <DEDUP_REMOVED lines=20> */
[----:B------:R-:W0:Y:S01]  /*0140*/  I2F.U32.RP R0, R4 ;  /* 0x0000000400007306 */ /* 0x000e220000209000 */
[----:B------:R-:W1:Y:S01]  /*0150*/  LDCU UR4, c[0x0][0x598] ;  /* 0x0000b300ff0477ac */ /* 0x000e620008000800 */
[----:B------:R-:W-:Y:S02]  /*0160*/  IADD3 R5, PT, PT, RZ, -R4, RZ ;  /* 0x80000004ff057210 */ /* 0x000fe40007ffe0ff */
[----:B------:R-:W-:-:S04]  /*0170*/  ISETP.NE.U32.AND P2, PT, R4, RZ, PT ;  /* 0x000000ff0400720c */ /* 0x000fc80003f45070 */
[----:B0-----:R-:W0:Y:S02]  /*0180*/  MUFU.RCP R0, R0 ;  /* 0x0000000000007308 */ /* 0x001e240000001000 */
[----:B0-----:R-:W-:-:S06]  /*0190*/  IADD3 R6, PT, PT, R0, 0xffffffe, RZ ;  /* 0x0ffffffe00067810 */ /* 0x001fcc0007ffe0ff */
[----:B------:R0:W2:Y:S02]  /*01a0*/  F2I.FTZ.U32.TRUNC.NTZ R7, R6 ;  /* 0x0000000600077305 */ /* 0x0000a4000021f000 */
[----:B0-----:R-:W-:Y:S02]  /*01b0*/  IMAD.MOV.U32 R6, RZ, RZ, RZ ;  /* 0x000000ffff067224 */ /* 0x001fe400078e00ff */
[----:B--2---:R-:W-:-:S04]  /*01c0*/  IMAD R5, R5, R7, RZ ;  /* 0x0000000705057224 */ /* 0x004fc800078e02ff */
[----:B------:R-:W-:-:S06]  /*01d0*/  IMAD.HI.U32 R7, R7, R5, R6 ;  /* 0x0000000507077227 */ /* 0x000fcc00078e0006 */
[----:B-1----:R-:W-:-:S05]  /*01e0*/  IMAD.HI.U32 R7, R7, UR4, RZ ;  /* 0x0000000407077c27 */ /* 0x002fca000f8e00ff */
[----:B------:R-:W-:-:S05]  /*01f0*/  IADD3 R5, PT, PT, -R7, RZ, RZ ;  /* 0x000000ff07057210 */ /* 0x000fca0007ffe1ff */
[----:B------:R-:W-:-:S05]  /*0200*/  IMAD R5, R4, R5, UR4 ;  /* 0x0000000404057e24 */ /* 0x000fca000f8e0205 */
[----:B------:R-:W-:-:S13]  /*0210*/  ISETP.GE.U32.AND P0, PT, R5, R4, PT ;  /* 0x000000040500720c */ /* 0x000fda0003f06070 */
[----:B------:R-:W-:Y:S01]  /*0220*/  @P0 IADD3 R5, PT, PT, -R4, R5, RZ ;  /* 0x0000000504050210 */ /* 0x000fe20007ffe1ff */
[----:B------:R-:W-:-:S03]  /*0230*/  @P0 VIADD R7, R7, 0x1 ;  /* 0x0000000107070836 */ /* 0x000fc60000000000 */
[----:B------:R-:W-:Y:S01]  /*0240*/  ISETP.GE.U32.AND P1, PT, R5, R4, PT ;  /* 0x000000040500720c */ /* 0x000fe20003f26070 */
[----:B------:R-:W-:-:S12]  /*0250*/  IMAD.MOV.U32 R5, RZ, RZ, RZ ;  /* 0x000000ffff057224 */ /* 0x000fd800078e00ff */
[----:B------:R-:W-:Y:S02]  /*0260*/  @P1 IADD3 R7, PT, PT, R7, 0x1, RZ ;  /* 0x0000000107071810 */ /* 0x000fe40007ffe0ff */
[----:B------:R-:W-:-:S04]  /*0270*/  @!P2 LOP3.LUT R7, RZ, R4, RZ, 0x33, !PT ;  /* 0x00000004ff07a212 */ /* 0x000fc800078e33ff */
[----:B------:R-:W-:Y:S01]  /*0280*/  MOV R4, R7 ;  /* 0x0000000700047202 */ /* 0x000fe20000000f00 */
[----:B------:R-:W-:Y:S06]  /*0290*/  BRA `(.L_x_15984) ;  /* 0x0000000000147947 */ /* 0x000fec0003800000 */
.L_x_15983:
[----:B------:R-:W-:Y:S02]  /*02a0*/  MOV R9, R5 ;  /* 0x0000000500097202 */ /* 0x000fe40000000f00 */
[----:B------:R-:W-:-:S07]  /*02b0*/  MOV R8, 0x2d0 ;  /* 0x000002d000087802 */ /* 0x000fce0000000f00 */
[----:B------:R-:W-:Y:S05]  /*02c0*/  CALL.REL.NOINC `($__internal_37_$__cuda_sm20_div_s64) ;  /* 0x0000002c00747944 */ /* 0x000fea0003c00000 */
[----:B------:R-:W-:Y:S01]  /*02d0*/  MOV R4, R6 ;  /* 0x0000000600047202 */ /* 0x000fe20000000f00 */
[----:B------:R-:W-:-:S07]  /*02e0*/  IMAD.MOV.U32 R5, RZ, RZ, R7 ;  /* 0x000000ffff057224 */ /* 0x000fce00078e0007 */
.L_x_15984:
[----:B------:R-:W0:Y:S01]  /*02f0*/  LDC.64 R6, c[0x0][0x580] ;  /* 0x00016000ff067b82 */ /* 0x000e220000000a00 */
[----:B------:R-:W-:Y:S01]  /*0300*/  IADD3 R3, PT, PT, R3, 0x80, RZ ;  /* 0x0000008003037810 */ /* 0x000fe20007ffe0ff */
[----:B0-----:R0:W-:Y:S06]  /*0310*/  STG.E.64 desc[UR6][R6.64], R4 ;  /* 0x0000000406007986 */ /* 0x0011ec000c101b06 */
.L_x_15982:
[----:B------:R-:W-:Y:S05]  /*0320*/  BSYNC.RECONVERGENT B0 ;  /* 0x0000000000007941 */ /* 0x000fea0003800200 */
.L_x_15981:
[----:B------:R-:W1:Y:S02]  /*0330*/  LDCU UR4, c[0x0][0x380] ;  /* 0x00007000ff0477ac */ /* 0x000e640008000800 */
[----:B-1----:R-:W-:-:S13]  /*0340*/  ISETP.GE.AND P0, PT, R3, UR4, PT ;  /* 0x0000000403007c0c */ /* 0x002fda000bf06270 */
[----:B------:R-:W-:Y:S05]  /*0350*/  @P0 EXIT ;  /* 0x000000000000094d */ /* 0x000fea0003800000 */
[----:B0-----:R-:W0:Y:S01]  /*0360*/  LDC.64 R4, c[0x0][0x588] ;  /* 0x00016200ff047b82 */ /* 0x001e220000000a00 */
[----:B------:R-:W1:Y:S01]  /*0370*/  LDCU UR4, c[0x0][0x59c] ;  /* 0x0000b380ff0477ac */ /* 0x000e620008000800 */
[----:B0-----:R-:W1:Y:S02]  /*0380*/  LDG.E.64 R4, desc[UR6][R4.64] ;  /* 0x0000000604047981 */ /* 0x001e64000c1e1b00 */
[----:B-1----:R-:W-:-:S04]  /*0390*/  LOP3.LUT R0, R5, UR4, RZ, 0xfc, !PT ;  /* 0x0000000405007c12 */ /* 0x002fc8000f8efcff */
[----:B------:R-:W-:-:S13]  /*03a0*/  ISETP.NE.U32.AND P0, PT, R0, RZ, PT ;  /* 0x000000ff0000720c */ /* 0x000fda0003f05070 */
[----:B------:R-:W-:Y:S05]  /*03b0*/  @P0 BRA `(.L_x_15985) ;  /* 0x00000000005c0947 */ /* 0x000fea0003800000 */
[----:B------:R-:W0:Y:S01]  /*03c0*/  I2F.U32.RP R0, R4 ;  /* 0x0000000400007306 */ /* 0x000e220000209000 */
[----:B------:R-:W1:Y:S01]  /*03d0*/  LDCU UR4, c[0x0][0x598] ;  /* 0x0000b300ff0477ac */ /* 0x000e620008000800 */
[----:B------:R-:W-:Y:S01]  /*03e0*/  IMAD.MOV R5, RZ, RZ, -R4 ;  /* 0x000000ffff057224 */ /* 0x000fe200078e0a04 */
[----:B------:R-:W2:Y:S01]  /*03f0*/  LDC.64 R6, c[0x0][0x580] ;  /* 0x00016000ff067b82 */ /* 0x000ea20000000a00 */
[----:B------:R-:W-:-:S04]  /*0400*/  ISETP.NE.U32.AND P2, PT, R4, RZ, PT ;  /* 0x000000ff0400720c */ /* 0x000fc80003f45070 */
[----:B0-----:R-:W0:Y:S02]  /*0410*/  MUFU.RCP R0, R0 ;  /* 0x0000000000007308 */ /* 0x001e240000001000 */
[----:B0-----:R-:W-:-:S06]  /*0420*/  IADD3 R2, PT, PT, R0, 0xffffffe, RZ ;  /* 0x0ffffffe00027810 */ /* 0x001fcc0007ffe0ff */
[----:B------:R0:W3:Y:S02]  /*0430*/  F2I.FTZ.U32.TRUNC.NTZ R3, R2 ;  /* 0x0000000200037305 */ /* 0x0000e4000021f000 */
[----:B0-----:R-:W-:Y:S02]  /*0440*/  HFMA2 R2, -RZ, RZ, 0, 0 ;  /* 0x00000000ff027431 */ /* 0x001fe400000001ff */
[----:B---3--:R-:W-:-:S04]  /*0450*/  IMAD R5, R5, R3, RZ ;  /* 0x0000000305057224 */ /* 0x008fc800078e02ff */
[----:B------:R-:W-:-:S06]  /*0460*/  IMAD.HI.U32 R3, R3, R5, R2 ;  /* 0x0000000503037227 */ /* 0x000fcc00078e0002 */
[----:B-1----:R-:W-:-:S05]  /*0470*/  IMAD.HI.U32 R2, R3, UR4, RZ ;  /* 0x0000000403027c27 */ /* 0x002fca000f8e00ff */
[----:B------:R-:W-:-:S05]  /*0480*/  IADD3 R3, PT, PT, -R2, RZ, RZ ;  /* 0x000000ff02037210 */ /* 0x000fca0007ffe1ff */
[----:B------:R-:W-:-:S05]  /*0490*/  IMAD R3, R4, R3, UR4 ;  /* 0x0000000404037e24 */ /* 0x000fca000f8e0203 */
[----:B------:R-:W-:-:S13]  /*04a0*/  ISETP.GE.U32.AND P0, PT, R3, R4, PT ;  /* 0x000000040300720c */ /* 0x000fda0003f06070 */
[----:B------:R-:W-:Y:S01]  /*04b0*/  @P0 IMAD.IADD R3, R3, 0x1, -R4 ;  /* 0x0000000103030824 */ /* 0x000fe200078e0a04 */
[----:B------:R-:W-:-:S04]  /*04c0*/  @P0 IADD3 R2, PT, PT, R2, 0x1, RZ ;  /* 0x0000000102020810 */ /* 0x000fc80007ffe0ff */
[----:B------:R-:W-:Y:S01]  /*04d0*/  ISETP.GE.U32.AND P1, PT, R3, R4, PT ;  /* 0x000000040300720c */ /* 0x000fe20003f26070 */
[----:B------:R-:W-:-:S12]  /*04e0*/  IMAD.MOV.U32 R3, RZ, RZ, RZ ;  /* 0x000000ffff037224 */ /* 0x000fd800078e00ff */
[----:B------:R-:W-:Y:S02]  /*04f0*/  @P1 IADD3 R2, PT, PT, R2, 0x1, RZ ;  /* 0x0000000102021810 */ /* 0x000fe40007ffe0ff */
[----:B------:R-:W-:-:S05]  /*0500*/  @!P2 LOP3.LUT R2, RZ, R4, RZ, 0x33, !PT ;  /* 0x00000004ff02a212 */ /* 0x000fca00078e33ff */
[----:B--2---:R-:W-:Y:S01]  /*0510*/  STG.E.64 desc[UR6][R6.64], R2 ;  /* 0x0000000206007986 */ /* 0x004fe2000c101b06 */
[----:B------:R-:W-:Y:S05]  /*0520*/  EXIT ;  /* 0x000000000000794d */ /* 0x000fea0003800000 */
.L_x_15985:
[----:B------:R-:W-:Y:S02]  /*0530*/  MOV R9, R5 ;  /* 0x0000000500097202 */ /* 0x000fe40000000f00 */
[----:B------:R-:W-:-:S07]  /*0540*/  MOV R8, 0x560 ;  /* 0x0000056000087802 */ /* 0x000fce0000000f00 */
[----:B------:R-:W-:Y:S05]  /*0550*/  CALL.REL.NOINC `($__internal_37_$__cuda_sm20_div_s64) ;  /* 0x0000002800d07944 */ /* 0x000fea0003c00000 */
[----:B------:R-:W0:Y:S01]  /*0560*/  LDC.64 R4, c[0x0][0x580] ;  /* 0x00016000ff047b82 */ /* 0x000e220000000a00 */
[----:B------:R-:W-:Y:S01]  /*0570*/  MOV R2, R6 ;  /* 0x0000000600027202 */ /* 0x000fe20000000f00 */
[----:B------:R-:W-:-:S05]  /*0580*/  IMAD.MOV.U32 R3, RZ, RZ, R7 ;  /* 0x000000ffff037224 */ /* 0x000fca00078e0007 */
[----:B0-----:R-:W-:Y:S01]  /*0590*/  STG.E.64 desc[UR6][R4.64], R2 ;  /* 0x0000000204007986 */ /* 0x001fe2000c101b06 */
[----:B------:R-:W-:Y:S05]  /*05a0*/  EXIT ;  /* 0x000000000000794d */ /* 0x000fea0003800000 */
.L_x_15980:
        /* <DEDUP_REMOVED lines=305> */
.L_x_15988:
        /* <DEDUP_REMOVED lines=26> */
[----:B------:R-:W-:-:S12]  /*1a60*/  HFMA2 R7, -RZ, RZ, 0, 0 ;  /* 0x00000000ff077431 */ /* 0x000fd800000001ff */
[----:B------:R-:W-:Y:S02]  /*1a70*/  @P1 IADD3 R6, PT, PT, R6, 0x1, RZ ;  /* 0x0000000106061810 */ /* 0x000fe40007ffe0ff */
[----:B------:R-:W-:Y:S01]  /*1a80*/  @!P2 LOP3.LUT R6, RZ, R8, RZ, 0x33, !PT ;  /* 0x00000008ff06a212 */ /* 0x000fe200078e33ff */
[----:B------:R-:W-:Y:S06]  /*1a90*/  BRA `(.L_x_15991) ;  /* 0x00000000000c7947 */ /* 0x000fec0003800000 */
.L_x_15990:
[----:B------:R-:W-:Y:S01]  /*1aa0*/  IMAD.MOV.U32 R4, RZ, RZ, R8 ;  /* 0x000000ffff047224 */ /* 0x000fe200078e0008 */
[----:B------:R-:W-:-:S07]  /*1ab0*/  MOV R8, 0x1ad0 ;  /* 0x00001ad000087802 */ /* 0x000fce0000000f00 */
[----:B------:R-:W-:Y:S05]  /*1ac0*/  CALL.REL.NOINC `($__internal_37_$__cuda_sm20_div_s64) ;  /* 0x0000001400747944 */ /* 0x000fea0003c00000 */
.L_x_15991:
[----:B------:R-:W-:Y:S05]  /*1ad0*/  BSYNC.RECONVERGENT B1 ;  /* 0x0000000000017941 */ /* 0x000fea0003800200 */
.L_x_15989:
[----:B------:R-:W0:Y:S01]  /*1ae0*/  LDCU.64 UR4, c[0x0][0x580] ;  /* 0x0000b000ff0477ac */ /* 0x000e220008000a00 */
[----:B------:R-:W-:Y:S02]  /*1af0*/  IADD3 R3, PT, PT, R3, 0x80, RZ ;  /* 0x0000008003037810 */ /* 0x000fe40007ffe0ff */
[----:B0-----:R-:W-:-:S04]  /*1b00*/  IADD3 R4, P0, PT, R5, UR4, RZ ;  /* 0x0000000405047c10 */ /* 0x001fc8000ff1e0ff */
[----:B------:R-:W-:-:S05]  /*1b10*/  IADD3.X R5, PT, PT, RZ, UR5, RZ, P0, !PT ;  /* 0x00000005ff057c10 */ /* 0x000fca00087fe4ff */
[----:B------:R0:W-:Y:S04]  /*1b20*/  STG.E.64 desc[UR6][R4.64], R6 ;  /* 0x0000000604007986 */ /* 0x0001e8000c101b06 */
.L_x_15987:
[----:B------:R-:W-:Y:S05]  /*1b30*/  BSYNC.RECONVERGENT B0 ;  /* 0x0000000000007941 */ /* 0x000fea0003800200 */
.L_x_15986:
[----:B------:R-:W1:Y:S02]  /*1b40*/  LDCU UR4, c[0x0][0x380] ;  /* 0x00007000ff0477ac */ /* 0x000e640008000800 */
[----:B-1----:R-:W-:-:S13]  /*1b50*/  ISETP.GE.AND P0, PT, R3, UR4, PT ;  /* 0x0000000403007c0c */ /* 0x002fda000bf06270 */
[----:B------:R-:W-:Y:S05]  /*1b60*/  @P0 EXIT ;  /* 0x000000000000094d */ /* 0x000fea0003800000 */
        /* <DEDUP_REMOVED lines=298> */
.L_x_15992:
[----:B------:R-:W0:Y:S01]  /*2e10*/  LDCU.128 UR12, c[0x0][0x580] ;  /* 0x0000b000ff0c77ac */ /* 0x000e220008000c00 */
[----:B------:R-:W1:Y:S01]  /*2e20*/  LDCU UR4, c[0x0][0x59c] ;  /* 0x0000b380ff0477ac */ /* 0x000e620008000800 */
[----:B0-----:R-:W-:-:S04]  /*2e30*/  IADD3 R4, P0, PT, R2, UR14, RZ ;  /* 0x0000000e02047c10 */ /* 0x001fc8000ff1e0ff */
[----:B------:R-:W-:-:S06]  /*2e40*/  IADD3.X R5, PT, PT, RZ, UR15, RZ, P0, !PT ;  /* 0x0000000fff057c10 */ /* 0x000fcc00087fe4ff */
[----:B------:R-:W1:Y:S01]  /*2e50*/  LDG.E.64 R4, desc[UR6][R4.64] ;  /* 0x0000000604047981 */ /* 0x000e62000c1e1b00 */
[----:B------:R-:W-:Y:S01]  /*2e60*/  IADD3 R2, P1, PT, R3, UR12, RZ ;  /* 0x0000000c03027c10 */ /* 0x000fe2000ff3e0ff */
[----:B------:R-:W-:Y:S04]  /*2e70*/  BSSY.RECONVERGENT B0, `(.L_x_15993) ;  /* 0x0000020000007945 */ /* 0x000fe80003800200 */
[----:B------:R-:W-:Y:S01]  /*2e80*/  IMAD.X R3, RZ, RZ, UR13, P1 ;  /* 0x0000000dff037e24 */ /* 0x000fe200088e06ff */
        /* <DEDUP_REMOVED lines=10> */
[----:B0-----:R-:W-:Y:S02]  /*2f30*/  HFMA2 R6, -RZ, RZ, 0, 0 ;  /* 0x00000000ff067431 */ /* 0x001fe400000001ff */
[----:B--2---:R-:W-:-:S04]  /*2f40*/  IMAD R5, R5, R7, RZ ;  /* 0x0000000705057224 */ /* 0x004fc800078e02ff */
[----:B------:R-:W-:-:S06]  /*2f50*/  IMAD.HI.U32 R7, R7, R5, R6 ;  /* 0x0000000507077227 */ /* 0x000fcc00078e0006 */
[----:B-1----:R-:W-:-:S04]  /*2f60*/  IMAD.HI.U32 R7, R7, UR4, RZ ;  /* 0x0000000407077c27 */ /* 0x002fc8000f8e00ff */
[----:B------:R-:W-:-:S04]  /*2f70*/  IMAD.MOV R5, RZ, RZ, -R7 ;  /* 0x000000ffff057224 */ /* 0x000fc800078e0a07 */
[----:B------:R-:W-:-:S05]  /*2f80*/  IMAD R5, R4, R5, UR4 ;  /* 0x0000000404057e24 */ /* 0x000fca000f8e0205 */
[----:B------:R-:W-:-:S13]  /*2f90*/  ISETP.GE.U32.AND P0, PT, R5, R4, PT ;  /* 0x000000040500720c */ /* 0x000fda0003f06070 */
[----:B------:R-:W-:Y:S02]  /*2fa0*/  @P0 IADD3 R5, PT, PT, -R4, R5, RZ ;  /* 0x0000000504050210 */ /* 0x000fe40007ffe1ff */
[----:B------:R-:W-:Y:S02]  /*2fb0*/  @P0 IADD3 R7, PT, PT, R7, 0x1, RZ ;  /* 0x0000000107070810 */ /* 0x000fe40007ffe0ff */
[----:B------:R-:W-:Y:S02]  /*2fc0*/  ISETP.GE.U32.AND P1, PT, R5, R4, PT ;  /* 0x000000040500720c */ /* 0x000fe40003f26070 */
[----:B------:R-:W-:-:S11]  /*2fd0*/  MOV R5, RZ ;  /* 0x000000ff00057202 */ /* 0x000fd60000000f00 */
[----:B------:R-:W-:Y:S02]  /*2fe0*/  @P1 IADD3 R7, PT, PT, R7, 0x1, RZ ;  /* 0x0000000107071810 */ /* 0x000fe40007ffe0ff */
[----:B------:R-:W-:-:S05]  /*2ff0*/  @!P2 LOP3.LUT R7, RZ, R4, RZ, 0x33, !PT ;  /* 0x00000004ff07a212 */ /* 0x000fca00078e33ff */
[----:B------:R-:W-:Y:S01]  /*3000*/  IMAD.MOV.U32 R4, RZ, RZ, R7 ;  /* 0x000000ffff047224 */ /* 0x000fe200078e0007 */
[----:B------:R-:W-:Y:S06]  /*3010*/  BRA `(.L_x_15995) ;  /* 0x0000000000147947 */ /* 0x000fec0003800000 */
.L_x_15994:
[----:B------:R-:W-:Y:S02]  /*3020*/  MOV R9, R5 ;  /* 0x0000000500097202 */ /* 0x000fe40000000f00 */
[----:B------:R-:W-:-:S07]  /*3030*/  MOV R8, 0x3050 ;  /* 0x0000305000087802 */ /* 0x000fce0000000f00 */
[----:B------:R-:W-:Y:S05]  /*3040*/  CALL.REL.NOINC `($__internal_37_$__cuda_sm20_div_s64) ;  /* 0x0000000000147944 */ /* 0x000fea0003c00000 */
[----:B------:R-:W-:Y:S01]  /*3050*/  MOV R4, R6 ;  /* 0x0000000600047202 */ /* 0x000fe20000000f00 */
[----:B------:R-:W-:-:S07]  /*3060*/  IMAD.MOV.U32 R5, RZ, RZ, R7 ;  /* 0x000000ffff057224 */ /* 0x000fce00078e0007 */
.L_x_15995:
[----:B------:R-:W-:Y:S05]  /*3070*/  BSYNC.RECONVERGENT B0 ;  /* 0x0000000000007941 */ /* 0x000fea0003800200 */
.L_x_15993:
[----:B------:R-:W-:Y:S01]  /*3080*/  STG.E.64 desc[UR6][R2.64], R4 ;  /* 0x0000000402007986 */ /* 0x000fe2000c101b06 */
[----:B------:R-:W-:Y:S05]  /*3090*/  EXIT ;  /* 0x000000000000794d */ /* 0x000fea0003800000 */
        .weak           $__internal_37_$__cuda_sm20_div_s64
        .type           $__internal_37_$__cuda_sm20_div_s64,@function
        .size           $__internal_37_$__cuda_sm20_div_s64,(.L_x_23066 - $__internal_37_$__cuda_sm20_div_s64)
$__internal_37_$__cuda_sm20_div_s64:
        /* <DEDUP_REMOVED lines=32> */
[----:B------:R-:W-:-:S03]  /*32a0*/  IMAD.HI.U32 R12, R13, R17, RZ ;  /* 0x000000110d0c7227 */ /* 0x000fc600078e00ff */
[----:B------:R-:W-:Y:S01]  /*32b0*/  IADD3.X R10, PT, PT, RZ, ~R11, RZ, P0, !PT ;  /* 0x8000000bff0a7210 */ /* 0x000fe200007fe4ff */
[----:B------:R-:W-:-:S04]  /*32c0*/  IMAD.MOV.U32 R11, RZ, RZ, RZ ;  /* 0x000000ffff0b7224 */ /* 0x000fc800078e00ff */
        /* <DEDUP_REMOVED lines=14> */
[----:B------:R-:W-:-:S03]  /*33b0*/  IMAD.WIDE.U32 R10, R13, R6, RZ ;  /* 0x000000060d0a7225 */ /* 0x000fc600078e00ff */
[----:B------:R-:W-:Y:S01]  /*33c0*/  IADD3.X R15, PT, PT, RZ, R12, RZ, P1, !PT ;  /* 0x0000000cff0f7210 */ /* 0x000fe20000ffe4ff */
[C---:B------:R-:W-:Y:S01]  /*33d0*/  IMAD R11, R13.reuse, R7, R11 ;  /* 0x000000070d0b7224 */ /* 0x040fe200078e020b */
[----:B------:R-:W-:Y:S02]  /*33e0*/  IADD3 R19, P1, PT, -R10, UR4, RZ ;  /* 0x000000040a137c10 */ /* 0x000fe4000ff3e1ff */
[----:B------:R-:W-:Y:S01]  /*33f0*/  IADD3 R10, P2, PT, R13, 0x1, RZ ;  /* 0x000000010d0a7810 */ /* 0x000fe20007f5e0ff */
[-C--:B------:R-:W-:Y:S01]  /*3400*/  IMAD R11, R15, R6.reuse, R11 ;  /* 0x000000060f0b7224 */ /* 0x080fe200078e020b */
[----:B------:R-:W-:-:S03]  /*3410*/  ISETP.GE.U32.AND P0, PT, R19, R6, PT ;  /* 0x000000061300720c */ /* 0x000fc60003f06070 */
[----:B------:R-:W-:Y:S01]  /*3420*/  IMAD.X R12, RZ, RZ, R15, P2 ;  /* 0x000000ffff0c7224 */ /* 0x000fe200010e060f */
        /* <DEDUP_REMOVED lines=14> */
[----:B------:R-:W-:Y:S02]  /*3510*/  ISETP.NE.U32.AND P0, PT, R4, RZ, PT ;  /* 0x000000ff0400720c */ /* 0x000fe40003f05070 */
[C---:B------:R-:W-:Y:S02]  /*3520*/  LOP3.LUT R12, R9.reuse, UR9, RZ, 0x3c, !PT ;  /* 0x00000009090c7c12 */ /* 0x040fe4000f8e3cff */
[----:B------:R-:W-:Y:S02]  /*3530*/  IADD3 R11, P2, PT, RZ, -R6, RZ ;  /* 0x80000006ff0b7210 */ /* 0x000fe40007f5e0ff */
[----:B------:R-:W-:Y:S01]  /*3540*/  ISETP.NE.AND.EX P0, PT, R9, RZ, PT, P0 ;  /* 0x000000ff0900720c */ /* 0x000fe20003f05300 */
[----:B------:R-:W-:Y:S01]  /*3550*/  HFMA2 R9, -RZ, RZ, 0, 0 ;  /* 0x00000000ff097431 */ /* 0x000fe200000001ff */
[----:B------:R-:W-:-:S02]  /*3560*/  ISETP.GE.AND P1, PT, R12, RZ, PT ;  /* 0x000000ff0c00720c */ /* 0x000fc40003f26270 */
[-C--:B------:R-:W-:Y:S02]  /*3570*/  IADD3.X R4, PT, PT, RZ, ~R7.reuse, RZ, P2, !PT ;  /* 0x80000007ff047210 */ /* 0x080fe400017fe4ff */
[----:B------:R-:W-:Y:S02]  /*3580*/  SEL R6, R11, R6, !P1 ;  /* 0x000000060b067207 */ /* 0x000fe40004800000 */
[----:B------:R-:W-:Y:S02]  /*3590*/  SEL R7, R4, R7, !P1 ;  /* 0x0000000704077207 */ /* 0x000fe40004800000 */
[----:B------:R-:W-:Y:S02]  /*35a0*/  SEL R6, R6, 0xffffffff, P0 ;  /* 0xffffffff06067807 */ /* 0x000fe40000000000 */
[----:B------:R-:W-:Y:S01]  /*35b0*/  SEL R7, R7, 0xffffffff, P0 ;  /* 0xffffffff07077807 */ /* 0x000fe20000000000 */
[----:B------:R-:W-:Y:S06]  /*35c0*/  RET.REL.NODEC R8 `(_ZN2at6native18elementwise_kernelILi128ELi2EZNS0_22gpu_kernel_impl_nocastINS0_13AUnaryFunctorIlllZZZNS0_15binary_internal21div_trunc_kernel_cudaERNS_18TensorIteratorBaseEENKUlvE_clEvENKUlvE2_clEvEUlllE_EEEEvS6_RKT_EUliE_EEviT1_) ;  /* 0xffffffc8088c7950 */ /* 0x000fec0003c3ffff */
.L_x_15996:
        /* <DEDUP_REMOVED lines=11> */
.L_x_23066:


//--------------------- .text._ZN2at6native27unrolled_elementwise_kernelINS0_13AUnaryFunctorIlllZZZNS0_15binary_internal21div_trunc_kernel_cudaERNS_18TensorIteratorBaseEENKUlvE_clEvENKUlvE2_clEvEUlllE_EESt5arrayIPcLm2EELi4E23TrivialOffsetCalculatorILi1EjESE_NS0_6memory15LoadWithoutCastENSF_16StoreWithoutCastEEEviT_T0_T2_T3_T4_T5_ --------------------------
	.section	.text._ZN2at6native27unrolled_elementwise_kernelINS0_13AUnaryFunctorIlllZZZNS0_15binary_internal21div_trunc_kernel_cudaERNS_18TensorIteratorBaseEENKUlvE_clEvENKUlvE2_clEvEUlllE_EESt5arrayIPcLm2EELi4E23TrivialOffsetCalculatorILi1EjESE_NS0_6memory15LoadWithoutCastENSF_16StoreWithoutCastEEEviT_T0_T2_T3_T4_T5_,"ax",@progbits
	.align	128
        .global         _ZN2at6native27unrolled_elementwise_kernelINS0_13AUnaryFunctorIlllZZZNS0_15binary_internal21div_trunc_kernel_cudaERNS_18TensorIteratorBaseEENKUlvE_clEvENKUlvE2_clEvEUlllE_EESt5arrayIPcLm2EELi4E23TrivialOffsetCalculatorILi1EjESE_NS0_6memory15LoadWithoutCastENSF_16StoreWithoutCastEEEviT_T0_T2_T3_T4_T5_
        .type           _ZN2at6native27unrolled_elementwise_kernelINS0_13AUnaryFunctorIlllZZZNS0_15binary_internal21div_trunc_kernel_cudaERNS_18TensorIteratorBaseEENKUlvE_clEvENKUlvE2_clEvEUlllE_EESt5arrayIPcLm2EELi4E23TrivialOffsetCalculatorILi1EjESE_NS0_6memory15LoadWithoutCastENSF_16StoreWithoutCastEEEviT_T0_T2_T3_T4_T5_,@function
        .size           _ZN2at6native27unrolled_elementwise_kernelINS0_13AUnaryFunctorIlllZZZNS0_15binary_internal21div_trunc_kernel_cudaERNS_18TensorIteratorBaseEENKUlvE_clEvENKUlvE2_clEvEUlllE_EESt5arrayIPcLm2EELi4E23TrivialOffsetCalculatorILi1EjESE_NS0_6memory15LoadWithoutCastENSF_16StoreWithoutCastEEEviT_T0_T2_T3_T4_T5_,(.L_x_23067 - _ZN2at6native27unrolled_elementwise_kernelINS0_13AUnaryFunctorIlllZZZNS0_15binary_internal21div_trunc_kernel_cudaERNS_18TensorIteratorBaseEENKUlvE_clEvENKUlvE2_clEvEUlllE_EESt5arrayIPcLm2EELi4E23TrivialOffsetCalculatorILi1EjESE_NS0_6memory15LoadWithoutCastENSF_16StoreWithoutCastEEEviT_T0_T2_T3_T4_T5_)
        .other          _ZN2at6native27unrolled_elementwise_kernelINS0_13AUnaryFunctorIlllZZZNS0_15binary_internal21div_trunc_kernel_cudaERNS_18TensorIteratorBaseEENKUlvE_clEvENKUlvE2_clEvEUlllE_EESt5arrayIPcLm2EELi4E23TrivialOffsetCalculatorILi1EjESE_NS0_6memory15LoadWithoutCastENSF_16StoreWithoutCastEEEviT_T0_T2_T3_T4_T5_,@"STO_CUDA_ENTRY STV_DEFAULT"
_ZN2at6native27unrolled_elementwise_kernelINS0_13AUnaryFunctorIlllZZZNS0_15binary_internal21div_trunc_kernel_cudaERNS_18TensorIteratorBaseEENKUlvE_clEvENKUlvE2_clEvEUlllE_EESt5arrayIPcLm2EELi4E23TrivialOffsetCalculatorILi1EjESE_NS0_6memory15LoadWithoutCastENSF_16StoreWithoutCastEEEviT_T0_T2_T3_T4_T5_:
.text._ZN2at6native27unrolled_elementwise_kernelINS0_13AUnaryFunctorIlllZZZNS0_15binary_internal21div_trunc_kernel_cudaERNS_18TensorIteratorBaseEENKUlvE_clEvENKUlvE2_clEvEUlllE_EESt5arrayIPcLm2EELi4E23TrivialOffsetCalculatorILi1EjESE_NS0_6memory15LoadWithoutCastENSF_16StoreWithoutCastEEEviT_T0_T2_T3_T4_T5_:
        /* <DEDUP_REMOVED lines=11> */
[----:B------:R-:W-:-:S03]  /*00b0*/  @!P0 LEA R15, R0, R3, 0x9 ;  /* 0x00000003000f8211 */ /* 0x000fc600078e48ff */
        /* <DEDUP_REMOVED lines=15> */
[----:B------:R-:W-:Y:S02]  /*01b0*/  @!P2 IMAD R19, R0, 0x200, R13 ;  /* 0x000002000013a824 */ /* 0x000fe400078e020d */
[----:B0-----:R-:W-:Y:S01]  /*01c0*/  @!P3 IMAD.WIDE.U32 R12, R21, 0x8, R8 ;  /* 0x00000008150cb825 */ /* 0x001fe200078e0008 */
[----:B------:R-:W-:Y:S02]  /*01d0*/  CS2R R8, SRZ ;  /* 0x0000000000087805 */ /* 0x000fe4000001ff00 */
[----:B------:R-:W-:-:S02]  /*01e0*/  CS2R R20, SRZ ;  /* 0x0000000000147805 */ /* 0x000fc4000001ff00 */
[----:B------:R1:W5:Y:S04]  /*01f0*/  @!P3 LDG.E.64 R14, desc[UR6][R12.64] ;  /* 0x000000060c0eb981 */ /* 0x000368000c1e1b00 */
[----:B------:R1:W5:Y:S01]  /*0200*/  @!P0 LDG.E.64 R20, desc[UR6][R4.64] ;  /* 0x0000000604148981 */ /* 0x000362000c1e1b00 */
[----:B--2---:R-:W-:-:S05]  /*0210*/  @!P2 IMAD.WIDE.U32 R6, R19, 0x8, R6 ;  /* 0x000000081306a825 */ /* 0x004fca00078e0006 */
        /* <DEDUP_REMOVED lines=8> */
[----:B------:R-:W0:Y:S01]  /*02a0*/  I2F.U32.RP R6, R20 ;  /* 0x0000001400067306 */ /* 0x000e220000209000 */
[----:B------:R-:W1:Y:S01]  /*02b0*/  LDCU UR4, c[0x0][0x390] ;  /* 0x00007200ff0477ac */ /* 0x000e620008000800 */
[----:B------:R-:W-:-:S06]  /*02c0*/  ISETP.NE.U32.AND P2, PT, R20, RZ, PT ;  /* 0x000000ff1400720c */ /* 0x000fcc0003f45070 */
[----:B0-----:R-:W0:Y:S02]  /*02d0*/  MUFU.RCP R6, R6 ;  /* 0x0000000600067308 */ /* 0x001e240000001000 */
[----:B0-----:R-:W-:-:S06]  /*02e0*/  VIADD R4, R6, 0xffffffe ;  /* 0x0ffffffe06047836 */ /* 0x001fcc0000000000 */
        /* <DEDUP_REMOVED lines=12> */
[----:B------:R-:W-:-:S12]  /*03b0*/  IMAD.MOV.U32 R7, RZ, RZ, RZ ;  /* 0x000000ffff077224 */ /* 0x000fd800078e00ff */
[----:B------:R-:W-:Y:S01]  /*03c0*/  @P1 VIADD R5, R5, 0x1 ;  /* 0x0000000105051836 */ /* 0x000fe20000000000 */
[----:B------:R-:W-:-:S04]  /*03d0*/  @!P2 LOP3.LUT R5, RZ, R20, RZ, 0x33, !PT ;  /* 0x00000014ff05a212 */ /* 0x000fc800078e33ff */
[----:B------:R-:W-:Y:S01]  /*03e0*/  MOV R6, R5 ;  /* 0x0000000500067202 */ /* 0x000fe20000000f00 */
[----:B------:R-:W-:Y:S06]  /*03f0*/  BRA `(.L_x_15998) ;  /* 0x0000000000107947 */ /* 0x000fec0003800000 */
.L_x_15999:
[----:B------:R-:W-:-:S07]  /*0400*/  MOV R4, 0x420 ;  /* 0x0000042000047802 */ /* 0x000fce0000000f00 */
[----:B------:R-:W-:Y:S05]  /*0410*/  CALL.REL.NOINC `($__internal_38_$__cuda_sm20_div_s64) ;  /* 0x00000008004c7944 */ /* 0x000fea0003c00000 */
[----:B------:R-:W-:Y:S01]  /*0420*/  IMAD.MOV.U32 R6, RZ, RZ, R12 ;  /* 0x000000ffff067224 */ /* 0x000fe200078e000c */
[----:B------:R-:W-:-:S07]  /*0430*/  MOV R7, R13 ;  /* 0x0000000d00077202 */ /* 0x000fce0000000f00 */
.L_x_15998:
[----:B------:R-:W-:Y:S05]  /*0440*/  BSYNC.RECONVERGENT B0 ;  /* 0x0000000000007941 */ /* 0x000fea0003800200 */
.L_x_15997:
[----:B------:R-:W-:Y:S01]  /*0450*/  VIADD R5, R3, 0x80 ;  /* 0x0000008003057836 */ /* 0x000fe20000000000 */
[----:B------:R-:W-:Y:S04]  /*0460*/  BSSY.RECONVERGENT B0, `(.L_x_16000) ;  /* 0x0000023000007945 */ /* 0x000fe80003800200 */
[----:B------:R-:W-:-:S13]  /*0470*/  ISETP.GE.AND P0, PT, R5, R2, PT ;  /* 0x000000020500720c */ /* 0x000fda0003f06270 */
[----:B------:R-:W-:Y:S05]  /*0480*/  @P0 BRA `(.L_x_16001) ;  /* 0x0000000000800947 */ /* 0x000fea0003800000 */
[----:B------:R-:W0:Y:S02]  /*0490*/  LDCU UR4, c[0x0][0x394] ;  /* 0x00007280ff0477ac */ /* 0x000e240008000800 */
[----:B0----5:R-:W-:-:S04]  /*04a0*/  LOP3.LUT R4, R17, UR4, RZ, 0xfc, !PT ;  /* 0x0000000411047c12 */ /* 0x021fc8000f8efcff */
[----:B------:R-:W-:-:S13]  /*04b0*/  ISETP.NE.U32.AND P0, PT, R4, RZ, PT ;  /* 0x000000ff0400720c */ /* 0x000fda0003f05070 */
[----:B------:R-:W-:Y:S05]  /*04c0*/  @P0 BRA `(.L_x_16002) ;  /* 0x0000000000580947 */ /* 0x000fea0003800000 */
[----:B------:R-:W0:Y:S01]  /*04d0*/  I2F.U32.RP R4, R16 ;  /* 0x0000001000047306 */ /* 0x000e220000209000 */
[----:B------:R-:W1:Y:S01]  /*04e0*/  LDCU UR4, c[0x0][0x390] ;  /* 0x00007200ff0477ac */ /* 0x000e620008000800 */
[----:B------:R-:W-:Y:S01]  /*04f0*/  ISETP.NE.U32.AND P2, PT, R16, RZ, PT ;  /* 0x000000ff1000720c */ /* 0x000fe20003f45070 */
[----:B------:R-:W-:-:S05]  /*0500*/  IMAD.MOV.U32 R17, RZ, RZ, RZ ;  /* 0x000000ffff117224 */ /* 0x000fca00078e00ff */
        /* <DEDUP_REMOVED lines=18> */
.L_x_16002:
[----:B------:R-:W-:Y:S01]  /*0630*/  IMAD.MOV.U32 R20, RZ, RZ, R16 ;  /* 0x000000ffff147224 */ /* 0x000fe200078e0010 */
[----:B------:R-:W-:Y:S02]  /*0640*/  MOV R21, R17 ;  /* 0x0000001100157202 */ /* 0x000fe40000000f00 */
[----:B------:R-:W-:-:S07]  /*0650*/  MOV R4, 0x670 ;  /* 0x0000067000047802 */ /* 0x000fce0000000f00 */
[----:B------:R-:W-:Y:S05]  /*0660*/  CALL.REL.NOINC `($__internal_38_$__cuda_sm20_div_s64) ;  /* 0x0000000400b87944 */ /* 0x000fea0003c00000 */
[----:B------:R-:W-:Y:S02]  /*0670*/  IMAD.MOV.U32 R16, RZ, RZ, R12 ;  /* 0x000000ffff107224 */ /* 0x000fe400078e000c */
[----:B------:R-:W-:-:S07]  /*0680*/  IMAD.MOV.U32 R17, RZ, RZ, R13 ;  /* 0x000000ffff117224 */ /* 0x000fce00078e000d */
.L_x_16001:
[----:B------:R-:W-:Y:S05]  /*0690*/  BSYNC.RECONVERGENT B0 ;  /* 0x0000000000007941 */ /* 0x000fea0003800200 */
.L_x_16000:
        /* <DEDUP_REMOVED lines=10> */
[----:B------:R-:W-:Y:S02]  /*0740*/  ISETP.NE.U32.AND P2, PT, R14, RZ, PT ;  /* 0x000000ff0e00720c */ /* 0x000fe40003f45070 */
[----:B------:R-:W-:-:S04]  /*0750*/  MOV R15, RZ ;  /* 0x000000ff000f7202 */ /* 0x000fc80000000f00 */
[----:B0-----:R-:W0:Y:S02]  /*0760*/  MUFU.RCP R4, R4 ;  /* 0x0000000400047308 */ /* 0x001e240000001000 */
[----:B0-----:R-:W-:-:S06]  /*0770*/  VIADD R10, R4, 0xffffffe ;  /* 0x0ffffffe040a7836 */ /* 0x001fcc0000000000 */
        /* <DEDUP_REMOVED lines=16> */
.L_x_16005:
[----:B------:R-:W-:Y:S01]  /*0880*/  IMAD.MOV.U32 R20, RZ, RZ, R14 ;  /* 0x000000ffff147224 */ /* 0x000fe200078e000e */
[----:B------:R-:W-:Y:S01]  /*0890*/  MOV R4, 0x8c0 ;  /* 0x000008c000047802 */ /* 0x000fe20000000f00 */
[----:B------:R-:W-:-:S07]  /*08a0*/  IMAD.MOV.U32 R21, RZ, RZ, R15 ;  /* 0x000000ffff157224 */ /* 0x000fce00078e000f */
[----:B------:R-:W-:Y:S05]  /*08b0*/  CALL.REL.NOINC `($__internal_38_$__cuda_sm20_div_s64) ;  /* 0x0000000400247944 */ /* 0x000fea0003c00000 */
[----:B------:R-:W-:Y:S01]  /*08c0*/  MOV R14, R12 ;  /* 0x0000000c000e7202 */ /* 0x000fe20000000f00 */
[----:B------:R-:W-:-:S07]  /*08d0*/  IMAD.MOV.U32 R15, RZ, RZ, R13 ;  /* 0x000000ffff0f7224 */ /* 0x000fce00078e000d */
.L_x_16004:
[----:B------:R-:W-:Y:S05]  /*08e0*/  BSYNC.RECONVERGENT B0 ;  /* 0x0000000000007941 */ /* 0x000fea0003800200 */
.L_x_16003:
        /* <DEDUP_REMOVED lines=17> */
[----:B------:R-:W-:-:S06]  /*0a00*/  IMAD.HI.U32 R11, R11, R9, R10 ;  /* 0x000000090b0b7227 */ /* 0x000fcc00078e000a */
[----:B-1----:R-:W-:-:S05]  /*0a10*/  IMAD.HI.U32 R11, R11, UR4, RZ ;  /* 0x000000040b0b7c27 */ /* 0x002fca000f8e00ff */
[----:B------:R-:W-:-:S05]  /*0a20*/  IADD3 R9, PT, PT, -R11, RZ, RZ ;  /* 0x000000ff0b097210 */ /* 0x000fca0007ffe1ff */
[----:B------:R-:W-:-:S05]  /*0a30*/  IMAD R9, R8, R9, UR4 ;  /* 0x0000000408097e24 */ /* 0x000fca000f8e0209 */
        /* <DEDUP_REMOVED lines=9> */
.L_x_16008:
[----:B------:R-:W-:Y:S01]  /*0ad0*/  MOV R20, R8 ;  /* 0x0000000800147202 */ /* 0x000fe20000000f00 */
[----:B------:R-:W-:Y:S01]  /*0ae0*/  IMAD.MOV.U32 R21, RZ, RZ, R9 ;  /* 0x000000ffff157224 */ /* 0x000fe200078e0009 */
[----:B------:R-:W-:-:S07]  /*0af0*/  MOV R4, 0xb10 ;  /* 0x00000b1000047802 */ /* 0x000fce0000000f00 */
[----:B------:R-:W-:Y:S05]  /*0b00*/  CALL.REL.NOINC `($__internal_38_$__cuda_sm20_div_s64) ;  /* 0x0000000000907944 */ /* 0x000fea0003c00000 */
[----:B------:R-:W-:Y:S01]  /*0b10*/  IMAD.MOV.U32 R8, RZ, RZ, R12 ;  /* 0x000000ffff087224 */ /* 0x000fe200078e000c */
[----:B------:R-:W-:-:S07]  /*0b20*/  MOV R9, R13 ;  /* 0x0000000d00097202 */ /* 0x000fce0000000f00 */
.L_x_16007:
[----:B------:R-:W-:Y:S05]  /*0b30*/  BSYNC.RECONVERGENT B0 ;  /* 0x0000000000007941 */ /* 0x000fea0003800200 */
.L_x_16006:
        /* <DEDUP_REMOVED lines=16> */
[----:B-----5:R0:W-:Y:S02]  /*0c40*/  STG.E.64 desc[UR6][R4.64], R16 ;  /* 0x0000001004007986 */ /* 0x0201e4000c101b06 */
.L_x_16011:
[----:B------:R-:W-:Y:S05]  /*0c50*/  BSYNC.RELIABLE B1 ;  /* 0x0000000000017941 */ /* 0x000fea0003800100 */
.L_x_16010:
[----:B------:R-:W-:-:S13]  /*0c60*/  ISETP.GE.AND P0, PT, R3, R2, PT ;  /* 0x000000020300720c */ /* 0x000fda0003f06270 */
[----:B0-----:R-:W0:Y:S01]  /*0c70*/  @!P0 LDC.64 R4, c[0x0][0x398] ;  /* 0x0000e600ff048b82 */ /* 0x001e220000000a00 */
[----:B------:R-:W-:Y:S01]  /*0c80*/  @!P0 IMAD R7, R0, 0x200, R3 ;  /* 0x0000020000078824 */ /* 0x000fe200078e0203 */
[----:B------:R-:W-:-:S03]  /*0c90*/  @!P0 IADD3 R3, PT, PT, R3, 0x80, RZ ;  /* 0x0000008003038810 */ /* 0x000fc60007ffe0ff */
[----:B0-----:R-:W-:-:S05]  /*0ca0*/  @!P0 IMAD.WIDE.U32 R4, R7, 0x8, R4 ;  /* 0x0000000807048825 */ /* 0x001fca00078e0004 */
[----:B-----5:R0:W-:Y:S02]  /*0cb0*/  @!P0 STG.E.64 desc[UR6][R4.64], R14 ;  /* 0x0000000e04008986 */ /* 0x0201e4000c101b06 */
.L_x_16012:
[----:B------:R-:W-:Y:S05]  /*0cc0*/  BSYNC.RECONVERGENT B0 ;  /* 0x0000000000007941 */ /* 0x000fea0003800200 */
.L_x_16009:
[----:B------:R-:W-:Y:S05]  /*0cd0*/  WARPSYNC.ALL ;  /* 0x0000000000007948 */ /* 0x000fea0003800000 */
[----:B------:R-:W-:-:S13]  /*0ce0*/  ISETP.GE.AND P0, PT, R3, R2, PT ;  /* 0x000000020300720c */ /* 0x000fda0003f06270 */
[----:B------:R-:W-:Y:S05]  /*0cf0*/  @P0 EXIT ;  /* 0x000000000000094d */ /* 0x000fea0003800000 */
[----:B0-----:R-:W0:Y:S01]  /*0d00*/  LDC.64 R4, c[0x0][0x398] ;  /* 0x0000e600ff047b82 */ /* 0x001e220000000a00 */
[----:B------:R-:W-:-:S04]  /*0d10*/  IMAD R3, R0, 0x200, R3 ;  /* 0x0000020000037824 */ /* 0x000fc800078e0203 */
[----:B0-----:R-:W-:-:S05]  /*0d20*/  IMAD.WIDE.U32 R2, R3, 0x8, R4 ;  /* 0x0000000803027825 */ /* 0x001fca00078e0004 */
[----:B-----5:R-:W-:Y:S01]  /*0d30*/  STG.E.64 desc[UR6][R2.64], R8 ;  /* 0x0000000802007986 */ /* 0x020fe2000c101b06 */
[----:B------:R-:W-:Y:S05]  /*0d40*/  EXIT ;  /* 0x000000000000794d */ /* 0x000fea0003800000 */
        .weak           $__internal_38_$__cuda_sm20_div_s64
        .type           $__internal_38_$__cuda_sm20_div_s64,@function
        .size           $__internal_38_$__cuda_sm20_div_s64,(.L_x_23067 - $__internal_38_$__cuda_sm20_div_s64)
$__internal_38_$__cuda_sm20_div_s64:
[-C--:B------:R-:W-:Y:S01]  /*0d50*/  IADD3 R11, P1, PT, RZ, -R20.reuse, RZ ;  /* 0x80000014ff0b7210 */ /* 0x080fe20007f3e0ff */
[----:B------:R-:W-:Y:S01]  /*0d60*/  UIADD3 UR4, UPT, UPT, URZ, -UR8, URZ ;  /* 0x80000008ff047290 */ /* 0x000fe2000fffe0ff */
[----:B------:R-:W-:Y:S01]  /*0d70*/  ISETP.GE.AND P0, PT, R21, RZ, PT ;  /* 0x000000ff1500720c */ /* 0x000fe20003f06270 */
[----:B------:R-:W-:Y:S02]  /*0d80*/  UISETP.GE.AND UP0, UPT, UR9, URZ, UPT ;  /* 0x000000ff0900728c */ /* 0x000fe4000bf06270 */
[----:B------:R-:W-:Y:S01]  /*0d90*/  IMAD.X R12, RZ, RZ, ~R21, P1 ;  /* 0x000000ffff0c7224 */ /* 0x000fe200008e0e15 */
[----:B------:R-:W-:Y:S01]  /*0da0*/  SEL R10, R11, R20, !P0 ;  /* 0x000000140b0a7207 */ /* 0x000fe20004000000 */
[----:B------:R-:W-:Y:S02]  /*0db0*/  UIADD3 URZ, UP1, UPT, URZ, -UR8, URZ ;  /* 0x80000008ffff7290 */ /* 0x000fe4000ff3e0ff */
[----:B------:R-:W-:Y:S01]  /*0dc0*/  USEL UR4, UR4, UR8, !UP0 ;  /* 0x0000000804047287 */ /* 0x000fe2000c000000 */
[----:B------:R-:W-:Y:S01]  /*0dd0*/  SEL R11, R12, R21, !P0 ;  /* 0x000000150c0b7207 */ /* 0x000fe20004000000 */
[----:B------:R-:W-:-:S02]  /*0de0*/  UISETP.GE.AND UP2, UPT, UR9, URZ, UPT ;  /* 0x000000ff0900728c */ /* 0x000fc4000bf46270 */
[----:B------:R-:W-:Y:S01]  /*0df0*/  UIADD3.X UR5, UPT, UPT, URZ, ~UR9, URZ, UP1, !UPT ;  /* 0x80000009ff057290 */ /* 0x000fe20008ffe4ff */
[----:B------:R-:W0:Y:S03]  /*0e00*/  I2F.U64.RP R22, R10 ;  /* 0x0000000a00167312 */ /* 0x000e260000309000 */
[----:B------:R-:W-:-:S05]  /*0e10*/  USEL UR5, UR5, UR9, !UP2 ;  /* 0x0000000905057287 */ /* 0x000fca000d000000 */
        /* <DEDUP_REMOVED lines=22> */
[----:B------:R-:W-:-:S04]  /*0f80*/  IMAD.X R12, RZ, RZ, ~R12, P0 ;  /* 0x000000ffff0c7224 */ /* 0x000fc800000e0e0c */
[----:B------:R-:W-:-:S04]  /*0f90*/  IMAD.WIDE.U32 R18, P0, R19, R12, R18 ;  /* 0x0000000c13127225 */ /* 0x000fc80007800012 */
[----:B------:R-:W-:-:S04]  /*0fa0*/  IMAD.HI.U32 R19, P1, R23, R13, R18 ;  /* 0x0000000d17137227 */ /* 0x000fc80007820012 */
[----:B------:R-:W-:Y:S02]  /*0fb0*/  HFMA2 R13, -RZ, RZ, 0, 0 ;  /* 0x00000000ff0d7431 */ /* 0x000fe400000001ff */
[CC--:B------:R-:W-:Y:S02]  /*0fc0*/  IMAD R18, R23.reuse, R12.reuse, RZ ;  /* 0x0000000c17127224 */ /* 0x0c0fe400078e02ff */
[----:B------:R-:W-:-:S03]  /*0fd0*/  IMAD.HI.U32 R12, R23, R12, RZ ;  /* 0x0000000c170c7227 */ /* 0x000fc600078e00ff */
[----:B------:R-:W-:Y:S01]  /*0fe0*/  IADD3 R19, P2, PT, R18, R19, RZ ;  /* 0x0000001312137210 */ /* 0x000fe20007f5e0ff */
[----:B------:R-:W-:-:S04]  /*0ff0*/  IMAD.X R23, R12, 0x1, R23, P0 ;  /* 0x000000010c177824 */ /* 0x000fc800000e0617 */
[----:B------:R-:W-:Y:S01]  /*1000*/  IMAD.HI.U32 R12, R19, UR4, RZ ;  /* 0x00000004130c7c27 */ /* 0x000fe2000f8e00ff */
[----:B------:R-:W-:-:S03]  /*1010*/  IADD3.X R23, PT, PT, RZ, RZ, R23, P2, P1 ;  /* 0x000000ffff177210 */ /* 0x000fc600017e2417 */
[----:B------:R-:W-:-:S04]  /*1020*/  IMAD.WIDE.U32 R12, R19, UR5, R12 ;  /* 0x00000005130c7c25 */ /* 0x000fc8000f8e000c */
[C---:B------:R-:W-:Y:S02]  /*1030*/  IMAD R19, R23.reuse, UR5, RZ ;  /* 0x0000000517137c24 */ /* 0x040fe4000f8e02ff */
[----:B------:R-:W-:-:S04]  /*1040*/  IMAD.HI.U32 R12, P0, R23, UR4, R12 ;  /* 0x00000004170c7c27 */ /* 0x000fc8000f80000c */
[----:B------:R-:W-:Y:S01]  /*1050*/  IMAD.HI.U32 R23, R23, UR5, RZ ;  /* 0x0000000517177c27 */ /* 0x000fe2000f8e00ff */
[----:B------:R-:W-:-:S03]  /*1060*/  IADD3 R19, P1, PT, R19, R12, RZ ;  /* 0x0000000c13137210 */ /* 0x000fc60007f3e0ff */
[----:B------:R-:W-:Y:S02]  /*1070*/  IMAD.X R23, RZ, RZ, R23, P0 ;  /* 0x000000ffff177224 */ /* 0x000fe400000e0617 */
[----:B------:R-:W-:-:S04]  /*1080*/  IMAD.WIDE.U32 R12, R19, R10, RZ ;  /* 0x0000000a130c7225 */ /* 0x000fc800078e00ff */
[----:B------:R-:W-:Y:S02]  /*1090*/  IMAD.X R23, RZ, RZ, R23, P1 ;  /* 0x000000ffff177224 */ /* 0x000fe400008e0617 */
[C---:B------:R-:W-:Y:S01]  /*10a0*/  IMAD R18, R19.reuse, R11, R13 ;  /* 0x0000000b13127224 */ /* 0x040fe200078e020d */
[----:B------:R-:W-:Y:S02]  /*10b0*/  IADD3 R13, P1, PT, -R12, UR4, RZ ;  /* 0x000000040c0d7c10 */ /* 0x000fe4000ff3e1ff */
[----:B------:R-:W-:Y:S01]  /*10c0*/  IADD3 R12, P2, PT, R19, 0x1, RZ ;  /* 0x00000001130c7810 */ /* 0x000fe20007f5e0ff */
[-C--:B------:R-:W-:Y:S01]  /*10d0*/  IMAD R18, R23, R10.reuse, R18 ;  /* 0x0000000a17127224 */ /* 0x080fe200078e0212 */
[----:B------:R-:W-:-:S04]  /*10e0*/  ISETP.GE.U32.AND P0, PT, R13, R10, PT ;  /* 0x0000000a0d00720c */ /* 0x000fc80003f06070 */
[----:B------:R-:W-:Y:S02]  /*10f0*/  IADD3.X R25, PT, PT, ~R18, UR5, RZ, P1, !PT ;  /* 0x0000000512197c10 */ /* 0x000fe40008ffe5ff */
[----:B------:R-:W-:Y:S02]  /*1100*/  IADD3 R18, P1, PT, R13, -R10, RZ ;  /* 0x8000000a0d127210 */ /* 0x000fe40007f3e0ff */
[CC--:B------:R-:W-:Y:S02]  /*1110*/  ISETP.GE.U32.AND.EX P0, PT, R25.reuse, R11.reuse, PT, P0 ;  /* 0x0000000b1900720c */ /* 0x0c0fe40003f06100 */
[----:B------:R-:W-:Y:S02]  /*1120*/  IADD3.X R22, PT, PT, R25, ~R11, RZ, P1, !PT ;  /* 0x8000000b19167210 */ /* 0x000fe40000ffe4ff */
[----:B------:R-:W-:Y:S01]  /*1130*/  SEL R13, R18, R13, P0 ;  /* 0x0000000d120d7207 */ /* 0x000fe20000000000 */
[----:B------:R-:W-:Y:S01]  /*1140*/  IMAD.X R18, RZ, RZ, R23, P2 ;  /* 0x000000ffff127224 */ /* 0x000fe200010e0617 */
[----:B------:R-:W-:-:S02]  /*1150*/  SEL R19, R12, R19, P0 ;  /* 0x000000130c137207 */ /* 0x000fc40000000000 */
[----:B------:R-:W-:Y:S02]  /*1160*/  SEL R25, R22, R25, P0 ;  /* 0x0000001916197207 */ /* 0x000fe40000000000 */
[----:B------:R-:W-:Y:S02]  /*1170*/  ISETP.GE.U32.AND P1, PT, R13, R10, PT ;  /* 0x0000000a0d00720c */ /* 0x000fe40003f26070 */
[----:B------:R-:W-:Y:S02]  /*1180*/  SEL R18, R18, R23, P0 ;  /* 0x0000001712127207 */ /* 0x000fe40000000000 */
[----:B------:R-:W-:Y:S02]  /*1190*/  IADD3 R12, P2, PT, R19, 0x1, RZ ;  /* 0x00000001130c7810 */ /* 0x000fe40007f5e0ff */
[----:B------:R-:W-:Y:S02]  /*11a0*/  ISETP.GE.U32.AND.EX P0, PT, R25, R11, PT, P1 ;  /* 0x0000000b1900720c */ /* 0x000fe40003f06110 */
[----:B------:R-:W-:Y:S01]  /*11b0*/  LOP3.LUT R10, R21, UR9, RZ, 0x3c, !PT ;  /* 0x00000009150a7c12 */ /* 0x000fe2000f8e3cff */
[----:B------:R-:W-:Y:S01]  /*11c0*/  IMAD.X R13, RZ, RZ, R18, P2 ;  /* 0x000000ffff0d7224 */ /* 0x000fe200010e0612 */
[----:B------:R-:W-:-:S02]  /*11d0*/  SEL R12, R12, R19, P0 ;  /* 0x000000130c0c7207 */ /* 0x000fc40000000000 */
[----:B------:R-:W-:Y:S02]  /*11e0*/  ISETP.GE.AND P1, PT, R10, RZ, PT ;  /* 0x000000ff0a00720c */ /* 0x000fe40003f26270 */
[----:B------:R-:W-:Y:S02]  /*11f0*/  SEL R13, R13, R18, P0 ;  /* 0x000000120d0d7207 */ /* 0x000fe40000000000 */
[-C--:B------:R-:W-:Y:S02]  /*1200*/  IADD3 R11, P2, PT, RZ, -R12.reuse, RZ ;  /* 0x8000000cff0b7210 */ /* 0x080fe40007f5e0ff */
[----:B------:R-:W-:Y:S02]  /*1210*/  ISETP.NE.U32.AND P0, PT, R20, RZ, PT ;  /* 0x000000ff1400720c */ /* 0x000fe40003f05070 */
[----:B------:R-:W-:Y:S02]  /*1220*/  IADD3.X R10, PT, PT, RZ, ~R13, RZ, P2, !PT ;  /* 0x8000000dff0a7210 */ /* 0x000fe400017fe4ff */
[----:B------:R-:W-:-:S02]  /*1230*/  SEL R12, R11, R12, !P1 ;  /* 0x0000000c0b0c7207 */ /* 0x000fc40004800000 */
[----:B------:R-:W-:Y:S01]  /*1240*/  SEL R13, R10, R13, !P1 ;  /* 0x0000000d0a0d7207 */ /* 0x000fe20004800000 */
[----:B------:R-:W-:Y:S01]  /*1250*/  IMAD.MOV.U32 R10, RZ, RZ, R4 ;  /* 0x000000ffff0a7224 */ /* 0x000fe200078e0004 */
[----:B------:R-:W-:Y:S02]  /*1260*/  MOV R11, 0x0 ;  /* 0x00000000000b7802 */ /* 0x000fe40000000f00 */
[----:B------:R-:W-:-:S04]  /*1270*/  ISETP.NE.AND.EX P0, PT, R21, RZ, PT, P0 ;  /* 0x000000ff1500720c */ /* 0x000fc80003f05300 */
[----:B------:R-:W-:Y:S02]  /*1280*/  SEL R12, R12, 0xffffffff, P0 ;  /* 0xffffffff0c0c7807 */ /* 0x000fe40000000000 */
[----:B------:R-:W-:Y:S01]  /*1290*/  SEL R13, R13, 0xffffffff, P0 ;  /* 0xffffffff0d0d7807 */ /* 0x000fe20000000000 */
[----:B------:R-:W-:Y:S06]  /*12a0*/  RET.REL.NODEC R10 `(_ZN2at6native27unrolled_elementwise_kernelINS0_13AUnaryFunctorIlllZZZNS0_15binary_internal21div_trunc_kernel_cudaERNS_18TensorIteratorBaseEENKUlvE_clEvENKUlvE2_clEvEUlllE_EESt5arrayIPcLm2EELi4E23TrivialOffsetCalculatorILi1EjESE_NS0_6memory15LoadWithoutCastENSF_16StoreWithoutCastEEEviT_T0_T2_T3_T4_T5_) ;  /* 0xffffffec0a547950 */ /* 0x000fec0003c3ffff */
.L_x_16013:
        /* <DEDUP_REMOVED lines=13> */
.L_x_23067:


//--------------------- .text._ZN2at6native29vectorized_elementwise_kernelILi2ENS0_13AUnaryFunctorIlllZZZNS0_15binary_internal21div_trunc_kernel_cudaERNS_18TensorIteratorBaseEENKUlvE_clEvENKUlvE2_clEvEUlllE_EESt5arrayIPcLm2EEEEviT0_T1_ --------------------------
	.section	.text._ZN2at6native29vectorized_elementwise_kernelILi2ENS0_13AUnaryFunctorIlllZZZNS0_15binary_internal21div_trunc_kernel_cudaERNS_18TensorIteratorBaseEENKUlvE_clEvENKUlvE2_clEvEUlllE_EESt5arrayIPcLm2EEEEviT0_T1_,"ax",@progbits
	.align	128
        .global         _ZN2at6native29vectorized_elementwise_kernelILi2ENS0_13AUnaryFunctorIlllZZZNS0_15binary_internal21div_trunc_kernel_cudaERNS_18TensorIteratorBaseEENKUlvE_clEvENKUlvE2_clEvEUlllE_EESt5arrayIPcLm2EEEEviT0_T1_
        .type           _ZN2at6native29vectorized_elementwise_kernelILi2ENS0_13AUnaryFunctorIlllZZZNS0_15binary_internal21div_trunc_kernel_cudaERNS_18TensorIteratorBaseEENKUlvE_clEvENKUlvE2_clEvEUlllE_EESt5arrayIPcLm2EEEEviT0_T1_,@function
        .size           _ZN2at6native29vectorized_elementwise_kernelILi2ENS0_13AUnaryFunctorIlllZZZNS0_15binary_internal21div_trunc_kernel_cudaERNS_18TensorIteratorBaseEENKUlvE_clEvENKUlvE2_clEvEUlllE_EESt5arrayIPcLm2EEEEviT0_T1_,(.L_x_23068 - _ZN2at6native29vectorized_elementwise_kernelILi2ENS0_13AUnaryFunctorIlllZZZNS0_15binary_internal21div_trunc_kernel_cudaERNS_18TensorIteratorBaseEENKUlvE_clEvENKUlvE2_clEvEUlllE_EESt5arrayIPcLm2EEEEviT0_T1_)
        .other          _ZN2at6native29vectorized_elementwise_kernelILi2ENS0_13AUnaryFunctorIlllZZZNS0_15binary_internal21div_trunc_kernel_cudaERNS_18TensorIteratorBaseEENKUlvE_clEvENKUlvE2_clEvEUlllE_EESt5arrayIPcLm2EEEEviT0_T1_,@"STO_CUDA_ENTRY STV_DEFAULT"
_ZN2at6native29vectorized_elementwise_kernelILi2ENS0_13AUnaryFunctorIlllZZZNS0_15binary_internal21div_trunc_kernel_cudaERNS_18TensorIteratorBaseEENKUlvE_clEvENKUlvE2_clEvEUlllE_EESt5arrayIPcLm2EEEEviT0_T1_:
.text._ZN2at6native29vectorized_elementwise_kernelILi2ENS0_13AUnaryFunctorIlllZZZNS0_15binary_internal21div_trunc_kernel_cudaERNS_18TensorIteratorBaseEENKUlvE_clEvENKUlvE2_clEvEUlllE_EESt5arrayIPcLm2EEEEviT0_T1_:
        /* <DEDUP_REMOVED lines=37> */
[----:B------:R-:W4:Y:S04]  /*0250*/  @!P1 LDC.64 R12, c[0x0][0x3a0] ;  /* 0x0000e800ff0c9b82 */ /* 0x000f280000000a00 */
[----:B------:R-:W-:-:S13]  /*0260*/  ISETP.GE.U32.AND P0, PT, R0, R9, PT ;  /* 0x000000090000720c */ /* 0x000fda0003f06070 */
[----:B------:R-:W-:Y:S01]  /*0270*/  @!P0 IADD3 R17, PT, PT, R30, R0, RZ ;  /* 0x000000001e118210 */ /* 0x000fe20007ffe0ff */
[----:B------:R-:W-:Y:S01]  /*0280*/  @!P0 VIADD R0, R0, 0x80 ;  /* 0x0000008000008836 */ /* 0x000fe20000000000 */
[----:B------:R-:W2:Y:S04]  /*0290*/  @!P0 LDC.64 R6, c[0x0][0x3a0] ;  /* 0x0000e800ff068b82 */ /* 0x000ea80000000a00 */
[----:B------:R-:W-:-:S13]  /*02a0*/  ISETP.GE.U32.AND P6, PT, R0, R9, PT ;  /* 0x000000090000720c */ /* 0x000fda0003fc6070 */
[----:B------:R-:W4:Y:S01]  /*02b0*/  @!P6 LDC.64 R10, c[0x0][0x3a0] ;  /* 0x0000e800ff0aeb82 */ /* 0x000f220000000a00 */
[----:B-1----:R-:W-:-:S04]  /*02c0*/  @!P5 IMAD.WIDE.U32 R26, R31, 0x8, R26 ;  /* 0x000000081f1ad825 */ /* 0x002fc800078e001a */
[----:B------:R-:W-:Y:S02]  /*02d0*/  @!P6 IMAD.IADD R31, R30, 0x1, R0 ;  /* 0x000000011e1fe824 */ /* 0x000fe400078e0200 */
[----:B---3--:R-:W-:Y:S01]  /*02e0*/  @!P3 IMAD.WIDE.U32 R2, R29, 0x8, R2 ;  /* 0x000000081d02b825 */ /* 0x008fe200078e0002 */
[----:B0-----:R-:W-:-:S03]  /*02f0*/  CS2R R20, SRZ ;  /* 0x0000000000147805 */ /* 0x001fc6000001ff00 */
[----:B--2---:R-:W-:Y:S01]  /*0300*/  @!P0 IMAD.WIDE.U32 R34, R17, 0x8, R6 ;  /* 0x0000000811228825 */ /* 0x004fe200078e0006 */
[----:B------:R-:W-:-:S03]  /*0310*/  CS2R R16, SRZ ;  /* 0x0000000000107805 */ /* 0x000fc6000001ff00 */
[----:B------:R-:W-:Y:S01]  /*0320*/  @!P4 IMAD.WIDE.U32 R32, R33, 0x8, R18 ;  /* 0x000000082120c825 */ /* 0x000fe200078e0012 */
[----:B------:R-:W-:-:S03]  /*0330*/  CS2R R18, SRZ ;  /* 0x0000000000127805 */ /* 0x000fc6000001ff00 */
[----:B----4-:R-:W-:Y:S01]  /*0340*/  @!P2 IMAD.WIDE.U32 R4, R23, 0x8, R4 ;  /* 0x000000081704a825 */ /* 0x010fe200078e0004 */
[----:B------:R-:W-:Y:S01]  /*0350*/  CS2R R22, SRZ ;  /* 0x0000000000167805 */ /* 0x000fe2000001ff00 */
[----:B------:R0:W5:Y:S02]  /*0360*/  @!P4 LDG.E.64 R20, desc[UR6][R32.64] ;  /* 0x000000062014c981 */ /* 0x000164000c1e1b00 */
[----:B------:R-:W-:Y:S01]  /*0370*/  @!P1 IMAD.WIDE.U32 R28, R15, 0x8, R12 ;  /* 0x000000080f1c9825 */ /* 0x000fe200078e000c */
[----:B------:R-:W-:Y:S01]  /*0380*/  CS2R R12, SRZ ;  /* 0x00000000000c7805 */ /* 0x000fe2000001ff00 */
[----:B------:R0:W5:Y:S02]  /*0390*/  @!P5 LDG.E.64 R18, desc[UR6][R26.64] ;  /* 0x000000061a12d981 */ /* 0x000164000c1e1b00 */
[----:B------:R-:W-:Y:S01]  /*03a0*/  @!P6 IMAD.WIDE.U32 R6, R31, 0x8, R10 ;  /* 0x000000081f06e825 */ /* 0x000fe200078e000a */
[----:B------:R-:W-:Y:S01]  /*03b0*/  CS2R R10, SRZ ;  /* 0x00000000000a7805 */ /* 0x000fe2000001ff00 */
[----:B------:R0:W5:Y:S04]  /*03c0*/  @!P3 LDG.E.64 R22, desc[UR6][R2.64] ;  /* 0x000000060216b981 */ /* 0x000168000c1e1b00 */
        /* <DEDUP_REMOVED lines=33> */
.L_x_16017:
[----:B------:R-:W-:Y:S01]  /*05e0*/  IMAD.MOV.U32 R0, RZ, RZ, R24 ;  /* 0x000000ffff007224 */ /* 0x000fe200078e0018 */
[----:B------:R-:W-:-:S07]  /*05f0*/  MOV R24, 0x610 ;  /* 0x0000061000187802 */ /* 0x000fce0000000f00 */
[----:B------:R-:W-:Y:S05]  /*0600*/  CALL.REL.NOINC `($__internal_39_$__cuda_sm20_div_s64) ;  /* 0x0000002400847944 */ /* 0x000fea0003c00000 */
[----:B------:R-:W-:Y:S01]  /*0610*/  MOV R26, R0 ;  /* 0x00000000001a7202 */ /* 0x000fe20000000f00 */
[----:B------:R-:W-:-:S07]  /*0620*/  IMAD.MOV.U32 R27, RZ, RZ, R3 ;  /* 0x000000ffff1b7224 */ /* 0x000fce00078e0003 */
.L_x_16016:
[----:B------:R-:W-:Y:S05]  /*0630*/  BSYNC.RECONVERGENT B0 ;  /* 0x0000000000007941 */ /* 0x000fea0003800200 */
.L_x_16015:
        /* <DEDUP_REMOVED lines=30> */
.L_x_16020:
[----:B------:R-:W-:Y:S01]  /*0820*/  MOV R0, R18 ;  /* 0x0000001200007202 */ /* 0x000fe20000000f00 */
[----:B------:R-:W-:Y:S01]  /*0830*/  IMAD.MOV.U32 R25, RZ, RZ, R19 ;  /* 0x000000ffff197224 */ /* 0x000fe200078e0013 */
[----:B------:R-:W-:-:S07]  /*0840*/  MOV R24, 0x860 ;  /* 0x0000086000187802 */ /* 0x000fce0000000f00 */
[----:B------:R-:W-:Y:S05]  /*0850*/  CALL.REL.NOINC `($__internal_39_$__cuda_sm20_div_s64) ;  /* 0x0000002000f07944 */ /* 0x000fea0003c00000 */
[----:B------:R-:W-:Y:S01]  /*0860*/  IMAD.MOV.U32 R18, RZ, RZ, R0 ;  /* 0x000000ffff127224 */ /* 0x000fe200078e0000 */
[----:B------:R-:W-:-:S07]  /*0870*/  MOV R19, R3 ;  /* 0x0000000300137202 */ /* 0x000fce0000000f00 */
.L_x_16019:
[----:B------:R-:W-:Y:S05]  /*0880*/  BSYNC.RECONVERGENT B0 ;  /* 0x0000000000007941 */ /* 0x000fea0003800200 */
.L_x_16018:
        /* <DEDUP_REMOVED lines=30> */
.L_x_16023:
[----:B------:R-:W-:Y:S01]  /*0a70*/  IMAD.MOV.U32 R0, RZ, RZ, R20 ;  /* 0x000000ffff007224 */ /* 0x000fe200078e0014 */
[----:B------:R-:W-:Y:S02]  /*0a80*/  MOV R25, R21 ;  /* 0x0000001500197202 */ /* 0x000fe40000000f00 */
[----:B------:R-:W-:-:S07]  /*0a90*/  MOV R24, 0xab0 ;  /* 0x00000ab000187802 */ /* 0x000fce0000000f00 */
[----:B------:R-:W-:Y:S05]  /*0aa0*/  CALL.REL.NOINC `($__internal_39_$__cuda_sm20_div_s64) ;  /* 0x00000020005c7944 */ /* 0x000fea0003c00000 */
[----:B------:R-:W-:Y:S02]  /*0ab0*/  IMAD.MOV.U32 R20, RZ, RZ, R0 ;  /* 0x000000ffff147224 */ /* 0x000fe400078e0000 */
[----:B------:R-:W-:-:S07]  /*0ac0*/  IMAD.MOV.U32 R21, RZ, RZ, R3 ;  /* 0x000000ffff157224 */ /* 0x000fce00078e0003 */
.L_x_16022:
[----:B------:R-:W-:Y:S05]  /*0ad0*/  BSYNC.RECONVERGENT B0 ;  /* 0x0000000000007941 */ /* 0x000fea0003800200 */
.L_x_16021:
        /* <DEDUP_REMOVED lines=30> */
.L_x_16026:
[----:B------:R-:W-:Y:S01]  /*0cc0*/  IMAD.MOV.U32 R0, RZ, RZ, R22 ;  /* 0x000000ffff007224 */ /* 0x000fe200078e0016 */
[----:B------:R-:W-:Y:S01]  /*0cd0*/  MOV R24, 0xd00 ;  /* 0x00000d0000187802 */ /* 0x000fe20000000f00 */
[----:B------:R-:W-:-:S07]  /*0ce0*/  IMAD.MOV.U32 R25, RZ, RZ, R23 ;  /* 0x000000ffff197224 */ /* 0x000fce00078e0017 */
[----:B------:R-:W-:Y:S05]  /*0cf0*/  CALL.REL.NOINC `($__internal_39_$__cuda_sm20_div_s64) ;  /* 0x0000001c00c87944 */ /* 0x000fea0003c00000 */
[----:B------:R-:W-:Y:S01]  /*0d00*/  MOV R22, R0 ;  /* 0x0000000000167202 */ /* 0x000fe20000000f00 */
[----:B------:R-:W-:-:S07]  /*0d10*/  IMAD.MOV.U32 R23, RZ, RZ, R3 ;  /* 0x000000ffff177224 */ /* 0x000fce00078e0003 */
.L_x_16025:
[----:B------:R-:W-:Y:S05]  /*0d20*/  BSYNC.RECONVERGENT B0 ;  /* 0x0000000000007941 */ /* 0x000fea0003800200 */
.L_x_16024:
        /* <DEDUP_REMOVED lines=30> */
.L_x_16029:
[----:B------:R-:W-:Y:S01]  /*0f10*/  MOV R0, R10 ;  /* 0x0000000a00007202 */ /* 0x000fe20000000f00 */
[----:B------:R-:W-:Y:S01]  /*0f20*/  IMAD.MOV.U32 R25, RZ, RZ, R11 ;  /* 0x000000ffff197224 */ /* 0x000fe200078e000b */
[----:B------:R-:W-:-:S07]  /*0f30*/  MOV R24, 0xf50 ;  /* 0x00000f5000187802 */ /* 0x000fce0000000f00 */
[----:B------:R-:W-:Y:S05]  /*0f40*/  CALL.REL.NOINC `($__internal_39_$__cuda_sm20_div_s64) ;  /* 0x0000001c00347944 */ /* 0x000fea0003c00000 */
[----:B------:R-:W-:Y:S01]  /*0f50*/  IMAD.MOV.U32 R10, RZ, RZ, R0 ;  /* 0x000000ffff0a7224 */ /* 0x000fe200078e0000 */
[----:B------:R-:W-:-:S07]  /*0f60*/  MOV R11, R3 ;  /* 0x00000003000b7202 */ /* 0x000fce0000000f00 */
.L_x_16028:
[----:B------:R-:W-:Y:S05]  /*0f70*/  BSYNC.RECONVERGENT B0 ;  /* 0x0000000000007941 */ /* 0x000fea0003800200 */
.L_x_16027:
        /* <DEDUP_REMOVED lines=30> */
.L_x_16032:
[----:B------:R-:W-:Y:S01]  /*1160*/  IMAD.MOV.U32 R0, RZ, RZ, R12 ;  /* 0x000000ffff007224 */ /* 0x000fe200078e000c */
[----:B------:R-:W-:Y:S02]  /*1170*/  MOV R25, R13 ;  /* 0x0000000d00197202 */ /* 0x000fe40000000f00 */
[----:B------:R-:W-:-:S07]  /*1180*/  MOV R24, 0x11a0 ;  /* 0x000011a000187802 */ /* 0x000fce0000000f00 */
[----:B------:R-:W-:Y:S05]  /*1190*/  CALL.REL.NOINC `($__internal_39_$__cuda_sm20_div_s64) ;  /* 0x0000001800a07944 */ /* 0x000fea0003c00000 */
[----:B------:R-:W-:Y:S02]  /*11a0*/  IMAD.MOV.U32 R12, RZ, RZ, R0 ;  /* 0x000000ffff0c7224 */ /* 0x000fe400078e0000 */
[----:B------:R-:W-:-:S07]  /*11b0*/  IMAD.MOV.U32 R13, RZ, RZ, R3 ;  /* 0x000000ffff0d7224 */ /* 0x000fce00078e0003 */
.L_x_16031:
[----:B------:R-:W-:Y:S05]  /*11c0*/  BSYNC.RECONVERGENT B0 ;  /* 0x0000000000007941 */ /* 0x000fea0003800200 */
.L_x_16030:
        /* <DEDUP_REMOVED lines=30> */
.L_x_16035:
[----:B------:R-:W-:Y:S01]  /*13b0*/  IMAD.MOV.U32 R0, RZ, RZ, R14 ;  /* 0x000000ffff007224 */ /* 0x000fe200078e000e */
[----:B------:R-:W-:Y:S01]  /*13c0*/  MOV R24, 0x13f0 ;  /* 0x000013f000187802 */ /* 0x000fe20000000f00 */
[----:B------:R-:W-:-:S07]  /*13d0*/  IMAD.MOV.U32 R25, RZ, RZ, R15 ;  /* 0x000000ffff197224 */ /* 0x000fce00078e000f */
[----:B------:R-:W-:Y:S05]  /*13e0*/  CALL.REL.NOINC `($__internal_39_$__cuda_sm20_div_s64) ;  /* 0x00000018000c7944 */ /* 0x000fea0003c00000 */
[----:B------:R-:W-:Y:S01]  /*13f0*/  MOV R14, R0 ;  /* 0x00000000000e7202 */ /* 0x000fe20000000f00 */
[----:B------:R-:W-:-:S07]  /*1400*/  IMAD.MOV.U32 R15, RZ, RZ, R3 ;  /* 0x000000ffff0f7224 */ /* 0x000fce00078e0003 */
.L_x_16034:
[----:B------:R-:W-:Y:S05]  /*1410*/  BSYNC.RECONVERGENT B0 ;  /* 0x0000000000007941 */ /* 0x000fea0003800200 */
.L_x_16033:
        /* <DEDUP_REMOVED lines=27> */
[----:B------:R-:W-:Y:S01]  /*15d0*/  @!P2 LOP3.LUT R2, RZ, R16, RZ, 0x33, !PT ;  /* 0x00000010ff02a212 */ /* 0x000fe200078e33ff */
[----:B------:R-:W-:Y:S06]  /*15e0*/  BRA `(.L_x_16037) ;  /* 0x0000000000147947 */ /* 0x000fec0003800000 */
.L_x_16038:
[----:B------:R-:W-:Y:S01]  /*15f0*/  IMAD.MOV.U32 R0, RZ, RZ, R16 ;  /* 0x000000ffff007224 */ /* 0x000fe200078e0010 */
[----:B------:R-:W-:Y:S02]  /*1600*/  MOV R25, R17 ;  /* 0x0000001100197202 */ /* 0x000fe40000000f00 */
[----:B------:R-:W-:-:S07]  /*1610*/  MOV R24, 0x1630 ;  /* 0x0000163000187802 */ /* 0x000fce0000000f00 */
[----:B------:R-:W-:Y:S05]  /*1620*/  CALL.REL.NOINC `($__internal_39_$__cuda_sm20_div_s64) ;  /* 0x00000014007c7944 */ /* 0x000fea0003c00000 */
[----:B------:R-:W-:-:S07]  /*1630*/  IMAD.MOV.U32 R2, RZ, RZ, R0 ;  /* 0x000000ffff027224 */ /* 0x000fce00078e0000 */
.L_x_16037:
[----:B------:R-:W-:Y:S05]  /*1640*/  BSYNC.RECONVERGENT B0 ;  /* 0x0000000000007941 */ /* 0x000fea0003800200 */
.L_x_16036:
[----:B------:R-:W-:Y:S01]  /*1650*/  ISETP.GE.U32.AND P0, PT, R8, R9, PT ;  /* 0x000000090800720c */ /* 0x000fe20003f06070 */
[----:B------:R-:W-:Y:S04]  /*1660*/  BSSY.RECONVERGENT B0, `(.L_x_16039) ;  /* 0x0000033000007945 */ /* 0x000fe80003800200 */
[----:B------:R-:W-:Y:S08]  /*1670*/  BSSY.RELIABLE B1, `(.L_x_16040) ;  /* 0x000002b000017945 */ /* 0x000ff00003800100 */
[----:B------:R-:W-:Y:S05]  /*1680*/  @P0 BRA `(.L_x_16041) ;  /* 0x0000000000300947 */ /* 0x000fea0003800000 */
[----:B------:R-:W0:Y:S01]  /*1690*/  LDC.64 R4, c[0x0][0x398] ;  /* 0x0000e600ff047b82 */ /* 0x000e220000000a00 */
[----:B------:R-:W-:Y:S01]  /*16a0*/  IMAD.IADD R7, R30, 0x1, R8 ;  /* 0x000000011e077824 */ /* 0x000fe200078e0208 */
[----:B------:R-:W-:-:S04]  /*16b0*/  MOV R8, R31 ;  /* 0x0000001f00087202 */ /* 0x000fc80000000f00 */
[----:B------:R-:W-:Y:S01]  /*16c0*/  ISETP.GE.U32.AND P0, PT, R8, R9, PT ;  /* 0x000000090800720c */ /* 0x000fe20003f06070 */
[----:B0-----:R-:W-:-:S05]  /*16d0*/  IMAD.WIDE.U32 R4, R7, 0x8, R4 ;  /* 0x0000000807047825 */ /* 0x001fca00078e0004 */
[----:B------:R0:W-:Y:S07]  /*16e0*/  STG.E.64 desc[UR6][R4.64], R26 ;  /* 0x0000001a04007986 */ /* 0x0001ee000c101b06 */
[----:B------:R-:W-:Y:S05]  /*16f0*/  @P0 BRA `(.L_x_16042) ;  /* 0x0000000000300947 */ /* 0x000fea0003800000 */
[----:B0-----:R-:W0:Y:S01]  /*1700*/  LDC.64 R4, c[0x0][0x398] ;  /* 0x0000e600ff047b82 */ /* 0x001e220000000a00 */
[----:B------:R-:W-:Y:S02]  /*1710*/  IMAD.IADD R7, R30, 0x1, R8 ;  /* 0x000000011e077824 */ /* 0x000fe400078e0208 */
[----:B------:R-:W-:Y:S02]  /*1720*/  VIADD R8, R8, 0x80 ;  /* 0x0000008008087836 */ /* 0x000fe40000000000 */
[----:B0-----:R-:W-:-:S05]  /*1730*/  IMAD.WIDE.U32 R4, R7, 0x8, R4 ;  /* 0x0000000807047825 */ /* 0x001fca00078e0004 */
[----:B-----5:R0:W-:Y:S02]  /*1740*/  STG.E.64 desc[UR6][R4.64], R18 ;  /* 0x0000001204007986 */ /* 0x0201e4000c101b06 */
.L_x_16041:
[----:B------:R-:W-:-:S13]  /*1750*/  ISETP.GE.U32.AND P0, PT, R8, R9, PT ;  /* 0x000000090800720c */ /* 0x000fda0003f06070 */
[----:B------:R-:W-:Y:S05]  /*1760*/  @P0 BRA `(.L_x_16043) ;  /* 0x0000000000300947 */ /* 0x000fea0003800000 */
[----:B0-----:R-:W0:Y:S01]  /*1770*/  LDC.64 R4, c[0x0][0x398] ;  /* 0x0000e600ff047b82 */ /* 0x001e220000000a00 */
[----:B------:R-:W-:Y:S01]  /*1780*/  IADD3 R7, PT, PT, R30, R8, RZ ;  /* 0x000000081e077210 */ /* 0x000fe20007ffe0ff */
[----:B------:R-:W-:-:S04]  /*1790*/  VIADD R8, R8, 0x80 ;  /* 0x0000008008087836 */ /* 0x000fc80000000000 */
[----:B0-----:R-:W-:-:S05]  /*17a0*/  IMAD.WIDE.U32 R4, R7, 0x8, R4 ;  /* 0x0000000807047825 */ /* 0x001fca00078e0004 */
[----:B-----5:R1:W-:Y:S02]  /*17b0*/  STG.E.64 desc[UR6][R4.64], R20 ;  /* 0x0000001404007986 */ /* 0x0203e4000c101b06 */
.L_x_16042:
[----:B------:R-:W-:-:S13]  /*17c0*/  ISETP.GE.U32.AND P0, PT, R8, R9, PT ;  /* 0x000000090800720c */ /* 0x000fda0003f06070 */
[----:B------:R-:W-:Y:S05]  /*17d0*/  @P0 BRA `(.L_x_16044) ;  /* 0x0000000000300947 */ /* 0x000fea0003800000 */
[----:B01----:R-:W0:Y:S01]  /*17e0*/  LDC.64 R4, c[0x0][0x398] ;  /* 0x0000e600ff047b82 */ /* 0x003e220000000a00 */
[----:B------:R-:W-:Y:S01]  /*17f0*/  IMAD.IADD R7, R30, 0x1, R8 ;  /* 0x000000011e077824 */ /* 0x000fe200078e0208 */
[----:B------:R-:W-:-:S03]  /*1800*/  IADD3 R8, PT, PT, R8, 0x80, RZ ;  /* 0x0000008008087810 */ /* 0x000fc60007ffe0ff */
[----:B0-----:R-:W-:-:S05]  /*1810*/  IMAD.WIDE.U32 R4, R7, 0x8, R4 ;  /* 0x0000000807047825 */ /* 0x001fca00078e0004 */
[----:B-----5:R1:W-:Y:S02]  /*1820*/  STG.E.64 desc[UR6][R4.64], R22 ;  /* 0x0000001604007986 */ /* 0x0203e4000c101b06 */
.L_x_16043:
[----:B------:R-:W-:-:S13]  /*1830*/  ISETP.GE.U32.AND P0, PT, R8, R9, PT ;  /* 0x000000090800720c */ /* 0x000fda0003f06070 */
[----:B------:R-:W-:Y:S05]  /*1840*/  @P0 BRA `(.L_x_16045) ;  /* 0x0000000000340947 */ /* 0x000fea0003800000 */
[----:B01----:R-:W0:Y:S01]  /*1850*/  LDC.64 R4, c[0x0][0x398] ;  /* 0x0000e600ff047b82 */ /* 0x003e220000000a00 */
[----:B------:R-:W-:Y:S02]  /*1860*/  IMAD.IADD R7, R30, 0x1, R8 ;  /* 0x000000011e077824 */ /* 0x000fe400078e0208 */
[----:B------:R-:W-:Y:S02]  /*1870*/  VIADD R8, R8, 0x80 ;  /* 0x0000008008087836 */ /* 0x000fe40000000000 */
[----:B0-----:R-:W-:-:S05]  /*1880*/  IMAD.WIDE.U32 R4, R7, 0x8, R4 ;  /* 0x0000000807047825 */ /* 0x001fca00078e0004 */
[----:B-----5:R2:W-:Y:S02]  /*1890*/  STG.E.64 desc[UR6][R4.64], R10 ;  /* 0x0000000a04007986 */ /* 0x0205e4000c101b06 */
.L_x_16044:
[----:B------:R-:W-:-:S13]  /*18a0*/  ISETP.GE.U32.AND P0, PT, R8, R9, PT ;  /* 0x000000090800720c */ /* 0x000fda0003f06070 */
[----:B------:R-:W-:Y:S05]  /*18b0*/  @P0 BREAK.RELIABLE B1 ;  /* 0x0000000000010942 */ /* 0x000fea0003800100 */
[----:B------:R-:W-:Y:S05]  /*18c0*/  @P0 BRA `(.L_x_16046) ;  /* 0x0000000000300947 */ /* 0x000fea0003800000 */
[----:B012---:R-:W0:Y:S01]  /*18d0*/  LDC.64 R4, c[0x0][0x398] ;  /* 0x0000e600ff047b82 */ /* 0x007e220000000a00 */
[----:B------:R-:W-:Y:S01]  /*18e0*/  IADD3 R7, PT, PT, R30, R8, RZ ;  /* 0x000000081e077210 */ /* 0x000fe20007ffe0ff */
[----:B------:R-:W-:-:S04]  /*18f0*/  VIADD R8, R8, 0x80 ;  /* 0x0000008008087836 */ /* 0x000fc80000000000 */
[----:B0-----:R-:W-:-:S05]  /*1900*/  IMAD.WIDE.U32 R4, R7, 0x8, R4 ;  /* 0x0000000807047825 */ /* 0x001fca00078e0004 */
[----:B-----5:R2:W-:Y:S02]  /*1910*/  STG.E.64 desc[UR6][R4.64], R12 ;  /* 0x0000000c04007986 */ /* 0x0205e4000c101b06 */
.L_x_16045:
[----:B------:R-:W-:Y:S05]  /*1920*/  BSYNC.RELIABLE B1 ;  /* 0x0000000000017941 */ /* 0x000fea0003800100 */
.L_x_16040:
[----:B------:R-:W-:-:S13]  /*1930*/  ISETP.GE.U32.AND P0, PT, R8, R9, PT ;  /* 0x000000090800720c */ /* 0x000fda0003f06070 */
[----:B012---:R-:W0:Y:S01]  /*1940*/  @!P0 LDC.64 R4, c[0x0][0x398] ;  /* 0x0000e600ff048b82 */ /* 0x007e220000000a00 */
[----:B------:R-:W-:Y:S01]  /*1950*/  @!P0 IMAD.IADD R7, R30, 0x1, R8 ;  /* 0x000000011e078824 */ /* 0x000fe200078e0208 */
[----:B------:R-:W-:-:S03]  /*1960*/  @!P0 IADD3 R8, PT, PT, R8, 0x80, RZ ;  /* 0x0000008008088810 */ /* 0x000fc60007ffe0ff */
[----:B0-----:R-:W-:-:S05]  /*1970*/  @!P0 IMAD.WIDE.U32 R4, R7, 0x8, R4 ;  /* 0x0000000807048825 */ /* 0x001fca00078e0004 */
[----:B-----5:R3:W-:Y:S02]  /*1980*/  @!P0 STG.E.64 desc[UR6][R4.64], R14 ;  /* 0x0000000e04008986 */ /* 0x0207e4000c101b06 */
.L_x_16046:
[----:B------:R-:W-:Y:S05]  /*1990*/  BSYNC.RECONVERGENT B0 ;  /* 0x0000000000007941 */ /* 0x000fea0003800200 */
.L_x_16039:
[----:B------:R-:W-:Y:S05]  /*19a0*/  WARPSYNC.ALL ;  /* 0x0000000000007948 */ /* 0x000fea0003800000 */
[----:B------:R-:W-:-:S13]  /*19b0*/  ISETP.GE.U32.AND P0, PT, R8, R9, PT ;  /* 0x000000090800720c */ /* 0x000fda0003f06070 */
[----:B------:R-:W-:Y:S05]  /*19c0*/  @P0 EXIT ;  /* 0x000000000000094d */ /* 0x000fea0003800000 */
[----:B0123--:R-:W0:Y:S01]  /*19d0*/  LDC.64 R4, c[0x0][0x398] ;  /* 0x0000e600ff047b82 */ /* 0x00fe220000000a00 */
[----:B------:R-:W-:-:S04]  /*19e0*/  IMAD.IADD R7, R30, 0x1, R8 ;  /* 0x000000011e077824 */ /* 0x000fc800078e0208 */
[----:B0-----:R-:W-:-:S05]  /*19f0*/  IMAD.WIDE.U32 R4, R7, 0x8, R4 ;  /* 0x0000000807047825 */ /* 0x001fca00078e0004 */
[----:B------:R-:W-:Y:S01]  /*1a00*/  STG.E.64 desc[UR6][R4.64], R2 ;  /* 0x0000000204007986 */ /* 0x000fe2000c101b06 */
[----:B------:R-:W-:Y:S05]  /*1a10*/  EXIT ;  /* 0x000000000000794d */ /* 0x000fea0003800000 */
.L_x_16014:
        /* <DEDUP_REMOVED lines=13> */
[----:B------:R-:W0:Y:S01]  /*1af0*/  I2F.U32.RP R0, R16 ;  /* 0x0000001000007306 */ /* 0x000e220000209000 */
[----:B------:R-:W1:Y:S01]  /*1b00*/  LDCU UR4, c[0x0][0x390] ;  /* 0x00007200ff0477ac */ /* 0x000e620008000800 */
[----:B------:R-:W-:Y:S01]  /*1b10*/  IADD3 R5, PT, PT, RZ, -R16, RZ ;  /* 0x80000010ff057210 */ /* 0x000fe20007ffe0ff */
[----:B------:R-:W-:Y:S01]  /*1b20*/  IMAD.MOV.U32 R17, RZ, RZ, RZ ;  /* 0x000000ffff117224 */ /* 0x000fe200078e00ff */
[----:B------:R-:W-:-:S04]  /*1b30*/  ISETP.NE.U32.AND P2, PT, R16, RZ, PT ;  /* 0x000000ff1000720c */ /* 0x000fc80003f45070 */
[----:B0-----:R-:W0:Y:S02]  /*1b40*/  MUFU.RCP R0, R0 ;  /* 0x0000000000007308 */ /* 0x001e240000001000 */
[----:B0-----:R-:W-:-:S06]  /*1b50*/  VIADD R2, R0, 0xffffffe ;  /* 0x0ffffffe00027836 */ /* 0x001fcc0000000000 */
[----:B------:R0:W2:Y:S02]  /*1b60*/  F2I.FTZ.U32.TRUNC.NTZ R3, R2 ;  /* 0x0000000200037305 */ /* 0x0000a4000021f000 */
[----:B0-----:R-:W-:Y:S02]  /*1b70*/  IMAD.MOV.U32 R2, RZ, RZ, RZ ;  /* 0x000000ffff027224 */ /* 0x001fe400078e00ff */
[----:B--2---:R-:W-:-:S04]  /*1b80*/  IMAD R5, R5, R3, RZ ;  /* 0x0000000305057224 */ /* 0x004fc800078e02ff */
[----:B------:R-:W-:-:S06]  /*1b90*/  IMAD.HI.U32 R3, R3, R5, R2 ;  /* 0x0000000503037227 */ /* 0x000fcc00078e0002 */
[----:B-1----:R-:W-:-:S04]  /*1ba0*/  IMAD.HI.U32 R3, R3, UR4, RZ ;  /* 0x0000000403037c27 */ /* 0x002fc8000f8e00ff */
[----:B------:R-:W-:-:S04]  /*1bb0*/  IMAD.MOV R5, RZ, RZ, -R3 ;  /* 0x000000ffff057224 */ /* 0x000fc800078e0a03 */
[----:B------:R-:W-:-:S05]  /*1bc0*/  IMAD R5, R16, R5, UR4 ;  /* 0x0000000410057e24 */ /* 0x000fca000f8e0205 */
[----:B------:R-:W-:-:S13]  /*1bd0*/  ISETP.GE.U32.AND P0, PT, R5, R16, PT ;  /* 0x000000100500720c */ /* 0x000fda0003f06070 */
[----:B------:R-:W-:Y:S01]  /*1be0*/  @P0 IADD3 R5, PT, PT, -R16, R5, RZ ;  /* 0x0000000510050210 */ /* 0x000fe20007ffe1ff */
[----:B------:R-:W-:-:S03]  /*1bf0*/  @P0 VIADD R3, R3, 0x1 ;  /* 0x0000000103030836 */ /* 0x000fc60000000000 */
[----:B------:R-:W-:-:S13]  /*1c00*/  ISETP.GE.U32.AND P1, PT, R5, R16, PT ;  /* 0x000000100500720c */ /* 0x000fda0003f26070 */
[----:B------:R-:W-:Y:S01]  /*1c10*/  @P1 VIADD R3, R3, 0x1 ;  /* 0x0000000103031836 */ /* 0x000fe20000000000 */
[----:B------:R-:W-:-:S04]  /*1c20*/  @!P2 LOP3.LUT R3, RZ, R16, RZ, 0x33, !PT ;  /* 0x00000010ff03a212 */ /* 0x000fc800078e33ff */
[----:B------:R-:W-:Y:S01]  /*1c30*/  MOV R16, R3 ;  /* 0x0000000300107202 */ /* 0x000fe20000000f00 */
[----:B------:R-:W-:Y:S06]  /*1c40*/  BRA `(.L_x_16049) ;  /* 0x0000000000187947 */ /* 0x000fec0003800000 */
.L_x_16048:
[----:B------:R-:W-:Y:S01]  /*1c50*/  IMAD.MOV.U32 R0, RZ, RZ, R16 ;  /* 0x000000ffff007224 */ /* 0x000fe200078e0010 */
[----:B------:R-:W-:Y:S02]  /*1c60*/  MOV R25, R17 ;  /* 0x0000001100197202 */ /* 0x000fe40000000f00 */
[----:B------:R-:W-:-:S07]  /*1c70*/  MOV R24, 0x1c90 ;  /* 0x00001c9000187802 */ /* 0x000fce0000000f00 */
[----:B-----5:R-:W-:Y:S05]  /*1c80*/  CALL.REL.NOINC `($__internal_39_$__cuda_sm20_div_s64) ;  /* 0x0000000c00e47944 */ /* 0x020fea0003c00000 */
[----:B------:R-:W-:Y:S02]  /*1c90*/  IMAD.MOV.U32 R16, RZ, RZ, R0 ;  /* 0x000000ffff107224 */ /* 0x000fe400078e0000 */
[----:B------:R-:W-:-:S07]  /*1ca0*/  IMAD.MOV.U32 R17, RZ, RZ, R3 ;  /* 0x000000ffff117224 */ /* 0x000fce00078e0003 */
.L_x_16049:
[----:B------:R-:W-:Y:S05]  /*1cb0*/  BSYNC.RECONVERGENT B0 ;  /* 0x0000000000007941 */ /* 0x000fea0003800200 */
.L_x_16047:
[----:B------:R-:W0:Y:S01]  /*1cc0*/  LDCU UR4, c[0x0][0x394] ;  /* 0x00007280ff0477ac */ /* 0x000e220008000800 */
[----:B------:R-:W-:Y:S01]  /*1cd0*/  BSSY.RECONVERGENT B0, `(.L_x_16050) ;  /* 0x0000020000007945 */ /* 0x000fe20003800200 */
[----:B0-----:R-:W-:-:S04]  /*1ce0*/  LOP3.LUT R0, R19, UR4, RZ, 0xfc, !PT ;  /* 0x0000000413007c12 */ /* 0x001fc8000f8efcff */
[----:B------:R-:W-:-:S13]  /*1cf0*/  ISETP.NE.U32.AND P0, PT, R0, RZ, PT ;  /* 0x000000ff0000720c */ /* 0x000fda0003f05070 */
[----:B------:R-:W-:Y:S05]  /*1d00*/  @P0 BRA `(.L_x_16051) ;  /* 0x0000000000580947 */ /* 0x000fea0003800000 */
[----:B------:R-:W0:Y:S01]  /*1d10*/  I2F.U32.RP R0, R18 ;  /* 0x0000001200007306 */ /* 0x000e220000209000 */
[----:B------:R-:W1:Y:S01]  /*1d20*/  LDCU UR4, c[0x0][0x390] ;  /* 0x00007200ff0477ac */ /* 0x000e620008000800 */
[----:B------:R-:W-:Y:S01]  /*1d30*/  IMAD.MOV R5, RZ, RZ, -R18 ;  /* 0x000000ffff057224 */ /* 0x000fe200078e0a12 */
[----:B------:R-:W-:Y:S01]  /*1d40*/  ISETP.NE.U32.AND P2, PT, R18, RZ, PT ;  /* 0x000000ff1200720c */ /* 0x000fe20003f45070 */
[----:B------:R-:W-:-:S04]  /*1d50*/  IMAD.MOV.U32 R19, RZ, RZ, RZ ;  /* 0x000000ffff137224 */ /* 0x000fc800078e00ff */
        /* <DEDUP_REMOVED lines=17> */
.L_x_16051:
[----:B------:R-:W-:Y:S01]  /*1e70*/  MOV R0, R18 ;  /* 0x0000001200007202 */ /* 0x000fe20000000f00 */
[----:B------:R-:W-:Y:S01]  /*1e80*/  IMAD.MOV.U32 R25, RZ, RZ, R19 ;  /* 0x000000ffff197224 */ /* 0x000fe200078e0013 */
[----:B------:R-:W-:-:S07]  /*1e90*/  MOV R24, 0x1eb0 ;  /* 0x00001eb000187802 */ /* 0x000fce0000000f00 */
[----:B-----5:R-:W-:Y:S05]  /*1ea0*/  CALL.REL.NOINC `($__internal_39_$__cuda_sm20_div_s64) ;  /* 0x0000000c005c7944 */ /* 0x020fea0003c00000 */
[----:B------:R-:W-:Y:S01]  /*1eb0*/  IMAD.MOV.U32 R18, RZ, RZ, R0 ;  /* 0x000000ffff127224 */ /* 0x000fe200078e0000 */
[----:B------:R-:W-:-:S07]  /*1ec0*/  MOV R19, R3 ;  /* 0x0000000300137202 */ /* 0x000fce0000000f00 */
.L_x_16052:
[----:B------:R-:W-:Y:S05]  /*1ed0*/  BSYNC.RECONVERGENT B0 ;  /* 0x0000000000007941 */ /* 0x000fea0003800200 */
.L_x_16050:
[----:B------:R-:W0:Y:S01]  /*1ee0*/  LDCU UR4, c[0x0][0x394] ;  /* 0x00007280ff0477ac */ /* 0x000e220008000800 */
[----:B------:R-:W-:Y:S01]  /*1ef0*/  BSSY.RECONVERGENT B0, `(.L_x_16053) ;  /* 0x0000020000007945 */ /* 0x000fe20003800200 */
[----:B0----5:R-:W-:-:S04]  /*1f00*/  LOP3.LUT R0, R21, UR4, RZ, 0xfc, !PT ;  /* 0x0000000415007c12 */ /* 0x021fc8000f8efcff */
[----:B------:R-:W-:-:S13]  /*1f10*/  ISETP.NE.U32.AND P0, PT, R0, RZ, PT ;  /* 0x000000ff0000720c */ /* 0x000fda0003f05070 */
[----:B------:R-:W-:Y:S05]  /*1f20*/  @P0 BRA `(.L_x_16054) ;  /* 0x0000000000580947 */ /* 0x000fea0003800000 */
[----:B------:R-:W0:Y:S01]  /*1f30*/  I2F.U32.RP R0, R20 ;  /* 0x0000001400007306 */ /* 0x000e220000209000 */
[----:B------:R-:W1:Y:S01]  /*1f40*/  LDCU UR4, c[0x0][0x390] ;  /* 0x00007200ff0477ac */ /* 0x000e620008000800 */
[----:B------:R-:W-:Y:S01]  /*1f50*/  IMAD.MOV R5, RZ, RZ, -R20 ;  /* 0x000000ffff057224 */ /* 0x000fe200078e0a14 */
[----:B------:R-:W-:Y:S02]  /*1f60*/  ISETP.NE.U32.AND P2, PT, R20, RZ, PT ;  /* 0x000000ff1400720c */ /* 0x000fe40003f45070 */
[----:B------:R-:W-:-:S03]  /*1f70*/  MOV R21, RZ ;  /* 0x000000ff00157202 */ /* 0x000fc60000000f00 */
[----:B0-----:R-:W0:Y:S02]  /*1f80*/  MUFU.RCP R0, R0 ;  /* 0x0000000000007308 */ /* 0x001e240000001000 */
[----:B0-----:R-:W-:-:S06]  /*1f90*/  VIADD R2, R0, 0xffffffe ;  /* 0x0ffffffe00027836 */ /* 0x001fcc0000000000 */
        /* <DEDUP_REMOVED lines=15> */
.L_x_16054:
[----:B------:R-:W-:Y:S01]  /*2090*/  IMAD.MOV.U32 R0, RZ, RZ, R20 ;  /* 0x000000ffff007224 */ /* 0x000fe200078e0014 */
[----:B------:R-:W-:Y:S01]  /*20a0*/  MOV R24, 0x20d0 ;  /* 0x000020d000187802 */ /* 0x000fe20000000f00 */
[----:B------:R-:W-:-:S07]  /*20b0*/  IMAD.MOV.U32 R25, RZ, RZ, R21 ;  /* 0x000000ffff197224 */ /* 0x000fce00078e0015 */
[----:B------:R-:W-:Y:S05]  /*20c0*/  CALL.REL.NOINC `($__internal_39_$__cuda_sm20_div_s64) ;  /* 0x0000000800d47944 */ /* 0x000fea0003c00000 */
[----:B------:R-:W-:Y:S01]  /*20d0*/  MOV R20, R0 ;  /* 0x0000000000147202 */ /* 0x000fe20000000f00 */
[----:B------:R-:W-:-:S07]  /*20e0*/  IMAD.MOV.U32 R21, RZ, RZ, R3 ;  /* 0x000000ffff157224 */ /* 0x000fce00078e0003 */
.L_x_16055:
[----:B------:R-:W-:Y:S05]  /*20f0*/  BSYNC.RECONVERGENT B0 ;  /* 0x0000000000007941 */ /* 0x000fea0003800200 */
.L_x_16053:
[----:B------:R-:W0:Y:S01]  /*2100*/  LDCU UR4, c[0x0][0x394] ;  /* 0x00007280ff0477ac */ /* 0x000e220008000800 */
[----:B------:R-:W-:Y:S01]  /*2110*/  BSSY.RECONVERGENT B0, `(.L_x_16056) ;  /* 0x0000020000007945 */ /* 0x000fe20003800200 */
[----:B0-----:R-:W-:-:S04]  /*2120*/  LOP3.LUT R0, R23, UR4, RZ, 0xfc, !PT ;  /* 0x0000000417007c12 */ /* 0x001fc8000f8efcff */
[----:B------:R-:W-:-:S13]  /*2130*/  ISETP.NE.U32.AND P0, PT, R0, RZ, PT ;  /* 0x000000ff0000720c */ /* 0x000fda0003f05070 */
[----:B------:R-:W-:Y:S05]  /*2140*/  @P0 BRA `(.L_x_16057) ;  /* 0x0000000000580947 */ /* 0x000fea0003800000 */
        /* <DEDUP_REMOVED lines=22> */
.L_x_16057:
[----:B------:R-:W-:Y:S01]  /*22b0*/  IMAD.MOV.U32 R0, RZ, RZ, R22 ;  /* 0x000000ffff007224 */ /* 0x000fe200078e0016 */
[----:B------:R-:W-:Y:S02]  /*22c0*/  MOV R25, R23 ;  /* 0x0000001700197202 */ /* 0x000fe40000000f00 */
[----:B------:R-:W-:-:S07]  /*22d0*/  MOV R24, 0x22f0 ;  /* 0x000022f000187802 */ /* 0x000fce0000000f00 */
[----:B------:R-:W-:Y:S05]  /*22e0*/  CALL.REL.NOINC `($__internal_39_$__cuda_sm20_div_s64) ;  /* 0x00000008004c7944 */ /* 0x000fea0003c00000 */
[----:B------:R-:W-:Y:S02]  /*22f0*/  IMAD.MOV.U32 R22, RZ, RZ, R0 ;  /* 0x000000ffff167224 */ /* 0x000fe400078e0000 */
[----:B------:R-:W-:-:S07]  /*2300*/  IMAD.MOV.U32 R23, RZ, RZ, R3 ;  /* 0x000000ffff177224 */ /* 0x000fce00078e0003 */
.L_x_16058:
[----:B------:R-:W-:Y:S05]  /*2310*/  BSYNC.RECONVERGENT B0 ;  /* 0x0000000000007941 */ /* 0x000fea0003800200 */
.L_x_16056:
        /* <DEDUP_REMOVED lines=27> */
.L_x_16060:
[----:B------:R-:W-:Y:S01]  /*24d0*/  MOV R0, R8 ;  /* 0x0000000800007202 */ /* 0x000fe20000000f00 */
[----:B------:R-:W-:Y:S01]  /*24e0*/  IMAD.MOV.U32 R25, RZ, RZ, R9 ;  /* 0x000000ffff197224 */ /* 0x000fe200078e0009 */
[----:B------:R-:W-:-:S07]  /*24f0*/  MOV R24, 0x2510 ;  /* 0x0000251000187802 */ /* 0x000fce0000000f00 */
[----:B------:R-:W-:Y:S05]  /*2500*/  CALL.REL.NOINC `($__internal_39_$__cuda_sm20_div_s64) ;  /* 0x0000000400c47944 */ /* 0x000fea0003c00000 */
[----:B------:R-:W-:Y:S01]  /*2510*/  IMAD.MOV.U32 R8, RZ, RZ, R0 ;  /* 0x000000ffff087224 */ /* 0x000fe200078e0000 */
[----:B------:R-:W-:-:S07]  /*2520*/  MOV R9, R3 ;  /* 0x0000000300097202 */ /* 0x000fce0000000f00 */
.L_x_16061:
[----:B------:R-:W-:Y:S05]  /*2530*/  BSYNC.RECONVERGENT B0 ;  /* 0x0000000000007941 */ /* 0x000fea0003800200 */
.L_x_16059:
        /* <DEDUP_REMOVED lines=27> */
.L_x_16063:
[----:B------:R-:W-:Y:S01]  /*26f0*/  MOV R0, R10 ;  /* 0x0000000a00007202 */ /* 0x000fe20000000f00 */
[----:B------:R-:W-:Y:S01]  /*2700*/  IMAD.MOV.U32 R25, RZ, RZ, R11 ;  /* 0x000000ffff197224 */ /* 0x000fe200078e000b */
[----:B------:R-:W-:-:S07]  /*2710*/  MOV R24, 0x2730 ;  /* 0x0000273000187802 */ /* 0x000fce0000000f00 */
[----:B------:R-:W-:Y:S05]  /*2720*/  CALL.REL.NOINC `($__internal_39_$__cuda_sm20_div_s64) ;  /* 0x00000004003c7944 */ /* 0x000fea0003c00000 */
[----:B------:R-:W-:Y:S01]  /*2730*/  MOV R10, R0 ;  /* 0x00000000000a7202 */ /* 0x000fe20000000f00 */
[----:B------:R-:W-:-:S07]  /*2740*/  IMAD.MOV.U32 R11, RZ, RZ, R3 ;  /* 0x000000ffff0b7224 */ /* 0x000fce00078e0003 */
.L_x_16064:
[----:B------:R-:W-:Y:S05]  /*2750*/  BSYNC.RECONVERGENT B0 ;  /* 0x0000000000007941 */ /* 0x000fea0003800200 */
.L_x_16062:
        /* <DEDUP_REMOVED lines=27> */
.L_x_16066:
[----:B------:R-:W-:Y:S01]  /*2910*/  IMAD.MOV.U32 R0, RZ, RZ, R12 ;  /* 0x000000ffff007224 */ /* 0x000fe200078e000c */
[----:B------:R-:W-:Y:S02]  /*2920*/  MOV R25, R13 ;  /* 0x0000000d00197202 */ /* 0x000fe40000000f00 */
[----:B------:R-:W-:-:S07]  /*2930*/  MOV R24, 0x2950 ;  /* 0x0000295000187802 */ /* 0x000fce0000000f00 */
[----:B------:R-:W-:Y:S05]  /*2940*/  CALL.REL.NOINC `($__internal_39_$__cuda_sm20_div_s64) ;  /* 0x0000000000b47944 */ /* 0x000fea0003c00000 */
[----:B------:R-:W-:Y:S01]  /*2950*/  IMAD.MOV.U32 R12, RZ, RZ, R0 ;  /* 0x000000ffff0c7224 */ /* 0x000fe200078e0000 */
[----:B------:R-:W-:-:S07]  /*2960*/  MOV R13, R3 ;  /* 0x00000003000d7202 */ /* 0x000fce0000000f00 */
.L_x_16067:
[----:B------:R-:W-:Y:S05]  /*2970*/  BSYNC.RECONVERGENT B0 ;  /* 0x0000000000007941 */ /* 0x000fea0003800200 */
.L_x_16065:
        /* <DEDUP_REMOVED lines=27> */
.L_x_16069:
[----:B------:R-:W-:Y:S01]  /*2b30*/  MOV R0, R14 ;  /* 0x0000000e00007202 */ /* 0x000fe20000000f00 */
[----:B------:R-:W-:Y:S01]  /*2b40*/  IMAD.MOV.U32 R25, RZ, RZ, R15 ;  /* 0x000000ffff197224 */ /* 0x000fe200078e000f */
[----:B------:R-:W-:-:S07]  /*2b50*/  MOV R24, 0x2b70 ;  /* 0x00002b7000187802 */ /* 0x000fce0000000f00 */
[----:B------:R-:W-:Y:S05]  /*2b60*/  CALL.REL.NOINC `($__internal_39_$__cuda_sm20_div_s64) ;  /* 0x00000000002c7944 */ /* 0x000fea0003c00000 */
[----:B------:R-:W-:Y:S01]  /*2b70*/  MOV R14, R0 ;  /* 0x00000000000e7202 */ /* 0x000fe20000000f00 */
[----:B------:R-:W-:-:S07]  /*2b80*/  IMAD.MOV.U32 R15, RZ, RZ, R3 ;  /* 0x000000ffff0f7224 */ /* 0x000fce00078e0003 */
.L_x_16070:
[----:B------:R-:W-:Y:S05]  /*2b90*/  BSYNC.RECONVERGENT B0 ;  /* 0x0000000000007941 */ /* 0x000fea0003800200 */
.L_x_16068:
        /* <DEDUP_REMOVED lines=8> */
        .weak           $__internal_39_$__cuda_sm20_div_s64
        .type           $__internal_39_$__cuda_sm20_div_s64,@function
        .size           $__internal_39_$__cuda_sm20_div_s64,(.L_x_23068 - $__internal_39_$__cuda_sm20_div_s64)
$__internal_39_$__cuda_sm20_div_s64:
        /* <DEDUP_REMOVED lines=42> */
[----:B------:R-:W-:Y:S02]  /*2ec0*/  IMAD.MOV.U32 R5, RZ, RZ, RZ ;  /* 0x000000ffff057224 */ /* 0x000fe400078e00ff */
        /* <DEDUP_REMOVED lines=9> */
[----:B------:R-:W-:-:S03]  /*2f60*/  IMAD R5, R6, R3, R5 ;  /* 0x0000000306057224 */ /* 0x000fc600078e0205 */
[-C--:B------:R-:W-:Y:S01]  /*2f70*/  ISETP.GE.U32.AND P0, PT, R4, R2.reuse, PT ;  /* 0x000000020400720c */ /* 0x080fe20003f06070 */
[----:B------:R-:W-:-:S05]  /*2f80*/  IMAD R5, R7, R2, R5 ;  /* 0x0000000207057224 */ /* 0x000fca00078e0205 */
[----:B------:R-:W-:Y:S02]  /*2f90*/  IADD3.X R5, PT, PT, ~R5, UR5, RZ, P1, !PT ;  /* 0x0000000505057c10 */ /* 0x000fe40008ffe5ff */
[----:B------:R-:W-:Y:S02]  /*2fa0*/  IADD3 R29, P1, PT, R4, -R2, RZ ;  /* 0x80000002041d7210 */ /* 0x000fe40007f3e0ff */
[CC--:B------:R-:W-:Y:S02]  /*2fb0*/  ISETP.GE.U32.AND.EX P0, PT, R5.reuse, R3.reuse, PT, P0 ;  /* 0x000000030500720c */ /* 0x0c0fe40003f06100 */
[----:B------:R-:W-:Y:S02]  /*2fc0*/  IADD3.X R28, PT, PT, R5, ~R3, RZ, P1, !PT ;  /* 0x80000003051c7210 */ /* 0x000fe40000ffe4ff */
[----:B------:R-:W-:Y:S02]  /*2fd0*/  IADD3 R32, P1, PT, R6, 0x1, RZ ;  /* 0x0000000106207810 */ /* 0x000fe40007f3e0ff */
[----:B------:R-:W-:-:S02]  /*2fe0*/  SEL R29, R29, R4, P0 ;  /* 0x000000041d1d7207 */ /* 0x000fc40000000000 */
[----:B------:R-:W-:Y:S01]  /*2ff0*/  SEL R28, R28, R5, P0 ;  /* 0x000000051c1c7207 */ /* 0x000fe20000000000 */
[----:B------:R-:W-:Y:S01]  /*3000*/  IMAD.X R4, RZ, RZ, R7, P1 ;  /* 0x000000ffff047224 */ /* 0x000fe200008e0607 */
[----:B------:R-:W-:Y:S02]  /*3010*/  SEL R6, R32, R6, P0 ;  /* 0x0000000620067207 */ /* 0x000fe40000000000 */
[----:B------:R-:W-:Y:S02]  /*3020*/  ISETP.GE.U32.AND P1, PT, R29, R2, PT ;  /* 0x000000021d00720c */ /* 0x000fe40003f26070 */
[----:B------:R-:W-:Y:S02]  /*3030*/  SEL R2, R4, R7, P0 ;  /* 0x0000000704027207 */ /* 0x000fe40000000000 */
[----:B------:R-:W-:Y:S02]  /*3040*/  IADD3 R5, P2, PT, R6, 0x1, RZ ;  /* 0x0000000106057810 */ /* 0x000fe40007f5e0ff */
[----:B------:R-:W-:-:S02]  /*3050*/  ISETP.GE.U32.AND.EX P0, PT, R28, R3, PT, P1 ;  /* 0x000000031c00720c */ /* 0x000fc40003f06110 */
[----:B------:R-:W-:Y:S02]  /*3060*/  IADD3.X R4, PT, PT, RZ, R2, RZ, P2, !PT ;  /* 0x00000002ff047210 */ /* 0x000fe400017fe4ff */
[----:B------:R-:W-:Y:S02]  /*3070*/  SEL R3, R5, R6, P0 ;  /* 0x0000000605037207 */ /* 0x000fe40000000000 */
[----:B------:R-:W-:Y:S02]  /*3080*/  SEL R2, R4, R2, P0 ;  /* 0x0000000204027207 */ /* 0x000fe40000000000 */
[----:B------:R-:W-:Y:S02]  /*3090*/  IADD3 R5, P2, PT, RZ, -R3, RZ ;  /* 0x80000003ff057210 */ /* 0x000fe40007f5e0ff */
[----:B------:R-:W-:Y:S02]  /*30a0*/  LOP3.LUT R6, R25, UR9, RZ, 0x3c, !PT ;  /* 0x0000000919067c12 */ /* 0x000fe4000f8e3cff */
[----:B------:R-:W-:Y:S01]  /*30b0*/  ISETP.NE.U32.AND P0, PT, R0, RZ, PT ;  /* 0x000000ff0000720c */ /* 0x000fe20003f05070 */
[----:B------:R-:W-:Y:S01]  /*30c0*/  IMAD.X R4, RZ, RZ, ~R2, P2 ;  /* 0x000000ffff047224 */ /* 0x000fe200010e0e02 */
[----:B------:R-:W-:-:S02]  /*30d0*/  ISETP.GE.AND P1, PT, R6, RZ, PT ;  /* 0x000000ff0600720c */ /* 0x000fc40003f26270 */
[----:B------:R-:W-:Y:S01]  /*30e0*/  ISETP.NE.AND.EX P0, PT, R25, RZ, PT, P0 ;  /* 0x000000ff1900720c */ /* 0x000fe20003f05300 */
[----:B------:R-:W-:Y:S01]  /*30f0*/  HFMA2 R25, -RZ, RZ, 0, 0 ;  /* 0x00000000ff197431 */ /* 0x000fe200000001ff */
[----:B------:R-:W-:Y:S02]  /*3100*/  SEL R0, R5, R3, !P1 ;  /* 0x0000000305007207 */ /* 0x000fe40004800000 */
[----:B------:R-:W-:Y:S02]  /*3110*/  SEL R3, R4, R2, !P1 ;  /* 0x0000000204037207 */ /* 0x000fe40004800000 */
[----:B------:R-:W-:Y:S02]  /*3120*/  SEL R0, R0, 0xffffffff, P0 ;  /* 0xffffffff00007807 */ /* 0x000fe40000000000 */
[----:B------:R-:W-:Y:S01]  /*3130*/  SEL R3, R3, 0xffffffff, P0 ;  /* 0xffffffff03037807 */ /* 0x000fe20000000000 */
[----:B------:R-:W-:Y:S06]  /*3140*/  RET.REL.NODEC R24 `(_ZN2at6native29vectorized_elementwise_kernelILi2ENS0_13AUnaryFunctorIlllZZZNS0_15binary_internal21div_trunc_kernel_cudaERNS_18TensorIteratorBaseEENKUlvE_clEvENKUlvE2_clEvEUlllE_EESt5arrayIPcLm2EEEEviT0_T1_) ;  /* 0xffffffcc18ac7950 */ /* 0x000fec0003c3ffff */
.L_x_16071:
        /* <DEDUP_REMOVED lines=11> */
.L_x_23068:


//--------------------- .text._ZN2at6native29vectorized_elementwise_kernelILi4ENS0_13AUnaryFunctorIlllZZZNS0_15binary_internal21div_trunc_kernel_cudaERNS_18TensorIteratorBaseEENKUlvE_clEvENKUlvE2_clEvEUlllE_EESt5arrayIPcLm2EEEEviT0_T1_ --------------------------
	.section	.text._ZN2at6native29vectorized_elementwise_kernelILi4ENS0_13AUnaryFunctorIlllZZZNS0_15binary_internal21div_trunc_kernel_cudaERNS_18TensorIteratorBaseEENKUlvE_clEvENKUlvE2_clEvEUlllE_EESt5arrayIPcLm2EEEEviT0_T1_,"ax",@progbits
	.align	128
        .global         _ZN2at6native29vectorized_elementwise_kernelILi4ENS0_13AUnaryFunctorIlllZZZNS0_15binary_internal21div_trunc_kernel_cudaERNS_18TensorIteratorBaseEENKUlvE_clEvENKUlvE2_clEvEUlllE_EESt5arrayIPcLm2EEEEviT0_T1_
        .type           _ZN2at6native29vectorized_elementwise_kernelILi4ENS0_13AUnaryFunctorIlllZZZNS0_15binary_internal21div_trunc_kernel_cudaERNS_18TensorIteratorBaseEENKUlvE_clEvENKUlvE2_clEvEUlllE_EESt5arrayIPcLm2EEEEviT0_T1_,@function
        .size           _ZN2at6native29vectorized_elementwise_kernelILi4ENS0_13AUnaryFunctorIlllZZZNS0_15binary_internal21div_trunc_kernel_cudaERNS_18TensorIteratorBaseEENKUlvE_clEvENKUlvE2_clEvEUlllE_EESt5arrayIPcLm2EEEEviT0_T1_,(.L_x_23069 - _ZN2at6native29vectorized_elementwise_kernelILi4ENS0_13AUnaryFunctorIlllZZZNS0_15binary_internal21div_trunc_kernel_cudaERNS_18TensorIteratorBaseEENKUlvE_clEvENKUlvE2_clEvEUlllE_EESt5arrayIPcLm2EEEEviT0_T1_)
        .other          _ZN2at6native29vectorized_elementwise_kernelILi4ENS0_13AUnaryFunctorIlllZZZNS0_15binary_internal21div_trunc_kernel_cudaERNS_18TensorIteratorBaseEENKUlvE_clEvENKUlvE2_clEvEUlllE_EESt5arrayIPcLm2EEEEviT0_T1_,@"STO_CUDA_ENTRY STV_DEFAULT"
_ZN2at6native29vectorized_elementwise_kernelILi4ENS0_13AUnaryFunctorIlllZZZNS0_15binary_internal21div_trunc_kernel_cudaERNS_18TensorIteratorBaseEENKUlvE_clEvENKUlvE2_clEvEUlllE_EESt5arrayIPcLm2EEEEviT0_T1_:
.text._ZN2at6native29vectorized_elementwise_kernelILi4ENS0_13AUnaryFunctorIlllZZZNS0_15binary_internal21div_trunc_kernel_cudaERNS_18TensorIteratorBaseEENKUlvE_clEvENKUlvE2_clEvEUlllE_EESt5arrayIPcLm2EEEEviT0_T1_:
        /* <DEDUP_REMOVED lines=94> */
.L_x_16075:
[----:B------:R-:W-:Y:S01]  /*05e0*/  IMAD.MOV.U32 R0, RZ, RZ, R24 ;  /* 0x000000ffff007224 */ /* 0x000fe200078e0018 */
[----:B------:R-:W-:-:S07]  /*05f0*/  MOV R24, 0x610 ;  /* 0x0000061000187802 */ /* 0x000fce0000000f00 */
[----:B------:R-:W-:Y:S05]  /*0600*/  CALL.REL.NOINC `($__internal_40_$__cuda_sm20_div_s64) ;  /* 0x0000002400747944 */ /* 0x000fea0003c00000 */
[----:B------:R-:W-:Y:S01]  /*0610*/  MOV R26, R0 ;  /* 0x00000000001a7202 */ /* 0x000fe20000000f00 */
[----:B------:R-:W-:-:S07]  /*0620*/  IMAD.MOV.U32 R27, RZ, RZ, R3 ;  /* 0x000000ffff1b7224 */ /* 0x000fce00078e0003 */
.L_x_16074:
[----:B------:R-:W-:Y:S05]  /*0630*/  BSYNC.RECONVERGENT B0 ;  /* 0x0000000000007941 */ /* 0x000fea0003800200 */
.L_x_16073:
        /* <DEDUP_REMOVED lines=30> */
.L_x_16078:
[----:B------:R-:W-:Y:S01]  /*0820*/  MOV R0, R18 ;  /* 0x0000001200007202 */ /* 0x000fe20000000f00 */
[----:B------:R-:W-:Y:S01]  /*0830*/  IMAD.MOV.U32 R25, RZ, RZ, R19 ;  /* 0x000000ffff197224 */ /* 0x000fe200078e0013 */
[----:B------:R-:W-:-:S07]  /*0840*/  MOV R24, 0x860 ;  /* 0x0000086000187802 */ /* 0x000fce0000000f00 */
[----:B------:R-:W-:Y:S05]  /*0850*/  CALL.REL.NOINC `($__internal_40_$__cuda_sm20_div_s64) ;  /* 0x0000002000e07944 */ /* 0x000fea0003c00000 */
[----:B------:R-:W-:Y:S01]  /*0860*/  IMAD.MOV.U32 R18, RZ, RZ, R0 ;  /* 0x000000ffff127224 */ /* 0x000fe200078e0000 */
[----:B------:R-:W-:-:S07]  /*0870*/  MOV R19, R3 ;  /* 0x0000000300137202 */ /* 0x000fce0000000f00 */
.L_x_16077:
[----:B------:R-:W-:Y:S05]  /*0880*/  BSYNC.RECONVERGENT B0 ;  /* 0x0000000000007941 */ /* 0x000fea0003800200 */
.L_x_16076:
        /* <DEDUP_REMOVED lines=30> */
.L_x_16081:
[----:B------:R-:W-:Y:S01]  /*0a70*/  IMAD.MOV.U32 R0, RZ, RZ, R20 ;  /* 0x000000ffff007224 */ /* 0x000fe200078e0014 */
[----:B------:R-:W-:Y:S02]  /*0a80*/  MOV R25, R21 ;  /* 0x0000001500197202 */ /* 0x000fe40000000f00 */
[----:B------:R-:W-:-:S07]  /*0a90*/  MOV R24, 0xab0 ;  /* 0x00000ab000187802 */ /* 0x000fce0000000f00 */
[----:B------:R-:W-:Y:S05]  /*0aa0*/  CALL.REL.NOINC `($__internal_40_$__cuda_sm20_div_s64) ;  /* 0x00000020004c7944 */ /* 0x000fea0003c00000 */
[----:B------:R-:W-:Y:S02]  /*0ab0*/  IMAD.MOV.U32 R20, RZ, RZ, R0 ;  /* 0x000000ffff147224 */ /* 0x000fe400078e0000 */
[----:B------:R-:W-:-:S07]  /*0ac0*/  IMAD.MOV.U32 R21, RZ, RZ, R3 ;  /* 0x000000ffff157224 */ /* 0x000fce00078e0003 */
.L_x_16080:
[----:B------:R-:W-:Y:S05]  /*0ad0*/  BSYNC.RECONVERGENT B0 ;  /* 0x0000000000007941 */ /* 0x000fea0003800200 */
.L_x_16079:
        /* <DEDUP_REMOVED lines=30> */
.L_x_16084:
[----:B------:R-:W-:Y:S01]  /*0cc0*/  IMAD.MOV.U32 R0, RZ, RZ, R22 ;  /* 0x000000ffff007224 */ /* 0x000fe200078e0016 */
[----:B------:R-:W-:Y:S01]  /*0cd0*/  MOV R24, 0xd00 ;  /* 0x00000d0000187802 */ /* 0x000fe20000000f00 */
[----:B------:R-:W-:-:S07]  /*0ce0*/  IMAD.MOV.U32 R25, RZ, RZ, R23 ;  /* 0x000000ffff197224 */ /* 0x000fce00078e0017 */
[----:B------:R-:W-:Y:S05]  /*0cf0*/  CALL.REL.NOINC `($__internal_40_$__cuda_sm20_div_s64) ;  /* 0x0000001c00b87944 */ /* 0x000fea0003c00000 */
[----:B------:R-:W-:Y:S01]  /*0d00*/  MOV R22, R0 ;  /* 0x0000000000167202 */ /* 0x000fe20000000f00 */
[----:B------:R-:W-:-:S07]  /*0d10*/  IMAD.MOV.U32 R23, RZ, RZ, R3 ;  /* 0x000000ffff177224 */ /* 0x000fce00078e0003 */
.L_x_16083:
[----:B------:R-:W-:Y:S05]  /*0d20*/  BSYNC.RECONVERGENT B0 ;  /* 0x0000000000007941 */ /* 0x000fea0003800200 */
.L_x_16082:
        /* <DEDUP_REMOVED lines=30> */
.L_x_16087:
[----:B------:R-:W-:Y:S01]  /*0f10*/  MOV R0, R10 ;  /* 0x0000000a00007202 */ /* 0x000fe20000000f00 */
[----:B------:R-:W-:Y:S01]  /*0f20*/  IMAD.MOV.U32 R25, RZ, RZ, R11 ;  /* 0x000000ffff197224 */ /* 0x000fe200078e000b */
[----:B------:R-:W-:-:S07]  /*0f30*/  MOV R24, 0xf50 ;  /* 0x00000f5000187802 */ /* 0x000fce0000000f00 */
[----:B------:R-:W-:Y:S05]  /*0f40*/  CALL.REL.NOINC `($__internal_40_$__cuda_sm20_div_s64) ;  /* 0x0000001c00247944 */ /* 0x000fea0003c00000 */
[----:B------:R-:W-:Y:S01]  /*0f50*/  IMAD.MOV.U32 R10, RZ, RZ, R0 ;  /* 0x000000ffff0a7224 */ /* 0x000fe200078e0000 */
[----:B------:R-:W-:-:S07]  /*0f60*/  MOV R11, R3 ;  /* 0x00000003000b7202 */ /* 0x000fce0000000f00 */
.L_x_16086:
[----:B------:R-:W-:Y:S05]  /*0f70*/  BSYNC.RECONVERGENT B0 ;  /* 0x0000000000007941 */ /* 0x000fea0003800200 */
.L_x_16085:
        /* <DEDUP_REMOVED lines=30> */
.L_x_16090:
[----:B------:R-:W-:Y:S01]  /*1160*/  IMAD.MOV.U32 R0, RZ, RZ, R12 ;  /* 0x000000ffff007224 */ /* 0x000fe200078e000c */
[----:B------:R-:W-:Y:S02]  /*1170*/  MOV R25, R13 ;  /* 0x0000000d00197202 */ /* 0x000fe40000000f00 */
[----:B------:R-:W-:-:S07]  /*1180*/  MOV R24, 0x11a0 ;  /* 0x000011a000187802 */ /* 0x000fce0000000f00 */
[----:B------:R-:W-:Y:S05]  /*1190*/  CALL.REL.NOINC `($__internal_40_$__cuda_sm20_div_s64) ;  /* 0x0000001800907944 */ /* 0x000fea0003c00000 */
[----:B------:R-:W-:Y:S02]  /*11a0*/  IMAD.MOV.U32 R12, RZ, RZ, R0 ;  /* 0x000000ffff0c7224 */ /* 0x000fe400078e0000 */
[----:B------:R-:W-:-:S07]  /*11b0*/  IMAD.MOV.U32 R13, RZ, RZ, R3 ;  /* 0x000000ffff0d7224 */ /* 0x000fce00078e0003 */
.L_x_16089:
[----:B------:R-:W-:Y:S05]  /*11c0*/  BSYNC.RECONVERGENT B0 ;  /* 0x0000000000007941 */ /* 0x000fea0003800200 */
.L_x_16088:
        /* <DEDUP_REMOVED lines=30> */
.L_x_16093:
[----:B------:R-:W-:Y:S01]  /*13b0*/  IMAD.MOV.U32 R0, RZ, RZ, R14 ;  /* 0x000000ffff007224 */ /* 0x000fe200078e000e */
[----:B------:R-:W-:Y:S01]  /*13c0*/  MOV R24, 0x13f0 ;  /* 0x000013f000187802 */ /* 0x000fe20000000f00 */
[----:B------:R-:W-:-:S07]  /*13d0*/  IMAD.MOV.U32 R25, RZ, RZ, R15 ;  /* 0x000000ffff197224 */ /* 0x000fce00078e000f */
[----:B------:R-:W-:Y:S05]  /*13e0*/  CALL.REL.NOINC `($__internal_40_$__cuda_sm20_div_s64) ;  /* 0x0000001400fc7944 */ /* 0x000fea0003c00000 */
[----:B------:R-:W-:Y:S01]  /*13f0*/  MOV R14, R0 ;  /* 0x00000000000e7202 */ /* 0x000fe20000000f00 */
[----:B------:R-:W-:-:S07]  /*1400*/  IMAD.MOV.U32 R15, RZ, RZ, R3 ;  /* 0x000000ffff0f7224 */ /* 0x000fce00078e0003 */
.L_x_16092:
[----:B------:R-:W-:Y:S05]  /*1410*/  BSYNC.RECONVERGENT B0 ;  /* 0x0000000000007941 */ /* 0x000fea0003800200 */
.L_x_16091:
        /* <DEDUP_REMOVED lines=29> */
.L_x_16096:
[----:B------:R-:W-:Y:S01]  /*15f0*/  IMAD.MOV.U32 R0, RZ, RZ, R16 ;  /* 0x000000ffff007224 */ /* 0x000fe200078e0010 */
[----:B------:R-:W-:Y:S02]  /*1600*/  MOV R25, R17 ;  /* 0x0000001100197202 */ /* 0x000fe40000000f00 */
[----:B------:R-:W-:-:S07]  /*1610*/  MOV R24, 0x1630 ;  /* 0x0000163000187802 */ /* 0x000fce0000000f00 */
[----:B------:R-:W-:Y:S05]  /*1620*/  CALL.REL.NOINC `($__internal_40_$__cuda_sm20_div_s64) ;  /* 0x00000014006c7944 */ /* 0x000fea0003c00000 */
[----:B------:R-:W-:-:S07]  /*1630*/  IMAD.MOV.U32 R2, RZ, RZ, R0 ;  /* 0x000000ffff027224 */ /* 0x000fce00078e0000 */
.L_x_16095:
[----:B------:R-:W-:Y:S05]  /*1640*/  BSYNC.RECONVERGENT B0 ;  /* 0x0000000000007941 */ /* 0x000fea0003800200 */
.L_x_16094:
        /* <DEDUP_REMOVED lines=16> */
.L_x_16099:
[----:B------:R-:W-:-:S13]  /*1750*/  ISETP.GE.U32.AND P0, PT, R8, R9, PT ;  /* 0x000000090800720c */ /* 0x000fda0003f06070 */
[----:B------:R-:W-:Y:S05]  /*1760*/  @P0 BRA `(.L_x_16101) ;  /* 0x0000000000300947 */ /* 0x000fea0003800000 */
[----:B0-----:R-:W0:Y:S01]  /*1770*/  LDC.64 R4, c[0x0][0x398] ;  /* 0x0000e600ff047b82 */ /* 0x001e220000000a00 */
[----:B------:R-:W-:Y:S01]  /*1780*/  IADD3 R7, PT, PT, R30, R8, RZ ;  /* 0x000000081e077210 */ /* 0x000fe20007ffe0ff */
[----:B------:R-:W-:-:S04]  /*1790*/  VIADD R8, R8, 0x80 ;  /* 0x0000008008087836 */ /* 0x000fc80000000000 */
[----:B0-----:R-:W-:-:S05]  /*17a0*/  IMAD.WIDE.U32 R4, R7, 0x8, R4 ;  /* 0x0000000807047825 */ /* 0x001fca00078e0004 */
[----:B-----5:R1:W-:Y:S02]  /*17b0*/  STG.E.64 desc[UR6][R4.64], R20 ;  /* 0x0000001404007986 */ /* 0x0203e4000c101b06 */
.L_x_16100:
[----:B------:R-:W-:-:S13]  /*17c0*/  ISETP.GE.U32.AND P0, PT, R8, R9, PT ;  /* 0x000000090800720c */ /* 0x000fda0003f06070 */
[----:B------:R-:W-:Y:S05]  /*17d0*/  @P0 BRA `(.L_x_16102) ;  /* 0x0000000000300947 */ /* 0x000fea0003800000 */
[----:B01----:R-:W0:Y:S01]  /*17e0*/  LDC.64 R4, c[0x0][0x398] ;  /* 0x0000e600ff047b82 */ /* 0x003e220000000a00 */
[----:B------:R-:W-:Y:S01]  /*17f0*/  IMAD.IADD R7, R30, 0x1, R8 ;  /* 0x000000011e077824 */ /* 0x000fe200078e0208 */
[----:B------:R-:W-:-:S03]  /*1800*/  IADD3 R8, PT, PT, R8, 0x80, RZ ;  /* 0x0000008008087810 */ /* 0x000fc60007ffe0ff */
[----:B0-----:R-:W-:-:S05]  /*1810*/  IMAD.WIDE.U32 R4, R7, 0x8, R4 ;  /* 0x0000000807047825 */ /* 0x001fca00078e0004 */
[----:B-----5:R1:W-:Y:S02]  /*1820*/  STG.E.64 desc[UR6][R4.64], R22 ;  /* 0x0000001604007986 */ /* 0x0203e4000c101b06 */
.L_x_16101:
[----:B------:R-:W-:-:S13]  /*1830*/  ISETP.GE.U32.AND P0, PT, R8, R9, PT ;  /* 0x000000090800720c */ /* 0x000fda0003f06070 */
[----:B------:R-:W-:Y:S05]  /*1840*/  @P0 BRA `(.L_x_16103) ;  /* 0x0000000000340947 */ /* 0x000fea0003800000 */
[----:B01----:R-:W0:Y:S01]  /*1850*/  LDC.64 R4, c[0x0][0x398] ;  /* 0x0000e600ff047b82 */ /* 0x003e220000000a00 */
[----:B------:R-:W-:Y:S02]  /*1860*/  IMAD.IADD R7, R30, 0x1, R8 ;  /* 0x000000011e077824 */ /* 0x000fe400078e0208 */
[----:B------:R-:W-:Y:S02]  /*1870*/  VIADD R8, R8, 0x80 ;  /* 0x0000008008087836 */ /* 0x000fe40000000000 */
[----:B0-----:R-:W-:-:S05]  /*1880*/  IMAD.WIDE.U32 R4, R7, 0x8, R4 ;  /* 0x0000000807047825 */ /* 0x001fca00078e0004 */
[----:B-----5:R2:W-:Y:S02]  /*1890*/  STG.E.64 desc[UR6][R4.64], R10 ;  /* 0x0000000a04007986 */ /* 0x0205e4000c101b06 */
.L_x_16102:
        /* <DEDUP_REMOVED lines=8> */
.L_x_16103:
[----:B------:R-:W-:Y:S05]  /*1920*/  BSYNC.RELIABLE B1 ;  /* 0x0000000000017941 */ /* 0x000fea0003800100 */
.L_x_16098:
[----:B------:R-:W-:-:S13]  /*1930*/  ISETP.GE.U32.AND P0, PT, R8, R9, PT ;  /* 0x000000090800720c */ /* 0x000fda0003f06070 */
[----:B012---:R-:W0:Y:S01]  /*1940*/  @!P0 LDC.64 R4, c[0x0][0x398] ;  /* 0x0000e600ff048b82 */ /* 0x007e220000000a00 */
[----:B------:R-:W-:Y:S01]  /*1950*/  @!P0 IMAD.IADD R7, R30, 0x1, R8 ;  /* 0x000000011e078824 */ /* 0x000fe200078e0208 */
[----:B------:R-:W-:-:S03]  /*1960*/  @!P0 IADD3 R8, PT, PT, R8, 0x80, RZ ;  /* 0x0000008008088810 */ /* 0x000fc60007ffe0ff */
[----:B0-----:R-:W-:-:S05]  /*1970*/  @!P0 IMAD.WIDE.U32 R4, R7, 0x8, R4 ;  /* 0x0000000807048825 */ /* 0x001fca00078e0004 */
[----:B-----5:R3:W-:Y:S02]  /*1980*/  @!P0 STG.E.64 desc[UR6][R4.64], R14 ;  /* 0x0000000e04008986 */ /* 0x0207e4000c101b06 */
.L_x_16104:
[----:B------:R-:W-:Y:S05]  /*1990*/  BSYNC.RECONVERGENT B0 ;  /* 0x0000000000007941 */ /* 0x000fea0003800200 */
.L_x_16097:
        /* <DEDUP_REMOVED lines=8> */
.L_x_16072:
        /* <DEDUP_REMOVED lines=33> */
.L_x_16106:
[----:B------:R-:W-:Y:S01]  /*1c30*/  IMAD.MOV.U32 R0, RZ, RZ, R16 ;  /* 0x000000ffff007224 */ /* 0x000fe200078e0010 */
[----:B------:R-:W-:Y:S02]  /*1c40*/  MOV R25, R17 ;  /* 0x0000001100197202 */ /* 0x000fe40000000f00 */
[----:B------:R-:W-:-:S07]  /*1c50*/  MOV R24, 0x1c70 ;  /* 0x00001c7000187802 */ /* 0x000fce0000000f00 */
[----:B-----5:R-:W-:Y:S05]  /*1c60*/  CALL.REL.NOINC `($__internal_40_$__cuda_sm20_div_s64) ;  /* 0x0000000c00dc7944 */ /* 0x020fea0003c00000 */
[----:B------:R-:W-:Y:S02]  /*1c70*/  IMAD.MOV.U32 R16, RZ, RZ, R0 ;  /* 0x000000ffff107224 */ /* 0x000fe400078e0000 */
[----:B------:R-:W-:-:S07]  /*1c80*/  IMAD.MOV.U32 R17, RZ, RZ, R3 ;  /* 0x000000ffff117224 */ /* 0x000fce00078e0003 */
.L_x_16107:
[----:B------:R-:W-:Y:S05]  /*1c90*/  BSYNC.RECONVERGENT B0 ;  /* 0x0000000000007941 */ /* 0x000fea0003800200 */
.L_x_16105:
        /* <DEDUP_REMOVED lines=27> */
.L_x_16109:
[----:B------:R-:W-:Y:S01]  /*1e50*/  MOV R0, R18 ;  /* 0x0000001200007202 */ /* 0x000fe20000000f00 */
[----:B------:R-:W-:Y:S01]  /*1e60*/  IMAD.MOV.U32 R25, RZ, RZ, R19 ;  /* 0x000000ffff197224 */ /* 0x000fe200078e0013 */
[----:B------:R-:W-:-:S07]  /*1e70*/  MOV R24, 0x1e90 ;  /* 0x00001e9000187802 */ /* 0x000fce0000000f00 */
[----:B-----5:R-:W-:Y:S05]  /*1e80*/  CALL.REL.NOINC `($__internal_40_$__cuda_sm20_div_s64) ;  /* 0x0000000c00547944 */ /* 0x020fea0003c00000 */
[----:B------:R-:W-:Y:S01]  /*1e90*/  IMAD.MOV.U32 R18, RZ, RZ, R0 ;  /* 0x000000ffff127224 */ /* 0x000fe200078e0000 */
[----:B------:R-:W-:-:S07]  /*1ea0*/  MOV R19, R3 ;  /* 0x0000000300137202 */ /* 0x000fce0000000f00 */
.L_x_16110:
[----:B------:R-:W-:Y:S05]  /*1eb0*/  BSYNC.RECONVERGENT B0 ;  /* 0x0000000000007941 */ /* 0x000fea0003800200 */
.L_x_16108:
        /* <DEDUP_REMOVED lines=27> */
.L_x_16112:
[----:B------:R-:W-:Y:S01]  /*2070*/  IMAD.MOV.U32 R0, RZ, RZ, R20 ;  /* 0x000000ffff007224 */ /* 0x000fe200078e0014 */
[----:B------:R-:W-:Y:S01]  /*2080*/  MOV R24, 0x20b0 ;  /* 0x000020b000187802 */ /* 0x000fe20000000f00 */
[----:B------:R-:W-:-:S07]  /*2090*/  IMAD.MOV.U32 R25, RZ, RZ, R21 ;  /* 0x000000ffff197224 */ /* 0x000fce00078e0015 */
[----:B-----5:R-:W-:Y:S05]  /*20a0*/  CALL.REL.NOINC `($__internal_40_$__cuda_sm20_div_s64) ;  /* 0x0000000800cc7944 */ /* 0x020fea0003c00000 */
[----:B------:R-:W-:Y:S01]  /*20b0*/  MOV R20, R0 ;  /* 0x0000000000147202 */ /* 0x000fe20000000f00 */
[----:B------:R-:W-:-:S07]  /*20c0*/  IMAD.MOV.U32 R21, RZ, RZ, R3 ;  /* 0x000000ffff157224 */ /* 0x000fce00078e0003 */
.L_x_16113:
[----:B------:R-:W-:Y:S05]  /*20d0*/  BSYNC.RECONVERGENT B0 ;  /* 0x0000000000007941 */ /* 0x000fea0003800200 */
.L_x_16111:
        /* <DEDUP_REMOVED lines=27> */
.L_x_16115:
[----:B------:R-:W-:Y:S01]  /*2290*/  IMAD.MOV.U32 R0, RZ, RZ, R22 ;  /* 0x000000ffff007224 */ /* 0x000fe200078e0016 */
[----:B------:R-:W-:Y:S02]  /*22a0*/  MOV R25, R23 ;  /* 0x0000001700197202 */ /* 0x000fe40000000f00 */
[----:B------:R-:W-:-:S07]  /*22b0*/  MOV R24, 0x22d0 ;  /* 0x000022d000187802 */ /* 0x000fce0000000f00 */
[----:B-----5:R-:W-:Y:S05]  /*22c0*/  CALL.REL.NOINC `($__internal_40_$__cuda_sm20_div_s64) ;  /* 0x0000000800447944 */ /* 0x020fea0003c00000 */
[----:B------:R-:W-:Y:S02]  /*22d0*/  IMAD.MOV.U32 R22, RZ, RZ, R0 ;  /* 0x000000ffff167224 */ /* 0x000fe400078e0000 */
[----:B------:R-:W-:-:S07]  /*22e0*/  IMAD.MOV.U32 R23, RZ, RZ, R3 ;  /* 0x000000ffff177224 */ /* 0x000fce00078e0003 */
.L_x_16116:
[----:B------:R-:W-:Y:S05]  /*22f0*/  BSYNC.RECONVERGENT B0 ;  /* 0x0000000000007941 */ /* 0x000fea0003800200 */
.L_x_16114:
        /* <DEDUP_REMOVED lines=27> */
.L_x_16118:
[----:B------:R-:W-:Y:S01]  /*24b0*/  MOV R0, R8 ;  /* 0x0000000800007202 */ /* 0x000fe20000000f00 */
[----:B------:R-:W-:Y:S01]  /*24c0*/  IMAD.MOV.U32 R25, RZ, RZ, R9 ;  /* 0x000000ffff197224 */ /* 0x000fe200078e0009 */
[----:B------:R-:W-:-:S07]  /*24d0*/  MOV R24, 0x24f0 ;  /* 0x000024f000187802 */ /* 0x000fce0000000f00 */
[----:B------:R-:W-:Y:S05]  /*24e0*/  CALL.REL.NOINC `($__internal_40_$__cuda_sm20_div_s64) ;  /* 0x0000000400bc7944 */ /* 0x000fea0003c00000 */
[----:B------:R-:W-:Y:S01]  /*24f0*/  IMAD.MOV.U32 R8, RZ, RZ, R0 ;  /* 0x000000ffff087224 */ /* 0x000fe200078e0000 */
[----:B------:R-:W-:-:S07]  /*2500*/  MOV R9, R3 ;  /* 0x0000000300097202 */ /* 0x000fce0000000f00 */
.L_x_16119:
[----:B------:R-:W-:Y:S05]  /*2510*/  BSYNC.RECONVERGENT B0 ;  /* 0x0000000000007941 */ /* 0x000fea0003800200 */
.L_x_16117:
        /* <DEDUP_REMOVED lines=27> */
.L_x_16121:
[----:B------:R-:W-:Y:S01]  /*26d0*/  MOV R0, R10 ;  /* 0x0000000a00007202 */ /* 0x000fe20000000f00 */
[----:B------:R-:W-:Y:S01]  /*26e0*/  IMAD.MOV.U32 R25, RZ, RZ, R11 ;  /* 0x000000ffff197224 */ /* 0x000fe200078e000b */
[----:B------:R-:W-:-:S07]  /*26f0*/  MOV R24, 0x2710 ;  /* 0x0000271000187802 */ /* 0x000fce0000000f00 */
[----:B------:R-:W-:Y:S05]  /*2700*/  CALL.REL.NOINC `($__internal_40_$__cuda_sm20_div_s64) ;  /* 0x0000000400347944 */ /* 0x000fea0003c00000 */
[----:B------:R-:W-:Y:S01]  /*2710*/  MOV R10, R0 ;  /* 0x00000000000a7202 */ /* 0x000fe20000000f00 */
[----:B------:R-:W-:-:S07]  /*2720*/  IMAD.MOV.U32 R11, RZ, RZ, R3 ;  /* 0x000000ffff0b7224 */ /* 0x000fce00078e0003 */
.L_x_16122:
[----:B------:R-:W-:Y:S05]  /*2730*/  BSYNC.RECONVERGENT B0 ;  /* 0x0000000000007941 */ /* 0x000fea0003800200 */
.L_x_16120:
        /* <DEDUP_REMOVED lines=27> */
.L_x_16124:
[----:B------:R-:W-:Y:S01]  /*28f0*/  IMAD.MOV.U32 R0, RZ, RZ, R12 ;  /* 0x000000ffff007224 */ /* 0x000fe200078e000c */
[----:B------:R-:W-:Y:S02]  /*2900*/  MOV R25, R13 ;  /* 0x0000000d00197202 */ /* 0x000fe40000000f00 */
[----:B------:R-:W-:-:S07]  /*2910*/  MOV R24, 0x2930 ;  /* 0x0000293000187802 */ /* 0x000fce0000000f00 */
[----:B------:R-:W-:Y:S05]  /*2920*/  CALL.REL.NOINC `($__internal_40_$__cuda_sm20_div_s64) ;  /* 0x0000000000ac7944 */ /* 0x000fea0003c00000 */
[----:B------:R-:W-:Y:S01]  /*2930*/  IMAD.MOV.U32 R12, RZ, RZ, R0 ;  /* 0x000000ffff0c7224 */ /* 0x000fe200078e0000 */
[----:B------:R-:W-:-:S07]  /*2940*/  MOV R13, R3 ;  /* 0x00000003000d7202 */ /* 0x000fce0000000f00 */
.L_x_16125:
[----:B------:R-:W-:Y:S05]  /*2950*/  BSYNC.RECONVERGENT B0 ;  /* 0x0000000000007941 */ /* 0x000fea0003800200 */
.L_x_16123:
        /* <DEDUP_REMOVED lines=27> */
.L_x_16127:
[----:B------:R-:W-:Y:S01]  /*2b10*/  MOV R0, R14 ;  /* 0x0000000e00007202 */ /* 0x000fe20000000f00 */
[----:B------:R-:W-:Y:S01]  /*2b20*/  IMAD.MOV.U32 R25, RZ, RZ, R15 ;  /* 0x000000ffff197224 */ /* 0x000fe200078e000f */
[----:B------:R-:W-:-:S07]  /*2b30*/  MOV R24, 0x2b50 ;  /* 0x00002b5000187802 */ /* 0x000fce0000000f00 */
[----:B------:R-:W-:Y:S05]  /*2b40*/  CALL.REL.NOINC `($__internal_40_$__cuda_sm20_div_s64) ;  /* 0x0000000000247944 */ /* 0x000fea0003c00000 */
[----:B------:R-:W-:Y:S01]  /*2b50*/  MOV R14, R0 ;  /* 0x00000000000e7202 */ /* 0x000fe20000000f00 */
[----:B------:R-:W-:-:S07]  /*2b60*/  IMAD.MOV.U32 R15, RZ, RZ, R3 ;  /* 0x000000ffff0f7224 */ /* 0x000fce00078e0003 */
.L_x_16128:
[----:B------:R-:W-:Y:S05]  /*2b70*/  BSYNC.RECONVERGENT B0 ;  /* 0x0000000000007941 */ /* 0x000fea0003800200 */
.L_x_16126:
[----:B------:R-:W0:Y:S02]  /*2b80*/  LDC.64 R2, c[0x0][0x398] ;  /* 0x0000e600ff027b82 */ /* 0x000e240000000a00 */
[----:B0-----:R-:W-:-:S04]  /*2b90*/  IMAD.WIDE.U32 R30, R30, 0x8, R2 ;  /* 0x000000081e1e7825 */ /* 0x001fc800078e0002 */
[----:B------:R-:W-:-:S05]  /*2ba0*/  IMAD.WIDE.U32 R30, R26, 0x20, R30 ;  /* 0x000000201a1e7825 */ /* 0x000fca00078e001e */
[----:B------:R-:W-:Y:S04]  /*2bb0*/  STG.E.ENL2.256 desc[UR6][R30.64], R16, R20 ;  /* 0xf80000101e14797f */ /* 0x000fe8000f121806 */
[----:B------:R-:W-:Y:S01]  /*2bc0*/  STG.E.ENL2.256 desc[UR6][R30.64+0x1000], R8, R12 ;  /* 0xf80080081e0c797f */ /* 0x000fe2000f121806 */
[----:B------:R-:W-:Y:S05]  /*2bd0*/  EXIT ;  /* 0x000000000000794d */ /* 0x000fea0003800000 */
        .weak           $__internal_40_$__cuda_sm20_div_s64
        .type           $__internal_40_$__cuda_sm20_div_s64,@function
        .size           $__internal_40_$__cuda_sm20_div_s64,(.L_x_23069 - $__internal_40_$__cuda_sm20_div_s64)
$__internal_40_$__cuda_sm20_div_s64:
        /* <DEDUP_REMOVED lines=82> */
[----:B------:R-:W-:Y:S06]  /*3100*/  RET.REL.NODEC R24 `(_ZN2at6native29vectorized_elementwise_kernelILi4ENS0_13AUnaryFunctorIlllZZZNS0_15binary_internal21div_trunc_kernel_cudaERNS_18TensorIteratorBaseEENKUlvE_clEvENKUlvE2_clEvEUlllE_EESt5arrayIPcLm2EEEEviT0_T1_) ;  /* 0xffffffcc18bc7950 */ /* 0x000fec0003c3ffff */
.L_x_16129:
        /* <DEDUP_REMOVED lines=15> */
.L_x_23069:


//--------------------- .text._ZN2at6native29vectorized_elementwise_kernelILi8ENS0_13AUnaryFunctorIlllZZZNS0_15binary_internal21div_trunc_kernel_cudaERNS_18TensorIteratorBaseEENKUlvE_clEvENKUlvE2_clEvEUlllE_EESt5arrayIPcLm2EEEEviT0_T1_ --------------------------
	.section	.text._ZN2at6native29vectorized_elementwise_kernelILi8ENS0_13AUnaryFunctorIlllZZZNS0_15binary_internal21div_trunc_kernel_cudaERNS_18TensorIteratorBaseEENKUlvE_clEvENKUlvE2_clEvEUlllE_EESt5arrayIPcLm2EEEEviT0_T1_,"ax",@progbits
	.align	128
        .global         _ZN2at6native29vectorized_elementwise_kernelILi8ENS0_13AUnaryFunctorIlllZZZNS0_15binary_internal21div_trunc_kernel_cudaERNS_18TensorIteratorBaseEENKUlvE_clEvENKUlvE2_clEvEUlllE_EESt5arrayIPcLm2EEEEviT0_T1_
        .type           _ZN2at6native29vectorized_elementwise_kernelILi8ENS0_13AUnaryFunctorIlllZZZNS0_15binary_internal21div_trunc_kernel_cudaERNS_18TensorIteratorBaseEENKUlvE_clEvENKUlvE2_clEvEUlllE_EESt5arrayIPcLm2EEEEviT0_T1_,@function
        .size           _ZN2at6native29vectorized_elementwise_kernelILi8ENS0_13AUnaryFunctorIlllZZZNS0_15binary_internal21div_trunc_kernel_cudaERNS_18TensorIteratorBaseEENKUlvE_clEvENKUlvE2_clEvEUlllE_EESt5arrayIPcLm2EEEEviT0_T1_,(.L_x_23070 - _ZN2at6native29vectorized_elementwise_kernelILi8ENS0_13AUnaryFunctorIlllZZZNS0_15binary_internal21div_trunc_kernel_cudaERNS_18TensorIteratorBaseEENKUlvE_clEvENKUlvE2_clEvEUlllE_EESt5arrayIPcLm2EEEEviT0_T1_)
        .other          _ZN2at6native29vectorized_elementwise_kernelILi8ENS0_13AUnaryFunctorIlllZZZNS0_15binary_internal21div_trunc_kernel_cudaERNS_18TensorIteratorBaseEENKUlvE_clEvENKUlvE2_clEvEUlllE_EESt5arrayIPcLm2EEEEviT0_T1_,@"STO_CUDA_ENTRY STV_DEFAULT"
_ZN2at6native29vectorized_elementwise_kernelILi8ENS0_13AUnaryFunctorIlllZZZNS0_15binary_internal21div_trunc_kernel_cudaERNS_18TensorIteratorBaseEENKUlvE_clEvENKUlvE2_clEvEUlllE_EESt5arrayIPcLm2EEEEviT0_T1_:
.text._ZN2at6native29vectorized_elementwise_kernelILi8ENS0_13AUnaryFunctorIlllZZZNS0_15binary_internal21div_trunc_kernel_cudaERNS_18TensorIteratorBaseEENKUlvE_clEvENKUlvE2_clEvEUlllE_EESt5arrayIPcLm2EEEEviT0_T1_:
        /* <DEDUP_REMOVED lines=94> */
.L_x_16133:
[----:B------:R-:W-:Y:S01]  /*05e0*/  IMAD.MOV.U32 R0, RZ, RZ, R24 ;  /* 0x000000ffff007224 */ /* 0x000fe200078e0018 */
[----:B------:R-:W-:-:S07]  /*05f0*/  MOV R24, 0x610 ;  /* 0x0000061000187802 */ /* 0x000fce0000000f00 */
[----:B------:R-:W-:Y:S05]  /*0600*/  CALL.REL.NOINC `($__internal_41_$__cuda_sm20_div_s64) ;  /* 0x0000002400747944 */ /* 0x000fea0003c00000 */
[----:B------:R-:W-:Y:S01]  /*0610*/  MOV R26, R0 ;  /* 0x00000000001a7202 */ /* 0x000fe20000000f00 */
[----:B------:R-:W-:-:S07]  /*0620*/  IMAD.MOV.U32 R27, RZ, RZ, R3 ;  /* 0x000000ffff1b7224 */ /* 0x000fce00078e0003 */
.L_x_16132:
[----:B------:R-:W-:Y:S05]  /*0630*/  BSYNC.RECONVERGENT B0 ;  /* 0x0000000000007941 */ /* 0x000fea0003800200 */
.L_x_16131:
        /* <DEDUP_REMOVED lines=30> */
.L_x_16136:
[----:B------:R-:W-:Y:S01]  /*0820*/  MOV R0, R18 ;  /* 0x0000001200007202 */ /* 0x000fe20000000f00 */
[----:B------:R-:W-:Y:S01]  /*0830*/  IMAD.MOV.U32 R25, RZ, RZ, R19 ;  /* 0x000000ffff197224 */ /* 0x000fe200078e0013 */
[----:B------:R-:W-:-:S07]  /*0840*/  MOV R24, 0x860 ;  /* 0x0000086000187802 */ /* 0x000fce0000000f00 */
[----:B------:R-:W-:Y:S05]  /*0850*/  CALL.REL.NOINC `($__internal_41_$__cuda_sm20_div_s64) ;  /* 0x0000002000e07944 */ /* 0x000fea0003c00000 */
[----:B------:R-:W-:Y:S01]  /*0860*/  IMAD.MOV.U32 R18, RZ, RZ, R0 ;  /* 0x000000ffff127224 */ /* 0x000fe200078e0000 */
[----:B------:R-:W-:-:S07]  /*0870*/  MOV R19, R3 ;  /* 0x0000000300137202 */ /* 0x000fce0000000f00 */
.L_x_16135:
[----:B------:R-:W-:Y:S05]  /*0880*/  BSYNC.RECONVERGENT B0 ;  /* 0x0000000000007941 */ /* 0x000fea0003800200 */
.L_x_16134:
        /* <DEDUP_REMOVED lines=30> */
.L_x_16139:
[----:B------:R-:W-:Y:S01]  /*0a70*/  IMAD.MOV.U32 R0, RZ, RZ, R20 ;  /* 0x000000ffff007224 */ /* 0x000fe200078e0014 */
[----:B------:R-:W-:Y:S02]  /*0a80*/  MOV R25, R21 ;  /* 0x0000001500197202 */ /* 0x000fe40000000f00 */
[----:B------:R-:W-:-:S07]  /*0a90*/  MOV R24, 0xab0 ;  /* 0x00000ab000187802 */ /* 0x000fce0000000f00 */
[----:B------:R-:W-:Y:S05]  /*0aa0*/  CALL.REL.NOINC `($__internal_41_$__cuda_sm20_div_s64) ;  /* 0x00000020004c7944 */ /* 0x000fea0003c00000 */
[----:B------:R-:W-:Y:S02]  /*0ab0*/  IMAD.MOV.U32 R20, RZ, RZ, R0 ;  /* 0x000000ffff147224 */ /* 0x000fe400078e0000 */
[----:B------:R-:W-:-:S07]  /*0ac0*/  IMAD.MOV.U32 R21, RZ, RZ, R3 ;  /* 0x000000ffff157224 */ /* 0x000fce00078e0003 */
.L_x_16138:
[----:B------:R-:W-:Y:S05]  /*0ad0*/  BSYNC.RECONVERGENT B0 ;  /* 0x0000000000007941 */ /* 0x000fea0003800200 */
.L_x_16137:
        /* <DEDUP_REMOVED lines=30> */
.L_x_16142:
[----:B------:R-:W-:Y:S01]  /*0cc0*/  IMAD.MOV.U32 R0, RZ, RZ, R22 ;  /* 0x000000ffff007224 */ /* 0x000fe200078e0016 */
[----:B------:R-:W-:Y:S01]  /*0cd0*/  MOV R24, 0xd00 ;  /* 0x00000d0000187802 */ /* 0x000fe20000000f00 */
[----:B------:R-:W-:-:S07]  /*0ce0*/  IMAD.MOV.U32 R25, RZ, RZ, R23 ;  /* 0x000000ffff197224 */ /* 0x000fce00078e0017 */
[----:B------:R-:W-:Y:S05]  /*0cf0*/  CALL.REL.NOINC `($__internal_41_$__cuda_sm20_div_s64) ;  /* 0x0000001c00b87944 */ /* 0x000fea0003c00000 */
[----:B------:R-:W-:Y:S01]  /*0d00*/  MOV R22, R0 ;  /* 0x0000000000167202 */ /* 0x000fe20000000f00 */
[----:B------:R-:W-:-:S07]  /*0d10*/  IMAD.MOV.U32 R23, RZ, RZ, R3 ;  /* 0x000000ffff177224 */ /* 0x000fce00078e0003 */
.L_x_16141:
[----:B------:R-:W-:Y:S05]  /*0d20*/  BSYNC.RECONVERGENT B0 ;  /* 0x0000000000007941 */ /* 0x000fea0003800200 */
.L_x_16140:
        /* <DEDUP_REMOVED lines=30> */
.L_x_16145:
[----:B------:R-:W-:Y:S01]  /*0f10*/  MOV R0, R10 ;  /* 0x0000000a00007202 */ /* 0x000fe20000000f00 */
[----:B------:R-:W-:Y:S01]  /*0f20*/  IMAD.MOV.U32 R25, RZ, RZ, R11 ;  /* 0x000000ffff197224 */ /* 0x000fe200078e000b */
[----:B------:R-:W-:-:S07]  /*0f30*/  MOV R24, 0xf50 ;  /* 0x00000f5000187802 */ /* 0x000fce0000000f00 */
[----:B------:R-:W-:Y:S05]  /*0f40*/  CALL.REL.NOINC `($__internal_41_$__cuda_sm20_div_s64) ;  /* 0x0000001c00247944 */ /* 0x000fea0003c00000 */
[----:B------:R-:W-:Y:S01]  /*0f50*/  IMAD.MOV.U32 R10, RZ, RZ, R0 ;  /* 0x000000ffff0a7224 */ /* 0x000fe200078e0000 */
[----:B------:R-:W-:-:S07]  /*0f60*/  MOV R11, R3 ;  /* 0x00000003000b7202 */ /* 0x000fce0000000f00 */
.L_x_16144:
[----:B------:R-:W-:Y:S05]  /*0f70*/  BSYNC.RECONVERGENT B0 ;  /* 0x0000000000007941 */ /* 0x000fea0003800200 */
.L_x_16143:
        /* <DEDUP_REMOVED lines=30> */
.L_x_16148:
[----:B------:R-:W-:Y:S01]  /*1160*/  IMAD.MOV.U32 R0, RZ, RZ, R12 ;  /* 0x000000ffff007224 */ /* 0x000fe200078e000c */
[----:B------:R-:W-:Y:S02]  /*1170*/  MOV R25, R13 ;  /* 0x0000000d00197202 */ /* 0x000fe40000000f00 */
[----:B------:R-:W-:-:S07]  /*1180*/  MOV R24, 0x11a0 ;  /* 0x000011a000187802 */ /* 0x000fce0000000f00 */
[----:B------:R-:W-:Y:S05]  /*1190*/  CALL.REL.NOINC `($__internal_41_$__cuda_sm20_div_s64) ;  /* 0x0000001800907944 */ /* 0x000fea0003c00000 */
[----:B------:R-:W-:Y:S02]  /*11a0*/  IMAD.MOV.U32 R12, RZ, RZ, R0 ;  /* 0x000000ffff0c7224 */ /* 0x000fe400078e0000 */
[----:B------:R-:W-:-:S07]  /*11b0*/  IMAD.MOV.U32 R13, RZ, RZ, R3 ;  /* 0x000000ffff0d7224 */ /* 0x000fce00078e0003 */
.L_x_16147:
[----:B------:R-:W-:Y:S05]  /*11c0*/  BSYNC.RECONVERGENT B0 ;  /* 0x0000000000007941 */ /* 0x000fea0003800200 */
.L_x_16146:
        /* <DEDUP_REMOVED lines=30> */
.L_x_16151:
[----:B------:R-:W-:Y:S01]  /*13b0*/  IMAD.MOV.U32 R0, RZ, RZ, R14 ;  /* 0x000000ffff007224 */ /* 0x000fe200078e000e */
[----:B------:R-:W-:Y:S01]  /*13c0*/  MOV R24, 0x13f0 ;  /* 0x000013f000187802 */ /* 0x000fe20000000f00 */
[----:B------:R-:W-:-:S07]  /*13d0*/  IMAD.MOV.U32 R25, RZ, RZ, R15 ;  /* 0x000000ffff197224 */ /* 0x000fce00078e000f */
[----:B------:R-:W-:Y:S05]  /*13e0*/  CALL.REL.NOINC `($__internal_41_$__cuda_sm20_div_s64) ;  /* 0x0000001400fc7944 */ /* 0x000fea0003c00000 */
[----:B------:R-:W-:Y:S01]  /*13f0*/  MOV R14, R0 ;  /* 0x00000000000e7202 */ /* 0x000fe20000000f00 */
[----:B------:R-:W-:-:S07]  /*1400*/  IMAD.MOV.U32 R15, RZ, RZ, R3 ;  /* 0x000000ffff0f7224 */ /* 0x000fce00078e0003 */
.L_x_16150:
[----:B------:R-:W-:Y:S05]  /*1410*/  BSYNC.RECONVERGENT B0 ;  /* 0x0000000000007941 */ /* 0x000fea0003800200 */
.L_x_16149:
        /* <DEDUP_REMOVED lines=29> */
.L_x_16154:
[----:B------:R-:W-:Y:S01]  /*15f0*/  IMAD.MOV.U32 R0, RZ, RZ, R16 ;  /* 0x000000ffff007224 */ /* 0x000fe200078e0010 */
[----:B------:R-:W-:Y:S02]  /*1600*/  MOV R25, R17 ;  /* 0x0000001100197202 */ /* 0x000fe40000000f00 */
[----:B------:R-:W-:-:S07]  /*1610*/  MOV R24, 0x1630 ;  /* 0x0000163000187802 */ /* 0x000fce0000000f00 */
[----:B------:R-:W-:Y:S05]  /*1620*/  CALL.REL.NOINC `($__internal_41_$__cuda_sm20_div_s64) ;  /* 0x00000014006c7944 */ /* 0x000fea0003c00000 */
[----:B------:R-:W-:-:S07]  /*1630*/  IMAD.MOV.U32 R2, RZ, RZ, R0 ;  /* 0x000000ffff027224 */ /* 0x000fce00078e0000 */
.L_x_16153:
[----:B------:R-:W-:Y:S05]  /*1640*/  BSYNC.RECONVERGENT B0 ;  /* 0x0000000000007941 */ /* 0x000fea0003800200 */
.L_x_16152:
        /* <DEDUP_REMOVED lines=16> */
.L_x_16157:
[----:B------:R-:W-:-:S13]  /*1750*/  ISETP.GE.U32.AND P0, PT, R8, R9, PT ;  /* 0x000000090800720c */ /* 0x000fda0003f06070 */
[----:B------:R-:W-:Y:S05]  /*1760*/  @P0 BRA `(.L_x_16159) ;  /* 0x0000000000300947 */ /* 0x000fea0003800000 */
[----:B0-----:R-:W0:Y:S01]  /*1770*/  LDC.64 R4, c[0x0][0x398] ;  /* 0x0000e600ff047b82 */ /* 0x001e220000000a00 */
[----:B------:R-:W-:Y:S01]  /*1780*/  IADD3 R7, PT, PT, R30, R8, RZ ;  /* 0x000000081e077210 */ /* 0x000fe20007ffe0ff */
[----:B------:R-:W-:-:S04]  /*1790*/  VIADD R8, R8, 0x80 ;  /* 0x0000008008087836 */ /* 0x000fc80000000000 */
[----:B0-----:R-:W-:-:S05]  /*17a0*/  IMAD.WIDE.U32 R4, R7, 0x8, R4 ;  /* 0x0000000807047825 */ /* 0x001fca00078e0004 */
[----:B-----5:R1:W-:Y:S02]  /*17b0*/  STG.E.64 desc[UR6][R4.64], R20 ;  /* 0x0000001404007986 */ /* 0x0203e4000c101b06 */
.L_x_16158:
[----:B------:R-:W-:-:S13]  /*17c0*/  ISETP.GE.U32.AND P0, PT, R8, R9, PT ;  /* 0x000000090800720c */ /* 0x000fda0003f06070 */
[----:B------:R-:W-:Y:S05]  /*17d0*/  @P0 BRA `(.L_x_16160) ;  /* 0x0000000000300947 */ /* 0x000fea0003800000 */
[----:B01----:R-:W0:Y:S01]  /*17e0*/  LDC.64 R4, c[0x0][0x398] ;  /* 0x0000e600ff047b82 */ /* 0x003e220000000a00 */
[----:B------:R-:W-:Y:S01]  /*17f0*/  IMAD.IADD R7, R30, 0x1, R8 ;  /* 0x000000011e077824 */ /* 0x000fe200078e0208 */
[----:B------:R-:W-:-:S03]  /*1800*/  IADD3 R8, PT, PT, R8, 0x80, RZ ;  /* 0x0000008008087810 */ /* 0x000fc60007ffe0ff */
[----:B0-----:R-:W-:-:S05]  /*1810*/  IMAD.WIDE.U32 R4, R7, 0x8, R4 ;  /* 0x0000000807047825 */ /* 0x001fca00078e0004 */
[----:B-----5:R1:W-:Y:S02]  /*1820*/  STG.E.64 desc[UR6][R4.64], R22 ;  /* 0x0000001604007986 */ /* 0x0203e4000c101b06 */
.L_x_16159:
[----:B------:R-:W-:-:S13]  /*1830*/  ISETP.GE.U32.AND P0, PT, R8, R9, PT ;  /* 0x000000090800720c */ /* 0x000fda0003f06070 */
[----:B------:R-:W-:Y:S05]  /*1840*/  @P0 BRA `(.L_x_16161) ;  /* 0x0000000000340947 */ /* 0x000fea0003800000 */
[----:B01----:R-:W0:Y:S01]  /*1850*/  LDC.64 R4, c[0x0][0x398] ;  /* 0x0000e600ff047b82 */ /* 0x003e220000000a00 */
[----:B------:R-:W-:Y:S02]  /*1860*/  IMAD.IADD R7, R30, 0x1, R8 ;  /* 0x000000011e077824 */ /* 0x000fe400078e0208 */
[----:B------:R-:W-:Y:S02]  /*1870*/  VIADD R8, R8, 0x80 ;  /* 0x0000008008087836 */ /* 0x000fe40000000000 */
[----:B0-----:R-:W-:-:S05]  /*1880*/  IMAD.WIDE.U32 R4, R7, 0x8, R4 ;  /* 0x0000000807047825 */ /* 0x001fca00078e0004 */
[----:B-----5:R2:W-:Y:S02]  /*1890*/  STG.E.64 desc[UR6][R4.64], R10 ;  /* 0x0000000a04007986 */ /* 0x0205e4000c101b06 */
.L_x_16160:
        /* <DEDUP_REMOVED lines=8> */
.L_x_16161:
[----:B------:R-:W-:Y:S05]  /*1920*/  BSYNC.RELIABLE B1 ;  /* 0x0000000000017941 */ /* 0x000fea0003800100 */
.L_x_16156:
[----:B------:R-:W-:-:S13]  /*1930*/  ISETP.GE.U32.AND P0, PT, R8, R9, PT ;  /* 0x000000090800720c */ /* 0x000fda0003f06070 */
[----:B012---:R-:W0:Y:S01]  /*1940*/  @!P0 LDC.64 R4, c[0x0][0x398] ;  /* 0x0000e600ff048b82 */ /* 0x007e220000000a00 */
[----:B------:R-:W-:Y:S01]  /*1950*/  @!P0 IMAD.IADD R7, R30, 0x1, R8 ;  /* 0x000000011e078824 */ /* 0x000fe200078e0208 */
[----:B------:R-:W-:-:S03]  /*1960*/  @!P0 IADD3 R8, PT, PT, R8, 0x80, RZ ;  /* 0x0000008008088810 */ /* 0x000fc60007ffe0ff */
[----:B0-----:R-:W-:-:S05]  /*1970*/  @!P0 IMAD.WIDE.U32 R4, R7, 0x8, R4 ;  /* 0x0000000807048825 */ /* 0x001fca00078e0004 */
[----:B-----5:R3:W-:Y:S02]  /*1980*/  @!P0 STG.E.64 desc[UR6][R4.64], R14 ;  /* 0x0000000e04008986 */ /* 0x0207e4000c101b06 */
.L_x_16162:
[----:B------:R-:W-:Y:S05]  /*1990*/  BSYNC.RECONVERGENT B0 ;  /* 0x0000000000007941 */ /* 0x000fea0003800200 */
.L_x_16155:
        /* <DEDUP_REMOVED lines=8> */
.L_x_16130:
        /* <DEDUP_REMOVED lines=33> */
.L_x_16164:
[----:B------:R-:W-:Y:S01]  /*1c30*/  IMAD.MOV.U32 R0, RZ, RZ, R16 ;  /* 0x000000ffff007224 */ /* 0x000fe200078e0010 */
[----:B------:R-:W-:Y:S02]  /*1c40*/  MOV R25, R17 ;  /* 0x0000001100197202 */ /* 0x000fe40000000f00 */
[----:B------:R-:W-:-:S07]  /*1c50*/  MOV R24, 0x1c70 ;  /* 0x00001c7000187802 */ /* 0x000fce0000000f00 */
[----:B-----5:R-:W-:Y:S05]  /*1c60*/  CALL.REL.NOINC `($__internal_41_$__cuda_sm20_div_s64) ;  /* 0x0000000c00dc7944 */ /* 0x020fea0003c00000 */
[----:B------:R-:W-:Y:S02]  /*1c70*/  IMAD.MOV.U32 R16, RZ, RZ, R0 ;  /* 0x000000ffff107224 */ /* 0x000fe400078e0000 */
[----:B------:R-:W-:-:S07]  /*1c80*/  IMAD.MOV.U32 R17, RZ, RZ, R3 ;  /* 0x000000ffff117224 */ /* 0x000fce00078e0003 */
.L_x_16165:
[----:B------:R-:W-:Y:S05]  /*1c90*/  BSYNC.RECONVERGENT B0 ;  /* 0x0000000000007941 */ /* 0x000fea0003800200 */
.L_x_16163:
        /* <DEDUP_REMOVED lines=27> */
.L_x_16167:
[----:B------:R-:W-:Y:S01]  /*1e50*/  MOV R0, R18 ;  /* 0x0000001200007202 */ /* 0x000fe20000000f00 */
[----:B------:R-:W-:Y:S01]  /*1e60*/  IMAD.MOV.U32 R25, RZ, RZ, R19 ;  /* 0x000000ffff197224 */ /* 0x000fe200078e0013 */
[----:B------:R-:W-:-:S07]  /*1e70*/  MOV R24, 0x1e90 ;  /* 0x00001e9000187802 */ /* 0x000fce0000000f00 */
[----:B-----5:R-:W-:Y:S05]  /*1e80*/  CALL.REL.NOINC `($__internal_41_$__cuda_sm20_div_s64) ;  /* 0x0000000c00547944 */ /* 0x020fea0003c00000 */
[----:B------:R-:W-:Y:S01]  /*1e90*/  IMAD.MOV.U32 R18, RZ, RZ, R0 ;  /* 0x000000ffff127224 */ /* 0x000fe200078e0000 */
[----:B------:R-:W-:-:S07]  /*1ea0*/  MOV R19, R3 ;  /* 0x0000000300137202 */ /* 0x000fce0000000f00 */
.L_x_16168:
[----:B------:R-:W-:Y:S05]  /*1eb0*/  BSYNC.RECONVERGENT B0 ;  /* 0x0000000000007941 */ /* 0x000fea0003800200 */
.L_x_16166:
        /* <DEDUP_REMOVED lines=27> */
.L_x_16170:
[----:B------:R-:W-:Y:S01]  /*2070*/  IMAD.MOV.U32 R0, RZ, RZ, R20 ;  /* 0x000000ffff007224 */ /* 0x000fe200078e0014 */
[----:B------:R-:W-:Y:S01]  /*2080*/  MOV R24, 0x20b0 ;  /* 0x000020b000187802 */ /* 0x000fe20000000f00 */
[----:B------:R-:W-:-:S07]  /*2090*/  IMAD.MOV.U32 R25, RZ, RZ, R21 ;  /* 0x000000ffff197224 */ /* 0x000fce00078e0015 */
[----:B-----5:R-:W-:Y:S05]  /*20a0*/  CALL.REL.NOINC `($__internal_41_$__cuda_sm20_div_s64) ;  /* 0x0000000800cc7944 */ /* 0x020fea0003c00000 */
[----:B------:R-:W-:Y:S01]  /*20b0*/  MOV R20, R0 ;  /* 0x0000000000147202 */ /* 0x000fe20000000f00 */
[----:B------:R-:W-:-:S07]  /*20c0*/  IMAD.MOV.U32 R21, RZ, RZ, R3 ;  /* 0x000000ffff157224 */ /* 0x000fce00078e0003 */
.L_x_16171:
[----:B------:R-:W-:Y:S05]  /*20d0*/  BSYNC.RECONVERGENT B0 ;  /* 0x0000000000007941 */ /* 0x000fea0003800200 */
.L_x_16169:
        /* <DEDUP_REMOVED lines=27> */
.L_x_16173:
[----:B------:R-:W-:Y:S01]  /*2290*/  IMAD.MOV.U32 R0, RZ, RZ, R22 ;  /* 0x000000ffff007224 */ /* 0x000fe200078e0016 */
[----:B------:R-:W-:Y:S02]  /*22a0*/  MOV R25, R23 ;  /* 0x0000001700197202 */ /* 0x000fe40000000f00 */
[----:B------:R-:W-:-:S07]  /*22b0*/  MOV R24, 0x22d0 ;  /* 0x000022d000187802 */ /* 0x000fce0000000f00 */
[----:B-----5:R-:W-:Y:S05]  /*22c0*/  CALL.REL.NOINC `($__internal_41_$__cuda_sm20_div_s64) ;  /* 0x0000000800447944 */ /* 0x020fea0003c00000 */
[----:B------:R-:W-:Y:S02]  /*22d0*/  IMAD.MOV.U32 R22, RZ, RZ, R0 ;  /* 0x000000ffff167224 */ /* 0x000fe400078e0000 */
[----:B------:R-:W-:-:S07]  /*22e0*/  IMAD.MOV.U32 R23, RZ, RZ, R3 ;  /* 0x000000ffff177224 */ /* 0x000fce00078e0003 */
.L_x_16174:
[----:B------:R-:W-:Y:S05]  /*22f0*/  BSYNC.RECONVERGENT B0 ;  /* 0x0000000000007941 */ /* 0x000fea0003800200 */
.L_x_16172:
        /* <DEDUP_REMOVED lines=27> */
.L_x_16176:
[----:B------:R-:W-:Y:S01]  /*24b0*/  MOV R0, R8 ;  /* 0x0000000800007202 */ /* 0x000fe20000000f00 */
[----:B------:R-:W-:Y:S01]  /*24c0*/  IMAD.MOV.U32 R25, RZ, RZ, R9 ;  /* 0x000000ffff197224 */ /* 0x000fe200078e0009 */
[----:B------:R-:W-:-:S07]  /*24d0*/  MOV R24, 0x24f0 ;  /* 0x000024f000187802 */ /* 0x000fce0000000f00 */
[----:B------:R-:W-:Y:S05]  /*24e0*/  CALL.REL.NOINC `($__internal_41_$__cuda_sm20_div_s64) ;  /* 0x0000000400bc7944 */ /* 0x000fea0003c00000 */
[----:B------:R-:W-:Y:S01]  /*24f0*/  IMAD.MOV.U32 R8, RZ, RZ, R0 ;  /* 0x000000ffff087224 */ /* 0x000fe200078e0000 */
[----:B------:R-:W-:-:S07]  /*2500*/  MOV R9, R3 ;  /* 0x0000000300097202 */ /* 0x000fce0000000f00 */
.L_x_16177:
[----:B------:R-:W-:Y:S05]  /*2510*/  BSYNC.RECONVERGENT B0 ;  /* 0x0000000000007941 */ /* 0x000fea0003800200 */
.L_x_16175:
        /* <DEDUP_REMOVED lines=27> */
.L_x_16179:
[----:B------:R-:W-:Y:S01]  /*26d0*/  MOV R0, R10 ;  /* 0x0000000a00007202 */ /* 0x000fe20000000f00 */
[----:B------:R-:W-:Y:S01]  /*26e0*/  IMAD.MOV.U32 R25, RZ, RZ, R11 ;  /* 0x000000ffff197224 */ /* 0x000fe200078e000b */
[----:B------:R-:W-:-:S07]  /*26f0*/  MOV R24, 0x2710 ;  /* 0x0000271000187802 */ /* 0x000fce0000000f00 */
[----:B------:R-:W-:Y:S05]  /*2700*/  CALL.REL.NOINC `($__internal_41_$__cuda_sm20_div_s64) ;  /* 0x0000000400347944 */ /* 0x000fea0003c00000 */
[----:B------:R-:W-:Y:S01]  /*2710*/  MOV R10, R0 ;  /* 0x00000000000a7202 */ /* 0x000fe20000000f00 */
[----:B------:R-:W-:-:S07]  /*2720*/  IMAD.MOV.U32 R11, RZ, RZ, R3 ;  /* 0x000000ffff0b7224 */ /* 0x000fce00078e0003 */
.L_x_16180:
[----:B------:R-:W-:Y:S05]  /*2730*/  BSYNC.RECONVERGENT B0 ;  /* 0x0000000000007941 */ /* 0x000fea0003800200 */
.L_x_16178:
        /* <DEDUP_REMOVED lines=27> */
.L_x_16182:
[----:B------:R-:W-:Y:S01]  /*28f0*/  IMAD.MOV.U32 R0, RZ, RZ, R12 ;  /* 0x000000ffff007224 */ /* 0x000fe200078e000c */
[----:B------:R-:W-:Y:S02]  /*2900*/  MOV R25, R13 ;  /* 0x0000000d00197202 */ /* 0x000fe40000000f00 */
[----:B------:R-:W-:-:S07]  /*2910*/  MOV R24, 0x2930 ;  /* 0x0000293000187802 */ /* 0x000fce0000000f00 */
[----:B------:R-:W-:Y:S05]  /*2920*/  CALL.REL.NOINC `($__internal_41_$__cuda_sm20_div_s64) ;  /* 0x0000000000ac7944 */ /* 0x000fea0003c00000 */
[----:B------:R-:W-:Y:S01]  /*2930*/  IMAD.MOV.U32 R12, RZ, RZ, R0 ;  /* 0x000000ffff0c7224 */ /* 0x000fe200078e0000 */
[----:B------:R-:W-:-:S07]  /*2940*/  MOV R13, R3 ;  /* 0x00000003000d7202 */ /* 0x000fce0000000f00 */
.L_x_16183:
[----:B------:R-:W-:Y:S05]  /*2950*/  BSYNC.RECONVERGENT B0 ;  /* 0x0000000000007941 */ /* 0x000fea0003800200 */
.L_x_16181:
        /* <DEDUP_REMOVED lines=27> */
.L_x_16185:
[----:B------:R-:W-:Y:S01]  /*2b10*/  MOV R0, R14 ;  /* 0x0000000e00007202 */ /* 0x000fe20000000f00 */
[----:B------:R-:W-:Y:S01]  /*2b20*/  IMAD.MOV.U32 R25, RZ, RZ, R15 ;  /* 0x000000ffff197224 */ /* 0x000fe200078e000f */
[----:B------:R-:W-:-:S07]  /*2b30*/  MOV R24, 0x2b50 ;  /* 0x00002b5000187802 */ /* 0x000fce0000000f00 */
[----:B------:R-:W-:Y:S05]  /*2b40*/  CALL.REL.NOINC `($__internal_41_$__cuda_sm20_div_s64) ;  /* 0x0000000000247944 */ /* 0x000fea0003c00000 */
[----:B------:R-:W-:Y:S01]  /*2b50*/  MOV R14, R0 ;  /* 0x00000000000e7202 */ /* 0x000fe20000000f00 */
[----:B------:R-:W-:-:S07]  /*2b60*/  IMAD.MOV.U32 R15, RZ, RZ, R3 ;  /* 0x000000ffff0f7224 */ /* 0x000fce00078e0003 */
.L_x_16186:
[----:B------:R-:W-:Y:S05]  /*2b70*/  BSYNC.RECONVERGENT B0 ;  /* 0x0000000000007941 */ /* 0x000fea0003800200 */
.L_x_16184:
[----:B------:R-:W0:Y:S02]  /*2b80*/  LDC.64 R2, c[0x0][0x398] ;  /* 0x0000e600ff027b82 */ /* 0x000e240000000a00 */
[----:B0-----:R-:W-:-:S04]  /*2b90*/  IMAD.WIDE.U32 R30, R30, 0x8, R2 ;  /* 0x000000081e1e7825 */ /* 0x001fc800078e0002 */
[----:B------:R-:W-:-:S05]  /*2ba0*/  IMAD.WIDE.U32 R30, R26, 0x40, R30 ;  /* 0x000000401a1e7825 */ /* 0x000fca00078e001e */
[----:B------:R-:W-:Y:S04]  /*2bb0*/  STG.E.ENL2.256 desc[UR6][R30.64], R16, R20 ;  /* 0xf80000101e14797f */ /* 0x000fe8000f121806 */
[----:B------:R-:W-:Y:S01]  /*2bc0*/  STG.E.ENL2.256 desc[UR6][R30.64+0x20], R8, R12 ;  /* 0xf80001081e0c797f */ /* 0x000fe2000f121806 */
[----:B------:R-:W-:Y:S05]  /*2bd0*/  EXIT ;  /* 0x000000000000794d */ /* 0x000fea0003800000 */
        .weak           $__internal_41_$__cuda_sm20_div_s64
        .type           $__internal_41_$__cuda_sm20_div_s64,@function
        .size           $__internal_41_$__cuda_sm20_div_s64,(.L_x_23070 - $__internal_41_$__cuda_sm20_div_s64)
$__internal_41_$__cuda_sm20_div_s64:
        /* <DEDUP_REMOVED lines=82> */
[----:B------:R-:W-:Y:S06]  /*3100*/  RET.REL.NODEC R24 `(_ZN2at6native29vectorized_elementwise_kernelILi8ENS0_13AUnaryFunctorIlllZZZNS0_15binary_internal21div_trunc_kernel_cudaERNS_18TensorIteratorBaseEENKUlvE_clEvENKUlvE2_clEvEUlllE_EESt5arrayIPcLm2EEEEviT0_T1_) ;  /* 0xffffffcc18bc7950 */ /* 0x000fec0003c3ffff */
.L_x_16187:
        /* <DEDUP_REMOVED lines=15> */
.L_x_23070:


//--------------------- .text._ZN2at6native18elementwise_kernelILi128ELi4EZNS0_15gpu_kernel_implINS0_13BinaryFunctorIiiiZZZNS0_15binary_internal21div_trunc_kernel_cudaERNS_18TensorIteratorBaseEENKUlvE_clEvENKUlvE1_clEvEUliiE_EEEEvS6_RKT_EUliE_EEviT1_ --------------------------
	.section	.text._ZN2at6native18elementwise_kernelILi128ELi4EZNS0_15gpu_kernel_implINS0_13BinaryFunctorIiiiZZZNS0_15binary_internal21div_trunc_kernel_cudaERNS_18TensorIteratorBaseEENKUlvE_clEvENKUlvE1_clEvEUliiE_EEEEvS6_RKT_EUliE_EEviT1_,"ax",@progbits
	.align	128
        .global         _ZN2at6native18elementwise_kernelILi128ELi4EZNS0_15gpu_kernel_implINS0_13BinaryFunctorIiiiZZZNS0_15binary_internal21div_trunc_kernel_cudaERNS_18TensorIteratorBaseEENKUlvE_clEvENKUlvE1_clEvEUliiE_EEEEvS6_RKT_EUliE_EEviT1_
        .type           _ZN2at6native18elementwise_kernelILi128ELi4EZNS0_15gpu_kernel_implINS0_13BinaryFunctorIiiiZZZNS0_15binary_internal21div_trunc_kernel_cudaERNS_18TensorIteratorBaseEENKUlvE_clEvENKUlvE1_clEvEUliiE_EEEEvS6_RKT_EUliE_EEviT1_,@function
        .size           _ZN2at6native18elementwise_kernelILi128ELi4EZNS0_15gpu_kernel_implINS0_13BinaryFunctorIiiiZZZNS0_15binary_internal21div_trunc_kernel_cudaERNS_18TensorIteratorBaseEENKUlvE_clEvENKUlvE1_clEvEUliiE_EEEEvS6_RKT_EUliE_EEviT1_,(.L_x_23267 - _ZN2at6native18elementwise_kernelILi128ELi4EZNS0_15gpu_kernel_implINS0_13BinaryFunctorIiiiZZZNS0_15binary_internal21div_trunc_kernel_cudaERNS_18TensorIteratorBaseEENKUlvE_clEvENKUlvE1_clEvEUliiE_EEEEvS6_RKT_EUliE_EEviT1_)
        .other          _ZN2at6native18elementwise_kernelILi128ELi4EZNS0_15gpu_kernel_implINS0_13BinaryFunctorIiiiZZZNS0_15binary_internal21div_trunc_kernel_cudaERNS_18TensorIteratorBaseEENKUlvE_clEvENKUlvE1_clEvEUliiE_EEEEvS6_RKT_EUliE_EEviT1_,@"STO_CUDA_ENTRY STV_DEFAULT"
_ZN2at6native18elementwise_kernelILi128ELi4EZNS0_15gpu_kernel_implINS0_13BinaryFunctorIiiiZZZNS0_15binary_internal21div_trunc_kernel_cudaERNS_18TensorIteratorBaseEENKUlvE_clEvENKUlvE1_clEvEUliiE_EEEEvS6_RKT_EUliE_EEviT1_:
.text._ZN2at6native18elementwise_kernelILi128ELi4EZNS0_15gpu_kernel_implINS0_13BinaryFunctorIiiiZZZNS0_15binary_internal21div_trunc_kernel_cudaERNS_18TensorIteratorBaseEENKUlvE_clEvENKUlvE1_clEvEUliiE_EEEEvS6_RKT_EUliE_EEviT1_:
        /* <DEDUP_REMOVED lines=371> */
.L_x_16190:
        /* <DEDUP_REMOVED lines=16> */
.L_x_16194:
[----:B------:R0:W5:Y:S01]  /*1830*/  LDG.E.U8 R22, desc[UR36][R2.64] ;  /* 0x0000002402167981 */ /* 0x000162000c1e1100 */
[----:B------:R-:W-:Y:S05]  /*1840*/  BRA `(.L_x_16196) ;  /* 0x0000000c002c7947 */ /* 0x000fea0003800000 */
.L_x_16193:
        /* <DEDUP_REMOVED lines=8> */
.L_x_16198:
[----:B------:R0:W5:Y:S01]  /*18d0*/  LDG.E R22, desc[UR36][R2.64] ;  /* 0x0000002402167981 */ /* 0x000162000c1e1900 */
[----:B------:R-:W-:Y:S05]  /*18e0*/  BRA `(.L_x_16196) ;  /* 0x0000000c00047947 */ /* 0x000fea0003800000 */
.L_x_16197:
[----:B------:R0:W5:Y:S01]  /*18f0*/  LDG.E.S16 R22, desc[UR36][R2.64] ;  /* 0x0000002402167981 */ /* 0x000162000c1e1700 */
[----:B------:R-:W-:Y:S05]  /*1900*/  BRA `(.L_x_16196) ;  /* 0x0000000800fc7947 */ /* 0x000fea0003800000 */
.L_x_16192:
        /* <DEDUP_REMOVED lines=9> */
.L_x_16200:
[----:B------:R-:W2:Y:S02]  /*19a0*/  LDG.E.U16 R2, desc[UR36][R2.64] ;  /* 0x0000002402027981 */ /* 0x000ea4000c1e1500 */
[----:B--2---:R-:W-:-:S06]  /*19b0*/  HADD2.F32 R22, -RZ, R2.H0_H0 ;  /* 0x20000002ff167230 */ /* 0x004fcc0000004100 */
[----:B------:R-:W0:Y:S01]  /*19c0*/  F2I.FTZ.TRUNC.NTZ R22, R22 ;  /* 0x0000001600167305 */ /* 0x000e22000021f100 */
[----:B------:R-:W-:Y:S05]  /*19d0*/  BRA `(.L_x_16196) ;  /* 0x0000000800c87947 */ /* 0x000fea0003800000 */
.L_x_16199:
        /* <DEDUP_REMOVED lines=9> */
.L_x_16202:
[----:B------:R-:W2:Y:S02]  /*1a70*/  LDG.E.U16 R2, desc[UR36][R2.64] ;  /* 0x0000002402027981 */ /* 0x000ea4000c1e1500 */
[----:B--2---:R-:W-:-:S06]  /*1a80*/  HADD2.F32 R22, -RZ, R2.H0_H0 ;  /* 0x20000002ff167230 */ /* 0x004fcc0000004100 */
[----:B------:R-:W0:Y:S01]  /*1a90*/  F2I.FTZ.TRUNC.NTZ R22, R22 ;  /* 0x0000001600167305 */ /* 0x000e22000021f100 */
[----:B------:R-:W-:Y:S05]  /*1aa0*/  BRA `(.L_x_16196) ;  /* 0x0000000800947947 */ /* 0x000fea0003800000 */
.L_x_16201:
[----:B------:R-:W2:Y:S02]  /*1ab0*/  LDG.E.64 R2, desc[UR36][R2.64] ;  /* 0x0000002402027981 */ /* 0x000ea4000c1e1b00 */
[----:B--2---:R0:W1:Y:S01]  /*1ac0*/  F2I.F64.TRUNC R22, R2 ;  /* 0x0000000200167311 */ /* 0x004062000030d100 */
[----:B------:R-:W-:Y:S05]  /*1ad0*/  BRA `(.L_x_16196) ;  /* 0x0000000800887947 */ /* 0x000fea0003800000 */
.L_x_16191:
        /* <DEDUP_REMOVED lines=12> */
.L_x_16205:
[----:B------:R-:W2:Y:S02]  /*1ba0*/  LDG.E.64 R2, desc[UR36][R2.64] ;  /* 0x0000002402027981 */ /* 0x000ea4000c1e1b00 */
[----:B--2---:R0:W1:Y:S01]  /*1bb0*/  F2I.F64.TRUNC R22, R2 ;  /* 0x0000000200167311 */ /* 0x004062000030d100 */
[----:B------:R-:W-:Y:S05]  /*1bc0*/  BRA `(.L_x_16196) ;  /* 0x00000008004c7947 */ /* 0x000fea0003800000 */
.L_x_16204:
        /* <DEDUP_REMOVED lines=24> */
[----:B------:R0:W1:Y:S01]  /*1d50*/  F2I.FTZ.TRUNC.NTZ R22, R5 ;  /* 0x0000000500167305 */ /* 0x000062000021f100 */
[----:B------:R-:W-:Y:S05]  /*1d60*/  BRA `(.L_x_16196) ;  /* 0x0000000400e47947 */ /* 0x000fea0003800000 */
.L_x_16207:
        /* <DEDUP_REMOVED lines=11> */
[----:B------:R0:W1:Y:S01]  /*1e20*/  F2I.FTZ.TRUNC.NTZ R22, R0 ;  /* 0x0000000000167305 */ /* 0x000062000021f100 */
[----:B------:R-:W-:Y:S05]  /*1e30*/  BRA `(.L_x_16196) ;  /* 0x0000000400b07947 */ /* 0x000fea0003800000 */
.L_x_16206:
[----:B------:R-:W2:Y:S02]  /*1e40*/  LDG.E.U16 R22, desc[UR36][R2.64] ;  /* 0x0000002402167981 */ /* 0x000ea4000c1e1500 */
[----:B--2---:R-:W-:-:S06]  /*1e50*/  SHF.L.U32 R22, R22, 0x10, RZ ;  /* 0x0000001016167819 */ /* 0x004fcc00000006ff */
[----:B------:R-:W0:Y:S01]  /*1e60*/  F2I.FTZ.TRUNC.NTZ R22, R22 ;  /* 0x0000001600167305 */ /* 0x000e22000021f100 */
[----:B------:R-:W-:Y:S05]  /*1e70*/  BRA `(.L_x_16196) ;  /* 0x0000000400a07947 */ /* 0x000fea0003800000 */
.L_x_16203:
        /* <DEDUP_REMOVED lines=10> */
.L_x_16210:
        /* <DEDUP_REMOVED lines=21> */
.L_x_16214:
[----:B------:R-:W-:Y:S05]  /*2070*/  BSYNC.RECONVERGENT B1 ;  /* 0x0000000000017941 */ /* 0x000fea0003800200 */
.L_x_16213:
[----:B------:R-:W-:Y:S01]  /*2080*/  IMAD.SHL.U32 R0, R0, 0x100000, RZ ;  /* 0x0010000000007824 */ /* 0x000fe200078e00ff */
[----:B------:R-:W-:-:S04]  /*2090*/  LEA R2, R2, 0x3b800000, 0x17 ;  /* 0x3b80000002027811 */ /* 0x000fc800078eb8ff */
[----:B------:R-:W-:-:S07]  /*20a0*/  LOP3.LUT R22, R2, R0, R7, 0xfe, !PT ;  /* 0x0000000002167212 */ /* 0x000fce00078efe07 */
.L_x_16212:
[----:B------:R-:W-:Y:S05]  /*20b0*/  BSYNC.RECONVERGENT B0 ;  /* 0x0000000000007941 */ /* 0x000fea0003800200 */
.L_x_16211:
[----:B------:R-:W1:Y:S01]  /*20c0*/  F2I.FTZ.TRUNC.NTZ R22, R22 ;  /* 0x0000001600167305 */ /* 0x000e62000021f100 */
[----:B------:R-:W-:Y:S05]  /*20d0*/  BRA `(.L_x_16196) ;  /* 0x0000000400087947 */ /* 0x000fea0003800000 */
.L_x_16209:
        /* <DEDUP_REMOVED lines=21> */
.L_x_16218:
[----:B------:R-:W-:Y:S05]  /*2230*/  BSYNC.RECONVERGENT B1 ;  /* 0x0000000000017941 */ /* 0x000fea0003800200 */
.L_x_16217:
[----:B------:R-:W-:Y:S01]  /*2240*/  IMAD.SHL.U32 R0, R0, 0x200000, RZ ;  /* 0x0020000000007824 */ /* 0x000fe200078e00ff */
[----:B------:R-:W-:-:S04]  /*2250*/  LEA R2, R2, 0x37800000, 0x17 ;  /* 0x3780000002027811 */ /* 0x000fc800078eb8ff */
[----:B------:R-:W-:-:S07]  /*2260*/  LOP3.LUT R22, R2, R0, R7, 0xfe, !PT ;  /* 0x0000000002167212 */ /* 0x000fce00078efe07 */
.L_x_16216:
[----:B------:R-:W-:Y:S05]  /*2270*/  BSYNC.RECONVERGENT B0 ;  /* 0x0000000000007941 */ /* 0x000fea0003800200 */
.L_x_16215:
[----:B------:R-:W2:Y:S01]  /*2280*/  F2I.FTZ.TRUNC.NTZ R22, R22 ;  /* 0x0000001600167305 */ /* 0x000ea2000021f100 */
[----:B------:R-:W-:Y:S05]  /*2290*/  BRA `(.L_x_16196) ;  /* 0x0000000000987947 */ /* 0x000fea0003800000 */
.L_x_16208:
[----:B------:R-:W-:-:S09]  /*22a0*/  UISETP.NE.AND UP0, UPT, UR4, 0x1c, UPT ;  /* 0x0000001c0400788c */ /* 0x000fd2000bf05270 */
[----:B------:R-:W-:Y:S05]  /*22b0*/  BRA.U !UP0, `(.L_x_16219) ;  /* 0x00000001088c7547 */ /* 0x000fea000b800000 */
[----:B------:R-:W-:-:S09]  /*22c0*/  UISETP.NE.AND UP0, UPT, UR4, 0x1d, UPT ;  /* 0x0000001d0400788c */ /* 0x000fd2000bf05270 */
[----:B------:R-:W-:Y:S05]  /*22d0*/  BRA.U !UP0, `(.L_x_16220) ;  /* 0x00000001087c7547 */ /* 0x000fea000b800000 */
[----:B------:R-:W-:-:S09]  /*22e0*/  UISETP.NE.AND UP0, UPT, UR4, 0x2c, UPT ;  /* 0x0000002c0400788c */ /* 0x000fd2000bf05270 */
[----:B------:R-:W-:Y:S05]  /*22f0*/  BRA.U !UP0, `(.L_x_16221) ;  /* 0x0000000108487547 */ /* 0x000fea000b800000 */
.L_x_16195:
        /* <DEDUP_REMOVED lines=16> */
.L_x_16222:
[----:B------:R-:W-:Y:S01]  /*2400*/  HFMA2 R22, -RZ, RZ, 0, 0 ;  /* 0x00000000ff167431 */ /* 0x000fe200000001ff */
[----:B------:R-:W-:Y:S06]  /*2410*/  BRA `(.L_x_16196) ;  /* 0x0000000000387947 */ /* 0x000fec0003800000 */
.L_x_16221:
        /* <DEDUP_REMOVED lines=8> */
.L_x_16224:
[----:B------:R-:W-:Y:S05]  /*24a0*/  BSYNC.RECONVERGENT B0 ;  /* 0x0000000000007941 */ /* 0x000fea0003800200 */
.L_x_16223:
[----:B------:R-:W4:Y:S01]  /*24b0*/  F2I.FTZ.TRUNC.NTZ R22, R22 ;  /* 0x0000001600167305 */ /* 0x000f22000021f100 */
[----:B------:R-:W-:Y:S05]  /*24c0*/  BRA `(.L_x_16196) ;  /* 0x00000000000c7947 */ /* 0x000fea0003800000 */
.L_x_16220:
[----:B------:R0:W5:Y:S01]  /*24d0*/  LDG.E R22, desc[UR36][R2.64] ;  /* 0x0000002402167981 */ /* 0x000162000c1e1900 */
[----:B------:R-:W-:Y:S05]  /*24e0*/  BRA `(.L_x_16196) ;  /* 0x0000000000047947 */ /* 0x000fea0003800000 */
.L_x_16219:
[----:B------:R3:W5:Y:S02]  /*24f0*/  LDG.E R22, desc[UR36][R2.64] ;  /* 0x0000002402167981 */ /* 0x000764000c1e1900 */
.L_x_16196:
        /* <DEDUP_REMOVED lines=16> */
.L_x_16228:
[----:B------:R0:W5:Y:S01]  /*2600*/  LDG.E.U8 R5, desc[UR36][R18.64] ;  /* 0x0000002412057981 */ /* 0x000162000c1e1100 */
[----:B------:R-:W-:Y:S05]  /*2610*/  BRA `(.L_x_16230) ;  /* 0x0000000c00247947 */ /* 0x000fea0003800000 */
.L_x_16227:
        /* <DEDUP_REMOVED lines=8> */
.L_x_16232:
[----:B------:R0:W5:Y:S01]  /*26a0*/  LDG.E R5, desc[UR36][R18.64] ;  /* 0x0000002412057981 */ /* 0x000162000c1e1900 */
[----:B------:R-:W-:Y:S05]  /*26b0*/  BRA `(.L_x_16230) ;  /* 0x0000000800fc7947 */ /* 0x000fea0003800000 */
.L_x_16226:
[----:B------:R-:W-:-:S09]  /*26c0*/  UISETP.GT.AND UP0, UPT, UR4, 0x6, UPT ;  /* 0x000000060400788c */ /* 0x000fd2000bf04270 */
[----:B------:R-:W-:Y:S05]  /*26d0*/  BRA.U UP0, `(.L_x_16233) ;  /* 0x00000001002c7547 */ /* 0x000fea000b800000 */
[----:B------:R-:W-:-:S09]  /*26e0*/  UISETP.NE.AND UP0, UPT, UR4, 0x5, UPT ;  /* 0x000000050400788c */ /* 0x000fd2000bf05270 */
[----:B------:R-:W-:Y:S05]  /*26f0*/  BRA.U !UP0, `(.L_x_16234) ;  /* 0x0000000108147547 */ /* 0x000fea000b800000 */
[----:B------:R-:W-:-:S09]  /*2700*/  UISETP.NE.AND UP0, UPT, UR4, 0x6, UPT ;  /* 0x000000060400788c */ /* 0x000fd2000bf05270 */
[----:B------:R-:W-:Y:S05]  /*2710*/  BRA.U UP0, `(.L_x_16229) ;  /* 0x0000000900647547 */ /* 0x000fea000b800000 */
[----:B------:R-:W2:Y:S02]  /*2720*/  LDG.E R5, desc[UR36][R18.64] ;  /* 0x0000002412057981 */ /* 0x000ea4000c1e1900 */
[----:B--2---:R-:W0:Y:S01]  /*2730*/  F2I.FTZ.TRUNC.NTZ R5, R5 ;  /* 0x0000000500057305 */ /* 0x004e22000021f100 */
[----:B------:R-:W-:Y:S05]  /*2740*/  BRA `(.L_x_16230) ;  /* 0x0000000800d87947 */ /* 0x000fea0003800000 */
.L_x_16234:
[----:B------:R-:W2:Y:S02]  /*2750*/  LDG.E.U16 R0, desc[UR36][R18.64] ;  /* 0x0000002412007981 */ /* 0x000ea4000c1e1500 */
[----:B--2---:R-:W-:-:S04]  /*2760*/  HADD2.F32 R0, -RZ, R0.H0_H0 ;  /* 0x20000000ff007230 */ /* 0x004fc80000004100 */
[----:B------:R0:W2:Y:S01]  /*2770*/  F2I.FTZ.TRUNC.NTZ R5, R0 ;  /* 0x0000000000057305 */ /* 0x0000a2000021f100 */
[----:B------:R-:W-:Y:S05]  /*2780*/  BRA `(.L_x_16230) ;  /* 0x0000000800c87947 */ /* 0x000fea0003800000 */
.L_x_16233:
[----:B------:R-:W-:-:S09]  /*2790*/  UISETP.NE.AND UP0, UPT, UR4, 0x7, UPT ;  /* 0x000000070400788c */ /* 0x000fd2000bf05270 */
[----:B------:R-:W-:Y:S05]  /*27a0*/  BRA.U !UP0, `(.L_x_16235) ;  /* 0x00000001082c7547 */ /* 0x000fea000b800000 */
[----:B------:R-:W-:-:S09]  /*27b0*/  UISETP.NE.AND UP0, UPT, UR4, 0x8, UPT ;  /* 0x000000080400788c */ /* 0x000fd2000bf05270 */
[----:B------:R-:W-:Y:S05]  /*27c0*/  BRA.U !UP0, `(.L_x_16236) ;  /* 0x0000000108147547 */ /* 0x000fea000b800000 */
[----:B------:R-:W-:-:S09]  /*27d0*/  UISETP.NE.AND UP0, UPT, UR4, 0x9, UPT ;  /* 0x000000090400788c */ /* 0x000fd2000bf05270 */
[----:B------:R-:W-:Y:S05]  /*27e0*/  BRA.U UP0, `(.L_x_16229) ;  /* 0x0000000900307547 */ /* 0x000fea000b800000 */
[----:B------:R-:W2:Y:S02]  /*27f0*/  LDG.E R5, desc[UR36][R18.64] ;  /* 0x0000002412057981 */ /* 0x000ea4000c1e1900 */
[----:B--2---:R-:W0:Y:S01]  /*2800*/  F2I.FTZ.TRUNC.NTZ R5, R5 ;  /* 0x0000000500057305 */ /* 0x004e22000021f100 */
[----:B------:R-:W-:Y:S05]  /*2810*/  BRA `(.L_x_16230) ;  /* 0x0000000800a47947 */ /* 0x000fea0003800000 */
.L_x_16236:
[----:B------:R-:W2:Y:S02]  /*2820*/  LDG.E.U16 R0, desc[UR36][R18.64] ;  /* 0x0000002412007981 */ /* 0x000ea4000c1e1500 */
[----:B--2---:R-:W-:-:S04]  /*2830*/  HADD2.F32 R0, -RZ, R0.H0_H0 ;  /* 0x20000000ff007230 */ /* 0x004fc80000004100 */
[----:B------:R0:W2:Y:S01]  /*2840*/  F2I.FTZ.TRUNC.NTZ R5, R0 ;  /* 0x0000000000057305 */ /* 0x0000a2000021f100 */
[----:B------:R-:W-:Y:S05]  /*2850*/  BRA `(.L_x_16230) ;  /* 0x0000000800947947 */ /* 0x000fea0003800000 */
.L_x_16235:
[----:B---3--:R-:W3:Y:S02]  /*2860*/  LDG.E.64 R2, desc[UR36][R18.64] ;  /* 0x0000002412027981 */ /* 0x008ee4000c1e1b00 */
[----:B---3--:R0:W3:Y:S01]  /*2870*/  F2I.F64.TRUNC R5, R2 ;  /* 0x0000000200057311 */ /* 0x0080e2000030d100 */
[----:B------:R-:W-:Y:S05]  /*2880*/  BRA `(.L_x_16230) ;  /* 0x0000000800887947 */ /* 0x000fea0003800000 */
.L_x_16225:
        /* <DEDUP_REMOVED lines=12> */
.L_x_16239:
[----:B---3--:R-:W3:Y:S02]  /*2950*/  LDG.E.64 R2, desc[UR36][R18.64] ;  /* 0x0000002412027981 */ /* 0x008ee4000c1e1b00 */
[----:B---3--:R0:W3:Y:S01]  /*2960*/  F2I.F64.TRUNC R5, R2 ;  /* 0x0000000200057311 */ /* 0x0080e2000030d100 */
[----:B------:R-:W-:Y:S05]  /*2970*/  BRA `(.L_x_16230) ;  /* 0x00000008004c7947 */ /* 0x000fea0003800000 */
.L_x_16238:
        /* <DEDUP_REMOVED lines=9> */
[C---:B---3--:R-:W-:Y:S02]  /*2a10*/  LOP3.LUT R2, R0.reuse, 0x7f000000, RZ, 0xc0, !PT ;  /* 0x7f00000000027812 */ /* 0x048fe400078ec0ff */
        /* <DEDUP_REMOVED lines=14> */
[----:B------:R0:W2:Y:S01]  /*2b00*/  F2I.FTZ.TRUNC.NTZ R5, R3 ;  /* 0x0000000300057305 */ /* 0x0000a2000021f100 */
[----:B------:R-:W-:Y:S05]  /*2b10*/  BRA `(.L_x_16230) ;  /* 0x0000000400e47947 */ /* 0x000fea0003800000 */
.L_x_16241:
[----:B---3--:R-:W3:Y:S02]  /*2b20*/  LDG.E.U8 R3, desc[UR36][R18.64] ;  /* 0x0000002412037981 */ /* 0x008ee4000c1e1100 */
[C---:B---3--:R-:W-:Y:S01]  /*2b30*/  SHF.L.U32 R2, R3.reuse, 0x19, RZ ;  /* 0x0000001903027819 */ /* 0x048fe200000006ff */
        /* <DEDUP_REMOVED lines=9> */
[----:B------:R0:W3:Y:S01]  /*2bd0*/  F2I.FTZ.TRUNC.NTZ R5, R0 ;  /* 0x0000000000057305 */ /* 0x0000e2000021f100 */
[----:B------:R-:W-:Y:S05]  /*2be0*/  BRA `(.L_x_16230) ;  /* 0x0000000400b07947 */ /* 0x000fea0003800000 */
.L_x_16240:
[----:B------:R-:W2:Y:S02]  /*2bf0*/  LDG.E.U16 R5, desc[UR36][R18.64] ;  /* 0x0000002412057981 */ /* 0x000ea4000c1e1500 */
[----:B--2---:R-:W-:-:S06]  /*2c00*/  IMAD.U32 R5, R5, 0x10000, RZ ;  /* 0x0001000005057824 */ /* 0x004fcc00078e00ff */
[----:B------:R-:W0:Y:S01]  /*2c10*/  F2I.FTZ.TRUNC.NTZ R5, R5 ;  /* 0x0000000500057305 */ /* 0x000e22000021f100 */
[----:B------:R-:W-:Y:S05]  /*2c20*/  BRA `(.L_x_16230) ;  /* 0x0000000400a07947 */ /* 0x000fea0003800000 */
.L_x_16237:
        /* <DEDUP_REMOVED lines=10> */
.L_x_16244:
[----:B---3--:R-:W3:Y:S01]  /*2cd0*/  LDG.E.U8 R3, desc[UR36][R18.64] ;  /* 0x0000002412037981 */ /* 0x008ee2000c1e1100 */
        /* <DEDUP_REMOVED lines=20> */
.L_x_16248:
[----:B------:R-:W-:Y:S05]  /*2e20*/  BSYNC.RECONVERGENT B1 ;  /* 0x0000000000017941 */ /* 0x000fea0003800200 */
.L_x_16247:
[----:B------:R-:W-:Y:S01]  /*2e30*/  IMAD.SHL.U32 R0, R0, 0x100000, RZ ;  /* 0x0010000000007824 */ /* 0x000fe200078e00ff */
[----:B------:R-:W-:-:S04]  /*2e40*/  LEA R2, R2, 0x3b800000, 0x17 ;  /* 0x3b80000002027811 */ /* 0x000fc800078eb8ff */
[----:B------:R-:W-:-:S07]  /*2e50*/  LOP3.LUT R5, R2, R0, R7, 0xfe, !PT ;  /* 0x0000000002057212 */ /* 0x000fce00078efe07 */
.L_x_16246:
[----:B------:R-:W-:Y:S05]  /*2e60*/  BSYNC.RECONVERGENT B0 ;  /* 0x0000000000007941 */ /* 0x000fea0003800200 */
.L_x_16245:
[----:B------:R-:W0:Y:S01]  /*2e70*/  F2I.FTZ.TRUNC.NTZ R5, R5 ;  /* 0x0000000500057305 */ /* 0x000e22000021f100 */
[----:B------:R-:W-:Y:S05]  /*2e80*/  BRA `(.L_x_16230) ;  /* 0x0000000400087947 */ /* 0x000fea0003800000 */
.L_x_16243:
[----:B---3--:R-:W3:Y:S01]  /*2e90*/  LDG.E.U8 R3, desc[UR36][R18.64] ;  /* 0x0000002412037981 */ /* 0x008ee2000c1e1100 */
[----:B------:R-:W-:Y:S01]  /*2ea0*/  BSSY.RECONVERGENT B0, `(.L_x_16249) ;  /* 0x0000018000007945 */ /* 0x000fe20003800200 */
[----:B------:R-:W-:Y:S01]  /*2eb0*/  HFMA2 R5, -RZ, RZ, 0, 0 ;  /* 0x00000000ff057431 */ /* 0x000fe200000001ff */
        /* <DEDUP_REMOVED lines=18> */
.L_x_16252:
[----:B------:R-:W-:Y:S05]  /*2fe0*/  BSYNC.RECONVERGENT B1 ;  /* 0x0000000000017941 */ /* 0x000fea0003800200 */
.L_x_16251:
[----:B------:R-:W-:Y:S02]  /*2ff0*/  SHF.L.U32 R0, R0, 0x15, RZ ;  /* 0x0000001500007819 */ /* 0x000fe400000006ff */
[----:B------:R-:W-:-:S04]  /*3000*/  LEA R2, R2, 0x37800000, 0x17 ;  /* 0x3780000002027811 */ /* 0x000fc800078eb8ff */
[----:B------:R-:W-:-:S07]  /*3010*/  LOP3.LUT R5, R2, R0, R7, 0xfe, !PT ;  /* 0x0000000002057212 */ /* 0x000fce00078efe07 */
.L_x_16250:
[----:B------:R-:W-:Y:S05]  /*3020*/  BSYNC.RECONVERGENT B0 ;  /* 0x0000000000007941 */ /* 0x000fea0003800200 */
.L_x_16249:
[----:B------:R-:W0:Y:S01]  /*3030*/  F2I.FTZ.TRUNC.NTZ R5, R5 ;  /* 0x0000000500057305 */ /* 0x000e22000021f100 */
[----:B------:R-:W-:Y:S05]  /*3040*/  BRA `(.L_x_16230) ;  /* 0x0000000000987947 */ /* 0x000fea0003800000 */
.L_x_16242:
[----:B------:R-:W-:-:S09]  /*3050*/  UISETP.NE.AND UP0, UPT, UR4, 0x1c, UPT ;  /* 0x0000001c0400788c */ /* 0x000fd2000bf05270 */
[----:B------:R-:W-:Y:S05]  /*3060*/  BRA.U !UP0, `(.L_x_16253) ;  /* 0x00000001088c7547 */ /* 0x000fea000b800000 */
[----:B------:R-:W-:-:S09]  /*3070*/  UISETP.NE.AND UP0, UPT, UR4, 0x1d, UPT ;  /* 0x0000001d0400788c */ /* 0x000fd2000bf05270 */
[----:B------:R-:W-:Y:S05]  /*3080*/  BRA.U !UP0, `(.L_x_16254) ;  /* 0x00000001087c7547 */ /* 0x000fea000b800000 */
[----:B------:R-:W-:-:S09]  /*3090*/  UISETP.NE.AND UP0, UPT, UR4, 0x2c, UPT ;  /* 0x0000002c0400788c */ /* 0x000fd2000bf05270 */
[----:B------:R-:W-:Y:S05]  /*30a0*/  BRA.U !UP0, `(.L_x_16255) ;  /* 0x0000000108487547 */ /* 0x000fea000b800000 */
.L_x_16229:
[----:B---3--:R-:W-:Y:S01]  /*30b0*/  MOV R2, 0x0 ;  /* 0x0000000000027802 */ /* 0x008fe20000000f00 */
[----:B------:R-:W0:Y:S01]  /*30c0*/  LDCU.64 UR4, c[0x4][0x178] ;  /* 0x01002f00ff0477ac */ /* 0x000e220008000a00 */
[----:B------:R-:W-:Y:S02]  /*30d0*/  HFMA2 R12, -RZ, RZ, 0, 5.9604644775390625e-08 ;  /* 0x00000001ff0c7431 */ /* 0x000fe400000001ff */
[----:B------:R-:W-:Y:S01]  /*30e0*/  IMAD.MOV.U32 R8, RZ, RZ, 0x4e ;  /* 0x0000004eff087424 */ /* 0x000fe200078e00ff */
[----:B------:R-:W3:Y:S01]  /*30f0*/  LDCU.64 UR6, c[0x4][0x180] ;  /* 0x01003000ff0677ac */ /* 0x000ee20008000a00 */
[----:B-1----:R-:W1:Y:S01]  /*3100*/  LDC.64 R2, c[0x4][R2] ;  /* 0x0100000002027b82 */ /* 0x002e620000000a00 */
[----:B------:R-:W-:Y:S01]  /*3110*/  IMAD.MOV.U32 R13, RZ, RZ, RZ ;  /* 0x000000ffff0d7224 */ /* 0x000fe200078e00ff */
[----:B--2---:R-:W2:Y:S01]  /*3120*/  LDCU.64 UR8, c[0x4][0x28] ;  /* 0x01000500ff0877ac */ /* 0x004ea20008000a00 */
[----:B0-----:R-:W-:Y:S02]  /*3130*/  IMAD.U32 R4, RZ, RZ, UR4 ;  /* 0x00000004ff047e24 */ /* 0x001fe4000f8e00ff */
[----:B------:R-:W-:-:S02]  /*3140*/  IMAD.U32 R5, RZ, RZ, UR5 ;  /* 0x00000005ff057e24 */ /* 0x000fc4000f8e00ff */
[----:B---3--:R-:W-:Y:S01]  /*3150*/  IMAD.U32 R6, RZ, RZ, UR6 ;  /* 0x00000006ff067e24 */ /* 0x008fe2000f8e00ff */
[----:B------:R-:W-:Y:S01]  /*3160*/  MOV R7, UR7 ;  /* 0x0000000700077c02 */ /* 0x000fe20008000f00 */
[----:B--2---:R-:W-:Y:S02]  /*3170*/  IMAD.U32 R10, RZ, RZ, UR8 ;  /* 0x00000008ff0a7e24 */ /* 0x004fe4000f8e00ff */
[----:B----45:R-:W-:-:S07]  /*3180*/  IMAD.U32 R11, RZ, RZ, UR9 ;  /* 0x00000009ff0b7e24 */ /* 0x030fce000f8e00ff */
[----:B------:R-:W-:-:S07]  /*3190*/  LEPC R20, `(.L_x_16231) ;  /* 0x000000001014794e */ /* 0x000fce0000000000 */
[----:B-1--45:R-:W-:Y:S05]  /*31a0*/  CALL.ABS.NOINC R2 ;  /* 0x0000000002007343 */ /* 0x032fea0003c00000 */
.L_x_16231:
[----:B------:R0:W5:Y:S01]  /*31b0*/  LDG.E.S16 R5, desc[UR36][R18.64] ;  /* 0x0000002412057981 */ /* 0x000162000c1e1700 */
[----:B------:R-:W-:Y:S05]  /*31c0*/  BRA `(.L_x_16230) ;  /* 0x0000000000387947 */ /* 0x000fea0003800000 */
.L_x_16255:
        /* <DEDUP_REMOVED lines=8> */
.L_x_16257:
[----:B------:R-:W-:Y:S05]  /*3250*/  BSYNC.RECONVERGENT B0 ;  /* 0x0000000000007941 */ /* 0x000fea0003800200 */
.L_x_16256:
[----:B------:R-:W0:Y:S01]  /*3260*/  F2I.FTZ.TRUNC.NTZ R5, R5 ;  /* 0x0000000500057305 */ /* 0x000e22000021f100 */
[----:B------:R-:W-:Y:S05]  /*3270*/  BRA `(.L_x_16230) ;  /* 0x00000000000c7947 */ /* 0x000fea0003800000 */
.L_x_16254:
[----:B------:R0:W5:Y:S01]  /*3280*/  LDG.E R5, desc[UR36][R18.64] ;  /* 0x0000002412057981 */ /* 0x000162000c1e1900 */
[----:B------:R-:W-:Y:S05]  /*3290*/  BRA `(.L_x_16230) ;  /* 0x0000000000047947 */ /* 0x000fea0003800000 */
.L_x_16253:
[----:B------:R0:W5:Y:S02]  /*32a0*/  LDG.E R5, desc[UR36][R18.64] ;  /* 0x0000002412057981 */ /* 0x000164000c1e1900 */
.L_x_16230:
[-C--:B0-23-5:R-:W-:Y:S01]  /*32b0*/  IABS R7, R5.reuse ;  /* 0x0000000500077213 */ /* 0x0adfe20000000000 */
[----:B------:R-:W0:Y:S01]  /*32c0*/  LDCU.64 UR6, c[0x0][0x5e8] ;  /* 0x0000bd00ff0677ac */ /* 0x000e220008000a00 */
[----:B-1--4-:R-:W-:Y:S02]  /*32d0*/  IABS R6, R22 ;  /* 0x0000001600067213 */ /* 0x012fe40000000000 */
[----:B------:R-:W1:Y:S01]  /*32e0*/  I2F.RP R0, R7 ;  /* 0x0000000700007306 */ /* 0x000e620000209400 */
[----:B------:R-:W-:Y:S01]  /*32f0*/  IABS R8, R5 ;  /* 0x0000000500087213 */ /* 0x000fe20000000000 */
[----:B------:R-:W-:-:S04]  /*3300*/  UPRMT UR4, UR43, 0x9910, URZ ;  /* 0x000099102b047896 */ /* 0x000fc800080000ff */
[----:B------:R-:W-:Y:S02]  /*3310*/  UISETP.GT.AND UP0, UPT, UR4, 0x9, UPT ;  /* 0x000000090400788c */ /* 0x000fe4000bf04270 */
[----:B-1----:R-:W1:Y:S02]  /*3320*/  MUFU.RCP R0, R0 ;  /* 0x0000000000007308 */ /* 0x002e640000001000 */
[----:B-1----:R-:W-:Y:S02]  /*3330*/  VIADD R2, R0, 0xffffffe ;  /* 0x0ffffffe00027836 */ /* 0x002fe40000000000 */
[----:B------:R-:W-:-:S04]  /*3340*/  IMAD.MOV R0, RZ, RZ, -R8 ;  /* 0x000000ffff007224 */ /* 0x000fc800078e0a08 */
[----:B------:R1:W2:Y:S02]  /*3350*/  F2I.FTZ.U32.TRUNC.NTZ R3, R2 ;  /* 0x0000000200037305 */ /* 0x0002a4000021f000 */
[----:B-1----:R-:W-:Y:S01]  /*3360*/  MOV R2, RZ ;  /* 0x000000ff00027202 */ /* 0x002fe20000000f00 */
        /* <DEDUP_REMOVED lines=14> */
[----:B0-----:R-:W-:-:S03]  /*3450*/  IADD3 R2, P0, PT, R23, UR6, RZ ;  /* 0x0000000617027c10 */ /* 0x001fc6000ff1e0ff */
        /* <DEDUP_REMOVED lines=15> */
.L_x_16261:
[----:B------:R0:W-:Y:S01]  /*3550*/  STG.E.U8 desc[UR36][R2.64], R4 ;  /* 0x0000000402007986 */ /* 0x0001e2000c101124 */
[----:B------:R-:W-:Y:S05]  /*3560*/  BRA `(.L_x_16263) ;  /* 0x0000000c003c7947 */ /* 0x000fea0003800000 */
.L_x_16260:
[----:B------:R-:W-:-:S09]  /*3570*/  UISETP.NE.AND UP0, UPT, UR4, 0x2, UPT ;  /* 0x000000020400788c */ /* 0x000fd2000bf05270 */
[----:B------:R-:W-:Y:S05]  /*3580*/  BRA.U !UP0, `(.L_x_16264) ;  /* 0x0000000108247547 */ /* 0x000fea000b800000 */
[----:B------:R-:W-:-:S09]  /*3590*/  UISETP.NE.AND UP0, UPT, UR4, 0x3, UPT ;  /* 0x000000030400788c */ /* 0x000fd2000bf05270 */
[----:B------:R-:W-:Y:S05]  /*35a0*/  BRA.U !UP0, `(.L_x_16265) ;  /* 0x0000000108147547 */ /* 0x000fea000b800000 */
[----:B------:R-:W-:-:S09]  /*35b0*/  UISETP.NE.AND UP0, UPT, UR4, 0x4, UPT ;  /* 0x000000040400788c */ /* 0x000fd2000bf05270 */
[----:B------:R-:W-:Y:S05]  /*35c0*/  BRA.U UP0, `(.L_x_16262) ;  /* 0x0000000900907547 */ /* 0x000fea000b800000 */
[----:B------:R-:W-:-:S05]  /*35d0*/  SHF.R.S32.HI R5, RZ, 0x1f, R4 ;  /* 0x0000001fff057819 */ /* 0x000fca0000011404 */
[----:B------:R0:W-:Y:S01]  /*35e0*/  STG.E.64 desc[UR36][R2.64], R4 ;  /* 0x0000000402007986 */ /* 0x0001e2000c101b24 */
[----:B------:R-:W-:Y:S05]  /*35f0*/  BRA `(.L_x_16263) ;  /* 0x0000000c00187947 */ /* 0x000fea0003800000 */
.L_x_16265:
[----:B------:R0:W-:Y:S01]  /*3600*/  STG.E desc[UR36][R2.64], R4 ;  /* 0x0000000402007986 */ /* 0x0001e2000c101924 */
[----:B------:R-:W-:Y:S05]  /*3610*/  BRA `(.L_x_16263) ;  /* 0x0000000c00107947 */ /* 0x000fea0003800000 */
.L_x_16264:
[----:B------:R0:W-:Y:S01]  /*3620*/  STG.E.U16 desc[UR36][R2.64], R4 ;  /* 0x0000000402007986 */ /* 0x0001e2000c101524 */
[----:B------:R-:W-:Y:S05]  /*3630*/  BRA `(.L_x_16263) ;  /* 0x0000000c00087947 */ /* 0x000fea0003800000 */
.L_x_16259:
[----:B------:R-:W-:-:S09]  /*3640*/  UISETP.GT.AND UP0, UPT, UR4, 0x6, UPT ;  /* 0x000000060400788c */ /* 0x000fd2000bf04270 */
[----:B------:R-:W-:Y:S05]  /*3650*/  BRA.U UP0, `(.L_x_16266) ;  /* 0x00000001002c7547 */ /* 0x000fea000b800000 */
[----:B------:R-:W-:-:S09]  /*3660*/  UISETP.NE.AND UP0, UPT, UR4, 0x5, UPT ;  /* 0x000000050400788c */ /* 0x000fd2000bf05270 */
[----:B------:R-:W-:Y:S05]  /*3670*/  BRA.U !UP0, `(.L_x_16267) ;  /* 0x0000000108147547 */ /* 0x000fea000b800000 */
[----:B------:R-:W-:-:S09]  /*3680*/  UISETP.NE.AND UP0, UPT, UR4, 0x6, UPT ;  /* 0x000000060400788c */ /* 0x000fd2000bf05270 */
[----:B------:R-:W-:Y:S05]  /*3690*/  BRA.U UP0, `(.L_x_16262) ;  /* 0x00000009005c7547 */ /* 0x000fea000b800000 */
[----:B------:R-:W-:-:S05]  /*36a0*/  I2FP.F32.S32 R5, R4 ;  /* 0x0000000400057245 */ /* 0x000fca0000201400 */
[----:B------:R0:W-:Y:S01]  /*36b0*/  STG.E desc[UR36][R2.64], R5 ;  /* 0x0000000502007986 */ /* 0x0001e2000c101924 */
[----:B------:R-:W-:Y:S05]  /*36c0*/  BRA `(.L_x_16263) ;  /* 0x0000000800e47947 */ /* 0x000fea0003800000 */
.L_x_16267:
[----:B------:R-:W-:-:S04]  /*36d0*/  I2FP.F32.S32 R0, R4 ;  /* 0x0000000400007245 */ /* 0x000fc80000201400 */
[----:B------:R-:W-:-:S05]  /*36e0*/  F2FP.F16.F32.PACK_AB R0, RZ, R0 ;  /* 0x00000000ff00723e */ /* 0x000fca00000000ff */
[----:B------:R0:W-:Y:S01]  /*36f0*/  STG.E.U16 desc[UR36][R2.64], R0 ;  /* 0x0000000002007986 */ /* 0x0001e2000c101524 */
[----:B------:R-:W-:Y:S05]  /*3700*/  BRA `(.L_x_16263) ;  /* 0x0000000800d47947 */ /* 0x000fea0003800000 */
.L_x_16266:
[----:B------:R-:W-:-:S09]  /*3710*/  UISETP.NE.AND UP0, UPT, UR4, 0x7, UPT ;  /* 0x000000070400788c */ /* 0x000fd2000bf05270 */
[----:B------:R-:W-:Y:S05]  /*3720*/  BRA.U !UP0, `(.L_x_16268) ;  /* 0x0000000108347547 */ /* 0x000fea000b800000 */
[----:B------:R-:W-:-:S09]  /*3730*/  UISETP.NE.AND UP0, UPT, UR4, 0x8, UPT ;  /* 0x000000080400788c */ /* 0x000fd2000bf05270 */
[----:B------:R-:W-:Y:S05]  /*3740*/  BRA.U !UP0, `(.L_x_16269) ;  /* 0x0000000108187547 */ /* 0x000fea000b800000 */
[----:B------:R-:W-:-:S09]  /*3750*/  UISETP.NE.AND UP0, UPT, UR4, 0x9, UPT ;  /* 0x000000090400788c */ /* 0x000fd2000bf05270 */
[----:B------:R-:W-:Y:S05]  /*3760*/  BRA.U UP0, `(.L_x_16262) ;  /* 0x0000000900287547 */ /* 0x000fea000b800000 */
[----:B------:R-:W-:Y:S01]  /*3770*/  HFMA2 R5, -RZ, RZ, 0, 0 ;  /* 0x00000000ff057431 */ /* 0x000fe200000001ff */
[----:B------:R-:W-:-:S05]  /*3780*/  I2FP.F32.S32 R4, R4 ;  /* 0x0000000400047245 */ /* 0x000fca0000201400 */
[----:B------:R0:W-:Y:S01]  /*3790*/  STG.E.64 desc[UR36][R2.64], R4 ;  /* 0x0000000402007986 */ /* 0x0001e2000c101b24 */
[----:B------:R-:W-:Y:S05]  /*37a0*/  BRA `(.L_x_16263) ;  /* 0x0000000800ac7947 */ /* 0x000fea0003800000 */
.L_x_16269:
[----:B------:R-:W-:-:S04]  /*37b0*/  I2FP.F32.S32 R4, R4 ;  /* 0x0000000400047245 */ /* 0x000fc80000201400 */
[----:B------:R-:W-:-:S04]  /*37c0*/  F2FP.F16.F32.PACK_AB R5, RZ, R4 ;  /* 0x00000004ff05723e */ /* 0x000fc800000000ff */
[----:B------:R-:W-:-:S05]  /*37d0*/  PRMT R5, R5, 0x5410, RZ ;  /* 0x0000541005057816 */ /* 0x000fca00000000ff */
[----:B------:R0:W-:Y:S01]  /*37e0*/  STG.E desc[UR36][R2.64], R5 ;  /* 0x0000000502007986 */ /* 0x0001e2000c101924 */
[----:B------:R-:W-:Y:S05]  /*37f0*/  BRA `(.L_x_16263) ;  /* 0x0000000800987947 */ /* 0x000fea0003800000 */
.L_x_16268:
[----:B------:R-:W0:Y:S02]  /*3800*/  I2F.F64 R4, R4 ;  /* 0x0000000400047312 */ /* 0x000e240000201c00 */
[----:B0-----:R0:W-:Y:S01]  /*3810*/  STG.E.64 desc[UR36][R2.64], R4 ;  /* 0x0000000402007986 */ /* 0x0011e2000c101b24 */
[----:B------:R-:W-:Y:S05]  /*3820*/  BRA `(.L_x_16263) ;  /* 0x00000008008c7947 */ /* 0x000fea0003800000 */
.L_x_16258:
        /* <DEDUP_REMOVED lines=8> */
[----:B------:R-:W-:-:S04]  /*38b0*/  ISETP.NE.AND P0, PT, R4, RZ, PT ;  /* 0x000000ff0400720c */ /* 0x000fc80003f05270 */
[----:B------:R-:W-:-:S05]  /*38c0*/  SEL R5, RZ, 0x1, !P0 ;  /* 0x00000001ff057807 */ /* 0x000fca0004000000 */
[----:B------:R0:W-:Y:S01]  /*38d0*/  STG.E.U8 desc[UR36][R2.64], R5 ;  /* 0x0000000502007986 */ /* 0x0001e2000c101124 */
[----:B------:R-:W-:Y:S05]  /*38e0*/  BRA `(.L_x_16263) ;  /* 0x00000008005c7947 */ /* 0x000fea0003800000 */
.L_x_16272:
[----:B------:R-:W0:Y:S01]  /*38f0*/  I2F.F64 R4, R4 ;  /* 0x0000000400047312 */ /* 0x000e220000201c00 */
[----:B------:R-:W-:-:S05]  /*3900*/  CS2R R6, SRZ ;  /* 0x0000000000067805 */ /* 0x000fca000001ff00 */
[----:B0-----:R0:W-:Y:S01]  /*3910*/  STG.E.128 desc[UR36][R2.64], R4 ;  /* 0x0000000402007986 */ /* 0x0011e2000c101d24 */
[----:B------:R-:W-:Y:S05]  /*3920*/  BRA `(.L_x_16263) ;  /* 0x00000008004c7947 */ /* 0x000fea0003800000 */
.L_x_16271:
[----:B------:R-:W-:-:S09]  /*3930*/  UISETP.NE.AND UP0, UPT, UR4, 0xf, UPT ;  /* 0x0000000f0400788c */ /* 0x000fd2000bf05270 */
[----:B------:R-:W-:Y:S05]  /*3940*/  BRA.U !UP0, `(.L_x_16273) ;  /* 0x0000000108a07547 */ /* 0x000fea000b800000 */
[----:B------:R-:W-:-:S09]  /*3950*/  UISETP.NE.AND UP0, UPT, UR4, 0x17, UPT ;  /* 0x000000170400788c */ /* 0x000fd2000bf05270 */
[----:B------:R-:W-:Y:S05]  /*3960*/  BRA.U !UP0, `(.L_x_16274) ;  /* 0x00000001084c7547 */ /* 0x000fea000b800000 */
[----:B------:R-:W-:-:S09]  /*3970*/  UISETP.NE.AND UP0, UPT, UR4, 0x18, UPT ;  /* 0x000000180400788c */ /* 0x000fd2000bf05270 */
[----:B------:R-:W-:Y:S05]  /*3980*/  BRA.U UP0, `(.L_x_16262) ;  /* 0x0000000500a07547 */ /* 0x000fea000b800000 */
[----:B------:R-:W-:Y:S01]  /*3990*/  I2FP.F32.S32 R7, R4 ;  /* 0x0000000400077245 */ /* 0x000fe20000201400 */
[----:B------:R-:W-:Y:S01]  /*39a0*/  BSSY.RECONVERGENT B0, `(.L_x_16275) ;  /* 0x000000c000007945 */ /* 0x000fe20003800200 */
[----:B------:R-:W-:Y:S02]  /*39b0*/  IMAD.MOV.U32 R0, RZ, RZ, 0x7f ;  /* 0x0000007fff007424 */ /* 0x000fe400078e00ff */
        /* <DEDUP_REMOVED lines=10> */
.L_x_16276:
[----:B------:R-:W-:Y:S05]  /*3a60*/  BSYNC.RECONVERGENT B0 ;  /* 0x0000000000007941 */ /* 0x000fea0003800200 */
.L_x_16275:
[----:B------:R-:W-:-:S05]  /*3a70*/  LOP3.LUT R5, R0, 0x80, R5, 0xf8, !PT ;  /* 0x0000008000057812 */ /* 0x000fca00078ef805 */
[----:B------:R0:W-:Y:S01]  /*3a80*/  STG.E.U8 desc[UR36][R2.64], R5 ;  /* 0x0000000502007986 */ /* 0x0001e2000c101124 */
[----:B------:R-:W-:Y:S05]  /*3a90*/  BRA `(.L_x_16263) ;  /* 0x0000000400f07947 */ /* 0x000fea0003800000 */
.L_x_16274:
[----:B------:R-:W-:Y:S01]  /*3aa0*/  I2FP.F32.S32 R7, R4 ;  /* 0x0000000400077245 */ /* 0x000fe20000201400 */
[----:B------:R-:W-:Y:S03]  /*3ab0*/  BSSY.RECONVERGENT B0, `(.L_x_16277) ;  /* 0x000000e000007945 */ /* 0x000fe60003800200 */
        /* <DEDUP_REMOVED lines=13> */
.L_x_16278:
[----:B------:R-:W-:Y:S05]  /*3b90*/  BSYNC.RECONVERGENT B0 ;  /* 0x0000000000007941 */ /* 0x000fea0003800200 */
.L_x_16277:
[----:B------:R-:W-:-:S05]  /*3ba0*/  LOP3.LUT R5, R0, 0x80, R5, 0xf8, !PT ;  /* 0x0000008000057812 */ /* 0x000fca00078ef805 */
[----:B------:R0:W-:Y:S01]  /*3bb0*/  STG.E.U8 desc[UR36][R2.64], R5 ;  /* 0x0000000502007986 */ /* 0x0001e2000c101124 */
[----:B------:R-:W-:Y:S05]  /*3bc0*/  BRA `(.L_x_16263) ;  /* 0x0000000400a47947 */ /* 0x000fea0003800000 */
.L_x_16273:
[----:B------:R-:W-:-:S04]  /*3bd0*/  I2FP.F32.S32 R0, R4 ;  /* 0x0000000400007245 */ /* 0x000fc80000201400 */
[----:B------:R-:W-:-:S05]  /*3be0*/  F2FP.BF16.F32.PACK_AB R0, RZ, R0 ;  /* 0x00000000ff00723e */ /* 0x000fca00000010ff */
[----:B------:R0:W-:Y:S01]  /*3bf0*/  STG.E.U16 desc[UR36][R2.64], R0 ;  /* 0x0000000002007986 */ /* 0x0001e2000c101524 */
[----:B------:R-:W-:Y:S05]  /*3c00*/  BRA `(.L_x_16263) ;  /* 0x0000000400947947 */ /* 0x000fea0003800000 */
.L_x_16270:
        /* <DEDUP_REMOVED lines=10> */
.L_x_16281:
[----:B------:R-:W-:Y:S01]  /*3cb0*/  I2FP.F32.S32 R5, R4 ;  /* 0x0000000400057245 */ /* 0x000fe20000201400 */
        /* <DEDUP_REMOVED lines=12> */
.L_x_16284:
[----:B------:R-:W-:-:S04]  /*3d80*/  SHF.R.U32.HI R0, RZ, 0x14, R5 ;  /* 0x00000014ff007819 */ /* 0x000fc80000011605 */
[----:B------:R-:W-:-:S04]  /*3d90*/  LOP3.LUT R0, R0, 0x1, RZ, 0xc0, !PT ;  /* 0x0000000100007812 */ /* 0x000fc800078ec0ff */
[----:B------:R-:W-:-:S04]  /*3da0*/  IADD3 R0, PT, PT, R5, 0x487ffff, R0 ;  /* 0x0487ffff05007810 */ /* 0x000fc80007ffe000 */
[----:B------:R-:W-:-:S04]  /*3db0*/  SHF.R.U32.HI R0, RZ, 0x14, R0 ;  /* 0x00000014ff007819 */ /* 0x000fc80000011600 */
[----:B------:R-:W-:-:S07]  /*3dc0*/  LOP3.LUT R4, R0, 0xff, RZ, 0xc0, !PT ;  /* 0x000000ff00047812 */ /* 0x000fce00078ec0ff */
.L_x_16285:
[----:B------:R-:W-:-:S04]  /*3dd0*/  SHF.R.U32.HI R5, RZ, 0x18, R5 ;  /* 0x00000018ff057819 */ /* 0x000fc80000011605 */
[----:B------:R-:W-:-:S04]  /*3de0*/  LOP3.LUT R4, R4, 0x80, R5, 0xf8, !PT ;  /* 0x0000008004047812 */ /* 0x000fc800078ef805 */
[----:B------:R-:W-:-:S07]  /*3df0*/  PRMT R0, R4, 0x7610, R0 ;  /* 0x0000761004007816 */ /* 0x000fce0000000000 */
.L_x_16283:
[----:B------:R-:W-:Y:S05]  /*3e00*/  BSYNC.RECONVERGENT B0 ;  /* 0x0000000000007941 */ /* 0x000fea0003800200 */
.L_x_16282:
[----:B------:R1:W-:Y:S01]  /*3e10*/  STG.E.U8 desc[UR36][R2.64], R0 ;  /* 0x0000000002007986 */ /* 0x0003e2000c101124 */
[----:B------:R-:W-:Y:S05]  /*3e20*/  BRA `(.L_x_16263) ;  /* 0x00000004000c7947 */ /* 0x000fea0003800000 */
.L_x_16280:
[----:B------:R-:W-:Y:S01]  /*3e30*/  I2FP.F32.S32 R5, R4 ;  /* 0x0000000400057245 */ /* 0x000fe20000201400 */
[----:B------:R-:W-:Y:S01]  /*3e40*/  BSSY.RECONVERGENT B0, `(.L_x_16286) ;  /* 0x0000014000007945 */ /* 0x000fe20003800200 */
[----:B------:R-:W-:Y:S02]  /*3e50*/  MOV R0, 0x80 ;  /* 0x0000008000007802 */ /* 0x000fe40000000f00 */
        /* <DEDUP_REMOVED lines=10> */
.L_x_16288:
[----:B------:R-:W-:-:S04]  /*3f00*/  SHF.R.U32.HI R0, RZ, 0x15, R5 ;  /* 0x00000015ff007819 */ /* 0x000fc80000011605 */
[----:B------:R-:W-:-:S04]  /*3f10*/  LOP3.LUT R0, R0, 0x1, RZ, 0xc0, !PT ;  /* 0x0000000100007812 */ /* 0x000fc800078ec0ff */
[----:B------:R-:W-:-:S04]  /*3f20*/  IADD3 R0, PT, PT, R5, 0x88fffff, R0 ;  /* 0x088fffff05007810 */ /* 0x000fc80007ffe000 */
[----:B------:R-:W-:-:S04]  /*3f30*/  SHF.R.U32.HI R0, RZ, 0x15, R0 ;  /* 0x00000015ff007819 */ /* 0x000fc80000011600 */
[----:B------:R-:W-:-:S07]  /*3f40*/  LOP3.LUT R4, R0, 0xff, RZ, 0xc0, !PT ;  /* 0x000000ff00047812 */ /* 0x000fce00078ec0ff */
.L_x_16289:
[----:B------:R-:W-:-:S04]  /*3f50*/  SHF.R.U32.HI R5, RZ, 0x18, R5 ;  /* 0x00000018ff057819 */ /* 0x000fc80000011605 */
[----:B------:R-:W-:-:S04]  /*3f60*/  LOP3.LUT R4, R4, 0x80, R5, 0xf8, !PT ;  /* 0x0000008004047812 */ /* 0x000fc800078ef805 */
[----:B------:R-:W-:-:S07]  /*3f70*/  PRMT R0, R4, 0x7610, R0 ;  /* 0x0000761004007816 */ /* 0x000fce0000000000 */
.L_x_16287:
[----:B------:R-:W-:Y:S05]  /*3f80*/  BSYNC.RECONVERGENT B0 ;  /* 0x0000000000007941 */ /* 0x000fea0003800200 */
.L_x_16286:
[----:B------:R2:W-:Y:S01]  /*3f90*/  STG.E.U8 desc[UR36][R2.64], R0 ;  /* 0x0000000002007986 */ /* 0x0005e2000c101124 */
[----:B------:R-:W-:Y:S05]  /*3fa0*/  BRA `(.L_x_16263) ;  /* 0x0000000000ac7947 */ /* 0x000fea0003800000 */
.L_x_16279:
[----:B------:R-:W-:-:S09]  /*3fb0*/  UISETP.NE.AND UP0, UPT, UR4, 0x1c, UPT ;  /* 0x0000001c0400788c */ /* 0x000fd2000bf05270 */
[----:B------:R-:W-:Y:S05]  /*3fc0*/  BRA.U !UP0, `(.L_x_16290) ;  /* 0x0000000108a07547 */ /* 0x000fea000b800000 */
[----:B------:R-:W-:-:S09]  /*3fd0*/  UISETP.NE.AND UP0, UPT, UR4, 0x1d, UPT ;  /* 0x0000001d0400788c */ /* 0x000fd2000bf05270 */
[----:B------:R-:W-:Y:S05]  /*3fe0*/  BRA.U !UP0, `(.L_x_16291) ;  /* 0x00000001088c7547 */ /* 0x000fea000b800000 */
[----:B------:R-:W-:-:S09]  /*3ff0*/  UISETP.NE.AND UP0, UPT, UR4, 0x2c, UPT ;  /* 0x0000002c0400788c */ /* 0x000fd2000bf05270 */
[----:B------:R-:W-:Y:S05]  /*4000*/  BRA.U !UP0, `(.L_x_16292) ;  /* 0x0000000108447547 */ /* 0x000fea000b800000 */
.L_x_16262:
        /* <DEDUP_REMOVED lines=16> */
.L_x_16293:
[----:B------:R-:W-:Y:S05]  /*4110*/  BRA `(.L_x_16263) ;  /* 0x0000000000507947 */ /* 0x000fea0003800000 */
.L_x_16292:
[----:B------:R-:W-:-:S04]  /*4120*/  I2FP.F32.S32 R5, R4 ;  /* 0x0000000400057245 */ /* 0x000fc80000201400 */
        /* <DEDUP_REMOVED lines=15> */
.L_x_16291:
[----:B------:R-:W-:-:S05]  /*4220*/  SHF.R.S32.HI R5, RZ, 0x1f, R4 ;  /* 0x0000001fff057819 */ /* 0x000fca0000011404 */
[----:B------:R0:W-:Y:S01]  /*4230*/  STG.E.64 desc[UR36][R2.64], R4 ;  /* 0x0000000402007986 */ /* 0x0001e2000c101b24 */
[----:B------:R-:W-:Y:S05]  /*4240*/  BRA `(.L_x_16263) ;  /* 0x0000000000047947 */ /* 0x000fea0003800000 */
.L_x_16290:
[----:B------:R3:W-:Y:S02]  /*4250*/  STG.E desc[UR36][R2.64], R4 ;  /* 0x0000000402007986 */ /* 0x0007e4000c101924 */
.L_x_16263:
[----:B------:R-:W-:-:S07]  /*4260*/  VIADD R25, R25, 0x80 ;  /* 0x0000008019197836 */ /* 0x000fce0000000000 */
.L_x_16189:
[----:B------:R-:W5:Y:S02]  /*4270*/  LDCU UR4, c[0x0][0x380] ;  /* 0x00007000ff0477ac */ /* 0x000f640008000800 */
[----:B-----5:R-:W-:-:S13]  /*4280*/  ISETP.GE.AND P0, PT, R25, UR4, PT ;  /* 0x0000000419007c0c */ /* 0x020fda000bf06270 */
[----:B------:R-:W-:Y:S05]  /*4290*/  @P0 BRA `(.L_x_16294) ;  /* 0x0000004000740947 */ /* 0x000fea0003800000 */
[----:B------:R-:W5:Y:S01]  /*42a0*/  LDCU UR4, c[0x0][0x388] ;  /* 0x00007100ff0477ac */ /* 0x000f620008000800 */
[----:B------:R-:W-:Y:S01]  /*42b0*/  CS2R R16, SRZ ;  /* 0x0000000000107805 */ /* 0x000fe2000001ff00 */
[----:B012---:R-:W-:Y:S01]  /*42c0*/  IMAD.MOV.U32 R0, RZ, RZ, RZ ;  /* 0x000000ffff007224 */ /* 0x007fe200078e00ff */
        /* <DEDUP_REMOVED lines=9> */
[----:B----4-:R-:W-:-:S05]  /*4360*/  SHF.R.U32.HI R5, RZ, UR5, R0 ;  /* 0x00000005ff057c19 */ /* 0x010fca0008011600 */
[----:B------:R-:W-:-:S04]  /*4370*/  IMAD.MOV R0, RZ, RZ, -R5 ;  /* 0x000000ffff007224 */ /* 0x000fc800078e0a05 */
[----:B-1----:R-:W-:-:S04]  /*4380*/  IMAD R17, R0, UR6, R25 ;  /* 0x0000000600117c24 */ /* 0x002fc8000f8e0219 */
[C---:B--2---:R-:W-:Y:S02]  /*4390*/  IMAD R16, R17.reuse, UR8, RZ ;  /* 0x0000000811107c24 */ /* 0x044fe4000f8e02ff */
[C---:B------:R-:W-:Y:S02]  /*43a0*/  IMAD R0, R17.reuse, UR9, RZ ;  /* 0x0000000911007c24 */ /* 0x040fe4000f8e02ff */
[----:B0-----:R-:W-:Y:S01]  /*43b0*/  IMAD R17, R17, UR4, RZ ;  /* 0x0000000411117c24 */ /* 0x001fe2000f8e02ff */
[----:B------:R-:W-:Y:S06]  /*43c0*/  BRA.U !UP0, `(.L_x_16295) ;  /* 0x0000001508987547 */ /* 0x000fec000b800000 */
[----:B------:R-:W0:Y:S01]  /*43d0*/  LDCU.64 UR6, c[0x0][0x398] ;  /* 0x00007300ff0677ac */ /* 0x000e220008000a00 */
[----:B---3--:R-:W-:Y:S02]  /*43e0*/  IMAD.MOV.U32 R2, RZ, RZ, RZ ;  /* 0x000000ffff027224 */ /* 0x008fe400078e00ff */
        /* <DEDUP_REMOVED lines=30> */
[----:B------:R-:W-:Y:S01]  /*45d0*/  IMAD.MOV.U32 R3, RZ, RZ, R5 ;  /* 0x000000ffff037224 */ /* 0x000fe200078e0005 */
        /* <DEDUP_REMOVED lines=58> */
[----:B------:R-:W-:Y:S02]  /*4980*/  HFMA2 R2, -RZ, RZ, 0, 0 ;  /* 0x00000000ff027431 */ /* 0x000fe400000001ff */
        /* <DEDUP_REMOVED lines=266> */
.L_x_16295:
[----:B------:R-:W3:Y:S01]  /*5a30*/  LDCU.64 UR6, c[0x0][0x5f0] ;  /* 0x0000be00ff0677ac */ /* 0x000ee20008000a00 */
[----:B------:R-:W-:-:S04]  /*5a40*/  UPRMT UR4, UR39, 0x9910, URZ ;  /* 0x0000991027047896 */ /* 0x000fc800080000ff */
[----:B------:R-:W-:Y:S01]  /*5a50*/  UISETP.GT.AND UP0, UPT, UR4, 0x9, UPT ;  /* 0x000000090400788c */ /* 0x000fe2000bf04270 */
[----:B---34-:R-:W-:-:S05]  /*5a60*/  IADD3 R2, P0, PT, R0, UR6, RZ ;  /* 0x0000000600027c10 */ /* 0x018fca000ff1e0ff */
        /* <DEDUP_REMOVED lines=12> */
.L_x_16299:
[----:B------:R3:W5:Y:S01]  /*5b30*/  LDG.E.U8 R0, desc[UR36][R2.64] ;  /* 0x0000002402007981 */ /* 0x000762000c1e1100 */
[----:B------:R-:W-:Y:S05]  /*5b40*/  BRA `(.L_x_16301) ;  /* 0x0000000c002c7947 */ /* 0x000fea0003800000 */
.L_x_16298:
        /* <DEDUP_REMOVED lines=8> */
.L_x_16303:
[----:B------:R2:W5:Y:S01]  /*5bd0*/  LDG.E R0, desc[UR36][R2.64] ;  /* 0x0000002402007981 */ /* 0x000562000c1e1900 */
[----:B------:R-:W-:Y:S05]  /*5be0*/  BRA `(.L_x_16301) ;  /* 0x0000000c00047947 */ /* 0x000fea0003800000 */
.L_x_16302:
[----:B------:R0:W5:Y:S01]  /*5bf0*/  LDG.E.S16 R0, desc[UR36][R2.64] ;  /* 0x0000002402007981 */ /* 0x000162000c1e1700 */
[----:B------:R-:W-:Y:S05]  /*5c00*/  BRA `(.L_x_16301) ;  /* 0x0000000800fc7947 */ /* 0x000fea0003800000 */
.L_x_16297:
        /* <DEDUP_REMOVED lines=9> */
.L_x_16305:
[----:B------:R-:W2:Y:S02]  /*5ca0*/  LDG.E.U16 R2, desc[UR36][R2.64] ;  /* 0x0000002402027981 */ /* 0x000ea4000c1e1500 */
[----:B--2---:R-:W-:-:S06]  /*5cb0*/  HADD2.F32 R0, -RZ, R2.H0_H0 ;  /* 0x20000002ff007230 */ /* 0x004fcc0000004100 */
[----:B------:R-:W0:Y:S01]  /*5cc0*/  F2I.FTZ.TRUNC.NTZ R0, R0 ;  /* 0x0000000000007305 */ /* 0x000e22000021f100 */
[----:B------:R-:W-:Y:S05]  /*5cd0*/  BRA `(.L_x_16301) ;  /* 0x0000000800c87947 */ /* 0x000fea0003800000 */
.L_x_16304:
        /* <DEDUP_REMOVED lines=9> */
.L_x_16307:
[----:B------:R-:W2:Y:S02]  /*5d70*/  LDG.E.U16 R2, desc[UR36][R2.64] ;  /* 0x0000002402027981 */ /* 0x000ea4000c1e1500 */
[----:B--2---:R-:W-:-:S06]  /*5d80*/  HADD2.F32 R0, -RZ, R2.H0_H0 ;  /* 0x20000002ff007230 */ /* 0x004fcc0000004100 */
[----:B------:R-:W0:Y:S01]  /*5d90*/  F2I.FTZ.TRUNC.NTZ R0, R0 ;  /* 0x0000000000007305 */ /* 0x000e22000021f100 */
[----:B------:R-:W-:Y:S05]  /*5da0*/  BRA `(.L_x_16301) ;  /* 0x0000000800947947 */ /* 0x000fea0003800000 */
.L_x_16306:
[----:B------:R-:W2:Y:S02]  /*5db0*/  LDG.E.64 R2, desc[UR36][R2.64] ;  /* 0x0000002402027981 */ /* 0x000ea4000c1e1b00 */
[----:B--2---:R0:W1:Y:S01]  /*5dc0*/  F2I.F64.TRUNC R0, R2 ;  /* 0x0000000200007311 */ /* 0x004062000030d100 */
[----:B------:R-:W-:Y:S05]  /*5dd0*/  BRA `(.L_x_16301) ;  /* 0x0000000800887947 */ /* 0x000fea0003800000 */
.L_x_16296:
        /* <DEDUP_REMOVED lines=12> */
.L_x_16310:
[----:B------:R-:W2:Y:S02]  /*5ea0*/  LDG.E.64 R2, desc[UR36][R2.64] ;  /* 0x0000002402027981 */ /* 0x000ea4000c1e1b00 */
[----:B--2---:R0:W1:Y:S01]  /*5eb0*/  F2I.F64.TRUNC R0, R2 ;  /* 0x0000000200007311 */ /* 0x004062000030d100 */
[----:B------:R-:W-:Y:S05]  /*5ec0*/  BRA `(.L_x_16301) ;  /* 0x00000008004c7947 */ /* 0x000fea0003800000 */
.L_x_16309:
        /* <DEDUP_REMOVED lines=24> */
[----:B------:R-:W0:Y:S01]  /*6050*/  F2I.FTZ.TRUNC.NTZ R0, R0 ;  /* 0x0000000000007305 */ /* 0x000e22000021f100 */
[----:B------:R-:W-:Y:S05]  /*6060*/  BRA `(.L_x_16301) ;  /* 0x0000000400e47947 */ /* 0x000fea0003800000 */
.L_x_16312:
        /* <DEDUP_REMOVED lines=11> */
[----:B------:R-:W0:Y:S01]  /*6120*/  F2I.FTZ.TRUNC.NTZ R0, R0 ;  /* 0x0000000000007305 */ /* 0x000e22000021f100 */
[----:B------:R-:W-:Y:S05]  /*6130*/  BRA `(.L_x_16301) ;  /* 0x0000000400b07947 */ /* 0x000fea0003800000 */
.L_x_16311:
[----:B------:R-:W2:Y:S02]  /*6140*/  LDG.E.U16 R0, desc[UR36][R2.64] ;  /* 0x0000002402007981 */ /* 0x000ea4000c1e1500 */
[----:B--2---:R-:W-:-:S06]  /*6150*/  IMAD.U32 R0, R0, 0x10000, RZ ;  /* 0x0001000000007824 */ /* 0x004fcc00078e00ff */
[----:B------:R-:W0:Y:S01]  /*6160*/  F2I.FTZ.TRUNC.NTZ R0, R0 ;  /* 0x0000000000007305 */ /* 0x000e22000021f100 */
[----:B------:R-:W-:Y:S05]  /*6170*/  BRA `(.L_x_16301) ;  /* 0x0000000400a07947 */ /* 0x000fea0003800000 */
.L_x_16308:
        /* <DEDUP_REMOVED lines=10> */
.L_x_16315:
        /* <DEDUP_REMOVED lines=21> */
.L_x_16319:
[----:B------:R-:W-:Y:S05]  /*6370*/  BSYNC.RECONVERGENT B1 ;  /* 0x0000000000017941 */ /* 0x000fea0003800200 */
.L_x_16318:
[----:B------:R-:W-:Y:S01]  /*6380*/  IMAD.SHL.U32 R0, R0, 0x100000, RZ ;  /* 0x0010000000007824 */ /* 0x000fe200078e00ff */
[----:B------:R-:W-:-:S04]  /*6390*/  LEA R2, R2, 0x3b800000, 0x17 ;  /* 0x3b80000002027811 */ /* 0x000fc800078eb8ff */
[----:B------:R-:W-:-:S07]  /*63a0*/  LOP3.LUT R0, R2, R0, R7, 0xfe, !PT ;  /* 0x0000000002007212 */ /* 0x000fce00078efe07 */
.L_x_16317:
[----:B------:R-:W-:Y:S05]  /*63b0*/  BSYNC.RECONVERGENT B0 ;  /* 0x0000000000007941 */ /* 0x000fea0003800200 */
.L_x_16316:
[----:B------:R-:W0:Y:S01]  /*63c0*/  F2I.FTZ.TRUNC.NTZ R0, R0 ;  /* 0x0000000000007305 */ /* 0x000e22000021f100 */
[----:B------:R-:W-:Y:S05]  /*63d0*/  BRA `(.L_x_16301) ;  /* 0x0000000400087947 */ /* 0x000fea0003800000 */
.L_x_16314:
        /* <DEDUP_REMOVED lines=21> */
.L_x_16323:
[----:B------:R-:W-:Y:S05]  /*6530*/  BSYNC.RECONVERGENT B1 ;  /* 0x0000000000017941 */ /* 0x000fea0003800200 */
.L_x_16322:
[----:B------:R-:W-:Y:S02]  /*6540*/  SHF.L.U32 R0, R0, 0x15, RZ ;  /* 0x0000001500007819 */ /* 0x000fe400000006ff */
[----:B------:R-:W-:-:S04]  /*6550*/  LEA R2, R2, 0x37800000, 0x17 ;  /* 0x3780000002027811 */ /* 0x000fc800078eb8ff */
[----:B------:R-:W-:-:S07]  /*6560*/  LOP3.LUT R0, R2, R0, R7, 0xfe, !PT ;  /* 0x0000000002007212 */ /* 0x000fce00078efe07 */
.L_x_16321:
[----:B------:R-:W-:Y:S05]  /*6570*/  BSYNC.RECONVERGENT B0 ;  /* 0x0000000000007941 */ /* 0x000fea0003800200 */
.L_x_16320:
[----:B------:R-:W0:Y:S01]  /*6580*/  F2I.FTZ.TRUNC.NTZ R0, R0 ;  /* 0x0000000000007305 */ /* 0x000e22000021f100 */
[----:B------:R-:W-:Y:S05]  /*6590*/  BRA `(.L_x_16301) ;  /* 0x0000000000987947 */ /* 0x000fea0003800000 */
.L_x_16313:
        /* <DEDUP_REMOVED lines=14> */
.L_x_16327:
[----:B------:R-:W-:Y:S05]  /*6680*/  BSYNC.RECONVERGENT B0 ;  /* 0x0000000000007941 */ /* 0x000fea0003800200 */
.L_x_16326:
[----:B------:R-:W0:Y:S01]  /*6690*/  F2I.FTZ.TRUNC.NTZ R0, R0 ;  /* 0x0000000000007305 */ /* 0x000e22000021f100 */
[----:B------:R-:W-:Y:S05]  /*66a0*/  BRA `(.L_x_16301) ;  /* 0x0000000000547947 */ /* 0x000fea0003800000 */
.L_x_16300:
        /* <DEDUP_REMOVED lines=16> */
.L_x_16328:
[----:B------:R-:W-:Y:S01]  /*67b0*/  IMAD.MOV.U32 R0, RZ, RZ, RZ ;  /* 0x000000ffff007224 */ /* 0x000fe200078e00ff */
[----:B------:R-:W-:Y:S06]  /*67c0*/  BRA `(.L_x_16301) ;  /* 0x00000000000c7947 */ /* 0x000fec0003800000 */
.L_x_16325:
[----:B------:R0:W5:Y:S01]  /*67d0*/  LDG.E R0, desc[UR36][R2.64] ;  /* 0x0000002402007981 */ /* 0x000162000c1e1900 */
[----:B------:R-:W-:Y:S05]  /*67e0*/  BRA `(.L_x_16301) ;  /* 0x0000000000047947 */ /* 0x000fea0003800000 */
.L_x_16324:
[----:B------:R0:W5:Y:S02]  /*67f0*/  LDG.E R0, desc[UR36][R2.64] ;  /* 0x0000002402007981 */ /* 0x000164000c1e1900 */
.L_x_16301:
        /* <DEDUP_REMOVED lines=16> */
.L_x_16332:
[----:B------:R0:W5:Y:S01]  /*6900*/  LDG.E.U8 R5, desc[UR36][R2.64] ;  /* 0x0000002402057981 */ /* 0x000162000c1e1100 */
[----:B------:R-:W-:Y:S05]  /*6910*/  BRA `(.L_x_16333) ;  /* 0x0000000800e87947 */ /* 0x000fea0003800000 */
.L_x_16331:
        /* <DEDUP_REMOVED lines=8> */
.L_x_16335:
[----:B------:R0:W5:Y:S01]  /*69a0*/  LDG.E R5, desc[UR36][R2.64] ;  /* 0x0000002402057981 */ /* 0x000162000c1e1900 */
[----:B------:R-:W-:Y:S05]  /*69b0*/  BRA `(.L_x_16333) ;  /* 0x0000000800c07947 */ /* 0x000fea0003800000 */
.L_x_16334:
[----:B------:R0:W5:Y:S01]  /*69c0*/  LDG.E.S16 R5, desc[UR36][R2.64] ;  /* 0x0000002402057981 */ /* 0x000162000c1e1700 */
[----:B------:R-:W-:Y:S05]  /*69d0*/  BRA `(.L_x_16333) ;  /* 0x0000000800b87947 */ /* 0x000fea0003800000 */
.L_x_16330:
        /* <DEDUP_REMOVED lines=9> */
.L_x_16337:
[----:B------:R-:W2:Y:S02]  /*6a70*/  LDG.E.U16 R2, desc[UR36][R2.64] ;  /* 0x0000002402027981 */ /* 0x000ea4000c1e1500 */
[----:B--2---:R-:W-:-:S06]  /*6a80*/  HADD2.F32 R5, -RZ, R2.H0_H0 ;  /* 0x20000002ff057230 */ /* 0x004fcc0000004100 */
[----:B------:R-:W0:Y:S01]  /*6a90*/  F2I.FTZ.TRUNC.NTZ R5, R5 ;  /* 0x0000000500057305 */ /* 0x000e22000021f100 */
[----:B------:R-:W-:Y:S05]  /*6aa0*/  BRA `(.L_x_16333) ;  /* 0x0000000800847947 */ /* 0x000fea0003800000 */
.L_x_16336:
        /* <DEDUP_REMOVED lines=9> */
.L_x_16339:
[----:B------:R-:W2:Y:S02]  /*6b40*/  LDG.E.U16 R2, desc[UR36][R2.64] ;  /* 0x0000002402027981 */ /* 0x000ea4000c1e1500 */
[----:B--2---:R-:W-:-:S06]  /*6b50*/  HADD2.F32 R5, -RZ, R2.H0_H0 ;  /* 0x20000002ff057230 */ /* 0x004fcc0000004100 */
[----:B------:R-:W0:Y:S01]  /*6b60*/  F2I.FTZ.TRUNC.NTZ R5, R5 ;  /* 0x0000000500057305 */ /* 0x000e22000021f100 */
[----:B------:R-:W-:Y:S05]  /*6b70*/  BRA `(.L_x_16333) ;  /* 0x0000000800507947 */ /* 0x000fea0003800000 */
.L_x_16338:
[----:B------:R-:W2:Y:S02]  /*6b80*/  LDG.E.64 R2, desc[UR36][R2.64] ;  /* 0x0000002402027981 */ /* 0x000ea4000c1e1b00 */
[----:B--2---:R0:W1:Y:S01]  /*6b90*/  F2I.F64.TRUNC R5, R2 ;  /* 0x0000000200057311 */ /* 0x004062000030d100 */
[----:B------:R-:W-:Y:S05]  /*6ba0*/  BRA `(.L_x_16333) ;  /* 0x0000000800447947 */ /* 0x000fea0003800000 */
.L_x_16329:
        /* <DEDUP_REMOVED lines=12> */
.L_x_16342:
[----:B------:R-:W2:Y:S02]  /*6c70*/  LDG.E.64 R2, desc[UR36][R2.64] ;  /* 0x0000002402027981 */ /* 0x000ea4000c1e1b00 */
[----:B--2---:R4:W0:Y:S01]  /*6c80*/  F2I.F64.TRUNC R5, R2 ;  /* 0x0000000200057311 */ /* 0x004822000030d100 */
[----:B------:R-:W-:Y:S05]  /*6c90*/  BRA `(.L_x_16333) ;  /* 0x0000000800087947 */ /* 0x000fea0003800000 */
.L_x_16341:
        /* <DEDUP_REMOVED lines=24> */
[----:B------:R1:W2:Y:S01]  /*6e20*/  F2I.FTZ.TRUNC.NTZ R5, R3 ;  /* 0x0000000300057305 */ /* 0x0002a2000021f100 */
[----:B------:R-:W-:Y:S05]  /*6e30*/  BRA `(.L_x_16333) ;  /* 0x0000000400a07947 */ /* 0x000fea0003800000 */
.L_x_16344:
        /* <DEDUP_REMOVED lines=11> */
[----:B------:R-:W-:-:S06]  /*6ef0*/  LOP3.LUT R5, R4, 0x80000000, R5, 0xf8, !PT ;  /* 0x8000000004057812 */ /* 0x000fcc00078ef805 */
[----:B------:R-:W3:Y:S01]  /*6f00*/  F2I.FTZ.TRUNC.NTZ R5, R5 ;  /* 0x0000000500057305 */ /* 0x000ee2000021f100 */
[----:B------:R-:W-:Y:S05]  /*6f10*/  BRA `(.L_x_16333) ;  /* 0x0000000400687947 */ /* 0x000fea0003800000 */
.L_x_16343:
[----:B------:R-:W2:Y:S02]  /*6f20*/  LDG.E.U16 R5, desc[UR36][R2.64] ;  /* 0x0000002402057981 */ /* 0x000ea4000c1e1500 */
[----:B--2---:R-:W-:-:S06]  /*6f30*/  IMAD.U32 R5, R5, 0x10000, RZ ;  /* 0x0001000005057824 */ /* 0x004fcc00078e00ff */
[----:B------:R-:W0:Y:S01]  /*6f40*/  F2I.FTZ.TRUNC.NTZ R5, R5 ;  /* 0x0000000500057305 */ /* 0x000e22000021f100 */
[----:B------:R-:W-:Y:S05]  /*6f50*/  BRA `(.L_x_16333) ;  /* 0x0000000400587947 */ /* 0x000fea0003800000 */
.L_x_16340:
        /* <DEDUP_REMOVED lines=10> */
.L_x_16347:
        /* <DEDUP_REMOVED lines=21> */
.L_x_16351:
[----:B------:R-:W-:Y:S05]  /*7150*/  BSYNC.RECONVERGENT B1 ;  /* 0x0000000000017941 */ /* 0x000fea0003800200 */
.L_x_16350:
[----:B------:R-:W-:Y:S02]  /*7160*/  SHF.L.U32 R2, R2, 0x14, RZ ;  /* 0x0000001402027819 */ /* 0x000fe400000006ff */
[----:B------:R-:W-:-:S04]  /*7170*/  LEA R3, R3, 0x3b800000, 0x17 ;  /* 0x3b80000003037811 */ /* 0x000fc800078eb8ff */
[----:B------:R-:W-:-:S07]  /*7180*/  LOP3.LUT R5, R3, R2, R7, 0xfe, !PT ;  /* 0x0000000203057212 */ /* 0x000fce00078efe07 */
.L_x_16349:
[----:B------:R-:W-:Y:S05]  /*7190*/  BSYNC.RECONVERGENT B0 ;  /* 0x0000000000007941 */ /* 0x000fea0003800200 */
.L_x_16348:
[----:B------:R-:W0:Y:S01]  /*71a0*/  F2I.FTZ.TRUNC.NTZ R5, R5 ;  /* 0x0000000500057305 */ /* 0x000e22000021f100 */
[----:B------:R-:W-:Y:S05]  /*71b0*/  BRA `(.L_x_16333) ;  /* 0x0000000000c07947 */ /* 0x000fea0003800000 */
.L_x_16346:
        /* <DEDUP_REMOVED lines=21> */
.L_x_16355:
[----:B------:R-:W-:Y:S05]  /*7310*/  BSYNC.RECONVERGENT B1 ;  /* 0x0000000000017941 */ /* 0x000fea0003800200 */
.L_x_16354:
[----:B------:R-:W-:Y:S01]  /*7320*/  IMAD.SHL.U32 R2, R2, 0x200000, RZ ;  /* 0x0020000002027824 */ /* 0x000fe200078e00ff */
[----:B------:R-:W-:-:S04]  /*7330*/  LEA R3, R3, 0x37800000, 0x17 ;  /* 0x3780000003037811 */ /* 0x000fc800078eb8ff */
[----:B------:R-:W-:-:S07]  /*7340*/  LOP3.LUT R5, R3, R2, R7, 0xfe, !PT ;  /* 0x0000000203057212 */ /* 0x000fce00078efe07 */
.L_x_16353:
[----:B------:R-:W-:Y:S05]  /*7350*/  BSYNC.RECONVERGENT B0 ;  /* 0x0000000000007941 */ /* 0x000fea0003800200 */
.L_x_16352:
[----:B------:R-:W0:Y:S01]  /*7360*/  F2I.FTZ.TRUNC.NTZ R5, R5 ;  /* 0x0000000500057305 */ /* 0x000e22000021f100 */
[----:B------:R-:W-:Y:S05]  /*7370*/  BRA `(.L_x_16333) ;  /* 0x0000000000507947 */ /* 0x000fea0003800000 */
.L_x_16345:
        /* <DEDUP_REMOVED lines=14> */
.L_x_16359:
[----:B------:R-:W-:Y:S05]  /*7460*/  BSYNC.RECONVERGENT B0 ;  /* 0x0000000000007941 */ /* 0x000fea0003800200 */
.L_x_16358:
[----:B------:R-:W0:Y:S01]  /*7470*/  F2I.FTZ.TRUNC.NTZ R5, R5 ;  /* 0x0000000500057305 */ /* 0x000e22000021f100 */
[----:B------:R-:W-:Y:S05]  /*7480*/  BRA `(.L_x_16333) ;  /* 0x00000000000c7947 */ /* 0x000fea0003800000 */
.L_x_16357:
[----:B------:R0:W5:Y:S01]  /*7490*/  LDG.E R5, desc[UR36][R2.64] ;  /* 0x0000002402057981 */ /* 0x000162000c1e1900 */
[----:B------:R-:W-:Y:S05]  /*74a0*/  BRA `(.L_x_16333) ;  /* 0x0000000000047947 */ /* 0x000fea0003800000 */
.L_x_16356:
[----:B------:R0:W5:Y:S02]  /*74b0*/  LDG.E R5, desc[UR36][R2.64] ;  /* 0x0000002402057981 */ /* 0x000164000c1e1900 */
.L_x_16333:
[-C--:B0123-5:R-:W-:Y:S01]  /*74c0*/  IABS R7, R5.reuse ;  /* 0x0000000500077213 */ /* 0x0affe20000000000 */
[----:B------:R-:W0:Y:S01]  /*74d0*/  LDCU.64 UR6, c[0x0][0x5e8] ;  /* 0x0000bd00ff0677ac */ /* 0x000e220008000a00 */
[----:B------:R-:W-:Y:S02]  /*74e0*/  IABS R8, R0 ;  /* 0x0000000000087213 */ /* 0x000fe40000000000 */
[----:B------:R-:W1:Y:S01]  /*74f0*/  I2F.RP R4, R7 ;  /* 0x0000000700047306 */ /* 0x000e620000209400 */
[-C--:B------:R-:W-:Y:S01]  /*7500*/  IABS R10, R5.reuse ;  /* 0x00000005000a7213 */ /* 0x080fe20000000000 */
[----:B------:R-:W-:Y:S01]  /*7510*/  UPRMT UR4, UR43, 0x9910, URZ ;  /* 0x000099102b047896 */ /* 0x000fe200080000ff */
[----:B------:R-:W-:-:S03]  /*7520*/  LOP3.LUT R0, R0, R5, RZ, 0x3c, !PT ;  /* 0x0000000500007212 */ /* 0x000fc600078e3cff */
[----:B------:R-:W-:Y:S01]  /*7530*/  UISETP.GT.AND UP0, UPT, UR4, 0x9, UPT ;  /* 0x000000090400788c */ /* 0x000fe2000bf04270 */
[----:B------:R-:W-:Y:S01]  /*7540*/  ISETP.GE.AND P1, PT, R0, RZ, PT ;  /* 0x000000ff0000720c */ /* 0x000fe20003f26270 */
[----:B-1----:R-:W4:Y:S02]  /*7550*/  MUFU.RCP R4, R4 ;  /* 0x0000000400047308 */ /* 0x002f240000001000 */
[----:B----4-:R-:W-:Y:S01]  /*7560*/  IADD3 R2, PT, PT, R4, 0xffffffe, RZ ;  /* 0x0ffffffe04027810 */ /* 0x010fe20007ffe0ff */
[----:B------:R-:W-:-:S05]  /*7570*/  IMAD.MOV R4, RZ, RZ, -R10 ;  /* 0x000000ffff047224 */ /* 0x000fca00078e0a0a */
        /* <DEDUP_REMOVED lines=30> */
.L_x_16363:
[----:B------:R3:W-:Y:S01]  /*7760*/  STG.E.U8 desc[UR36][R16.64], R2 ;  /* 0x0000000210007986 */ /* 0x0007e2000c101124 */
[----:B------:R-:W-:Y:S05]  /*7770*/  BRA `(.L_x_16365) ;  /* 0x0000000c00387947 */ /* 0x000fea0003800000 */
.L_x_16362:
        /* <DEDUP_REMOVED lines=9> */
.L_x_16367:
[----:B------:R2:W-:Y:S01]  /*7810*/  STG.E desc[UR36][R16.64], R2 ;  /* 0x0000000210007986 */ /* 0x0005e2000c101924 */
[----:B------:R-:W-:Y:S05]  /*7820*/  BRA `(.L_x_16365) ;  /* 0x0000000c000c7947 */ /* 0x000fea0003800000 */
.L_x_16366:
[----:B------:R0:W-:Y:S01]  /*7830*/  STG.E.U16 desc[UR36][R16.64], R2 ;  /* 0x0000000210007986 */ /* 0x0001e2000c101524 */
[----:B------:R-:W-:Y:S05]  /*7840*/  BRA `(.L_x_16365) ;  /* 0x0000000c00047947 */ /* 0x000fea0003800000 */
.L_x_16361:
        /* <DEDUP_REMOVED lines=9> */
.L_x_16369:
[----:B------:R-:W-:-:S04]  /*78e0*/  I2FP.F32.S32 R0, R2 ;  /* 0x0000000200007245 */ /* 0x000fc80000201400 */
[----:B------:R-:W-:-:S05]  /*78f0*/  F2FP.F16.F32.PACK_AB R0, RZ, R0 ;  /* 0x00000000ff00723e */ /* 0x000fca00000000ff */
[----:B------:R0:W-:Y:S01]  /*7900*/  STG.E.U16 desc[UR36][R16.64], R0 ;  /* 0x0000000010007986 */ /* 0x0001e2000c101524 */
[----:B------:R-:W-:Y:S05]  /*7910*/  BRA `(.L_x_16365) ;  /* 0x0000000800d07947 */ /* 0x000fea0003800000 */
.L_x_16368:
[----:B------:R-:W-:-:S09]  /*7920*/  UISETP.NE.AND UP0, UPT, UR4, 0x7, UPT ;  /* 0x000000070400788c */ /* 0x000fd2000bf05270 */
[----:B------:R-:W-:Y:S05]  /*7930*/  BRA.U !UP0, `(.L_x_16370) ;  /* 0x0000000108347547 */ /* 0x000fea000b800000 */
[----:B------:R-:W-:-:S09]  /*7940*/  UISETP.NE.AND UP0, UPT, UR4, 0x8, UPT ;  /* 0x000000080400788c */ /* 0x000fd2000bf05270 */
[----:B------:R-:W-:Y:S05]  /*7950*/  BRA.U !UP0, `(.L_x_16371) ;  /* 0x0000000108187547 */ /* 0x000fea000b800000 */
[----:B------:R-:W-:-:S09]  /*7960*/  UISETP.NE.AND UP0, UPT, UR4, 0x9, UPT ;  /* 0x000000090400788c */ /* 0x000fd2000bf05270 */
[----:B------:R-:W-:Y:S05]  /*7970*/  BRA.U UP0, `(.L_x_16364) ;  /* 0x0000000500d47547 */ /* 0x000fea000b800000 */
[----:B------:R-:W-:Y:S01]  /*7980*/  I2FP.F32.S32 R2, R2 ;  /* 0x0000000200027245 */ /* 0x000fe20000201400 */
[----:B------:R-:W-:-:S05]  /*7990*/  IMAD.MOV.U32 R3, RZ, RZ, RZ ;  /* 0x000000ffff037224 */ /* 0x000fca00078e00ff */
[----:B------:R0:W-:Y:S01]  /*79a0*/  STG.E.64 desc[UR36][R16.64], R2 ;  /* 0x0000000210007986 */ /* 0x0001e2000c101b24 */
[----:B------:R-:W-:Y:S05]  /*79b0*/  BRA `(.L_x_16365) ;  /* 0x0000000800a87947 */ /* 0x000fea0003800000 */
.L_x_16371:
[----:B------:R-:W-:-:S04]  /*79c0*/  I2FP.F32.S32 R2, R2 ;  /* 0x0000000200027245 */ /* 0x000fc80000201400 */
[----:B------:R-:W-:-:S04]  /*79d0*/  F2FP.F16.F32.PACK_AB R3, RZ, R2 ;  /* 0x00000002ff03723e */ /* 0x000fc800000000ff */
[----:B------:R-:W-:-:S05]  /*79e0*/  PRMT R3, R3, 0x5410, RZ ;  /* 0x0000541003037816 */ /* 0x000fca00000000ff */
[----:B------:R0:W-:Y:S01]  /*79f0*/  STG.E desc[UR36][R16.64], R3 ;  /* 0x0000000310007986 */ /* 0x0001e2000c101924 */
[----:B------:R-:W-:Y:S05]  /*7a00*/  BRA `(.L_x_16365) ;  /* 0x0000000800947947 */ /* 0x000fea0003800000 */
.L_x_16370:
[----:B------:R-:W0:Y:S02]  /*7a10*/  I2F.F64 R2, R2 ;  /* 0x0000000200027312 */ /* 0x000e240000201c00 */
[----:B0-----:R0:W-:Y:S01]  /*7a20*/  STG.E.64 desc[UR36][R16.64], R2 ;  /* 0x0000000210007986 */ /* 0x0011e2000c101b24 */
[----:B------:R-:W-:Y:S05]  /*7a30*/  BRA `(.L_x_16365) ;  /* 0x0000000800887947 */ /* 0x000fea0003800000 */
.L_x_16360:
        /* <DEDUP_REMOVED lines=12> */
.L_x_16375:
[----:B------:R-:W-:Y:S01]  /*7b00*/  I2FP.F32.S32 R3, R2 ;  /* 0x0000000200037245 */ /* 0x000fe20000201400 */
[----:B------:R-:W-:Y:S01]  /*7b10*/  BSSY.RECONVERGENT B0, `(.L_x_16376) ;  /* 0x0000013000007945 */ /* 0x000fe20003800200 */
[----:B------:R-:W-:Y:S02]  /*7b20*/  HFMA2 R8, -RZ, RZ, 0, 7.62939453125e-06 ;  /* 0x00000080ff087431 */ /* 0x000fe400000001ff */
        /* <DEDUP_REMOVED lines=14> */
.L_x_16378:
[----:B------:R-:W-:-:S04]  /*7c10*/  SHF.R.U32.HI R3, RZ, 0x18, R3 ;  /* 0x00000018ff037819 */ /* 0x000fc80000011603 */
[----:B------:R-:W-:-:S04]  /*7c20*/  LOP3.LUT R0, R0, 0x80, R3, 0xf8, !PT ;  /* 0x0000008000007812 */ /* 0x000fc800078ef803 */
[----:B------:R-:W-:-:S07]  /*7c30*/  PRMT R8, R0, 0x7610, R8 ;  /* 0x0000761000087816 */ /* 0x000fce0000000008 */
.L_x_16377:
[----:B------:R-:W-:Y:S05]  /*7c40*/  BSYNC.RECONVERGENT B0 ;  /* 0x0000000000007941 */ /* 0x000fea0003800200 */
.L_x_16376:
[----:B------:R0:W-:Y:S01]  /*7c50*/  STG.E.U8 desc[UR36][R16.64], R8 ;  /* 0x0000000810007986 */ /* 0x0001e2000c101124 */
[----:B------:R-:W-:Y:S05]  /*7c60*/  BRA `(.L_x_16365) ;  /* 0x0000000400fc7947 */ /* 0x000fea0003800000 */
.L_x_16374:
[----:B------:R-:W-:Y:S01]  /*7c70*/  I2FP.F32.S32 R3, R2 ;  /* 0x0000000200037245 */ /* 0x000fe20000201400 */
        /* <DEDUP_REMOVED lines=16> */
.L_x_16381:
[----:B------:R-:W-:-:S04]  /*7d80*/  SHF.R.U32.HI R3, RZ, 0x18, R3 ;  /* 0x00000018ff037819 */ /* 0x000fc80000011603 */
[----:B------:R-:W-:-:S04]  /*7d90*/  LOP3.LUT R0, R0, 0x80, R3, 0xf8, !PT ;  /* 0x0000008000007812 */ /* 0x000fc800078ef803 */
[----:B------:R-:W-:-:S07]  /*7da0*/  PRMT R8, R0, 0x7610, R8 ;  /* 0x0000761000087816 */ /* 0x000fce0000000008 */
.L_x_16380:
[----:B------:R-:W-:Y:S05]  /*7db0*/  BSYNC.RECONVERGENT B0 ;  /* 0x0000000000007941 */ /* 0x000fea0003800200 */
.L_x_16379:
[----:B------:R0:W-:Y:S01]  /*7dc0*/  STG.E.U8 desc[UR36][R16.64], R8 ;  /* 0x0000000810007986 */ /* 0x0001e2000c101124 */
[----:B------:R-:W-:Y:S05]  /*7dd0*/  BRA `(.L_x_16365) ;  /* 0x0000000400a07947 */ /* 0x000fea0003800000 */
.L_x_16373:
[----:B------:R-:W-:-:S09]  /*7de0*/  UISETP.NE.AND UP0, UPT, UR4, 0x1c, UPT ;  /* 0x0000001c0400788c */ /* 0x000fd2000bf05270 */
[----:B------:R-:W-:Y:S05]  /*7df0*/  BRA.U !UP0, `(.L_x_16382) ;  /* 0x00000001085c7547 */ /* 0x000fea000b800000 */
[----:B------:R-:W-:-:S09]  /*7e00*/  UISETP.NE.AND UP0, UPT, UR4, 0x1d, UPT ;  /* 0x0000001d0400788c */ /* 0x000fd2000bf05270 */
[----:B------:R-:W-:Y:S05]  /*7e10*/  BRA.U !UP0, `(.L_x_16383) ;  /* 0x0000000108487547 */ /* 0x000fea000b800000 */
[----:B------:R-:W-:-:S09]  /*7e20*/  UISETP.NE.AND UP0, UPT, UR4, 0x2c, UPT ;  /* 0x0000002c0400788c */ /* 0x000fd2000bf05270 */
[----:B------:R-:W-:Y:S05]  /*7e30*/  BRA.U UP0, `(.L_x_16364) ;  /* 0x0000000100a47547 */ /* 0x000fea000b800000 */
        /* <DEDUP_REMOVED lines=16> */
.L_x_16383:
[----:B------:R-:W-:-:S05]  /*7f40*/  SHF.R.S32.HI R3, RZ, 0x1f, R2 ;  /* 0x0000001fff037819 */ /* 0x000fca0000011402 */
[----:B------:R0:W-:Y:S01]  /*7f50*/  STG.E.64 desc[UR36][R16.64], R2 ;  /* 0x0000000210007986 */ /* 0x0001e2000c101b24 */
[----:B------:R-:W-:Y:S05]  /*7f60*/  BRA `(.L_x_16365) ;  /* 0x00000004003c7947 */ /* 0x000fea0003800000 */
.L_x_16382:
[----:B------:R0:W-:Y:S01]  /*7f70*/  STG.E desc[UR36][R16.64], R2 ;  /* 0x0000000210007986 */ /* 0x0001e2000c101924 */
[----:B------:R-:W-:Y:S05]  /*7f80*/  BRA `(.L_x_16365) ;  /* 0x0000000400347947 */ /* 0x000fea0003800000 */
.L_x_16372:
        /* <DEDUP_REMOVED lines=10> */
.L_x_16385:
[----:B------:R-:W0:Y:S01]  /*8030*/  I2F.F64 R4, R2 ;  /* 0x0000000200047312 */ /* 0x000e220000201c00 */
[----:B------:R-:W-:-:S05]  /*8040*/  CS2R R6, SRZ ;  /* 0x0000000000067805 */ /* 0x000fca000001ff00 */
[----:B0-----:R0:W-:Y:S01]  /*8050*/  STG.E.128 desc[UR36][R16.64], R4 ;  /* 0x0000000410007986 */ /* 0x0011e2000c101d24 */
[----:B------:R-:W-:Y:S05]  /*8060*/  BRA `(.L_x_16365) ;  /* 0x0000000000fc7947 */ /* 0x000fea0003800000 */
.L_x_16384:
[----:B------:R-:W-:-:S09]  /*8070*/  UISETP.NE.AND UP0, UPT, UR4, 0xf, UPT ;  /* 0x0000000f0400788c */ /* 0x000fd2000bf05270 */
[----:B------:R-:W-:Y:S05]  /*8080*/  BRA.U !UP0, `(.L_x_16386) ;  /* 0x0000000108e87547 */ /* 0x000fea000b800000 */
[----:B------:R-:W-:-:S09]  /*8090*/  UISETP.NE.AND UP0, UPT, UR4, 0x17, UPT ;  /* 0x000000170400788c */ /* 0x000fd2000bf05270 */
[----:B------:R-:W-:Y:S05]  /*80a0*/  BRA.U !UP0, `(.L_x_16387) ;  /* 0x0000000108907547 */ /* 0x000fea000b800000 */
[----:B------:R-:W-:-:S09]  /*80b0*/  UISETP.NE.AND UP0, UPT, UR4, 0x18, UPT ;  /* 0x000000180400788c */ /* 0x000fd2000bf05270 */
[----:B------:R-:W-:Y:S05]  /*80c0*/  BRA.U !UP0, `(.L_x_16388) ;  /* 0x0000000108447547 */ /* 0x000fea000b800000 */
.L_x_16364:
        /* <DEDUP_REMOVED lines=16> */
.L_x_16389:
[----:B------:R-:W-:Y:S05]  /*81d0*/  BRA `(.L_x_16365) ;  /* 0x0000000000a07947 */ /* 0x000fea0003800000 */
.L_x_16388:
[----:B------:R-:W-:Y:S01]  /*81e0*/  I2FP.F32.S32 R5, R2 ;  /* 0x0000000200057245 */ /* 0x000fe20000201400 */
[----:B------:R-:W-:Y:S01]  /*81f0*/  BSSY.RECONVERGENT B0, `(.L_x_16390) ;  /* 0x000000c000007945 */ /* 0x000fe20003800200 */
[----:B------:R-:W-:Y:S02]  /*8200*/  MOV R0, 0x7f ;  /* 0x0000007f00007802 */ /* 0x000fe40000000f00 */
        /* <DEDUP_REMOVED lines=10> */
.L_x_16391:
[----:B------:R-:W-:Y:S05]  /*82b0*/  BSYNC.RECONVERGENT B0 ;  /* 0x0000000000007941 */ /* 0x000fea0003800200 */
.L_x_16390:
[----:B------:R-:W-:-:S05]  /*82c0*/  LOP3.LUT R3, R0, 0x80, R3, 0xf8, !PT ;  /* 0x0000008000037812 */ /* 0x000fca00078ef803 */
[----:B------:R0:W-:Y:S01]  /*82d0*/  STG.E.U8 desc[UR36][R16.64], R3 ;  /* 0x0000000310007986 */ /* 0x0001e2000c101124 */
[----:B------:R-:W-:Y:S05]  /*82e0*/  BRA `(.L_x_16365) ;  /* 0x00000000005c7947 */ /* 0x000fea0003800000 */
.L_x_16387:
[----:B------:R-:W-:Y:S01]  /*82f0*/  I2FP.F32.S32 R3, R2 ;  /* 0x0000000200037245 */ /* 0x000fe20000201400 */
        /* <DEDUP_REMOVED lines=11> */
.L_x_16393:
[----:B------:R-:W-:Y:S01]  /*83b0*/  IMAD.MOV.U32 R0, RZ, RZ, 0x7f ;  /* 0x0000007fff007424 */ /* 0x000fe200078e00ff */
[----:B------:R-:W-:-:S04]  /*83c0*/  ISETP.GT.U32.AND P0, PT, R2, 0x7f800000, PT ;  /* 0x7f8000000200780c */ /* 0x000fc80003f04070 */
[----:B------:R-:W-:-:S09]  /*83d0*/  SEL R0, R0, 0x7c, P0 ;  /* 0x0000007c00007807 */ /* 0x000fd20000000000 */
.L_x_16394:
[----:B------:R-:W-:Y:S05]  /*83e0*/  BSYNC.RECONVERGENT B0 ;  /* 0x0000000000007941 */ /* 0x000fea0003800200 */
.L_x_16392:
[----:B------:R-:W-:-:S04]  /*83f0*/  SHF.R.U32.HI R3, RZ, 0x18, R3 ;  /* 0x00000018ff037819 */ /* 0x000fc80000011603 */
[----:B------:R-:W-:-:S05]  /*8400*/  LOP3.LUT R3, R0, 0x80, R3, 0xf8, !PT ;  /* 0x0000008000037812 */ /* 0x000fca00078ef803 */
[----:B------:R0:W-:Y:S01]  /*8410*/  STG.E.U8 desc[UR36][R16.64], R3 ;  /* 0x0000000310007986 */ /* 0x0001e2000c101124 */
[----:B------:R-:W-:Y:S05]  /*8420*/  BRA `(.L_x_16365) ;  /* 0x00000000000c7947 */ /* 0x000fea0003800000 */
.L_x_16386:
[----:B------:R-:W-:-:S04]  /*8430*/  I2FP.F32.S32 R0, R2 ;  /* 0x0000000200007245 */ /* 0x000fc80000201400 */
[----:B------:R-:W-:-:S05]  /*8440*/  F2FP.BF16.F32.PACK_AB R0, RZ, R0 ;  /* 0x00000000ff00723e */ /* 0x000fca00000010ff */
[----:B------:R0:W-:Y:S02]  /*8450*/  STG.E.U16 desc[UR36][R16.64], R0 ;  /* 0x0000000010007986 */ /* 0x0001e4000c101524 */
.L_x_16365:
[----:B------:R-:W-:-:S07]  /*8460*/  VIADD R25, R25, 0x80 ;  /* 0x0000008019197836 */ /* 0x000fce0000000000 */
.L_x_16294:
[----:B------:R-:W5:Y:S02]  /*8470*/  LDCU UR4, c[0x0][0x380] ;  /* 0x00007000ff0477ac */ /* 0x000f640008000800 */
[----:B-----5:R-:W-:-:S13]  /*8480*/  ISETP.GE.AND P0, PT, R25, UR4, PT ;  /* 0x0000000419007c0c */ /* 0x020fda000bf06270 */
[----:B------:R-:W-:Y:S05]  /*8490*/  @P0 BRA `(.L_x_16395) ;  /* 0x0000004000740947 */ /* 0x000fea0003800000 */
[----:B------:R-:W5:Y:S01]  /*84a0*/  LDCU UR4, c[0x0][0x388] ;  /* 0x00007100ff0477ac */ /* 0x000f620008000800 */
[----:B012---:R-:W-:Y:S01]  /*84b0*/  HFMA2 R0, -RZ, RZ, 0, 0 ;  /* 0x00000000ff007431 */ /* 0x007fe200000001ff */
[----:B---34-:R-:W-:Y:S01]  /*84c0*/  CS2R R16, SRZ ;  /* 0x0000000000107805 */ /* 0x018fe2000001ff00 */
        /* <DEDUP_REMOVED lines=374> */
.L_x_16396:
        /* <DEDUP_REMOVED lines=16> */
.L_x_16400:
[----:B------:R0:W5:Y:S01]  /*9d30*/  LDG.E.U8 R0, desc[UR36][R2.64] ;  /* 0x0000002402007981 */ /* 0x000162000c1e1100 */
[----:B------:R-:W-:Y:S05]  /*9d40*/  BRA `(.L_x_16402) ;  /* 0x0000000c002c7947 */ /* 0x000fea0003800000 */
.L_x_16399:
        /* <DEDUP_REMOVED lines=8> */
.L_x_16404:
[----:B------:R0:W5:Y:S01]  /*9dd0*/  LDG.E R0, desc[UR36][R2.64] ;  /* 0x0000002402007981 */ /* 0x000162000c1e1900 */
[----:B------:R-:W-:Y:S05]  /*9de0*/  BRA `(.L_x_16402) ;  /* 0x0000000c00047947 */ /* 0x000fea0003800000 */
.L_x_16403:
[----:B------:R0:W5:Y:S01]  /*9df0*/  LDG.E.S16 R0, desc[UR36][R2.64] ;  /* 0x0000002402007981 */ /* 0x000162000c1e1700 */
[----:B------:R-:W-:Y:S05]  /*9e00*/  BRA `(.L_x_16402) ;  /* 0x0000000800fc7947 */ /* 0x000fea0003800000 */
.L_x_16398:
        /* <DEDUP_REMOVED lines=9> */
.L_x_16406:
[----:B------:R-:W2:Y:S02]  /*9ea0*/  LDG.E.U16 R2, desc[UR36][R2.64] ;  /* 0x0000002402027981 */ /* 0x000ea4000c1e1500 */
[----:B--2---:R-:W-:-:S06]  /*9eb0*/  HADD2.F32 R0, -RZ, R2.H0_H0 ;  /* 0x20000002ff007230 */ /* 0x004fcc0000004100 */
[----:B------:R-:W0:Y:S01]  /*9ec0*/  F2I.FTZ.TRUNC.NTZ R0, R0 ;  /* 0x0000000000007305 */ /* 0x000e22000021f100 */
[----:B------:R-:W-:Y:S05]  /*9ed0*/  BRA `(.L_x_16402) ;  /* 0x0000000800c87947 */ /* 0x000fea0003800000 */
.L_x_16405:
        /* <DEDUP_REMOVED lines=9> */
.L_x_16408:
[----:B------:R-:W2:Y:S02]  /*9f70*/  LDG.E.U16 R2, desc[UR36][R2.64] ;  /* 0x0000002402027981 */ /* 0x000ea4000c1e1500 */
[----:B--2---:R-:W-:-:S06]  /*9f80*/  HADD2.F32 R0, -RZ, R2.H0_H0 ;  /* 0x20000002ff007230 */ /* 0x004fcc0000004100 */
[----:B------:R-:W0:Y:S01]  /*9f90*/  F2I.FTZ.TRUNC.NTZ R0, R0 ;  /* 0x0000000000007305 */ /* 0x000e22000021f100 */
[----:B------:R-:W-:Y:S05]  /*9fa0*/  BRA `(.L_x_16402) ;  /* 0x0000000800947947 */ /* 0x000fea0003800000 */
.L_x_16407:
[----:B------:R-:W2:Y:S02]  /*9fb0*/  LDG.E.64 R2, desc[UR36][R2.64] ;  /* 0x0000002402027981 */ /* 0x000ea4000c1e1b00 */
[----:B--2---:R0:W1:Y:S01]  /*9fc0*/  F2I.F64.TRUNC R0, R2 ;  /* 0x0000000200007311 */ /* 0x004062000030d100 */
[----:B------:R-:W-:Y:S05]  /*9fd0*/  BRA `(.L_x_16402) ;  /* 0x0000000800887947 */ /* 0x000fea0003800000 */
.L_x_16397:
        /* <DEDUP_REMOVED lines=12> */
.L_x_16411:
[----:B------:R-:W2:Y:S02]  /*a0a0*/  LDG.E.64 R2, desc[UR36][R2.64] ;  /* 0x0000002402027981 */ /* 0x000ea4000c1e1b00 */
[----:B--2---:R0:W1:Y:S01]  /*a0b0*/  F2I.F64.TRUNC R0, R2 ;  /* 0x0000000200007311 */ /* 0x004062000030d100 */
[----:B------:R-:W-:Y:S05]  /*a0c0*/  BRA `(.L_x_16402) ;  /* 0x00000008004c7947 */ /* 0x000fea0003800000 */
.L_x_16410:
        /* <DEDUP_REMOVED lines=26> */
.L_x_16413:
        /* <DEDUP_REMOVED lines=13> */
.L_x_16412:
[----:B------:R-:W2:Y:S02]  /*a340*/  LDG.E.U16 R0, desc[UR36][R2.64] ;  /* 0x0000002402007981 */ /* 0x000ea4000c1e1500 */
[----:B--2---:R-:W-:-:S06]  /*a350*/  IMAD.U32 R0, R0, 0x10000, RZ ;  /* 0x0001000000007824 */ /* 0x004fcc00078e00ff */
[----:B------:R-:W0:Y:S01]  /*a360*/  F2I.FTZ.TRUNC.NTZ R0, R0 ;  /* 0x0000000000007305 */ /* 0x000e22000021f100 */
[----:B------:R-:W-:Y:S05]  /*a370*/  BRA `(.L_x_16402) ;  /* 0x0000000400a07947 */ /* 0x000fea0003800000 */
.L_x_16409:
        /* <DEDUP_REMOVED lines=10> */
.L_x_16416:
        /* <DEDUP_REMOVED lines=21> */
.L_x_16420:
[----:B------:R-:W-:Y:S05]  /*a570*/  BSYNC.RECONVERGENT B1 ;  /* 0x0000000000017941 */ /* 0x000fea0003800200 */
.L_x_16419:
[----:B------:R-:W-:Y:S02]  /*a580*/  SHF.L.U32 R0, R0, 0x14, RZ ;  /* 0x0000001400007819 */ /* 0x000fe400000006ff */
[----:B------:R-:W-:-:S04]  /*a590*/  LEA R2, R2, 0x3b800000, 0x17 ;  /* 0x3b80000002027811 */ /* 0x000fc800078eb8ff */
[----:B------:R-:W-:-:S07]  /*a5a0*/  LOP3.LUT R0, R2, R0, R7, 0xfe, !PT ;  /* 0x0000000002007212 */ /* 0x000fce00078efe07 */
.L_x_16418:
[----:B------:R-:W-:Y:S05]  /*a5b0*/  BSYNC.RECONVERGENT B0 ;  /* 0x0000000000007941 */ /* 0x000fea0003800200 */
.L_x_16417:
[----:B------:R-:W2:Y:S01]  /*a5c0*/  F2I.FTZ.TRUNC.NTZ R0, R0 ;  /* 0x0000000000007305 */ /* 0x000ea2000021f100 */
[----:B------:R-:W-:Y:S05]  /*a5d0*/  BRA `(.L_x_16402) ;  /* 0x0000000400087947 */ /* 0x000fea0003800000 */
.L_x_16415:
        /* <DEDUP_REMOVED lines=21> */
.L_x_16424:
[----:B------:R-:W-:Y:S05]  /*a730*/  BSYNC.RECONVERGENT B1 ;  /* 0x0000000000017941 */ /* 0x000fea0003800200 */
.L_x_16423:
[----:B------:R-:W-:Y:S01]  /*a740*/  IMAD.SHL.U32 R0, R0, 0x200000, RZ ;  /* 0x0020000000007824 */ /* 0x000fe200078e00ff */
[----:B------:R-:W-:-:S04]  /*a750*/  LEA R2, R2, 0x37800000, 0x17 ;  /* 0x3780000002027811 */ /* 0x000fc800078eb8ff */
[----:B------:R-:W-:-:S07]  /*a760*/  LOP3.LUT R0, R2, R0, R7, 0xfe, !PT ;  /* 0x0000000002007212 */ /* 0x000fce00078efe07 */
.L_x_16422:
[----:B------:R-:W-:Y:S05]  /*a770*/  BSYNC.RECONVERGENT B0 ;  /* 0x0000000000007941 */ /* 0x000fea0003800200 */
.L_x_16421:
[----:B------:R-:W0:Y:S01]  /*a780*/  F2I.FTZ.TRUNC.NTZ R0, R0 ;  /* 0x0000000000007305 */ /* 0x000e22000021f100 */
[----:B------:R-:W-:Y:S05]  /*a790*/  BRA `(.L_x_16402) ;  /* 0x0000000000987947 */ /* 0x000fea0003800000 */
.L_x_16414:
        /* <DEDUP_REMOVED lines=14> */
.L_x_16428:
[----:B------:R-:W-:Y:S05]  /*a880*/  BSYNC.RECONVERGENT B0 ;  /* 0x0000000000007941 */ /* 0x000fea0003800200 */
.L_x_16427:
[----:B------:R-:W4:Y:S01]  /*a890*/  F2I.FTZ.TRUNC.NTZ R0, R0 ;  /* 0x0000000000007305 */ /* 0x000f22000021f100 */
[----:B------:R-:W-:Y:S05]  /*a8a0*/  BRA `(.L_x_16402) ;  /* 0x0000000000547947 */ /* 0x000fea0003800000 */
.L_x_16401:
        /* <DEDUP_REMOVED lines=16> */
.L_x_16429:
[----:B------:R-:W-:Y:S01]  /*a9b0*/  MOV R0, RZ ;  /* 0x000000ff00007202 */ /* 0x000fe20000000f00 */
[----:B------:R-:W-:Y:S06]  /*a9c0*/  BRA `(.L_x_16402) ;  /* 0x00000000000c7947 */ /* 0x000fec0003800000 */
.L_x_16426:
[----:B------:R0:W5:Y:S01]  /*a9d0*/  LDG.E R0, desc[UR36][R2.64] ;  /* 0x0000002402007981 */ /* 0x000162000c1e1900 */
[----:B------:R-:W-:Y:S05]  /*a9e0*/  BRA `(.L_x_16402) ;  /* 0x0000000000047947 */ /* 0x000fea0003800000 */
.L_x_16425:
[----:B------:R3:W5:Y:S02]  /*a9f0*/  LDG.E R0, desc[UR36][R2.64] ;  /* 0x0000002402007981 */ /* 0x000764000c1e1900 */
.L_x_16402:
[----:B------:R-:W0:Y:S01]  /*aa00*/  LDCU.64 UR6, c[0x0][0x5f8] ;  /* 0x0000bf00ff0677ac */ /* 0x000e220008000a00 */
[----:B------:R-:W-:-:S04]  /*aa10*/  UPRMT UR4, UR42, 0x9910, URZ ;  /* 0x000099102a047896 */ /* 0x000fc800080000ff */
[----:B------:R-:W-:Y:S01]  /*aa20*/  UISETP.GT.AND UP0, UPT, UR4, 0x9, UPT ;  /* 0x000000090400788c */ /* 0x000fe2000bf04270 */
[----:B01-3--:R-:W-:-:S05]  /*aa30*/  IADD3 R2, P0, PT, R17, UR6, RZ ;  /* 0x0000000611027c10 */ /* 0x00bfca000ff1e0ff */
        /* <DEDUP_REMOVED lines=12> */
.L_x_16433:
[----:B------:R0:W5:Y:S01]  /*ab00*/  LDG.E.U8 R5, desc[UR36][R2.64] ;  /* 0x0000002402057981 */ /* 0x000162000c1e1100 */
[----:B------:R-:W-:Y:S05]  /*ab10*/  BRA `(.L_x_16434) ;  /* 0x0000000800e87947 */ /* 0x000fea0003800000 */
.L_x_16432:
        /* <DEDUP_REMOVED lines=8> */
.L_x_16436:
[----:B------:R0:W5:Y:S01]  /*aba0*/  LDG.E R5, desc[UR36][R2.64] ;  /* 0x0000002402057981 */ /* 0x000162000c1e1900 */
[----:B------:R-:W-:Y:S05]  /*abb0*/  BRA `(.L_x_16434) ;  /* 0x0000000800c07947 */ /* 0x000fea0003800000 */
.L_x_16435:
[----:B------:R0:W5:Y:S01]  /*abc0*/  LDG.E.S16 R5, desc[UR36][R2.64] ;  /* 0x0000002402057981 */ /* 0x000162000c1e1700 */
[----:B------:R-:W-:Y:S05]  /*abd0*/  BRA `(.L_x_16434) ;  /* 0x0000000800b87947 */ /* 0x000fea0003800000 */
.L_x_16431:
[----:B------:R-:W-:-:S09]  /*abe0*/  UISETP.GT.AND UP0, UPT, UR4, 0x6, UPT ;  /* 0x000000060400788c */ /* 0x000fd2000bf04270 */
[----:B------:R-:W-:Y:S05]  /*abf0*/  BRA.U UP0, `(.L_x_16437) ;  /* 0x00000001002c7547 */ /* 0x000fea000b800000 */
[----:B------:R-:W-:-:S09]  /*ac00*/  UISETP.NE.AND UP0, UPT, UR4, 0x5, UPT ;  /* 0x000000050400788c */ /* 0x000fd2000bf05270 */
[----:B------:R-:W-:Y:S05]  /*ac10*/  BRA.U !UP0, `(.L_x_16438) ;  /* 0x0000000108147547 */ /* 0x000fea000b800000 */
[----:B------:R-:W-:-:S09]  /*ac20*/  UISETP.NE.AND UP0, UPT, UR4, 0x6, UPT ;  /* 0x000000060400788c */ /* 0x000fd2000bf05270 */
[----:B------:R-:W-:Y:S05]  /*ac30*/  BRA.U UP0, `(.L_x_16229) ;  /* 0xffffff85001c7547 */ /* 0x000fea000b83ffff */
[----:B------:R-:W3:Y:S02]  /*ac40*/  LDG.E R2, desc[UR36][R2.64] ;  /* 0x0000002402027981 */ /* 0x000ee4000c1e1900 */
[----:B---3--:R0:W1:Y:S01]  /*ac50*/  F2I.FTZ.TRUNC.NTZ R5, R2 ;  /* 0x0000000200057305 */ /* 0x008062000021f100 */
[----:B------:R-:W-:Y:S05]  /*ac60*/  BRA `(.L_x_16434) ;  /* 0x0000000800947947 */ /* 0x000fea0003800000 */
.L_x_16438:
[----:B------:R-:W3:Y:S02]  /*ac70*/  LDG.E.U16 R2, desc[UR36][R2.64] ;  /* 0x0000002402027981 */ /* 0x000ee4000c1e1500 */
[----:B---3--:R-:W-:-:S06]  /*ac80*/  HADD2.F32 R5, -RZ, R2.H0_H0 ;  /* 0x20000002ff057230 */ /* 0x008fcc0000004100 */
[----:B------:R-:W0:Y:S01]  /*ac90*/  F2I.FTZ.TRUNC.NTZ R5, R5 ;  /* 0x0000000500057305 */ /* 0x000e22000021f100 */
[----:B------:R-:W-:Y:S05]  /*aca0*/  BRA `(.L_x_16434) ;  /* 0x0000000800847947 */ /* 0x000fea0003800000 */
.L_x_16437:
[----:B------:R-:W-:-:S09]  /*acb0*/  UISETP.NE.AND UP0, UPT, UR4, 0x7, UPT ;  /* 0x000000070400788c */ /* 0x000fd2000bf05270 */
[----:B------:R-:W-:Y:S05]  /*acc0*/  BRA.U !UP0, `(.L_x_16439) ;  /* 0x00000001082c7547 */ /* 0x000fea000b800000 */
[----:B------:R-:W-:-:S09]  /*acd0*/  UISETP.NE.AND UP0, UPT, UR4, 0x8, UPT ;  /* 0x000000080400788c */ /* 0x000fd2000bf05270 */
[----:B------:R-:W-:Y:S05]  /*ace0*/  BRA.U !UP0, `(.L_x_16440) ;  /* 0x0000000108147547 */ /* 0x000fea000b800000 */
[----:B------:R-:W-:-:S09]  /*acf0*/  UISETP.NE.AND UP0, UPT, UR4, 0x9, UPT ;  /* 0x000000090400788c */ /* 0x000fd2000bf05270 */
[----:B------:R-:W-:Y:S05]  /*ad00*/  BRA.U UP0, `(.L_x_16229) ;  /* 0xffffff8100e87547 */ /* 0x000fea000b83ffff */
[----:B------:R-:W3:Y:S02]  /*ad10*/  LDG.E R2, desc[UR36][R2.64] ;  /* 0x0000002402027981 */ /* 0x000ee4000c1e1900 */
[----:B---3--:R3:W0:Y:S01]  /*ad20*/  F2I.FTZ.TRUNC.NTZ R5, R2 ;  /* 0x0000000200057305 */ /* 0x008622000021f100 */
[----:B------:R-:W-:Y:S05]  /*ad30*/  BRA `(.L_x_16434) ;  /* 0x0000000800607947 */ /* 0x000fea0003800000 */
.L_x_16440:
[----:B------:R-:W3:Y:S02]  /*ad40*/  LDG.E.U16 R2, desc[UR36][R2.64] ;  /* 0x0000002402027981 */ /* 0x000ee4000c1e1500 */
[----:B---3--:R-:W-:-:S06]  /*ad50*/  HADD2.F32 R5, -RZ, R2.H0_H0 ;  /* 0x20000002ff057230 */ /* 0x008fcc0000004100 */
[----:B------:R-:W0:Y:S01]  /*ad60*/  F2I.FTZ.TRUNC.NTZ R5, R5 ;  /* 0x0000000500057305 */ /* 0x000e22000021f100 */
[----:B------:R-:W-:Y:S05]  /*ad70*/  BRA `(.L_x_16434) ;  /* 0x0000000800507947 */ /* 0x000fea0003800000 */
.L_x_16439:
[----:B------:R-:W3:Y:S02]  /*ad80*/  LDG.E.64 R2, desc[UR36][R2.64] ;  /* 0x0000002402027981 */ /* 0x000ee4000c1e1b00 */
[----:B---3--:R0:W1:Y:S01]  /*ad90*/  F2I.F64.TRUNC R5, R2 ;  /* 0x0000000200057311 */ /* 0x008062000030d100 */
[----:B------:R-:W-:Y:S05]  /*ada0*/  BRA `(.L_x_16434) ;  /* 0x0000000800447947 */ /* 0x000fea0003800000 */
.L_x_16430:
        /* <DEDUP_REMOVED lines=10> */
[----:B------:R-:W-:Y:S01]  /*ae50*/  SEL R5, RZ, 0x1, !P0 ;  /* 0x00000001ff057807 */ /* 0x000fe20004000000 */
[----:B------:R-:W-:Y:S08]  /*ae60*/  BRA `(.L_x_16434) ;  /* 0x0000000800147947 */ /* 0x000ff00003800000 */
.L_x_16443:
[----:B------:R-:W3:Y:S02]  /*ae70*/  LDG.E.64 R2, desc[UR36][R2.64] ;  /* 0x0000002402027981 */ /* 0x000ee4000c1e1b00 */
[----:B---3--:R0:W1:Y:S01]  /*ae80*/  F2I.F64.TRUNC R5, R2 ;  /* 0x0000000200057311 */ /* 0x008062000030d100 */
[----:B------:R-:W-:Y:S05]  /*ae90*/  BRA `(.L_x_16434) ;  /* 0x0000000800087947 */ /* 0x000fea0003800000 */
.L_x_16442:
[----:B------:R-:W-:-:S09]  /*aea0*/  UISETP.NE.AND UP0, UPT, UR4, 0xf, UPT ;  /* 0x0000000f0400788c */ /* 0x000fd2000bf05270 */
[----:B------:R-:W-:Y:S05]  /*aeb0*/  BRA.U !UP0, `(.L_x_16444) ;  /* 0x0000000108987547 */ /* 0x000fea000b800000 */
[----:B------:R-:W-:-:S09]  /*aec0*/  UISETP.NE.AND UP0, UPT, UR4, 0x17, UPT ;  /* 0x000000170400788c */ /* 0x000fd2000bf05270 */
[----:B------:R-:W-:Y:S05]  /*aed0*/  BRA.U !UP0, `(.L_x_16445) ;  /* 0x0000000108587547 */ /* 0x000fea000b800000 */
[----:B------:R-:W-:-:S09]  /*aee0*/  UISETP.NE.AND UP0, UPT, UR4, 0x18, UPT ;  /* 0x000000180400788c */ /* 0x000fd2000bf05270 */
[----:B------:R-:W-:Y:S05]  /*aef0*/  BRA.U UP0, `(.L_x_16229) ;  /* 0xffffff81006c7547 */ /* 0x000fea000b83ffff */
[----:B------:R-:W3:Y:S01]  /*af00*/  LDG.E.U8 R4, desc[UR36][R2.64] ;  /* 0x0000002402047981 */ /* 0x000ee2000c1e1100 */
[----:B------:R-:W-:Y:S02]  /*af10*/  HFMA2 R7, -RZ, RZ, 0, 1.847743988037109375e-06 ;  /* 0x0000001fff077431 */ /* 0x000fe400000001ff */
[----:B---3--:R-:W-:-:S05]  /*af20*/  IMAD.SHL.U32 R4, R4, 0x1000000, RZ ;  /* 0x0100000004047824 */ /* 0x008fca00078e00ff */
        /* <DEDUP_REMOVED lines=17> */
.L_x_16445:
[----:B------:R-:W3:Y:S02]  /*b040*/  LDG.E.U8 R2, desc[UR36][R2.64] ;  /* 0x0000002402027981 */ /* 0x000ee4000c1e1100 */
[C---:B---3--:R-:W-:Y:S01]  /*b050*/  SHF.L.U32 R4, R2.reuse, 0x19, RZ ;  /* 0x0000001902047819 */ /* 0x048fe200000006ff */
        /* <DEDUP_REMOVED lines=10> */
[----:B------:R-:W0:Y:S01]  /*b100*/  F2I.FTZ.TRUNC.NTZ R5, R5 ;  /* 0x0000000500057305 */ /* 0x000e22000021f100 */
[----:B------:R-:W-:Y:S05]  /*b110*/  BRA `(.L_x_16434) ;  /* 0x0000000400687947 */ /* 0x000fea0003800000 */
.L_x_16444:
[----:B------:R-:W3:Y:S02]  /*b120*/  LDG.E.U16 R5, desc[UR36][R2.64] ;  /* 0x0000002402057981 */ /* 0x000ee4000c1e1500 */
[----:B---3--:R-:W-:-:S06]  /*b130*/  SHF.L.U32 R5, R5, 0x10, RZ ;  /* 0x0000001005057819 */ /* 0x008fcc00000006ff */
[----:B------:R-:W0:Y:S01]  /*b140*/  F2I.FTZ.TRUNC.NTZ R5, R5 ;  /* 0x0000000500057305 */ /* 0x000e22000021f100 */
[----:B------:R-:W-:Y:S05]  /*b150*/  BRA `(.L_x_16434) ;  /* 0x0000000400587947 */ /* 0x000fea0003800000 */
.L_x_16441:
        /* <DEDUP_REMOVED lines=10> */
.L_x_16448:
        /* <DEDUP_REMOVED lines=21> */
.L_x_16452:
[----:B------:R-:W-:Y:S05]  /*b350*/  BSYNC.RECONVERGENT B1 ;  /* 0x0000000000017941 */ /* 0x000fea0003800200 */
.L_x_16451:
[----:B------:R-:W-:Y:S01]  /*b360*/  IMAD.SHL.U32 R2, R2, 0x100000, RZ ;  /* 0x0010000002027824 */ /* 0x000fe200078e00ff */
[----:B------:R-:W-:-:S04]  /*b370*/  LEA R3, R3, 0x3b800000, 0x17 ;  /* 0x3b80000003037811 */ /* 0x000fc800078eb8ff */
[----:B------:R-:W-:-:S07]  /*b380*/  LOP3.LUT R5, R3, R2, R7, 0xfe, !PT ;  /* 0x0000000203057212 */ /* 0x000fce00078efe07 */
.L_x_16450:
[----:B------:R-:W-:Y:S05]  /*b390*/  BSYNC.RECONVERGENT B0 ;  /* 0x0000000000007941 */ /* 0x000fea0003800200 */
.L_x_16449:
[----:B------:R-:W0:Y:S01]  /*b3a0*/  F2I.FTZ.TRUNC.NTZ R5, R5 ;  /* 0x0000000500057305 */ /* 0x000e22000021f100 */
[----:B------:R-:W-:Y:S05]  /*b3b0*/  BRA `(.L_x_16434) ;  /* 0x0000000000c07947 */ /* 0x000fea0003800000 */
.L_x_16447:
[----:B------:R-:W3:Y:S01]  /*b3c0*/  LDG.E.U8 R4, desc[UR36][R2.64] ;  /* 0x0000002402047981 */ /* 0x000ee2000c1e1100 */
[----:B------:R-:W-:Y:S01]  /*b3d0*/  BSSY.RECONVERGENT B0, `(.L_x_16453) ;  /* 0x0000018000007945 */ /* 0x000fe20003800200 */
[----:B------:R-:W-:Y:S02]  /*b3e0*/  MOV R5, RZ ;  /* 0x000000ff00057202 */ /* 0x000fe40000000f00 */
        /* <DEDUP_REMOVED lines=18> */
.L_x_16456:
[----:B------:R-:W-:Y:S05]  /*b510*/  BSYNC.RECONVERGENT B1 ;  /* 0x0000000000017941 */ /* 0x000fea0003800200 */
.L_x_16455:
[----:B------:R-:W-:Y:S01]  /*b520*/  IMAD.SHL.U32 R2, R2, 0x200000, RZ ;  /* 0x0020000002027824 */ /* 0x000fe200078e00ff */
[----:B------:R-:W-:-:S04]  /*b530*/  LEA R3, R3, 0x37800000, 0x17 ;  /* 0x3780000003037811 */ /* 0x000fc800078eb8ff */
[----:B------:R-:W-:-:S07]  /*b540*/  LOP3.LUT R5, R3, R2, R7, 0xfe, !PT ;  /* 0x0000000203057212 */ /* 0x000fce00078efe07 */
.L_x_16454:
[----:B------:R-:W-:Y:S05]  /*b550*/  BSYNC.RECONVERGENT B0 ;  /* 0x0000000000007941 */ /* 0x000fea0003800200 */
.L_x_16453:
[----:B------:R-:W0:Y:S01]  /*b560*/  F2I.FTZ.TRUNC.NTZ R5, R5 ;  /* 0x0000000500057305 */ /* 0x000e22000021f100 */
[----:B------:R-:W-:Y:S05]  /*b570*/  BRA `(.L_x_16434) ;  /* 0x0000000000507947 */ /* 0x000fea0003800000 */
.L_x_16446:
        /* <DEDUP_REMOVED lines=12> */
[----:B------:R-:W-:Y:S01]  /*b640*/  @!P0 MOV R5, 0x7f800001 ;  /* 0x7f80000100058802 */ /* 0x000fe20000000f00 */
[----:B------:R-:W-:-:S07]  /*b650*/  @P0 IMAD.SHL.U32 R5, R2, 0x800000, RZ ;  /* 0x0080000002050824 */ /* 0x000fce00078e00ff */
.L_x_16460:
[----:B------:R-:W-:Y:S05]  /*b660*/  BSYNC.RECONVERGENT B0 ;  /* 0x0000000000007941 */ /* 0x000fea0003800200 */
.L_x_16459:
[----:B------:R-:W0:Y:S01]  /*b670*/  F2I.FTZ.TRUNC.NTZ R5, R5 ;  /* 0x0000000500057305 */ /* 0x000e22000021f100 */
[----:B------:R-:W-:Y:S05]  /*b680*/  BRA `(.L_x_16434) ;  /* 0x00000000000c7947 */ /* 0x000fea0003800000 */
.L_x_16458:
[----:B------:R0:W5:Y:S01]  /*b690*/  LDG.E R5, desc[UR36][R2.64] ;  /* 0x0000002402057981 */ /* 0x000162000c1e1900 */
[----:B------:R-:W-:Y:S05]  /*b6a0*/  BRA `(.L_x_16434) ;  /* 0x0000000000047947 */ /* 0x000fea0003800000 */
.L_x_16457:
[----:B------:R0:W5:Y:S02]  /*b6b0*/  LDG.E R5, desc[UR36][R2.64] ;  /* 0x0000002402057981 */ /* 0x000164000c1e1900 */
.L_x_16434:
[-C--:B01---5:R-:W-:Y:S01]  /*b6c0*/  IABS R7, R5.reuse ;  /* 0x0000000500077213 */ /* 0x0a3fe20000000000 */
[----:B------:R-:W0:Y:S01]  /*b6d0*/  LDCU.64 UR6, c[0x0][0x5e8] ;  /* 0x0000bd00ff0677ac */ /* 0x000e220008000a00 */
[----:B--2-4-:R-:W-:Y:S02]  /*b6e0*/  IABS R8, R0 ;  /* 0x0000000000087213 */ /* 0x014fe40000000000 */
[----:B------:R-:W1:Y:S01]  /*b6f0*/  I2F.RP R4, R7 ;  /* 0x0000000700047306 */ /* 0x000e620000209400 */
[-C--:B------:R-:W-:Y:S01]  /*b700*/  IABS R10, R5.reuse ;  /* 0x00000005000a7213 */ /* 0x080fe20000000000 */
[----:B------:R-:W-:Y:S01]  /*b710*/  UPRMT UR4, UR43, 0x9910, URZ ;  /* 0x000099102b047896 */ /* 0x000fe200080000ff */
[----:B------:R-:W-:-:S03]  /*b720*/  LOP3.LUT R0, R0, R5, RZ, 0x3c, !PT ;  /* 0x0000000500007212 */ /* 0x000fc600078e3cff */
[----:B------:R-:W-:Y:S01]  /*b730*/  UISETP.GT.AND UP0, UPT, UR4, 0x9, UPT ;  /* 0x000000090400788c */ /* 0x000fe2000bf04270 */
[----:B------:R-:W-:Y:S01]  /*b740*/  ISETP.GE.AND P1, PT, R0, RZ, PT ;  /* 0x000000ff0000720c */ /* 0x000fe20003f26270 */
[----:B-1----:R-:W3:Y:S02]  /*b750*/  MUFU.RCP R4, R4 ;  /* 0x0000000400047308 */ /* 0x002ee40000001000 */
[----:B---3--:R-:W-:Y:S01]  /*b760*/  VIADD R2, R4, 0xffffffe ;  /* 0x0ffffffe04027836 */ /* 0x008fe20000000000 */
[----:B------:R-:W-:-:S05]  /*b770*/  IADD3 R4, PT, PT, RZ, -R10, RZ ;  /* 0x8000000aff047210 */ /* 0x000fca0007ffe0ff */
[----:B------:R1:W2:Y:S02]  /*b780*/  F2I.FTZ.U32.TRUNC.NTZ R3, R2 ;  /* 0x0000000200037305 */ /* 0x0002a4000021f000 */
[----:B-1----:R-:W-:Y:S01]  /*b790*/  IMAD.MOV.U32 R2, RZ, RZ, RZ ;  /* 0x000000ffff027224 */ /* 0x002fe200078e00ff */
        /* <DEDUP_REMOVED lines=11> */
[----:B------:R-:W-:Y:S02]  /*b850*/  @P0 IADD3 R3, PT, PT, R3, 0x1, RZ ;  /* 0x0000000103030810 */ /* 0x000fe40007ffe0ff */
        /* <DEDUP_REMOVED lines=16> */
.L_x_16464:
[----:B------:R0:W-:Y:S01]  /*b960*/  STG.E.U8 desc[UR36][R16.64], R2 ;  /* 0x0000000210007986 */ /* 0x0001e2000c101124 */
[----:B------:R-:W-:Y:S05]  /*b970*/  BRA `(.L_x_16466) ;  /* 0x0000000c00387947 */ /* 0x000fea0003800000 */
.L_x_16463:
        /* <DEDUP_REMOVED lines=9> */
.L_x_16468:
[----:B------:R0:W-:Y:S01]  /*ba10*/  STG.E desc[UR36][R16.64], R2 ;  /* 0x0000000210007986 */ /* 0x0001e2000c101924 */
[----:B------:R-:W-:Y:S05]  /*ba20*/  BRA `(.L_x_16466) ;  /* 0x0000000c000c7947 */ /* 0x000fea0003800000 */
.L_x_16467:
[----:B------:R0:W-:Y:S01]  /*ba30*/  STG.E.U16 desc[UR36][R16.64], R2 ;  /* 0x0000000210007986 */ /* 0x0001e2000c101524 */
[----:B------:R-:W-:Y:S05]  /*ba40*/  BRA `(.L_x_16466) ;  /* 0x0000000c00047947 */ /* 0x000fea0003800000 */
.L_x_16462:
        /* <DEDUP_REMOVED lines=9> */
.L_x_16470:
[----:B------:R-:W-:-:S04]  /*bae0*/  I2FP.F32.S32 R0, R2 ;  /* 0x0000000200007245 */ /* 0x000fc80000201400 */
[----:B------:R-:W-:-:S05]  /*baf0*/  F2FP.F16.F32.PACK_AB R0, RZ, R0 ;  /* 0x00000000ff00723e */ /* 0x000fca00000000ff */
[----:B------:R0:W-:Y:S01]  /*bb00*/  STG.E.U16 desc[UR36][R16.64], R0 ;  /* 0x0000000010007986 */ /* 0x0001e2000c101524 */
[----:B------:R-:W-:Y:S05]  /*bb10*/  BRA `(.L_x_16466) ;  /* 0x0000000800d07947 */ /* 0x000fea0003800000 */
.L_x_16469:
        /* <DEDUP_REMOVED lines=10> */
.L_x_16472:
[----:B------:R-:W-:-:S04]  /*bbc0*/  I2FP.F32.S32 R2, R2 ;  /* 0x0000000200027245 */ /* 0x000fc80000201400 */
[----:B------:R-:W-:-:S04]  /*bbd0*/  F2FP.F16.F32.PACK_AB R3, RZ, R2 ;  /* 0x00000002ff03723e */ /* 0x000fc800000000ff */
[----:B------:R-:W-:-:S05]  /*bbe0*/  PRMT R3, R3, 0x5410, RZ ;  /* 0x0000541003037816 */ /* 0x000fca00000000ff */
[----:B------:R0:W-:Y:S01]  /*bbf0*/  STG.E desc[UR36][R16.64], R3 ;  /* 0x0000000310007986 */ /* 0x0001e2000c101924 */
[----:B------:R-:W-:Y:S05]  /*bc00*/  BRA `(.L_x_16466) ;  /* 0x0000000800947947 */ /* 0x000fea0003800000 */
.L_x_16471:
[----:B------:R-:W0:Y:S02]  /*bc10*/  I2F.F64 R2, R2 ;  /* 0x0000000200027312 */ /* 0x000e240000201c00 */
[----:B0-----:R0:W-:Y:S01]  /*bc20*/  STG.E.64 desc[UR36][R16.64], R2 ;  /* 0x0000000210007986 */ /* 0x0011e2000c101b24 */
[----:B------:R-:W-:Y:S05]  /*bc30*/  BRA `(.L_x_16466) ;  /* 0x0000000800887947 */ /* 0x000fea0003800000 */
.L_x_16461:
        /* <DEDUP_REMOVED lines=12> */
.L_x_16476:
        /* <DEDUP_REMOVED lines=17> */
.L_x_16479:
[----:B------:R-:W-:-:S04]  /*be10*/  SHF.R.U32.HI R3, RZ, 0x18, R3 ;  /* 0x00000018ff037819 */ /* 0x000fc80000011603 */
[----:B------:R-:W-:-:S04]  /*be20*/  LOP3.LUT R0, R0, 0x80, R3, 0xf8, !PT ;  /* 0x0000008000007812 */ /* 0x000fc800078ef803 */
[----:B------:R-:W-:-:S07]  /*be30*/  PRMT R8, R0, 0x7610, R8 ;  /* 0x0000761000087816 */ /* 0x000fce0000000008 */
.L_x_16478:
[----:B------:R-:W-:Y:S05]  /*be40*/  BSYNC.RECONVERGENT B0 ;  /* 0x0000000000007941 */ /* 0x000fea0003800200 */
.L_x_16477:
[----:B------:R0:W-:Y:S01]  /*be50*/  STG.E.U8 desc[UR36][R16.64], R8 ;  /* 0x0000000810007986 */ /* 0x0001e2000c101124 */
[----:B------:R-:W-:Y:S05]  /*be60*/  BRA `(.L_x_16466) ;  /* 0x0000000400fc7947 */ /* 0x000fea0003800000 */
.L_x_16475:
        /* <DEDUP_REMOVED lines=17> */
.L_x_16482:
[----:B------:R-:W-:-:S04]  /*bf80*/  SHF.R.U32.HI R3, RZ, 0x18, R3 ;  /* 0x00000018ff037819 */ /* 0x000fc80000011603 */
[----:B------:R-:W-:-:S04]  /*bf90*/  LOP3.LUT R0, R0, 0x80, R3, 0xf8, !PT ;  /* 0x0000008000007812 */ /* 0x000fc800078ef803 */
[----:B------:R-:W-:-:S07]  /*bfa0*/  PRMT R8, R0, 0x7610, R8 ;  /* 0x0000761000087816 */ /* 0x000fce0000000008 */
.L_x_16481:
[----:B------:R-:W-:Y:S05]  /*bfb0*/  BSYNC.RECONVERGENT B0 ;  /* 0x0000000000007941 */ /* 0x000fea0003800200 */
.L_x_16480:
[----:B------:R0:W-:Y:S01]  /*bfc0*/  STG.E.U8 desc[UR36][R16.64], R8 ;  /* 0x0000000810007986 */ /* 0x0001e2000c101124 */
[----:B------:R-:W-:Y:S05]  /*bfd0*/  BRA `(.L_x_16466) ;  /* 0x0000000400a07947 */ /* 0x000fea0003800000 */
.L_x_16474:
        /* <DEDUP_REMOVED lines=22> */
.L_x_16484:
[----:B------:R-:W-:-:S05]  /*c140*/  SHF.R.S32.HI R3, RZ, 0x1f, R2 ;  /* 0x0000001fff037819 */ /* 0x000fca0000011402 */
[----:B------:R0:W-:Y:S01]  /*c150*/  STG.E.64 desc[UR36][R16.64], R2 ;  /* 0x0000000210007986 */ /* 0x0001e2000c101b24 */
[----:B------:R-:W-:Y:S05]  /*c160*/  BRA `(.L_x_16466) ;  /* 0x00000004003c7947 */ /* 0x000fea0003800000 */
.L_x_16483:
[----:B------:R0:W-:Y:S01]  /*c170*/  STG.E desc[UR36][R16.64], R2 ;  /* 0x0000000210007986 */ /* 0x0001e2000c101924 */
[----:B------:R-:W-:Y:S05]  /*c180*/  BRA `(.L_x_16466) ;  /* 0x0000000400347947 */ /* 0x000fea0003800000 */
.L_x_16473:
        /* <DEDUP_REMOVED lines=10> */
.L_x_16486:
[----:B------:R-:W0:Y:S01]  /*c230*/  I2F.F64 R4, R2 ;  /* 0x0000000200047312 */ /* 0x000e220000201c00 */
[----:B------:R-:W-:-:S05]  /*c240*/  CS2R R6, SRZ ;  /* 0x0000000000067805 */ /* 0x000fca000001ff00 */
[----:B0-----:R4:W-:Y:S01]  /*c250*/  STG.E.128 desc[UR36][R16.64], R4 ;  /* 0x0000000410007986 */ /* 0x0019e2000c101d24 */
[----:B------:R-:W-:Y:S05]  /*c260*/  BRA `(.L_x_16466) ;  /* 0x0000000000fc7947 */ /* 0x000fea0003800000 */
.L_x_16485:
[----:B------:R-:W-:-:S09]  /*c270*/  UISETP.NE.AND UP0, UPT, UR4, 0xf, UPT ;  /* 0x0000000f0400788c */ /* 0x000fd2000bf05270 */
[----:B------:R-:W-:Y:S05]  /*c280*/  BRA.U !UP0, `(.L_x_16487) ;  /* 0x0000000108e87547 */ /* 0x000fea000b800000 */
[----:B------:R-:W-:-:S09]  /*c290*/  UISETP.NE.AND UP0, UPT, UR4, 0x17, UPT ;  /* 0x000000170400788c */ /* 0x000fd2000bf05270 */
[----:B------:R-:W-:Y:S05]  /*c2a0*/  BRA.U !UP0, `(.L_x_16488) ;  /* 0x0000000108907547 */ /* 0x000fea000b800000 */
[----:B------:R-:W-:-:S09]  /*c2b0*/  UISETP.NE.AND UP0, UPT, UR4, 0x18, UPT ;  /* 0x000000180400788c */ /* 0x000fd2000bf05270 */
[----:B------:R-:W-:Y:S05]  /*c2c0*/  BRA.U !UP0, `(.L_x_16489) ;  /* 0x0000000108447547 */ /* 0x000fea000b800000 */
.L_x_16465:
        /* <DEDUP_REMOVED lines=16> */
.L_x_16490:
[----:B------:R-:W-:Y:S05]  /*c3d0*/  BRA `(.L_x_16466) ;  /* 0x0000000000a07947 */ /* 0x000fea0003800000 */
.L_x_16489:
[----:B------:R-:W-:Y:S01]  /*c3e0*/  I2FP.F32.S32 R5, R2 ;  /* 0x0000000200057245 */ /* 0x000fe20000201400 */
[----:B------:R-:W-:Y:S01]  /*c3f0*/  BSSY.RECONVERGENT B0, `(.L_x_16491) ;  /* 0x000000c000007945 */ /* 0x000fe20003800200 */
[----:B------:R-:W-:Y:S02]  /*c400*/  IMAD.MOV.U32 R0, RZ, RZ, 0x7f ;  /* 0x0000007fff007424 */ /* 0x000fe400078e00ff */
        /* <DEDUP_REMOVED lines=10> */
.L_x_16492:
[----:B------:R-:W-:Y:S05]  /*c4b0*/  BSYNC.RECONVERGENT B0 ;  /* 0x0000000000007941 */ /* 0x000fea0003800200 */
.L_x_16491:
[----:B------:R-:W-:-:S05]  /*c4c0*/  LOP3.LUT R3, R0, 0x80, R3, 0xf8, !PT ;  /* 0x0000008000037812 */ /* 0x000fca00078ef803 */
[----:B------:R2:W-:Y:S01]  /*c4d0*/  STG.E.U8 desc[UR36][R16.64], R3 ;  /* 0x0000000310007986 */ /* 0x0005e2000c101124 */
[----:B------:R-:W-:Y:S05]  /*c4e0*/  BRA `(.L_x_16466) ;  /* 0x00000000005c7947 */ /* 0x000fea0003800000 */
.L_x_16488:
        /* <DEDUP_REMOVED lines=12> */
.L_x_16494:
[----:B------:R-:W-:Y:S02]  /*c5b0*/  ISETP.GT.U32.AND P0, PT, R2, 0x7f800000, PT ;  /* 0x7f8000000200780c */ /* 0x000fe40003f04070 */
[----:B------:R-:W-:-:S04]  /*c5c0*/  MOV R0, 0x7f ;  /* 0x0000007f00007802 */ /* 0x000fc80000000f00 */
[----:B------:R-:W-:-:S07]  /*c5d0*/  SEL R0, R0, 0x7c, P0 ;  /* 0x0000007c00007807 */ /* 0x000fce0000000000 */
.L_x_16495:
[----:B------:R-:W-:Y:S05]  /*c5e0*/  BSYNC.RECONVERGENT B0 ;  /* 0x0000000000007941 */ /* 0x000fea0003800200 */
.L_x_16493:
[----:B------:R-:W-:-:S04]  /*c5f0*/  SHF.R.U32.HI R3, RZ, 0x18, R3 ;  /* 0x00000018ff037819 */ /* 0x000fc80000011603 */
[----:B------:R-:W-:-:S05]  /*c600*/  LOP3.LUT R3, R0, 0x80, R3, 0xf8, !PT ;  /* 0x0000008000037812 */ /* 0x000fca00078ef803 */
[----:B------:R1:W-:Y:S01]  /*c610*/  STG.E.U8 desc[UR36][R16.64], R3 ;  /* 0x0000000310007986 */ /* 0x0003e2000c101124 */
[----:B------:R-:W-:Y:S05]  /*c620*/  BRA `(.L_x_16466) ;  /* 0x00000000000c7947 */ /* 0x000fea0003800000 */
.L_x_16487:
[----:B------:R-:W-:-:S04]  /*c630*/  I2FP.F32.S32 R0, R2 ;  /* 0x0000000200007245 */ /* 0x000fc80000201400 */
[----:B------:R-:W-:-:S05]  /*c640*/  F2FP.BF16.F32.PACK_AB R0, RZ, R0 ;  /* 0x00000000ff00723e */ /* 0x000fca00000010ff */
[----:B------:R0:W-:Y:S02]  /*c650*/  STG.E.U16 desc[UR36][R16.64], R0 ;  /* 0x0000000010007986 */ /* 0x0001e4000c101524 */
.L_x_16466:
[----:B------:R-:W-:-:S07]  /*c660*/  VIADD R25, R25, 0x80 ;  /* 0x0000008019197836 */ /* 0x000fce0000000000 */
.L_x_16395:
[----:B------:R-:W5:Y:S02]  /*c670*/  LDCU UR4, c[0x0][0x380] ;  /* 0x00007000ff0477ac */ /* 0x000f640008000800 */
[----:B-----5:R-:W-:-:S13]  /*c680*/  ISETP.GE.AND P0, PT, R25, UR4, PT ;  /* 0x0000000419007c0c */ /* 0x020fda000bf06270 */
[----:B------:R-:W-:Y:S05]  /*c690*/  @P0 EXIT ;  /* 0x000000000000094d */ /* 0x000fea0003800000 */
[----:B------:R-:W5:Y:S01]  /*c6a0*/  LDCU UR4, c[0x0][0x388] ;  /* 0x00007100ff0477ac */ /* 0x000f620008000800 */
[----:B012---:R-:W-:Y:S02]  /*c6b0*/  HFMA2 R0, -RZ, RZ, 0, 0 ;  /* 0x00000000ff007431 */ /* 0x007fe400000001ff */
[----:B------:R-:W-:Y:S02]  /*c6c0*/  IMAD.MOV.U32 R24, RZ, RZ, RZ ;  /* 0x000000ffff187224 */ /* 0x000fe400078e00ff */
[----:B---34-:R-:W-:Y:S01]  /*c6d0*/  IMAD.MOV.U32 R16, RZ, RZ, RZ ;  /* 0x000000ffff107224 */ /* 0x018fe200078e00ff */
        /* <DEDUP_REMOVED lines=374> */
.L_x_16496:
        /* <DEDUP_REMOVED lines=19> */
.L_x_16500:
[----:B------:R0:W5:Y:S01]  /*df70*/  LDG.E.U8 R0, desc[UR36][R2.64] ;  /* 0x0000002402007981 */ /* 0x000162000c1e1100 */
[----:B------:R-:W-:Y:S05]  /*df80*/  BRA `(.L_x_16502) ;  /* 0x0000000c002c7947 */ /* 0x000fea0003800000 */
.L_x_16499:
        /* <DEDUP_REMOVED lines=8> */
.L_x_16504:
[----:B------:R0:W5:Y:S01]  /*e010*/  LDG.E R0, desc[UR36][R2.64] ;  /* 0x0000002402007981 */ /* 0x000162000c1e1900 */
[----:B------:R-:W-:Y:S05]  /*e020*/  BRA `(.L_x_16502) ;  /* 0x0000000c00047947 */ /* 0x000fea0003800000 */
.L_x_16503:
[----:B------:R0:W5:Y:S01]  /*e030*/  LDG.E.S16 R0, desc[UR36][R2.64] ;  /* 0x0000002402007981 */ /* 0x000162000c1e1700 */
[----:B------:R-:W-:Y:S05]  /*e040*/  BRA `(.L_x_16502) ;  /* 0x0000000800fc7947 */ /* 0x000fea0003800000 */
.L_x_16498:
[----:B------:R-:W-:-:S09]  /*e050*/  UISETP.GT.AND UP0, UPT, UR4, 0x6, UPT ;  /* 0x000000060400788c */ /* 0x000fd2000bf04270 */
[----:B------:R-:W-:Y:S05]  /*e060*/  BRA.U UP0, `(.L_x_16505) ;  /* 0x00000001002c7547 */ /* 0x000fea000b800000 */
[----:B------:R-:W-:-:S09]  /*e070*/  UISETP.NE.AND UP0, UPT, UR4, 0x5, UPT ;  /* 0x000000050400788c */ /* 0x000fd2000bf05270 */
[----:B------:R-:W-:Y:S05]  /*e080*/  BRA.U !UP0, `(.L_x_16506) ;  /* 0x0000000108147547 */ /* 0x000fea000b800000 */
[----:B------:R-:W-:-:S09]  /*e090*/  UISETP.NE.AND UP0, UPT, UR4, 0x6, UPT ;  /* 0x000000060400788c */ /* 0x000fd2000bf05270 */
[----:B------:R-:W-:Y:S05]  /*e0a0*/  BRA.U UP0, `(.L_x_16501) ;  /* 0x0000000900907547 */ /* 0x000fea000b800000 */
[----:B------:R-:W2:Y:S02]  /*e0b0*/  LDG.E R0, desc[UR36][R2.64] ;  /* 0x0000002402007981 */ /* 0x000ea4000c1e1900 */
[----:B--2---:R-:W1:Y:S01]  /*e0c0*/  F2I.FTZ.TRUNC.NTZ R0, R0 ;  /* 0x0000000000007305 */ /* 0x004e62000021f100 */
[----:B------:R-:W-:Y:S05]  /*e0d0*/  BRA `(.L_x_16502) ;  /* 0x0000000800d87947 */ /* 0x000fea0003800000 */
.L_x_16506:
[----:B------:R-:W2:Y:S02]  /*e0e0*/  LDG.E.U16 R2, desc[UR36][R2.64] ;  /* 0x0000002402027981 */ /* 0x000ea4000c1e1500 */
[----:B--2---:R-:W-:-:S06]  /*e0f0*/  HADD2.F32 R0, -RZ, R2.H0_H0 ;  /* 0x20000002ff007230 */ /* 0x004fcc0000004100 */
[----:B------:R-:W0:Y:S01]  /*e100*/  F2I.FTZ.TRUNC.NTZ R0, R0 ;  /* 0x0000000000007305 */ /* 0x000e22000021f100 */
[----:B------:R-:W-:Y:S05]  /*e110*/  BRA `(.L_x_16502) ;  /* 0x0000000800c87947 */ /* 0x000fea0003800000 */
.L_x_16505:
[----:B------:R-:W-:-:S09]  /*e120*/  UISETP.NE.AND UP0, UPT, UR4, 0x7, UPT ;  /* 0x000000070400788c */ /* 0x000fd2000bf05270 */
[----:B------:R-:W-:Y:S05]  /*e130*/  BRA.U !UP0, `(.L_x_16507) ;  /* 0x00000001082c7547 */ /* 0x000fea000b800000 */
[----:B------:R-:W-:-:S09]  /*e140*/  UISETP.NE.AND UP0, UPT, UR4, 0x8, UPT ;  /* 0x000000080400788c */ /* 0x000fd2000bf05270 */
[----:B------:R-:W-:Y:S05]  /*e150*/  BRA.U !UP0, `(.L_x_16508) ;  /* 0x0000000108147547 */ /* 0x000fea000b800000 */
[----:B------:R-:W-:-:S09]  /*e160*/  UISETP.NE.AND UP0, UPT, UR4, 0x9, UPT ;  /* 0x000000090400788c */ /* 0x000fd2000bf05270 */
[----:B------:R-:W-:Y:S05]  /*e170*/  BRA.U UP0, `(.L_x_16501) ;  /* 0x00000009005c7547 */ /* 0x000fea000b800000 */
[----:B------:R-:W2:Y:S02]  /*e180*/  LDG.E R0, desc[UR36][R2.64] ;  /* 0x0000002402007981 */ /* 0x000ea4000c1e1900 */
[----:B--2---:R-:W3:Y:S01]  /*e190*/  F2I.FTZ.TRUNC.NTZ R0, R0 ;  /* 0x0000000000007305 */ /* 0x004ee2000021f100 */
[----:B------:R-:W-:Y:S05]  /*e1a0*/  BRA `(.L_x_16502) ;  /* 0x0000000800a47947 */ /* 0x000fea0003800000 */
.L_x_16508:
[----:B------:R-:W2:Y:S02]  /*e1b0*/  LDG.E.U16 R2, desc[UR36][R2.64] ;  /* 0x0000002402027981 */ /* 0x000ea4000c1e1500 */
[----:B--2---:R-:W-:-:S06]  /*e1c0*/  HADD2.F32 R0, -RZ, R2.H0_H0 ;  /* 0x20000002ff007230 */ /* 0x004fcc0000004100 */
[----:B------:R-:W2:Y:S01]  /*e1d0*/  F2I.FTZ.TRUNC.NTZ R0, R0 ;  /* 0x0000000000007305 */ /* 0x000ea2000021f100 */
[----:B------:R-:W-:Y:S05]  /*e1e0*/  BRA `(.L_x_16502) ;  /* 0x0000000800947947 */ /* 0x000fea0003800000 */
.L_x_16507:
[----:B------:R-:W2:Y:S02]  /*e1f0*/  LDG.E.64 R2, desc[UR36][R2.64] ;  /* 0x0000002402027981 */ /* 0x000ea4000c1e1b00 */
[----:B--2---:R4:W0:Y:S01]  /*e200*/  F2I.F64.TRUNC R0, R2 ;  /* 0x0000000200007311 */ /* 0x004822000030d100 */
[----:B------:R-:W-:Y:S05]  /*e210*/  BRA `(.L_x_16502) ;  /* 0x0000000800887947 */ /* 0x000fea0003800000 */
.L_x_16497:
        /* <DEDUP_REMOVED lines=12> */
.L_x_16511:
[----:B------:R-:W2:Y:S02]  /*e2e0*/  LDG.E.64 R2, desc[UR36][R2.64] ;  /* 0x0000002402027981 */ /* 0x000ea4000c1e1b00 */
[----:B--2---:R0:W1:Y:S01]  /*e2f0*/  F2I.F64.TRUNC R0, R2 ;  /* 0x0000000200007311 */ /* 0x004062000030d100 */
[----:B------:R-:W-:Y:S05]  /*e300*/  BRA `(.L_x_16502) ;  /* 0x00000008004c7947 */ /* 0x000fea0003800000 */
.L_x_16510:
        /* <DEDUP_REMOVED lines=24> */
[----:B------:R-:W0:Y:S01]  /*e490*/  F2I.FTZ.TRUNC.NTZ R0, R0 ;  /* 0x0000000000007305 */ /* 0x000e22000021f100 */
[----:B------:R-:W-:Y:S05]  /*e4a0*/  BRA `(.L_x_16502) ;  /* 0x0000000400e47947 */ /* 0x000fea0003800000 */
.L_x_16513:
        /* <DEDUP_REMOVED lines=13> */
.L_x_16512:
[----:B------:R-:W2:Y:S02]  /*e580*/  LDG.E.U16 R0, desc[UR36][R2.64] ;  /* 0x0000002402007981 */ /* 0x000ea4000c1e1500 */
[----:B--2---:R-:W-:-:S06]  /*e590*/  SHF.L.U32 R0, R0, 0x10, RZ ;  /* 0x0000001000007819 */ /* 0x004fcc00000006ff */
[----:B------:R-:W0:Y:S01]  /*e5a0*/  F2I.FTZ.TRUNC.NTZ R0, R0 ;  /* 0x0000000000007305 */ /* 0x000e22000021f100 */
[----:B------:R-:W-:Y:S05]  /*e5b0*/  BRA `(.L_x_16502) ;  /* 0x0000000400a07947 */ /* 0x000fea0003800000 */
.L_x_16509:
        /* <DEDUP_REMOVED lines=10> */
.L_x_16516:
        /* <DEDUP_REMOVED lines=21> */
.L_x_16520:
[----:B------:R-:W-:Y:S05]  /*e7b0*/  BSYNC.RECONVERGENT B1 ;  /* 0x0000000000017941 */ /* 0x000fea0003800200 */
.L_x_16519:
[----:B------:R-:W-:Y:S01]  /*e7c0*/  IMAD.SHL.U32 R0, R0, 0x100000, RZ ;  /* 0x0010000000007824 */ /* 0x000fe200078e00ff */
[----:B------:R-:W-:-:S04]  /*e7d0*/  LEA R2, R2, 0x3b800000, 0x17 ;  /* 0x3b80000002027811 */ /* 0x000fc800078eb8ff */
[----:B------:R-:W-:-:S07]  /*e7e0*/  LOP3.LUT R0, R2, R0, R7, 0xfe, !PT ;  /* 0x0000000002007212 */ /* 0x000fce00078efe07 */
.L_x_16518:
[----:B------:R-:W-:Y:S05]  /*e7f0*/  BSYNC.RECONVERGENT B0 ;  /* 0x0000000000007941 */ /* 0x000fea0003800200 */
.L_x_16517:
[----:B------:R-:W0:Y:S01]  /*e800*/  F2I.FTZ.TRUNC.NTZ R0, R0 ;  /* 0x0000000000007305 */ /* 0x000e22000021f100 */
[----:B------:R-:W-:Y:S05]  /*e810*/  BRA `(.L_x_16502) ;  /* 0x0000000400087947 */ /* 0x000fea0003800000 */
.L_x_16515:
        /* <DEDUP_REMOVED lines=21> */
.L_x_16524:
[----:B------:R-:W-:Y:S05]  /*e970*/  BSYNC.RECONVERGENT B1 ;  /* 0x0000000000017941 */ /* 0x000fea0003800200 */
.L_x_16523:
[----:B------:R-:W-:Y:S01]  /*e980*/  IMAD.SHL.U32 R0, R0, 0x200000, RZ ;  /* 0x0020000000007824 */ /* 0x000fe200078e00ff */
[----:B------:R-:W-:-:S04]  /*e990*/  LEA R2, R2, 0x37800000, 0x17 ;  /* 0x3780000002027811 */ /* 0x000fc800078eb8ff */
[----:B------:R-:W-:-:S07]  /*e9a0*/  LOP3.LUT R0, R2, R0, R7, 0xfe, !PT ;  /* 0x0000000002007212 */ /* 0x000fce00078efe07 */
.L_x_16522:
[----:B------:R-:W-:Y:S05]  /*e9b0*/  BSYNC.RECONVERGENT B0 ;  /* 0x0000000000007941 */ /* 0x000fea0003800200 */
.L_x_16521:
[----:B------:R-:W0:Y:S01]  /*e9c0*/  F2I.FTZ.TRUNC.NTZ R0, R0 ;  /* 0x0000000000007305 */ /* 0x000e22000021f100 */
[----:B------:R-:W-:Y:S05]  /*e9d0*/  BRA `(.L_x_16502) ;  /* 0x0000000000987947 */ /* 0x000fea0003800000 */
.L_x_16514:
        /* <DEDUP_REMOVED lines=14> */
.L_x_16528:
[----:B------:R-:W-:Y:S05]  /*eac0*/  BSYNC.RECONVERGENT B0 ;  /* 0x0000000000007941 */ /* 0x000fea0003800200 */
.L_x_16527:
[----:B------:R-:W0:Y:S01]  /*ead0*/  F2I.FTZ.TRUNC.NTZ R0, R0 ;  /* 0x0000000000007305 */ /* 0x000e22000021f100 */
[----:B------:R-:W-:Y:S05]  /*eae0*/  BRA `(.L_x_16502) ;  /* 0x0000000000547947 */ /* 0x000fea0003800000 */
.L_x_16501:
        /* <DEDUP_REMOVED lines=16> */
.L_x_16529:
[----:B------:R-:W-:Y:S01]  /*ebf0*/  IMAD.MOV.U32 R0, RZ, RZ, RZ ;  /* 0x000000ffff007224 */ /* 0x000fe200078e00ff */
[----:B------:R-:W-:Y:S06]  /*ec00*/  BRA `(.L_x_16502) ;  /* 0x00000000000c7947 */ /* 0x000fec0003800000 */
.L_x_16526:
[----:B------:R0:W5:Y:S01]  /*ec10*/  LDG.E R0, desc[UR36][R2.64] ;  /* 0x0000002402007981 */ /* 0x000162000c1e1900 */
[----:B------:R-:W-:Y:S05]  /*ec20*/  BRA `(.L_x_16502) ;  /* 0x0000000000047947 */ /* 0x000fea0003800000 */
.L_x_16525:
[----:B------:R0:W5:Y:S02]  /*ec30*/  LDG.E R0, desc[UR36][R2.64] ;  /* 0x0000002402007981 */ /* 0x000164000c1e1900 */
.L_x_16502:
[----:B------:R-:W0:Y:S01]  /*ec40*/  LDCU.64 UR6, c[0x0][0x5f8] ;  /* 0x0000bf00ff0677ac */ /* 0x000e220008000a00 */
[----:B------:R-:W-:-:S04]  /*ec50*/  UPRMT UR4, UR42, 0x9910, URZ ;  /* 0x000099102a047896 */ /* 0x000fc800080000ff */
[----:B------:R-:W-:Y:S01]  /*ec60*/  UISETP.GT.AND UP0, UPT, UR4, 0x9, UPT ;  /* 0x000000090400788c */ /* 0x000fe2000bf04270 */
[----:B0---4-:R-:W-:-:S04]  /*ec70*/  IADD3 R2, P0, PT, R24, UR6, RZ ;  /* 0x0000000618027c10 */ /* 0x011fc8000ff1e0ff */
        /* <DEDUP_REMOVED lines=12> */
.L_x_16533:
[----:B------:R4:W5:Y:S01]  /*ed40*/  LDG.E.U8 R5, desc[UR36][R2.64] ;  /* 0x0000002402057981 */ /* 0x000962000c1e1100 */
[----:B------:R-:W-:Y:S05]  /*ed50*/  BRA `(.L_x_16534) ;  /* 0x0000000800e87947 */ /* 0x000fea0003800000 */
.L_x_16532:
        /* <DEDUP_REMOVED lines=8> */
.L_x_16536:
[----:B------:R0:W5:Y:S01]  /*ede0*/  LDG.E R5, desc[UR36][R2.64] ;  /* 0x0000002402057981 */ /* 0x000162000c1e1900 */
[----:B------:R-:W-:Y:S05]  /*edf0*/  BRA `(.L_x_16534) ;  /* 0x0000000800c07947 */ /* 0x000fea0003800000 */
.L_x_16535:
[----:B------:R0:W5:Y:S01]  /*ee00*/  LDG.E.S16 R5, desc[UR36][R2.64] ;  /* 0x0000002402057981 */ /* 0x000162000c1e1700 */
[----:B------:R-:W-:Y:S05]  /*ee10*/  BRA `(.L_x_16534) ;  /* 0x0000000800b87947 */ /* 0x000fea0003800000 */
.L_x_16531:
[----:B------:R-:W-:-:S09]  /*ee20*/  UISETP.GT.AND UP0, UPT, UR4, 0x6, UPT ;  /* 0x000000060400788c */ /* 0x000fd2000bf04270 */
[----:B------:R-:W-:Y:S05]  /*ee30*/  BRA.U UP0, `(.L_x_16537) ;  /* 0x00000001002c7547 */ /* 0x000fea000b800000 */
[----:B------:R-:W-:-:S09]  /*ee40*/  UISETP.NE.AND UP0, UPT, UR4, 0x5, UPT ;  /* 0x000000050400788c */ /* 0x000fd2000bf05270 */
[----:B------:R-:W-:Y:S05]  /*ee50*/  BRA.U !UP0, `(.L_x_16538) ;  /* 0x0000000108147547 */ /* 0x000fea000b800000 */
[----:B------:R-:W-:-:S09]  /*ee60*/  UISETP.NE.AND UP0, UPT, UR4, 0x6, UPT ;  /* 0x000000060400788c */ /* 0x000fd2000bf05270 */
[----:B------:R-:W-:Y:S05]  /*ee70*/  BRA.U UP0, `(.L_x_16229) ;  /* 0xffffff41008c7547 */ /* 0x000fea000b83ffff */
[----:B------:R-:W4:Y:S02]  /*ee80*/  LDG.E R2, desc[UR36][R2.64] ;  /* 0x0000002402027981 */ /* 0x000f24000c1e1900 */
[----:B----4-:R0:W4:Y:S01]  /*ee90*/  F2I.FTZ.TRUNC.NTZ R5, R2 ;  /* 0x0000000200057305 */ /* 0x010122000021f100 */
[----:B------:R-:W-:Y:S05]  /*eea0*/  BRA `(.L_x_16534) ;  /* 0x0000000800947947 */ /* 0x000fea0003800000 */
.L_x_16538:
[----:B------:R-:W4:Y:S02]  /*eeb0*/  LDG.E.U16 R2, desc[UR36][R2.64] ;  /* 0x0000002402027981 */ /* 0x000f24000c1e1500 */
[----:B----4-:R-:W-:-:S06]  /*eec0*/  HADD2.F32 R5, -RZ, R2.H0_H0 ;  /* 0x20000002ff057230 */ /* 0x010fcc0000004100 */
[----:B------:R-:W0:Y:S01]  /*eed0*/  F2I.FTZ.TRUNC.NTZ R5, R5 ;  /* 0x0000000500057305 */ /* 0x000e22000021f100 */
[----:B------:R-:W-:Y:S05]  /*eee0*/  BRA `(.L_x_16534) ;  /* 0x0000000800847947 */ /* 0x000fea0003800000 */
.L_x_16537:
[----:B------:R-:W-:-:S09]  /*eef0*/  UISETP.NE.AND UP0, UPT, UR4, 0x7, UPT ;  /* 0x000000070400788c */ /* 0x000fd2000bf05270 */
[----:B------:R-:W-:Y:S05]  /*ef00*/  BRA.U !UP0, `(.L_x_16539) ;  /* 0x00000001082c7547 */ /* 0x000fea000b800000 */
[----:B------:R-:W-:-:S09]  /*ef10*/  UISETP.NE.AND UP0, UPT, UR4, 0x8, UPT ;  /* 0x000000080400788c */ /* 0x000fd2000bf05270 */
[----:B------:R-:W-:Y:S05]  /*ef20*/  BRA.U !UP0, `(.L_x_16540) ;  /* 0x0000000108147547 */ /* 0x000fea000b800000 */
[----:B------:R-:W-:-:S09]  /*ef30*/  UISETP.NE.AND UP0, UPT, UR4, 0x9, UPT ;  /* 0x000000090400788c */ /* 0x000fd2000bf05270 */
[----:B------:R-:W-:Y:S05]  /*ef40*/  BRA.U UP0, `(.L_x_16229) ;  /* 0xffffff4100587547 */ /* 0x000fea000b83ffff */
[----:B------:R-:W4:Y:S02]  /*ef50*/  LDG.E R2, desc[UR36][R2.64] ;  /* 0x0000002402027981 */ /* 0x000f24000c1e1900 */
[----:B----4-:R0:W4:Y:S01]  /*ef60*/  F2I.FTZ.TRUNC.NTZ R5, R2 ;  /* 0x0000000200057305 */ /* 0x010122000021f100 */
[----:B------:R-:W-:Y:S05]  /*ef70*/  BRA `(.L_x_16534) ;  /* 0x0000000800607947 */ /* 0x000fea0003800000 */
.L_x_16540:
[----:B------:R-:W4:Y:S02]  /*ef80*/  LDG.E.U16 R2, desc[UR36][R2.64] ;  /* 0x0000002402027981 */ /* 0x000f24000c1e1500 */
[----:B----4-:R-:W-:-:S06]  /*ef90*/  HADD2.F32 R5, -RZ, R2.H0_H0 ;  /* 0x20000002ff057230 */ /* 0x010fcc0000004100 */
[----:B------:R-:W0:Y:S01]  /*efa0*/  F2I.FTZ.TRUNC.NTZ R5, R5 ;  /* 0x0000000500057305 */ /* 0x000e22000021f100 */
[----:B------:R-:W-:Y:S05]  /*efb0*/  BRA `(.L_x_16534) ;  /* 0x0000000800507947 */ /* 0x000fea0003800000 */
.L_x_16539:
[----:B------:R-:W4:Y:S02]  /*efc0*/  LDG.E.64 R2, desc[UR36][R2.64] ;  /* 0x0000002402027981 */ /* 0x000f24000c1e1b00 */
[----:B----4-:R0:W4:Y:S01]  /*efd0*/  F2I.F64.TRUNC R5, R2 ;  /* 0x0000000200057311 */ /* 0x010122000030d100 */
[----:B------:R-:W-:Y:S05]  /*efe0*/  BRA `(.L_x_16534) ;  /* 0x0000000800447947 */ /* 0x000fea0003800000 */
.L_x_16530:
        /* <DEDUP_REMOVED lines=10> */
[----:B------:R-:W-:Y:S01]  /*f090*/  SEL R5, RZ, 0x1, !P0 ;  /* 0x00000001ff057807 */ /* 0x000fe20004000000 */
[----:B------:R-:W-:Y:S08]  /*f0a0*/  BRA `(.L_x_16534) ;  /* 0x0000000800147947 */ /* 0x000ff00003800000 */
.L_x_16543:
[----:B------:R-:W4:Y:S02]  /*f0b0*/  LDG.E.64 R2, desc[UR36][R2.64] ;  /* 0x0000002402027981 */ /* 0x000f24000c1e1b00 */
[----:B----4-:R0:W4:Y:S01]  /*f0c0*/  F2I.F64.TRUNC R5, R2 ;  /* 0x0000000200057311 */ /* 0x010122000030d100 */
[----:B------:R-:W-:Y:S05]  /*f0d0*/  BRA `(.L_x_16534) ;  /* 0x0000000800087947 */ /* 0x000fea0003800000 */
.L_x_16542:
        /* <DEDUP_REMOVED lines=24> */
[----:B------:R0:W4:Y:S01]  /*f260*/  F2I.FTZ.TRUNC.NTZ R5, R3 ;  /* 0x0000000300057305 */ /* 0x000122000021f100 */
[----:B------:R-:W-:Y:S05]  /*f270*/  BRA `(.L_x_16534) ;  /* 0x0000000400a07947 */ /* 0x000fea0003800000 */
.L_x_16545:
[----:B------:R-:W4:Y:S02]  /*f280*/  LDG.E.U8 R2, desc[UR36][R2.64] ;  /* 0x0000002402027981 */ /* 0x000f24000c1e1100 */
[C---:B----4-:R-:W-:Y:S01]  /*f290*/  IMAD.SHL.U32 R4, R2.reuse, 0x2000000, RZ ;  /* 0x0200000002047824 */ /* 0x050fe200078e00ff */
[----:B------:R-:W-:-:S04]  /*f2a0*/  SHF.L.U32 R6, R2, 0x8, RZ ;  /* 0x0000000802067819 */ /* 0x000fc800000006ff */
        /* <DEDUP_REMOVED lines=11> */
.L_x_16544:
[----:B------:R-:W4:Y:S02]  /*f360*/  LDG.E.U16 R5, desc[UR36][R2.64] ;  /* 0x0000002402057981 */ /* 0x000f24000c1e1500 */
[----:B----4-:R-:W-:-:S06]  /*f370*/  IMAD.U32 R5, R5, 0x10000, RZ ;  /* 0x0001000005057824 */ /* 0x010fcc00078e00ff */
[----:B------:R-:W0:Y:S01]  /*f380*/  F2I.FTZ.TRUNC.NTZ R5, R5 ;  /* 0x0000000500057305 */ /* 0x000e22000021f100 */
[----:B------:R-:W-:Y:S05]  /*f390*/  BRA `(.L_x_16534) ;  /* 0x0000000400587947 */ /* 0x000fea0003800000 */
.L_x_16541:
        /* <DEDUP_REMOVED lines=10> */
.L_x_16548:
[----:B------:R-:W4:Y:S01]  /*f440*/  LDG.E.U8 R4, desc[UR36][R2.64] ;  /* 0x0000002402047981 */ /* 0x000f22000c1e1100 */
[----:B------:R-:W-:Y:S01]  /*f450*/  BSSY.RECONVERGENT B0, `(.L_x_16549) ;  /* 0x0000018000007945 */ /* 0x000fe20003800200 */
[----:B------:R-:W-:Y:S02]  /*f460*/  MOV R5, RZ ;  /* 0x000000ff00057202 */ /* 0x000fe40000000f00 */
        /* <DEDUP_REMOVED lines=18> */
.L_x_16552:
[----:B------:R-:W-:Y:S05]  /*f590*/  BSYNC.RECONVERGENT B1 ;  /* 0x0000000000017941 */ /* 0x000fea0003800200 */
.L_x_16551:
[----:B------:R-:W-:Y:S01]  /*f5a0*/  IMAD.SHL.U32 R2, R2, 0x100000, RZ ;  /* 0x0010000002027824 */ /* 0x000fe200078e00ff */
[----:B------:R-:W-:-:S04]  /*f5b0*/  LEA R3, R3, 0x3b800000, 0x17 ;  /* 0x3b80000003037811 */ /* 0x000fc800078eb8ff */
[----:B------:R-:W-:-:S07]  /*f5c0*/  LOP3.LUT R5, R3, R2, R7, 0xfe, !PT ;  /* 0x0000000203057212 */ /* 0x000fce00078efe07 */
.L_x_16550:
[----:B------:R-:W-:Y:S05]  /*f5d0*/  BSYNC.RECONVERGENT B0 ;  /* 0x0000000000007941 */ /* 0x000fea0003800200 */
.L_x_16549:
[----:B------:R-:W0:Y:S01]  /*f5e0*/  F2I.FTZ.TRUNC.NTZ R5, R5 ;  /* 0x0000000500057305 */ /* 0x000e22000021f100 */
[----:B------:R-:W-:Y:S05]  /*f5f0*/  BRA `(.L_x_16534) ;  /* 0x0000000000c07947 */ /* 0x000fea0003800000 */
.L_x_16547:
[----:B------:R-:W4:Y:S01]  /*f600*/  LDG.E.U8 R4, desc[UR36][R2.64] ;  /* 0x0000002402047981 */ /* 0x000f22000c1e1100 */
[----:B------:R-:W-:Y:S01]  /*f610*/  BSSY.RECONVERGENT B0, `(.L_x_16553) ;  /* 0x0000018000007945 */ /* 0x000fe20003800200 */
[----:B------:R-:W-:Y:S01]  /*f620*/  IMAD.MOV.U32 R5, RZ, RZ, RZ ;  /* 0x000000ffff057224 */ /* 0x000fe200078e00ff */
[----:B----4-:R-:W-:-:S13]  /*f630*/  ISETP.NE.AND P0, PT, R4, RZ, PT ;  /* 0x000000ff0400720c */ /* 0x010fda0003f05270 */
        /* <DEDUP_REMOVED lines=17> */
.L_x_16556:
[----:B------:R-:W-:Y:S05]  /*f750*/  BSYNC.RECONVERGENT B1 ;  /* 0x0000000000017941 */ /* 0x000fea0003800200 */
.L_x_16555:
[----:B------:R-:W-:Y:S02]  /*f760*/  SHF.L.U32 R2, R2, 0x15, RZ ;  /* 0x0000001502027819 */ /* 0x000fe400000006ff */
[----:B------:R-:W-:-:S04]  /*f770*/  LEA R3, R3, 0x37800000, 0x17 ;  /* 0x3780000003037811 */ /* 0x000fc800078eb8ff */
[----:B------:R-:W-:-:S07]  /*f780*/  LOP3.LUT R5, R3, R2, R7, 0xfe, !PT ;  /* 0x0000000203057212 */ /* 0x000fce00078efe07 */
.L_x_16554:
[----:B------:R-:W-:Y:S05]  /*f790*/  BSYNC.RECONVERGENT B0 ;  /* 0x0000000000007941 */ /* 0x000fea0003800200 */
.L_x_16553:
[----:B------:R-:W0:Y:S01]  /*f7a0*/  F2I.FTZ.TRUNC.NTZ R5, R5 ;  /* 0x0000000500057305 */ /* 0x000e22000021f100 */
[----:B------:R-:W-:Y:S05]  /*f7b0*/  BRA `(.L_x_16534) ;  /* 0x0000000000507947 */ /* 0x000fea0003800000 */
.L_x_16546:
[----:B------:R-:W-:-:S09]  /*f7c0*/  UISETP.NE.AND UP0, UPT, UR4, 0x1c, UPT ;  /* 0x0000001c0400788c */ /* 0x000fd2000bf05270 */
[----:B------:R-:W-:Y:S05]  /*f7d0*/  BRA.U !UP0, `(.L_x_16557) ;  /* 0x0000000108447547 */ /* 0x000fea000b800000 */
[----:B------:R-:W-:-:S09]  /*f7e0*/  UISETP.NE.AND UP0, UPT, UR4, 0x1d, UPT ;  /* 0x0000001d0400788c */ /* 0x000fd2000bf05270 */
[----:B------:R-:W-:Y:S05]  /*f7f0*/  BRA.U !UP0, `(.L_x_16558) ;  /* 0x0000000108347547 */ /* 0x000fea000b800000 */
[----:B------:R-:W-:-:S09]  /*f800*/  UISETP.NE.AND UP0, UPT, UR4, 0x2c, UPT ;  /* 0x0000002c0400788c */ /* 0x000fd2000bf05270 */
[----:B------:R-:W-:Y:S05]  /*f810*/  BRA.U UP0, `(.L_x_16229) ;  /* 0xffffff3900247547 */ /* 0x000fea000b83ffff */
[----:B------:R-:W4:Y:S01]  /*f820*/  LDG.E.U8 R2, desc[UR36][R2.64] ;  /* 0x0000002402027981 */ /* 0x000f22000c1e1100 */
[----:B------:R-:W-:Y:S01]  /*f830*/  BSSY.RECONVERGENT B0, `(.L_x_16559) ;  /* 0x0000007000007945 */ /* 0x000fe20003800200 */
[----:B------:R-:W-:Y:S01]  /*f840*/  IMAD.MOV.U32 R5, RZ, RZ, 0x400000 ;  /* 0x00400000ff057424 */ /* 0x000fe200078e00ff */
[----:B----4-:R-:W-:-:S13]  /*f850*/  ISETP.NE.AND P0, PT, R2, RZ, PT ;  /* 0x000000ff0200720c */ /* 0x010fda0003f05270 */
[----:B------:R-:W-:Y:S05]  /*f860*/  @!P0 BRA `(.L_x_16560) ;  /* 0x00000000000c8947 */ /* 0x000fea0003800000 */
[----:B------:R-:W-:-:S13]  /*f870*/  ISETP.NE.AND P0, PT, R2, 0xff, PT ;  /* 0x000000ff0200780c */ /* 0x000fda0003f05270 */
[----:B------:R-:W-:Y:S01]  /*f880*/  @!P0 IMAD.MOV.U32 R5, RZ, RZ, 0x7f800001 ;  /* 0x7f800001ff058424 */ /* 0x000fe200078e00ff */
[----:B------:R-:W-:-:S07]  /*f890*/  @P0 SHF.L.U32 R5, R2, 0x17, RZ ;  /* 0x0000001702050819 */ /* 0x000fce00000006ff */
.L_x_16560:
[----:B------:R-:W-:Y:S05]  /*f8a0*/  BSYNC.RECONVERGENT B0 ;  /* 0x0000000000007941 */ /* 0x000fea0003800200 */
.L_x_16559:
[----:B------:R-:W0:Y:S01]  /*f8b0*/  F2I.FTZ.TRUNC.NTZ R5, R5 ;  /* 0x0000000500057305 */ /* 0x000e22000021f100 */
[----:B------:R-:W-:Y:S05]  /*f8c0*/  BRA `(.L_x_16534) ;  /* 0x00000000000c7947 */ /* 0x000fea0003800000 */
.L_x_16558:
[----:B------:R0:W5:Y:S01]  /*f8d0*/  LDG.E R5, desc[UR36][R2.64] ;  /* 0x0000002402057981 */ /* 0x000162000c1e1900 */
[----:B------:R-:W-:Y:S05]  /*f8e0*/  BRA `(.L_x_16534) ;  /* 0x0000000000047947 */ /* 0x000fea0003800000 */
.L_x_16557:
[----:B------:R0:W5:Y:S02]  /*f8f0*/  LDG.E R5, desc[UR36][R2.64] ;  /* 0x0000002402057981 */ /* 0x000164000c1e1900 */
.L_x_16534:
[----:B------:R-:W-:Y:S05]  /*f900*/  BSYNC.RECONVERGENT B6 ;  /* 0x0000000000067941 */ /* 0x000fea0003800200 */
.L_x_16188:
[-C--:B0---45:R-:W-:Y:S01]  /*f910*/  IABS R7, R5.reuse ;  /* 0x0000000500077213 */ /* 0x0b1fe20000000000 */
[----:B------:R-:W-:Y:S01]  /*f920*/  UPRMT UR4, UR43, 0x9910, URZ ;  /* 0x000099102b047896 */ /* 0x000fe200080000ff */
[----:B-123--:R-:W-:Y:S02]  /*f930*/  IABS R8, R0 ;  /* 0x0000000000087213 */ /* 0x00efe40000000000 */
[----:B------:R-:W0:Y:S01]  /*f940*/  I2F.RP R4, R7 ;  /* 0x0000000700047306 */ /* 0x000e220000209400 */
[-C--:B------:R-:W-:Y:S01]  /*f950*/  IABS R10, R5.reuse ;  /* 0x00000005000a7213 */ /* 0x080fe20000000000 */
[----:B------:R-:W-:Y:S01]  /*f960*/  UISETP.GT.AND UP0, UPT, UR4, 0x9, UPT ;  /* 0x000000090400788c */ /* 0x000fe2000bf04270 */
        /* <DEDUP_REMOVED lines=33> */
.L_x_16564:
[----:B------:R-:W-:Y:S01]  /*fb80*/  STG.E.U8 desc[UR36][R16.64], R2 ;  /* 0x0000000210007986 */ /* 0x000fe2000c101124 */
[----:B------:R-:W-:Y:S05]  /*fb90*/  EXIT ;  /* 0x000000000000794d */ /* 0x000fea0003800000 */
.L_x_16563:
[----:B------:R-:W-:-:S09]  /*fba0*/  UISETP.NE.AND UP0, UPT, UR4, 0x2, UPT ;  /* 0x000000020400788c */ /* 0x000fd2000bf05270 */
[----:B------:R-:W-:Y:S05]  /*fbb0*/  BRA.U !UP0, `(.L_x_16566) ;  /* 0x0000000108247547 */ /* 0x000fea000b800000 */
[----:B------:R-:W-:-:S09]  /*fbc0*/  UISETP.NE.AND UP0, UPT, UR4, 0x3, UPT ;  /* 0x000000030400788c */ /* 0x000fd2000bf05270 */
[----:B------:R-:W-:Y:S05]  /*fbd0*/  BRA.U !UP0, `(.L_x_16567) ;  /* 0x0000000108147547 */ /* 0x000fea000b800000 */
[----:B------:R-:W-:-:S09]  /*fbe0*/  UISETP.NE.AND UP0, UPT, UR4, 0x4, UPT ;  /* 0x000000040400788c */ /* 0x000fd2000bf05270 */
[----:B------:R-:W-:Y:S05]  /*fbf0*/  BRA.U UP0, `(.L_x_16565) ;  /* 0x00000009003c7547 */ /* 0x000fea000b800000 */
[----:B------:R-:W-:-:S05]  /*fc00*/  SHF.R.S32.HI R3, RZ, 0x1f, R2 ;  /* 0x0000001fff037819 */ /* 0x000fca0000011402 */
[----:B------:R-:W-:Y:S01]  /*fc10*/  STG.E.64 desc[UR36][R16.64], R2 ;  /* 0x0000000210007986 */ /* 0x000fe2000c101b24 */
[----:B------:R-:W-:Y:S05]  /*fc20*/  EXIT ;  /* 0x000000000000794d */ /* 0x000fea0003800000 */
.L_x_16567:
[----:B------:R-:W-:Y:S01]  /*fc30*/  STG.E desc[UR36][R16.64], R2 ;  /* 0x0000000210007986 */ /* 0x000fe2000c101924 */
[----:B------:R-:W-:Y:S05]  /*fc40*/  EXIT ;  /* 0x000000000000794d */ /* 0x000fea0003800000 */
.L_x_16566:
[----:B------:R-:W-:Y:S01]  /*fc50*/  STG.E.U16 desc[UR36][R16.64], R2 ;  /* 0x0000000210007986 */ /* 0x000fe2000c101524 */
[----:B------:R-:W-:Y:S05]  /*fc60*/  EXIT ;  /* 0x000000000000794d */ /* 0x000fea0003800000 */
.L_x_16562:
[----:B------:R-:W-:-:S09]  /*fc70*/  UISETP.GT.AND UP0, UPT, UR4, 0x6, UPT ;  /* 0x000000060400788c */ /* 0x000fd2000bf04270 */
[----:B------:R-:W-:Y:S05]  /*fc80*/  BRA.U UP0, `(.L_x_16568) ;  /* 0x00000001002c7547 */ /* 0x000fea000b800000 */
[----:B------:R-:W-:-:S09]  /*fc90*/  UISETP.NE.AND UP0, UPT, UR4, 0x5, UPT ;  /* 0x000000050400788c */ /* 0x000fd2000bf05270 */
[----:B------:R-:W-:Y:S05]  /*fca0*/  BRA.U !UP0, `(.L_x_16569) ;  /* 0x0000000108147547 */ /* 0x000fea000b800000 */
[----:B------:R-:W-:-:S09]  /*fcb0*/  UISETP.NE.AND UP0, UPT, UR4, 0x6, UPT ;  /* 0x000000060400788c */ /* 0x000fd2000bf05270 */
[----:B------:R-:W-:Y:S05]  /*fcc0*/  BRA.U UP0, `(.L_x_16565) ;  /* 0x0000000900087547 */ /* 0x000fea000b800000 */
[----:B------:R-:W-:-:S05]  /*fcd0*/  I2FP.F32.S32 R3, R2 ;  /* 0x0000000200037245 */ /* 0x000fca0000201400 */
[----:B------:R-:W-:Y:S01]  /*fce0*/  STG.E desc[UR36][R16.64], R3 ;  /* 0x0000000310007986 */ /* 0x000fe2000c101924 */
[----:B------:R-:W-:Y:S05]  /*fcf0*/  EXIT ;  /* 0x000000000000794d */ /* 0x000fea0003800000 */
.L_x_16569:
[----:B------:R-:W-:-:S04]  /*fd00*/  I2FP.F32.S32 R0, R2 ;  /* 0x0000000200007245 */ /* 0x000fc80000201400 */
[----:B------:R-:W-:-:S05]  /*fd10*/  F2FP.F16.F32.PACK_AB R0, RZ, R0 ;  /* 0x00000000ff00723e */ /* 0x000fca00000000ff */
[----:B------:R-:W-:Y:S01]  /*fd20*/  STG.E.U16 desc[UR36][R16.64], R0 ;  /* 0x0000000010007986 */ /* 0x000fe2000c101524 */
[----:B------:R-:W-:Y:S05]  /*fd30*/  EXIT ;  /* 0x000000000000794d */ /* 0x000fea0003800000 */
.L_x_16568:
        /* <DEDUP_REMOVED lines=8> */
[----:B------:R-:W-:Y:S01]  /*fdc0*/  STG.E.64 desc[UR36][R16.64], R2 ;  /* 0x0000000210007986 */ /* 0x000fe2000c101b24 */
[----:B------:R-:W-:Y:S05]  /*fdd0*/  EXIT ;  /* 0x000000000000794d */ /* 0x000fea0003800000 */
.L_x_16571:
[----:B------:R-:W-:-:S04]  /*fde0*/  I2FP.F32.S32 R2, R2 ;  /* 0x0000000200027245 */ /* 0x000fc80000201400 */
[----:B------:R-:W-:-:S04]  /*fdf0*/  F2FP.F16.F32.PACK_AB R3, RZ, R2 ;  /* 0x00000002ff03723e */ /* 0x000fc800000000ff */
[----:B------:R-:W-:-:S05]  /*fe00*/  PRMT R3, R3, 0x5410, RZ ;  /* 0x0000541003037816 */ /* 0x000fca00000000ff */
[----:B------:R-:W-:Y:S01]  /*fe10*/  STG.E desc[UR36][R16.64], R3 ;  /* 0x0000000310007986 */ /* 0x000fe2000c101924 */
[----:B------:R-:W-:Y:S05]  /*fe20*/  EXIT ;  /* 0x000000000000794d */ /* 0x000fea0003800000 */
.L_x_16570:
[----:B------:R-:W0:Y:S02]  /*fe30*/  I2F.F64 R2, R2 ;  /* 0x0000000200027312 */ /* 0x000e240000201c00 */
[----:B0-----:R-:W-:Y:S01]  /*fe40*/  STG.E.64 desc[UR36][R16.64], R2 ;  /* 0x0000000210007986 */ /* 0x001fe2000c101b24 */
[----:B------:R-:W-:Y:S05]  /*fe50*/  EXIT ;  /* 0x000000000000794d */ /* 0x000fea0003800000 */
.L_x_16561:
        /* <DEDUP_REMOVED lines=12> */
.L_x_16575:
        /* <DEDUP_REMOVED lines=17> */
.L_x_16578:
[----:B------:R-:W-:-:S04]  /*10030*/  SHF.R.U32.HI R3, RZ, 0x18, R3 ;  /* 0x00000018ff037819 */ /* 0x000fc80000011603 */
[----:B------:R-:W-:-:S04]  /*10040*/  LOP3.LUT R0, R0, 0x80, R3, 0xf8, !PT ;  /* 0x0000008000007812 */ /* 0x000fc800078ef803 */
[----:B------:R-:W-:-:S07]  /*10050*/  PRMT R8, R0, 0x7610, R8 ;  /* 0x0000761000087816 */ /* 0x000fce0000000008 */
.L_x_16577:
[----:B------:R-:W-:Y:S05]  /*10060*/  BSYNC.RECONVERGENT B0 ;  /* 0x0000000000007941 */ /* 0x000fea0003800200 */
.L_x_16576:
[----:B------:R-:W-:Y:S01]  /*10070*/  STG.E.U8 desc[UR36][R16.64], R8 ;  /* 0x0000000810007986 */ /* 0x000fe2000c101124 */
[----:B------:R-:W-:Y:S05]  /*10080*/  EXIT ;  /* 0x000000000000794d */ /* 0x000fea0003800000 */
.L_x_16574:
        /* <DEDUP_REMOVED lines=17> */
.L_x_16581:
[----:B------:R-:W-:-:S04]  /*101a0*/  SHF.R.U32.HI R3, RZ, 0x18, R3 ;  /* 0x00000018ff037819 */ /* 0x000fc80000011603 */
[----:B------:R-:W-:-:S04]  /*101b0*/  LOP3.LUT R0, R0, 0x80, R3, 0xf8, !PT ;  /* 0x0000008000007812 */ /* 0x000fc800078ef803 */
[----:B------:R-:W-:-:S07]  /*101c0*/  PRMT R8, R0, 0x7610, R8 ;  /* 0x0000761000087816 */ /* 0x000fce0000000008 */
.L_x_16580:
[----:B------:R-:W-:Y:S05]  /*101d0*/  BSYNC.RECONVERGENT B0 ;  /* 0x0000000000007941 */ /* 0x000fea0003800200 */
.L_x_16579:
[----:B------:R-:W-:Y:S01]  /*101e0*/  STG.E.U8 desc[UR36][R16.64], R8 ;  /* 0x0000000810007986 */ /* 0x000fe2000c101124 */
[----:B------:R-:W-:Y:S05]  /*101f0*/  EXIT ;  /* 0x000000000000794d */ /* 0x000fea0003800000 */
.L_x_16573:
        /* <DEDUP_REMOVED lines=22> */
.L_x_16583:
[----:B------:R-:W-:-:S05]  /*10360*/  SHF.R.S32.HI R3, RZ, 0x1f, R2 ;  /* 0x0000001fff037819 */ /* 0x000fca0000011402 */
[----:B------:R-:W-:Y:S01]  /*10370*/  STG.E.64 desc[UR36][R16.64], R2 ;  /* 0x0000000210007986 */ /* 0x000fe2000c101b24 */
[----:B------:R-:W-:Y:S05]  /*10380*/  EXIT ;  /* 0x000000000000794d */ /* 0x000fea0003800000 */
.L_x_16582:
[----:B------:R-:W-:Y:S01]  /*10390*/  STG.E desc[UR36][R16.64], R2 ;  /* 0x0000000210007986 */ /* 0x000fe2000c101924 */
[----:B------:R-:W-:Y:S05]  /*103a0*/  EXIT ;  /* 0x000000000000794d */ /* 0x000fea0003800000 */
.L_x_16572:
        /* <DEDUP_REMOVED lines=8> */
[----:B------:R-:W-:Y:S01]  /*10430*/  STG.E.U8 desc[UR36][R16.64], R3 ;  /* 0x0000000310007986 */ /* 0x000fe2000c101124 */
[----:B------:R-:W-:Y:S05]  /*10440*/  EXIT ;  /* 0x000000000000794d */ /* 0x000fea0003800000 */
.L_x_16585:
[----:B------:R-:W0:Y:S01]  /*10450*/  I2F.F64 R4, R2 ;  /* 0x0000000200047312 */ /* 0x000e220000201c00 */
[----:B------:R-:W-:-:S05]  /*10460*/  CS2R R6, SRZ ;  /* 0x0000000000067805 */ /* 0x000fca000001ff00 */
[----:B0-----:R-:W-:Y:S01]  /*10470*/  STG.E.128 desc[UR36][R16.64], R4 ;  /* 0x0000000410007986 */ /* 0x001fe2000c101d24 */
[----:B------:R-:W-:Y:S05]  /*10480*/  EXIT ;  /* 0x000000000000794d */ /* 0x000fea0003800000 */
.L_x_16584:
[----:B------:R-:W-:-:S09]  /*10490*/  UISETP.NE.AND UP0, UPT, UR4, 0xf, UPT ;  /* 0x0000000f0400788c */ /* 0x000fd2000bf05270 */
[----:B------:R-:W-:Y:S05]  /*104a0*/  BRA.U !UP0, `(.L_x_16586) ;  /* 0x0000000108e87547 */ /* 0x000fea000b800000 */
[----:B------:R-:W-:-:S09]  /*104b0*/  UISETP.NE.AND UP0, UPT, UR4, 0x17, UPT ;  /* 0x000000170400788c */ /* 0x000fd2000bf05270 */
[----:B------:R-:W-:Y:S05]  /*104c0*/  BRA.U !UP0, `(.L_x_16587) ;  /* 0x0000000108907547 */ /* 0x000fea000b800000 */
[----:B------:R-:W-:-:S09]  /*104d0*/  UISETP.NE.AND UP0, UPT, UR4, 0x18, UPT ;  /* 0x000000180400788c */ /* 0x000fd2000bf05270 */
[----:B------:R-:W-:Y:S05]  /*104e0*/  BRA.U !UP0, `(.L_x_16588) ;  /* 0x0000000108447547 */ /* 0x000fea000b800000 */
.L_x_16565:
        /* <DEDUP_REMOVED lines=16> */
.L_x_16589:
[----:B------:R-:W-:Y:S05]  /*105f0*/  EXIT ;  /* 0x000000000000794d */ /* 0x000fea0003800000 */
.L_x_16588:
        /* <DEDUP_REMOVED lines=13> */
.L_x_16591:
[----:B------:R-:W-:Y:S05]  /*106d0*/  BSYNC.RECONVERGENT B0 ;  /* 0x0000000000007941 */ /* 0x000fea0003800200 */
.L_x_16590:
[----:B------:R-:W-:-:S05]  /*106e0*/  LOP3.LUT R3, R0, 0x80, R3, 0xf8, !PT ;  /* 0x0000008000037812 */ /* 0x000fca00078ef803 */
[----:B------:R-:W-:Y:S01]  /*106f0*/  STG.E.U8 desc[UR36][R16.64], R3 ;  /* 0x0000000310007986 */ /* 0x000fe2000c101124 */
[----:B------:R-:W-:Y:S05]  /*10700*/  EXIT ;  /* 0x000000000000794d */ /* 0x000fea0003800000 */
.L_x_16587:
        /* <DEDUP_REMOVED lines=12> */
.L_x_16593:
[----:B------:R-:W-:Y:S01]  /*107d0*/  IMAD.MOV.U32 R0, RZ, RZ, 0x7f ;  /* 0x0000007fff007424 */ /* 0x000fe200078e00ff */
[----:B------:R-:W-:-:S04]  /*107e0*/  ISETP.GT.U32.AND P0, PT, R2, 0x7f800000, PT ;  /* 0x7f8000000200780c */ /* 0x000fc80003f04070 */
[----:B------:R-:W-:-:S09]  /*107f0*/  SEL R0, R0, 0x7c, P0 ;  /* 0x0000007c00007807 */ /* 0x000fd20000000000 */
.L_x_16594:
[----:B------:R-:W-:Y:S05]  /*10800*/  BSYNC.RECONVERGENT B0 ;  /* 0x0000000000007941 */ /* 0x000fea0003800200 */
.L_x_16592:
[----:B------:R-:W-:-:S04]  /*10810*/  SHF.R.U32.HI R3, RZ, 0x18, R3 ;  /* 0x00000018ff037819 */ /* 0x000fc80000011603 */
[----:B------:R-:W-:-:S05]  /*10820*/  LOP3.LUT R3, R0, 0x80, R3, 0xf8, !PT ;  /* 0x0000008000037812 */ /* 0x000fca00078ef803 */
[----:B------:R-:W-:Y:S01]  /*10830*/  STG.E.U8 desc[UR36][R16.64], R3 ;  /* 0x0000000310007986 */ /* 0x000fe2000c101124 */
[----:B------:R-:W-:Y:S05]  /*10840*/  EXIT ;  /* 0x000000000000794d */ /* 0x000fea0003800000 */
.L_x_16586:
[----:B------:R-:W-:-:S04]  /*10850*/  I2FP.F32.S32 R0, R2 ;  /* 0x0000000200007245 */ /* 0x000fc80000201400 */
[----:B------:R-:W-:-:S05]  /*10860*/  F2FP.BF16.F32.PACK_AB R0, RZ, R0 ;  /* 0x00000000ff00723e */ /* 0x000fca00000010ff */
[----:B------:R-:W-:Y:S01]  /*10870*/  STG.E.U16 desc[UR36][R16.64], R0 ;  /* 0x0000000010007986 */ /* 0x000fe2000c101524 */
[----:B------:R-:W-:Y:S05]  /*10880*/  EXIT ;  /* 0x000000000000794d */ /* 0x000fea0003800000 */
.L_x_16595:
        /* <DEDUP_REMOVED lines=15> */
.L_x_23267:


//--------------------- .text._ZN2at6native27unrolled_elementwise_kernelINS0_13BinaryFunctorIiiiZZZNS0_15binary_internal21div_trunc_kernel_cudaERNS_18TensorIteratorBaseEENKUlvE_clEvENKUlvE1_clEvEUliiE_EESt5arrayIPcLm3EELi4E23TrivialOffsetCalculatorILi2EjESD_ILi1EjENS0_6memory12LoadWithCastILi2EEENSG_13StoreWithCastILi1EEEEEviT_T0_T2_T3_T4_T5_ --------------------------
	.section	.text._ZN2at6native27unrolled_elementwise_kernelINS0_13BinaryFunctorIiiiZZZNS0_15binary_internal21div_trunc_kernel_cudaERNS_18TensorIteratorBaseEENKUlvE_clEvENKUlvE1_clEvEUliiE_EESt5arrayIPcLm3EELi4E23TrivialOffsetCalculatorILi2EjESD_ILi1EjENS0_6memory12LoadWithCastILi2EEENSG_13StoreWithCastILi1EEEEEviT_T0_T2_T3_T4_T5_,"ax",@progbits
	.align	128
        .global         _ZN2at6native27unrolled_elementwise_kernelINS0_13BinaryFunctorIiiiZZZNS0_15binary_internal21div_trunc_kernel_cudaERNS_18TensorIteratorBaseEENKUlvE_clEvENKUlvE1_clEvEUliiE_EESt5arrayIPcLm3EELi4E23TrivialOffsetCalculatorILi2EjESD_ILi1EjENS0_6memory12LoadWithCastILi2EEENSG_13StoreWithCastILi1EEEEEviT_T0_T2_T3_T4_T5_
        .type           _ZN2at6native27unrolled_elementwise_kernelINS0_13BinaryFunctorIiiiZZZNS0_15binary_internal21div_trunc_kernel_cudaERNS_18TensorIteratorBaseEENKUlvE_clEvENKUlvE1_clEvEUliiE_EESt5arrayIPcLm3EELi4E23TrivialOffsetCalculatorILi2EjESD_ILi1EjENS0_6memory12LoadWithCastILi2EEENSG_13StoreWithCastILi1EEEEEviT_T0_T2_T3_T4_T5_,@function
        .size           _ZN2at6native27unrolled_elementwise_kernelINS0_13BinaryFunctorIiiiZZZNS0_15binary_internal21div_trunc_kernel_cudaERNS_18TensorIteratorBaseEENKUlvE_clEvENKUlvE1_clEvEUliiE_EESt5arrayIPcLm3EELi4E23TrivialOffsetCalculatorILi2EjESD_ILi1EjENS0_6memory12LoadWithCastILi2EEENSG_13StoreWithCastILi1EEEEEviT_T0_T2_T3_T4_T5_,(.L_x_23268 - _ZN2at6native27unrolled_elementwise_kernelINS0_13BinaryFunctorIiiiZZZNS0_15binary_internal21div_trunc_kernel_cudaERNS_18TensorIteratorBaseEENKUlvE_clEvENKUlvE1_clEvEUliiE_EESt5arrayIPcLm3EELi4E23TrivialOffsetCalculatorILi2EjESD_ILi1EjENS0_6memory12LoadWithCastILi2EEENSG_13StoreWithCastILi1EEEEEviT_T0_T2_T3_T4_T5_)
        .other          _ZN2at6native27unrolled_elementwise_kernelINS0_13BinaryFunctorIiiiZZZNS0_15binary_internal21div_trunc_kernel_cudaERNS_18TensorIteratorBaseEENKUlvE_clEvENKUlvE1_clEvEUliiE_EESt5arrayIPcLm3EELi4E23TrivialOffsetCalculatorILi2EjESD_ILi1EjENS0_6memory12LoadWithCastILi2EEENSG_13StoreWithCastILi1EEEEEviT_T0_T2_T3_T4_T5_,@"STO_CUDA_ENTRY STV_DEFAULT"
_ZN2at6native27unrolled_elementwise_kernelINS0_13BinaryFunctorIiiiZZZNS0_15binary_internal21div_trunc_kernel_cudaERNS_18TensorIteratorBaseEENKUlvE_clEvENKUlvE1_clEvEUliiE_EESt5arrayIPcLm3EELi4E23TrivialOffsetCalculatorILi2EjESD_ILi1EjENS0_6memory12LoadWithCastILi2EEENSG_13StoreWithCastILi1EEEEEviT_T0_T2_T3_T4_T5_:
.text._ZN2at6native27unrolled_elementwise_kernelINS0_13BinaryFunctorIiiiZZZNS0_15binary_internal21div_trunc_kernel_cudaERNS_18TensorIteratorBaseEENKUlvE_clEvENKUlvE1_clEvEUliiE_EESt5arrayIPcLm3EELi4E23TrivialOffsetCalculatorILi2EjESD_ILi1EjENS0_6memory12LoadWithCastILi2EEENSG_13StoreWithCastILi1EEEEEviT_T0_T2_T3_T4_T5_:
        /* <DEDUP_REMOVED lines=33> */
.L_x_16601:
[----:B------:R3:W5:Y:S01]  /*0210*/  LDG.E.U8 R28, desc[UR36][R4.64] ;  /* 0x00000024041c7981 */ /* 0x000762000c1e1100 */
[----:B------:R-:W-:Y:S05]  /*0220*/  BRA `(.L_x_16603) ;  /* 0x0000000c00307947 */ /* 0x000fea0003800000 */
.L_x_16600:
        /* <DEDUP_REMOVED lines=8> */
.L_x_16605:
[----:B------:R1:W5:Y:S01]  /*02b0*/  LDG.E R28, desc[UR36][R4.64] ;  /* 0x00000024041c7981 */ /* 0x000362000c1e1900 */
[----:B------:R-:W-:Y:S05]  /*02c0*/  BRA `(.L_x_16603) ;  /* 0x0000000c00087947 */ /* 0x000fea0003800000 */
.L_x_16604:
[----:B------:R2:W5:Y:S01]  /*02d0*/  LDG.E.S16 R28, desc[UR36][R4.64] ;  /* 0x00000024041c7981 */ /* 0x000562000c1e1700 */
[----:B------:R-:W-:Y:S05]  /*02e0*/  BRA `(.L_x_16603) ;  /* 0x0000000c00007947 */ /* 0x000fea0003800000 */
.L_x_16599:
        /* <DEDUP_REMOVED lines=9> */
.L_x_16607:
[----:B------:R-:W2:Y:S02]  /*0380*/  LDG.E.U16 R4, desc[UR36][R4.64] ;  /* 0x0000002404047981 */ /* 0x000ea4000c1e1500 */
[----:B--2---:R-:W-:-:S06]  /*0390*/  HADD2.F32 R28, -RZ, R4.H0_H0 ;  /* 0x20000004ff1c7230 */ /* 0x004fcc0000004100 */
[----:B------:R-:W0:Y:S01]  /*03a0*/  F2I.FTZ.TRUNC.NTZ R28, R28 ;  /* 0x0000001c001c7305 */ /* 0x000e22000021f100 */
[----:B------:R-:W-:Y:S05]  /*03b0*/  BRA `(.L_x_16603) ;  /* 0x0000000800cc7947 */ /* 0x000fea0003800000 */
.L_x_16606:
        /* <DEDUP_REMOVED lines=9> */
.L_x_16609:
[----:B------:R-:W2:Y:S02]  /*0450*/  LDG.E.U16 R4, desc[UR36][R4.64] ;  /* 0x0000002404047981 */ /* 0x000ea4000c1e1500 */
[----:B--2---:R-:W-:-:S06]  /*0460*/  HADD2.F32 R28, -RZ, R4.H0_H0 ;  /* 0x20000004ff1c7230 */ /* 0x004fcc0000004100 */
[----:B------:R-:W0:Y:S01]  /*0470*/  F2I.FTZ.TRUNC.NTZ R28, R28 ;  /* 0x0000001c001c7305 */ /* 0x000e22000021f100 */
[----:B------:R-:W-:Y:S05]  /*0480*/  BRA `(.L_x_16603) ;  /* 0x0000000800987947 */ /* 0x000fea0003800000 */
.L_x_16608:
[----:B------:R-:W2:Y:S02]  /*0490*/  LDG.E.64 R28, desc[UR36][R4.64] ;  /* 0x00000024041c7981 */ /* 0x000ea4000c1e1b00 */
[----:B--2---:R0:W1:Y:S01]  /*04a0*/  F2I.F64.TRUNC R28, R28 ;  /* 0x0000001c001c7311 */ /* 0x004062000030d100 */
[----:B------:R-:W-:Y:S05]  /*04b0*/  BRA `(.L_x_16603) ;  /* 0x00000008008c7947 */ /* 0x000fea0003800000 */
.L_x_16598:
        /* <DEDUP_REMOVED lines=12> */
.L_x_16612:
[----:B------:R-:W2:Y:S02]  /*0580*/  LDG.E.64 R4, desc[UR36][R4.64] ;  /* 0x0000002404047981 */ /* 0x000ea4000c1e1b00 */
[----:B--2---:R0:W1:Y:S01]  /*0590*/  F2I.F64.TRUNC R28, R4 ;  /* 0x00000004001c7311 */ /* 0x004062000030d100 */
[----:B------:R-:W-:Y:S05]  /*05a0*/  BRA `(.L_x_16603) ;  /* 0x0000000800507947 */ /* 0x000fea0003800000 */
.L_x_16611:
        /* <DEDUP_REMOVED lines=26> */
.L_x_16614:
        /* <DEDUP_REMOVED lines=12> */
[----:B------:R0:W1:Y:S01]  /*0810*/  F2I.FTZ.TRUNC.NTZ R28, R0 ;  /* 0x00000000001c7305 */ /* 0x000062000021f100 */
[----:B------:R-:W-:Y:S05]  /*0820*/  BRA `(.L_x_16603) ;  /* 0x0000000400b07947 */ /* 0x000fea0003800000 */
.L_x_16613:
[----:B------:R-:W2:Y:S02]  /*0830*/  LDG.E.U16 R28, desc[UR36][R4.64] ;  /* 0x00000024041c7981 */ /* 0x000ea4000c1e1500 */
[----:B--2---:R-:W-:-:S06]  /*0840*/  IMAD.U32 R28, R28, 0x10000, RZ ;  /* 0x000100001c1c7824 */ /* 0x004fcc00078e00ff */
[----:B------:R-:W0:Y:S01]  /*0850*/  F2I.FTZ.TRUNC.NTZ R28, R28 ;  /* 0x0000001c001c7305 */ /* 0x000e22000021f100 */
[----:B------:R-:W-:Y:S05]  /*0860*/  BRA `(.L_x_16603) ;  /* 0x0000000400a07947 */ /* 0x000fea0003800000 */
.L_x_16610:
        /* <DEDUP_REMOVED lines=10> */
.L_x_16617:
        /* <DEDUP_REMOVED lines=21> */
.L_x_16621:
[----:B------:R-:W-:Y:S05]  /*0a60*/  BSYNC.RECONVERGENT B1 ;  /* 0x0000000000017941 */ /* 0x000fea0003800200 */
.L_x_16620:
[----:B------:R-:W-:Y:S01]  /*0a70*/  IMAD.SHL.U32 R0, R0, 0x100000, RZ ;  /* 0x0010000000007824 */ /* 0x000fe200078e00ff */
[----:B------:R-:W-:-:S04]  /*0a80*/  LEA R3, R3, 0x3b800000, 0x17 ;  /* 0x3b80000003037811 */ /* 0x000fc800078eb8ff */
[----:B------:R-:W-:-:S07]  /*0a90*/  LOP3.LUT R28, R3, R0, R7, 0xfe, !PT ;  /* 0x00000000031c7212 */ /* 0x000fce00078efe07 */
.L_x_16619:
[----:B------:R-:W-:Y:S05]  /*0aa0*/  BSYNC.RECONVERGENT B0 ;  /* 0x0000000000007941 */ /* 0x000fea0003800200 */
.L_x_16618:
[----:B------:R-:W0:Y:S01]  /*0ab0*/  F2I.FTZ.TRUNC.NTZ R28, R28 ;  /* 0x0000001c001c7305 */ /* 0x000e22000021f100 */
[----:B------:R-:W-:Y:S05]  /*0ac0*/  BRA `(.L_x_16603) ;  /* 0x0000000400087947 */ /* 0x000fea0003800000 */
.L_x_16616:
        /* <DEDUP_REMOVED lines=21> */
.L_x_16625:
[----:B------:R-:W-:Y:S05]  /*0c20*/  BSYNC.RECONVERGENT B1 ;  /* 0x0000000000017941 */ /* 0x000fea0003800200 */
.L_x_16624:
[----:B------:R-:W-:Y:S01]  /*0c30*/  IMAD.SHL.U32 R0, R0, 0x200000, RZ ;  /* 0x0020000000007824 */ /* 0x000fe200078e00ff */
[----:B------:R-:W-:-:S04]  /*0c40*/  LEA R3, R3, 0x37800000, 0x17 ;  /* 0x3780000003037811 */ /* 0x000fc800078eb8ff */
[----:B------:R-:W-:-:S07]  /*0c50*/  LOP3.LUT R28, R3, R0, R7, 0xfe, !PT ;  /* 0x00000000031c7212 */ /* 0x000fce00078efe07 */
.L_x_16623:
[----:B------:R-:W-:Y:S05]  /*0c60*/  BSYNC.RECONVERGENT B0 ;  /* 0x0000000000007941 */ /* 0x000fea0003800200 */
.L_x_16622:
[----:B------:R-:W0:Y:S01]  /*0c70*/  F2I.FTZ.TRUNC.NTZ R28, R28 ;  /* 0x0000001c001c7305 */ /* 0x000e22000021f100 */
[----:B------:R-:W-:Y:S05]  /*0c80*/  BRA `(.L_x_16603) ;  /* 0x0000000000987947 */ /* 0x000fea0003800000 */
.L_x_16615:
[----:B------:R-:W-:-:S09]  /*0c90*/  UISETP.NE.AND UP0, UPT, UR4, 0x1c, UPT ;  /* 0x0000001c0400788c */ /* 0x000fd2000bf05270 */
[----:B------:R-:W-:Y:S05]  /*0ca0*/  BRA.U !UP0, `(.L_x_16626) ;  /* 0x00000001088c7547 */ /* 0x000fea000b800000 */
[----:B------:R-:W-:-:S09]  /*0cb0*/  UISETP.NE.AND UP0, UPT, UR4, 0x1d, UPT ;  /* 0x0000001d0400788c */ /* 0x000fd2000bf05270 */
[----:B------:R-:W-:Y:S05]  /*0cc0*/  BRA.U !UP0, `(.L_x_16627) ;  /* 0x00000001087c7547 */ /* 0x000fea000b800000 */
[----:B------:R-:W-:-:S09]  /*0cd0*/  UISETP.NE.AND UP0, UPT, UR4, 0x2c, UPT ;  /* 0x0000002c0400788c */ /* 0x000fd2000bf05270 */
[----:B------:R-:W-:Y:S05]  /*0ce0*/  BRA.U !UP0, `(.L_x_16628) ;  /* 0x0000000108487547 */ /* 0x000fea000b800000 */
.L_x_16602:
        /* <DEDUP_REMOVED lines=16> */
.L_x_16629:
[----:B------:R-:W-:Y:S01]  /*0df0*/  IMAD.MOV.U32 R28, RZ, RZ, RZ ;  /* 0x000000ffff1c7224 */ /* 0x000fe200078e00ff */
[----:B------:R-:W-:Y:S06]  /*0e00*/  BRA `(.L_x_16603) ;  /* 0x0000000000387947 */ /* 0x000fec0003800000 */
.L_x_16628:
        /* <DEDUP_REMOVED lines=8> */
.L_x_16631:
[----:B------:R-:W-:Y:S05]  /*0e90*/  BSYNC.RECONVERGENT B0 ;  /* 0x0000000000007941 */ /* 0x000fea0003800200 */
.L_x_16630:
[----:B------:R-:W0:Y:S01]  /*0ea0*/  F2I.FTZ.TRUNC.NTZ R28, R28 ;  /* 0x0000001c001c7305 */ /* 0x000e22000021f100 */
[----:B------:R-:W-:Y:S05]  /*0eb0*/  BRA `(.L_x_16603) ;  /* 0x00000000000c7947 */ /* 0x000fea0003800000 */
.L_x_16627:
[----:B------:R0:W5:Y:S01]  /*0ec0*/  LDG.E R28, desc[UR36][R4.64] ;  /* 0x00000024041c7981 */ /* 0x000162000c1e1900 */
[----:B------:R-:W-:Y:S05]  /*0ed0*/  BRA `(.L_x_16603) ;  /* 0x0000000000047947 */ /* 0x000fea0003800000 */
.L_x_16626:
[----:B------:R0:W5:Y:S02]  /*0ee0*/  LDG.E R28, desc[UR36][R4.64] ;  /* 0x00000024041c7981 */ /* 0x000164000c1e1900 */
.L_x_16603:
        /* <DEDUP_REMOVED lines=18> */
.L_x_16635:
[----:B------:R1:W5:Y:S01]  /*1010*/  LDG.E.U8 R24, desc[UR36][R4.64] ;  /* 0x0000002404187981 */ /* 0x000362000c1e1100 */
[----:B------:R-:W-:Y:S05]  /*1020*/  BRA `(.L_x_16637) ;  /* 0x0000000c00307947 */ /* 0x000fea0003800000 */
.L_x_16634:
        /* <DEDUP_REMOVED lines=8> */
.L_x_16639:
[----:B------:R3:W5:Y:S01]  /*10b0*/  LDG.E R24, desc[UR36][R4.64] ;  /* 0x0000002404187981 */ /* 0x000762000c1e1900 */
[----:B------:R-:W-:Y:S05]  /*10c0*/  BRA `(.L_x_16637) ;  /* 0x0000000c00087947 */ /* 0x000fea0003800000 */
.L_x_16638:
[----:B------:R2:W5:Y:S01]  /*10d0*/  LDG.E.S16 R24, desc[UR36][R4.64] ;  /* 0x0000002404187981 */ /* 0x000562000c1e1700 */
[----:B------:R-:W-:Y:S05]  /*10e0*/  BRA `(.L_x_16637) ;  /* 0x0000000c00007947 */ /* 0x000fea0003800000 */
.L_x_16633:
        /* <DEDUP_REMOVED lines=9> */
.L_x_16641:
[----:B------:R-:W2:Y:S02]  /*1180*/  LDG.E.U16 R4, desc[UR36][R4.64] ;  /* 0x0000002404047981 */ /* 0x000ea4000c1e1500 */
[----:B--2---:R-:W-:-:S06]  /*1190*/  HADD2.F32 R24, -RZ, R4.H0_H0 ;  /* 0x20000004ff187230 */ /* 0x004fcc0000004100 */
[----:B------:R-:W0:Y:S01]  /*11a0*/  F2I.FTZ.TRUNC.NTZ R24, R24 ;  /* 0x0000001800187305 */ /* 0x000e22000021f100 */
[----:B------:R-:W-:Y:S05]  /*11b0*/  BRA `(.L_x_16637) ;  /* 0x0000000800cc7947 */ /* 0x000fea0003800000 */
.L_x_16640:
        /* <DEDUP_REMOVED lines=9> */
.L_x_16643:
[----:B------:R-:W2:Y:S02]  /*1250*/  LDG.E.U16 R4, desc[UR36][R4.64] ;  /* 0x0000002404047981 */ /* 0x000ea4000c1e1500 */
[----:B--2---:R-:W-:-:S06]  /*1260*/  HADD2.F32 R24, -RZ, R4.H0_H0 ;  /* 0x20000004ff187230 */ /* 0x004fcc0000004100 */
[----:B------:R-:W0:Y:S01]  /*1270*/  F2I.FTZ.TRUNC.NTZ R24, R24 ;  /* 0x0000001800187305 */ /* 0x000e22000021f100 */
[----:B------:R-:W-:Y:S05]  /*1280*/  BRA `(.L_x_16637) ;  /* 0x0000000800987947 */ /* 0x000fea0003800000 */
.L_x_16642:
[----:B------:R-:W2:Y:S02]  /*1290*/  LDG.E.64 R24, desc[UR36][R4.64] ;  /* 0x0000002404187981 */ /* 0x000ea4000c1e1b00 */
[----:B--2---:R0:W1:Y:S01]  /*12a0*/  F2I.F64.TRUNC R24, R24 ;  /* 0x0000001800187311 */ /* 0x004062000030d100 */
[----:B------:R-:W-:Y:S05]  /*12b0*/  BRA `(.L_x_16637) ;  /* 0x00000008008c7947 */ /* 0x000fea0003800000 */
.L_x_16632:
        /* <DEDUP_REMOVED lines=12> */
.L_x_16646:
[----:B------:R-:W2:Y:S02]  /*1380*/  LDG.E.64 R4, desc[UR36][R4.64] ;  /* 0x0000002404047981 */ /* 0x000ea4000c1e1b00 */
[----:B--2---:R0:W1:Y:S01]  /*1390*/  F2I.F64.TRUNC R24, R4 ;  /* 0x0000000400187311 */ /* 0x004062000030d100 */
[----:B------:R-:W-:Y:S05]  /*13a0*/  BRA `(.L_x_16637) ;  /* 0x0000000800507947 */ /* 0x000fea0003800000 */
.L_x_16645:
        /* <DEDUP_REMOVED lines=26> */
.L_x_16648:
        /* <DEDUP_REMOVED lines=14> */
.L_x_16647:
[----:B------:R-:W2:Y:S02]  /*1630*/  LDG.E.U16 R24, desc[UR36][R4.64] ;  /* 0x0000002404187981 */ /* 0x000ea4000c1e1500 */
[----:B--2---:R-:W-:-:S06]  /*1640*/  IMAD.U32 R24, R24, 0x10000, RZ ;  /* 0x0001000018187824 */ /* 0x004fcc00078e00ff */
[----:B------:R-:W0:Y:S01]  /*1650*/  F2I.FTZ.TRUNC.NTZ R24, R24 ;  /* 0x0000001800187305 */ /* 0x000e22000021f100 */
[----:B------:R-:W-:Y:S05]  /*1660*/  BRA `(.L_x_16637) ;  /* 0x0000000400a07947 */ /* 0x000fea0003800000 */
.L_x_16644:
        /* <DEDUP_REMOVED lines=10> */
.L_x_16651:
        /* <DEDUP_REMOVED lines=21> */
.L_x_16655:
[----:B------:R-:W-:Y:S05]  /*1860*/  BSYNC.RECONVERGENT B1 ;  /* 0x0000000000017941 */ /* 0x000fea0003800200 */
.L_x_16654:
[----:B------:R-:W-:Y:S01]  /*1870*/  IMAD.SHL.U32 R0, R0, 0x100000, RZ ;  /* 0x0010000000007824 */ /* 0x000fe200078e00ff */
[----:B------:R-:W-:-:S04]  /*1880*/  LEA R3, R3, 0x3b800000, 0x17 ;  /* 0x3b80000003037811 */ /* 0x000fc800078eb8ff */
[----:B------:R-:W-:-:S07]  /*1890*/  LOP3.LUT R24, R3, R0, R7, 0xfe, !PT ;  /* 0x0000000003187212 */ /* 0x000fce00078efe07 */
.L_x_16653:
[----:B------:R-:W-:Y:S05]  /*18a0*/  BSYNC.RECONVERGENT B0 ;  /* 0x0000000000007941 */ /* 0x000fea0003800200 */
.L_x_16652:
[----:B------:R-:W0:Y:S01]  /*18b0*/  F2I.FTZ.TRUNC.NTZ R24, R24 ;  /* 0x0000001800187305 */ /* 0x000e22000021f100 */
[----:B------:R-:W-:Y:S05]  /*18c0*/  BRA `(.L_x_16637) ;  /* 0x0000000400087947 */ /* 0x000fea0003800000 */
.L_x_16650:
        /* <DEDUP_REMOVED lines=21> */
.L_x_16659:
[----:B------:R-:W-:Y:S05]  /*1a20*/  BSYNC.RECONVERGENT B1 ;  /* 0x0000000000017941 */ /* 0x000fea0003800200 */
.L_x_16658:
[----:B------:R-:W-:Y:S01]  /*1a30*/  IMAD.SHL.U32 R0, R0, 0x200000, RZ ;  /* 0x0020000000007824 */ /* 0x000fe200078e00ff */
[----:B------:R-:W-:-:S04]  /*1a40*/  LEA R3, R3, 0x37800000, 0x17 ;  /* 0x3780000003037811 */ /* 0x000fc800078eb8ff */
[----:B------:R-:W-:-:S07]  /*1a50*/  LOP3.LUT R24, R3, R0, R7, 0xfe, !PT ;  /* 0x0000000003187212 */ /* 0x000fce00078efe07 */
.L_x_16657:
[----:B------:R-:W-:Y:S05]  /*1a60*/  BSYNC.RECONVERGENT B0 ;  /* 0x0000000000007941 */ /* 0x000fea0003800200 */
.L_x_16656:
[----:B------:R-:W0:Y:S01]  /*1a70*/  F2I.FTZ.TRUNC.NTZ R24, R24 ;  /* 0x0000001800187305 */ /* 0x000e22000021f100 */
[----:B------:R-:W-:Y:S05]  /*1a80*/  BRA `(.L_x_16637) ;  /* 0x0000000000987947 */ /* 0x000fea0003800000 */
.L_x_16649:
[----:B------:R-:W-:-:S09]  /*1a90*/  UISETP.NE.AND UP0, UPT, UR4, 0x1c, UPT ;  /* 0x0000001c0400788c */ /* 0x000fd2000bf05270 */
[----:B------:R-:W-:Y:S05]  /*1aa0*/  BRA.U !UP0, `(.L_x_16660) ;  /* 0x00000001088c7547 */ /* 0x000fea000b800000 */
[----:B------:R-:W-:-:S09]  /*1ab0*/  UISETP.NE.AND UP0, UPT, UR4, 0x1d, UPT ;  /* 0x0000001d0400788c */ /* 0x000fd2000bf05270 */
[----:B------:R-:W-:Y:S05]  /*1ac0*/  BRA.U !UP0, `(.L_x_16661) ;  /* 0x00000001087c7547 */ /* 0x000fea000b800000 */
[----:B------:R-:W-:-:S09]  /*1ad0*/  UISETP.NE.AND UP0, UPT, UR4, 0x2c, UPT ;  /* 0x0000002c0400788c */ /* 0x000fd2000bf05270 */
[----:B------:R-:W-:Y:S05]  /*1ae0*/  BRA.U !UP0, `(.L_x_16662) ;  /* 0x0000000108487547 */ /* 0x000fea000b800000 */
.L_x_16636:
        /* <DEDUP_REMOVED lines=16> */
.L_x_16663:
[----:B------:R-:W-:Y:S01]  /*1bf0*/  IMAD.MOV.U32 R24, RZ, RZ, RZ ;  /* 0x000000ffff187224 */ /* 0x000fe200078e00ff */
[----:B------:R-:W-:Y:S06]  /*1c00*/  BRA `(.L_x_16637) ;  /* 0x0000000000387947 */ /* 0x000fec0003800000 */
.L_x_16662:
        /* <DEDUP_REMOVED lines=8> */
.L_x_16665:
[----:B------:R-:W-:Y:S05]  /*1c90*/  BSYNC.RECONVERGENT B0 ;  /* 0x0000000000007941 */ /* 0x000fea0003800200 */
.L_x_16664:
[----:B------:R-:W0:Y:S01]  /*1ca0*/  F2I.FTZ.TRUNC.NTZ R24, R24 ;  /* 0x0000001800187305 */ /* 0x000e22000021f100 */
[----:B------:R-:W-:Y:S05]  /*1cb0*/  BRA `(.L_x_16637) ;  /* 0x00000000000c7947 */ /* 0x000fea0003800000 */
.L_x_16661:
[----:B------:R0:W5:Y:S01]  /*1cc0*/  LDG.E R24, desc[UR36][R4.64] ;  /* 0x0000002404187981 */ /* 0x000162000c1e1900 */
[----:B------:R-:W-:Y:S05]  /*1cd0*/  BRA `(.L_x_16637) ;  /* 0x0000000000047947 */ /* 0x000fea0003800000 */
.L_x_16660:
[----:B------:R0:W5:Y:S02]  /*1ce0*/  LDG.E R24, desc[UR36][R4.64] ;  /* 0x0000002404187981 */ /* 0x000164000c1e1900 */
.L_x_16637:
[----:B------:R-:W-:-:S07]  /*1cf0*/  VIADD R17, R23, 0x80 ;  /* 0x0000008017117836 */ /* 0x000fce0000000000 */
.L_x_16597:
[----:B------:R-:W-:Y:S05]  /*1d00*/  BSYNC.RECONVERGENT B6 ;  /* 0x0000000000067941 */ /* 0x000fea0003800200 */
.L_x_16596:
[----:B------:R-:W-:Y:S01]  /*1d10*/  ISETP.GE.AND P0, PT, R17, R16, PT ;  /* 0x000000101100720c */ /* 0x000fe20003f06270 */
[----:B------:R-:W-:Y:S01]  /*1d20*/  BSSY.RECONVERGENT B6, `(.L_x_16666) ;  /* 0x00001c6000067945 */ /* 0x000fe20003800200 */
[----:B------:R-:W-:Y:S02]  /*1d30*/  IMAD.MOV.U32 R29, RZ, RZ, RZ ;  /* 0x000000ffff1d7224 */ /* 0x000fe400078e00ff */
[----:B------:R-:W-:-:S09]  /*1d40*/  IMAD.MOV.U32 R18, RZ, RZ, RZ ;  /* 0x000000ffff127224 */ /* 0x000fd200078e00ff */
[----:B------:R-:W-:Y:S05]  /*1d50*/  @P0 BRA `(.L_x_16667) ;  /* 0x0000001c00080947 */ /* 0x000fea0003800000 */
[----:B01234-:R-:W0:Y:S01]  /*1d60*/  LDC.64 R4, c[0x0][0x390] ;  /* 0x0000e400ff047b82 */ /* 0x01fe220000000a00 */
        /* <DEDUP_REMOVED lines=18> */
.L_x_16671:
[----:B------:R0:W5:Y:S01]  /*1e90*/  LDG.E.U8 R29, desc[UR36][R4.64] ;  /* 0x00000024041d7981 */ /* 0x000162000c1e1100 */
[----:B------:R-:W-:Y:S05]  /*1ea0*/  BRA `(.L_x_16673) ;  /* 0x0000000c00307947 */ /* 0x000fea0003800000 */
.L_x_16670:
        /* <DEDUP_REMOVED lines=8> */
.L_x_16675:
[----:B------:R0:W5:Y:S01]  /*1f30*/  LDG.E R29, desc[UR36][R4.64] ;  /* 0x00000024041d7981 */ /* 0x000162000c1e1900 */
[----:B------:R-:W-:Y:S05]  /*1f40*/  BRA `(.L_x_16673) ;  /* 0x0000000c00087947 */ /* 0x000fea0003800000 */
.L_x_16674:
[----:B------:R0:W5:Y:S01]  /*1f50*/  LDG.E.S16 R29, desc[UR36][R4.64] ;  /* 0x00000024041d7981 */ /* 0x000162000c1e1700 */
[----:B------:R-:W-:Y:S05]  /*1f60*/  BRA `(.L_x_16673) ;  /* 0x0000000c00007947 */ /* 0x000fea0003800000 */
.L_x_16669:
        /* <DEDUP_REMOVED lines=9> */
.L_x_16677:
[----:B------:R-:W2:Y:S02]  /*2000*/  LDG.E.U16 R4, desc[UR36][R4.64] ;  /* 0x0000002404047981 */ /* 0x000ea4000c1e1500 */
[----:B--2---:R-:W-:-:S06]  /*2010*/  HADD2.F32 R29, -RZ, R4.H0_H0 ;  /* 0x20000004ff1d7230 */ /* 0x004fcc0000004100 */
[----:B------:R-:W0:Y:S01]  /*2020*/  F2I.FTZ.TRUNC.NTZ R29, R29 ;  /* 0x0000001d001d7305 */ /* 0x000e22000021f100 */
[----:B------:R-:W-:Y:S05]  /*2030*/  BRA `(.L_x_16673) ;  /* 0x0000000800cc7947 */ /* 0x000fea0003800000 */
.L_x_16676:
        /* <DEDUP_REMOVED lines=9> */
.L_x_16679:
[----:B------:R-:W2:Y:S02]  /*20d0*/  LDG.E.U16 R4, desc[UR36][R4.64] ;  /* 0x0000002404047981 */ /* 0x000ea4000c1e1500 */
[----:B--2---:R-:W-:-:S06]  /*20e0*/  HADD2.F32 R29, -RZ, R4.H0_H0 ;  /* 0x20000004ff1d7230 */ /* 0x004fcc0000004100 */
[----:B------:R-:W0:Y:S01]  /*20f0*/  F2I.FTZ.TRUNC.NTZ R29, R29 ;  /* 0x0000001d001d7305 */ /* 0x000e22000021f100 */
[----:B------:R-:W-:Y:S05]  /*2100*/  BRA `(.L_x_16673) ;  /* 0x0000000800987947 */ /* 0x000fea0003800000 */
.L_x_16678:
[----:B------:R-:W2:Y:S02]  /*2110*/  LDG.E.64 R4, desc[UR36][R4.64] ;  /* 0x0000002404047981 */ /* 0x000ea4000c1e1b00 */
[----:B--2---:R0:W1:Y:S01]  /*2120*/  F2I.F64.TRUNC R29, R4 ;  /* 0x00000004001d7311 */ /* 0x004062000030d100 */
[----:B------:R-:W-:Y:S05]  /*2130*/  BRA `(.L_x_16673) ;  /* 0x00000008008c7947 */ /* 0x000fea0003800000 */
.L_x_16668:
        /* <DEDUP_REMOVED lines=12> */
.L_x_16682:
[----:B------:R-:W2:Y:S02]  /*2200*/  LDG.E.64 R4, desc[UR36][R4.64] ;  /* 0x0000002404047981 */ /* 0x000ea4000c1e1b00 */
[----:B--2---:R0:W1:Y:S01]  /*2210*/  F2I.F64.TRUNC R29, R4 ;  /* 0x00000004001d7311 */ /* 0x004062000030d100 */
[----:B------:R-:W-:Y:S05]  /*2220*/  BRA `(.L_x_16673) ;  /* 0x0000000800507947 */ /* 0x000fea0003800000 */
.L_x_16681:
        /* <DEDUP_REMOVED lines=26> */
.L_x_16684:
        /* <DEDUP_REMOVED lines=12> */
[----:B------:R3:W4:Y:S01]  /*2490*/  F2I.FTZ.TRUNC.NTZ R29, R0 ;  /* 0x00000000001d7305 */ /* 0x000722000021f100 */
[----:B------:R-:W-:Y:S05]  /*24a0*/  BRA `(.L_x_16673) ;  /* 0x0000000400b07947 */ /* 0x000fea0003800000 */
.L_x_16683:
[----:B------:R-:W2:Y:S02]  /*24b0*/  LDG.E.U16 R29, desc[UR36][R4.64] ;  /* 0x00000024041d7981 */ /* 0x000ea4000c1e1500 */
[----:B--2---:R-:W-:-:S06]  /*24c0*/  IMAD.U32 R29, R29, 0x10000, RZ ;  /* 0x000100001d1d7824 */ /* 0x004fcc00078e00ff */
[----:B------:R-:W2:Y:S01]  /*24d0*/  F2I.FTZ.TRUNC.NTZ R29, R29 ;  /* 0x0000001d001d7305 */ /* 0x000ea2000021f100 */
[----:B------:R-:W-:Y:S05]  /*24e0*/  BRA `(.L_x_16673) ;  /* 0x0000000400a07947 */ /* 0x000fea0003800000 */
.L_x_16680:
        /* <DEDUP_REMOVED lines=10> */
.L_x_16687:
        /* <DEDUP_REMOVED lines=21> */
.L_x_16691:
[----:B------:R-:W-:Y:S05]  /*26e0*/  BSYNC.RECONVERGENT B1 ;  /* 0x0000000000017941 */ /* 0x000fea0003800200 */
.L_x_16690:
[----:B------:R-:W-:Y:S01]  /*26f0*/  IMAD.SHL.U32 R0, R0, 0x100000, RZ ;  /* 0x0010000000007824 */ /* 0x000fe200078e00ff */
[----:B------:R-:W-:-:S04]  /*2700*/  LEA R3, R3, 0x3b800000, 0x17 ;  /* 0x3b80000003037811 */ /* 0x000fc800078eb8ff */
[----:B------:R-:W-:-:S07]  /*2710*/  LOP3.LUT R29, R3, R0, R29, 0xfe, !PT ;  /* 0x00000000031d7212 */ /* 0x000fce00078efe1d */
.L_x_16689:
[----:B------:R-:W-:Y:S05]  /*2720*/  BSYNC.RECONVERGENT B0 ;  /* 0x0000000000007941 */ /* 0x000fea0003800200 */
.L_x_16688:
[----:B------:R-:W0:Y:S01]  /*2730*/  F2I.FTZ.TRUNC.NTZ R29, R29 ;  /* 0x0000001d001d7305 */ /* 0x000e22000021f100 */
[----:B------:R-:W-:Y:S05]  /*2740*/  BRA `(.L_x_16673) ;  /* 0x0000000400087947 */ /* 0x000fea0003800000 */
.L_x_16686:
        /* <DEDUP_REMOVED lines=21> */
.L_x_16695:
[----:B------:R-:W-:Y:S05]  /*28a0*/  BSYNC.RECONVERGENT B1 ;  /* 0x0000000000017941 */ /* 0x000fea0003800200 */
.L_x_16694:
[----:B------:R-:W-:Y:S01]  /*28b0*/  IMAD.SHL.U32 R0, R0, 0x200000, RZ ;  /* 0x0020000000007824 */ /* 0x000fe200078e00ff */
[----:B------:R-:W-:-:S04]  /*28c0*/  LEA R3, R3, 0x37800000, 0x17 ;  /* 0x3780000003037811 */ /* 0x000fc800078eb8ff */
[----:B------:R-:W-:-:S07]  /*28d0*/  LOP3.LUT R29, R3, R0, R29, 0xfe, !PT ;  /* 0x00000000031d7212 */ /* 0x000fce00078efe1d */
.L_x_16693:
[----:B------:R-:W-:Y:S05]  /*28e0*/  BSYNC.RECONVERGENT B0 ;  /* 0x0000000000007941 */ /* 0x000fea0003800200 */
.L_x_16692:
[----:B------:R-:W0:Y:S01]  /*28f0*/  F2I.FTZ.TRUNC.NTZ R29, R29 ;  /* 0x0000001d001d7305 */ /* 0x000e22000021f100 */
[----:B------:R-:W-:Y:S05]  /*2900*/  BRA `(.L_x_16673) ;  /* 0x0000000000987947 */ /* 0x000fea0003800000 */
.L_x_16685:
        /* <DEDUP_REMOVED lines=14> */
.L_x_16699:
[----:B------:R-:W-:Y:S05]  /*29f0*/  BSYNC.RECONVERGENT B0 ;  /* 0x0000000000007941 */ /* 0x000fea0003800200 */
.L_x_16698:
[----:B------:R-:W0:Y:S01]  /*2a00*/  F2I.FTZ.TRUNC.NTZ R29, R29 ;  /* 0x0000001d001d7305 */ /* 0x000e22000021f100 */
[----:B------:R-:W-:Y:S05]  /*2a10*/  BRA `(.L_x_16673) ;  /* 0x0000000000547947 */ /* 0x000fea0003800000 */
.L_x_16672:
        /* <DEDUP_REMOVED lines=16> */
.L_x_16700:
[----:B------:R-:W-:Y:S01]  /*2b20*/  IMAD.MOV.U32 R29, RZ, RZ, RZ ;  /* 0x000000ffff1d7224 */ /* 0x000fe200078e00ff */
[----:B------:R-:W-:Y:S06]  /*2b30*/  BRA `(.L_x_16673) ;  /* 0x00000000000c7947 */ /* 0x000fec0003800000 */
.L_x_16697:
[----:B------:R0:W5:Y:S01]  /*2b40*/  LDG.E R29, desc[UR36][R4.64] ;  /* 0x00000024041d7981 */ /* 0x000162000c1e1900 */
[----:B------:R-:W-:Y:S05]  /*2b50*/  BRA `(.L_x_16673) ;  /* 0x0000000000047947 */ /* 0x000fea0003800000 */
.L_x_16696:
[----:B------:R0:W5:Y:S02]  /*2b60*/  LDG.E R29, desc[UR36][R4.64] ;  /* 0x00000024041d7981 */ /* 0x000164000c1e1900 */
.L_x_16673:
        /* <DEDUP_REMOVED lines=18> */
.L_x_16704:
[----:B------:R0:W5:Y:S01]  /*2c90*/  LDG.E.U8 R18, desc[UR36][R4.64] ;  /* 0x0000002404127981 */ /* 0x000162000c1e1100 */
[----:B------:R-:W-:Y:S05]  /*2ca0*/  BRA `(.L_x_16706) ;  /* 0x0000000c00307947 */ /* 0x000fea0003800000 */
.L_x_16703:
        /* <DEDUP_REMOVED lines=8> */
.L_x_16708:
[----:B------:R0:W5:Y:S01]  /*2d30*/  LDG.E R18, desc[UR36][R4.64] ;  /* 0x0000002404127981 */ /* 0x000162000c1e1900 */
[----:B------:R-:W-:Y:S05]  /*2d40*/  BRA `(.L_x_16706) ;  /* 0x0000000c00087947 */ /* 0x000fea0003800000 */
.L_x_16707:
[----:B------:R0:W5:Y:S01]  /*2d50*/  LDG.E.S16 R18, desc[UR36][R4.64] ;  /* 0x0000002404127981 */ /* 0x000162000c1e1700 */
[----:B------:R-:W-:Y:S05]  /*2d60*/  BRA `(.L_x_16706) ;  /* 0x0000000c00007947 */ /* 0x000fea0003800000 */
.L_x_16702:
[----:B------:R-:W-:-:S09]  /*2d70*/  UISETP.GT.AND UP0, UPT, UR4, 0x6, UPT ;  /* 0x000000060400788c */ /* 0x000fd2000bf04270 */
[----:B------:R-:W-:Y:S05]  /*2d80*/  BRA.U UP0, `(.L_x_16709) ;  /* 0x00000001002c7547 */ /* 0x000fea000b800000 */
[----:B------:R-:W-:-:S09]  /*2d90*/  UISETP.NE.AND UP0, UPT, UR4, 0x5, UPT ;  /* 0x000000050400788c */ /* 0x000fd2000bf05270 */
[----:B------:R-:W-:Y:S05]  /*2da0*/  BRA.U !UP0, `(.L_x_16710) ;  /* 0x0000000108147547 */ /* 0x000fea000b800000 */
[----:B------:R-:W-:-:S09]  /*2db0*/  UISETP.NE.AND UP0, UPT, UR4, 0x6, UPT ;  /* 0x000000060400788c */ /* 0x000fd2000bf05270 */
[----:B------:R-:W-:Y:S05]  /*2dc0*/  BRA.U UP0, `(.L_x_16705) ;  /* 0x0000000900947547 */ /* 0x000fea000b800000 */
[----:B------:R-:W3:Y:S02]  /*2dd0*/  LDG.E R4, desc[UR36][R4.64] ;  /* 0x0000002404047981 */ /* 0x000ee4000c1e1900 */
[----:B---3--:R0:W3:Y:S01]  /*2de0*/  F2I.FTZ.TRUNC.NTZ R18, R4 ;  /* 0x0000000400127305 */ /* 0x0080e2000021f100 */
[----:B------:R-:W-:Y:S05]  /*2df0*/  BRA `(.L_x_16706) ;  /* 0x0000000800dc7947 */ /* 0x000fea0003800000 */
.L_x_16710:
[----:B------:R-:W3:Y:S02]  /*2e00*/  LDG.E.U16 R4, desc[UR36][R4.64] ;  /* 0x0000002404047981 */ /* 0x000ee4000c1e1500 */
[----:B---3--:R-:W-:-:S06]  /*2e10*/  HADD2.F32 R18, -RZ, R4.H0_H0 ;  /* 0x20000004ff127230 */ /* 0x008fcc0000004100 */
[----:B------:R-:W0:Y:S01]  /*2e20*/  F2I.FTZ.TRUNC.NTZ R18, R18 ;  /* 0x0000001200127305 */ /* 0x000e22000021f100 */
[----:B------:R-:W-:Y:S05]  /*2e30*/  BRA `(.L_x_16706) ;  /* 0x0000000800cc7947 */ /* 0x000fea0003800000 */
.L_x_16709:
[----:B------:R-:W-:-:S09]  /*2e40*/  UISETP.NE.AND UP0, UPT, UR4, 0x7, UPT ;  /* 0x000000070400788c */ /* 0x000fd2000bf05270 */
[----:B------:R-:W-:Y:S05]  /*2e50*/  BRA.U !UP0, `(.L_x_16711) ;  /* 0x00000001082c7547 */ /* 0x000fea000b800000 */
[----:B------:R-:W-:-:S09]  /*2e60*/  UISETP.NE.AND UP0, UPT, UR4, 0x8, UPT ;  /* 0x000000080400788c */ /* 0x000fd2000bf05270 */
[----:B------:R-:W-:Y:S05]  /*2e70*/  BRA.U !UP0, `(.L_x_16712) ;  /* 0x0000000108147547 */ /* 0x000fea000b800000 */
[----:B------:R-:W-:-:S09]  /*2e80*/  UISETP.NE.AND UP0, UPT, UR4, 0x9, UPT ;  /* 0x000000090400788c */ /* 0x000fd2000bf05270 */
[----:B------:R-:W-:Y:S05]  /*2e90*/  BRA.U UP0, `(.L_x_16705) ;  /* 0x0000000900607547 */ /* 0x000fea000b800000 */
[----:B------:R-:W3:Y:S02]  /*2ea0*/  LDG.E R4, desc[UR36][R4.64] ;  /* 0x0000002404047981 */ /* 0x000ee4000c1e1900 */
[----:B---3--:R0:W3:Y:S01]  /*2eb0*/  F2I.FTZ.TRUNC.NTZ R18, R4 ;  /* 0x0000000400127305 */ /* 0x0080e2000021f100 */
[----:B------:R-:W-:Y:S05]  /*2ec0*/  BRA `(.L_x_16706) ;  /* 0x0000000800a87947 */ /* 0x000fea0003800000 */
.L_x_16712:
[----:B------:R-:W3:Y:S02]  /*2ed0*/  LDG.E.U16 R4, desc[UR36][R4.64] ;  /* 0x0000002404047981 */ /* 0x000ee4000c1e1500 */
[----:B---3--:R-:W-:-:S06]  /*2ee0*/  HADD2.F32 R18, -RZ, R4.H0_H0 ;  /* 0x20000004ff127230 */ /* 0x008fcc0000004100 */
[----:B------:R-:W0:Y:S01]  /*2ef0*/  F2I.FTZ.TRUNC.NTZ R18, R18 ;  /* 0x0000001200127305 */ /* 0x000e22000021f100 */
[----:B------:R-:W-:Y:S05]  /*2f00*/  BRA `(.L_x_16706) ;  /* 0x0000000800987947 */ /* 0x000fea0003800000 */
.L_x_16711:
[----:B------:R-:W3:Y:S02]  /*2f10*/  LDG.E.64 R18, desc[UR36][R4.64] ;  /* 0x0000002404127981 */ /* 0x000ee4000c1e1b00 */
[----:B---3--:R0:W3:Y:S01]  /*2f20*/  F2I.F64.TRUNC R18, R18 ;  /* 0x0000001200127311 */ /* 0x0080e2000030d100 */
[----:B------:R-:W-:Y:S05]  /*2f30*/  BRA `(.L_x_16706) ;  /* 0x00000008008c7947 */ /* 0x000fea0003800000 */
.L_x_16701:
        /* <DEDUP_REMOVED lines=12> */
.L_x_16715:
[----:B------:R-:W3:Y:S02]  /*3000*/  LDG.E.64 R4, desc[UR36][R4.64] ;  /* 0x0000002404047981 */ /* 0x000ee4000c1e1b00 */
[----:B---3--:R0:W3:Y:S01]  /*3010*/  F2I.F64.TRUNC R18, R4 ;  /* 0x0000000400127311 */ /* 0x0080e2000030d100 */
[----:B------:R-:W-:Y:S05]  /*3020*/  BRA `(.L_x_16706) ;  /* 0x0000000800507947 */ /* 0x000fea0003800000 */
.L_x_16714:
        /* <DEDUP_REMOVED lines=24> */
[----:B------:R0:W3:Y:S01]  /*31b0*/  F2I.FTZ.TRUNC.NTZ R18, R3 ;  /* 0x0000000300127305 */ /* 0x0000e2000021f100 */
[----:B------:R-:W-:Y:S05]  /*31c0*/  BRA `(.L_x_16706) ;  /* 0x0000000400e87947 */ /* 0x000fea0003800000 */
.L_x_16717:
        /* <DEDUP_REMOVED lines=12> */
[----:B------:R0:W3:Y:S01]  /*3290*/  F2I.FTZ.TRUNC.NTZ R18, R0 ;  /* 0x0000000000127305 */ /* 0x0000e2000021f100 */
[----:B------:R-:W-:Y:S05]  /*32a0*/  BRA `(.L_x_16706) ;  /* 0x0000000400b07947 */ /* 0x000fea0003800000 */
.L_x_16716:
[----:B------:R-:W3:Y:S02]  /*32b0*/  LDG.E.U16 R18, desc[UR36][R4.64] ;  /* 0x0000002404127981 */ /* 0x000ee4000c1e1500 */
[----:B---3--:R-:W-:-:S06]  /*32c0*/  IMAD.U32 R18, R18, 0x10000, RZ ;  /* 0x0001000012127824 */ /* 0x008fcc00078e00ff */
[----:B------:R-:W0:Y:S01]  /*32d0*/  F2I.FTZ.TRUNC.NTZ R18, R18 ;  /* 0x0000001200127305 */ /* 0x000e22000021f100 */
[----:B------:R-:W-:Y:S05]  /*32e0*/  BRA `(.L_x_16706) ;  /* 0x0000000400a07947 */ /* 0x000fea0003800000 */
.L_x_16713:
        /* <DEDUP_REMOVED lines=10> */
.L_x_16720:
        /* <DEDUP_REMOVED lines=21> */
.L_x_16724:
[----:B------:R-:W-:Y:S05]  /*34e0*/  BSYNC.RECONVERGENT B1 ;  /* 0x0000000000017941 */ /* 0x000fea0003800200 */
.L_x_16723:
[----:B------:R-:W-:Y:S01]  /*34f0*/  IMAD.SHL.U32 R0, R0, 0x100000, RZ ;  /* 0x0010000000007824 */ /* 0x000fe200078e00ff */
[----:B------:R-:W-:-:S04]  /*3500*/  LEA R3, R3, 0x3b800000, 0x17 ;  /* 0x3b80000003037811 */ /* 0x000fc800078eb8ff */
[----:B------:R-:W-:-:S07]  /*3510*/  LOP3.LUT R18, R3, R0, R7, 0xfe, !PT ;  /* 0x0000000003127212 */ /* 0x000fce00078efe07 */
.L_x_16722:
[----:B------:R-:W-:Y:S05]  /*3520*/  BSYNC.RECONVERGENT B0 ;  /* 0x0000000000007941 */ /* 0x000fea0003800200 */
.L_x_16721:
[----:B------:R-:W3:Y:S01]  /*3530*/  F2I.FTZ.TRUNC.NTZ R18, R18 ;  /* 0x0000001200127305 */ /* 0x000ee2000021f100 */
[----:B------:R-:W-:Y:S05]  /*3540*/  BRA `(.L_x_16706) ;  /* 0x0000000400087947 */ /* 0x000fea0003800000 */
.L_x_16719:
        /* <DEDUP_REMOVED lines=21> */
.L_x_16728:
[----:B------:R-:W-:Y:S05]  /*36a0*/  BSYNC.RECONVERGENT B1 ;  /* 0x0000000000017941 */ /* 0x000fea0003800200 */
.L_x_16727:
[----:B------:R-:W-:Y:S01]  /*36b0*/  IMAD.SHL.U32 R0, R0, 0x200000, RZ ;  /* 0x0020000000007824 */ /* 0x000fe200078e00ff */
[----:B------:R-:W-:-:S04]  /*36c0*/  LEA R3, R3, 0x37800000, 0x17 ;  /* 0x3780000003037811 */ /* 0x000fc800078eb8ff */
[----:B------:R-:W-:-:S07]  /*36d0*/  LOP3.LUT R18, R3, R0, R7, 0xfe, !PT ;  /* 0x0000000003127212 */ /* 0x000fce00078efe07 */
.L_x_16726:
[----:B------:R-:W-:Y:S05]  /*36e0*/  BSYNC.RECONVERGENT B0 ;  /* 0x0000000000007941 */ /* 0x000fea0003800200 */
.L_x_16725:
[----:B------:R-:W0:Y:S01]  /*36f0*/  F2I.FTZ.TRUNC.NTZ R18, R18 ;  /* 0x0000001200127305 */ /* 0x000e22000021f100 */
[----:B------:R-:W-:Y:S05]  /*3700*/  BRA `(.L_x_16706) ;  /* 0x0000000000987947 */ /* 0x000fea0003800000 */
.L_x_16718:
        /* <DEDUP_REMOVED lines=14> */
.L_x_16732:
[----:B------:R-:W-:Y:S05]  /*37f0*/  BSYNC.RECONVERGENT B0 ;  /* 0x0000000000007941 */ /* 0x000fea0003800200 */
.L_x_16731:
[----:B------:R-:W0:Y:S01]  /*3800*/  F2I.FTZ.TRUNC.NTZ R18, R18 ;  /* 0x0000001200127305 */ /* 0x000e22000021f100 */
[----:B------:R-:W-:Y:S05]  /*3810*/  BRA `(.L_x_16706) ;  /* 0x0000000000547947 */ /* 0x000fea0003800000 */
.L_x_16705:
        /* <DEDUP_REMOVED lines=16> */
.L_x_16733:
[----:B------:R-:W-:Y:S01]  /*3920*/  IMAD.MOV.U32 R18, RZ, RZ, RZ ;  /* 0x000000ffff127224 */ /* 0x000fe200078e00ff */
[----:B------:R-:W-:Y:S06]  /*3930*/  BRA `(.L_x_16706) ;  /* 0x00000000000c7947 */ /* 0x000fec0003800000 */
.L_x_16730:
[----:B------:R0:W5:Y:S01]  /*3940*/  LDG.E R18, desc[UR36][R4.64] ;  /* 0x0000002404127981 */ /* 0x000162000c1e1900 */
[----:B------:R-:W-:Y:S05]  /*3950*/  BRA `(.L_x_16706) ;  /* 0x0000000000047947 */ /* 0x000fea0003800000 */
.L_x_16729:
[----:B------:R0:W5:Y:S02]  /*3960*/  LDG.E R18, desc[UR36][R4.64] ;  /* 0x0000002404127981 */ /* 0x000164000c1e1900 */
.L_x_16706:
[----:B------:R-:W-:-:S07]  /*3970*/  VIADD R17, R17, 0x80 ;  /* 0x0000008011117836 */ /* 0x000fce0000000000 */
.L_x_16667:
[----:B------:R-:W-:Y:S05]  /*3980*/  BSYNC.RECONVERGENT B6 ;  /* 0x0000000000067941 */ /* 0x000fea0003800200 */
.L_x_16666:
        /* <DEDUP_REMOVED lines=24> */
.L_x_16739:
[----:B------:R0:W5:Y:S01]  /*3b10*/  LDG.E.U8 R27, desc[UR36][R4.64] ;  /* 0x00000024041b7981 */ /* 0x000162000c1e1100 */
[----:B------:R-:W-:Y:S05]  /*3b20*/  BRA `(.L_x_16741) ;  /* 0x0000000c00307947 */ /* 0x000fea0003800000 */
.L_x_16738:
        /* <DEDUP_REMOVED lines=8> */
.L_x_16743:
[----:B------:R0:W5:Y:S01]  /*3bb0*/  LDG.E R27, desc[UR36][R4.64] ;  /* 0x00000024041b7981 */ /* 0x000162000c1e1900 */
[----:B------:R-:W-:Y:S05]  /*3bc0*/  BRA `(.L_x_16741) ;  /* 0x0000000c00087947 */ /* 0x000fea0003800000 */
.L_x_16742:
[----:B------:R0:W5:Y:S01]  /*3bd0*/  LDG.E.S16 R27, desc[UR36][R4.64] ;  /* 0x00000024041b7981 */ /* 0x000162000c1e1700 */
[----:B------:R-:W-:Y:S05]  /*3be0*/  BRA `(.L_x_16741) ;  /* 0x0000000c00007947 */ /* 0x000fea0003800000 */
.L_x_16737:
        /* <DEDUP_REMOVED lines=9> */
.L_x_16745:
[----:B------:R-:W2:Y:S02]  /*3c80*/  LDG.E.U16 R4, desc[UR36][R4.64] ;  /* 0x0000002404047981 */ /* 0x000ea4000c1e1500 */
[----:B--2---:R-:W-:-:S06]  /*3c90*/  HADD2.F32 R27, -RZ, R4.H0_H0 ;  /* 0x20000004ff1b7230 */ /* 0x004fcc0000004100 */
[----:B------:R-:W0:Y:S01]  /*3ca0*/  F2I.FTZ.TRUNC.NTZ R27, R27 ;  /* 0x0000001b001b7305 */ /* 0x000e22000021f100 */
[----:B------:R-:W-:Y:S05]  /*3cb0*/  BRA `(.L_x_16741) ;  /* 0x0000000800cc7947 */ /* 0x000fea0003800000 */
.L_x_16744:
        /* <DEDUP_REMOVED lines=9> */
.L_x_16747:
[----:B------:R-:W2:Y:S02]  /*3d50*/  LDG.E.U16 R4, desc[UR36][R4.64] ;  /* 0x0000002404047981 */ /* 0x000ea4000c1e1500 */
[----:B--2---:R-:W-:-:S06]  /*3d60*/  HADD2.F32 R27, -RZ, R4.H0_H0 ;  /* 0x20000004ff1b7230 */ /* 0x004fcc0000004100 */
[----:B------:R-:W0:Y:S01]  /*3d70*/  F2I.FTZ.TRUNC.NTZ R27, R27 ;  /* 0x0000001b001b7305 */ /* 0x000e22000021f100 */
[----:B------:R-:W-:Y:S05]  /*3d80*/  BRA `(.L_x_16741) ;  /* 0x0000000800987947 */ /* 0x000fea0003800000 */
.L_x_16746:
[----:B------:R-:W2:Y:S02]  /*3d90*/  LDG.E.64 R4, desc[UR36][R4.64] ;  /* 0x0000002404047981 */ /* 0x000ea4000c1e1b00 */
[----:B--2---:R0:W1:Y:S01]  /*3da0*/  F2I.F64.TRUNC R27, R4 ;  /* 0x00000004001b7311 */ /* 0x004062000030d100 */
[----:B------:R-:W-:Y:S05]  /*3db0*/  BRA `(.L_x_16741) ;  /* 0x00000008008c7947 */ /* 0x000fea0003800000 */
.L_x_16736:
        /* <DEDUP_REMOVED lines=12> */
.L_x_16750:
[----:B------:R-:W2:Y:S02]  /*3e80*/  LDG.E.64 R4, desc[UR36][R4.64] ;  /* 0x0000002404047981 */ /* 0x000ea4000c1e1b00 */
[----:B--2---:R0:W1:Y:S01]  /*3e90*/  F2I.F64.TRUNC R27, R4 ;  /* 0x00000004001b7311 */ /* 0x004062000030d100 */
[----:B------:R-:W-:Y:S05]  /*3ea0*/  BRA `(.L_x_16741) ;  /* 0x0000000800507947 */ /* 0x000fea0003800000 */
.L_x_16749:
        /* <DEDUP_REMOVED lines=26> */
.L_x_16752:
        /* <DEDUP_REMOVED lines=14> */
.L_x_16751:
[----:B------:R-:W2:Y:S02]  /*4130*/  LDG.E.U16 R27, desc[UR36][R4.64] ;  /* 0x00000024041b7981 */ /* 0x000ea4000c1e1500 */
[----:B--2---:R-:W-:-:S06]  /*4140*/  IMAD.U32 R27, R27, 0x10000, RZ ;  /* 0x000100001b1b7824 */ /* 0x004fcc00078e00ff */
[----:B------:R-:W2:Y:S01]  /*4150*/  F2I.FTZ.TRUNC.NTZ R27, R27 ;  /* 0x0000001b001b7305 */ /* 0x000ea2000021f100 */
[----:B------:R-:W-:Y:S05]  /*4160*/  BRA `(.L_x_16741) ;  /* 0x0000000400a07947 */ /* 0x000fea0003800000 */
.L_x_16748:
        /* <DEDUP_REMOVED lines=10> */
.L_x_16755:
        /* <DEDUP_REMOVED lines=21> */
.L_x_16759:
[----:B------:R-:W-:Y:S05]  /*4360*/  BSYNC.RECONVERGENT B1 ;  /* 0x0000000000017941 */ /* 0x000fea0003800200 */
.L_x_16758:
[----:B------:R-:W-:Y:S01]  /*4370*/  IMAD.SHL.U32 R0, R0, 0x100000, RZ ;  /* 0x0010000000007824 */ /* 0x000fe200078e00ff */
[----:B------:R-:W-:-:S04]  /*4380*/  LEA R3, R3, 0x3b800000, 0x17 ;  /* 0x3b80000003037811 */ /* 0x000fc800078eb8ff */
[----:B------:R-:W-:-:S07]  /*4390*/  LOP3.LUT R27, R3, R0, R27, 0xfe, !PT ;  /* 0x00000000031b7212 */ /* 0x000fce00078efe1b */
.L_x_16757:
[----:B------:R-:W-:Y:S05]  /*43a0*/  BSYNC.RECONVERGENT B0 ;  /* 0x0000000000007941 */ /* 0x000fea0003800200 */
.L_x_16756:
[----:B------:R-:W0:Y:S01]  /*43b0*/  F2I.FTZ.TRUNC.NTZ R27, R27 ;  /* 0x0000001b001b7305 */ /* 0x000e22000021f100 */
[----:B------:R-:W-:Y:S05]  /*43c0*/  BRA `(.L_x_16741) ;  /* 0x0000000400087947 */ /* 0x000fea0003800000 */
.L_x_16754:
        /* <DEDUP_REMOVED lines=21> */
.L_x_16763:
[----:B------:R-:W-:Y:S05]  /*4520*/  BSYNC.RECONVERGENT B1 ;  /* 0x0000000000017941 */ /* 0x000fea0003800200 */
.L_x_16762:
[----:B------:R-:W-:Y:S01]  /*4530*/  IMAD.SHL.U32 R0, R0, 0x200000, RZ ;  /* 0x0020000000007824 */ /* 0x000fe200078e00ff */
[----:B------:R-:W-:-:S04]  /*4540*/  LEA R3, R3, 0x37800000, 0x17 ;  /* 0x3780000003037811 */ /* 0x000fc800078eb8ff */
[----:B------:R-:W-:-:S07]  /*4550*/  LOP3.LUT R27, R3, R0, R27, 0xfe, !PT ;  /* 0x00000000031b7212 */ /* 0x000fce00078efe1b */
.L_x_16761:
[----:B------:R-:W-:Y:S05]  /*4560*/  BSYNC.RECONVERGENT B0 ;  /* 0x0000000000007941 */ /* 0x000fea0003800200 */
.L_x_16760:
[----:B------:R-:W0:Y:S01]  /*4570*/  F2I.FTZ.TRUNC.NTZ R27, R27 ;  /* 0x0000001b001b7305 */ /* 0x000e22000021f100 */
[----:B------:R-:W-:Y:S05]  /*4580*/  BRA `(.L_x_16741) ;  /* 0x0000000000987947 */ /* 0x000fea0003800000 */
.L_x_16753:
        /* <DEDUP_REMOVED lines=14> */
.L_x_16767:
[----:B------:R-:W-:Y:S05]  /*4670*/  BSYNC.RECONVERGENT B0 ;  /* 0x0000000000007941 */ /* 0x000fea0003800200 */
.L_x_16766:
[----:B------:R-:W0:Y:S01]  /*4680*/  F2I.FTZ.TRUNC.NTZ R27, R27 ;  /* 0x0000001b001b7305 */ /* 0x000e22000021f100 */
[----:B------:R-:W-:Y:S05]  /*4690*/  BRA `(.L_x_16741) ;  /* 0x0000000000547947 */ /* 0x000fea0003800000 */
.L_x_16740:
        /* <DEDUP_REMOVED lines=16> */
.L_x_16768:
[----:B------:R-:W-:Y:S01]  /*47a0*/  IMAD.MOV.U32 R27, RZ, RZ, RZ ;  /* 0x000000ffff1b7224 */ /* 0x000fe200078e00ff */
[----:B------:R-:W-:Y:S06]  /*47b0*/  BRA `(.L_x_16741) ;  /* 0x00000000000c7947 */ /* 0x000fec0003800000 */
.L_x_16765:
[----:B------:R0:W5:Y:S01]  /*47c0*/  LDG.E R27, desc[UR36][R4.64] ;  /* 0x00000024041b7981 */ /* 0x000162000c1e1900 */
[----:B------:R-:W-:Y:S05]  /*47d0*/  BRA `(.L_x_16741) ;  /* 0x0000000000047947 */ /* 0x000fea0003800000 */
.L_x_16764:
[----:B------:R0:W5:Y:S02]  /*47e0*/  LDG.E R27, desc[UR36][R4.64] ;  /* 0x00000024041b7981 */ /* 0x000164000c1e1900 */
.L_x_16741:
        /* <DEDUP_REMOVED lines=18> */
.L_x_16772:
[----:B------:R0:W5:Y:S01]  /*4910*/  LDG.E.U8 R22, desc[UR36][R4.64] ;  /* 0x0000002404167981 */ /* 0x000162000c1e1100 */
[----:B------:R-:W-:Y:S05]  /*4920*/  BRA `(.L_x_16774) ;  /* 0x0000000c00307947 */ /* 0x000fea0003800000 */
.L_x_16771:
        /* <DEDUP_REMOVED lines=8> */
.L_x_16776:
[----:B------:R0:W5:Y:S01]  /*49b0*/  LDG.E R22, desc[UR36][R4.64] ;  /* 0x0000002404167981 */ /* 0x000162000c1e1900 */
[----:B------:R-:W-:Y:S05]  /*49c0*/  BRA `(.L_x_16774) ;  /* 0x0000000c00087947 */ /* 0x000fea0003800000 */
.L_x_16775:
[----:B------:R0:W5:Y:S01]  /*49d0*/  LDG.E.S16 R22, desc[UR36][R4.64] ;  /* 0x0000002404167981 */ /* 0x000162000c1e1700 */
[----:B------:R-:W-:Y:S05]  /*49e0*/  BRA `(.L_x_16774) ;  /* 0x0000000c00007947 */ /* 0x000fea0003800000 */
.L_x_16770:
        /* <DEDUP_REMOVED lines=9> */
.L_x_16778:
[----:B------:R-:W3:Y:S02]  /*4a80*/  LDG.E.U16 R4, desc[UR36][R4.64] ;  /* 0x0000002404047981 */ /* 0x000ee4000c1e1500 */
[----:B---3--:R-:W-:-:S06]  /*4a90*/  HADD2.F32 R22, -RZ, R4.H0_H0 ;  /* 0x20000004ff167230 */ /* 0x008fcc0000004100 */
[----:B------:R-:W0:Y:S01]  /*4aa0*/  F2I.FTZ.TRUNC.NTZ R22, R22 ;  /* 0x0000001600167305 */ /* 0x000e22000021f100 */
[----:B------:R-:W-:Y:S05]  /*4ab0*/  BRA `(.L_x_16774) ;  /* 0x0000000800cc7947 */ /* 0x000fea0003800000 */
.L_x_16777:
        /* <DEDUP_REMOVED lines=9> */
.L_x_16780:
[----:B------:R-:W3:Y:S02]  /*4b50*/  LDG.E.U16 R4, desc[UR36][R4.64] ;  /* 0x0000002404047981 */ /* 0x000ee4000c1e1500 */
[----:B---3--:R-:W-:-:S06]  /*4b60*/  HADD2.F32 R22, -RZ, R4.H0_H0 ;  /* 0x20000004ff167230 */ /* 0x008fcc0000004100 */
[----:B------:R-:W0:Y:S01]  /*4b70*/  F2I.FTZ.TRUNC.NTZ R22, R22 ;  /* 0x0000001600167305 */ /* 0x000e22000021f100 */
[----:B------:R-:W-:Y:S05]  /*4b80*/  BRA `(.L_x_16774) ;  /* 0x0000000800987947 */ /* 0x000fea0003800000 */
.L_x_16779:
[----:B------:R-:W3:Y:S02]  /*4b90*/  LDG.E.64 R4, desc[UR36][R4.64] ;  /* 0x0000002404047981 */ /* 0x000ee4000c1e1b00 */
[----:B---3--:R0:W3:Y:S01]  /*4ba0*/  F2I.F64.TRUNC R22, R4 ;  /* 0x0000000400167311 */ /* 0x0080e2000030d100 */
[----:B------:R-:W-:Y:S05]  /*4bb0*/  BRA `(.L_x_16774) ;  /* 0x00000008008c7947 */ /* 0x000fea0003800000 */
.L_x_16769:
        /* <DEDUP_REMOVED lines=12> */
.L_x_16783:
[----:B------:R-:W3:Y:S02]  /*4c80*/  LDG.E.64 R4, desc[UR36][R4.64] ;  /* 0x0000002404047981 */ /* 0x000ee4000c1e1b00 */
[----:B---3--:R0:W3:Y:S01]  /*4c90*/  F2I.F64.TRUNC R22, R4 ;  /* 0x0000000400167311 */ /* 0x0080e2000030d100 */
[----:B------:R-:W-:Y:S05]  /*4ca0*/  BRA `(.L_x_16774) ;  /* 0x0000000800507947 */ /* 0x000fea0003800000 */
.L_x_16782:
        /* <DEDUP_REMOVED lines=26> */
.L_x_16785:
        /* <DEDUP_REMOVED lines=14> */
.L_x_16784:
[----:B------:R-:W3:Y:S02]  /*4f30*/  LDG.E.U16 R22, desc[UR36][R4.64] ;  /* 0x0000002404167981 */ /* 0x000ee4000c1e1500 */
[----:B---3--:R-:W-:-:S06]  /*4f40*/  IMAD.U32 R22, R22, 0x10000, RZ ;  /* 0x0001000016167824 */ /* 0x008fcc00078e00ff */
[----:B------:R-:W0:Y:S01]  /*4f50*/  F2I.FTZ.TRUNC.NTZ R22, R22 ;  /* 0x0000001600167305 */ /* 0x000e22000021f100 */
[----:B------:R-:W-:Y:S05]  /*4f60*/  BRA `(.L_x_16774) ;  /* 0x0000000400a07947 */ /* 0x000fea0003800000 */
.L_x_16781:
        /* <DEDUP_REMOVED lines=10> */
.L_x_16788:
        /* <DEDUP_REMOVED lines=21> */
.L_x_16792:
[----:B------:R-:W-:Y:S05]  /*5160*/  BSYNC.RECONVERGENT B1 ;  /* 0x0000000000017941 */ /* 0x000fea0003800200 */
.L_x_16791:
[----:B------:R-:W-:Y:S01]  /*5170*/  IMAD.SHL.U32 R0, R0, 0x100000, RZ ;  /* 0x0010000000007824 */ /* 0x000fe200078e00ff */
[----:B------:R-:W-:-:S04]  /*5180*/  LEA R3, R3, 0x3b800000, 0x17 ;  /* 0x3b80000003037811 */ /* 0x000fc800078eb8ff */
[----:B------:R-:W-:-:S07]  /*5190*/  LOP3.LUT R22, R3, R0, R7, 0xfe, !PT ;  /* 0x0000000003167212 */ /* 0x000fce00078efe07 */
.L_x_16790:
[----:B------:R-:W-:Y:S05]  /*51a0*/  BSYNC.RECONVERGENT B0 ;  /* 0x0000000000007941 */ /* 0x000fea0003800200 */
.L_x_16789:
[----:B------:R-:W3:Y:S01]  /*51b0*/  F2I.FTZ.TRUNC.NTZ R22, R22 ;  /* 0x0000001600167305 */ /* 0x000ee2000021f100 */
[----:B------:R-:W-:Y:S05]  /*51c0*/  BRA `(.L_x_16774) ;  /* 0x0000000400087947 */ /* 0x000fea0003800000 */
.L_x_16787:
        /* <DEDUP_REMOVED lines=21> */
.L_x_16796:
[----:B------:R-:W-:Y:S05]  /*5320*/  BSYNC.RECONVERGENT B1 ;  /* 0x0000000000017941 */ /* 0x000fea0003800200 */
.L_x_16795:
[----:B------:R-:W-:Y:S01]  /*5330*/  IMAD.SHL.U32 R0, R0, 0x200000, RZ ;  /* 0x0020000000007824 */ /* 0x000fe200078e00ff */
[----:B------:R-:W-:-:S04]  /*5340*/  LEA R3, R3, 0x37800000, 0x17 ;  /* 0x3780000003037811 */ /* 0x000fc800078eb8ff */
[----:B------:R-:W-:-:S07]  /*5350*/  LOP3.LUT R22, R3, R0, R7, 0xfe, !PT ;  /* 0x0000000003167212 */ /* 0x000fce00078efe07 */
.L_x_16794:
[----:B------:R-:W-:Y:S05]  /*5360*/  BSYNC.RECONVERGENT B0 ;  /* 0x0000000000007941 */ /* 0x000fea0003800200 */
.L_x_16793:
[----:B------:R-:W0:Y:S01]  /*5370*/  F2I.FTZ.TRUNC.NTZ R22, R22 ;  /* 0x0000001600167305 */ /* 0x000e22000021f100 */
[----:B------:R-:W-:Y:S05]  /*5380*/  BRA `(.L_x_16774) ;  /* 0x0000000000987947 */ /* 0x000fea0003800000 */
.L_x_16786:
        /* <DEDUP_REMOVED lines=14> */
.L_x_16800:
[----:B------:R-:W-:Y:S05]  /*5470*/  BSYNC.RECONVERGENT B0 ;  /* 0x0000000000007941 */ /* 0x000fea0003800200 */
.L_x_16799:
[----:B------:R-:W0:Y:S01]  /*5480*/  F2I.FTZ.TRUNC.NTZ R22, R22 ;  /* 0x0000001600167305 */ /* 0x000e22000021f100 */
[----:B------:R-:W-:Y:S05]  /*5490*/  BRA `(.L_x_16774) ;  /* 0x0000000000547947 */ /* 0x000fea0003800000 */
.L_x_16773:
        /* <DEDUP_REMOVED lines=16> */
.L_x_16801:
[----:B------:R-:W-:Y:S01]  /*55a0*/  IMAD.MOV.U32 R22, RZ, RZ, RZ ;  /* 0x000000ffff167224 */ /* 0x000fe200078e00ff */
[----:B------:R-:W-:Y:S06]  /*55b0*/  BRA `(.L_x_16774) ;  /* 0x00000000000c7947 */ /* 0x000fec0003800000 */
.L_x_16798:
[----:B------:R0:W5:Y:S01]  /*55c0*/  LDG.E R22, desc[UR36][R4.64] ;  /* 0x0000002404167981 */ /* 0x000162000c1e1900 */
[----:B------:R-:W-:Y:S05]  /*55d0*/  BRA `(.L_x_16774) ;  /* 0x0000000000047947 */ /* 0x000fea0003800000 */
.L_x_16797:
[----:B------:R0:W5:Y:S02]  /*55e0*/  LDG.E R22, desc[UR36][R4.64] ;  /* 0x0000002404167981 */ /* 0x000164000c1e1900 */
.L_x_16774:
[----:B------:R-:W-:-:S07]  /*55f0*/  VIADD R17, R17, 0x80 ;  /* 0x0000008011117836 */ /* 0x000fce0000000000 */
.L_x_16735:
[----:B------:R-:W-:Y:S05]  /*5600*/  BSYNC.RECONVERGENT B6 ;  /* 0x0000000000067941 */ /* 0x000fea0003800200 */
.L_x_16734:
[----:B------:R-:W-:Y:S01]  /*5610*/  ISETP.GE.AND P0, PT, R17, R16, PT ;  /* 0x000000101100720c */ /* 0x000fe20003f06270 */
[----:B------:R-:W-:Y:S01]  /*5620*/  BSSY.RECONVERGENT B6, `(.L_x_16802) ;  /* 0x00001c5000067945 */ /* 0x000fe20003800200 */
[----:B0-----:R-:W-:Y:S02]  /*5630*/  IMAD.MOV.U32 R25, RZ, RZ, RZ ;  /* 0x000000ffff197224 */ /* 0x001fe400078e00ff */
[----:B------:R-:W-:-:S09]  /*5640*/  IMAD.MOV.U32 R26, RZ, RZ, RZ ;  /* 0x000000ffff1a7224 */ /* 0x000fd200078e00ff */
[----:B------:R-:W-:Y:S05]  /*5650*/  @P0 BRA `(.L_x_16803) ;  /* 0x0000001c00040947 */ /* 0x000fea0003800000 */
[----:B-1234-:R-:W0:Y:S01]  /*5660*/  LDC.64 R4, c[0x0][0x390] ;  /* 0x0000e400ff047b82 */ /* 0x01ee220000000a00 */
        /* <DEDUP_REMOVED lines=18> */
.L_x_16807:
[----:B------:R0:W5:Y:S01]  /*5790*/  LDG.E.U8 R26, desc[UR36][R4.64] ;  /* 0x00000024041a7981 */ /* 0x000162000c1e1100 */
[----:B------:R-:W-:Y:S05]  /*57a0*/  BRA `(.L_x_16809) ;  /* 0x0000000c00307947 */ /* 0x000fea0003800000 */
.L_x_16806:
        /* <DEDUP_REMOVED lines=8> */
.L_x_16811:
[----:B------:R3:W5:Y:S01]  /*5830*/  LDG.E R26, desc[UR36][R4.64] ;  /* 0x00000024041a7981 */ /* 0x000762000c1e1900 */
[----:B------:R-:W-:Y:S05]  /*5840*/  BRA `(.L_x_16809) ;  /* 0x0000000c00087947 */ /* 0x000fea0003800000 */
.L_x_16810:
[----:B------:R2:W5:Y:S01]  /*5850*/  LDG.E.S16 R26, desc[UR36][R4.64] ;  /* 0x00000024041a7981 */ /* 0x000562000c1e1700 */
[----:B------:R-:W-:Y:S05]  /*5860*/  BRA `(.L_x_16809) ;  /* 0x0000000c00007947 */ /* 0x000fea0003800000 */
.L_x_16805:
        /* <DEDUP_REMOVED lines=9> */
.L_x_16813:
[----:B------:R-:W2:Y:S02]  /*5900*/  LDG.E.U16 R4, desc[UR36][R4.64] ;  /* 0x0000002404047981 */ /* 0x000ea4000c1e1500 */
[----:B--2---:R-:W-:-:S06]  /*5910*/  HADD2.F32 R26, -RZ, R4.H0_H0 ;  /* 0x20000004ff1a7230 */ /* 0x004fcc0000004100 */
[----:B------:R-:W0:Y:S01]  /*5920*/  F2I.FTZ.TRUNC.NTZ R26, R26 ;  /* 0x0000001a001a7305 */ /* 0x000e22000021f100 */
[----:B------:R-:W-:Y:S05]  /*5930*/  BRA `(.L_x_16809) ;  /* 0x0000000800cc7947 */ /* 0x000fea0003800000 */
.L_x_16812:
        /* <DEDUP_REMOVED lines=9> */
.L_x_16815:
[----:B------:R-:W2:Y:S02]  /*59d0*/  LDG.E.U16 R4, desc[UR36][R4.64] ;  /* 0x0000002404047981 */ /* 0x000ea4000c1e1500 */
[----:B--2---:R-:W-:-:S06]  /*59e0*/  HADD2.F32 R26, -RZ, R4.H0_H0 ;  /* 0x20000004ff1a7230 */ /* 0x004fcc0000004100 */
[----:B------:R-:W0:Y:S01]  /*59f0*/  F2I.FTZ.TRUNC.NTZ R26, R26 ;  /* 0x0000001a001a7305 */ /* 0x000e22000021f100 */
[----:B------:R-:W-:Y:S05]  /*5a00*/  BRA `(.L_x_16809) ;  /* 0x0000000800987947 */ /* 0x000fea0003800000 */
.L_x_16814:
[----:B------:R-:W2:Y:S02]  /*5a10*/  LDG.E.64 R4, desc[UR36][R4.64] ;  /* 0x0000002404047981 */ /* 0x000ea4000c1e1b00 */
[----:B--2---:R0:W1:Y:S01]  /*5a20*/  F2I.F64.TRUNC R26, R4 ;  /* 0x00000004001a7311 */ /* 0x004062000030d100 */
[----:B------:R-:W-:Y:S05]  /*5a30*/  BRA `(.L_x_16809) ;  /* 0x00000008008c7947 */ /* 0x000fea0003800000 */
.L_x_16804:
        /* <DEDUP_REMOVED lines=12> */
.L_x_16818:
[----:B------:R-:W2:Y:S02]  /*5b00*/  LDG.E.64 R4, desc[UR36][R4.64] ;  /* 0x0000002404047981 */ /* 0x000ea4000c1e1b00 */
[----:B--2---:R0:W1:Y:S01]  /*5b10*/  F2I.F64.TRUNC R26, R4 ;  /* 0x00000004001a7311 */ /* 0x004062000030d100 */
[----:B------:R-:W-:Y:S05]  /*5b20*/  BRA `(.L_x_16809) ;  /* 0x0000000800507947 */ /* 0x000fea0003800000 */
.L_x_16817:
        /* <DEDUP_REMOVED lines=26> */
.L_x_16820:
        /* <DEDUP_REMOVED lines=12> */
[----:B------:R0:W1:Y:S01]  /*5d90*/  F2I.FTZ.TRUNC.NTZ R26, R0 ;  /* 0x00000000001a7305 */ /* 0x000062000021f100 */
[----:B------:R-:W-:Y:S05]  /*5da0*/  BRA `(.L_x_16809) ;  /* 0x0000000400b07947 */ /* 0x000fea0003800000 */
.L_x_16819:
[----:B------:R-:W2:Y:S02]  /*5db0*/  LDG.E.U16 R26, desc[UR36][R4.64] ;  /* 0x00000024041a7981 */ /* 0x000ea4000c1e1500 */
[----:B--2---:R-:W-:-:S06]  /*5dc0*/  IMAD.U32 R26, R26, 0x10000, RZ ;  /* 0x000100001a1a7824 */ /* 0x004fcc00078e00ff */
[----:B------:R-:W0:Y:S01]  /*5dd0*/  F2I.FTZ.TRUNC.NTZ R26, R26 ;  /* 0x0000001a001a7305 */ /* 0x000e22000021f100 */
[----:B------:R-:W-:Y:S05]  /*5de0*/  BRA `(.L_x_16809) ;  /* 0x0000000400a07947 */ /* 0x000fea0003800000 */
.L_x_16816:
        /* <DEDUP_REMOVED lines=10> */
.L_x_16823:
        /* <DEDUP_REMOVED lines=21> */
.L_x_16827:
[----:B------:R-:W-:Y:S05]  /*5fe0*/  BSYNC.RECONVERGENT B1 ;  /* 0x0000000000017941 */ /* 0x000fea0003800200 */
.L_x_16826:
[----:B------:R-:W-:Y:S01]  /*5ff0*/  IMAD.SHL.U32 R0, R0, 0x100000, RZ ;  /* 0x0010000000007824 */ /* 0x000fe200078e00ff */
[----:B------:R-:W-:-:S04]  /*6000*/  LEA R3, R3, 0x3b800000, 0x17 ;  /* 0x3b80000003037811 */ /* 0x000fc800078eb8ff */
[----:B------:R-:W-:-:S07]  /*6010*/  LOP3.LUT R26, R3, R0, R7, 0xfe, !PT ;  /* 0x00000000031a7212 */ /* 0x000fce00078efe07 */
.L_x_16825:
[----:B------:R-:W-:Y:S05]  /*6020*/  BSYNC.RECONVERGENT B0 ;  /* 0x0000000000007941 */ /* 0x000fea0003800200 */
.L_x_16824:
[----:B------:R-:W0:Y:S01]  /*6030*/  F2I.FTZ.TRUNC.NTZ R26, R26 ;  /* 0x0000001a001a7305 */ /* 0x000e22000021f100 */
[----:B------:R-:W-:Y:S05]  /*6040*/  BRA `(.L_x_16809) ;  /* 0x0000000400087947 */ /* 0x000fea0003800000 */
.L_x_16822:
        /* <DEDUP_REMOVED lines=21> */
.L_x_16831:
[----:B------:R-:W-:Y:S05]  /*61a0*/  BSYNC.RECONVERGENT B1 ;  /* 0x0000000000017941 */ /* 0x000fea0003800200 */
.L_x_16830:
[----:B------:R-:W-:Y:S01]  /*61b0*/  IMAD.SHL.U32 R0, R0, 0x200000, RZ ;  /* 0x0020000000007824 */ /* 0x000fe200078e00ff */
[----:B------:R-:W-:-:S04]  /*61c0*/  LEA R3, R3, 0x37800000, 0x17 ;  /* 0x3780000003037811 */ /* 0x000fc800078eb8ff */
[----:B------:R-:W-:-:S07]  /*61d0*/  LOP3.LUT R26, R3, R0, R7, 0xfe, !PT ;  /* 0x00000000031a7212 */ /* 0x000fce00078efe07 */
.L_x_16829:
[----:B------:R-:W-:Y:S05]  /*61e0*/  BSYNC.RECONVERGENT B0 ;  /* 0x0000000000007941 */ /* 0x000fea0003800200 */
.L_x_16828:
[----:B------:R-:W0:Y:S01]  /*61f0*/  F2I.FTZ.TRUNC.NTZ R26, R26 ;  /* 0x0000001a001a7305 */ /* 0x000e22000021f100 */
[----:B------:R-:W-:Y:S05]  /*6200*/  BRA `(.L_x_16809) ;  /* 0x0000000000987947 */ /* 0x000fea0003800000 */
.L_x_16821:
        /* <DEDUP_REMOVED lines=14> */
.L_x_16835:
[----:B------:R-:W-:Y:S05]  /*62f0*/  BSYNC.RECONVERGENT B0 ;  /* 0x0000000000007941 */ /* 0x000fea0003800200 */
.L_x_16834:
[----:B------:R-:W0:Y:S01]  /*6300*/  F2I.FTZ.TRUNC.NTZ R26, R26 ;  /* 0x0000001a001a7305 */ /* 0x000e22000021f100 */
[----:B------:R-:W-:Y:S05]  /*6310*/  BRA `(.L_x_16809) ;  /* 0x0000000000547947 */ /* 0x000fea0003800000 */
.L_x_16808:
        /* <DEDUP_REMOVED lines=16> */
.L_x_16836:
[----:B------:R-:W-:Y:S01]  /*6420*/  IMAD.MOV.U32 R26, RZ, RZ, RZ ;  /* 0x000000ffff1a7224 */ /* 0x000fe200078e00ff */
[----:B------:R-:W-:Y:S06]  /*6430*/  BRA `(.L_x_16809) ;  /* 0x00000000000c7947 */ /* 0x000fec0003800000 */
.L_x_16833:
[----:B------:R0:W5:Y:S01]  /*6440*/  LDG.E R26, desc[UR36][R4.64] ;  /* 0x00000024041a7981 */ /* 0x000162000c1e1900 */
[----:B------:R-:W-:Y:S05]  /*6450*/  BRA `(.L_x_16809) ;  /* 0x0000000000047947 */ /* 0x000fea0003800000 */
.L_x_16832:
[----:B------:R0:W5:Y:S02]  /*6460*/  LDG.E R26, desc[UR36][R4.64] ;  /* 0x00000024041a7981 */ /* 0x000164000c1e1900 */
.L_x_16809:
        /* <DEDUP_REMOVED lines=19> */
.L_x_16840:
[----:B------:R0:W5:Y:S01]  /*65a0*/  LDG.E.U8 R25, desc[UR36][R4.64] ;  /* 0x0000002404197981 */ /* 0x000162000c1e1100 */
[----:B------:R-:W-:Y:S05]  /*65b0*/  BRA `(.L_x_16803) ;  /* 0x0000000c002c7947 */ /* 0x000fea0003800000 */
.L_x_16839:
        /* <DEDUP_REMOVED lines=8> */
.L_x_16843:
[----:B------:R0:W5:Y:S01]  /*6640*/  LDG.E R25, desc[UR36][R4.64] ;  /* 0x0000002404197981 */ /* 0x000162000c1e1900 */
[----:B------:R-:W-:Y:S05]  /*6650*/  BRA `(.L_x_16803) ;  /* 0x0000000c00047947 */ /* 0x000fea0003800000 */
.L_x_16842:
[----:B------:R0:W5:Y:S01]  /*6660*/  LDG.E.S16 R25, desc[UR36][R4.64] ;  /* 0x0000002404197981 */ /* 0x000162000c1e1700 */
[----:B------:R-:W-:Y:S05]  /*6670*/  BRA `(.L_x_16803) ;  /* 0x0000000800fc7947 */ /* 0x000fea0003800000 */
.L_x_16838:
        /* <DEDUP_REMOVED lines=9> */
.L_x_16845:
[----:B------:R-:W2:Y:S02]  /*6710*/  LDG.E.U16 R4, desc[UR36][R4.64] ;  /* 0x0000002404047981 */ /* 0x000ea4000c1e1500 */
[----:B--2---:R-:W-:-:S06]  /*6720*/  HADD2.F32 R25, -RZ, R4.H0_H0 ;  /* 0x20000004ff197230 */ /* 0x004fcc0000004100 */
[----:B------:R-:W0:Y:S01]  /*6730*/  F2I.FTZ.TRUNC.NTZ R25, R25 ;  /* 0x0000001900197305 */ /* 0x000e22000021f100 */
[----:B------:R-:W-:Y:S05]  /*6740*/  BRA `(.L_x_16803) ;  /* 0x0000000800c87947 */ /* 0x000fea0003800000 */
.L_x_16844:
        /* <DEDUP_REMOVED lines=9> */
.L_x_16847:
[----:B------:R-:W2:Y:S02]  /*67e0*/  LDG.E.U16 R4, desc[UR36][R4.64] ;  /* 0x0000002404047981 */ /* 0x000ea4000c1e1500 */
[----:B--2---:R-:W-:-:S06]  /*67f0*/  HADD2.F32 R25, -RZ, R4.H0_H0 ;  /* 0x20000004ff197230 */ /* 0x004fcc0000004100 */
[----:B------:R-:W0:Y:S01]  /*6800*/  F2I.FTZ.TRUNC.NTZ R25, R25 ;  /* 0x0000001900197305 */ /* 0x000e22000021f100 */
[----:B------:R-:W-:Y:S05]  /*6810*/  BRA `(.L_x_16803) ;  /* 0x0000000800947947 */ /* 0x000fea0003800000 */
.L_x_16846:
[----:B------:R-:W2:Y:S02]  /*6820*/  LDG.E.64 R4, desc[UR36][R4.64] ;  /* 0x0000002404047981 */ /* 0x000ea4000c1e1b00 */
[----:B--2---:R0:W1:Y:S01]  /*6830*/  F2I.F64.TRUNC R25, R4 ;  /* 0x0000000400197311 */ /* 0x004062000030d100 */
[----:B------:R-:W-:Y:S05]  /*6840*/  BRA `(.L_x_16803) ;  /* 0x0000000800887947 */ /* 0x000fea0003800000 */
.L_x_16837:
        /* <DEDUP_REMOVED lines=12> */
.L_x_16850:
[----:B------:R-:W2:Y:S02]  /*6910*/  LDG.E.64 R4, desc[UR36][R4.64] ;  /* 0x0000002404047981 */ /* 0x000ea4000c1e1b00 */
[----:B--2---:R0:W1:Y:S01]  /*6920*/  F2I.F64.TRUNC R25, R4 ;  /* 0x0000000400197311 */ /* 0x004062000030d100 */
[----:B------:R-:W-:Y:S05]  /*6930*/  BRA `(.L_x_16803) ;  /* 0x00000008004c7947 */ /* 0x000fea0003800000 */
.L_x_16849:
        /* <DEDUP_REMOVED lines=26> */
.L_x_16852:
        /* <DEDUP_REMOVED lines=14> */
.L_x_16851:
[----:B------:R-:W2:Y:S02]  /*6bc0*/  LDG.E.U16 R25, desc[UR36][R4.64] ;  /* 0x0000002404197981 */ /* 0x000ea4000c1e1500 */
[----:B--2---:R-:W-:-:S06]  /*6bd0*/  IMAD.U32 R25, R25, 0x10000, RZ ;  /* 0x0001000019197824 */ /* 0x004fcc00078e00ff */
[----:B------:R-:W0:Y:S01]  /*6be0*/  F2I.FTZ.TRUNC.NTZ R25, R25 ;  /* 0x0000001900197305 */ /* 0x000e22000021f100 */
[----:B------:R-:W-:Y:S05]  /*6bf0*/  BRA `(.L_x_16803) ;  /* 0x00000004009c7947 */ /* 0x000fea0003800000 */
.L_x_16848:
        /* <DEDUP_REMOVED lines=10> */
.L_x_16855:
        /* <DEDUP_REMOVED lines=21> */
.L_x_16859:
[----:B------:R-:W-:Y:S05]  /*6df0*/  BSYNC.RECONVERGENT B1 ;  /* 0x0000000000017941 */ /* 0x000fea0003800200 */
.L_x_16858:
[----:B------:R-:W-:Y:S01]  /*6e00*/  IMAD.SHL.U32 R0, R0, 0x100000, RZ ;  /* 0x0010000000007824 */ /* 0x000fe200078e00ff */
[----:B------:R-:W-:-:S04]  /*6e10*/  LEA R3, R3, 0x3b800000, 0x17 ;  /* 0x3b80000003037811 */ /* 0x000fc800078eb8ff */
[----:B------:R-:W-:-:S07]  /*6e20*/  LOP3.LUT R25, R3, R0, R25, 0xfe, !PT ;  /* 0x0000000003197212 */ /* 0x000fce00078efe19 */
.L_x_16857:
[----:B------:R-:W-:Y:S05]  /*6e30*/  BSYNC.RECONVERGENT B0 ;  /* 0x0000000000007941 */ /* 0x000fea0003800200 */
.L_x_16856:
[----:B------:R-:W0:Y:S01]  /*6e40*/  F2I.FTZ.TRUNC.NTZ R25, R25 ;  /* 0x0000001900197305 */ /* 0x000e22000021f100 */
[----:B------:R-:W-:Y:S05]  /*6e50*/  BRA `(.L_x_16803) ;  /* 0x0000000400047947 */ /* 0x000fea0003800000 */
.L_x_16854:
        /* <DEDUP_REMOVED lines=21> */
.L_x_16863:
[----:B------:R-:W-:Y:S05]  /*6fb0*/  BSYNC.RECONVERGENT B1 ;  /* 0x0000000000017941 */ /* 0x000fea0003800200 */
.L_x_16862:
[----:B------:R-:W-:Y:S01]  /*6fc0*/  IMAD.SHL.U32 R0, R0, 0x200000, RZ ;  /* 0x0020000000007824 */ /* 0x000fe200078e00ff */
[----:B------:R-:W-:-:S04]  /*6fd0*/  LEA R3, R3, 0x37800000, 0x17 ;  /* 0x3780000003037811 */ /* 0x000fc800078eb8ff */
[----:B------:R-:W-:-:S07]  /*6fe0*/  LOP3.LUT R25, R3, R0, R25, 0xfe, !PT ;  /* 0x0000000003197212 */ /* 0x000fce00078efe19 */
.L_x_16861:
[----:B------:R-:W-:Y:S05]  /*6ff0*/  BSYNC.RECONVERGENT B0 ;  /* 0x0000000000007941 */ /* 0x000fea0003800200 */
.L_x_16860:
[----:B------:R-:W0:Y:S01]  /*7000*/  F2I.FTZ.TRUNC.NTZ R25, R25 ;  /* 0x0000001900197305 */ /* 0x000e22000021f100 */
[----:B------:R-:W-:Y:S05]  /*7010*/  BRA `(.L_x_16803) ;  /* 0x0000000000947947 */ /* 0x000fea0003800000 */
.L_x_16853:
        /* <DEDUP_REMOVED lines=14> */
.L_x_16867:
[----:B------:R-:W-:Y:S05]  /*7100*/  BSYNC.RECONVERGENT B0 ;  /* 0x0000000000007941 */ /* 0x000fea0003800200 */
.L_x_16866:
[----:B------:R-:W0:Y:S01]  /*7110*/  F2I.FTZ.TRUNC.NTZ R25, R25 ;  /* 0x0000001900197305 */ /* 0x000e22000021f100 */
[----:B------:R-:W-:Y:S05]  /*7120*/  BRA `(.L_x_16803) ;  /* 0x0000000000507947 */ /* 0x000fea0003800000 */
.L_x_16841:
        /* <DEDUP_REMOVED lines=16> */
.L_x_16868:
[----:B------:R-:W-:Y:S05]  /*7230*/  BRA `(.L_x_16803) ;  /* 0x00000000000c7947 */ /* 0x000fea0003800000 */
.L_x_16865:
[----:B------:R0:W5:Y:S01]  /*7240*/  LDG.E R25, desc[UR36][R4.64] ;  /* 0x0000002404197981 */ /* 0x000162000c1e1900 */
[----:B------:R-:W-:Y:S05]  /*7250*/  BRA `(.L_x_16803) ;  /* 0x0000000000047947 */ /* 0x000fea0003800000 */
.L_x_16864:
[----:B------:R0:W5:Y:S02]  /*7260*/  LDG.E R25, desc[UR36][R4.64] ;  /* 0x0000002404197981 */ /* 0x000164000c1e1900 */
.L_x_16803:
[----:B------:R-:W-:Y:S05]  /*7270*/  BSYNC.RECONVERGENT B6 ;  /* 0x0000000000067941 */ /* 0x000fea0003800200 */
.L_x_16802:
[----:B------:R-:W1:Y:S01]  /*7280*/  LDC.U8 R17, c[0x0][0x3b0] ;  /* 0x0000ec00ff117b82 */ /* 0x000e620000000000 */
[CC--:B------:R-:W-:Y:S01]  /*7290*/  ISETP.GE.AND P2, PT, R23.reuse, R16.reuse, PT ;  /* 0x000000101700720c */ /* 0x0c0fe20003f46270 */
[C---:B0-----:R-:W-:Y:S01]  /*72a0*/  VIADD R3, R23.reuse, 0x100 ;  /* 0x0000010017037836 */ /* 0x041fe20000000000 */
[----:B------:R-:W-:Y:S01]  /*72b0*/  BSSY.RECONVERGENT B0, `(.L_x_16869) ;  /* 0x000001f000007945 */ /* 0x000fe20003800200 */
[C---:B-1234-:R-:W-:Y:S02]  /*72c0*/  VIADD R5, R23.reuse, 0x180 ;  /* 0x0000018017057836 */ /* 0x05efe40000000000 */
[----:B------:R-:W-:Y:S01]  /*72d0*/  VIADD R19, R23, 0x80 ;  /* 0x0000008017137836 */ /* 0x000fe20000000000 */
[-C--:B------:R-:W-:Y:S02]  /*72e0*/  ISETP.GE.AND P0, PT, R3, R16.reuse, PT ;  /* 0x000000100300720c */ /* 0x080fe40003f06270 */
[-C--:B------:R-:W-:Y:S02]  /*72f0*/  ISETP.GE.AND P1, PT, R5, R16.reuse, PT ;  /* 0x000000100500720c */ /* 0x080fe40003f26270 */
[----:B------:R-:W-:-:S03]  /*7300*/  ISETP.GE.AND P3, PT, R19, R16, PT ;  /* 0x000000101300720c */ /* 0x000fc60003f66270 */
[----:B------:R-:W-:Y:S10]  /*7310*/  @P2 BRA `(.L_x_16870) ;  /* 0x0000000000602947 */ /* 0x000ff40003800000 */
[----:B-----5:R-:W-:Y:S02]  /*7320*/  IABS R0, R24 ;  /* 0x0000001800007213 */ /* 0x020fe40000000000 */
        /* <DEDUP_REMOVED lines=23> */
.L_x_16870:
[----:B------:R-:W-:Y:S05]  /*74a0*/  BSYNC.RECONVERGENT B0 ;  /* 0x0000000000007941 */ /* 0x000fea0003800200 */
.L_x_16869:
        /* <DEDUP_REMOVED lines=27> */
.L_x_16872:
[----:B------:R-:W-:Y:S05]  /*7660*/  BSYNC.RECONVERGENT B0 ;  /* 0x0000000000007941 */ /* 0x000fea0003800200 */
.L_x_16871:
        /* <DEDUP_REMOVED lines=27> */
.L_x_16874:
[----:B------:R-:W-:Y:S05]  /*7820*/  BSYNC.RECONVERGENT B0 ;  /* 0x0000000000007941 */ /* 0x000fea0003800200 */
.L_x_16873:
        /* <DEDUP_REMOVED lines=27> */
.L_x_16876:
[----:B------:R-:W-:Y:S05]  /*79e0*/  BSYNC.RECONVERGENT B0 ;  /* 0x0000000000007941 */ /* 0x000fea0003800200 */
.L_x_16875:
[----:B------:R-:W-:Y:S04]  /*79f0*/  BSSY.RECONVERGENT B6, `(.L_x_16877) ;  /* 0x00000ff000067945 */ /* 0x000fe80003800200 */
[----:B------:R-:W-:Y:S05]  /*7a00*/  @P2 BRA `(.L_x_16878) ;  /* 0x0000000c00f42947 */ /* 0x000fea0003800000 */
[----:B------:R-:W0:Y:S01]  /*7a10*/  LDCU UR4, c[0x0][0x3b4] ;  /* 0x00007680ff0477ac */ /* 0x000e220008000800 */
[----:B------:R-:W1:Y:S01]  /*7a20*/  LDC.64 R8, c[0x0][0x388] ;  /* 0x0000e200ff087b82 */ /* 0x000e620000000a00 */
        /* <DEDUP_REMOVED lines=19> */
.L_x_16882:
[----:B------:R0:W-:Y:S01]  /*7b60*/  STG.E.U8 desc[UR36][R8.64], R5 ;  /* 0x0000000508007986 */ /* 0x0001e2000c101124 */
[----:B------:R-:W-:Y:S01]  /*7b70*/  IMAD.MOV.U32 R23, RZ, RZ, R19 ;  /* 0x000000ffff177224 */ /* 0x000fe200078e0013 */
[----:B------:R-:W-:Y:S06]  /*7b80*/  BRA `(.L_x_16878) ;  /* 0x0000000c00947947 */ /* 0x000fec0003800000 */
.L_x_16881:
[----:B------:R-:W-:-:S13]  /*7b90*/  ISETP.NE.AND P0, PT, R0, 0x2, PT ;  /* 0x000000020000780c */ /* 0x000fda0003f05270 */
[----:B------:R-:W-:Y:S05]  /*7ba0*/  @!P0 BRA `(.L_x_16884) ;  /* 0x0000000000308947 */ /* 0x000fea0003800000 */
[----:B------:R-:W-:-:S13]  /*7bb0*/  ISETP.NE.AND P0, PT, R0, 0x3, PT ;  /* 0x000000030000780c */ /* 0x000fda0003f05270 */
[----:B------:R-:W-:Y:S05]  /*7bc0*/  @!P0 BRA `(.L_x_16885) ;  /* 0x00000000001c8947 */ /* 0x000fea0003800000 */
[----:B------:R-:W-:-:S13]  /*7bd0*/  ISETP.NE.AND P0, PT, R0, 0x4, PT ;  /* 0x000000040000780c */ /* 0x000fda0003f05270 */
[----:B------:R-:W-:Y:S05]  /*7be0*/  @P0 BRA `(.L_x_16883) ;  /* 0x0000000800d40947 */ /* 0x000fea0003800000 */
[--C-:B------:R-:W-:Y:S01]  /*7bf0*/  SHF.R.S32.HI R7, RZ, 0x1f, R5.reuse ;  /* 0x0000001fff077819 */ /* 0x100fe20000011405 */
[----:B------:R-:W-:Y:S02]  /*7c00*/  IMAD.MOV.U32 R6, RZ, RZ, R5 ;  /* 0x000000ffff067224 */ /* 0x000fe400078e0005 */
[----:B------:R-:W-:-:S03]  /*7c10*/  IMAD.MOV.U32 R23, RZ, RZ, R19 ;  /* 0x000000ffff177224 */ /* 0x000fc600078e0013 */
[----:B------:R0:W-:Y:S01]  /*7c20*/  STG.E.64 desc[UR36][R8.64], R6 ;  /* 0x0000000608007986 */ /* 0x0001e2000c101b24 */
[----:B------:R-:W-:Y:S05]  /*7c30*/  BRA `(.L_x_16878) ;  /* 0x0000000c00687947 */ /* 0x000fea0003800000 */
.L_x_16885:
[----:B------:R0:W-:Y:S01]  /*7c40*/  STG.E desc[UR36][R8.64], R5 ;  /* 0x0000000508007986 */ /* 0x0001e2000c101924 */
[----:B------:R-:W-:Y:S01]  /*7c50*/  IMAD.MOV.U32 R23, RZ, RZ, R19 ;  /* 0x000000ffff177224 */ /* 0x000fe200078e0013 */
[----:B------:R-:W-:Y:S06]  /*7c60*/  BRA `(.L_x_16878) ;  /* 0x0000000c005c7947 */ /* 0x000fec0003800000 */
.L_x_16884:
[----:B------:R0:W-:Y:S01]  /*7c70*/  STG.E.U16 desc[UR36][R8.64], R5 ;  /* 0x0000000508007986 */ /* 0x0001e2000c101524 */
[----:B------:R-:W-:Y:S01]  /*7c80*/  IMAD.MOV.U32 R23, RZ, RZ, R19 ;  /* 0x000000ffff177224 */ /* 0x000fe200078e0013 */
[----:B------:R-:W-:Y:S06]  /*7c90*/  BRA `(.L_x_16878) ;  /* 0x0000000c00507947 */ /* 0x000fec0003800000 */
.L_x_16880:
[----:B------:R-:W-:-:S13]  /*7ca0*/  ISETP.GT.AND P0, PT, R0, 0x6, PT ;  /* 0x000000060000780c */ /* 0x000fda0003f04270 */
[----:B------:R-:W-:Y:S05]  /*7cb0*/  @P0 BRA `(.L_x_16886) ;  /* 0x0000000000340947 */ /* 0x000fea0003800000 */
[----:B------:R-:W-:-:S13]  /*7cc0*/  ISETP.NE.AND P0, PT, R0, 0x5, PT ;  /* 0x000000050000780c */ /* 0x000fda0003f05270 */
[----:B------:R-:W-:Y:S05]  /*7cd0*/  @!P0 BRA `(.L_x_16887) ;  /* 0x0000000000188947 */ /* 0x000fea0003800000 */
[----:B------:R-:W-:-:S13]  /*7ce0*/  ISETP.NE.AND P0, PT, R0, 0x6, PT ;  /* 0x000000060000780c */ /* 0x000fda0003f05270 */
[----:B------:R-:W-:Y:S05]  /*7cf0*/  @P0 BRA `(.L_x_16883) ;  /* 0x0000000800900947 */ /* 0x000fea0003800000 */
[----:B------:R-:W-:Y:S01]  /*7d00*/  I2FP.F32.S32 R5, R5 ;  /* 0x0000000500057245 */ /* 0x000fe20000201400 */
[----:B------:R-:W-:-:S04]  /*7d10*/  IMAD.MOV.U32 R23, RZ, RZ, R19 ;  /* 0x000000ffff177224 */ /* 0x000fc800078e0013 */
[----:B------:R0:W-:Y:S01]  /*7d20*/  STG.E desc[UR36][R8.64], R5 ;  /* 0x0000000508007986 */ /* 0x0001e2000c101924 */
[----:B------:R-:W-:Y:S05]  /*7d30*/  BRA `(.L_x_16878) ;  /* 0x0000000c00287947 */ /* 0x000fea0003800000 */
.L_x_16887:
[----:B------:R-:W-:Y:S01]  /*7d40*/  I2FP.F32.S32 R0, R5 ;  /* 0x0000000500007245 */ /* 0x000fe20000201400 */
[----:B------:R-:W-:-:S03]  /*7d50*/  IMAD.MOV.U32 R23, RZ, RZ, R19 ;  /* 0x000000ffff177224 */ /* 0x000fc600078e0013 */
[----:B------:R-:W-:-:S05]  /*7d60*/  F2FP.F16.F32.PACK_AB R0, RZ, R0 ;  /* 0x00000000ff00723e */ /* 0x000fca00000000ff */
[----:B------:R0:W-:Y:S01]  /*7d70*/  STG.E.U16 desc[UR36][R8.64], R0 ;  /* 0x0000000008007986 */ /* 0x0001e2000c101524 */
[----:B------:R-:W-:Y:S05]  /*7d80*/  BRA `(.L_x_16878) ;  /* 0x0000000c00147947 */ /* 0x000fea0003800000 */
.L_x_16886:
[----:B------:R-:W-:-:S13]  /*7d90*/  ISETP.NE.AND P0, PT, R0, 0x7, PT ;  /* 0x000000070000780c */ /* 0x000fda0003f05270 */
[----:B------:R-:W-:Y:S05]  /*7da0*/  @!P0 BRA `(.L_x_16888) ;  /* 0x00000000003c8947 */ /* 0x000fea0003800000 */
[----:B------:R-:W-:-:S13]  /*7db0*/  ISETP.NE.AND P0, PT, R0, 0x8, PT ;  /* 0x000000080000780c */ /* 0x000fda0003f05270 */
[----:B------:R-:W-:Y:S05]  /*7dc0*/  @!P0 BRA `(.L_x_16889) ;  /* 0x00000000001c8947 */ /* 0x000fea0003800000 */
[----:B------:R-:W-:-:S13]  /*7dd0*/  ISETP.NE.AND P0, PT, R0, 0x9, PT ;  /* 0x000000090000780c */ /* 0x000fda0003f05270 */
[----:B------:R-:W-:Y:S05]  /*7de0*/  @P0 BRA `(.L_x_16883) ;  /* 0x0000000800540947 */ /* 0x000fea0003800000 */
[----:B------:R-:W-:Y:S01]  /*7df0*/  I2FP.F32.S32 R4, R5 ;  /* 0x0000000500047245 */ /* 0x000fe20000201400 */
[----:B------:R-:W-:Y:S02]  /*7e00*/  IMAD.MOV.U32 R5, RZ, RZ, RZ ;  /* 0x000000ffff057224 */ /* 0x000fe400078e00ff */
[----:B------:R-:W-:-:S03]  /*7e10*/  IMAD.MOV.U32 R23, RZ, RZ, R19 ;  /* 0x000000ffff177224 */ /* 0x000fc600078e0013 */
[----:B------:R0:W-:Y:S01]  /*7e20*/  STG.E.64 desc[UR36][R8.64], R4 ;  /* 0x0000000408007986 */ /* 0x0001e2000c101b24 */
[----:B------:R-:W-:Y:S05]  /*7e30*/  BRA `(.L_x_16878) ;  /* 0x0000000800e87947 */ /* 0x000fea0003800000 */
.L_x_16889:
[----:B------:R-:W-:Y:S01]  /*7e40*/  I2FP.F32.S32 R5, R5 ;  /* 0x0000000500057245 */ /* 0x000fe20000201400 */
[----:B------:R-:W-:-:S03]  /*7e50*/  IMAD.MOV.U32 R23, RZ, RZ, R19 ;  /* 0x000000ffff177224 */ /* 0x000fc600078e0013 */
[----:B------:R-:W-:-:S04]  /*7e60*/  F2FP.F16.F32.PACK_AB R3, RZ, R5 ;  /* 0x00000005ff03723e */ /* 0x000fc800000000ff */
[----:B------:R-:W-:-:S05]  /*7e70*/  PRMT R3, R3, 0x5410, RZ ;  /* 0x0000541003037816 */ /* 0x000fca00000000ff */
[----:B------:R0:W-:Y:S01]  /*7e80*/  STG.E desc[UR36][R8.64], R3 ;  /* 0x0000000308007986 */ /* 0x0001e2000c101924 */
[----:B------:R-:W-:Y:S05]  /*7e90*/  BRA `(.L_x_16878) ;  /* 0x0000000800d07947 */ /* 0x000fea0003800000 */
.L_x_16888:
[----:B------:R-:W0:Y:S01]  /*7ea0*/  I2F.F64 R4, R5 ;  /* 0x0000000500047312 */ /* 0x000e220000201c00 */
[----:B------:R-:W-:Y:S01]  /*7eb0*/  IMAD.MOV.U32 R23, RZ, RZ, R19 ;  /* 0x000000ffff177224 */ /* 0x000fe200078e0013 */
[----:B0-----:R0:W-:Y:S01]  /*7ec0*/  STG.E.64 desc[UR36][R8.64], R4 ;  /* 0x0000000408007986 */ /* 0x0011e2000c101b24 */
[----:B------:R-:W-:Y:S05]  /*7ed0*/  BRA `(.L_x_16878) ;  /* 0x0000000800c07947 */ /* 0x000fea0003800000 */
.L_x_16879:
        /* <DEDUP_REMOVED lines=8> */
[----:B------:R-:W-:Y:S01]  /*7f60*/  ISETP.NE.AND P0, PT, R5, RZ, PT ;  /* 0x000000ff0500720c */ /* 0x000fe20003f05270 */
[----:B------:R-:W-:-:S03]  /*7f70*/  IMAD.MOV.U32 R23, RZ, RZ, R19 ;  /* 0x000000ffff177224 */ /* 0x000fc600078e0013 */
[----:B------:R-:W-:-:S05]  /*7f80*/  SEL R3, RZ, 0x1, !P0 ;  /* 0x00000001ff037807 */ /* 0x000fca0004000000 */
[----:B------:R0:W-:Y:S01]  /*7f90*/  STG.E.U8 desc[UR36][R8.64], R3 ;  /* 0x0000000308007986 */ /* 0x0001e2000c101124 */
[----:B------:R-:W-:Y:S05]  /*7fa0*/  BRA `(.L_x_16878) ;  /* 0x00000008008c7947 */ /* 0x000fea0003800000 */
.L_x_16892:
[----:B------:R-:W0:Y:S01]  /*7fb0*/  I2F.F64 R4, R5 ;  /* 0x0000000500047312 */ /* 0x000e220000201c00 */
[----:B------:R-:W-:Y:S01]  /*7fc0*/  CS2R R6, SRZ ;  /* 0x0000000000067805 */ /* 0x000fe2000001ff00 */
[----:B------:R-:W-:-:S04]  /*7fd0*/  IMAD.MOV.U32 R23, RZ, RZ, R19 ;  /* 0x000000ffff177224 */ /* 0x000fc800078e0013 */
[----:B0-----:R0:W-:Y:S01]  /*7fe0*/  STG.E.128 desc[UR36][R8.64], R4 ;  /* 0x0000000408007986 */ /* 0x0011e2000c101d24 */
[----:B------:R-:W-:Y:S05]  /*7ff0*/  BRA `(.L_x_16878) ;  /* 0x0000000800787947 */ /* 0x000fea0003800000 */
.L_x_16891:
[----:B------:R-:W-:-:S13]  /*8000*/  ISETP.NE.AND P0, PT, R0, 0xf, PT ;  /* 0x0000000f0000780c */ /* 0x000fda0003f05270 */
[----:B------:R-:W-:Y:S05]  /*8010*/  @!P0 BRA `(.L_x_16893) ;  /* 0x0000000000a88947 */ /* 0x000fea0003800000 */
[----:B------:R-:W-:-:S13]  /*8020*/  ISETP.NE.AND P0, PT, R0, 0x17, PT ;  /* 0x000000170000780c */ /* 0x000fda0003f05270 */
[----:B------:R-:W-:Y:S05]  /*8030*/  @!P0 BRA `(.L_x_16894) ;  /* 0x0000000000508947 */ /* 0x000fea0003800000 */
[----:B------:R-:W-:-:S13]  /*8040*/  ISETP.NE.AND P0, PT, R0, 0x18, PT ;  /* 0x000000180000780c */ /* 0x000fda0003f05270 */
[----:B------:R-:W-:Y:S05]  /*8050*/  @P0 BRA `(.L_x_16883) ;  /* 0x0000000400b80947 */ /* 0x000fea0003800000 */
        /* <DEDUP_REMOVED lines=13> */
.L_x_16896:
[----:B------:R-:W-:Y:S05]  /*8130*/  BSYNC.RECONVERGENT B0 ;  /* 0x0000000000007941 */ /* 0x000fea0003800200 */
.L_x_16895:
[----:B------:R-:W-:Y:S01]  /*8140*/  LOP3.LUT R5, R0, 0x80, R5, 0xf8, !PT ;  /* 0x0000008000057812 */ /* 0x000fe200078ef805 */
[----:B------:R-:W-:-:S04]  /*8150*/  IMAD.MOV.U32 R23, RZ, RZ, R19 ;  /* 0x000000ffff177224 */ /* 0x000fc800078e0013 */
[----:B------:R0:W-:Y:S01]  /*8160*/  STG.E.U8 desc[UR36][R8.64], R5 ;  /* 0x0000000508007986 */ /* 0x0001e2000c101124 */
[----:B------:R-:W-:Y:S05]  /*8170*/  BRA `(.L_x_16878) ;  /* 0x0000000800187947 */ /* 0x000fea0003800000 */
.L_x_16894:
        /* <DEDUP_REMOVED lines=15> */
.L_x_16898:
[----:B------:R-:W-:Y:S05]  /*8270*/  BSYNC.RECONVERGENT B0 ;  /* 0x0000000000007941 */ /* 0x000fea0003800200 */
.L_x_16897:
[----:B------:R-:W-:Y:S01]  /*8280*/  LOP3.LUT R5, R0, 0x80, R5, 0xf8, !PT ;  /* 0x0000008000057812 */ /* 0x000fe200078ef805 */
[----:B------:R-:W-:-:S04]  /*8290*/  IMAD.MOV.U32 R23, RZ, RZ, R19 ;  /* 0x000000ffff177224 */ /* 0x000fc800078e0013 */
[----:B------:R0:W-:Y:S01]  /*82a0*/  STG.E.U8 desc[UR36][R8.64], R5 ;  /* 0x0000000508007986 */ /* 0x0001e2000c101124 */
[----:B------:R-:W-:Y:S05]  /*82b0*/  BRA `(.L_x_16878) ;  /* 0x0000000400c87947 */ /* 0x000fea0003800000 */
.L_x_16893:
[----:B------:R-:W-:Y:S01]  /*82c0*/  I2FP.F32.S32 R0, R5 ;  /* 0x0000000500007245 */ /* 0x000fe20000201400 */
[----:B------:R-:W-:-:S03]  /*82d0*/  IMAD.MOV.U32 R23, RZ, RZ, R19 ;  /* 0x000000ffff177224 */ /* 0x000fc600078e0013 */
[----:B------:R-:W-:-:S05]  /*82e0*/  F2FP.BF16.F32.PACK_AB R0, RZ, R0 ;  /* 0x00000000ff00723e */ /* 0x000fca00000010ff */
[----:B------:R0:W-:Y:S01]  /*82f0*/  STG.E.U16 desc[UR36][R8.64], R0 ;  /* 0x0000000008007986 */ /* 0x0001e2000c101524 */
[----:B------:R-:W-:Y:S05]  /*8300*/  BRA `(.L_x_16878) ;  /* 0x0000000400b47947 */ /* 0x000fea0003800000 */
.L_x_16890:
        /* <DEDUP_REMOVED lines=11> */
.L_x_16901:
        /* <DEDUP_REMOVED lines=13> */
.L_x_16904:
[----:B------:R-:W-:-:S04]  /*8490*/  SHF.R.U32.HI R0, RZ, 0x14, R3 ;  /* 0x00000014ff007819 */ /* 0x000fc80000011603 */
[----:B------:R-:W-:-:S04]  /*84a0*/  LOP3.LUT R0, R0, 0x1, RZ, 0xc0, !PT ;  /* 0x0000000100007812 */ /* 0x000fc800078ec0ff */
[----:B------:R-:W-:-:S04]  /*84b0*/  IADD3 R0, PT, PT, R3, 0x487ffff, R0 ;  /* 0x0487ffff03007810 */ /* 0x000fc80007ffe000 */
[----:B------:R-:W-:-:S04]  /*84c0*/  SHF.R.U32.HI R0, RZ, 0x14, R0 ;  /* 0x00000014ff007819 */ /* 0x000fc80000011600 */
[----:B------:R-:W-:-:S07]  /*84d0*/  LOP3.LUT R0, R0, 0xff, RZ, 0xc0, !PT ;  /* 0x000000ff00007812 */ /* 0x000fce00078ec0ff */
.L_x_16905:
[----:B------:R-:W-:-:S04]  /*84e0*/  SHF.R.U32.HI R3, RZ, 0x18, R3 ;  /* 0x00000018ff037819 */ /* 0x000fc80000011603 */
[----:B------:R-:W-:-:S04]  /*84f0*/  LOP3.LUT R0, R0, 0x80, R3, 0xf8, !PT ;  /* 0x0000008000007812 */ /* 0x000fc800078ef803 */
[----:B------:R-:W-:-:S07]  /*8500*/  PRMT R4, R0, 0x7610, R4 ;  /* 0x0000761000047816 */ /* 0x000fce0000000004 */
.L_x_16903:
[----:B------:R-:W-:Y:S05]  /*8510*/  BSYNC.RECONVERGENT B0 ;  /* 0x0000000000007941 */ /* 0x000fea0003800200 */
.L_x_16902:
[----:B------:R0:W-:Y:S01]  /*8520*/  STG.E.U8 desc[UR36][R8.64], R4 ;  /* 0x0000000408007986 */ /* 0x0001e2000c101124 */
[----:B------:R-:W-:Y:S01]  /*8530*/  IMAD.MOV.U32 R23, RZ, RZ, R19 ;  /* 0x000000ffff177224 */ /* 0x000fe200078e0013 */
[----:B------:R-:W-:Y:S06]  /*8540*/  BRA `(.L_x_16878) ;  /* 0x0000000400247947 */ /* 0x000fec0003800000 */
.L_x_16900:
        /* <DEDUP_REMOVED lines=13> */
.L_x_16908:
[----:B------:R-:W-:-:S04]  /*8620*/  SHF.R.U32.HI R0, RZ, 0x15, R3 ;  /* 0x00000015ff007819 */ /* 0x000fc80000011603 */
[----:B------:R-:W-:-:S04]  /*8630*/  LOP3.LUT R0, R0, 0x1, RZ, 0xc0, !PT ;  /* 0x0000000100007812 */ /* 0x000fc800078ec0ff */
[----:B------:R-:W-:-:S04]  /*8640*/  IADD3 R0, PT, PT, R3, 0x88fffff, R0 ;  /* 0x088fffff03007810 */ /* 0x000fc80007ffe000 */
[----:B------:R-:W-:-:S04]  /*8650*/  SHF.R.U32.HI R0, RZ, 0x15, R0 ;  /* 0x00000015ff007819 */ /* 0x000fc80000011600 */
[----:B------:R-:W-:-:S07]  /*8660*/  LOP3.LUT R0, R0, 0xff, RZ, 0xc0, !PT ;  /* 0x000000ff00007812 */ /* 0x000fce00078ec0ff */
.L_x_16909:
[----:B------:R-:W-:-:S04]  /*8670*/  SHF.R.U32.HI R3, RZ, 0x18, R3 ;  /* 0x00000018ff037819 */ /* 0x000fc80000011603 */
[----:B------:R-:W-:-:S04]  /*8680*/  LOP3.LUT R0, R0, 0x80, R3, 0xf8, !PT ;  /* 0x0000008000007812 */ /* 0x000fc800078ef803 */
[----:B------:R-:W-:-:S07]  /*8690*/  PRMT R4, R0, 0x7610, R4 ;  /* 0x0000761000047816 */ /* 0x000fce0000000004 */
.L_x_16907:
[----:B------:R-:W-:Y:S05]  /*86a0*/  BSYNC.RECONVERGENT B0 ;  /* 0x0000000000007941 */ /* 0x000fea0003800200 */
.L_x_16906:
[----:B------:R3:W-:Y:S01]  /*86b0*/  STG.E.U8 desc[UR36][R8.64], R4 ;  /* 0x0000000408007986 */ /* 0x0007e2000c101124 */
[----:B------:R-:W-:Y:S01]  /*86c0*/  IMAD.MOV.U32 R23, RZ, RZ, R19 ;  /* 0x000000ffff177224 */ /* 0x000fe200078e0013 */
[----:B------:R-:W-:Y:S06]  /*86d0*/  BRA `(.L_x_16878) ;  /* 0x0000000000c07947 */ /* 0x000fec0003800000 */
.L_x_16899:
[----:B------:R-:W-:-:S13]  /*86e0*/  ISETP.NE.AND P0, PT, R0, 0x1c, PT ;  /* 0x0000001c0000780c */ /* 0x000fda0003f05270 */
[----:B------:R-:W-:Y:S05]  /*86f0*/  @!P0 BRA `(.L_x_16910) ;  /* 0x0000000000b08947 */ /* 0x000fea0003800000 */
[----:B------:R-:W-:-:S13]  /*8700*/  ISETP.NE.AND P0, PT, R0, 0x1d, PT ;  /* 0x0000001d0000780c */ /* 0x000fda0003f05270 */
[----:B------:R-:W-:Y:S05]  /*8710*/  @!P0 BRA `(.L_x_16911) ;  /* 0x0000000000948947 */ /* 0x000fea0003800000 */
[----:B------:R-:W-:-:S13]  /*8720*/  ISETP.NE.AND P0, PT, R0, 0x2c, PT ;  /* 0x0000002c0000780c */ /* 0x000fda0003f05270 */
[----:B------:R-:W-:Y:S05]  /*8730*/  @!P0 BRA `(.L_x_16912) ;  /* 0x0000000000488947 */ /* 0x000fea0003800000 */
.L_x_16883:
        /* <DEDUP_REMOVED lines=16> */
.L_x_16913:
[----:B------:R-:W-:Y:S01]  /*8840*/  IMAD.MOV.U32 R23, RZ, RZ, R19 ;  /* 0x000000ffff177224 */ /* 0x000fe200078e0013 */
[----:B------:R-:W-:Y:S06]  /*8850*/  BRA `(.L_x_16878) ;  /* 0x0000000000607947 */ /* 0x000fec0003800000 */
.L_x_16912:
[----:B------:R-:W-:Y:S01]  /*8860*/  I2FP.F32.S32 R4, R5 ;  /* 0x0000000500047245 */ /* 0x000fe20000201400 */
        /* <DEDUP_REMOVED lines=16> */
.L_x_16911:
[--C-:B------:R-:W-:Y:S01]  /*8970*/  SHF.R.S32.HI R7, RZ, 0x1f, R5.reuse ;  /* 0x0000001fff077819 */ /* 0x100fe20000011405 */
[----:B------:R-:W-:Y:S02]  /*8980*/  IMAD.MOV.U32 R6, RZ, RZ, R5 ;  /* 0x000000ffff067224 */ /* 0x000fe400078e0005 */
[----:B------:R-:W-:-:S03]  /*8990*/  IMAD.MOV.U32 R23, RZ, RZ, R19 ;  /* 0x000000ffff177224 */ /* 0x000fc600078e0013 */
[----:B------:R1:W-:Y:S01]  /*89a0*/  STG.E.64 desc[UR36][R8.64], R6 ;  /* 0x0000000608007986 */ /* 0x0003e2000c101b24 */
[----:B------:R-:W-:Y:S05]  /*89b0*/  BRA `(.L_x_16878) ;  /* 0x0000000000087947 */ /* 0x000fea0003800000 */
.L_x_16910:
[----:B------:R0:W-:Y:S01]  /*89c0*/  STG.E desc[UR36][R8.64], R5 ;  /* 0x0000000508007986 */ /* 0x0001e2000c101924 */
[----:B------:R-:W-:-:S07]  /*89d0*/  IMAD.MOV.U32 R23, RZ, RZ, R19 ;  /* 0x000000ffff177224 */ /* 0x000fce00078e0013 */
.L_x_16878:
[----:B------:R-:W-:Y:S05]  /*89e0*/  BSYNC.RECONVERGENT B6 ;  /* 0x0000000000067941 */ /* 0x000fea0003800200 */
.L_x_16877:
[----:B------:R-:W-:Y:S01]  /*89f0*/  ISETP.GE.AND P0, PT, R23, R16, PT ;  /* 0x000000101700720c */ /* 0x000fe20003f06270 */
[----:B------:R-:W-:-:S12]  /*8a00*/  BSSY.RECONVERGENT B6, `(.L_x_16914) ;  /* 0x00001ce000067945 */ /* 0x000fd80003800200 */
[----:B------:R-:W-:Y:S05]  /*8a10*/  @P0 BRA `(.L_x_16915) ;  /* 0x0000001c00300947 */ /* 0x000fea0003800000 */
[----:B------:R-:W2:Y:S01]  /*8a20*/  LDCU UR4, c[0x0][0x3b4] ;  /* 0x00007680ff0477ac */ /* 0x000ea20008000800 */
[----:B0--34-:R-:W0:Y:S01]  /*8a30*/  LDC.64 R4, c[0x0][0x388] ;  /* 0x0000e200ff047b82 */ /* 0x019e220000000a00 */
[----:B------:R-:W-:Y:S01]  /*8a40*/  IMAD R0, R2, 0x200, R23 ;  /* 0x0000020002007824 */ /* 0x000fe200078e0217 */
[----:B-1----:R-:W-:-:S03]  /*8a50*/  PRMT R6, R17, 0x9910, RZ ;  /* 0x0000991011067816 */ /* 0x002fc600000000ff */
[----:B--2---:R-:W-:Y:S02]  /*8a60*/  IMAD R3, R0, UR4, RZ ;  /* 0x0000000400037c24 */ /* 0x004fe4000f8e02ff */
        /* <DEDUP_REMOVED lines=15> */
.L_x_16919:
[----:B-----5:R0:W-:Y:S01]  /*8b60*/  STG.E.U8 desc[UR36][R4.64], R24 ;  /* 0x0000001804007986 */ /* 0x0201e2000c101124 */
[----:B------:R-:W-:Y:S05]  /*8b70*/  BRA `(.L_x_16921) ;  /* 0x0000000c00387947 */ /* 0x000fea0003800000 */
.L_x_16918:
[----:B------:R-:W-:-:S13]  /*8b80*/  ISETP.NE.AND P0, PT, R0, 0x2, PT ;  /* 0x000000020000780c */ /* 0x000fda0003f05270 */
[----:B------:R-:W-:Y:S05]  /*8b90*/  @!P0 BRA `(.L_x_16922) ;  /* 0x0000000000248947 */ /* 0x000fea0003800000 */
[----:B------:R-:W-:-:S13]  /*8ba0*/  ISETP.NE.AND P0, PT, R0, 0x3, PT ;  /* 0x000000030000780c */ /* 0x000fda0003f05270 */
[----:B------:R-:W-:Y:S05]  /*8bb0*/  @!P0 BRA `(.L_x_16923) ;  /* 0x0000000000148947 */ /* 0x000fea0003800000 */
[----:B------:R-:W-:-:S13]  /*8bc0*/  ISETP.NE.AND P0, PT, R0, 0x4, PT ;  /* 0x000000040000780c */ /* 0x000fda0003f05270 */
[----:B------:R-:W-:Y:S05]  /*8bd0*/  @P0 BRA `(.L_x_16920) ;  /* 0x00000008003c0947 */ /* 0x000fea0003800000 */
[----:B-----5:R-:W-:-:S05]  /*8be0*/  SHF.R.S32.HI R25, RZ, 0x1f, R24 ;  /* 0x0000001fff197819 */ /* 0x020fca0000011418 */
[----:B------:R0:W-:Y:S01]  /*8bf0*/  STG.E.64 desc[UR36][R4.64], R24 ;  /* 0x0000001804007986 */ /* 0x0001e2000c101b24 */
[----:B------:R-:W-:Y:S05]  /*8c00*/  BRA `(.L_x_16921) ;  /* 0x0000000c00147947 */ /* 0x000fea0003800000 */
.L_x_16923:
[----:B-----5:R0:W-:Y:S01]  /*8c10*/  STG.E desc[UR36][R4.64], R24 ;  /* 0x0000001804007986 */ /* 0x0201e2000c101924 */
[----:B------:R-:W-:Y:S05]  /*8c20*/  BRA `(.L_x_16921) ;  /* 0x0000000c000c7947 */ /* 0x000fea0003800000 */
.L_x_16922:
[----:B-----5:R0:W-:Y:S01]  /*8c30*/  STG.E.U16 desc[UR36][R4.64], R24 ;  /* 0x0000001804007986 */ /* 0x0201e2000c101524 */
[----:B------:R-:W-:Y:S05]  /*8c40*/  BRA `(.L_x_16921) ;  /* 0x0000000c00047947 */ /* 0x000fea0003800000 */
.L_x_16917:
[----:B------:R-:W-:-:S13]  /*8c50*/  ISETP.GT.AND P0, PT, R0, 0x6, PT ;  /* 0x000000060000780c */ /* 0x000fda0003f04270 */
[----:B------:R-:W-:Y:S05]  /*8c60*/  @P0 BRA `(.L_x_16924) ;  /* 0x00000000002c0947 */ /* 0x000fea0003800000 */
[----:B------:R-:W-:-:S13]  /*8c70*/  ISETP.NE.AND P0, PT, R0, 0x5, PT ;  /* 0x000000050000780c */ /* 0x000fda0003f05270 */
[----:B------:R-:W-:Y:S05]  /*8c80*/  @!P0 BRA `(.L_x_16925) ;  /* 0x0000000000148947 */ /* 0x000fea0003800000 */
[----:B------:R-:W-:-:S13]  /*8c90*/  ISETP.NE.AND P0, PT, R0, 0x6, PT ;  /* 0x000000060000780c */ /* 0x000fda0003f05270 */
[----:B------:R-:W-:Y:S05]  /*8ca0*/  @P0 BRA `(.L_x_16920) ;  /* 0x0000000800080947 */ /* 0x000fea0003800000 */
[----:B-----5:R-:W-:-:S05]  /*8cb0*/  I2FP.F32.S32 R3, R24 ;  /* 0x0000001800037245 */ /* 0x020fca0000201400 */
[----:B------:R3:W-:Y:S01]  /*8cc0*/  STG.E desc[UR36][R4.64], R3 ;  /* 0x0000000304007986 */ /* 0x0007e2000c101924 */
[----:B------:R-:W-:Y:S05]  /*8cd0*/  BRA `(.L_x_16921) ;  /* 0x0000000800e07947 */ /* 0x000fea0003800000 */
.L_x_16925:
[----:B-----5:R-:W-:-:S04]  /*8ce0*/  I2FP.F32.S32 R0, R24 ;  /* 0x0000001800007245 */ /* 0x020fc80000201400 */
[----:B------:R-:W-:-:S05]  /*8cf0*/  F2FP.F16.F32.PACK_AB R0, RZ, R0 ;  /* 0x00000000ff00723e */ /* 0x000fca00000000ff */
[----:B------:R4:W-:Y:S01]  /*8d00*/  STG.E.U16 desc[UR36][R4.64], R0 ;  /* 0x0000000004007986 */ /* 0x0009e2000c101524 */
[----:B------:R-:W-:Y:S05]  /*8d10*/  BRA `(.L_x_16921) ;  /* 0x0000000800d07947 */ /* 0x000fea0003800000 */
.L_x_16924:
[----:B------:R-:W-:-:S13]  /*8d20*/  ISETP.NE.AND P0, PT, R0, 0x7, PT ;  /* 0x000000070000780c */ /* 0x000fda0003f05270 */
[----:B------:R-:W-:Y:S05]  /*8d30*/  @!P0 BRA `(.L_x_16926) ;  /* 0x0000000000348947 */ /* 0x000fea0003800000 */
[----:B------:R-:W-:-:S13]  /*8d40*/  ISETP.NE.AND P0, PT, R0, 0x8, PT ;  /* 0x000000080000780c */ /* 0x000fda0003f05270 */
[----:B------:R-:W-:Y:S05]  /*8d50*/  @!P0 BRA `(.L_x_16927) ;  /* 0x0000000000188947 */ /* 0x000fea0003800000 */
[----:B------:R-:W-:-:S13]  /*8d60*/  ISETP.NE.AND P0, PT, R0, 0x9, PT ;  /* 0x000000090000780c */ /* 0x000fda0003f05270 */
[----:B------:R-:W-:Y:S05]  /*8d70*/  @P0 BRA `(.L_x_16920) ;  /* 0x0000000400d40947 */ /* 0x000fea0003800000 */
[----:B-----5:R-:W-:Y:S01]  /*8d80*/  I2FP.F32.S32 R24, R24 ;  /* 0x0000001800187245 */ /* 0x020fe20000201400 */
[----:B------:R-:W-:-:S05]  /*8d90*/  IMAD.MOV.U32 R25, RZ, RZ, RZ ;  /* 0x000000ffff197224 */ /* 0x000fca00078e00ff */
[----:B------:R1:W-:Y:S01]  /*8da0*/  STG.E.64 desc[UR36][R4.64], R24 ;  /* 0x0000001804007986 */ /* 0x0003e2000c101b24 */
[----:B------:R-:W-:Y:S05]  /*8db0*/  BRA `(.L_x_16921) ;  /* 0x0000000800a87947 */ /* 0x000fea0003800000 */
.L_x_16927:
[----:B-----5:R-:W-:-:S04]  /*8dc0*/  I2FP.F32.S32 R24, R24 ;  /* 0x0000001800187245 */ /* 0x020fc80000201400 */
[----:B------:R-:W-:-:S04]  /*8dd0*/  F2FP.F16.F32.PACK_AB R3, RZ, R24 ;  /* 0x00000018ff03723e */ /* 0x000fc800000000ff */
[----:B------:R-:W-:-:S05]  /*8de0*/  PRMT R3, R3, 0x5410, RZ ;  /* 0x0000541003037816 */ /* 0x000fca00000000ff */
[----:B------:R2:W-:Y:S01]  /*8df0*/  STG.E desc[UR36][R4.64], R3 ;  /* 0x0000000304007986 */ /* 0x0005e2000c101924 */
[----:B------:R-:W-:Y:S05]  /*8e00*/  BRA `(.L_x_16921) ;  /* 0x0000000800947947 */ /* 0x000fea0003800000 */
.L_x_16926:
[----:B-----5:R-:W0:Y:S02]  /*8e10*/  I2F.F64 R24, R24 ;  /* 0x0000001800187312 */ /* 0x020e240000201c00 */
[----:B0-----:R0:W-:Y:S01]  /*8e20*/  STG.E.64 desc[UR36][R4.64], R24 ;  /* 0x0000001804007986 */ /* 0x0011e2000c101b24 */
[----:B------:R-:W-:Y:S05]  /*8e30*/  BRA `(.L_x_16921) ;  /* 0x0000000800887947 */ /* 0x000fea0003800000 */
.L_x_16916:
        /* <DEDUP_REMOVED lines=12> */
.L_x_16931:
[----:B-----5:R-:W-:Y:S01]  /*8f00*/  I2FP.F32.S32 R7, R24 ;  /* 0x0000001800077245 */ /* 0x020fe20000201400 */
        /* <DEDUP_REMOVED lines=17> */
.L_x_16934:
[----:B------:R-:W-:-:S04]  /*9020*/  SHF.R.U32.HI R3, RZ, 0x18, R7 ;  /* 0x00000018ff037819 */ /* 0x000fc80000011607 */
[----:B------:R-:W-:-:S07]  /*9030*/  LOP3.LUT R0, R0, 0x80, R3, 0xf8, !PT ;  /* 0x0000008000007812 */ /* 0x000fce00078ef803 */
.L_x_16933:
[----:B------:R-:W-:Y:S05]  /*9040*/  BSYNC.RECONVERGENT B0 ;  /* 0x0000000000007941 */ /* 0x000fea0003800200 */
.L_x_16932:
[----:B------:R0:W-:Y:S01]  /*9050*/  STG.E.U8 desc[UR36][R4.64], R0 ;  /* 0x0000000004007986 */ /* 0x0001e2000c101124 */
[----:B------:R-:W-:Y:S05]  /*9060*/  BRA `(.L_x_16921) ;  /* 0x0000000400fc7947 */ /* 0x000fea0003800000 */
.L_x_16930:
        /* <DEDUP_REMOVED lines=18> */
.L_x_16937:
[----:B------:R-:W-:-:S04]  /*9190*/  SHF.R.U32.HI R3, RZ, 0x18, R7 ;  /* 0x00000018ff037819 */ /* 0x000fc80000011607 */
[----:B------:R-:W-:-:S07]  /*91a0*/  LOP3.LUT R0, R0, 0x80, R3, 0xf8, !PT ;  /* 0x0000008000007812 */ /* 0x000fce00078ef803 */
.L_x_16936:
[----:B------:R-:W-:Y:S05]  /*91b0*/  BSYNC.RECONVERGENT B0 ;  /* 0x0000000000007941 */ /* 0x000fea0003800200 */
.L_x_16935:
[----:B------:R0:W-:Y:S01]  /*91c0*/  STG.E.U8 desc[UR36][R4.64], R0 ;  /* 0x0000000004007986 */ /* 0x0001e2000c101124 */
[----:B------:R-:W-:Y:S05]  /*91d0*/  BRA `(.L_x_16921) ;  /* 0x0000000400a07947 */ /* 0x000fea0003800000 */
.L_x_16929:
[----:B------:R-:W-:-:S13]  /*91e0*/  ISETP.NE.AND P0, PT, R0, 0x1c, PT ;  /* 0x0000001c0000780c */ /* 0x000fda0003f05270 */
[----:B------:R-:W-:Y:S05]  /*91f0*/  @!P0 BRA `(.L_x_16938) ;  /* 0x00000000005c8947 */ /* 0x000fea0003800000 */
[----:B------:R-:W-:-:S13]  /*9200*/  ISETP.NE.AND P0, PT, R0, 0x1d, PT ;  /* 0x0000001d0000780c */ /* 0x000fda0003f05270 */
[----:B------:R-:W-:Y:S05]  /*9210*/  @!P0 BRA `(.L_x_16939) ;  /* 0x0000000000488947 */ /* 0x000fea0003800000 */
[----:B------:R-:W-:-:S13]  /*9220*/  ISETP.NE.AND P0, PT, R0, 0x2c, PT ;  /* 0x0000002c0000780c */ /* 0x000fda0003f05270 */
[----:B------:R-:W-:Y:S05]  /*9230*/  @P0 BRA `(.L_x_16920) ;  /* 0x0000000000a40947 */ /* 0x000fea0003800000 */
[----:B-----5:R-:W-:-:S04]  /*9240*/  I2FP.F32.S32 R24, R24 ;  /* 0x0000001800187245 */ /* 0x020fc80000201400 */
        /* <DEDUP_REMOVED lines=15> */
.L_x_16939:
[----:B-----5:R-:W-:-:S05]  /*9340*/  SHF.R.S32.HI R25, RZ, 0x1f, R24 ;  /* 0x0000001fff197819 */ /* 0x020fca0000011418 */
[----:B------:R0:W-:Y:S01]  /*9350*/  STG.E.64 desc[UR36][R4.64], R24 ;  /* 0x0000001804007986 */ /* 0x0001e2000c101b24 */
[----:B------:R-:W-:Y:S05]  /*9360*/  BRA `(.L_x_16921) ;  /* 0x00000004003c7947 */ /* 0x000fea0003800000 */
.L_x_16938:
[----:B-----5:R0:W-:Y:S01]  /*9370*/  STG.E desc[UR36][R4.64], R24 ;  /* 0x0000001804007986 */ /* 0x0201e2000c101924 */
[----:B------:R-:W-:Y:S05]  /*9380*/  BRA `(.L_x_16921) ;  /* 0x0000000400347947 */ /* 0x000fea0003800000 */
.L_x_16928:
[----:B------:R-:W-:-:S13]  /*9390*/  ISETP.GT.AND P0, PT, R0, 0xe, PT ;  /* 0x0000000e0000780c */ /* 0x000fda0003f04270 */
[----:B------:R-:W-:Y:S05]  /*93a0*/  @P0 BRA `(.L_x_16940) ;  /* 0x0000000000300947 */ /* 0x000fea0003800000 */
[----:B------:R-:W-:-:S13]  /*93b0*/  ISETP.NE.AND P0, PT, R0, 0xa, PT ;  /* 0x0000000a0000780c */ /* 0x000fda0003f05270 */
[----:B------:R-:W-:Y:S05]  /*93c0*/  @!P0 BRA `(.L_x_16941) ;  /* 0x0000000000188947 */ /* 0x000fea0003800000 */
[----:B------:R-:W-:-:S13]  /*93d0*/  ISETP.NE.AND P0, PT, R0, 0xb, PT ;  /* 0x0000000b0000780c */ /* 0x000fda0003f05270 */
[----:B------:R-:W-:Y:S05]  /*93e0*/  @P0 BRA `(.L_x_16920) ;  /* 0x0000000000380947 */ /* 0x000fea0003800000 */
[----:B-----5:R-:W-:-:S04]  /*93f0*/  ISETP.NE.AND P0, PT, R24, RZ, PT ;  /* 0x000000ff1800720c */ /* 0x020fc80003f05270 */
[----:B------:R-:W-:-:S05]  /*9400*/  SEL R3, RZ, 0x1, !P0 ;  /* 0x00000001ff037807 */ /* 0x000fca0004000000 */
[----:B------:R0:W-:Y:S01]  /*9410*/  STG.E.U8 desc[UR36][R4.64], R3 ;  /* 0x0000000304007986 */ /* 0x0001e2000c101124 */
[----:B------:R-:W-:Y:S05]  /*9420*/  BRA `(.L_x_16921) ;  /* 0x00000004000c7947 */ /* 0x000fea0003800000 */
.L_x_16941:
[----:B-----5:R-:W0:Y:S01]  /*9430*/  I2F.F64 R24, R24 ;  /* 0x0000001800187312 */ /* 0x020e220000201c00 */
[----:B------:R-:W-:-:S05]  /*9440*/  CS2R R26, SRZ ;  /* 0x00000000001a7805 */ /* 0x000fca000001ff00 */
[----:B0-----:R0:W-:Y:S01]  /*9450*/  STG.E.128 desc[UR36][R4.64], R24 ;  /* 0x0000001804007986 */ /* 0x0011e2000c101d24 */
[----:B------:R-:W-:Y:S05]  /*9460*/  BRA `(.L_x_16921) ;  /* 0x0000000000fc7947 */ /* 0x000fea0003800000 */
.L_x_16940:
[----:B------:R-:W-:-:S13]  /*9470*/  ISETP.NE.AND P0, PT, R0, 0xf, PT ;  /* 0x0000000f0000780c */ /* 0x000fda0003f05270 */
[----:B------:R-:W-:Y:S05]  /*9480*/  @!P0 BRA `(.L_x_16942) ;  /* 0x0000000000e88947 */ /* 0x000fea0003800000 */
[----:B------:R-:W-:-:S13]  /*9490*/  ISETP.NE.AND P0, PT, R0, 0x17, PT ;  /* 0x000000170000780c */ /* 0x000fda0003f05270 */
[----:B------:R-:W-:Y:S05]  /*94a0*/  @!P0 BRA `(.L_x_16943) ;  /* 0x0000000000908947 */ /* 0x000fea0003800000 */
[----:B------:R-:W-:-:S13]  /*94b0*/  ISETP.NE.AND P0, PT, R0, 0x18, PT ;  /* 0x000000180000780c */ /* 0x000fda0003f05270 */
[----:B------:R-:W-:Y:S05]  /*94c0*/  @!P0 BRA `(.L_x_16944) ;  /* 0x0000000000448947 */ /* 0x000fea0003800000 */
.L_x_16920:
        /* <DEDUP_REMOVED lines=16> */
.L_x_16945:
[----:B------:R-:W-:Y:S05]  /*95d0*/  BRA `(.L_x_16921) ;  /* 0x0000000000a07947 */ /* 0x000fea0003800000 */
.L_x_16944:
[----:B-----5:R-:W-:Y:S01]  /*95e0*/  I2FP.F32.S32 R7, R24 ;  /* 0x0000001800077245 */ /* 0x020fe20000201400 */
        /* <DEDUP_REMOVED lines=12> */
.L_x_16947:
[----:B------:R-:W-:Y:S05]  /*96b0*/  BSYNC.RECONVERGENT B0 ;  /* 0x0000000000007941 */ /* 0x000fea0003800200 */
.L_x_16946:
[----:B------:R-:W-:-:S05]  /*96c0*/  LOP3.LUT R3, R0, 0x80, R3, 0xf8, !PT ;  /* 0x0000008000037812 */ /* 0x000fca00078ef803 */
[----:B------:R0:W-:Y:S01]  /*96d0*/  STG.E.U8 desc[UR36][R4.64], R3 ;  /* 0x0000000304007986 */ /* 0x0001e2000c101124 */
[----:B------:R-:W-:Y:S05]  /*96e0*/  BRA `(.L_x_16921) ;  /* 0x00000000005c7947 */ /* 0x000fea0003800000 */
.L_x_16943:
[----:B-----5:R-:W-:Y:S01]  /*96f0*/  I2FP.F32.S32 R3, R24 ;  /* 0x0000001800037245 */ /* 0x020fe20000201400 */
        /* <DEDUP_REMOVED lines=11> */
.L_x_16949:
[----:B------:R-:W-:Y:S01]  /*97b0*/  IMAD.MOV.U32 R0, RZ, RZ, 0x7f ;  /* 0x0000007fff007424 */ /* 0x000fe200078e00ff */
[----:B------:R-:W-:-:S04]  /*97c0*/  ISETP.GT.U32.AND P0, PT, R6, 0x7f800000, PT ;  /* 0x7f8000000600780c */ /* 0x000fc80003f04070 */
[----:B------:R-:W-:-:S09]  /*97d0*/  SEL R0, R0, 0x7c, P0 ;  /* 0x0000007c00007807 */ /* 0x000fd20000000000 */
.L_x_16950:
[----:B------:R-:W-:Y:S05]  /*97e0*/  BSYNC.RECONVERGENT B0 ;  /* 0x0000000000007941 */ /* 0x000fea0003800200 */
.L_x_16948:
[----:B------:R-:W-:-:S04]  /*97f0*/  SHF.R.U32.HI R3, RZ, 0x18, R3 ;  /* 0x00000018ff037819 */ /* 0x000fc80000011603 */
[----:B------:R-:W-:-:S05]  /*9800*/  LOP3.LUT R3, R0, 0x80, R3, 0xf8, !PT ;  /* 0x0000008000037812 */ /* 0x000fca00078ef803 */
[----:B------:R0:W-:Y:S01]  /*9810*/  STG.E.U8 desc[UR36][R4.64], R3 ;  /* 0x0000000304007986 */ /* 0x0001e2000c101124 */
[----:B------:R-:W-:Y:S05]  /*9820*/  BRA `(.L_x_16921) ;  /* 0x00000000000c7947 */ /* 0x000fea0003800000 */
.L_x_16942:
[----:B-----5:R-:W-:-:S04]  /*9830*/  I2FP.F32.S32 R0, R24 ;  /* 0x0000001800007245 */ /* 0x020fc80000201400 */
[----:B------:R-:W-:-:S05]  /*9840*/  F2FP.BF16.F32.PACK_AB R0, RZ, R0 ;  /* 0x00000000ff00723e */ /* 0x000fca00000010ff */
[----:B------:R0:W-:Y:S02]  /*9850*/  STG.E.U16 desc[UR36][R4.64], R0 ;  /* 0x0000000004007986 */ /* 0x0001e4000c101524 */
.L_x_16921:
[----:B------:R-:W-:-:S05]  /*9860*/  VIADD R23, R23, 0x80 ;  /* 0x0000008017177836 */ /* 0x000fca0000000000 */
[----:B------:R-:W-:-:S13]  /*9870*/  ISETP.GE.AND P0, PT, R23, R16, PT ;  /* 0x000000101700720c */ /* 0x000fda0003f06270 */
[----:B------:R-:W-:Y:S05]  /*9880*/  @P0 BRA `(.L_x_16915) ;  /* 0x0000000c00940947 */ /* 0x000fea0003800000 */
[----:B------:R-:W5:Y:S01]  /*9890*/  LDCU UR4, c[0x0][0x3b4] ;  /* 0x00007680ff0477ac */ /* 0x000f620008000800 */
[----:B------:R-:W5:Y:S01]  /*98a0*/  LDC.64 R8, c[0x0][0x388] ;  /* 0x0000e200ff087b82 */ /* 0x000f620000000a00 */
[----:B0---4-:R-:W-:Y:S01]  /*98b0*/  IMAD R0, R2, 0x200, R23 ;  /* 0x0000020002007824 */ /* 0x011fe200078e0217 */
[----:B-123--:R-:W-:-:S03]  /*98c0*/  PRMT R4, R17, 0x9910, RZ ;  /* 0x0000991011047816 */ /* 0x00efc600000000ff */
[----:B-----5:R-:W-:Y:S02]  /*98d0*/  IMAD R3, R0, UR4, RZ ;  /* 0x0000000400037c24 */ /* 0x020fe4000f8e02ff */
[----:B------:R-:W-:-:S05]  /*98e0*/  IMAD.MOV.U32 R0, RZ, RZ, R4 ;  /* 0x000000ffff007224 */ /* 0x000fca00078e0004 */
[----:B------:R-:W-:Y:S02]  /*98f0*/  ISETP.GT.AND P1, PT, R0, 0x9, PT ;  /* 0x000000090000780c */ /* 0x000fe40003f24270 */
[----:B------:R-:W-:-:S05]  /*9900*/  IADD3 R8, P0, PT, R3, R8, RZ ;  /* 0x0000000803087210 */ /* 0x000fca0007f1e0ff */
        /* <DEDUP_REMOVED lines=12> */
.L_x_16954:
[----:B------:R0:W-:Y:S01]  /*99d0*/  STG.E.U8 desc[UR36][R8.64], R18 ;  /* 0x0000001208007986 */ /* 0x0001e2000c101124 */
[----:B------:R-:W-:Y:S05]  /*99e0*/  BRA `(.L_x_16956) ;  /* 0x0000000c00387947 */ /* 0x000fea0003800000 */
.L_x_16953:
[----:B------:R-:W-:-:S13]  /*99f0*/  ISETP.NE.AND P0, PT, R0, 0x2, PT ;  /* 0x000000020000780c */ /* 0x000fda0003f05270 */
[----:B------:R-:W-:Y:S05]  /*9a00*/  @!P0 BRA `(.L_x_16957) ;  /* 0x0000000000248947 */ /* 0x000fea0003800000 */
[----:B------:R-:W-:-:S13]  /*9a10*/  ISETP.NE.AND P0, PT, R0, 0x3, PT ;  /* 0x000000030000780c */ /* 0x000fda0003f05270 */
[----:B------:R-:W-:Y:S05]  /*9a20*/  @!P0 BRA `(.L_x_16958) ;  /* 0x0000000000148947 */ /* 0x000fea0003800000 */
[----:B------:R-:W-:-:S13]  /*9a30*/  ISETP.NE.AND P0, PT, R0, 0x4, PT ;  /* 0x000000040000780c */ /* 0x000fda0003f05270 */
[----:B------:R-:W-:Y:S05]  /*9a40*/  @P0 BRA `(.L_x_16955) ;  /* 0x00000008003c0947 */ /* 0x000fea0003800000 */
[----:B------:R-:W-:-:S05]  /*9a50*/  SHF.R.S32.HI R19, RZ, 0x1f, R18 ;  /* 0x0000001fff137819 */ /* 0x000fca0000011412 */
[----:B------:R0:W-:Y:S01]  /*9a60*/  STG.E.64 desc[UR36][R8.64], R18 ;  /* 0x0000001208007986 */ /* 0x0001e2000c101b24 */
[----:B------:R-:W-:Y:S05]  /*9a70*/  BRA `(.L_x_16956) ;  /* 0x0000000c00147947 */ /* 0x000fea0003800000 */
.L_x_16958:
[----:B------:R0:W-:Y:S01]  /*9a80*/  STG.E desc[UR36][R8.64], R18 ;  /* 0x0000001208007986 */ /* 0x0001e2000c101924 */
[----:B------:R-:W-:Y:S05]  /*9a90*/  BRA `(.L_x_16956) ;  /* 0x0000000c000c7947 */ /* 0x000fea0003800000 */
.L_x_16957:
[----:B------:R0:W-:Y:S01]  /*9aa0*/  STG.E.U16 desc[UR36][R8.64], R18 ;  /* 0x0000001208007986 */ /* 0x0001e2000c101524 */
[----:B------:R-:W-:Y:S05]  /*9ab0*/  BRA `(.L_x_16956) ;  /* 0x0000000c00047947 */ /* 0x000fea0003800000 */
.L_x_16952:
[----:B------:R-:W-:-:S13]  /*9ac0*/  ISETP.GT.AND P0, PT, R0, 0x6, PT ;  /* 0x000000060000780c */ /* 0x000fda0003f04270 */
[----:B------:R-:W-:Y:S05]  /*9ad0*/  @P0 BRA `(.L_x_16959) ;  /* 0x00000000002c0947 */ /* 0x000fea0003800000 */
[----:B------:R-:W-:-:S13]  /*9ae0*/  ISETP.NE.AND P0, PT, R0, 0x5, PT ;  /* 0x000000050000780c */ /* 0x000fda0003f05270 */
[----:B------:R-:W-:Y:S05]  /*9af0*/  @!P0 BRA `(.L_x_16960) ;  /* 0x0000000000148947 */ /* 0x000fea0003800000 */
[----:B------:R-:W-:-:S13]  /*9b00*/  ISETP.NE.AND P0, PT, R0, 0x6, PT ;  /* 0x000000060000780c */ /* 0x000fda0003f05270 */
[----:B------:R-:W-:Y:S05]  /*9b10*/  @P0 BRA `(.L_x_16955) ;  /* 0x0000000800080947 */ /* 0x000fea0003800000 */
[----:B------:R-:W-:-:S05]  /*9b20*/  I2FP.F32.S32 R3, R18 ;  /* 0x0000001200037245 */ /* 0x000fca0000201400 */
[----:B------:R1:W-:Y:S01]  /*9b30*/  STG.E desc[UR36][R8.64], R3 ;  /* 0x0000000308007986 */ /* 0x0003e2000c101924 */
[----:B------:R-:W-:Y:S05]  /*9b40*/  BRA `(.L_x_16956) ;  /* 0x0000000800e07947 */ /* 0x000fea0003800000 */
.L_x_16960:
[----:B------:R-:W-:-:S04]  /*9b50*/  I2FP.F32.S32 R0, R18 ;  /* 0x0000001200007245 */ /* 0x000fc80000201400 */
[----:B------:R-:W-:-:S05]  /*9b60*/  F2FP.F16.F32.PACK_AB R0, RZ, R0 ;  /* 0x00000000ff00723e */ /* 0x000fca00000000ff */
[----:B------:R0:W-:Y:S01]  /*9b70*/  STG.E.U16 desc[UR36][R8.64], R0 ;  /* 0x0000000008007986 */ /* 0x0001e2000c101524 */
[----:B------:R-:W-:Y:S05]  /*9b80*/  BRA `(.L_x_16956) ;  /* 0x0000000800d07947 */ /* 0x000fea0003800000 */
.L_x_16959:
[----:B------:R-:W-:-:S13]  /*9b90*/  ISETP.NE.AND P0, PT, R0, 0x7, PT ;  /* 0x000000070000780c */ /* 0x000fda0003f05270 */
[----:B------:R-:W-:Y:S05]  /*9ba0*/  @!P0 BRA `(.L_x_16961) ;  /* 0x0000000000348947 */ /* 0x000fea0003800000 */
[----:B------:R-:W-:-:S13]  /*9bb0*/  ISETP.NE.AND P0, PT, R0, 0x8, PT ;  /* 0x000000080000780c */ /* 0x000fda0003f05270 */
[----:B------:R-:W-:Y:S05]  /*9bc0*/  @!P0 BRA `(.L_x_16962) ;  /* 0x0000000000188947 */ /* 0x000fea0003800000 */
[----:B------:R-:W-:-:S13]  /*9bd0*/  ISETP.NE.AND P0, PT, R0, 0x9, PT ;  /* 0x000000090000780c */ /* 0x000fda0003f05270 */
[----:B------:R-:W-:Y:S05]  /*9be0*/  @P0 BRA `(.L_x_16955) ;  /* 0x0000000400d40947 */ /* 0x000fea0003800000 */
[----:B------:R-:W-:Y:S01]  /*9bf0*/  I2FP.F32.S32 R18, R18 ;  /* 0x0000001200127245 */ /* 0x000fe20000201400 */
[----:B------:R-:W-:-:S05]  /*9c00*/  IMAD.MOV.U32 R19, RZ, RZ, RZ ;  /* 0x000000ffff137224 */ /* 0x000fca00078e00ff */
[----:B------:R2:W-:Y:S01]  /*9c10*/  STG.E.64 desc[UR36][R8.64], R18 ;  /* 0x0000001208007986 */ /* 0x0005e2000c101b24 */
[----:B------:R-:W-:Y:S05]  /*9c20*/  BRA `(.L_x_16956) ;  /* 0x0000000800a87947 */ /* 0x000fea0003800000 */
.L_x_16962:
[----:B------:R-:W-:-:S04]  /*9c30*/  I2FP.F32.S32 R18, R18 ;  /* 0x0000001200127245 */ /* 0x000fc80000201400 */
[----:B------:R-:W-:-:S04]  /*9c40*/  F2FP.F16.F32.PACK_AB R3, RZ, R18 ;  /* 0x00000012ff03723e */ /* 0x000fc800000000ff */
[----:B------:R-:W-:-:S05]  /*9c50*/  PRMT R3, R3, 0x5410, RZ ;  /* 0x0000541003037816 */ /* 0x000fca00000000ff */
[----:B------:R3:W-:Y:S01]  /*9c60*/  STG.E desc[UR36][R8.64], R3 ;  /* 0x0000000308007986 */ /* 0x0007e2000c101924 */
[----:B------:R-:W-:Y:S05]  /*9c70*/  BRA `(.L_x_16956) ;  /* 0x0000000800947947 */ /* 0x000fea0003800000 */
.L_x_16961:
[----:B------:R-:W0:Y:S02]  /*9c80*/  I2F.F64 R18, R18 ;  /* 0x0000001200127312 */ /* 0x000e240000201c00 */
[----:B0-----:R4:W-:Y:S01]  /*9c90*/  STG.E.64 desc[UR36][R8.64], R18 ;  /* 0x0000001208007986 */ /* 0x0019e2000c101b24 */
[----:B------:R-:W-:Y:S05]  /*9ca0*/  BRA `(.L_x_16956) ;  /* 0x0000000800887947 */ /* 0x000fea0003800000 */
.L_x_16951:
        /* <DEDUP_REMOVED lines=12> */
.L_x_16966:
        /* <DEDUP_REMOVED lines=17> */
.L_x_16969:
[----:B------:R-:W-:-:S04]  /*9e80*/  SHF.R.U32.HI R3, RZ, 0x18, R5 ;  /* 0x00000018ff037819 */ /* 0x000fc80000011605 */
[----:B------:R-:W-:-:S04]  /*9e90*/  LOP3.LUT R0, R0, 0x80, R3, 0xf8, !PT ;  /* 0x0000008000007812 */ /* 0x000fc800078ef803 */
[----:B------:R-:W-:-:S07]  /*9ea0*/  PRMT R4, R0, 0x7610, R4 ;  /* 0x0000761000047816 */ /* 0x000fce0000000004 */
.L_x_16968:
[----:B------:R-:W-:Y:S05]  /*9eb0*/  BSYNC.RECONVERGENT B0 ;  /* 0x0000000000007941 */ /* 0x000fea0003800200 */
.L_x_16967:
[----:B------:R0:W-:Y:S01]  /*9ec0*/  STG.E.U8 desc[UR36][R8.64], R4 ;  /* 0x0000000408007986 */ /* 0x0001e2000c101124 */
[----:B------:R-:W-:Y:S05]  /*9ed0*/  BRA `(.L_x_16956) ;  /* 0x0000000400fc7947 */ /* 0x000fea0003800000 */
.L_x_16965:
        /* <DEDUP_REMOVED lines=17> */
.L_x_16972:
[----:B------:R-:W-:-:S04]  /*9ff0*/  SHF.R.U32.HI R3, RZ, 0x18, R5 ;  /* 0x00000018ff037819 */ /* 0x000fc80000011605 */
[----:B------:R-:W-:-:S04]  /*a000*/  LOP3.LUT R0, R0, 0x80, R3, 0xf8, !PT ;  /* 0x0000008000007812 */ /* 0x000fc800078ef803 */
[----:B------:R-:W-:-:S07]  /*a010*/  PRMT R4, R0, 0x7610, R4 ;  /* 0x0000761000047816 */ /* 0x000fce0000000004 */
.L_x_16971:
[----:B------:R-:W-:Y:S05]  /*a020*/  BSYNC.RECONVERGENT B0 ;  /* 0x0000000000007941 */ /* 0x000fea0003800200 */
.L_x_16970:
[----:B------:R0:W-:Y:S01]  /*a030*/  STG.E.U8 desc[UR36][R8.64], R4 ;  /* 0x0000000408007986 */ /* 0x0001e2000c101124 */
[----:B------:R-:W-:Y:S05]  /*a040*/  BRA `(.L_x_16956) ;  /* 0x0000000400a07947 */ /* 0x000fea0003800000 */
.L_x_16964:
[----:B------:R-:W-:-:S13]  /*a050*/  ISETP.NE.AND P0, PT, R0, 0x1c, PT ;  /* 0x0000001c0000780c */ /* 0x000fda0003f05270 */
[----:B------:R-:W-:Y:S05]  /*a060*/  @!P0 BRA `(.L_x_16973) ;  /* 0x00000000005c8947 */ /* 0x000fea0003800000 */
[----:B------:R-:W-:-:S13]  /*a070*/  ISETP.NE.AND P0, PT, R0, 0x1d, PT ;  /* 0x0000001d0000780c */ /* 0x000fda0003f05270 */
[----:B------:R-:W-:Y:S05]  /*a080*/  @!P0 BRA `(.L_x_16974) ;  /* 0x0000000000488947 */ /* 0x000fea0003800000 */
[----:B------:R-:W-:-:S13]  /*a090*/  ISETP.NE.AND P0, PT, R0, 0x2c, PT ;  /* 0x0000002c0000780c */ /* 0x000fda0003f05270 */
[----:B------:R-:W-:Y:S05]  /*a0a0*/  @P0 BRA `(.L_x_16955) ;  /* 0x0000000000a40947 */ /* 0x000fea0003800000 */
        /* <DEDUP_REMOVED lines=16> */
.L_x_16974:
[----:B------:R-:W-:-:S05]  /*a1b0*/  SHF.R.S32.HI R19, RZ, 0x1f, R18 ;  /* 0x0000001fff137819 */ /* 0x000fca0000011412 */
[----:B------:R0:W-:Y:S01]  /*a1c0*/  STG.E.64 desc[UR36][R8.64], R18 ;  /* 0x0000001208007986 */ /* 0x0001e2000c101b24 */
[----:B------:R-:W-:Y:S05]  /*a1d0*/  BRA `(.L_x_16956) ;  /* 0x00000004003c7947 */ /* 0x000fea0003800000 */
.L_x_16973:
[----:B------:R0:W-:Y:S01]  /*a1e0*/  STG.E desc[UR36][R8.64], R18 ;  /* 0x0000001208007986 */ /* 0x0001e2000c101924 */
[----:B------:R-:W-:Y:S05]  /*a1f0*/  BRA `(.L_x_16956) ;  /* 0x0000000400347947 */ /* 0x000fea0003800000 */
.L_x_16963:
[----:B------:R-:W-:-:S13]  /*a200*/  ISETP.GT.AND P0, PT, R0, 0xe, PT ;  /* 0x0000000e0000780c */ /* 0x000fda0003f04270 */
[----:B------:R-:W-:Y:S05]  /*a210*/  @P0 BRA `(.L_x_16975) ;  /* 0x0000000000300947 */ /* 0x000fea0003800000 */
[----:B------:R-:W-:-:S13]  /*a220*/  ISETP.NE.AND P0, PT, R0, 0xa, PT ;  /* 0x0000000a0000780c */ /* 0x000fda0003f05270 */
[----:B------:R-:W-:Y:S05]  /*a230*/  @!P0 BRA `(.L_x_16976) ;  /* 0x0000000000188947 */ /* 0x000fea0003800000 */
[----:B------:R-:W-:-:S13]  /*a240*/  ISETP.NE.AND P0, PT, R0, 0xb, PT ;  /* 0x0000000b0000780c */ /* 0x000fda0003f05270 */
[----:B------:R-:W-:Y:S05]  /*a250*/  @P0 BRA `(.L_x_16955) ;  /* 0x0000000000380947 */ /* 0x000fea0003800000 */
[----:B------:R-:W-:-:S04]  /*a260*/  ISETP.NE.AND P0, PT, R18, RZ, PT ;  /* 0x000000ff1200720c */ /* 0x000fc80003f05270 */
[----:B------:R-:W-:-:S05]  /*a270*/  SEL R3, RZ, 0x1, !P0 ;  /* 0x00000001ff037807 */ /* 0x000fca0004000000 */
[----:B------:R0:W-:Y:S01]  /*a280*/  STG.E.U8 desc[UR36][R8.64], R3 ;  /* 0x0000000308007986 */ /* 0x0001e2000c101124 */
[----:B------:R-:W-:Y:S05]  /*a290*/  BRA `(.L_x_16956) ;  /* 0x00000004000c7947 */ /* 0x000fea0003800000 */
.L_x_16976:
[----:B------:R-:W0:Y:S01]  /*a2a0*/  I2F.F64 R4, R18 ;  /* 0x0000001200047312 */ /* 0x000e220000201c00 */
[----:B------:R-:W-:-:S05]  /*a2b0*/  CS2R R6, SRZ ;  /* 0x0000000000067805 */ /* 0x000fca000001ff00 */
[----:B0-----:R0:W-:Y:S01]  /*a2c0*/  STG.E.128 desc[UR36][R8.64], R4 ;  /* 0x0000000408007986 */ /* 0x0011e2000c101d24 */
[----:B------:R-:W-:Y:S05]  /*a2d0*/  BRA `(.L_x_16956) ;  /* 0x0000000000fc7947 */ /* 0x000fea0003800000 */
.L_x_16975:
[----:B------:R-:W-:-:S13]  /*a2e0*/  ISETP.NE.AND P0, PT, R0, 0xf, PT ;  /* 0x0000000f0000780c */ /* 0x000fda0003f05270 */
[----:B------:R-:W-:Y:S05]  /*a2f0*/  @!P0 BRA `(.L_x_16977) ;  /* 0x0000000000e88947 */ /* 0x000fea0003800000 */
[----:B------:R-:W-:-:S13]  /*a300*/  ISETP.NE.AND P0, PT, R0, 0x17, PT ;  /* 0x000000170000780c */ /* 0x000fda0003f05270 */
[----:B------:R-:W-:Y:S05]  /*a310*/  @!P0 BRA `(.L_x_16978) ;  /* 0x0000000000908947 */ /* 0x000fea0003800000 */
[----:B------:R-:W-:-:S13]  /*a320*/  ISETP.NE.AND P0, PT, R0, 0x18, PT ;  /* 0x000000180000780c */ /* 0x000fda0003f05270 */
[----:B------:R-:W-:Y:S05]  /*a330*/  @!P0 BRA `(.L_x_16979) ;  /* 0x0000000000448947 */ /* 0x000fea0003800000 */
.L_x_16955:
        /* <DEDUP_REMOVED lines=16> */
.L_x_16980:
[----:B------:R-:W-:Y:S05]  /*a440*/  BRA `(.L_x_16956) ;  /* 0x0000000000a07947 */ /* 0x000fea0003800000 */
.L_x_16979:
        /* <DEDUP_REMOVED lines=13> */
.L_x_16982:
[----:B------:R-:W-:Y:S05]  /*a520*/  BSYNC.RECONVERGENT B0 ;  /* 0x0000000000007941 */ /* 0x000fea0003800200 */
.L_x_16981:
[----:B------:R-:W-:-:S05]  /*a530*/  LOP3.LUT R3, R0, 0x80, R3, 0xf8, !PT ;  /* 0x0000008000037812 */ /* 0x000fca00078ef803 */
[----:B------:R0:W-:Y:S01]  /*a540*/  STG.E.U8 desc[UR36][R8.64], R3 ;  /* 0x0000000308007986 */ /* 0x0001e2000c101124 */
[----:B------:R-:W-:Y:S05]  /*a550*/  BRA `(.L_x_16956) ;  /* 0x00000000005c7947 */ /* 0x000fea0003800000 */
.L_x_16978:
        /* <DEDUP_REMOVED lines=12> */
.L_x_16984:
[----:B------:R-:W-:Y:S01]  /*a620*/  IMAD.MOV.U32 R0, RZ, RZ, 0x7f ;  /* 0x0000007fff007424 */ /* 0x000fe200078e00ff */
[----:B------:R-:W-:-:S04]  /*a630*/  ISETP.GT.U32.AND P0, PT, R4, 0x7f800000, PT ;  /* 0x7f8000000400780c */ /* 0x000fc80003f04070 */
[----:B------:R-:W-:-:S09]  /*a640*/  SEL R0, R0, 0x7c, P0 ;  /* 0x0000007c00007807 */ /* 0x000fd20000000000 */
.L_x_16985:
[----:B------:R-:W-:Y:S05]  /*a650*/  BSYNC.RECONVERGENT B0 ;  /* 0x0000000000007941 */ /* 0x000fea0003800200 */
.L_x_16983:
[----:B------:R-:W-:-:S04]  /*a660*/  SHF.R.U32.HI R3, RZ, 0x18, R3 ;  /* 0x00000018ff037819 */ /* 0x000fc80000011603 */
[----:B------:R-:W-:-:S05]  /*a670*/  LOP3.LUT R3, R0, 0x80, R3, 0xf8, !PT ;  /* 0x0000008000037812 */ /* 0x000fca00078ef803 */
[----:B------:R0:W-:Y:S01]  /*a680*/  STG.E.U8 desc[UR36][R8.64], R3 ;  /* 0x0000000308007986 */ /* 0x0001e2000c101124 */
[----:B------:R-:W-:Y:S05]  /*a690*/  BRA `(.L_x_16956) ;  /* 0x00000000000c7947 */ /* 0x000fea0003800000 */
.L_x_16977:
[----:B------:R-:W-:-:S04]  /*a6a0*/  I2FP.F32.S32 R0, R18 ;  /* 0x0000001200007245 */ /* 0x000fc80000201400 */
[----:B------:R-:W-:-:S05]  /*a6b0*/  F2FP.BF16.F32.PACK_AB R0, RZ, R0 ;  /* 0x00000000ff00723e */ /* 0x000fca00000010ff */
[----:B------:R0:W-:Y:S02]  /*a6c0*/  STG.E.U16 desc[UR36][R8.64], R0 ;  /* 0x0000000008007986 */ /* 0x0001e4000c101524 */
.L_x_16956:
[----:B------:R-:W-:-:S07]  /*a6d0*/  VIADD R23, R23, 0x80 ;  /* 0x0000008017177836 */ /* 0x000fce0000000000 */
.L_x_16915:
[----:B------:R-:W-:Y:S05]  /*a6e0*/  BSYNC.RECONVERGENT B6 ;  /* 0x0000000000067941 */ /* 0x000fea0003800200 */
.L_x_16914:
        /* <DEDUP_REMOVED lines=21> */
.L_x_16989:
[----:B-----5:R-:W-:Y:S01]  /*a840*/  STG.E.U8 desc[UR36][R2.64], R22 ;  /* 0x0000001602007986 */ /* 0x020fe2000c101124 */
[----:B------:R-:W-:Y:S05]  /*a850*/  EXIT ;  /* 0x000000000000794d */ /* 0x000fea0003800000 */
.L_x_16988:
[----:B------:R-:W-:-:S13]  /*a860*/  ISETP.NE.AND P0, PT, R0, 0x2, PT ;  /* 0x000000020000780c */ /* 0x000fda0003f05270 */
[----:B------:R-:W-:Y:S05]  /*a870*/  @!P0 BRA `(.L_x_16991) ;  /* 0x0000000000248947 */ /* 0x000fea0003800000 */
[----:B------:R-:W-:-:S13]  /*a880*/  ISETP.NE.AND P0, PT, R0, 0x3, PT ;  /* 0x000000030000780c */ /* 0x000fda0003f05270 */
[----:B------:R-:W-:Y:S05]  /*a890*/  @!P0 BRA `(.L_x_16992) ;  /* 0x0000000000148947 */ /* 0x000fea0003800000 */
[----:B------:R-:W-:-:S13]  /*a8a0*/  ISETP.NE.AND P0, PT, R0, 0x4, PT ;  /* 0x000000040000780c */ /* 0x000fda0003f05270 */
[----:B------:R-:W-:Y:S05]  /*a8b0*/  @P0 BRA `(.L_x_16990) ;  /* 0x00000008003c0947 */ /* 0x000fea0003800000 */
[----:B-----5:R-:W-:-:S05]  /*a8c0*/  SHF.R.S32.HI R23, RZ, 0x1f, R22 ;  /* 0x0000001fff177819 */ /* 0x020fca0000011416 */
[----:B------:R-:W-:Y:S01]  /*a8d0*/  STG.E.64 desc[UR36][R2.64], R22 ;  /* 0x0000001602007986 */ /* 0x000fe2000c101b24 */
[----:B------:R-:W-:Y:S05]  /*a8e0*/  EXIT ;  /* 0x000000000000794d */ /* 0x000fea0003800000 */
.L_x_16992:
[----:B-----5:R-:W-:Y:S01]  /*a8f0*/  STG.E desc[UR36][R2.64], R22 ;  /* 0x0000001602007986 */ /* 0x020fe2000c101924 */
[----:B------:R-:W-:Y:S05]  /*a900*/  EXIT ;  /* 0x000000000000794d */ /* 0x000fea0003800000 */
.L_x_16991:
[----:B-----5:R-:W-:Y:S01]  /*a910*/  STG.E.U16 desc[UR36][R2.64], R22 ;  /* 0x0000001602007986 */ /* 0x020fe2000c101524 */
[----:B------:R-:W-:Y:S05]  /*a920*/  EXIT ;  /* 0x000000000000794d */ /* 0x000fea0003800000 */
.L_x_16987:
[----:B------:R-:W-:-:S13]  /*a930*/  ISETP.GT.AND P0, PT, R0, 0x6, PT ;  /* 0x000000060000780c */ /* 0x000fda0003f04270 */
[----:B------:R-:W-:Y:S05]  /*a940*/  @P0 BRA `(.L_x_16993) ;  /* 0x00000000002c0947 */ /* 0x000fea0003800000 */
[----:B------:R-:W-:-:S13]  /*a950*/  ISETP.NE.AND P0, PT, R0, 0x5, PT ;  /* 0x000000050000780c */ /* 0x000fda0003f05270 */
[----:B------:R-:W-:Y:S05]  /*a960*/  @!P0 BRA `(.L_x_16994) ;  /* 0x0000000000148947 */ /* 0x000fea0003800000 */
[----:B------:R-:W-:-:S13]  /*a970*/  ISETP.NE.AND P0, PT, R0, 0x6, PT ;  /* 0x000000060000780c */ /* 0x000fda0003f05270 */
[----:B------:R-:W-:Y:S05]  /*a980*/  @P0 BRA `(.L_x_16990) ;  /* 0x0000000800080947 */ /* 0x000fea0003800000 */
[----:B-----5:R-:W-:-:S05]  /*a990*/  I2FP.F32.S32 R5, R22 ;  /* 0x0000001600057245 */ /* 0x020fca0000201400 */
[----:B------:R-:W-:Y:S01]  /*a9a0*/  STG.E desc[UR36][R2.64], R5 ;  /* 0x0000000502007986 */ /* 0x000fe2000c101924 */
[----:B------:R-:W-:Y:S05]  /*a9b0*/  EXIT ;  /* 0x000000000000794d */ /* 0x000fea0003800000 */
.L_x_16994:
[----:B-----5:R-:W-:-:S04]  /*a9c0*/  I2FP.F32.S32 R0, R22 ;  /* 0x0000001600007245 */ /* 0x020fc80000201400 */
[----:B------:R-:W-:-:S05]  /*a9d0*/  F2FP.F16.F32.PACK_AB R0, RZ, R0 ;  /* 0x00000000ff00723e */ /* 0x000fca00000000ff */
[----:B------:R-:W-:Y:S01]  /*a9e0*/  STG.E.U16 desc[UR36][R2.64], R0 ;  /* 0x0000000002007986 */ /* 0x000fe2000c101524 */
[----:B------:R-:W-:Y:S05]  /*a9f0*/  EXIT ;  /* 0x000000000000794d */ /* 0x000fea0003800000 */
.L_x_16993:
        /* <DEDUP_REMOVED lines=8> */
[----:B------:R-:W-:Y:S01]  /*aa80*/  STG.E.64 desc[UR36][R2.64], R22 ;  /* 0x0000001602007986 */ /* 0x000fe2000c101b24 */
[----:B------:R-:W-:Y:S05]  /*aa90*/  EXIT ;  /* 0x000000000000794d */ /* 0x000fea0003800000 */
.L_x_16996:
[----:B-----5:R-:W-:-:S04]  /*aaa0*/  I2FP.F32.S32 R22, R22 ;  /* 0x0000001600167245 */ /* 0x020fc80000201400 */
[----:B------:R-:W-:-:S04]  /*aab0*/  F2FP.F16.F32.PACK_AB R5, RZ, R22 ;  /* 0x00000016ff05723e */ /* 0x000fc800000000ff */
[----:B------:R-:W-:-:S05]  /*aac0*/  PRMT R5, R5, 0x5410, RZ ;  /* 0x0000541005057816 */ /* 0x000fca00000000ff */
[----:B------:R-:W-:Y:S01]  /*aad0*/  STG.E desc[UR36][R2.64], R5 ;  /* 0x0000000502007986 */ /* 0x000fe2000c101924 */
[----:B------:R-:W-:Y:S05]  /*aae0*/  EXIT ;  /* 0x000000000000794d */ /* 0x000fea0003800000 */
.L_x_16995:
[----:B-----5:R-:W0:Y:S02]  /*aaf0*/  I2F.F64 R22, R22 ;  /* 0x0000001600167312 */ /* 0x020e240000201c00 */
[----:B0-----:R-:W-:Y:S01]  /*ab00*/  STG.E.64 desc[UR36][R2.64], R22 ;  /* 0x0000001602007986 */ /* 0x001fe2000c101b24 */
[----:B------:R-:W-:Y:S05]  /*ab10*/  EXIT ;  /* 0x000000000000794d */ /* 0x000fea0003800000 */
.L_x_16986:
        /* <DEDUP_REMOVED lines=12> */
.L_x_17000:
        /* <DEDUP_REMOVED lines=18> */
.L_x_17003:
[----:B------:R-:W-:-:S04]  /*ad00*/  SHF.R.U32.HI R5, RZ, 0x18, R5 ;  /* 0x00000018ff057819 */ /* 0x000fc80000011605 */
[----:B------:R-:W-:-:S07]  /*ad10*/  LOP3.LUT R0, R0, 0x80, R5, 0xf8, !PT ;  /* 0x0000008000007812 */ /* 0x000fce00078ef805 */
.L_x_17002:
[----:B------:R-:W-:Y:S05]  /*ad20*/  BSYNC.RECONVERGENT B0 ;  /* 0x0000000000007941 */ /* 0x000fea0003800200 */
.L_x_17001:
[----:B------:R-:W-:Y:S01]  /*ad30*/  STG.E.U8 desc[UR36][R2.64], R0 ;  /* 0x0000000002007986 */ /* 0x000fe2000c101124 */
[----:B------:R-:W-:Y:S05]  /*ad40*/  EXIT ;  /* 0x000000000000794d */ /* 0x000fea0003800000 */
.L_x_16999:
        /* <DEDUP_REMOVED lines=18> */
.L_x_17006:
[----:B------:R-:W-:-:S04]  /*ae70*/  SHF.R.U32.HI R5, RZ, 0x18, R5 ;  /* 0x00000018ff057819 */ /* 0x000fc80000011605 */
[----:B------:R-:W-:-:S07]  /*ae80*/  LOP3.LUT R0, R0, 0x80, R5, 0xf8, !PT ;  /* 0x0000008000007812 */ /* 0x000fce00078ef805 */
.L_x_17005:
[----:B------:R-:W-:Y:S05]  /*ae90*/  BSYNC.RECONVERGENT B0 ;  /* 0x0000000000007941 */ /* 0x000fea0003800200 */
.L_x_17004:
[----:B------:R-:W-:Y:S01]  /*aea0*/  STG.E.U8 desc[UR36][R2.64], R0 ;  /* 0x0000000002007986 */ /* 0x000fe2000c101124 */
[----:B------:R-:W-:Y:S05]  /*aeb0*/  EXIT ;  /* 0x000000000000794d */ /* 0x000fea0003800000 */
.L_x_16998:
        /* <DEDUP_REMOVED lines=22> */
.L_x_17008:
[----:B-----5:R-:W-:-:S05]  /*b020*/  SHF.R.S32.HI R23, RZ, 0x1f, R22 ;  /* 0x0000001fff177819 */ /* 0x020fca0000011416 */
[----:B------:R-:W-:Y:S01]  /*b030*/  STG.E.64 desc[UR36][R2.64], R22 ;  /* 0x0000001602007986 */ /* 0x000fe2000c101b24 */
[----:B------:R-:W-:Y:S05]  /*b040*/  EXIT ;  /* 0x000000000000794d */ /* 0x000fea0003800000 */
.L_x_17007:
[----:B-----5:R-:W-:Y:S01]  /*b050*/  STG.E desc[UR36][R2.64], R22 ;  /* 0x0000001602007986 */ /* 0x020fe2000c101924 */
[----:B------:R-:W-:Y:S05]  /*b060*/  EXIT ;  /* 0x000000000000794d */ /* 0x000fea0003800000 */
.L_x_16997:
        /* <DEDUP_REMOVED lines=8> */
[----:B------:R-:W-:Y:S01]  /*b0f0*/  STG.E.U8 desc[UR36][R2.64], R5 ;  /* 0x0000000502007986 */ /* 0x000fe2000c101124 */
[----:B------:R-:W-:Y:S05]  /*b100*/  EXIT ;  /* 0x000000000000794d */ /* 0x000fea0003800000 */
.L_x_17010:
[----:B-----5:R-:W0:Y:S01]  /*b110*/  I2F.F64 R4, R22 ;  /* 0x0000001600047312 */ /* 0x020e220000201c00 */
[----:B------:R-:W-:-:S05]  /*b120*/  CS2R R6, SRZ ;  /* 0x0000000000067805 */ /* 0x000fca000001ff00 */
[----:B0-----:R-:W-:Y:S01]  /*b130*/  STG.E.128 desc[UR36][R2.64], R4 ;  /* 0x0000000402007986 */ /* 0x001fe2000c101d24 */
[----:B------:R-:W-:Y:S05]  /*b140*/  EXIT ;  /* 0x000000000000794d */ /* 0x000fea0003800000 */
.L_x_17009:
[----:B------:R-:W-:-:S13]  /*b150*/  ISETP.NE.AND P0, PT, R0, 0xf, PT ;  /* 0x0000000f0000780c */ /* 0x000fda0003f05270 */
[----:B------:R-:W-:Y:S05]  /*b160*/  @!P0 BRA `(.L_x_17011) ;  /* 0x0000000000e88947 */ /* 0x000fea0003800000 */
[----:B------:R-:W-:-:S13]  /*b170*/  ISETP.NE.AND P0, PT, R0, 0x17, PT ;  /* 0x000000170000780c */ /* 0x000fda0003f05270 */
[----:B------:R-:W-:Y:S05]  /*b180*/  @!P0 BRA `(.L_x_17012) ;  /* 0x0000000000908947 */ /* 0x000fea0003800000 */
[----:B------:R-:W-:-:S13]  /*b190*/  ISETP.NE.AND P0, PT, R0, 0x18, PT ;  /* 0x000000180000780c */ /* 0x000fda0003f05270 */
[----:B------:R-:W-:Y:S05]  /*b1a0*/  @!P0 BRA `(.L_x_17013) ;  /* 0x0000000000448947 */ /* 0x000fea0003800000 */
.L_x_16990:
        /* <DEDUP_REMOVED lines=16> */
.L_x_17014:
[----:B------:R-:W-:Y:S05]  /*b2b0*/  EXIT ;  /* 0x000000000000794d */ /* 0x000fea0003800000 */
.L_x_17013:
        /* <DEDUP_REMOVED lines=13> */
.L_x_17016:
[----:B------:R-:W-:Y:S05]  /*b390*/  BSYNC.RECONVERGENT B0 ;  /* 0x0000000000007941 */ /* 0x000fea0003800200 */
.L_x_17015:
[----:B------:R-:W-:-:S05]  /*b3a0*/  LOP3.LUT R5, R0, 0x80, R5, 0xf8, !PT ;  /* 0x0000008000057812 */ /* 0x000fca00078ef805 */
[----:B------:R-:W-:Y:S01]  /*b3b0*/  STG.E.U8 desc[UR36][R2.64], R5 ;  /* 0x0000000502007986 */ /* 0x000fe2000c101124 */
[----:B------:R-:W-:Y:S05]  /*b3c0*/  EXIT ;  /* 0x000000000000794d */ /* 0x000fea0003800000 */
.L_x_17012:
        /* <DEDUP_REMOVED lines=12> */
.L_x_17018:
[----:B------:R-:W-:Y:S01]  /*b490*/  IMAD.MOV.U32 R0, RZ, RZ, 0x7f ;  /* 0x0000007fff007424 */ /* 0x000fe200078e00ff */
[----:B------:R-:W-:-:S04]  /*b4a0*/  ISETP.GT.U32.AND P0, PT, R4, 0x7f800000, PT ;  /* 0x7f8000000400780c */ /* 0x000fc80003f04070 */
[----:B------:R-:W-:-:S09]  /*b4b0*/  SEL R0, R0, 0x7c, P0 ;  /* 0x0000007c00007807 */ /* 0x000fd20000000000 */
.L_x_17019:
[----:B------:R-:W-:Y:S05]  /*b4c0*/  BSYNC.RECONVERGENT B0 ;  /* 0x0000000000007941 */ /* 0x000fea0003800200 */
.L_x_17017:
[----:B------:R-:W-:-:S04]  /*b4d0*/  SHF.R.U32.HI R5, RZ, 0x18, R5 ;  /* 0x00000018ff057819 */ /* 0x000fc80000011605 */
[----:B------:R-:W-:-:S05]  /*b4e0*/  LOP3.LUT R5, R0, 0x80, R5, 0xf8, !PT ;  /* 0x0000008000057812 */ /* 0x000fca00078ef805 */
[----:B------:R-:W-:Y:S01]  /*b4f0*/  STG.E.U8 desc[UR36][R2.64], R5 ;  /* 0x0000000502007986 */ /* 0x000fe2000c101124 */
[----:B------:R-:W-:Y:S05]  /*b500*/  EXIT ;  /* 0x000000000000794d */ /* 0x000fea0003800000 */
.L_x_17011:
[----:B-----5:R-:W-:-:S04]  /*b510*/  I2FP.F32.S32 R0, R22 ;  /* 0x0000001600007245 */ /* 0x020fc80000201400 */
[----:B------:R-:W-:-:S05]  /*b520*/  F2FP.BF16.F32.PACK_AB R0, RZ, R0 ;  /* 0x00000000ff00723e */ /* 0x000fca00000010ff */
[----:B------:R-:W-:Y:S01]  /*b530*/  STG.E.U16 desc[UR36][R2.64], R0 ;  /* 0x0000000002007986 */ /* 0x000fe2000c101524 */
[----:B------:R-:W-:Y:S05]  /*b540*/  EXIT ;  /* 0x000000000000794d */ /* 0x000fea0003800000 */
.L_x_17020:
        /* <DEDUP_REMOVED lines=11> */
.L_x_23268:


//--------------------- .text._ZN2at6native18elementwise_kernelILi128ELi2EZNS0_22gpu_kernel_impl_nocastINS0_13BinaryFunctorIiiiZZZNS0_15binary_internal21div_trunc_kernel_cudaERNS_18TensorIteratorBaseEENKUlvE_clEvENKUlvE1_clEvEUliiE_EEEEvS6_RKT_EUliE_EEviT1_ --------------------------
	.section	.text._ZN2at6native18elementwise_kernelILi128ELi2EZNS0_22gpu_kernel_impl_nocastINS0_13BinaryFunctorIiiiZZZNS0_15binary_internal21div_trunc_kernel_cudaERNS_18TensorIteratorBaseEENKUlvE_clEvENKUlvE1_clEvEUliiE_EEEEvS6_RKT_EUliE_EEviT1_,"ax",@progbits
	.align	128
        .global         _ZN2at6native18elementwise_kernelILi128ELi2EZNS0_22gpu_kernel_impl_nocastINS0_13BinaryFunctorIiiiZZZNS0_15binary_internal21div_trunc_kernel_cudaERNS_18TensorIteratorBaseEENKUlvE_clEvENKUlvE1_clEvEUliiE_EEEEvS6_RKT_EUliE_EEviT1_
        .type           _ZN2at6native18elementwise_kernelILi128ELi2EZNS0_22gpu_kernel_impl_nocastINS0_13BinaryFunctorIiiiZZZNS0_15binary_internal21div_trunc_kernel_cudaERNS_18TensorIteratorBaseEENKUlvE_clEvENKUlvE1_clEvEUliiE_EEEEvS6_RKT_EUliE_EEviT1_,@function
        .size           _ZN2at6native18elementwise_kernelILi128ELi2EZNS0_22gpu_kernel_impl_nocastINS0_13BinaryFunctorIiiiZZZNS0_15binary_internal21div_trunc_kernel_cudaERNS_18TensorIteratorBaseEENKUlvE_clEvENKUlvE1_clEvEUliiE_EEEEvS6_RKT_EUliE_EEviT1_,(.L_x_23269 - _ZN2at6native18elementwise_kernelILi128ELi2EZNS0_22gpu_kernel_impl_nocastINS0_13BinaryFunctorIiiiZZZNS0_15binary_internal21div_trunc_kernel_cudaERNS_18TensorIteratorBaseEENKUlvE_clEvENKUlvE1_clEvEUliiE_EEEEvS6_RKT_EUliE_EEviT1_)
        .other          _ZN2at6native18elementwise_kernelILi128ELi2EZNS0_22gpu_kernel_impl_nocastINS0_13BinaryFunctorIiiiZZZNS0_15binary_internal21div_trunc_kernel_cudaERNS_18TensorIteratorBaseEENKUlvE_clEvENKUlvE1_clEvEUliiE_EEEEvS6_RKT_EUliE_EEviT1_,@"STO_CUDA_ENTRY STV_DEFAULT"
_ZN2at6native18elementwise_kernelILi128ELi2EZNS0_22gpu_kernel_impl_nocastINS0_13BinaryFunctorIiiiZZZNS0_15binary_internal21div_trunc_kernel_cudaERNS_18TensorIteratorBaseEENKUlvE_clEvENKUlvE1_clEvEUliiE_EEEEvS6_RKT_EUliE_EEviT1_:
.text._ZN2at6native18elementwise_kernelILi128ELi2EZNS0_22gpu_kernel_impl_nocastINS0_13BinaryFunctorIiiiZZZNS0_15binary_internal21div_trunc_kernel_cudaERNS_18TensorIteratorBaseEENKUlvE_clEvENKUlvE1_clEvEUliiE_EEEEvS6_RKT_EUliE_EEviT1_:
        /* <DEDUP_REMOVED lines=14> */
[----:B0-----:R-:W2:Y:S06]  /*00e0*/  LDG.E R7, desc[UR6][R6.64] ;  /* 0x0000000606077981 */ /* 0x001eac000c1e1900 */
[----:B------:R-:W0:Y:S02]  /*00f0*/  LDC.64 R4, c[0x0][0x5f0] ;  /* 0x00017c00ff047b82 */ /* 0x000e240000000a00 */
[----:B0-----:R0:W3:Y:S01]  /*0100*/  LDG.E R4, desc[UR6][R4.64] ;  /* 0x0000000604047981 */ /* 0x0010e2000c1e1900 */
        /* <DEDUP_REMOVED lines=27> */
[----:B0-----:R0:W-:Y:S02]  /*02c0*/  STG.E desc[UR6][R4.64], R9 ;  /* 0x0000000904007986 */ /* 0x0011e4000c101906 */
.L_x_17023:
[----:B------:R-:W-:Y:S05]  /*02d0*/  BSYNC.RECONVERGENT B0 ;  /* 0x0000000000007941 */ /* 0x000fea0003800200 */
.L_x_17022:
[----:B------:R-:W-:-:S13]  /*02e0*/  ISETP.GE.AND P0, PT, R3, UR4, PT ;  /* 0x0000000403007c0c */ /* 0x000fda000bf06270 */
[----:B------:R-:W-:Y:S05]  /*02f0*/  @P0 EXIT ;  /* 0x000000000000094d */ /* 0x000fea0003800000 */
[----:B0-----:R-:W0:Y:S02]  /*0300*/  LDC.64 R4, c[0x0][0x5f8] ;  /* 0x00017e00ff047b82 */ /* 0x001e240000000a00 */
[----:B0-----:R-:W2:Y:S06]  /*0310*/  LDG.E R5, desc[UR6][R4.64] ;  /* 0x0000000604057981 */ /* 0x001eac000c1e1900 */
[----:B------:R-:W0:Y:S02]  /*0320*/  LDC.64 R2, c[0x0][0x5f0] ;  /* 0x00017c00ff027b82 */ /* 0x000e240000000a00 */
[----:B0-----:R0:W3:Y:S01]  /*0330*/  LDG.E R2, desc[UR6][R2.64] ;  /* 0x0000000602027981 */ /* 0x0010e2000c1e1900 */
        /* <DEDUP_REMOVED lines=25> */
[----:B0-----:R-:W-:Y:S01]  /*04d0*/  STG.E desc[UR6][R2.64], R7 ;  /* 0x0000000702007986 */ /* 0x001fe2000c101906 */
[----:B------:R-:W-:Y:S05]  /*04e0*/  EXIT ;  /* 0x000000000000794d */ /* 0x000fea0003800000 */
.L_x_17021:
        /* <DEDUP_REMOVED lines=349> */
[----:B------:R-:W-:Y:S02]  /*1ac0*/  IMAD R6, R9, UR11, R6 ;  /* 0x0000000b09067c24 */ /* 0x000fe4000f8e0206 */
[----:B------:R-:W-:-:S04]  /*1ad0*/  @P0 IMAD.MOV R12, RZ, RZ, -R8 ;  /* 0x000000ffff0c0224 */ /* 0x000fc800078e0a08 */
[----:B----4-:R-:W-:-:S04]  /*1ae0*/  @P0 IMAD R13, R12, R17, R13 ;  /* 0x000000110c0d0224 */ /* 0x010fc800078e020d */
[C---:B-1----:R-:W-:Y:S02]  /*1af0*/  @P0 IMAD R5, R13.reuse, R10, R5 ;  /* 0x0000000a0d050224 */ /* 0x042fe400078e0205 */
[C---:B------:R-:W-:Y:S02]  /*1b00*/  @P0 IMAD R4, R13.reuse, R11, R4 ;  /* 0x0000000b0d040224 */ /* 0x040fe400078e0204 */
[----:B-----5:R-:W-:-:S07]  /*1b10*/  @P0 IMAD R6, R13, R16, R6 ;  /* 0x000000100d060224 */ /* 0x020fce00078e0206 */
.L_x_17026:
[----:B------:R-:W0:Y:S02]  /*1b20*/  LDCU.128 UR8, c[0x0][0x5f0] ;  /* 0x0000be00ff0877ac */ /* 0x000e240008000c00 */
[----:B0-----:R-:W-:-:S04]  /*1b30*/  IADD3 R6, P0, PT, R6, UR10, RZ ;  /* 0x0000000a06067c10 */ /* 0x001fc8000ff1e0ff */
[----:B------:R-:W-:-:S05]  /*1b40*/  IADD3.X R7, PT, PT, RZ, UR11, RZ, P0, !PT ;  /* 0x0000000bff077c10 */ /* 0x000fca00087fe4ff */
[----:B------:R-:W2:Y:S01]  /*1b50*/  LDG.E R6, desc[UR6][R6.64] ;  /* 0x0000000606067981 */ /* 0x000ea2000c1e1900 */
[----:B------:R-:W-:-:S04]  /*1b60*/  IADD3 R8, P0, PT, R4, UR8, RZ ;  /* 0x0000000804087c10 */ /* 0x000fc8000ff1e0ff */
[----:B------:R-:W-:Y:S01]  /*1b70*/  IADD3.X R9, PT, PT, RZ, UR9, RZ, P0, !PT ;  /* 0x00000009ff097c10 */ /* 0x000fe200087fe4ff */
[----:B------:R-:W0:Y:S05]  /*1b80*/  LDCU.64 UR8, c[0x0][0x5e8] ;  /* 0x0000bd00ff0877ac */ /* 0x000e2a0008000a00 */
[----:B------:R-:W3:Y:S01]  /*1b90*/  LDG.E R9, desc[UR6][R8.64] ;  /* 0x0000000608097981 */ /* 0x000ee2000c1e1900 */
        /* <DEDUP_REMOVED lines=28> */
[----:B------:R0:W-:Y:S02]  /*1d60*/  STG.E desc[UR6][R4.64], R11 ;  /* 0x0000000b04007986 */ /* 0x0001e4000c101906 */
.L_x_17025:
[----:B------:R-:W-:Y:S05]  /*1d70*/  BSYNC.RECONVERGENT B0 ;  /* 0x0000000000007941 */ /* 0x000fea0003800200 */
.L_x_17024:
        /* <DEDUP_REMOVED lines=350> */
.L_x_17027:
[----:B------:R-:W0:Y:S01]  /*3360*/  LDCU.128 UR8, c[0x0][0x5f0] ;  /* 0x0000be00ff0877ac */ /* 0x000e220008000c00 */
[----:B------:R-:W1:Y:S01]  /*3370*/  LDCU.64 UR4, c[0x0][0x5e8] ;  /* 0x0000bd00ff0477ac */ /* 0x000e620008000a00 */
[----:B0-----:R-:W-:-:S05]  /*3380*/  IADD3 R6, P0, PT, R4, UR10, RZ ;  /* 0x0000000a04067c10 */ /* 0x001fca000ff1e0ff */
[----:B------:R-:W-:-:S05]  /*3390*/  IMAD.X R7, RZ, RZ, UR11, P0 ;  /* 0x0000000bff077e24 */ /* 0x000fca00080e06ff */
[----:B------:R-:W2:Y:S01]  /*33a0*/  LDG.E R13, desc[UR6][R6.64] ;  /* 0x00000006060d7981 */ /* 0x000ea2000c1e1900 */
[----:B------:R-:W-:-:S04]  /*33b0*/  IADD3 R4, P0, PT, R2, UR8, RZ ;  /* 0x0000000802047c10 */ /* 0x000fc8000ff1e0ff */
[----:B------:R-:W-:-:S05]  /*33c0*/  IADD3.X R5, PT, PT, RZ, UR9, RZ, P0, !PT ;  /* 0x00000009ff057c10 */ /* 0x000fca00087fe4ff */
[----:B------:R-:W3:Y:S01]  /*33d0*/  LDG.E R4, desc[UR6][R4.64] ;  /* 0x0000000604047981 */ /* 0x000ee2000c1e1900 */
        /* <DEDUP_REMOVED lines=26> */
[----:B------:R-:W-:Y:S01]  /*3580*/  STG.E desc[UR6][R2.64], R9 ;  /* 0x0000000902007986 */ /* 0x000fe2000c101906 */
[----:B------:R-:W-:Y:S05]  /*3590*/  EXIT ;  /* 0x000000000000794d */ /* 0x000fea0003800000 */
.L_x_17028:
        /* <DEDUP_REMOVED lines=14> */
.L_x_23269:


//--------------------- .text._ZN2at6native27unrolled_elementwise_kernelINS0_13BinaryFunctorIiiiZZZNS0_15binary_internal21div_trunc_kernel_cudaERNS_18TensorIteratorBaseEENKUlvE_clEvENKUlvE1_clEvEUliiE_EESt5arrayIPcLm3EELi4E23TrivialOffsetCalculatorILi2EjESD_ILi1EjENS0_6memory15LoadWithoutCastENSG_16StoreWithoutCastEEEviT_T0_T2_T3_T4_T5_ --------------------------
	.section	.text._ZN2at6native27unrolled_elementwise_kernelINS0_13BinaryFunctorIiiiZZZNS0_15binary_internal21div_trunc_kernel_cudaERNS_18TensorIteratorBaseEENKUlvE_clEvENKUlvE1_clEvEUliiE_EESt5arrayIPcLm3EELi4E23TrivialOffsetCalculatorILi2EjESD_ILi1EjENS0_6memory15LoadWithoutCastENSG_16StoreWithoutCastEEEviT_T0_T2_T3_T4_T5_,"ax",@progbits
	.align	128
        .global         _ZN2at6native27unrolled_elementwise_kernelINS0_13BinaryFunctorIiiiZZZNS0_15binary_internal21div_trunc_kernel_cudaERNS_18TensorIteratorBaseEENKUlvE_clEvENKUlvE1_clEvEUliiE_EESt5arrayIPcLm3EELi4E23TrivialOffsetCalculatorILi2EjESD_ILi1EjENS0_6memory15LoadWithoutCastENSG_16StoreWithoutCastEEEviT_T0_T2_T3_T4_T5_
        .type           _ZN2at6native27unrolled_elementwise_kernelINS0_13BinaryFunctorIiiiZZZNS0_15binary_internal21div_trunc_kernel_cudaERNS_18TensorIteratorBaseEENKUlvE_clEvENKUlvE1_clEvEUliiE_EESt5arrayIPcLm3EELi4E23TrivialOffsetCalculatorILi2EjESD_ILi1EjENS0_6memory15LoadWithoutCastENSG_16StoreWithoutCastEEEviT_T0_T2_T3_T4_T5_,@function
        .size           _ZN2at6native27unrolled_elementwise_kernelINS0_13BinaryFunctorIiiiZZZNS0_15binary_internal21div_trunc_kernel_cudaERNS_18TensorIteratorBaseEENKUlvE_clEvENKUlvE1_clEvEUliiE_EESt5arrayIPcLm3EELi4E23TrivialOffsetCalculatorILi2EjESD_ILi1EjENS0_6memory15LoadWithoutCastENSG_16StoreWithoutCastEEEviT_T0_T2_T3_T4_T5_,(.L_x_23270 - _ZN2at6native27unrolled_elementwise_kernelINS0_13BinaryFunctorIiiiZZZNS0_15binary_internal21div_trunc_kernel_cudaERNS_18TensorIteratorBaseEENKUlvE_clEvENKUlvE1_clEvEUliiE_EESt5arrayIPcLm3EELi4E23TrivialOffsetCalculatorILi2EjESD_ILi1EjENS0_6memory15LoadWithoutCastENSG_16StoreWithoutCastEEEviT_T0_T2_T3_T4_T5_)
        .other          _ZN2at6native27unrolled_elementwise_kernelINS0_13BinaryFunctorIiiiZZZNS0_15binary_internal21div_trunc_kernel_cudaERNS_18TensorIteratorBaseEENKUlvE_clEvENKUlvE1_clEvEUliiE_EESt5arrayIPcLm3EELi4E23TrivialOffsetCalculatorILi2EjESD_ILi1EjENS0_6memory15LoadWithoutCastENSG_16StoreWithoutCastEEEviT_T0_T2_T3_T4_T5_,@"STO_CUDA_ENTRY STV_DEFAULT"
_ZN2at6native27unrolled_elementwise_kernelINS0_13BinaryFunctorIiiiZZZNS0_15binary_internal21div_trunc_kernel_cudaERNS_18TensorIteratorBaseEENKUlvE_clEvENKUlvE1_clEvEUliiE_EESt5arrayIPcLm3EELi4E23TrivialOffsetCalculatorILi2EjESD_ILi1EjENS0_6memory15LoadWithoutCastENSG_16StoreWithoutCastEEEviT_T0_T2_T3_T4_T5_:
.text._ZN2at6native27unrolled_elementwise_kernelINS0_13BinaryFunctorIiiiZZZNS0_15binary_internal21div_trunc_kernel_cudaERNS_18TensorIteratorBaseEENKUlvE_clEvENKUlvE1_clEvEUliiE_EESt5arrayIPcLm3EELi4E23TrivialOffsetCalculatorILi2EjESD_ILi1EjENS0_6memory15LoadWithoutCastENSG_16StoreWithoutCastEEEviT_T0_T2_T3_T4_T5_:
        /* <DEDUP_REMOVED lines=22> */
[----:B-1----:R1:W5:Y:S01]  /*0160*/  @!P1 LDG.E R0, desc[UR4][R20.64] ;  /* 0x0000000414009981 */ /* 0x002362000c1e1900 */
        /* <DEDUP_REMOVED lines=8> */
[----:B------:R-:W5:Y:S04]  /*01f0*/  @!P0 LDG.E R14, desc[UR4][R24.64] ;  /* 0x00000004180e8981 */ /* 0x000f68000c1e1900 */
[----:B------:R3:W5:Y:S01]  /*0200*/  @!P1 LDG.E R15, desc[UR4][R2.64] ;  /* 0x00000004020f9981 */ /* 0x000762000c1e1900 */
[----:B0-----:R-:W-:-:S04]  /*0210*/  @!P3 IMAD.WIDE.U32 R4, R17, 0x4, R4 ;  /* 0x000000041104b825 */ /* 0x001fc800078e0004 */
[----:B--2---:R-:W-:-:S04]  /*0220*/  @!P3 IMAD.WIDE.U32 R6, R17, 0x4, R6 ;  /* 0x000000041106b825 */ /* 0x004fc800078e0006 */
[----:B-1----:R-:W-:Y:S01]  /*0230*/  @!P0 IMAD.WIDE.U32 R20, R23, 0x4, R20 ;  /* 0x0000000417148825 */ /* 0x002fe200078e0014 */
[----:B------:R-:W-:-:S03]  /*0240*/  MOV R23, RZ ;  /* 0x000000ff00177202 */ /* 0x000fc60000000f00 */
[----:B------:R-:W-:-:S03]  /*0250*/  @!P2 IMAD R27, R11, 0x200, R10 ;  /* 0x000002000b1ba824 */ /* 0x000fc600078e020a */
[----:B------:R-:W5:Y:S01]  /*0260*/  @!P0 LDG.E R23, desc[UR4][R20.64] ;  /* 0x0000000414178981 */ /* 0x000f62000c1e1900 */
[----:B------:R-:W-:Y:S01]  /*0270*/  ISETP.GE.AND P0, PT, R8, R9, PT ;  /* 0x000000090800720c */ /* 0x000fe20003f06270 */
[----:B------:R-:W-:Y:S02]  /*0280*/  HFMA2 R17, -RZ, RZ, 0, 0 ;  /* 0x00000000ff117431 */ /* 0x000fe400000001ff */
[----:B------:R-:W-:-:S10]  /*0290*/  @!P2 IMAD.WIDE.U32 R18, R27, 0x4, R18 ;  /* 0x000000041b12a825 */ /* 0x000fd400078e0012 */
[----:B---3--:R-:W0:Y:S01]  /*02a0*/  @!P0 LDC.64 R2, c[0x0][0x388] ;  /* 0x0000e200ff028b82 */ /* 0x008e220000000a00 */
[----:B------:R-:W-:Y:S01]  /*02b0*/  @!P2 IMAD.WIDE.U32 R26, R27, 0x4, R12 ;  /* 0x000000041b1aa825 */ /* 0x000fe200078e000c */
[----:B------:R-:W-:Y:S01]  /*02c0*/  CS2R R12, SRZ ;  /* 0x00000000000c7805 */ /* 0x000fe2000001ff00 */
[----:B------:R1:W5:Y:S02]  /*02d0*/  @!P3 LDG.E R17, desc[UR4][R4.64] ;  /* 0x000000040411b981 */ /* 0x000364000c1e1900 */
[C---:B------:R-:W-:Y:S02]  /*02e0*/  VIADD R16, R8.reuse, 0x80 ;  /* 0x0000008008107836 */ /* 0x040fe40000000000 */
[----:B------:R-:W-:Y:S01]  /*02f0*/  IMAD.MOV.U32 R10, RZ, RZ, RZ ;  /* 0x000000ffff0a7224 */ /* 0x000fe200078e00ff */
[----:B------:R2:W5:Y:S01]  /*0300*/  @!P3 LDG.E R12, desc[UR4][R6.64] ;  /* 0x00000004060cb981 */ /* 0x000562000c1e1900 */
[----:B------:R-:W-:Y:S03]  /*0310*/  BSSY.RECONVERGENT B0, `(.L_x_17029) ;  /* 0x0000025000007945 */ /* 0x000fe60003800200 */
[----:B------:R3:W5:Y:S01]  /*0320*/  @!P2 LDG.E R13, desc[UR4][R18.64] ;  /* 0x00000004120da981 */ /* 0x000762000c1e1900 */
[----:B-1----:R-:W-:-:S02]  /*0330*/  VIADD R4, R8, 0x100 ;  /* 0x0000010008047836 */ /* 0x002fc40000000000 */
[----:B------:R-:W-:Y:S01]  /*0340*/  @!P0 IMAD R5, R11, 0x200, R8 ;  /* 0x000002000b058824 */ /* 0x000fe200078e0208 */
[----:B------:R3:W5:Y:S01]  /*0350*/  @!P2 LDG.E R10, desc[UR4][R26.64] ;  /* 0x000000041a0aa981 */ /* 0x000762000c1e1900 */
        /* <DEDUP_REMOVED lines=32> */
.L_x_17030:
[----:B------:R-:W-:Y:S05]  /*0560*/  BSYNC.RECONVERGENT B0 ;  /* 0x0000000000007941 */ /* 0x000fea0003800200 */
.L_x_17029:
        /* <DEDUP_REMOVED lines=28> */
.L_x_17032:
[----:B------:R-:W-:Y:S05]  /*0730*/  BSYNC.RECONVERGENT B0 ;  /* 0x0000000000007941 */ /* 0x000fea0003800200 */
.L_x_17031:
        /* <DEDUP_REMOVED lines=27> */
.L_x_17034:
[----:B------:R-:W-:Y:S05]  /*08f0*/  BSYNC.RECONVERGENT B0 ;  /* 0x0000000000007941 */ /* 0x000fea0003800200 */
.L_x_17033:
        /* <DEDUP_REMOVED lines=28> */
.L_x_17036:
[----:B------:R-:W-:Y:S05]  /*0ac0*/  BSYNC.RECONVERGENT B0 ;  /* 0x0000000000007941 */ /* 0x000fea0003800200 */
.L_x_17035:
[----:B------:R0:W-:Y:S01]  /*0ad0*/  @!P0 STG.E desc[UR4][R2.64], R5 ;  /* 0x0000000502008986 */ /* 0x0001e2000c101904 */
        /* <DEDUP_REMOVED lines=10> */
[----:B-----5:R1:W-:Y:S04]  /*0b80*/  STG.E desc[UR4][R6.64], R0 ;  /* 0x0000000006007986 */ /* 0x0203e8000c101904 */
[----:B------:R1:W-:Y:S02]  /*0b90*/  @!P0 STG.E desc[UR4][R2.64], R4 ;  /* 0x0000000402008986 */ /* 0x0003e4000c101904 */
.L_x_17038:
[----:B------:R-:W-:Y:S05]  /*0ba0*/  BSYNC.RECONVERGENT B0 ;  /* 0x0000000000007941 */ /* 0x000fea0003800200 */
.L_x_17037:
[----:B------:R-:W-:-:S13]  /*0bb0*/  ISETP.GE.AND P0, PT, R8, R9, PT ;  /* 0x000000090800720c */ /* 0x000fda0003f06270 */
[----:B------:R-:W-:Y:S05]  /*0bc0*/  @P0 EXIT ;  /* 0x000000000000094d */ /* 0x000fea0003800000 */
[----:B01----:R-:W0:Y:S01]  /*0bd0*/  LDC.64 R2, c[0x0][0x388] ;  /* 0x0000e200ff027b82 */ /* 0x003e220000000a00 */
[----:B------:R-:W-:-:S05]  /*0be0*/  LEA R11, R11, R8, 0x9 ;  /* 0x000000080b0b7211 */ /* 0x000fca00078e48ff */
[----:B0-----:R-:W-:-:S05]  /*0bf0*/  IMAD.WIDE.U32 R2, R11, 0x4, R2 ;  /* 0x000000040b027825 */ /* 0x001fca00078e0002 */
[----:B-----5:R-:W-:Y:S01]  /*0c00*/  STG.E desc[UR4][R2.64], R13 ;  /* 0x0000000d02007986 */ /* 0x020fe2000c101904 */
[----:B------:R-:W-:Y:S05]  /*0c10*/  EXIT ;  /* 0x000000000000794d */ /* 0x000fea0003800000 */
.L_x_17039:
        /* <DEDUP_REMOVED lines=14> */
.L_x_23270:


//--------------------- .text._ZN2at6native29vectorized_elementwise_kernelILi2ENS0_13BinaryFunctorIiiiZZZNS0_15binary_internal21div_trunc_kernel_cudaERNS_18TensorIteratorBaseEENKUlvE_clEvENKUlvE1_clEvEUliiE_EESt5arrayIPcLm3EEEEviT0_T1_ --------------------------
	.section	.text._ZN2at6native29vectorized_elementwise_kernelILi2ENS0_13BinaryFunctorIiiiZZZNS0_15binary_internal21div_trunc_kernel_cudaERNS_18TensorIteratorBaseEENKUlvE_clEvENKUlvE1_clEvEUliiE_EESt5arrayIPcLm3EEEEviT0_T1_,"ax",@progbits
	.align	128
        .global         _ZN2at6native29vectorized_elementwise_kernelILi2ENS0_13BinaryFunctorIiiiZZZNS0_15binary_internal21div_trunc_kernel_cudaERNS_18TensorIteratorBaseEENKUlvE_clEvENKUlvE1_clEvEUliiE_EESt5arrayIPcLm3EEEEviT0_T1_
        .type           _ZN2at6native29vectorized_elementwise_kernelILi2ENS0_13BinaryFunctorIiiiZZZNS0_15binary_internal21div_trunc_kernel_cudaERNS_18TensorIteratorBaseEENKUlvE_clEvENKUlvE1_clEvEUliiE_EESt5arrayIPcLm3EEEEviT0_T1_,@function
        .size           _ZN2at6native29vectorized_elementwise_kernelILi2ENS0_13BinaryFunctorIiiiZZZNS0_15binary_internal21div_trunc_kernel_cudaERNS_18TensorIteratorBaseEENKUlvE_clEvENKUlvE1_clEvEUliiE_EESt5arrayIPcLm3EEEEviT0_T1_,(.L_x_23271 - _ZN2at6native29vectorized_elementwise_kernelILi2ENS0_13BinaryFunctorIiiiZZZNS0_15binary_internal21div_trunc_kernel_cudaERNS_18TensorIteratorBaseEENKUlvE_clEvENKUlvE1_clEvEUliiE_EESt5arrayIPcLm3EEEEviT0_T1_)
        .other          _ZN2at6native29vectorized_elementwise_kernelILi2ENS0_13BinaryFunctorIiiiZZZNS0_15binary_internal21div_trunc_kernel_cudaERNS_18TensorIteratorBaseEENKUlvE_clEvENKUlvE1_clEvEUliiE_EESt5arrayIPcLm3EEEEviT0_T1_,@"STO_CUDA_ENTRY STV_DEFAULT"
_ZN2at6native29vectorized_elementwise_kernelILi2ENS0_13BinaryFunctorIiiiZZZNS0_15binary_internal21div_trunc_kernel_cudaERNS_18TensorIteratorBaseEENKUlvE_clEvENKUlvE1_clEvEUliiE_EESt5arrayIPcLm3EEEEviT0_T1_:
.text._ZN2at6native29vectorized_elementwise_kernelILi2ENS0_13BinaryFunctorIiiiZZZNS0_15binary_internal21div_trunc_kernel_cudaERNS_18TensorIteratorBaseEENKUlvE_clEvENKUlvE1_clEvEUliiE_EESt5arrayIPcLm3EEEEviT0_T1_:
        /* <DEDUP_REMOVED lines=10> */
[----:B------:R-:W-:-:S07]  /*00a0*/  IMAD.MOV.U32 R4, RZ, RZ, RZ ;  /* 0x000000ffff047224 */ /* 0x000fce00078e00ff */
[----:B------:R-:W2:Y:S08]  /*00b0*/  LDC.64 R22, c[0x0][0x398] ;  /* 0x0000e600ff167b82 */ /* 0x000eb00000000a00 */
[----:B------:R-:W3:Y:S08]  /*00c0*/  LDC.64 R14, c[0x0][0x390] ;  /* 0x0000e400ff0e7b82 */ /* 0x000ef00000000a00 */
[----:B------:R-:W4:Y:S01]  /*00d0*/  LDC.64 R12, c[0x0][0x398] ;  /* 0x0000e600ff0c7b82 */ /* 0x000f220000000a00 */
[----:B0-----:R-:W-:Y:S01]  /*00e0*/  ISETP.GE.U32.AND P0, PT, R25, R2, PT ;  /* 0x000000021900720c */ /* 0x001fe20003f06070 */
[----:B------:R-:W-:-:S06]  /*00f0*/  IMAD.MOV.U32 R3, RZ, RZ, R25 ;  /* 0x000000ffff037224 */ /* 0x000fcc00078e0019 */
[----:B------:R-:W0:Y:S08]  /*0100*/  LDC.64 R10, c[0x0][0x390] ;  /* 0x0000e400ff0a7b82 */ /* 0x000e300000000a00 */
[----:B------:R-:W0:Y:S01]  /*0110*/  LDC.64 R20, c[0x0][0x390] ;  /* 0x0000e400ff147b82 */ /* 0x000e220000000a00 */
[----:B------:R-:W-:Y:S01]  /*0120*/  @!P0 VIADD R25, R3, 0x80 ;  /* 0x0000008003198836 */ /* 0x000fe20000000000 */
[----:B------:R-:W-:-:S04]  /*0130*/  @!P0 IADD3 R5, PT, PT, R0, R3, RZ ;  /* 0x0000000300058210 */ /* 0x000fc80007ffe0ff */
[----:B------:R-:W-:Y:S01]  /*0140*/  ISETP.GE.U32.AND P1, PT, R25, R2, PT ;  /* 0x000000021900720c */ /* 0x000fe20003f26070 */
[C---:B-1----:R-:W-:Y:S01]  /*0150*/  @!P0 IMAD.WIDE.U32 R16, R5.reuse, 0x4, R16 ;  /* 0x0000000405108825 */ /* 0x042fe200078e0010 */
[----:B------:R-:W1:Y:S03]  /*0160*/  LDC.64 R18, c[0x0][0x398] ;  /* 0x0000e600ff127b82 */ /* 0x000e660000000a00 */
[----:B--2---:R-:W-:-:S05]  /*0170*/  @!P0 IMAD.WIDE.U32 R22, R5, 0x4, R22 ;  /* 0x0000000405168825 */ /* 0x004fca00078e0016 */
[----:B------:R-:W2:Y:S03]  /*0180*/  LDC.64 R8, c[0x0][0x398] ;  /* 0x0000e600ff087b82 */ /* 0x000ea60000000a00 */
[----:B------:R-:W-:Y:S01]  /*0190*/  @!P1 IMAD.IADD R7, R0, 0x1, R25 ;  /* 0x0000000100079824 */ /* 0x000fe200078e0219 */
[----:B------:R4:W5:Y:S01]  /*01a0*/  @!P0 LDG.E R4, desc[UR4][R16.64] ;  /* 0x0000000410048981 */ /* 0x000962000c1e1900 */
[----:B------:R-:W-:Y:S02]  /*01b0*/  @!P1 VIADD R25, R25, 0x80 ;  /* 0x0000008019199836 */ /* 0x000fe40000000000 */
[----:B------:R-:W-:-:S03]  /*01c0*/  HFMA2 R5, -RZ, RZ, 0, 0 ;  /* 0x00000000ff057431 */ /* 0x000fc600000001ff */
[----:B------:R-:W-:-:S03]  /*01d0*/  ISETP.GE.U32.AND P2, PT, R25, R2, PT ;  /* 0x000000021900720c */ /* 0x000fc60003f46070 */
[----:B------:R2:W5:Y:S01]  /*01e0*/  @!P0 LDG.E R5, desc[UR4][R22.64] ;  /* 0x0000000416058981 */ /* 0x000562000c1e1900 */
[----:B---3--:R-:W-:-:S04]  /*01f0*/  @!P1 IMAD.WIDE.U32 R14, R7, 0x4, R14 ;  /* 0x00000004070e9825 */ /* 0x008fc800078e000e */
[----:B----4-:R-:W-:Y:S01]  /*0200*/  @!P1 IMAD.WIDE.U32 R16, R7, 0x4, R12 ;  /* 0x0000000407109825 */ /* 0x010fe200078e000c */
[----:B------:R-:W-:-:S04]  /*0210*/  CS2R R6, SRZ ;  /* 0x0000000000067805 */ /* 0x000fc8000001ff00 */
[C---:B------:R-:W-:Y:S02]  /*0220*/  @!P2 IMAD.IADD R27, R0.reuse, 0x1, R25 ;  /* 0x00000001001ba824 */ /* 0x040fe400078e0219 */
[----:B------:R-:W-:Y:S01]  /*0230*/  @!P2 VIADD R25, R25, 0x80 ;  /* 0x000000801919a836 */ /* 0x000fe20000000000 */
[----:B------:R3:W5:Y:S04]  /*0240*/  @!P1 LDG.E R6, desc[UR4][R14.64] ;  /* 0x000000040e069981 */ /* 0x000768000c1e1900 */
[-C--:B------:R-:W-:Y:S01]  /*0250*/  ISETP.GE.U32.AND P0, PT, R25, R2.reuse, PT ;  /* 0x000000021900720c */ /* 0x080fe20003f06070 */
[C---:B0-----:R-:W-:Y:S01]  /*0260*/  @!P2 IMAD.WIDE.U32 R12, R27.reuse, 0x4, R10 ;  /* 0x000000041b0ca825 */ /* 0x041fe200078e000a */
[----:B------:R0:W5:Y:S03]  /*0270*/  @!P1 LDG.E R7, desc[UR4][R16.64] ;  /* 0x0000000410079981 */ /* 0x000166000c1e1900 */
[----:B--2---:R-:W-:Y:S01]  /*0280*/  @!P2 IMAD.WIDE.U32 R22, R27, 0x4, R8 ;  /* 0x000000041b16a825 */ /* 0x004fe200078e0008 */
[----:B------:R-:W-:Y:S01]  /*0290*/  CS2R R8, SRZ ;  /* 0x0000000000087805 */ /* 0x000fe2000001ff00 */
[----:B---3--:R-:W2:Y:S05]  /*02a0*/  LDC.64 R14, c[0x0][0x390] ;  /* 0x0000e400ff0e7b82 */ /* 0x008eaa0000000a00 */
[----:B------:R-:W5:Y:S01]  /*02b0*/  @!P2 LDG.E R8, desc[UR4][R12.64] ;  /* 0x000000040c08a981 */ /* 0x000f62000c1e1900 */
[----:B------:R-:W-:Y:S01]  /*02c0*/  @!P0 IMAD.IADD R11, R0, 0x1, R25 ;  /* 0x00000001000b8824 */ /* 0x000fe200078e0219 */
[----:B------:R-:W-:Y:S01]  /*02d0*/  @!P0 IADD3 R25, PT, PT, R25, 0x80, RZ ;  /* 0x0000008019198810 */ /* 0x000fe20007ffe0ff */
[----:B0-----:R-:W0:Y:S01]  /*02e0*/  LDC.64 R16, c[0x0][0x390] ;  /* 0x0000e400ff107b82 */ /* 0x001e220000000a00 */
[----:B------:R3:W5:Y:S01]  /*02f0*/  @!P2 LDG.E R9, desc[UR4][R22.64] ;  /* 0x000000041609a981 */ /* 0x000762000c1e1900 */
[----:B------:R-:W-:Y:S01]  /*0300*/  @!P0 IMAD.WIDE.U32 R20, R11, 0x4, R20 ;  /* 0x000000040b148825 */ /* 0x000fe200078e0014 */
[----:B------:R-:W-:-:S03]  /*0310*/  ISETP.GE.U32.AND P1, PT, R25, R2, PT ;  /* 0x000000021900720c */ /* 0x000fc60003f26070 */
[----:B-1----:R-:W-:Y:S01]  /*0320*/  @!P0 IMAD.WIDE.U32 R18, R11, 0x4, R18 ;  /* 0x000000040b128825 */ /* 0x002fe200078e0012 */
[----:B------:R-:W-:Y:S01]  /*0330*/  CS2R R10, SRZ ;  /* 0x00000000000a7805 */ /* 0x000fe2000001ff00 */
[----:B---3--:R-:W1:Y:S05]  /*0340*/  LDC.64 R22, c[0x0][0x398] ;  /* 0x0000e600ff167b82 */ /* 0x008e6a0000000a00 */
[----:B------:R3:W5:Y:S03]  /*0350*/  @!P0 LDG.E R11, desc[UR4][R18.64] ;  /* 0x00000004120b8981 */ /* 0x000766000c1e1900 */
[----:B------:R-:W-:Y:S01]  /*0360*/  @!P1 IMAD.IADD R13, R0, 0x1, R25 ;  /* 0x00000001000d9824 */ /* 0x000fe200078e0219 */
[----:B------:R4:W5:Y:S01]  /*0370*/  @!P0 LDG.E R10, desc[UR4][R20.64] ;  /* 0x00000004140a8981 */ /* 0x000962000c1e1900 */
[----:B------:R-:W-:Y:S01]  /*0380*/  @!P1 VIADD R25, R25, 0x80 ;  /* 0x0000008019199836 */ /* 0x000fe20000000000 */
[----:B---3--:R-:W3:Y:S04]  /*0390*/  LDC.64 R18, c[0x0][0x398] ;  /* 0x0000e600ff127b82 */ /* 0x008ee80000000a00 */
[----:B------:R-:W-:Y:S01]  /*03a0*/  ISETP.GE.U32.AND P0, PT, R25, R2, PT ;  /* 0x000000021900720c */ /* 0x000fe20003f06070 */
[----:B------:R-:W-:-:S02]  /*03b0*/  IMAD.MOV.U32 R12, RZ, RZ, RZ ;  /* 0x000000ffff0c7224 */ /* 0x000fc400078e00ff */
[----:B--2---:R-:W-:-:S04]  /*03c0*/  @!P1 IMAD.WIDE.U32 R14, R13, 0x4, R14 ;  /* 0x000000040d0e9825 */ /* 0x004fc800078e000e */
[----:B----4-:R-:W-:Y:S01]  /*03d0*/  IMAD.MOV.U32 R20, RZ, RZ, RZ ;  /* 0x000000ffff147224 */ /* 0x010fe200078e00ff */
[----:B------:R2:W5:Y:S05]  /*03e0*/  @!P1 LDG.E R12, desc[UR4][R14.64] ;  /* 0x000000040e0c9981 */ /* 0x00056a000c1e1900 */
[----:B------:R-:W-:-:S04]  /*03f0*/  @!P0 IMAD.IADD R21, R0, 0x1, R25 ;  /* 0x0000000100158824 */ /* 0x000fc800078e0219 */
[----:B0-----:R-:W-:Y:S01]  /*0400*/  @!P0 IMAD.WIDE.U32 R16, R21, 0x4, R16 ;  /* 0x0000000415108825 */ /* 0x001fe200078e0010 */
[----:B--2---:R-:W0:Y:S01]  /*0410*/  LDC.64 R14, c[0x0][0x390] ;  /* 0x0000e400ff0e7b82 */ /* 0x004e220000000a00 */
[----:B------:R-:W-:-:S03]  /*0420*/  @!P0 IADD3 R25, PT, PT, R25, 0x80, RZ ;  /* 0x0000008019198810 */ /* 0x000fc60007ffe0ff */
[----:B------:R2:W5:Y:S01]  /*0430*/  @!P0 LDG.E R20, desc[UR4][R16.64] ;  /* 0x0000000410148981 */ /* 0x000562000c1e1900 */
[----:B---3--:R-:W-:-:S04]  /*0440*/  @!P0 IMAD.WIDE.U32 R18, R21, 0x4, R18 ;  /* 0x0000000415128825 */ /* 0x008fc800078e0012 */
[----:B------:R-:W-:Y:S01]  /*0450*/  IMAD.MOV.U32 R21, RZ, RZ, RZ ;  /* 0x000000ffff157224 */ /* 0x000fe200078e00ff */
[----:B--2---:R-:W2:Y:S05]  /*0460*/  LDC.64 R16, c[0x0][0x398] ;  /* 0x0000e600ff107b82 */ /* 0x004eaa0000000a00 */
[----:B------:R3:W5:Y:S01]  /*0470*/  @!P0 LDG.E R21, desc[UR4][R18.64] ;  /* 0x0000000412158981 */ /* 0x000762000c1e1900 */
[----:B------:R-:W-:Y:S01]  /*0480*/  ISETP.GE.U32.AND P0, PT, R25, R2, PT ;  /* 0x000000021900720c */ /* 0x000fe20003f06070 */
[----:B-1----:R-:W-:Y:S01]  /*0490*/  @!P1 IMAD.WIDE.U32 R22, R13, 0x4, R22 ;  /* 0x000000040d169825 */ /* 0x002fe200078e0016 */
[----:B------:R-:W-:-:S06]  /*04a0*/  MOV R13, RZ ;  /* 0x000000ff000d7202 */ /* 0x000fcc0000000f00 */
[----:B------:R1:W5:Y:S01]  /*04b0*/  @!P1 LDG.E R13, desc[UR4][R22.64] ;  /* 0x00000004160d9981 */ /* 0x000362000c1e1900 */
[----:B---3--:R-:W3:Y:S04]  /*04c0*/  LDC.64 R18, c[0x0][0x390] ;  /* 0x0000e400ff127b82 */ /* 0x008ee80000000a00 */
[----:B-1----:R-:W-:Y:S02]  /*04d0*/  @!P0 IMAD.IADD R23, R0, 0x1, R25 ;  /* 0x0000000100178824 */ /* 0x002fe400078e0219 */
[----:B------:R-:W-:Y:S02]  /*04e0*/  IMAD.MOV.U32 R22, RZ, RZ, RZ ;  /* 0x000000ffff167224 */ /* 0x000fe400078e00ff */
[----:B0-----:R-:W-:-:S04]  /*04f0*/  @!P0 IMAD.WIDE.U32 R14, R23, 0x4, R14 ;  /* 0x00000004170e8825 */ /* 0x001fc800078e000e */
[----:B--2---:R-:W-:Y:S01]  /*0500*/  @!P0 IMAD.WIDE.U32 R16, R23, 0x4, R16 ;  /* 0x0000000417108825 */ /* 0x004fe200078e0010 */
[----:B------:R0:W5:Y:S03]  /*0510*/  @!P0 LDG.E R22, desc[UR4][R14.64] ;  /* 0x000000040e168981 */ /* 0x000166000c1e1900 */
[----:B------:R-:W-:Y:S01]  /*0520*/  IMAD.MOV.U32 R23, RZ, RZ, RZ ;  /* 0x000000ffff177224 */ /* 0x000fe200078e00ff */
[----:B------:R-:W-:-:S05]  /*0530*/  @!P0 IADD3 R25, PT, PT, R25, 0x80, RZ ;  /* 0x0000008019198810 */ /* 0x000fca0007ffe0ff */
[----:B------:R1:W5:Y:S01]  /*0540*/  @!P0 LDG.E R23, desc[UR4][R16.64] ;  /* 0x0000000410178981 */ /* 0x000362000c1e1900 */
[----:B0-----:R-:W0:Y:S01]  /*0550*/  LDC.64 R14, c[0x0][0x398] ;  /* 0x0000e600ff0e7b82 */ /* 0x001e220000000a00 */
[----:B------:R-:W-:Y:S01]  /*0560*/  ISETP.GE.U32.AND P0, PT, R25, R2, PT ;  /* 0x000000021900720c */ /* 0x000fe20003f06070 */
[----:B------:R-:W-:-:S12]  /*0570*/  IMAD.MOV.U32 R24, RZ, RZ, RZ ;  /* 0x000000ffff187224 */ /* 0x000fd800078e00ff */
[----:B------:R-:W-:-:S04]  /*0580*/  @!P0 IMAD.IADD R25, R0, 0x1, R25 ;  /* 0x0000000100198824 */ /* 0x000fc800078e0219 */
[----:B---3--:R-:W-:-:S05]  /*0590*/  @!P0 IMAD.WIDE.U32 R18, R25, 0x4, R18 ;  /* 0x0000000419128825 */ /* 0x008fca00078e0012 */
[----:B------:R1:W5:Y:S01]  /*05a0*/  @!P0 LDG.E R24, desc[UR4][R18.64] ;  /* 0x0000000412188981 */ /* 0x000362000c1e1900 */
[----:B0-----:R-:W-:-:S04]  /*05b0*/  @!P0 IMAD.WIDE.U32 R14, R25, 0x4, R14 ;  /* 0x00000004190e8825 */ /* 0x001fc800078e000e */
[----:B------:R-:W-:-:S06]  /*05c0*/  IMAD.MOV.U32 R25, RZ, RZ, RZ ;  /* 0x000000ffff197224 */ /* 0x000fcc00078e00ff */
[----:B------:R1:W5:Y:S01]  /*05d0*/  @!P0 LDG.E R25, desc[UR4][R14.64] ;  /* 0x000000040e198981 */ /* 0x000362000c1e1900 */
        /* <DEDUP_REMOVED lines=27> */
.L_x_17042:
[----:B------:R-:W-:Y:S05]  /*0790*/  BSYNC.RECONVERGENT B0 ;  /* 0x0000000000007941 */ /* 0x000fea0003800200 */
.L_x_17041:
        /* <DEDUP_REMOVED lines=29> */
.L_x_17044:
[----:B------:R-:W-:Y:S05]  /*0970*/  BSYNC.RECONVERGENT B0 ;  /* 0x0000000000007941 */ /* 0x000fea0003800200 */
.L_x_17043:
        /* <DEDUP_REMOVED lines=29> */
.L_x_17046:
[----:B------:R-:W-:Y:S05]  /*0b50*/  BSYNC.RECONVERGENT B0 ;  /* 0x0000000000007941 */ /* 0x000fea0003800200 */
.L_x_17045:
        /* <DEDUP_REMOVED lines=28> */
.L_x_17048:
[----:B------:R-:W-:Y:S05]  /*0d20*/  BSYNC.RECONVERGENT B0 ;  /* 0x0000000000007941 */ /* 0x000fea0003800200 */
.L_x_17047:
[----:B------:R-:W0:Y:S01]  /*0d30*/  @!P0 LDC.64 R4, c[0x0][0x388] ;  /* 0x0000e200ff048b82 */ /* 0x000e220000000a00 */
[C---:B------:R-:W-:Y:S01]  /*0d40*/  VIADD R7, R3.reuse, 0x200 ;  /* 0x0000020003077836 */ /* 0x040fe20000000000 */
[----:B------:R-:W-:Y:S01]  /*0d50*/  BSSY.RECONVERGENT B0, `(.L_x_17049) ;  /* 0x0000024000007945 */ /* 0x000fe20003800200 */
[C---:B------:R-:W-:Y:S02]  /*0d60*/  VIADD R11, R3.reuse, 0x300 ;  /* 0x00000300030b7836 */ /* 0x040fe40000000000 */
[----:B------:R-:W-:Y:S01]  /*0d70*/  VIADD R17, R3, 0x380 ;  /* 0x0000038003117836 */ /* 0x000fe20000000000 */
[-C--:B------:R-:W-:Y:S02]  /*0d80*/  ISETP.GE.U32.AND P4, PT, R7, R2.reuse, PT ;  /* 0x000000020700720c */ /* 0x080fe40003f86070 */
[----:B------:R-:W-:Y:S02]  /*0d90*/  IADD3 R7, PT, PT, R3, 0x280, RZ ;  /* 0x0000028003077810 */ /* 0x000fe40007ffe0ff */
[----:B------:R-:W-:-:S02]  /*0da0*/  ISETP.GE.U32.AND P1, PT, R11, R2, PT ;  /* 0x000000020b00720c */ /* 0x000fc40003f26070 */
[-C--:B------:R-:W-:Y:S02]  /*0db0*/  ISETP.GE.U32.AND P3, PT, R7, R2.reuse, PT ;  /* 0x000000020700720c */ /* 0x080fe40003f66070 */
[----:B------:R-:W-:Y:S02]  /*0dc0*/  @!P0 IADD3 R7, PT, PT, R0, R3, RZ ;  /* 0x0000000300078210 */ /* 0x000fe40007ffe0ff */
[----:B------:R-:W-:-:S03]  /*0dd0*/  ISETP.GE.U32.AND P2, PT, R17, R2, PT ;  /* 0x000000021100720c */ /* 0x000fc60003f46070 */
[----:B0-----:R-:W-:Y:S01]  /*0de0*/  @!P0 IMAD.WIDE.U32 R4, R7, 0x4, R4 ;  /* 0x0000000407048825 */ /* 0x001fe200078e0004 */
[----:B------:R-:W-:Y:S09]  /*0df0*/  @P4 BRA `(.L_x_17050) ;  /* 0x0000000000644947 */ /* 0x000ff20003800000 */
        /* <DEDUP_REMOVED lines=22> */
[----:B------:R-:W-:-:S05]  /*0f60*/  IMAD.MOV.U32 R10, RZ, RZ, R7 ;  /* 0x000000ffff0a7224 */ /* 0x000fca00078e0007 */
[----:B------:R-:W-:Y:S02]  /*0f70*/  @!P5 IADD3 R10, PT, PT, -R10, RZ, RZ ;  /* 0x000000ff0a0ad210 */ /* 0x000fe40007ffe1ff */
[----:B------:R-:W-:-:S07]  /*0f80*/  @!P6 LOP3.LUT R10, RZ, R13, RZ, 0x33, !PT ;  /* 0x0000000dff0ae212 */ /* 0x000fce00078e33ff */
.L_x_17050:
[----:B------:R-:W-:Y:S05]  /*0f90*/  BSYNC.RECONVERGENT B0 ;  /* 0x0000000000007941 */ /* 0x000fea0003800200 */
.L_x_17049:
        /* <DEDUP_REMOVED lines=28> */
.L_x_17052:
[----:B------:R-:W-:Y:S05]  /*1160*/  BSYNC.RECONVERGENT B0 ;  /* 0x0000000000007941 */ /* 0x000fea0003800200 */
.L_x_17051:
        /* <DEDUP_REMOVED lines=27> */
.L_x_17054:
[----:B------:R-:W-:Y:S05]  /*1320*/  BSYNC.RECONVERGENT B0 ;  /* 0x0000000000007941 */ /* 0x000fea0003800200 */
.L_x_17053:
        /* <DEDUP_REMOVED lines=27> */
.L_x_17056:
[----:B------:R-:W-:Y:S05]  /*14e0*/  BSYNC.RECONVERGENT B0 ;  /* 0x0000000000007941 */ /* 0x000fea0003800200 */
.L_x_17055:
[----:B------:R-:W-:Y:S01]  /*14f0*/  @!P0 IMAD.MOV.U32 R3, RZ, RZ, R15 ;  /* 0x000000ffff038224 */ /* 0x000fe200078e000f */
[----:B------:R0:W-:Y:S01]  /*1500*/  @!P0 STG.E desc[UR4][R4.64], R14 ;  /* 0x0000000e04008986 */ /* 0x0001e2000c101904 */
        /* <DEDUP_REMOVED lines=9> */
[----:B------:R0:W-:Y:S07]  /*15a0*/  STG.E desc[UR4][R4.64], R16 ;  /* 0x0000001004007986 */ /* 0x0001ee000c101904 */
[----:B------:R-:W-:Y:S05]  /*15b0*/  @P0 BRA `(.L_x_17060) ;  /* 0x0000000000300947 */ /* 0x000fea0003800000 */
[----:B0-----:R-:W0:Y:S01]  /*15c0*/  LDC.64 R4, c[0x0][0x388] ;  /* 0x0000e200ff047b82 */ /* 0x001e220000000a00 */
[----:B------:R-:W-:Y:S01]  /*15d0*/  IMAD.IADD R7, R0, 0x1, R3 ;  /* 0x0000000100077824 */ /* 0x000fe200078e0203 */
[----:B------:R-:W-:-:S03]  /*15e0*/  IADD3 R3, PT, PT, R3, 0x80, RZ ;  /* 0x0000008003037810 */ /* 0x000fc60007ffe0ff */
[----:B0-----:R-:W-:-:S05]  /*15f0*/  IMAD.WIDE.U32 R4, R7, 0x4, R4 ;  /* 0x0000000407047825 */ /* 0x001fca00078e0004 */
[----:B------:R0:W-:Y:S02]  /*1600*/  STG.E desc[UR4][R4.64], R8 ;  /* 0x0000000804007986 */ /* 0x0001e4000c101904 */
.L_x_17059:
[----:B------:R-:W-:-:S13]  /*1610*/  ISETP.GE.U32.AND P0, PT, R3, R2, PT ;  /* 0x000000020300720c */ /* 0x000fda0003f06070 */
[----:B------:R-:W-:Y:S05]  /*1620*/  @P0 BRA `(.L_x_17061) ;  /* 0x0000000000300947 */ /* 0x000fea0003800000 */
[----:B0-----:R-:W0:Y:S01]  /*1630*/  LDC.64 R4, c[0x0][0x388] ;  /* 0x0000e200ff047b82 */ /* 0x001e220000000a00 */
[----:B------:R-:W-:Y:S02]  /*1640*/  IMAD.IADD R7, R0, 0x1, R3 ;  /* 0x0000000100077824 */ /* 0x000fe400078e0203 */
[----:B------:R-:W-:Y:S02]  /*1650*/  VIADD R3, R3, 0x80 ;  /* 0x0000008003037836 */ /* 0x000fe40000000000 */
[----:B0-----:R-:W-:-:S05]  /*1660*/  IMAD.WIDE.U32 R4, R7, 0x4, R4 ;  /* 0x0000000407047825 */ /* 0x001fca00078e0004 */
[----:B------:R1:W-:Y:S02]  /*1670*/  STG.E desc[UR4][R4.64], R9 ;  /* 0x0000000904007986 */ /* 0x0003e4000c101904 */
.L_x_17060:
[----:B------:R-:W-:-:S13]  /*1680*/  ISETP.GE.U32.AND P0, PT, R3, R2, PT ;  /* 0x000000020300720c */ /* 0x000fda0003f06070 */
[----:B------:R-:W-:Y:S05]  /*1690*/  @P0 BRA `(.L_x_17062) ;  /* 0x0000000000340947 */ /* 0x000fea0003800000 */
[----:B01----:R-:W0:Y:S01]  /*16a0*/  LDC.64 R4, c[0x0][0x388] ;  /* 0x0000e200ff047b82 */ /* 0x003e220000000a00 */
[----:B------:R-:W-:Y:S01]  /*16b0*/  IADD3 R7, PT, PT, R0, R3, RZ ;  /* 0x0000000300077210 */ /* 0x000fe20007ffe0ff */
[----:B------:R-:W-:-:S04]  /*16c0*/  VIADD R3, R3, 0x80 ;  /* 0x0000008003037836 */ /* 0x000fc80000000000 */
[----:B0-----:R-:W-:-:S05]  /*16d0*/  IMAD.WIDE.U32 R4, R7, 0x4, R4 ;  /* 0x0000000407047825 */ /* 0x001fca00078e0004 */
[----:B------:R1:W-:Y:S02]  /*16e0*/  STG.E desc[UR4][R4.64], R10 ;  /* 0x0000000a04007986 */ /* 0x0003e4000c101904 */
.L_x_17061:
[----:B------:R-:W-:-:S13]  /*16f0*/  ISETP.GE.U32.AND P0, PT, R3, R2, PT ;  /* 0x000000020300720c */ /* 0x000fda0003f06070 */
[----:B------:R-:W-:Y:S05]  /*1700*/  @P0 BREAK.RELIABLE B1 ;  /* 0x0000000000010942 */ /* 0x000fea0003800100 */
[----:B------:R-:W-:Y:S05]  /*1710*/  @P0 BRA `(.L_x_17063) ;  /* 0x0000000000300947 */ /* 0x000fea0003800000 */
[----:B01----:R-:W0:Y:S01]  /*1720*/  LDC.64 R4, c[0x0][0x388] ;  /* 0x0000e200ff047b82 */ /* 0x003e220000000a00 */
[----:B------:R-:W-:Y:S01]  /*1730*/  IMAD.IADD R7, R0, 0x1, R3 ;  /* 0x0000000100077824 */ /* 0x000fe200078e0203 */
[----:B------:R-:W-:-:S03]  /*1740*/  IADD3 R3, PT, PT, R3, 0x80, RZ ;  /* 0x0000008003037810 */ /* 0x000fc60007ffe0ff */
[----:B0-----:R-:W-:-:S05]  /*1750*/  IMAD.WIDE.U32 R4, R7, 0x4, R4 ;  /* 0x0000000407047825 */ /* 0x001fca00078e0004 */
[----:B------:R2:W-:Y:S02]  /*1760*/  STG.E desc[UR4][R4.64], R11 ;  /* 0x0000000b04007986 */ /* 0x0005e4000c101904 */
.L_x_17062:
[----:B------:R-:W-:Y:S05]  /*1770*/  BSYNC.RELIABLE B1 ;  /* 0x0000000000017941 */ /* 0x000fea0003800100 */
.L_x_17058:
[----:B------:R-:W-:-:S13]  /*1780*/  ISETP.GE.U32.AND P0, PT, R3, R2, PT ;  /* 0x000000020300720c */ /* 0x000fda0003f06070 */
[----:B012---:R-:W0:Y:S01]  /*1790*/  @!P0 LDC.64 R4, c[0x0][0x388] ;  /* 0x0000e200ff048b82 */ /* 0x007e220000000a00 */
[----:B------:R-:W-:Y:S02]  /*17a0*/  @!P0 IMAD.IADD R7, R0, 0x1, R3 ;  /* 0x0000000100078824 */ /* 0x000fe400078e0203 */
[----:B------:R-:W-:Y:S02]  /*17b0*/  @!P0 VIADD R3, R3, 0x80 ;  /* 0x0000008003038836 */ /* 0x000fe40000000000 */
[----:B0-----:R-:W-:-:S05]  /*17c0*/  @!P0 IMAD.WIDE.U32 R4, R7, 0x4, R4 ;  /* 0x0000000407048825 */ /* 0x001fca00078e0004 */
[----:B------:R2:W-:Y:S02]  /*17d0*/  @!P0 STG.E desc[UR4][R4.64], R12 ;  /* 0x0000000c04008986 */ /* 0x0005e4000c101904 */
.L_x_17063:
[----:B------:R-:W-:Y:S05]  /*17e0*/  BSYNC.RECONVERGENT B0 ;  /* 0x0000000000007941 */ /* 0x000fea0003800200 */
.L_x_17057:
[----:B------:R-:W-:Y:S05]  /*17f0*/  WARPSYNC.ALL ;  /* 0x0000000000007948 */ /* 0x000fea0003800000 */
[----:B------:R-:W-:-:S13]  /*1800*/  ISETP.GE.U32.AND P0, PT, R3, R2, PT ;  /* 0x000000020300720c */ /* 0x000fda0003f06070 */
[----:B------:R-:W-:Y:S05]  /*1810*/  @P0 EXIT ;  /* 0x000000000000094d */ /* 0x000fea0003800000 */
[----:B012---:R-:W0:Y:S01]  /*1820*/  LDC.64 R4, c[0x0][0x388] ;  /* 0x0000e200ff047b82 */ /* 0x007e220000000a00 */
[----:B------:R-:W-:-:S05]  /*1830*/  IADD3 R3, PT, PT, R0, R3, RZ ;  /* 0x0000000300037210 */ /* 0x000fca0007ffe0ff */
[----:B0-----:R-:W-:-:S05]  /*1840*/  IMAD.WIDE.U32 R2, R3, 0x4, R4 ;  /* 0x0000000403027825 */ /* 0x001fca00078e0004 */
[----:B------:R-:W-:Y:S01]  /*1850*/  STG.E desc[UR4][R2.64], R6 ;  /* 0x0000000602007986 */ /* 0x000fe2000c101904 */
[----:B------:R-:W-:Y:S05]  /*1860*/  EXIT ;  /* 0x000000000000794d */ /* 0x000fea0003800000 */
.L_x_17040:
[----:B------:R-:W0:Y:S01]  /*1870*/  S2R R3, SR_TID.X ;  /* 0x0000000000037919 */ /* 0x000e220000002100 */
[----:B------:R-:W1:Y:S08]  /*1880*/  LDC.64 R18, c[0x0][0x398] ;  /* 0x0000e600ff127b82 */ /* 0x000e700000000a00 */
[----:B------:R-:W2:Y:S01]  /*1890*/  LDC.64 R20, c[0x0][0x390] ;  /* 0x0000e400ff147b82 */ /* 0x000ea20000000a00 */
[----:B-1----:R-:W-:-:S04]  /*18a0*/  IMAD.WIDE.U32 R18, R0, 0x4, R18 ;  /* 0x0000000400127825 */ /* 0x002fc800078e0012 */
[----:B0-----:R-:W-:-:S05]  /*18b0*/  IMAD.WIDE.U32 R18, R3, 0x8, R18 ;  /* 0x0000000803127825 */ /* 0x001fca00078e0012 */
[----:B------:R-:W3:Y:S04]  /*18c0*/  LDG.E.64 R10, desc[UR4][R18.64] ;  /* 0x00000004120a7981 */ /* 0x000ee8000c1e1b00 */
[----:B------:R-:W4:Y:S01]  /*18d0*/  LDG.E.64 R8, desc[UR4][R18.64+0x400] ;  /* 0x0004000412087981 */ /* 0x000f22000c1e1b00 */
[----:B--2---:R-:W-:-:S04]  /*18e0*/  IMAD.WIDE.U32 R20, R0, 0x4, R20 ;  /* 0x0000000400147825 */ /* 0x004fc800078e0014 */
[----:B------:R-:W-:-:S05]  /*18f0*/  IMAD.WIDE.U32 R20, R3, 0x8, R20 ;  /* 0x0000000803147825 */ /* 0x000fca00078e0014 */
[----:B------:R-:W2:Y:S04]  /*1900*/  LDG.E.64 R22, desc[UR4][R20.64] ;  /* 0x0000000414167981 */ /* 0x000ea8000c1e1b00 */
[----:B------:R-:W5:Y:S01]  /*1910*/  LDG.E.64 R12, desc[UR4][R20.64+0x400] ;  /* 0x00040004140c7981 */ /* 0x000f62000c1e1b00 */
[----:B---3--:R-:W-:Y:S02]  /*1920*/  IABS R24, R10 ;  /* 0x0000000a00187213 */ /* 0x008fe40000000000 */
[----:B------:R-:W-:Y:S02]  /*1930*/  IABS R2, R11 ;  /* 0x0000000b00027213 */ /* 0x000fe40000000000 */
[----:B------:R-:W0:Y:S01]  /*1940*/  I2F.RP R4, R24 ;  /* 0x0000001800047306 */ /* 0x000e220000209400 */
[----:B----4-:R-:W-:-:S07]  /*1950*/  IABS R5, R8 ;  /* 0x0000000800057213 */ /* 0x010fce0000000000 */
[----:B------:R-:W1:Y:S08]  /*1960*/  I2F.RP R14, R2 ;  /* 0x00000002000e7306 */ /* 0x000e700000209400 */
[----:B------:R-:W3:Y:S08]  /*1970*/  I2F.RP R25, R5 ;  /* 0x0000000500197306 */ /* 0x000ef00000209400 */
[----:B0-----:R-:W0:Y:S08]  /*1980*/  MUFU.RCP R4, R4 ;  /* 0x0000000400047308 */ /* 0x001e300000001000 */
[----:B-1----:R-:W1:Y:S08]  /*1990*/  MUFU.RCP R14, R14 ;  /* 0x0000000e000e7308 */ /* 0x002e700000001000 */
[----:B---3--:R-:W3:Y:S01]  /*19a0*/  MUFU.RCP R25, R25 ;  /* 0x0000001900197308 */ /* 0x008ee20000001000 */
[----:B0-----:R-:W-:-:S02]  /*19b0*/  VIADD R26, R4, 0xffffffe ;  /* 0x0ffffffe041a7836 */ /* 0x001fc40000000000 */
[----:B-1----:R-:W-:-:S05]  /*19c0*/  VIADD R6, R14, 0xffffffe ;  /* 0x0ffffffe0e067836 */ /* 0x002fca0000000000 */
[----:B------:R0:W1:Y:S01]  /*19d0*/  F2I.FTZ.U32.TRUNC.NTZ R27, R26 ;  /* 0x0000001a001b7305 */ /* 0x000062000021f000 */
[----:B------:R-:W4:Y:S07]  /*19e0*/  LDG.E.64 R14, desc[UR4][R18.64+0x800] ;  /* 0x00080004120e7981 */ /* 0x000f2e000c1e1b00 */
[----:B------:R-:W5:Y:S01]  /*19f0*/  F2I.FTZ.U32.TRUNC.NTZ R7, R6 ;  /* 0x0000000600077305 */ /* 0x000f62000021f000 */
[----:B---3--:R-:W-:Y:S01]  /*1a00*/  IADD3 R16, PT, PT, R25, 0xffffffe, RZ ;  /* 0x0ffffffe19107810 */ /* 0x008fe20007ffe0ff */
[----:B0-----:R-:W-:Y:S01]  /*1a10*/  IMAD.MOV.U32 R26, RZ, RZ, RZ ;  /* 0x000000ffff1a7224 */ /* 0x001fe200078e00ff */
[----:B--2---:R-:W-:Y:S01]  /*1a20*/  IABS R28, R22 ;  /* 0x00000016001c7213 */ /* 0x004fe20000000000 */
[----:B------:R-:W2:Y:S04]  /*1a30*/  LDG.E.64 R18, desc[UR4][R18.64+0xc00] ;  /* 0x000c000412127981 */ /* 0x000ea8000c1e1b00 */
[----:B------:R-:W0:Y:S01]  /*1a40*/  F2I.FTZ.U32.TRUNC.NTZ R17, R16 ;  /* 0x0000001000117305 */ /* 0x000e22000021f000 */
[----:B-1----:R-:W-:Y:S01]  /*1a50*/  IMAD.MOV R29, RZ, RZ, -R27 ;  /* 0x000000ffff1d7224 */ /* 0x002fe200078e0a1b */
[----:B-----5:R-:W-:-:S03]  /*1a60*/  IADD3 R25, PT, PT, RZ, -R7, RZ ;  /* 0x80000007ff197210 */ /* 0x020fc60007ffe0ff */
[----:B------:R-:W-:Y:S02]  /*1a70*/  IMAD R29, R29, R24, RZ ;  /* 0x000000181d1d7224 */ /* 0x000fe400078e02ff */
[----:B------:R-:W-:Y:S02]  /*1a80*/  IMAD.MOV.U32 R6, RZ, RZ, RZ ;  /* 0x000000ffff067224 */ /* 0x000fe400078e00ff */
[----:B------:R-:W-:Y:S02]  /*1a90*/  IMAD R25, R25, R2, RZ ;  /* 0x0000000219197224 */ /* 0x000fe400078e02ff */
[----:B0-----:R-:W-:Y:S02]  /*1aa0*/  IMAD.MOV R4, RZ, RZ, -R17 ;  /* 0x000000ffff047224 */ /* 0x001fe400078e0a11 */
[----:B------:R-:W-:-:S04]  /*1ab0*/  IMAD.HI.U32 R27, R27, R29, R26 ;  /* 0x0000001d1b1b7227 */ /* 0x000fc800078e001a */
[----:B------:R-:W-:-:S04]  /*1ac0*/  IMAD.HI.U32 R26, R7, R25, R6 ;  /* 0x00000019071a7227 */ /* 0x000fc800078e0006 */
[----:B------:R-:W-:Y:S01]  /*1ad0*/  IMAD R7, R4, R5, RZ ;  /* 0x0000000504077224 */ /* 0x000fe200078e02ff */
[----:B------:R-:W-:-:S04]  /*1ae0*/  IABS R4, R9 ;  /* 0x0000000900047213 */ /* 0x000fc80000000000 */
[----:B------:R-:W0:Y:S01]  /*1af0*/  I2F.RP R25, R4 ;  /* 0x0000000400197306 */ /* 0x000e220000209400 */
[----:B------:R-:W-:Y:S01]  /*1b00*/  HFMA2 R16, -RZ, RZ, 0, 0 ;  /* 0x00000000ff107431 */ /* 0x000fe200000001ff */
[----:B------:R-:W-:-:S06]  /*1b10*/  IABS R6, R10 ;  /* 0x0000000a00067213 */ /* 0x000fcc0000000000 */
[----:B0-----:R-:W0:Y:S01]  /*1b20*/  MUFU.RCP R25, R25 ;  /* 0x0000001900197308 */ /* 0x001e220000001000 */
[----:B------:R-:W-:-:S04]  /*1b30*/  IMAD.HI.U32 R7, R17, R7, R16 ;  /* 0x0000000711077227 */ /* 0x000fc800078e0010 */
[----:B------:R-:W-:Y:S02]  /*1b40*/  IMAD.MOV R29, RZ, RZ, -R6 ;  /* 0x000000ffff1d7224 */ /* 0x000fe400078e0a06 */
[----:B------:R-:W-:-:S04]  /*1b50*/  IMAD.HI.U32 R6, R27, R28, RZ ;  /* 0x0000001c1b067227 */ /* 0x000fc800078e00ff */
[----:B------:R-:W-:Y:S02]  /*1b60*/  IMAD R27, R6, R29, R28 ;  /* 0x0000001d061b7224 */ /* 0x000fe400078e021c */
[----:B0-----:R-:W-:-:S04]  /*1b70*/  VIADD R16, R25, 0xffffffe ;  /* 0x0ffffffe19107836 */ /* 0x001fc80000000000 */
[----:B------:R0:W1:Y:S01]  /*1b80*/  F2I.FTZ.U32.TRUNC.NTZ R17, R16 ;  /* 0x0000001000117305 */ /* 0x000062000021f000 */
[----:B------:R-:W-:Y:S01]  /*1b90*/  ISETP.GT.U32.AND P5, PT, R24, R27, PT ;  /* 0x0000001b1800720c */ /* 0x000fe20003fa4070 */
[----:B0-----:R-:W-:Y:S01]  /*1ba0*/  IMAD.MOV.U32 R16, RZ, RZ, RZ ;  /* 0x000000ffff107224 */ /* 0x001fe200078e00ff */
[----:B-1----:R-:W-:-:S11]  /*1bb0*/  IADD3 R25, PT, PT, RZ, -R17, RZ ;  /* 0x80000011ff197210 */ /* 0x002fd60007ffe0ff */
[----:B------:R-:W-:Y:S02]  /*1bc0*/  @!P5 IMAD.IADD R27, R27, 0x1, -R24 ;  /* 0x000000011b1bd824 */ /* 0x000fe400078e0a18 */
[----:B------:R-:W-:-:S03]  /*1bd0*/  IMAD R25, R25, R4, RZ ;  /* 0x0000000419197224 */ /* 0x000fc600078e02ff */
[----:B------:R-:W-:Y:S02]  /*1be0*/  ISETP.GE.U32.AND P6, PT, R27, R24, PT ;  /* 0x000000181b00720c */ /* 0x000fe40003fc6070 */
[----:B------:R-:W-:Y:S01]  /*1bf0*/  IABS R27, R23 ;  /* 0x00000017001b7213 */ /* 0x000fe20000000000 */
[----:B------:R-:W-:Y:S01]  /*1c00*/  IMAD.HI.U32 R25, R17, R25, R16 ;  /* 0x0000001911197227 */ /* 0x000fe200078e0010 */
[----:B------:R-:W-:-:S03]  /*1c10*/  IABS R16, R11 ;  /* 0x0000000b00107213 */ /* 0x000fc60000000000 */
[----:B------:R-:W-:Y:S01]  /*1c20*/  IMAD.HI.U32 R24, R26, R27, RZ ;  /* 0x0000001b1a187227 */ /* 0x000fe200078e00ff */
[----:B------:R-:W-:-:S05]  /*1c30*/  IADD3 R16, PT, PT, RZ, -R16, RZ ;  /* 0x80000010ff107210 */ /* 0x000fca0007ffe0ff */
[----:B------:R-:W-:Y:S02]  /*1c40*/  IMAD R27, R24, R16, R27 ;  /* 0x00000010181b7224 */ /* 0x000fe400078e021b */
[----:B------:R-:W3:Y:S04]  /*1c50*/  LDG.E.64 R16, desc[UR4][R20.64+0x800] ;  /* 0x0008000414107981 */ /* 0x000ee8000c1e1b00 */
[----:B------:R-:W5:Y:S01]  /*1c60*/  LDG.E.64 R20, desc[UR4][R20.64+0xc00] ;  /* 0x000c000414147981 */ /* 0x000f62000c1e1b00 */
[----:B------:R-:W-:Y:S02]  /*1c70*/  ISETP.GT.U32.AND P0, PT, R2, R27, PT ;  /* 0x0000001b0200720c */ /* 0x000fe40003f04070 */
[----:B------:R-:W-:-:S11]  /*1c80*/  IABS R26, R12 ;  /* 0x0000000c001a7213 */ /* 0x000fd60000000000 */
[----:B------:R-:W-:-:S05]  /*1c90*/  @!P0 IMAD.IADD R27, R27, 0x1, -R2 ;  /* 0x000000011b1b8824 */ /* 0x000fca00078e0a02 */
[----:B------:R-:W-:Y:S02]  /*1ca0*/  ISETP.GE.U32.AND P4, PT, R27, R2, PT ;  /* 0x000000021b00720c */ /* 0x000fe40003f86070 */
[----:B------:R-:W-:-:S05]  /*1cb0*/  IABS R2, R8 ;  /* 0x0000000800027213 */ /* 0x000fca0000000000 */
[----:B------:R-:W-:Y:S02]  /*1cc0*/  IMAD.MOV R27, RZ, RZ, -R2 ;  /* 0x000000ffff1b7224 */ /* 0x000fe400078e0a02 */
[----:B------:R-:W-:-:S04]  /*1cd0*/  IMAD.HI.U32 R2, R7, R26, RZ ;  /* 0x0000001a07027227 */ /* 0x000fc800078e00ff */
[----:B------:R-:W-:-:S05]  /*1ce0*/  IMAD R26, R2, R27, R26 ;  /* 0x0000001b021a7224 */ /* 0x000fca00078e021a */
[----:B------:R-:W-:-:S13]  /*1cf0*/  ISETP.GT.U32.AND P1, PT, R5, R26, PT ;  /* 0x0000001a0500720c */ /* 0x000fda0003f24070 */
[----:B------:R-:W-:-:S04]  /*1d00*/  @!P1 IADD3 R26, PT, PT, R26, -R5, RZ ;  /* 0x800000051a1a9210 */ /* 0x000fc80007ffe0ff */
[----:B------:R-:W-:Y:S02]  /*1d10*/  ISETP.GE.U32.AND P2, PT, R26, R5, PT ;  /* 0x000000051a00720c */ /* 0x000fe40003f46070 */
[----:B------:R-:W-:Y:S02]  /*1d20*/  LOP3.LUT R22, R22, R10, RZ, 0x3c, !PT ;  /* 0x0000000a16167212 */ /* 0x000fe400078e3cff */
[----:B------:R-:W-:Y:S02]  /*1d30*/  @!P5 IADD3 R6, PT, PT, R6, 0x1, RZ ;  /* 0x000000010606d810 */ /* 0x000fe40007ffe0ff */
[----:B------:R-:W-:Y:S02]  /*1d40*/  ISETP.GE.AND P3, PT, R22, RZ, PT ;  /* 0x000000ff1600720c */ /* 0x000fe40003f66270 */
[----:B------:R-:W-:Y:S02]  /*1d50*/  IABS R27, R9 ;  /* 0x00000009001b7213 */ /* 0x000fe40000000000 */
[----:B------:R-:W-:Y:S01]  /*1d60*/  IABS R22, R13 ;  /* 0x0000000d00167213 */ /* 0x000fe20000000000 */
[----:B------:R-:W-:Y:S01]  /*1d70*/  @P6 VIADD R6, R6, 0x1 ;  /* 0x0000000106066836 */ /* 0x000fe20000000000 */
[----:B------:R-:W-:Y:S01]  /*1d80*/  ISETP.NE.AND P6, PT, R10, RZ, PT ;  /* 0x000000ff0a00720c */ /* 0x000fe20003fc5270 */
[----:B------:R-:W-:Y:S01]  /*1d90*/  IMAD.MOV R27, RZ, RZ, -R27 ;  /* 0x000000ffff1b7224 */ /* 0x000fe200078e0a1b */
[----:B------:R-:W-:-:S04]  /*1da0*/  LOP3.LUT R23, R23, R11, RZ, 0x3c, !PT ;  /* 0x0000000b17177212 */ /* 0x000fc800078e3cff */
[----:B------:R-:W-:Y:S01]  /*1db0*/  ISETP.GE.AND P5, PT, R23, RZ, PT ;  /* 0x000000ff1700720c */ /* 0x000fe20003fa6270 */
[----:B------:R-:W-:Y:S01]  /*1dc0*/  @!P0 VIADD R24, R24, 0x1 ;  /* 0x0000000118188836 */ /* 0x000fe20000000000 */
[----:B------:R-:W-:-:S04]  /*1dd0*/  ISETP.NE.AND P0, PT, R11, RZ, PT ;  /* 0x000000ff0b00720c */ /* 0x000fc80003f05270 */
[----:B------:R-:W-:Y:S02]  /*1de0*/  @P4 IADD3 R24, PT, PT, R24, 0x1, RZ ;  /* 0x0000000118184810 */ /* 0x000fe40007ffe0ff */
[----:B----4-:R-:W-:-:S04]  /*1df0*/  IABS R5, R14 ;  /* 0x0000000e00057213 */ /* 0x010fc80000000000 */
[----:B------:R-:W0:Y:S08]  /*1e00*/  I2F.RP R26, R5 ;  /* 0x00000005001a7306 */ /* 0x000e300000209400 */
[----:B0-----:R-:W0:Y:S02]  /*1e10*/  MUFU.RCP R26, R26 ;  /* 0x0000001a001a7308 */ /* 0x001e240000001000 */
[----:B0-----:R-:W-:-:S02]  /*1e20*/  VIADD R7, R26, 0xffffffe ;  /* 0x0ffffffe1a077836 */ /* 0x001fc40000000000 */
[----:B------:R-:W-:-:S04]  /*1e30*/  IMAD.HI.U32 R26, R25, R22, RZ ;  /* 0x00000016191a7227 */ /* 0x000fc800078e00ff */
[----:B------:R-:W-:Y:S01]  /*1e40*/  IMAD R25, R26, R27, R22 ;  /* 0x0000001b1a197224 */ /* 0x000fe200078e0216 */
[----:B------:R-:W-:Y:S01]  /*1e50*/  MOV R22, R6 ;  /* 0x0000000600167202 */ /* 0x000fe20000000f00 */
[----:B------:R-:W0:Y:S04]  /*1e60*/  F2I.FTZ.U32.TRUNC.NTZ R7, R7 ;  /* 0x0000000700077305 */ /* 0x000e28000021f000 */
[----:B------:R-:W-:Y:S01]  /*1e70*/  @!P3 IMAD.MOV R22, RZ, RZ, -R22 ;  /* 0x000000ffff16b224 */ /* 0x000fe200078e0a16 */
[----:B------:R-:W-:Y:S02]  /*1e80*/  @!P6 LOP3.LUT R22, RZ, R10, RZ, 0x33, !PT ;  /* 0x0000000aff16e212 */ /* 0x000fe400078e33ff */
[----:B------:R-:W-:-:S04]  /*1e90*/  IABS R10, R15 ;  /* 0x0000000f000a7213 */ /* 0x000fc80000000000 */
[----:B------:R-:W1:Y:S01]  /*1ea0*/  I2F.RP R27, R10 ;  /* 0x0000000a001b7306 */ /* 0x000e620000209400 */
[----:B0-----:R-:W-:-:S04]  /*1eb0*/  IMAD.MOV R23, RZ, RZ, -R7 ;  /* 0x000000ffff177224 */ /* 0x001fc800078e0a07 */
[----:B------:R-:W-:-:S03]  /*1ec0*/  IMAD.MOV.U32 R6, RZ, RZ, R23 ;  /* 0x000000ffff067224 */ /* 0x000fc600078e0017 */
[----:B-1----:R-:W0:Y:S01]  /*1ed0*/  MUFU.RCP R27, R27 ;  /* 0x0000001b001b7308 */ /* 0x002e220000001000 */
[----:B------:R-:W-:Y:S02]  /*1ee0*/  IMAD R23, R6, R5, RZ ;  /* 0x0000000506177224 */ /* 0x000fe400078e02ff */
[----:B------:R-:W-:Y:S01]  /*1ef0*/  HFMA2 R6, -RZ, RZ, 0, 0 ;  /* 0x00000000ff067431 */ /* 0x000fe200000001ff */
[----:B------:R-:W-:-:S04]  /*1f00*/  ISETP.GT.U32.AND P3, PT, R4, R25, PT ;  /* 0x000000190400720c */ /* 0x000fc80003f64070 */
[----:B------:R-:W-:-:S04]  /*1f10*/  IMAD.HI.U32 R6, R7, R23, R6 ;  /* 0x0000001707067227 */ /* 0x000fc800078e0006 */
[----:B0-----:R-:W-:Y:S02]  /*1f20*/  VIADD R7, R27, 0xffffffe ;  /* 0x0ffffffe1b077836 */ /* 0x001fe40000000000 */
[----:B------:R-:W-:-:S04]  /*1f30*/  IMAD.MOV.U32 R23, RZ, RZ, R24 ;  /* 0x000000ffff177224 */ /* 0x000fc800078e0018 */
[----:B------:R-:W0:Y:S01]  /*1f40*/  F2I.FTZ.U32.TRUNC.NTZ R7, R7 ;  /* 0x0000000700077305 */ /* 0x000e22000021f000 */
[-C--:B------:R-:W-:Y:S01]  /*1f50*/  @!P3 IADD3 R25, PT, PT, R25, -R4.reuse, RZ ;  /* 0x800000041919b210 */ /* 0x080fe20007ffe0ff */
[----:B------:R-:W-:Y:S01]  /*1f60*/  @!P5 IMAD.MOV R23, RZ, RZ, -R23 ;  /* 0x000000ffff17d224 */ /* 0x000fe200078e0a17 */
[----:B------:R-:W-:Y:S02]  /*1f70*/  @!P0 LOP3.LUT R23, RZ, R11, RZ, 0x33, !PT ;  /* 0x0000000bff178212 */ /* 0x000fe400078e33ff */
[----:B------:R-:W-:Y:S02]  /*1f80*/  ISETP.GE.U32.AND P4, PT, R25, R4, PT ;  /* 0x000000041900720c */ /* 0x000fe40003f86070 */
[----:B------:R-:W-:-:S05]  /*1f90*/  IABS R11, R14 ;  /* 0x0000000e000b7213 */ /* 0x000fca0000000000 */
[----:B------:R-:W-:Y:S02]  /*1fa0*/  IMAD.MOV R24, RZ, RZ, -R11 ;  /* 0x000000ffff187224 */ /* 0x000fe400078e0a0b */
[----:B0-----:R-:W-:Y:S01]  /*1fb0*/  IMAD.MOV R25, RZ, RZ, -R7 ;  /* 0x000000ffff197224 */ /* 0x001fe200078e0a07 */
[----:B---3--:R-:W-:-:S03]  /*1fc0*/  IABS R4, R16 ;  /* 0x0000001000047213 */ /* 0x008fc60000000000 */
[----:B------:R-:W-:Y:S02]  /*1fd0*/  IMAD R25, R25, R10, RZ ;  /* 0x0000000a19197224 */ /* 0x000fe400078e02ff */
[----:B------:R-:W-:Y:S01]  /*1fe0*/  IMAD.HI.U32 R11, R6, R4, RZ ;  /* 0x00000004060b7227 */ /* 0x000fe200078e00ff */
[----:B------:R-:W-:-:S03]  /*1ff0*/  MOV R6, RZ ;  /* 0x000000ff00067202 */ /* 0x000fc60000000f00 */
[----:B------:R-:W-:Y:S01]  /*2000*/  IMAD R4, R11, R24, R4 ;  /* 0x000000180b047224 */ /* 0x000fe200078e0204 */
[----:B--2---:R-:W-:Y:S01]  /*2010*/  IABS R24, R18 ;  /* 0x0000001200187213 */ /* 0x004fe20000000000 */
[----:B------:R-:W-:-:S03]  /*2020*/  IMAD.HI.U32 R6, R7, R25, R6 ;  /* 0x0000001907067227 */ /* 0x000fc600078e0006 */
[----:B------:R-:W0:Y:S08]  /*2030*/  I2F.RP R25, R24 ;  /* 0x0000001800197306 */ /* 0x000e300000209400 */
[----:B0-----:R-:W0:Y:S02]  /*2040*/  MUFU.RCP R25, R25 ;  /* 0x0000001900197308 */ /* 0x001e240000001000 */
[----:B0-----:R-:W-:-:S06]  /*2050*/  VIADD R7, R25, 0xffffffe ;  /* 0x0ffffffe19077836 */ /* 0x001fcc0000000000 */
[----:B------:R-:W0:Y:S01]  /*2060*/  F2I.FTZ.U32.TRUNC.NTZ R7, R7 ;  /* 0x0000000700077305 */ /* 0x000e22000021f000 */
[----:B------:R-:W-:Y:S02]  /*2070*/  LOP3.LUT R12, R12, R8, RZ, 0x3c, !PT ;  /* 0x000000080c0c7212 */ /* 0x000fe400078e3cff */
[----:B------:R-:W-:Y:S02]  /*2080*/  IABS R29, R17 ;  /* 0x00000011001d7213 */ /* 0x000fe40000000000 */
[----:B------:R-:W-:-:S03]  /*2090*/  ISETP.GE.AND P5, PT, R12, RZ, PT ;  /* 0x000000ff0c00720c */ /* 0x000fc60003fa6270 */
[----:B------:R-:W-:Y:S01]  /*20a0*/  IMAD.HI.U32 R12, R6, R29, RZ ;  /* 0x0000001d060c7227 */ /* 0x000fe200078e00ff */
[----:B------:R-:W-:Y:S02]  /*20b0*/  IABS R25, R19 ;  /* 0x0000001300197213 */ /* 0x000fe40000000000 */
[----:B0-----:R-:W-:Y:S01]  /*20c0*/  IADD3 R27, PT, PT, RZ, -R7, RZ ;  /* 0x80000007ff1b7210 */ /* 0x001fe20007ffe0ff */
[----:B------:R-:W-:-:S04]  /*20d0*/  IMAD.MOV.U32 R6, RZ, RZ, RZ ;  /* 0x000000ffff067224 */ /* 0x000fc800078e00ff */
[----:B------:R-:W-:-:S04]  /*20e0*/  IMAD R27, R27, R24, RZ ;  /* 0x000000181b1b7224 */ /* 0x000fc800078e02ff */
[----:B------:R-:W-:Y:S02]  /*20f0*/  IMAD.HI.U32 R27, R7, R27, R6 ;  /* 0x0000001b071b7227 */ /* 0x000fe400078e0006 */
[----:B------:R-:W0:Y:S01]  /*2100*/  I2F.RP R7, R25 ;  /* 0x0000001900077306 */ /* 0x000e220000209400 */
[----:B------:R-:W-:-:S13]  /*2110*/  ISETP.GT.U32.AND P6, PT, R5, R4, PT ;  /* 0x000000040500720c */ /* 0x000fda0003fc4070 */
[----:B------:R-:W-:Y:S01]  /*2120*/  @!P6 IMAD.IADD R4, R4, 0x1, -R5 ;  /* 0x000000010404e824 */ /* 0x000fe200078e0a05 */
[----:B0-----:R-:W0:Y:S04]  /*2130*/  MUFU.RCP R7, R7 ;  /* 0x0000000700077308 */ /* 0x001e280000001000 */
[----:B------:R-:W-:Y:S02]  /*2140*/  ISETP.GE.U32.AND P0, PT, R4, R5, PT ;  /* 0x000000050400720c */ /* 0x000fe40003f06070 */
[----:B------:R-:W-:-:S05]  /*2150*/  IABS R4, R15 ;  /* 0x0000000f00047213 */ /* 0x000fca0000000000 */
[----:B------:R-:W-:Y:S01]  /*2160*/  IMAD.MOV R4, RZ, RZ, -R4 ;  /* 0x000000ffff047224 */ /* 0x000fe200078e0a04 */
[----:B------:R-:W-:-:S03]  /*2170*/  @!P1 IADD3 R2, PT, PT, R2, 0x1, RZ ;  /* 0x0000000102029810 */ /* 0x000fc60007ffe0ff */
[----:B------:R-:W-:Y:S02]  /*2180*/  IMAD R29, R12, R4, R29 ;  /* 0x000000040c1d7224 */ /* 0x000fe400078e021d */
[----:B0-----:R-:W-:Y:S01]  /*2190*/  VIADD R4, R7, 0xffffffe ;  /* 0x0ffffffe07047836 */ /* 0x001fe20000000000 */
[----:B------:R-:W-:-:S03]  /*21a0*/  @P2 IADD3 R2, PT, PT, R2, 0x1, RZ ;  /* 0x0000000102022810 */ /* 0x000fc60007ffe0ff */
[----:B------:R-:W0:Y:S02]  /*21b0*/  F2I.FTZ.U32.TRUNC.NTZ R5, R4 ;  /* 0x0000000400057305 */ /* 0x000e24000021f000 */
[----:B------:R-:W-:-:S05]  /*21c0*/  IMAD.MOV.U32 R6, RZ, RZ, R2 ;  /* 0x000000ffff067224 */ /* 0x000fca00078e0002 */
[----:B------:R-:W-:Y:S02]  /*21d0*/  @!P5 IADD3 R6, PT, PT, -R6, RZ, RZ ;  /* 0x000000ff0606d210 */ /* 0x000fe40007ffe1ff */
[----:B------:R-:W-:Y:S01]  /*21e0*/  ISETP.NE.AND P5, PT, R8, RZ, PT ;  /* 0x000000ff0800720c */ /* 0x000fe20003fa5270 */
[----:B------:R-:W-:Y:S01]  /*21f0*/  @!P3 VIADD R26, R26, 0x1 ;  /* 0x000000011a1ab836 */ /* 0x000fe20000000000 */
[----:B------:R-:W-:Y:S01]  /*2200*/  LOP3.LUT R13, R13, R9, RZ, 0x3c, !PT ;  /* 0x000000090d0d7212 */ /* 0x000fe200078e3cff */
[----:B0-----:R-:W-:-:S03]  /*2210*/  IMAD.MOV R2, RZ, RZ, -R5 ;  /* 0x000000ffff027224 */ /* 0x001fc600078e0a05 */
[----:B------:R-:W-:Y:S01]  /*2220*/  ISETP.GE.AND P3, PT, R13, RZ, PT ;  /* 0x000000ff0d00720c */ /* 0x000fe20003f66270 */
[----:B------:R-:W-:Y:S01]  /*2230*/  IMAD.MOV.U32 R4, RZ, RZ, RZ ;  /* 0x000000ffff047224 */ /* 0x000fe200078e00ff */
[----:B------:R-:W-:Y:S01]  /*2240*/  @P4 IADD3 R26, PT, PT, R26, 0x1, RZ ;  /* 0x000000011a1a4810 */ /* 0x000fe20007ffe0ff */
[----:B------:R-:W-:Y:S01]  /*2250*/  IMAD R7, R2, R25, RZ ;  /* 0x0000001902077224 */ /* 0x000fe200078e02ff */
[----:B------:R-:W-:-:S03]  /*2260*/  ISETP.NE.AND P4, PT, R9, RZ, PT ;  /* 0x000000ff0900720c */ /* 0x000fc60003f85270 */
[----:B------:R-:W-:Y:S01]  /*2270*/  @!P5 LOP3.LUT R6, RZ, R8, RZ, 0x33, !PT ;  /* 0x00000008ff06d212 */ /* 0x000fe200078e33ff */
[----:B------:R-:W-:Y:S01]  /*2280*/  IMAD.HI.U32 R2, R5, R7, R4 ;  /* 0x0000000705027227 */ /* 0x000fe200078e0004 */
[----:B-----5:R-:W-:Y:S02]  /*2290*/  IABS R4, R20 ;  /* 0x0000001400047213 */ /* 0x020fe40000000000 */
[----:B------:R-:W-:Y:S02]  /*22a0*/  IABS R5, R18 ;  /* 0x0000001200057213 */ /* 0x000fe40000000000 */
[----:B------:R-:W-:Y:S02]  /*22b0*/  IABS R13, R21 ;  /* 0x00000015000d7213 */ /* 0x000fe40000000000 */
[----:B------:R-:W-:Y:S01]  /*22c0*/  IABS R8, R19 ;  /* 0x0000001300087213 */ /* 0x000fe20000000000 */
[----:B------:R-:W-:Y:S02]  /*22d0*/  IMAD.MOV.U32 R7, RZ, RZ, R26 ;  /* 0x000000ffff077224 */ /* 0x000fe400078e001a */
[----:B------:R-:W-:-:S02]  /*22e0*/  IMAD.MOV R5, RZ, RZ, -R5 ;  /* 0x000000ffff057224 */ /* 0x000fc400078e0a05 */
[----:B------:R-:W-:Y:S01]  /*22f0*/  IMAD.HI.U32 R27, R27, R4, RZ ;  /* 0x000000041b1b7227 */ /* 0x000fe200078e00ff */
[----:B------:R-:W-:-:S03]  /*2300*/  @!P3 IADD3 R7, PT, PT, -R7, RZ, RZ ;  /* 0x000000ff0707b210 */ /* 0x000fc60007ffe1ff */
[----:B------:R-:W-:Y:S02]  /*2310*/  IMAD.MOV R8, RZ, RZ, -R8 ;  /* 0x000000ffff087224 */ /* 0x000fe400078e0a08 */
[----:B------:R-:W-:Y:S01]  /*2320*/  IMAD.HI.U32 R2, R2, R13, RZ ;  /* 0x0000000d02027227 */ /* 0x000fe200078e00ff */
[----:B------:R-:W-:-:S03]  /*2330*/  @!P4 LOP3.LUT R7, RZ, R9, RZ, 0x33, !PT ;  /* 0x00000009ff07c212 */ /* 0x000fc600078e33ff */
[----:B------:R-:W-:Y:S02]  /*2340*/  IMAD R9, R27, R5, R4 ;  /* 0x000000051b097224 */ /* 0x000fe400078e0204 */
[----:B------:R-:W-:Y:S01]  /*2350*/  IMAD R8, R2, R8, R13 ;  /* 0x0000000802087224 */ /* 0x000fe200078e020d */
[----:B------:R-:W-:Y:S01]  /*2360*/  ISETP.GT.U32.AND P1, PT, R10, R29, PT ;  /* 0x0000001d0a00720c */ /* 0x000fe20003f24070 */
[----:B------:R-:W0:Y:S01]  /*2370*/  LDC.64 R4, c[0x0][0x388] ;  /* 0x0000e200ff047b82 */ /* 0x000e220000000a00 */
[----:B------:R-:W-:Y:S02]  /*2380*/  ISETP.GT.U32.AND P3, PT, R24, R9, PT ;  /* 0x000000091800720c */ /* 0x000fe40003f64070 */
[----:B------:R-:W-:Y:S02]  /*2390*/  ISETP.GT.U32.AND P4, PT, R25, R8, PT ;  /* 0x000000081900720c */ /* 0x000fe40003f84070 */
[----:B------:R-:W-:Y:S02]  /*23a0*/  LOP3.LUT R16, R16, R14, RZ, 0x3c, !PT ;  /* 0x0000000e10107212 */ /* 0x000fe400078e3cff */
[----:B------:R-:W-:-:S05]  /*23b0*/  @!P6 IADD3 R11, PT, PT, R11, 0x1, RZ ;  /* 0x000000010b0be810 */ /* 0x000fca0007ffe0ff */
[----:B------:R-:W-:Y:S02]  /*23c0*/  @!P1 IMAD.IADD R29, R29, 0x1, -R10 ;  /* 0x000000011d1d9824 */ /* 0x000fe400078e0a0a */
[----:B------:R-:W-:Y:S02]  /*23d0*/  @!P3 IMAD.IADD R9, R9, 0x1, -R24 ;  /* 0x000000010909b824 */ /* 0x000fe400078e0a18 */
[----:B------:R-:W-:Y:S01]  /*23e0*/  @!P4 IMAD.IADD R8, R8, 0x1, -R25 ;  /* 0x000000010808c824 */ /* 0x000fe200078e0a19 */
[----:B------:R-:W-:Y:S02]  /*23f0*/  ISETP.GE.U32.AND P2, PT, R29, R10, PT ;  /* 0x0000000a1d00720c */ /* 0x000fe40003f46070 */
[----:B------:R-:W-:Y:S02]  /*2400*/  @!P1 IADD3 R12, PT, PT, R12, 0x1, RZ ;  /* 0x000000010c0c9810 */ /* 0x000fe40007ffe0ff */
[----:B------:R-:W-:Y:S02]  /*2410*/  ISETP.GE.AND P5, PT, R16, RZ, PT ;  /* 0x000000ff1000720c */ /* 0x000fe40003fa6270 */
[----:B------:R-:W-:-:S02]  /*2420*/  ISETP.GE.U32.AND P6, PT, R9, R24, PT ;  /* 0x000000180900720c */ /* 0x000fc40003fc6070 */
[----:B------:R-:W-:Y:S01]  /*2430*/  ISETP.GE.U32.AND P1, PT, R8, R25, PT ;  /* 0x000000190800720c */ /* 0x000fe20003f26070 */
[----:B------:R-:W-:Y:S01]  /*2440*/  @P0 VIADD R11, R11, 0x1 ;  /* 0x000000010b0b0836 */ /* 0x000fe20000000000 */
[----:B------:R-:W-:Y:S01]  /*2450*/  LOP3.LUT R17, R17, R15, RZ, 0x3c, !PT ;  /* 0x0000000f11117212 */ /* 0x000fe200078e3cff */
[----:B------:R-:W-:Y:S01]  /*2460*/  @!P3 VIADD R27, R27, 0x1 ;  /* 0x000000011b1bb836 */ /* 0x000fe20000000000 */
[----:B------:R-:W-:Y:S01]  /*2470*/  LOP3.LUT R20, R20, R18, RZ, 0x3c, !PT ;  /* 0x0000001214147212 */ /* 0x000fe200078e3cff */
[----:B------:R-:W-:Y:S01]  /*2480*/  @!P4 VIADD R2, R2, 0x1 ;  /* 0x000000010202c836 */ /* 0x000fe20000000000 */
[----:B------:R-:W-:Y:S02]  /*2490*/  LOP3.LUT R21, R21, R19, RZ, 0x3c, !PT ;  /* 0x0000001315157212 */ /* 0x000fe400078e3cff */
[----:B------:R-:W-:Y:S01]  /*24a0*/  MOV R8, R11 ;  /* 0x0000000b00087202 */ /* 0x000fe20000000f00 */
[----:B------:R-:W-:Y:S01]  /*24b0*/  @P2 VIADD R12, R12, 0x1 ;  /* 0x000000010c0c2836 */ /* 0x000fe20000000000 */
[----:B------:R-:W-:Y:S01]  /*24c0*/  ISETP.GE.AND P0, PT, R17, RZ, PT ;  /* 0x000000ff1100720c */ /* 0x000fe20003f06270 */
[----:B------:R-:W-:Y:S01]  /*24d0*/  @P6 VIADD R27, R27, 0x1 ;  /* 0x000000011b1b6836 */ /* 0x000fe20000000000 */
[----:B------:R-:W-:Y:S01]  /*24e0*/  ISETP.GE.AND P2, PT, R20, RZ, PT ;  /* 0x000000ff1400720c */ /* 0x000fe20003f46270 */
[----:B------:R-:W-:Y:S01]  /*24f0*/  @P1 VIADD R2, R2, 0x1 ;  /* 0x0000000102021836 */ /* 0x000fe20000000000 */
[----:B------:R-:W-:-:S02]  /*2500*/  ISETP.GE.AND P3, PT, R21, RZ, PT ;  /* 0x000000ff1500720c */ /* 0x000fc40003f66270 */
[----:B------:R-:W-:Y:S02]  /*2510*/  @!P5 IADD3 R8, PT, PT, -R8, RZ, RZ ;  /* 0x000000ff0808d210 */ /* 0x000fe40007ffe1ff */
[----:B------:R-:W-:Y:S02]  /*2520*/  ISETP.NE.AND P6, PT, R14, RZ, PT ;  /* 0x000000ff0e00720c */ /* 0x000fe40003fc5270 */
[----:B------:R-:W-:Y:S02]  /*2530*/  ISETP.NE.AND P5, PT, R15, RZ, PT ;  /* 0x000000ff0f00720c */ /* 0x000fe40003fa5270 */
[----:B------:R-:W-:Y:S02]  /*2540*/  ISETP.NE.AND P4, PT, R18, RZ, PT ;  /* 0x000000ff1200720c */ /* 0x000fe40003f85270 */
[----:B------:R-:W-:Y:S01]  /*2550*/  ISETP.NE.AND P1, PT, R19, RZ, PT ;  /* 0x000000ff1300720c */ /* 0x000fe20003f25270 */
[----:B0-----:R-:W-:Y:S01]  /*2560*/  IMAD.WIDE.U32 R4, R0, 0x4, R4 ;  /* 0x0000000400047825 */ /* 0x001fe200078e0004 */
[----:B------:R-:W-:-:S03]  /*2570*/  MOV R10, R27 ;  /* 0x0000001b000a7202 */ /* 0x000fc60000000f00 */
[----:B------:R-:W-:Y:S02]  /*2580*/  IMAD.MOV.U32 R9, RZ, RZ, R12 ;  /* 0x000000ffff097224 */ /* 0x000fe400078e000c */
[----:B------:R-:W-:Y:S01]  /*2590*/  IMAD.MOV.U32 R11, RZ, RZ, R2 ;  /* 0x000000ffff0b7224 */ /* 0x000fe200078e0002 */
[----:B------:R-:W-:Y:S01]  /*25a0*/  @!P2 IADD3 R10, PT, PT, -R10, RZ, RZ ;  /* 0x000000ff0a0aa210 */ /* 0x000fe20007ffe1ff */
[----:B------:R-:W-:Y:S01]  /*25b0*/  @!P0 IMAD.MOV R9, RZ, RZ, -R9 ;  /* 0x000000ffff098224 */ /* 0x000fe200078e0a09 */
[----:B------:R-:W-:Y:S01]  /*25c0*/  @!P6 LOP3.LUT R8, RZ, R14, RZ, 0x33, !PT ;  /* 0x0000000eff08e212 */ /* 0x000fe200078e33ff */
[----:B------:R-:W-:Y:S01]  /*25d0*/  @!P3 IMAD.MOV R11, RZ, RZ, -R11 ;  /* 0x000000ffff0bb224 */ /* 0x000fe200078e0a0b */
[----:B------:R-:W-:Y:S01]  /*25e0*/  @!P5 LOP3.LUT R9, RZ, R15, RZ, 0x33, !PT ;  /* 0x0000000fff09d212 */ /* 0x000fe200078e33ff */
[----:B------:R-:W-:Y:S01]  /*25f0*/  IMAD.WIDE.U32 R4, R3, 0x8, R4 ;  /* 0x0000000803047825 */ /* 0x000fe200078e0004 */
[----:B------:R-:W-:Y:S02]  /*2600*/  @!P4 LOP3.LUT R10, RZ, R18, RZ, 0x33, !PT ;  /* 0x00000012ff0ac212 */ /* 0x000fe400078e33ff */
[----:B------:R-:W-:-:S02]  /*2610*/  @!P1 LOP3.LUT R11, RZ, R19, RZ, 0x33, !PT ;  /* 0x00000013ff0b9212 */ /* 0x000fc400078e33ff */
[----:B------:R-:W-:Y:S04]  /*2620*/  STG.E.64 desc[UR4][R4.64], R22 ;  /* 0x0000001604007986 */ /* 0x000fe8000c101b04 */
[----:B------:R-:W-:Y:S04]  /*2630*/  STG.E.64 desc[UR4][R4.64+0x400], R6 ;  /* 0x0004000604007986 */ /* 0x000fe8000c101b04 */
[----:B------:R-:W-:Y:S04]  /*2640*/  STG.E.64 desc[UR4][R4.64+0x800], R8 ;  /* 0x0008000804007986 */ /* 0x000fe8000c101b04 */
[----:B------:R-:W-:Y:S01]  /*2650*/  STG.E.64 desc[UR4][R4.64+0xc00], R10 ;  /* 0x000c000a04007986 */ /* 0x000fe2000c101b04 */
[----:B------:R-:W-:Y:S05]  /*2660*/  EXIT ;  /* 0x000000000000794d */ /* 0x000fea0003800000 */
.L_x_17064:
        /* <DEDUP_REMOVED lines=9> */
.L_x_23271:


//--------------------- .text._ZN2at6native29vectorized_elementwise_kernelILi4ENS0_13BinaryFunctorIiiiZZZNS0_15binary_internal21div_trunc_kernel_cudaERNS_18TensorIteratorBaseEENKUlvE_clEvENKUlvE1_clEvEUliiE_EESt5arrayIPcLm3EEEEviT0_T1_ --------------------------
	.section	.text._ZN2at6native29vectorized_elementwise_kernelILi4ENS0_13BinaryFunctorIiiiZZZNS0_15binary_internal21div_trunc_kernel_cudaERNS_18TensorIteratorBaseEENKUlvE_clEvENKUlvE1_clEvEUliiE_EESt5arrayIPcLm3EEEEviT0_T1_,"ax",@progbits
	.align	128
        .global         _ZN2at6native29vectorized_elementwise_kernelILi4ENS0_13BinaryFunctorIiiiZZZNS0_15binary_internal21div_trunc_kernel_cudaERNS_18TensorIteratorBaseEENKUlvE_clEvENKUlvE1_clEvEUliiE_EESt5arrayIPcLm3EEEEviT0_T1_
        .type           _ZN2at6native29vectorized_elementwise_kernelILi4ENS0_13BinaryFunctorIiiiZZZNS0_15binary_internal21div_trunc_kernel_cudaERNS_18TensorIteratorBaseEENKUlvE_clEvENKUlvE1_clEvEUliiE_EESt5arrayIPcLm3EEEEviT0_T1_,@function
        .size           _ZN2at6native29vectorized_elementwise_kernelILi4ENS0_13BinaryFunctorIiiiZZZNS0_15binary_internal21div_trunc_kernel_cudaERNS_18TensorIteratorBaseEENKUlvE_clEvENKUlvE1_clEvEUliiE_EESt5arrayIPcLm3EEEEviT0_T1_,(.L_x_23272 - _ZN2at6native29vectorized_elementwise_kernelILi4ENS0_13BinaryFunctorIiiiZZZNS0_15binary_internal21div_trunc_kernel_cudaERNS_18TensorIteratorBaseEENKUlvE_clEvENKUlvE1_clEvEUliiE_EESt5arrayIPcLm3EEEEviT0_T1_)
        .other          _ZN2at6native29vectorized_elementwise_kernelILi4ENS0_13BinaryFunctorIiiiZZZNS0_15binary_internal21div_trunc_kernel_cudaERNS_18TensorIteratorBaseEENKUlvE_clEvENKUlvE1_clEvEUliiE_EESt5arrayIPcLm3EEEEviT0_T1_,@"STO_CUDA_ENTRY STV_DEFAULT"
_ZN2at6native29vectorized_elementwise_kernelILi4ENS0_13BinaryFunctorIiiiZZZNS0_15binary_internal21div_trunc_kernel_cudaERNS_18TensorIteratorBaseEENKUlvE_clEvENKUlvE1_clEvEUliiE_EESt5arrayIPcLm3EEEEviT0_T1_:
.text._ZN2at6native29vectorized_elementwise_kernelILi4ENS0_13BinaryFunctorIiiiZZZNS0_15binary_internal21div_trunc_kernel_cudaERNS_18TensorIteratorBaseEENKUlvE_clEvENKUlvE1_clEvEUliiE_EESt5arrayIPcLm3EEEEviT0_T1_:
        /* <DEDUP_REMOVED lines=121> */
.L_x_17067:
[----:B------:R-:W-:Y:S05]  /*0790*/  BSYNC.RECONVERGENT B0 ;  /* 0x0000000000007941 */ /* 0x000fea0003800200 */
.L_x_17066:
        /* <DEDUP_REMOVED lines=29> */
.L_x_17069:
[----:B------:R-:W-:Y:S05]  /*0970*/  BSYNC.RECONVERGENT B0 ;  /* 0x0000000000007941 */ /* 0x000fea0003800200 */
.L_x_17068:
        /* <DEDUP_REMOVED lines=29> */
.L_x_17071:
[----:B------:R-:W-:Y:S05]  /*0b50*/  BSYNC.RECONVERGENT B0 ;  /* 0x0000000000007941 */ /* 0x000fea0003800200 */
.L_x_17070:
        /* <DEDUP_REMOVED lines=28> */
.L_x_17073:
[----:B------:R-:W-:Y:S05]  /*0d20*/  BSYNC.RECONVERGENT B0 ;  /* 0x0000000000007941 */ /* 0x000fea0003800200 */
.L_x_17072:
        /* <DEDUP_REMOVED lines=38> */
.L_x_17075:
[----:B------:R-:W-:Y:S05]  /*0f90*/  BSYNC.RECONVERGENT B0 ;  /* 0x0000000000007941 */ /* 0x000fea0003800200 */
.L_x_17074:
        /* <DEDUP_REMOVED lines=28> */
.L_x_17077:
[----:B------:R-:W-:Y:S05]  /*1160*/  BSYNC.RECONVERGENT B0 ;  /* 0x0000000000007941 */ /* 0x000fea0003800200 */
.L_x_17076:
        /* <DEDUP_REMOVED lines=27> */
.L_x_17079:
[----:B------:R-:W-:Y:S05]  /*1320*/  BSYNC.RECONVERGENT B0 ;  /* 0x0000000000007941 */ /* 0x000fea0003800200 */
.L_x_17078:
        /* <DEDUP_REMOVED lines=27> */
.L_x_17081:
[----:B------:R-:W-:Y:S05]  /*14e0*/  BSYNC.RECONVERGENT B0 ;  /* 0x0000000000007941 */ /* 0x000fea0003800200 */
.L_x_17080:
[----:B------:R-:W-:Y:S01]  /*14f0*/  @!P0 MOV R3, R15 ;  /* 0x0000000f00038202 */ /* 0x000fe20000000f00 */
[----:B------:R0:W-:Y:S01]  /*1500*/  @!P0 STG.E desc[UR4][R4.64], R14 ;  /* 0x0000000e04008986 */ /* 0x0001e2000c101904 */
        /* <DEDUP_REMOVED lines=9> */
[----:B------:R0:W-:Y:S07]  /*15a0*/  STG.E desc[UR4][R4.64], R16 ;  /* 0x0000001004007986 */ /* 0x0001ee000c101904 */
[----:B------:R-:W-:Y:S05]  /*15b0*/  @P0 BRA `(.L_x_17085) ;  /* 0x0000000000300947 */ /* 0x000fea0003800000 */
[----:B0-----:R-:W0:Y:S01]  /*15c0*/  LDC.64 R4, c[0x0][0x388] ;  /* 0x0000e200ff047b82 */ /* 0x001e220000000a00 */
[----:B------:R-:W-:Y:S01]  /*15d0*/  IADD3 R7, PT, PT, R2, R3, RZ ;  /* 0x0000000302077210 */ /* 0x000fe20007ffe0ff */
[----:B------:R-:W-:-:S04]  /*15e0*/  VIADD R3, R3, 0x80 ;  /* 0x0000008003037836 */ /* 0x000fc80000000000 */
[----:B0-----:R-:W-:-:S05]  /*15f0*/  IMAD.WIDE.U32 R4, R7, 0x4, R4 ;  /* 0x0000000407047825 */ /* 0x001fca00078e0004 */
[----:B------:R0:W-:Y:S02]  /*1600*/  STG.E desc[UR4][R4.64], R8 ;  /* 0x0000000804007986 */ /* 0x0001e4000c101904 */
.L_x_17084:
[----:B------:R-:W-:-:S13]  /*1610*/  ISETP.GE.U32.AND P0, PT, R3, R0, PT ;  /* 0x000000000300720c */ /* 0x000fda0003f06070 */
[----:B------:R-:W-:Y:S05]  /*1620*/  @P0 BRA `(.L_x_17086) ;  /* 0x0000000000300947 */ /* 0x000fea0003800000 */
[----:B0-----:R-:W0:Y:S01]  /*1630*/  LDC.64 R4, c[0x0][0x388] ;  /* 0x0000e200ff047b82 */ /* 0x001e220000000a00 */
[----:B------:R-:W-:Y:S01]  /*1640*/  IMAD.IADD R7, R2, 0x1, R3 ;  /* 0x0000000102077824 */ /* 0x000fe200078e0203 */
[----:B------:R-:W-:-:S03]  /*1650*/  IADD3 R3, PT, PT, R3, 0x80, RZ ;  /* 0x0000008003037810 */ /* 0x000fc60007ffe0ff */
[----:B0-----:R-:W-:-:S05]  /*1660*/  IMAD.WIDE.U32 R4, R7, 0x4, R4 ;  /* 0x0000000407047825 */ /* 0x001fca00078e0004 */
[----:B------:R1:W-:Y:S02]  /*1670*/  STG.E desc[UR4][R4.64], R9 ;  /* 0x0000000904007986 */ /* 0x0003e4000c101904 */
.L_x_17085:
[----:B------:R-:W-:-:S13]  /*1680*/  ISETP.GE.U32.AND P0, PT, R3, R0, PT ;  /* 0x000000000300720c */ /* 0x000fda0003f06070 */
[----:B------:R-:W-:Y:S05]  /*1690*/  @P0 BRA `(.L_x_17087) ;  /* 0x0000000000340947 */ /* 0x000fea0003800000 */
[----:B01----:R-:W0:Y:S01]  /*16a0*/  LDC.64 R4, c[0x0][0x388] ;  /* 0x0000e200ff047b82 */ /* 0x003e220000000a00 */
[----:B------:R-:W-:Y:S02]  /*16b0*/  IMAD.IADD R7, R2, 0x1, R3 ;  /* 0x0000000102077824 */ /* 0x000fe400078e0203 */
[----:B------:R-:W-:Y:S02]  /*16c0*/  VIADD R3, R3, 0x80 ;  /* 0x0000008003037836 */ /* 0x000fe40000000000 */
[----:B0-----:R-:W-:-:S05]  /*16d0*/  IMAD.WIDE.U32 R4, R7, 0x4, R4 ;  /* 0x0000000407047825 */ /* 0x001fca00078e0004 */
[----:B------:R1:W-:Y:S02]  /*16e0*/  STG.E desc[UR4][R4.64], R10 ;  /* 0x0000000a04007986 */ /* 0x0003e4000c101904 */
.L_x_17086:
[----:B------:R-:W-:-:S13]  /*16f0*/  ISETP.GE.U32.AND P0, PT, R3, R0, PT ;  /* 0x000000000300720c */ /* 0x000fda0003f06070 */
[----:B------:R-:W-:Y:S05]  /*1700*/  @P0 BREAK.RELIABLE B1 ;  /* 0x0000000000010942 */ /* 0x000fea0003800100 */
[----:B------:R-:W-:Y:S05]  /*1710*/  @P0 BRA `(.L_x_17088) ;  /* 0x0000000000300947 */ /* 0x000fea0003800000 */
[----:B01----:R-:W0:Y:S01]  /*1720*/  LDC.64 R4, c[0x0][0x388] ;  /* 0x0000e200ff047b82 */ /* 0x003e220000000a00 */
[----:B------:R-:W-:Y:S01]  /*1730*/  IADD3 R7, PT, PT, R2, R3, RZ ;  /* 0x0000000302077210 */ /* 0x000fe20007ffe0ff */
[----:B------:R-:W-:-:S04]  /*1740*/  VIADD R3, R3, 0x80 ;  /* 0x0000008003037836 */ /* 0x000fc80000000000 */
[----:B0-----:R-:W-:-:S05]  /*1750*/  IMAD.WIDE.U32 R4, R7, 0x4, R4 ;  /* 0x0000000407047825 */ /* 0x001fca00078e0004 */
[----:B------:R2:W-:Y:S02]  /*1760*/  STG.E desc[UR4][R4.64], R11 ;  /* 0x0000000b04007986 */ /* 0x0005e4000c101904 */
.L_x_17087:
[----:B------:R-:W-:Y:S05]  /*1770*/  BSYNC.RELIABLE B1 ;  /* 0x0000000000017941 */ /* 0x000fea0003800100 */
.L_x_17083:
[----:B------:R-:W-:-:S13]  /*1780*/  ISETP.GE.U32.AND P0, PT, R3, R0, PT ;  /* 0x000000000300720c */ /* 0x000fda0003f06070 */
[----:B012---:R-:W0:Y:S01]  /*1790*/  @!P0 LDC.64 R4, c[0x0][0x388] ;  /* 0x0000e200ff048b82 */ /* 0x007e220000000a00 */
[----:B------:R-:W-:Y:S01]  /*17a0*/  @!P0 IMAD.IADD R7, R2, 0x1, R3 ;  /* 0x0000000102078824 */ /* 0x000fe200078e0203 */
[----:B------:R-:W-:-:S03]  /*17b0*/  @!P0 IADD3 R3, PT, PT, R3, 0x80, RZ ;  /* 0x0000008003038810 */ /* 0x000fc60007ffe0ff */
[----:B0-----:R-:W-:-:S05]  /*17c0*/  @!P0 IMAD.WIDE.U32 R4, R7, 0x4, R4 ;  /* 0x0000000407048825 */ /* 0x001fca00078e0004 */
[----:B------:R2:W-:Y:S02]  /*17d0*/  @!P0 STG.E desc[UR4][R4.64], R12 ;  /* 0x0000000c04008986 */ /* 0x0005e4000c101904 */
.L_x_17088:
[----:B------:R-:W-:Y:S05]  /*17e0*/  BSYNC.RECONVERGENT B0 ;  /* 0x0000000000007941 */ /* 0x000fea0003800200 */
.L_x_17082:
[----:B------:R-:W-:Y:S05]  /*17f0*/  WARPSYNC.ALL ;  /* 0x0000000000007948 */ /* 0x000fea0003800000 */
[----:B------:R-:W-:-:S13]  /*1800*/  ISETP.GE.U32.AND P0, PT, R3, R0, PT ;  /* 0x000000000300720c */ /* 0x000fda0003f06070 */
[----:B------:R-:W-:Y:S05]  /*1810*/  @P0 EXIT ;  /* 0x000000000000094d */ /* 0x000fea0003800000 */
[----:B012---:R-:W0:Y:S01]  /*1820*/  LDC.64 R4, c[0x0][0x388] ;  /* 0x0000e200ff047b82 */ /* 0x007e220000000a00 */
[----:B------:R-:W-:-:S04]  /*1830*/  IMAD.IADD R3, R2, 0x1, R3 ;  /* 0x0000000102037824 */ /* 0x000fc800078e0203 */
[----:B0-----:R-:W-:-:S05]  /*1840*/  IMAD.WIDE.U32 R2, R3, 0x4, R4 ;  /* 0x0000000403027825 */ /* 0x001fca00078e0004 */
[----:B------:R-:W-:Y:S01]  /*1850*/  STG.E desc[UR4][R2.64], R6 ;  /* 0x0000000602007986 */ /* 0x000fe2000c101904 */
[----:B------:R-:W-:Y:S05]  /*1860*/  EXIT ;  /* 0x000000000000794d */ /* 0x000fea0003800000 */
.L_x_17065:
[----:B------:R-:W0:Y:S01]  /*1870*/  S2R R0, SR_TID.X ;  /* 0x0000000000007919 */ /* 0x000e220000002100 */
[----:B------:R-:W1:Y:S08]  /*1880*/  LDC.64 R8, c[0x0][0x398] ;  /* 0x0000e600ff087b82 */ /* 0x000e700000000a00 */
[----:B------:R-:W2:Y:S01]  /*1890*/  LDC.64 R12, c[0x0][0x390] ;  /* 0x0000e400ff0c7b82 */ /* 0x000ea20000000a00 */
[----:B-1----:R-:W-:-:S04]  /*18a0*/  IMAD.WIDE.U32 R8, R2, 0x4, R8 ;  /* 0x0000000402087825 */ /* 0x002fc800078e0008 */
[----:B0-----:R-:W-:-:S05]  /*18b0*/  IMAD.WIDE.U32 R8, R0, 0x10, R8 ;  /* 0x0000001000087825 */ /* 0x001fca00078e0008 */
[----:B------:R-:W3:Y:S01]  /*18c0*/  LDG.E.128 R4, desc[UR4][R8.64] ;  /* 0x0000000408047981 */ /* 0x000ee2000c1e1d00 */
[----:B--2---:R-:W-:-:S04]  /*18d0*/  IMAD.WIDE.U32 R12, R2, 0x4, R12 ;  /* 0x00000004020c7825 */ /* 0x004fc800078e000c */
[----:B------:R-:W-:-:S05]  /*18e0*/  IMAD.WIDE.U32 R12, R0, 0x10, R12 ;  /* 0x00000010000c7825 */ /* 0x000fca00078e000c */
[----:B------:R-:W2:Y:S01]  /*18f0*/  LDG.E.128 R16, desc[UR4][R12.64] ;  /* 0x000000040c107981 */ /* 0x000ea2000c1e1d00 */
[----:B---3--:R-:W-:Y:S02]  /*1900*/  IABS R24, R4 ;  /* 0x0000000400187213 */ /* 0x008fe40000000000 */
[----:B------:R-:W-:Y:S02]  /*1910*/  IABS R22, R5 ;  /* 0x0000000500167213 */ /* 0x000fe40000000000 */
[----:B------:R-:W0:Y:S01]  /*1920*/  I2F.RP R10, R24 ;  /* 0x00000018000a7306 */ /* 0x000e220000209400 */
[----:B------:R-:W-:Y:S02]  /*1930*/  IABS R20, R7 ;  /* 0x0000000700147213 */ /* 0x000fe40000000000 */
[----:B------:R-:W-:-:S05]  /*1940*/  IABS R21, R6 ;  /* 0x0000000600157213 */ /* 0x000fca0000000000 */
[----:B------:R-:W1:Y:S08]  /*1950*/  I2F.RP R11, R22 ;  /* 0x00000016000b7306 */ /* 0x000e700000209400 */
[----:B0-----:R-:W0:Y:S08]  /*1960*/  MUFU.RCP R10, R10 ;  /* 0x0000000a000a7308 */ /* 0x001e300000001000 */
[----:B------:R-:W3:Y:S08]  /*1970*/  I2F.RP R3, R20 ;  /* 0x0000001400037306 */ /* 0x000ef00000209400 */
[----:B-1----:R-:W1:Y:S01]  /*1980*/  MUFU.RCP R11, R11 ;  /* 0x0000000b000b7308 */ /* 0x002e620000001000 */
[----:B0-----:R-:W-:-:S07]  /*1990*/  VIADD R28, R10, 0xffffffe ;  /* 0x0ffffffe0a1c7836 */ /* 0x001fce0000000000 */
[----:B---3--:R-:W0:Y:S08]  /*19a0*/  MUFU.RCP R3, R3 ;  /* 0x0000000300037308 */ /* 0x008e300000001000 */
[----:B------:R3:W4:Y:S01]  /*19b0*/  F2I.FTZ.U32.TRUNC.NTZ R29, R28 ;  /* 0x0000001c001d7305 */ /* 0x000722000021f000 */
[----:B-1----:R-:W-:-:S07]  /*19c0*/  IADD3 R26, PT, PT, R11, 0xffffffe, RZ ;  /* 0x0ffffffe0b1a7810 */ /* 0x002fce0007ffe0ff */
[----:B------:R-:W1:Y:S01]  /*19d0*/  I2F.RP R23, R21 ;  /* 0x0000001500177306 */ /* 0x000e620000209400 */
[----:B0-----:R-:W-:Y:S01]  /*19e0*/  IADD3 R10, PT, PT, R3, 0xffffffe, RZ ;  /* 0x0ffffffe030a7810 */ /* 0x001fe20007ffe0ff */
[----:B---3--:R-:W-:Y:S02]  /*19f0*/  HFMA2 R28, -RZ, RZ, 0, 0 ;  /* 0x00000000ff1c7431 */ /* 0x008fe400000001ff */
[----:B----4-:R-:W-:-:S04]  /*1a00*/  IMAD.MOV R11, RZ, RZ, -R29 ;  /* 0x000000ffff0b7224 */ /* 0x010fc800078e0a1d */
[----:B------:R0:W3:Y:S01]  /*1a10*/  F2I.FTZ.U32.TRUNC.NTZ R27, R26 ;  /* 0x0000001a001b7305 */ /* 0x0000e2000021f000 */
[----:B------:R-:W-:-:S04]  /*1a20*/  IMAD.MOV.U32 R3, RZ, RZ, R11 ;  /* 0x000000ffff037224 */ /* 0x000fc800078e000b */
[----:B------:R-:W-:-:S03]  /*1a30*/  IMAD R3, R3, R24, RZ ;  /* 0x0000001803037224 */ /* 0x000fc600078e02ff */
[----:B-1----:R-:W1:Y:S01]  /*1a40*/  MUFU.RCP R23, R23 ;  /* 0x0000001700177308 */ /* 0x002e620000001000 */
[----:B0-----:R-:W-:Y:S02]  /*1a50*/  IMAD.MOV.U32 R26, RZ, RZ, RZ ;  /* 0x000000ffff1a7224 */ /* 0x001fe400078e00ff */
[----:B---3--:R-:W-:-:S05]  /*1a60*/  IMAD.MOV R25, RZ, RZ, -R27 ;  /* 0x000000ffff197224 */ /* 0x008fca00078e0a1b */
[----:B------:R-:W0:Y:S01]  /*1a70*/  F2I.FTZ.U32.TRUNC.NTZ R11, R10 ;  /* 0x0000000a000b7305 */ /* 0x000e22000021f000 */
[----:B------:R-:W-:-:S04]  /*1a80*/  IMAD R25, R25, R22, RZ ;  /* 0x0000001619197224 */ /* 0x000fc800078e02ff */
[----:B------:R-:W-:-:S04]  /*1a90*/  IMAD.HI.U32 R27, R27, R25, R26 ;  /* 0x000000191b1b7227 */ /* 0x000fc800078e001a */
[----:B-1----:R-:W-:Y:S02]  /*1aa0*/  VIADD R14, R23, 0xffffffe ;  /* 0x0ffffffe170e7836 */ /* 0x002fe40000000000 */
[----:B------:R-:W-:Y:S01]  /*1ab0*/  IMAD.HI.U32 R23, R29, R3, R28 ;  /* 0x000000031d177227 */ /* 0x000fe200078e001c */
[----:B0-----:R-:W-:Y:S01]  /*1ac0*/  IADD3 R3, PT, PT, RZ, -R11, RZ ;  /* 0x8000000bff037210 */ /* 0x001fe20007ffe0ff */
[----:B------:R-:W0:Y:S02]  /*1ad0*/  F2I.FTZ.U32.TRUNC.NTZ R15, R14 ;  /* 0x0000000e000f7305 */ /* 0x000e24000021f000 */
[----:B------:R-:W-:Y:S02]  /*1ae0*/  IMAD.MOV.U32 R10, RZ, RZ, RZ ;  /* 0x000000ffff0a7224 */ /* 0x000fe400078e00ff */
[----:B------:R-:W-:-:S04]  /*1af0*/  IMAD R3, R3, R20, RZ ;  /* 0x0000001403037224 */ /* 0x000fc800078e02ff */
[----:B------:R-:W-:Y:S02]  /*1b00*/  IMAD.HI.U32 R3, R11, R3, R10 ;  /* 0x000000030b037227 */ /* 0x000fe400078e000a */
[----:B------:R-:W3:Y:S02]  /*1b10*/  LDG.E.128 R8, desc[UR4][R8.64+0x800] ;  /* 0x0008000408087981 */ /* 0x000ee4000c1e1d00 */
[----:B0-----:R-:W-:-:S04]  /*1b20*/  IMAD.MOV R14, RZ, RZ, -R15 ;  /* 0x000000ffff0e7224 */ /* 0x001fc800078e0a0f */
[----:B------:R-:W-:Y:S02]  /*1b30*/  IMAD R25, R14, R21, RZ ;  /* 0x000000150e197224 */ /* 0x000fe400078e02ff */
[----:B------:R-:W-:-:S04]  /*1b40*/  IMAD.MOV.U32 R14, RZ, RZ, RZ ;  /* 0x000000ffff0e7224 */ /* 0x000fc800078e00ff */
[----:B------:R-:W-:Y:S02]  /*1b50*/  IMAD.HI.U32 R25, R15, R25, R14 ;  /* 0x000000190f197227 */ /* 0x000fe400078e000e */
[----:B------:R-:W4:Y:S01]  /*1b60*/  LDG.E.128 R12, desc[UR4][R12.64+0x800] ;  /* 0x000800040c0c7981 */ /* 0x000f22000c1e1d00 */
[----:B------:R-:W-:Y:S02]  /*1b70*/  IABS R28, R4 ;  /* 0x00000004001c7213 */ /* 0x000fe40000000000 */
[----:B--2---:R-:W-:Y:S02]  /*1b80*/  IABS R26, R16 ;  /* 0x00000010001a7213 */ /* 0x004fe40000000000 */
[----:B------:R-:W-:-:S03]  /*1b90*/  IADD3 R29, PT, PT, RZ, -R28, RZ ;  /* 0x8000001cff1d7210 */ /* 0x000fc60007ffe0ff */
[----:B------:R-:W-:Y:S01]  /*1ba0*/  IMAD.HI.U32 R23, R23, R26, RZ ;  /* 0x0000001a17177227 */ /* 0x000fe200078e00ff */
[----:B------:R-:W-:-:S03]  /*1bb0*/  IABS R28, R5 ;  /* 0x00000005001c7213 */ /* 0x000fc60000000000 */
[----:B------:R-:W-:Y:S01]  /*1bc0*/  IMAD R29, R23, R29, R26 ;  /* 0x0000001d171d7224 */ /* 0x000fe200078e021a */
[----:B------:R-:W-:Y:S01]  /*1bd0*/  IABS R26, R17 ;  /* 0x00000011001a7213 */ /* 0x000fe20000000000 */
[----:B------:R-:W-:-:S04]  /*1be0*/  IMAD.MOV R28, RZ, RZ, -R28 ;  /* 0x000000ffff1c7224 */ /* 0x000fc800078e0a1c */
[----:B------:R-:W-:-:S04]  /*1bf0*/  IMAD.HI.U32 R27, R27, R26, RZ ;  /* 0x0000001a1b1b7227 */ /* 0x000fc800078e00ff */
[----:B------:R-:W-:Y:S01]  /*1c00*/  IMAD R26, R27, R28, R26 ;  /* 0x0000001c1b1a7224 */ /* 0x000fe200078e021a */
[----:B------:R-:W-:-:S04]  /*1c10*/  ISETP.GT.U32.AND P2, PT, R24, R29, PT ;  /* 0x0000001d1800720c */ /* 0x000fc80003f44070 */
[----:B------:R-:W-:-:S09]  /*1c20*/  ISETP.GT.U32.AND P4, PT, R22, R26, PT ;  /* 0x0000001a1600720c */ /* 0x000fd20003f84070 */
[----:B------:R-:W-:-:S04]  /*1c30*/  @!P2 IMAD.IADD R29, R29, 0x1, -R24 ;  /* 0x000000011d1da824 */ /* 0x000fc800078e0a18 */
[----:B------:R-:W-:Y:S02]  /*1c40*/  @!P4 IADD3 R26, PT, PT, R26, -R22, RZ ;  /* 0x800000161a1ac210 */ /* 0x000fe40007ffe0ff */
[----:B------:R-:W-:Y:S02]  /*1c50*/  ISETP.GE.U32.AND P6, PT, R29, R24, PT ;  /* 0x000000181d00720c */ /* 0x000fe40003fc6070 */
[----:B------:R-:W-:Y:S02]  /*1c60*/  ISETP.GE.U32.AND P0, PT, R26, R22, PT ;  /* 0x000000161a00720c */ /* 0x000fe40003f06070 */
[----:B------:R-:W-:Y:S02]  /*1c70*/  IABS R24, R6 ;  /* 0x0000000600187213 */ /* 0x000fe40000000000 */
[----:B------:R-:W-:-:S03]  /*1c80*/  IABS R22, R18 ;  /* 0x0000001200167213 */ /* 0x000fc60000000000 */
[----:B------:R-:W-:Y:S02]  /*1c90*/  IMAD.MOV R24, RZ, RZ, -R24 ;  /* 0x000000ffff187224 */ /* 0x000fe400078e0a18 */
[----:B------:R-:W-:-:S04]  /*1ca0*/  IMAD.HI.U32 R25, R25, R22, RZ ;  /* 0x0000001619197227 */ /* 0x000fc800078e00ff */
[----:B------:R-:W-:-:S05]  /*1cb0*/  IMAD R22, R25, R24, R22 ;  /* 0x0000001819167224 */ /* 0x000fca00078e0216 */
[----:B------:R-:W-:Y:S02]  /*1cc0*/  ISETP.GT.U32.AND P5, PT, R21, R22, PT ;  /* 0x000000161500720c */ /* 0x000fe40003fa4070 */
[----:B------:R-:W-:-:S11]  /*1cd0*/  IABS R24, R19 ;  /* 0x0000001300187213 */ /* 0x000fd60000000000 */
[----:B------:R-:W-:-:S05]  /*1ce0*/  @!P5 IMAD.IADD R22, R22, 0x1, -R21 ;  /* 0x000000011616d824 */ /* 0x000fca00078e0a15 */
[----:B------:R-:W-:Y:S02]  /*1cf0*/  ISETP.GE.U32.AND P3, PT, R22, R21, PT ;  /* 0x000000151600720c */ /* 0x000fe40003f66070 */
[----:B------:R-:W-:Y:S01]  /*1d00*/  IABS R21, R7 ;  /* 0x0000000700157213 */ /* 0x000fe20000000000 */
[----:B------:R-:W-:-:S03]  /*1d10*/  IMAD.HI.U32 R3, R3, R24, RZ ;  /* 0x0000001803037227 */ /* 0x000fc600078e00ff */
[----:B------:R-:W-:-:S05]  /*1d20*/  IADD3 R29, PT, PT, RZ, -R21, RZ ;  /* 0x80000015ff1d7210 */ /* 0x000fca0007ffe0ff */
[----:B------:R-:W-:-:S05]  /*1d30*/  IMAD R29, R3, R29, R24 ;  /* 0x0000001d031d7224 */ /* 0x000fca00078e0218 */
[----:B------:R-:W-:Y:S02]  /*1d40*/  ISETP.GT.U32.AND P1, PT, R20, R29, PT ;  /* 0x0000001d1400720c */ /* 0x000fe40003f24070 */
[----:B------:R-:W-:-:S11]  /*1d50*/  @!P2 IADD3 R23, PT, PT, R23, 0x1, RZ ;  /* 0x000000011717a810 */ /* 0x000fd60007ffe0ff */
[----:B------:R-:W-:-:S05]  /*1d60*/  @!P1 IMAD.IADD R29, R29, 0x1, -R20 ;  /* 0x000000011d1d9824 */ /* 0x000fca00078e0a14 */
[----:B------:R-:W-:Y:S02]  /*1d70*/  ISETP.GE.U32.AND P2, PT, R29, R20, PT ;  /* 0x000000141d00720c */ /* 0x000fe40003f46070 */
[----:B------:R-:W-:Y:S02]  /*1d80*/  MOV R20, RZ ;  /* 0x000000ff00147202 */ /* 0x000fe40000000f00 */
[----:B------:R-:W-:Y:S01]  /*1d90*/  LOP3.LUT R16, R16, R4, RZ, 0x3c, !PT ;  /* 0x0000000410107212 */ /* 0x000fe200078e3cff */
[----:B------:R-:W-:-:S03]  /*1da0*/  @P6 VIADD R23, R23, 0x1 ;  /* 0x0000000117176836 */ /* 0x000fc60000000000 */
[----:B------:R-:W-:Y:S02]  /*1db0*/  ISETP.GE.AND P6, PT, R16, RZ, PT ;  /* 0x000000ff1000720c */ /* 0x000fe40003fc6270 */
[----:B------:R-:W-:Y:S02]  /*1dc0*/  @!P4 IADD3 R27, PT, PT, R27, 0x1, RZ ;  /* 0x000000011b1bc810 */ /* 0x000fe40007ffe0ff */
[----:B------:R-:W-:-:S03]  /*1dd0*/  LOP3.LUT R17, R17, R5, RZ, 0x3c, !PT ;  /* 0x0000000511117212 */ /* 0x000fc600078e3cff */
[----:B------:R-:W-:Y:S01]  /*1de0*/  @P0 VIADD R27, R27, 0x1 ;  /* 0x000000011b1b0836 */ /* 0x000fe20000000000 */
[----:B------:R-:W-:Y:S01]  /*1df0*/  ISETP.GE.AND P0, PT, R17, RZ, PT ;  /* 0x000000ff1100720c */ /* 0x000fe20003f06270 */
[----:B------:R-:W-:Y:S01]  /*1e00*/  @!P1 VIADD R3, R3, 0x1 ;  /* 0x0000000103039836 */ /* 0x000fe20000000000 */
[----:B------:R-:W-:Y:S02]  /*1e10*/  ISETP.NE.AND P1, PT, R4, RZ, PT ;  /* 0x000000ff0400720c */ /* 0x000fe40003f25270 */
[----:B---3--:R-:W-:-:S04]  /*1e20*/  IABS R22, R8 ;  /* 0x0000000800167213 */ /* 0x008fc80000000000 */
[----:B------:R-:W0:Y:S08]  /*1e30*/  I2F.RP R24, R22 ;  /* 0x0000001600187306 */ /* 0x000e300000209400 */
[----:B0-----:R-:W0:Y:S02]  /*1e40*/  MUFU.RCP R24, R24 ;  /* 0x0000001800187308 */ /* 0x001e240000001000 */
[----:B0-----:R-:W-:-:S06]  /*1e50*/  VIADD R21, R24, 0xffffffe ;  /* 0x0ffffffe18157836 */ /* 0x001fcc0000000000 */
[----:B------:R-:W0:Y:S02]  /*1e60*/  F2I.FTZ.U32.TRUNC.NTZ R21, R21 ;  /* 0x0000001500157305 */ /* 0x000e24000021f000 */
[----:B0-----:R-:W-:-:S04]  /*1e70*/  IMAD.MOV R29, RZ, RZ, -R21 ;  /* 0x000000ffff1d7224 */ /* 0x001fc800078e0a15 */
[----:B------:R-:W-:-:S04]  /*1e80*/  IMAD R29, R29, R22, RZ ;  /* 0x000000161d1d7224 */ /* 0x000fc800078e02ff */
[----:B------:R-:W-:Y:S01]  /*1e90*/  IMAD.HI.U32 R20, R21, R29, R20 ;  /* 0x0000001d15147227 */ /* 0x000fe200078e0014 */
[----:B------:R-:W-:-:S04]  /*1ea0*/  IABS R21, R9 ;  /* 0x0000000900157213 */ /* 0x000fc80000000000 */
[----:B------:R-:W0:Y:S01]  /*1eb0*/  I2F.RP R24, R21 ;  /* 0x0000001500187306 */ /* 0x000e220000209400 */
[----:B----4-:R-:W-:Y:S02]  /*1ec0*/  IABS R29, R12 ;  /* 0x0000000c001d7213 */ /* 0x010fe40000000000 */
[----:B------:R-:W-:-:S03]  /*1ed0*/  IABS R16, R8 ;  /* 0x0000000800107213 */ /* 0x000fc60000000000 */
[----:B------:R-:W-:Y:S02]  /*1ee0*/  IMAD.HI.U32 R20, R20, R29, RZ ;  /* 0x0000001d14147227 */ /* 0x000fe400078e00ff */
[----:B0-----:R-:W0:Y:S02]  /*1ef0*/  MUFU.RCP R24, R24 ;  /* 0x0000001800187308 */ /* 0x001e240000001000 */
[----:B------:R-:W-:-:S04]  /*1f00*/  IMAD.MOV R16, RZ, RZ, -R16 ;  /* 0x000000ffff107224 */ /* 0x000fc800078e0a10 */
[----:B------:R-:W-:Y:S02]  /*1f10*/  IMAD R29, R20, R16, R29 ;  /* 0x00000010141d7224 */ /* 0x000fe400078e021d */
[----:B------:R-:W-:-:S04]  /*1f20*/  IMAD.MOV.U32 R16, RZ, RZ, R23 ;  /* 0x000000ffff107224 */ /* 0x000fc800078e0017 */
[----:B------:R-:W-:Y:S01]  /*1f30*/  @!P6 IMAD.MOV R16, RZ, RZ, -R16 ;  /* 0x000000ffff10e224 */ /* 0x000fe200078e0a10 */
[----:B------:R-:W-:Y:S02]  /*1f40*/  ISETP.GT.U32.AND P6, PT, R22, R29, PT ;  /* 0x0000001d1600720c */ /* 0x000fe40003fc4070 */
[----:B0-----:R-:W-:Y:S02]  /*1f50*/  IADD3 R23, PT, PT, R24, 0xffffffe, RZ ;  /* 0x0ffffffe18177810 */ /* 0x001fe40007ffe0ff */
[----:B------:R-:W-:-:S04]  /*1f60*/  IABS R24, R10 ;  /* 0x0000000a00187213 */ /* 0x000fc80000000000 */
[----:B------:R-:W0:Y:S08]  /*1f70*/  I2F.RP R17, R24 ;  /* 0x0000001800117306 */ /* 0x000e300000209400 */
[----:B------:R-:W1:Y:S01]  /*1f80*/  F2I.FTZ.U32.TRUNC.NTZ R23, R23 ;  /* 0x0000001700177305 */ /* 0x000e62000021f000 */
[----:B------:R-:W-:-:S05]  /*1f90*/  @!P6 IMAD.IADD R29, R29, 0x1, -R22 ;  /* 0x000000011d1de824 */ /* 0x000fca00078e0a16 */
[----:B------:R-:W-:Y:S02]  /*1fa0*/  ISETP.GE.U32.AND P4, PT, R29, R22, PT ;  /* 0x000000161d00720c */ /* 0x000fe40003f86070 */
[----:B0-----:R-:W0:Y:S01]  /*1fb0*/  MUFU.RCP R17, R17 ;  /* 0x0000001100117308 */ /* 0x001e220000001000 */
[----:B-1----:R-:W-:-:S04]  /*1fc0*/  IMAD.MOV R22, RZ, RZ, -R23 ;  /* 0x000000ffff167224 */ /* 0x002fc800078e0a17 */
[----:B------:R-:W-:Y:S02]  /*1fd0*/  IMAD R29, R22, R21, RZ ;  /* 0x00000015161d7224 */ /* 0x000fe400078e02ff */
[----:B------:R-:W-:-:S05]  /*1fe0*/  HFMA2 R22, -RZ, RZ, 0, 0 ;  /* 0x00000000ff167431 */ /* 0x000fca00000001ff */
[----:B------:R-:W-:-:S04]  /*1ff0*/  IMAD.HI.U32 R22, R23, R29, R22 ;  /* 0x0000001d17167227 */ /* 0x000fc800078e0016 */
[----:B0-----:R-:W-:Y:S01]  /*2000*/  VIADD R23, R17, 0xffffffe ;  /* 0x0ffffffe11177836 */ /* 0x001fe20000000000 */
[----:B------:R-:W-:-:S05]  /*2010*/  LOP3.LUT R18, R18, R6, RZ, 0x3c, !PT ;  /* 0x0000000612127212 */ /* 0x000fca00078e3cff */
[----:B------:R-:W0:Y:S01]  /*2020*/  F2I.FTZ.U32.TRUNC.NTZ R23, R23 ;  /* 0x0000001700177305 */ /* 0x000e22000021f000 */
[----:B------:R-:W-:Y:S01]  /*2030*/  @!P5 VIADD R25, R25, 0x1 ;  /* 0x000000011919d836 */ /* 0x000fe20000000000 */
[----:B------:R-:W-:Y:S02]  /*2040*/  ISETP.GE.AND P5, PT, R18, RZ, PT ;  /* 0x000000ff1200720c */ /* 0x000fe40003fa6270 */
[----:B------:R-:W-:Y:S02]  /*2050*/  LOP3.LUT R19, R19, R7, RZ, 0x3c, !PT ;  /* 0x0000000713137212 */ /* 0x000fe400078e3cff */
[----:B------:R-:W-:Y:S02]  /*2060*/  IABS R17, R13 ;  /* 0x0000000d00117213 */ /* 0x000fe40000000000 */
[----:B------:R-:W-:Y:S02]  /*2070*/  IABS R18, R9 ;  /* 0x0000000900127213 */ /* 0x000fe40000000000 */
[----:B------:R-:W-:Y:S01]  /*2080*/  @P3 IADD3 R25, PT, PT, R25, 0x1, RZ ;  /* 0x0000000119193810 */ /* 0x000fe20007ffe0ff */
[----:B------:R-:W-:Y:S01]  /*2090*/  IMAD.HI.U32 R26, R22, R17, RZ ;  /* 0x00000011161a7227 */ /* 0x000fe200078e00ff */
[----:B------:R-:W-:-:S02]  /*20a0*/  ISETP.GE.AND P3, PT, R19, RZ, PT ;  /* 0x000000ff1300720c */ /* 0x000fc40003f66270 */
[----:B------:R-:W-:Y:S01]  /*20b0*/  @!P1 LOP3.LUT R16, RZ, R4, RZ, 0x33, !PT ;  /* 0x00000004ff109212 */ /* 0x000fe200078e33ff */
[----:B------:R-:W-:Y:S01]  /*20c0*/  IMAD.MOV R28, RZ, RZ, -R18 ;  /* 0x000000ffff1c7224 */ /* 0x000fe200078e0a12 */
[----:B0-----:R-:W-:Y:S02]  /*20d0*/  IADD3 R19, PT, PT, RZ, -R23, RZ ;  /* 0x80000017ff137210 */ /* 0x001fe40007ffe0ff */
[----:B------:R-:W-:Y:S01]  /*20e0*/  IABS R4, R11 ;  /* 0x0000000b00047213 */ /* 0x000fe20000000000 */
[----:B------:R-:W-:Y:S02]  /*20f0*/  IMAD R28, R26, R28, R17 ;  /* 0x0000001c1a1c7224 */ /* 0x000fe400078e0211 */
[----:B------:R-:W-:Y:S02]  /*2100*/  IMAD R17, R19, R24, RZ ;  /* 0x0000001813117224 */ /* 0x000fe400078e02ff */
[----:B------:R-:W0:Y:S01]  /*2110*/  I2F.RP R19, R4 ;  /* 0x0000000400137306 */ /* 0x000e220000209400 */
[----:B------:R-:W-:-:S07]  /*2120*/  IMAD.MOV.U32 R22, RZ, RZ, RZ ;  /* 0x000000ffff167224 */ /* 0x000fce00078e00ff */
[----:B0-----:R-:W0:Y:S01]  /*2130*/  MUFU.RCP R19, R19 ;  /* 0x0000001300137308 */ /* 0x001e220000001000 */
[----:B------:R-:W-:Y:S01]  /*2140*/  IMAD.HI.U32 R22, R23, R17, R22 ;  /* 0x0000001117167227 */ /* 0x000fe200078e0016 */
[----:B------:R-:W-:-:S03]  /*2150*/  ISETP.NE.AND P1, PT, R5, RZ, PT ;  /* 0x000000ff0500720c */ /* 0x000fc60003f25270 */
[----:B------:R-:W-:Y:S01]  /*2160*/  IMAD.MOV.U32 R17, RZ, RZ, R27 ;  /* 0x000000ffff117224 */ /* 0x000fe200078e001b */
[----:B0-----:R-:W-:-:S03]  /*2170*/  IADD3 R23, PT, PT, R19, 0xffffffe, RZ ;  /* 0x0ffffffe13177810 */ /* 0x001fc60007ffe0ff */
[----:B------:R-:W-:-:S03]  /*2180*/  @!P0 IMAD.MOV R17, RZ, RZ, -R17 ;  /* 0x000000ffff118224 */ /* 0x000fc600078e0a11 */
[----:B------:R-:W0:Y:S01]  /*2190*/  F2I.FTZ.U32.TRUNC.NTZ R23, R23 ;  /* 0x0000001700177305 */ /* 0x000e22000021f000 */
[----:B------:R-:W-:Y:S02]  /*21a0*/  ISETP.NE.AND P0, PT, R6, RZ, PT ;  /* 0x000000ff0600720c */ /* 0x000fe40003f05270 */
[----:B------:R-:W-:Y:S01]  /*21b0*/  @P2 IADD3 R3, PT, PT, R3, 0x1, RZ ;  /* 0x0000000103032810 */ /* 0x000fe20007ffe0ff */
[----:B------:R-:W-:Y:S01]  /*21c0*/  IMAD.MOV.U32 R18, RZ, RZ, R25 ;  /* 0x000000ffff127224 */ /* 0x000fe200078e0019 */
[----:B------:R-:W-:-:S03]  /*21d0*/  @!P1 LOP3.LUT R17, RZ, R5, RZ, 0x33, !PT ;  /* 0x00000005ff119212 */ /* 0x000fc600078e33ff */
[----:B------:R-:W-:Y:S01]  /*21e0*/  IMAD.MOV.U32 R19, RZ, RZ, R3 ;  /* 0x000000ffff137224 */ /* 0x000fe200078e0003 */
[----:B------:R-:W-:Y:S01]  /*21f0*/  IABS R3, R10 ;  /* 0x0000000a00037213 */ /* 0x000fe20000000000 */
[----:B------:R-:W-:Y:S01]  /*2200*/  @!P5 IMAD.MOV R18, RZ, RZ, -R18 ;  /* 0x000000ffff12d224 */ /* 0x000fe200078e0a12 */
[----:B------:R-:W-:Y:S01]  /*2210*/  ISETP.GT.U32.AND P5, PT, R21, R28, PT ;  /* 0x0000001c1500720c */ /* 0x000fe20003fa4070 */
[----:B0-----:R-:W-:Y:S02]  /*2220*/  IMAD.MOV R5, RZ, RZ, -R23 ;  /* 0x000000ffff057224 */ /* 0x001fe400078e0a17 */
[----:B------:R-:W-:Y:S01]  /*2230*/  @!P0 LOP3.LUT R18, RZ, R6, RZ, 0x33, !PT ;  /* 0x00000006ff128212 */ /* 0x000fe200078e33ff */
[----:B------:R-:W-:Y:S01]  /*2240*/  IMAD.MOV R6, RZ, RZ, -R3 ;  /* 0x000000ffff067224 */ /* 0x000fe200078e0a03 */
[----:B------:R-:W-:Y:S02]  /*2250*/  IABS R25, R14 ;  /* 0x0000000e00197213 */ /* 0x000fe40000000000 */
[----:B------:R-:W-:-:S03]  /*2260*/  MOV R3, R5 ;  /* 0x0000000500037202 */ /* 0x000fc60000000f00 */
[----:B------:R-:W-:-:S04]  /*2270*/  IMAD.HI.U32 R5, R22, R25, RZ ;  /* 0x0000001916057227 */ /* 0x000fc800078e00ff */
[----:B------:R-:W-:Y:S02]  /*2280*/  IMAD R3, R3, R4, RZ ;  /* 0x0000000403037224 */ /* 0x000fe400078e02ff */
[----:B------:R-:W-:Y:S02]  /*2290*/  IMAD.MOV.U32 R22, RZ, RZ, RZ ;  /* 0x000000ffff167224 */ /* 0x000fe400078e00ff */
[----:B------:R-:W-:Y:S01]  /*22a0*/  @!P5 IMAD.IADD R28, R28, 0x1, -R21 ;  /* 0x000000011c1cd824 */ /* 0x000fe200078e0a15 */
[----:B------:R-:W-:Y:S01]  /*22b0*/  ISETP.NE.AND P2, PT, R7, RZ, PT ;  /* 0x000000ff0700720c */ /* 0x000fe20003f45270 */
[----:B------:R-:W-:Y:S01]  /*22c0*/  IMAD.HI.U32 R23, R23, R3, R22 ;  /* 0x0000000317177227 */ /* 0x000fe200078e0016 */
[----:B------:R-:W-:Y:S02]  /*22d0*/  IABS R22, R15 ;  /* 0x0000000f00167213 */ /* 0x000fe40000000000 */
[----:B------:R-:W-:Y:S02]  /*22e0*/  IABS R3, R11 ;  /* 0x0000000b00037213 */ /* 0x000fe40000000000 */
[----:B------:R-:W-:Y:S01]  /*22f0*/  ISETP.GE.U32.AND P1, PT, R28, R21, PT ;  /* 0x000000151c00720c */ /* 0x000fe20003f26070 */
[----:B------:R-:W-:Y:S01]  /*2300*/  IMAD.HI.U32 R23, R23, R22, RZ ;  /* 0x0000001617177227 */ /* 0x000fe200078e00ff */
[----:B------:R-:W-:-:S03]  /*2310*/  IADD3 R21, PT, PT, RZ, -R3, RZ ;  /* 0x80000003ff157210 */ /* 0x000fc60007ffe0ff */
[----:B------:R-:W-:Y:S02]  /*2320*/  IMAD R25, R5, R6, R25 ;  /* 0x0000000605197224 */ /* 0x000fe400078e0219 */
[----:B------:R-:W-:Y:S01]  /*2330*/  IMAD R21, R23, R21, R22 ;  /* 0x0000001517157224 */ /* 0x000fe200078e0216 */
[----:B------:R-:W-:Y:S02]  /*2340*/  @!P3 IADD3 R19, PT, PT, -R19, RZ, RZ ;  /* 0x000000ff1313b210 */ /* 0x000fe40007ffe1ff */
[----:B------:R-:W-:Y:S02]  /*2350*/  @!P2 LOP3.LUT R19, RZ, R7, RZ, 0x33, !PT ;  /* 0x00000007ff13a212 */ /* 0x000fe400078e33ff */
[----:B------:R-:W-:Y:S01]  /*2360*/  ISETP.GT.U32.AND P0, PT, R24, R25, PT ;  /* 0x000000191800720c */ /* 0x000fe20003f04070 */
[----:B------:R-:W0:Y:S01]  /*2370*/  LDC.64 R6, c[0x0][0x388] ;  /* 0x0000e200ff067b82 */ /* 0x000e220000000a00 */
[----:B------:R-:W-:Y:S02]  /*2380*/  ISETP.GT.U32.AND P2, PT, R4, R21, PT ;  /* 0x000000150400720c */ /* 0x000fe40003f44070 */
[----:B------:R-:W-:Y:S01]  /*2390*/  LOP3.LUT R12, R12, R8, RZ, 0x3c, !PT ;  /* 0x000000080c0c7212 */ /* 0x000fe200078e3cff */
[----:B------:R-:W-:-:S02]  /*23a0*/  @!P6 VIADD R20, R20, 0x1 ;  /* 0x000000011414e836 */ /* 0x000fc40000000000 */
[----:B------:R-:W-:Y:S01]  /*23b0*/  @!P5 VIADD R26, R26, 0x1 ;  /* 0x000000011a1ad836 */ /* 0x000fe20000000000 */
[----:B------:R-:W-:-:S05]  /*23c0*/  ISETP.GE.AND P6, PT, R12, RZ, PT ;  /* 0x000000ff0c00720c */ /* 0x000fca0003fc6270 */
[----:B------:R-:W-:Y:S02]  /*23d0*/  @!P0 IMAD.IADD R25, R25, 0x1, -R24 ;  /* 0x0000000119198824 */ /* 0x000fe400078e0a18 */
[----:B------:R-:W-:-:S03]  /*23e0*/  @!P2 IADD3 R21, PT, PT, R21, -R4, RZ ;  /* 0x800000041515a210 */ /* 0x000fc60007ffe0ff */
[----:B------:R-:W-:Y:S02]  /*23f0*/  ISETP.GE.U32.AND P3, PT, R25, R24, PT ;  /* 0x000000181900720c */ /* 0x000fe40003f66070 */
[----:B------:R-:W-:Y:S01]  /*2400*/  ISETP.GE.U32.AND P5, PT, R21, R4, PT ;  /* 0x000000041500720c */ /* 0x000fe20003fa6070 */
[----:B------:R-:W-:Y:S01]  /*2410*/  @P4 VIADD R20, R20, 0x1 ;  /* 0x0000000114144836 */ /* 0x000fe20000000000 */
[----:B------:R-:W-:Y:S02]  /*2420*/  @!P0 IADD3 R5, PT, PT, R5, 0x1, RZ ;  /* 0x0000000105058810 */ /* 0x000fe40007ffe0ff */
[----:B------:R-:W-:Y:S02]  /*2430*/  @!P2 IADD3 R23, PT, PT, R23, 0x1, RZ ;  /* 0x000000011717a810 */ /* 0x000fe40007ffe0ff */
[----:B------:R-:W-:Y:S02]  /*2440*/  LOP3.LUT R13, R13, R9, RZ, 0x3c, !PT ;  /* 0x000000090d0d7212 */ /* 0x000fe400078e3cff */
[----:B------:R-:W-:-:S02]  /*2450*/  LOP3.LUT R14, R14, R10, RZ, 0x3c, !PT ;  /* 0x0000000a0e0e7212 */ /* 0x000fc400078e3cff */
[----:B------:R-:W-:Y:S01]  /*2460*/  LOP3.LUT R15, R15, R11, RZ, 0x3c, !PT ;  /* 0x0000000b0f0f7212 */ /* 0x000fe200078e3cff */
[----:B------:R-:W-:Y:S01]  /*2470*/  @P1 VIADD R26, R26, 0x1 ;  /* 0x000000011a1a1836 */ /* 0x000fe20000000000 */
[----:B------:R-:W-:Y:S01]  /*2480*/  ISETP.GE.AND P4, PT, R13, RZ, PT ;  /* 0x000000ff0d00720c */ /* 0x000fe20003f86270 */
[----:B------:R-:W-:Y:S01]  /*2490*/  @P3 VIADD R5, R5, 0x1 ;  /* 0x0000000105053836 */ /* 0x000fe20000000000 */
[----:B------:R-:W-:Y:S01]  /*24a0*/  ISETP.GE.AND P0, PT, R14, RZ, PT ;  /* 0x000000ff0e00720c */ /* 0x000fe20003f06270 */
[----:B------:R-:W-:Y:S01]  /*24b0*/  @!P6 IMAD.MOV R20, RZ, RZ, -R20 ;  /* 0x000000ffff14e224 */ /* 0x000fe200078e0a14 */
[----:B------:R-:W-:Y:S01]  /*24c0*/  ISETP.GE.AND P1, PT, R15, RZ, PT ;  /* 0x000000ff0f00720c */ /* 0x000fe20003f26270 */
[----:B------:R-:W-:Y:S01]  /*24d0*/  @P5 VIADD R23, R23, 0x1 ;  /* 0x0000000117175836 */ /* 0x000fe20000000000 */
[----:B------:R-:W-:Y:S02]  /*24e0*/  ISETP.NE.AND P3, PT, R8, RZ, PT ;  /* 0x000000ff0800720c */ /* 0x000fe40003f65270 */
[----:B------:R-:W-:-:S02]  /*24f0*/  ISETP.NE.AND P6, PT, R9, RZ, PT ;  /* 0x000000ff0900720c */ /* 0x000fc40003fc5270 */
[----:B------:R-:W-:Y:S02]  /*2500*/  ISETP.NE.AND P2, PT, R10, RZ, PT ;  /* 0x000000ff0a00720c */ /* 0x000fe40003f45270 */
[----:B------:R-:W-:Y:S01]  /*2510*/  ISETP.NE.AND P5, PT, R11, RZ, PT ;  /* 0x000000ff0b00720c */ /* 0x000fe20003fa5270 */
[----:B0-----:R-:W-:Y:S01]  /*2520*/  IMAD.WIDE.U32 R2, R2, 0x4, R6 ;  /* 0x0000000402027825 */ /* 0x001fe200078e0006 */
[----:B------:R-:W-:-:S03]  /*2530*/  MOV R21, R26 ;  /* 0x0000001a00157202 */ /* 0x000fc60000000f00 */
[----:B------:R-:W-:Y:S02]  /*2540*/  IMAD.MOV.U32 R22, RZ, RZ, R5 ;  /* 0x000000ffff167224 */ /* 0x000fe400078e0005 */
[----:B------:R-:W-:Y:S01]  /*2550*/  @!P4 IMAD.MOV R21, RZ, RZ, -R21 ;  /* 0x000000ffff15c224 */ /* 0x000fe200078e0a15 */
[----:B------:R-:W-:Y:S01]  /*2560*/  @!P3 LOP3.LUT R20, RZ, R8, RZ, 0x33, !PT ;  /* 0x00000008ff14b212 */ /* 0x000fe200078e33ff */
[----:B------:R-:W-:Y:S01]  /*2570*/  @!P1 IMAD.MOV R23, RZ, RZ, -R23 ;  /* 0x000000ffff179224 */ /* 0x000fe200078e0a17 */
[----:B------:R-:W-:Y:S01]  /*2580*/  @!P0 IADD3 R22, PT, PT, -R22, RZ, RZ ;  /* 0x000000ff16168210 */ /* 0x000fe20007ffe1ff */
[----:B------:R-:W-:Y:S01]  /*2590*/  IMAD.WIDE.U32 R2, R0, 0x10, R2 ;  /* 0x0000001000027825 */ /* 0x000fe200078e0002 */
[----:B------:R-:W-:Y:S02]  /*25a0*/  @!P6 LOP3.LUT R21, RZ, R9, RZ, 0x33, !PT ;  /* 0x00000009ff15e212 */ /* 0x000fe400078e33ff */
[----:B------:R-:W-:Y:S02]  /*25b0*/  @!P2 LOP3.LUT R22, RZ, R10, RZ, 0x33, !PT ;  /* 0x0000000aff16a212 */ /* 0x000fe400078e33ff */
[----:B------:R-:W-:Y:S01]  /*25c0*/  @!P5 LOP3.LUT R23, RZ, R11, RZ, 0x33, !PT ;  /* 0x0000000bff17d212 */ /* 0x000fe200078e33ff */
[----:B------:R-:W-:Y:S04]  /*25d0*/  STG.E.128 desc[UR4][R2.64], R16 ;  /* 0x0000001002007986 */ /* 0x000fe8000c101d04 */
[----:B------:R-:W-:Y:S01]  /*25e0*/  STG.E.128 desc[UR4][R2.64+0x800], R20 ;  /* 0x0008001402007986 */ /* 0x000fe2000c101d04 */
[----:B------:R-:W-:Y:S05]  /*25f0*/  EXIT ;  /* 0x000000000000794d */ /* 0x000fea0003800000 */
.L_x_17089:
        /* <DEDUP_REMOVED lines=16> */
.L_x_23272:


//--------------------- .text._ZN2at6native29vectorized_elementwise_kernelILi8ENS0_13BinaryFunctorIiiiZZZNS0_15binary_internal21div_trunc_kernel_cudaERNS_18TensorIteratorBaseEENKUlvE_clEvENKUlvE1_clEvEUliiE_EESt5arrayIPcLm3EEEEviT0_T1_ --------------------------
	.section	.text._ZN2at6native29vectorized_elementwise_kernelILi8ENS0_13BinaryFunctorIiiiZZZNS0_15binary_internal21div_trunc_kernel_cudaERNS_18TensorIteratorBaseEENKUlvE_clEvENKUlvE1_clEvEUliiE_EESt5arrayIPcLm3EEEEviT0_T1_,"ax",@progbits
	.align	128
        .global         _ZN2at6native29vectorized_elementwise_kernelILi8ENS0_13BinaryFunctorIiiiZZZNS0_15binary_internal21div_trunc_kernel_cudaERNS_18TensorIteratorBaseEENKUlvE_clEvENKUlvE1_clEvEUliiE_EESt5arrayIPcLm3EEEEviT0_T1_
        .type           _ZN2at6native29vectorized_elementwise_kernelILi8ENS0_13BinaryFunctorIiiiZZZNS0_15binary_internal21div_trunc_kernel_cudaERNS_18TensorIteratorBaseEENKUlvE_clEvENKUlvE1_clEvEUliiE_EESt5arrayIPcLm3EEEEviT0_T1_,@function
        .size           _ZN2at6native29vectorized_elementwise_kernelILi8ENS0_13BinaryFunctorIiiiZZZNS0_15binary_internal21div_trunc_kernel_cudaERNS_18TensorIteratorBaseEENKUlvE_clEvENKUlvE1_clEvEUliiE_EESt5arrayIPcLm3EEEEviT0_T1_,(.L_x_23273 - _ZN2at6native29vectorized_elementwise_kernelILi8ENS0_13BinaryFunctorIiiiZZZNS0_15binary_internal21div_trunc_kernel_cudaERNS_18TensorIteratorBaseEENKUlvE_clEvENKUlvE1_clEvEUliiE_EESt5arrayIPcLm3EEEEviT0_T1_)
        .other          _ZN2at6native29vectorized_elementwise_kernelILi8ENS0_13BinaryFunctorIiiiZZZNS0_15binary_internal21div_trunc_kernel_cudaERNS_18TensorIteratorBaseEENKUlvE_clEvENKUlvE1_clEvEUliiE_EESt5arrayIPcLm3EEEEviT0_T1_,@"STO_CUDA_ENTRY STV_DEFAULT"
_ZN2at6native29vectorized_elementwise_kernelILi8ENS0_13BinaryFunctorIiiiZZZNS0_15binary_internal21div_trunc_kernel_cudaERNS_18TensorIteratorBaseEENKUlvE_clEvENKUlvE1_clEvEUliiE_EESt5arrayIPcLm3EEEEviT0_T1_:
.text._ZN2at6native29vectorized_elementwise_kernelILi8ENS0_13BinaryFunctorIiiiZZZNS0_15binary_internal21div_trunc_kernel_cudaERNS_18TensorIteratorBaseEENKUlvE_clEvENKUlvE1_clEvEUliiE_EESt5arrayIPcLm3EEEEviT0_T1_:
        /* <DEDUP_REMOVED lines=121> */
.L_x_17092:
[----:B------:R-:W-:Y:S05]  /*0790*/  BSYNC.RECONVERGENT B0 ;  /* 0x0000000000007941 */ /* 0x000fea0003800200 */
.L_x_17091:
        /* <DEDUP_REMOVED lines=29> */
.L_x_17094:
[----:B------:R-:W-:Y:S05]  /*0970*/  BSYNC.RECONVERGENT B0 ;  /* 0x0000000000007941 */ /* 0x000fea0003800200 */
.L_x_17093:
        /* <DEDUP_REMOVED lines=29> */
.L_x_17096:
[----:B------:R-:W-:Y:S05]  /*0b50*/  BSYNC.RECONVERGENT B0 ;  /* 0x0000000000007941 */ /* 0x000fea0003800200 */
.L_x_17095:
        /* <DEDUP_REMOVED lines=28> */
.L_x_17098:
[----:B------:R-:W-:Y:S05]  /*0d20*/  BSYNC.RECONVERGENT B0 ;  /* 0x0000000000007941 */ /* 0x000fea0003800200 */
.L_x_17097:
        /* <DEDUP_REMOVED lines=38> */
.L_x_17100:
[----:B------:R-:W-:Y:S05]  /*0f90*/  BSYNC.RECONVERGENT B0 ;  /* 0x0000000000007941 */ /* 0x000fea0003800200 */
.L_x_17099:
        /* <DEDUP_REMOVED lines=28> */
.L_x_17102:
[----:B------:R-:W-:Y:S05]  /*1160*/  BSYNC.RECONVERGENT B0 ;  /* 0x0000000000007941 */ /* 0x000fea0003800200 */
.L_x_17101:
        /* <DEDUP_REMOVED lines=27> */
.L_x_17104:
[----:B------:R-:W-:Y:S05]  /*1320*/  BSYNC.RECONVERGENT B0 ;  /* 0x0000000000007941 */ /* 0x000fea0003800200 */
.L_x_17103:
        /* <DEDUP_REMOVED lines=27> */
.L_x_17106:
[----:B------:R-:W-:Y:S05]  /*14e0*/  BSYNC.RECONVERGENT B0 ;  /* 0x0000000000007941 */ /* 0x000fea0003800200 */
.L_x_17105:
        /* <DEDUP_REMOVED lines=18> */
.L_x_17109:
[----:B------:R-:W-:-:S13]  /*1610*/  ISETP.GE.U32.AND P0, PT, R3, R2, PT ;  /* 0x000000020300720c */ /* 0x000fda0003f06070 */
[----:B------:R-:W-:Y:S05]  /*1620*/  @P0 BRA `(.L_x_17111) ;  /* 0x0000000000300947 */ /* 0x000fea0003800000 */
[----:B0-----:R-:W0:Y:S01]  /*1630*/  LDC.64 R4, c[0x0][0x388] ;  /* 0x0000e200ff047b82 */ /* 0x001e220000000a00 */
[----:B------:R-:W-:Y:S01]  /*1640*/  IMAD.IADD R7, R0, 0x1, R3 ;  /* 0x0000000100077824 */ /* 0x000fe200078e0203 */
[----:B------:R-:W-:-:S03]  /*1650*/  IADD3 R3, PT, PT, R3, 0x80, RZ ;  /* 0x0000008003037810 */ /* 0x000fc60007ffe0ff */
[----:B0-----:R-:W-:-:S05]  /*1660*/  IMAD.WIDE.U32 R4, R7, 0x4, R4 ;  /* 0x0000000407047825 */ /* 0x001fca00078e0004 */
[----:B------:R1:W-:Y:S02]  /*1670*/  STG.E desc[UR4][R4.64], R9 ;  /* 0x0000000904007986 */ /* 0x0003e4000c101904 */
.L_x_17110:
[----:B------:R-:W-:-:S13]  /*1680*/  ISETP.GE.U32.AND P0, PT, R3, R2, PT ;  /* 0x000000020300720c */ /* 0x000fda0003f06070 */
[----:B------:R-:W-:Y:S05]  /*1690*/  @P0 BRA `(.L_x_17112) ;  /* 0x0000000000340947 */ /* 0x000fea0003800000 */
[----:B01----:R-:W0:Y:S01]  /*16a0*/  LDC.64 R4, c[0x0][0x388] ;  /* 0x0000e200ff047b82 */ /* 0x003e220000000a00 */
[----:B------:R-:W-:Y:S02]  /*16b0*/  IMAD.IADD R7, R0, 0x1, R3 ;  /* 0x0000000100077824 */ /* 0x000fe400078e0203 */
[----:B------:R-:W-:Y:S02]  /*16c0*/  VIADD R3, R3, 0x80 ;  /* 0x0000008003037836 */ /* 0x000fe40000000000 */
[----:B0-----:R-:W-:-:S05]  /*16d0*/  IMAD.WIDE.U32 R4, R7, 0x4, R4 ;  /* 0x0000000407047825 */ /* 0x001fca00078e0004 */
[----:B------:R1:W-:Y:S02]  /*16e0*/  STG.E desc[UR4][R4.64], R10 ;  /* 0x0000000a04007986 */ /* 0x0003e4000c101904 */
.L_x_17111:
        /* <DEDUP_REMOVED lines=8> */
.L_x_17112:
[----:B------:R-:W-:Y:S05]  /*1770*/  BSYNC.RELIABLE B1 ;  /* 0x0000000000017941 */ /* 0x000fea0003800100 */
.L_x_17108:
[----:B------:R-:W-:-:S13]  /*1780*/  ISETP.GE.U32.AND P0, PT, R3, R2, PT ;  /* 0x000000020300720c */ /* 0x000fda0003f06070 */
[----:B012---:R-:W0:Y:S01]  /*1790*/  @!P0 LDC.64 R4, c[0x0][0x388] ;  /* 0x0000e200ff048b82 */ /* 0x007e220000000a00 */
[----:B------:R-:W-:Y:S01]  /*17a0*/  @!P0 IMAD.IADD R7, R0, 0x1, R3 ;  /* 0x0000000100078824 */ /* 0x000fe200078e0203 */
[----:B------:R-:W-:-:S03]  /*17b0*/  @!P0 IADD3 R3, PT, PT, R3, 0x80, RZ ;  /* 0x0000008003038810 */ /* 0x000fc60007ffe0ff */
[----:B0-----:R-:W-:-:S05]  /*17c0*/  @!P0 IMAD.WIDE.U32 R4, R7, 0x4, R4 ;  /* 0x0000000407048825 */ /* 0x001fca00078e0004 */
[----:B------:R2:W-:Y:S02]  /*17d0*/  @!P0 STG.E desc[UR4][R4.64], R12 ;  /* 0x0000000c04008986 */ /* 0x0005e4000c101904 */
.L_x_17113:
[----:B------:R-:W-:Y:S05]  /*17e0*/  BSYNC.RECONVERGENT B0 ;  /* 0x0000000000007941 */ /* 0x000fea0003800200 */
.L_x_17107:
        /* <DEDUP_REMOVED lines=8> */
.L_x_17090:
        /* <DEDUP_REMOVED lines=9> */
[----:B------:R-:W-:Y:S01]  /*1900*/  IMAD.MOV.U32 R24, RZ, RZ, RZ ;  /* 0x000000ffff187224 */ /* 0x000fe200078e00ff */
[----:B---3--:R-:W-:Y:S02]  /*1910*/  IABS R22, R8 ;  /* 0x0000000800167213 */ /* 0x008fe40000000000 */
[----:B------:R-:W-:Y:S02]  /*1920*/  IABS R3, R9 ;  /* 0x0000000900037213 */ /* 0x000fe40000000000 */
[----:B------:R-:W0:Y:S08]  /*1930*/  I2F.RP R23, R22 ;  /* 0x0000001600177306 */ /* 0x000e300000209400 */
[----:B------:R-:W1:Y:S08]  /*1940*/  I2F.RP R26, R3 ;  /* 0x00000003001a7306 */ /* 0x000e700000209400 */
[----:B0-----:R-:W0:Y:S08]  /*1950*/  MUFU.RCP R23, R23 ;  /* 0x0000001700177308 */ /* 0x001e300000001000 */
[----:B-1----:R-:W1:Y:S01]  /*1960*/  MUFU.RCP R26, R26 ;  /* 0x0000001a001a7308 */ /* 0x002e620000001000 */
[----:B0-----:R-:W-:Y:S01]  /*1970*/  VIADD R25, R23, 0xffffffe ;  /* 0x0ffffffe17197836 */ /* 0x001fe20000000000 */
[----:B--2---:R-:W-:-:S02]  /*1980*/  IABS R23, R16 ;  /* 0x0000001000177213 */ /* 0x004fc40000000000 */
[----:B------:R-:W-:-:S04]  /*1990*/  LOP3.LUT R16, R16, R8, RZ, 0x3c, !PT ;  /* 0x0000000810107212 */ /* 0x000fc800078e3cff */
[----:B------:R-:W0:Y:S01]  /*19a0*/  F2I.FTZ.U32.TRUNC.NTZ R25, R25 ;  /* 0x0000001900197305 */ /* 0x000e22000021f000 */
[----:B-1----:R-:W-:-:S07]  /*19b0*/  IADD3 R20, PT, PT, R26, 0xffffffe, RZ ;  /* 0x0ffffffe1a147810 */ /* 0x002fce0007ffe0ff */
[----:B------:R-:W1:Y:S01]  /*19c0*/  F2I.FTZ.U32.TRUNC.NTZ R21, R20 ;  /* 0x0000001400157305 */ /* 0x000e62000021f000 */
[----:B0-----:R-:W-:-:S04]  /*19d0*/  IMAD.MOV R27, RZ, RZ, -R25 ;  /* 0x000000ffff1b7224 */ /* 0x001fc800078e0a19 */
[----:B------:R-:W-:-:S04]  /*19e0*/  IMAD R27, R27, R22, RZ ;  /* 0x000000161b1b7224 */ /* 0x000fc800078e02ff */
[----:B------:R-:W-:Y:S01]  /*19f0*/  IMAD.HI.U32 R24, R25, R27, R24 ;  /* 0x0000001b19187227 */ /* 0x000fe200078e0018 */
[----:B------:R-:W-:Y:S02]  /*1a00*/  IABS R27, R8 ;  /* 0x00000008001b7213 */ /* 0x000fe40000000000 */
[----:B-1----:R-:W-:-:S03]  /*1a10*/  IADD3 R28, PT, PT, RZ, -R21, RZ ;  /* 0x80000015ff1c7210 */ /* 0x002fc60007ffe0ff */
[----:B------:R-:W-:Y:S02]  /*1a20*/  IMAD.MOV R20, RZ, RZ, -R27 ;  /* 0x000000ffff147224 */ /* 0x000fe400078e0a1b */
[----:B------:R-:W-:Y:S01]  /*1a30*/  IMAD.HI.U32 R26, R24, R23, RZ ;  /* 0x00000017181a7227 */ /* 0x000fe200078e00ff */
[----:B------:R-:W-:-:S03]  /*1a40*/  IABS R24, R9 ;  /* 0x0000000900187213 */ /* 0x000fc60000000000 */
[----:B------:R-:W-:Y:S01]  /*1a50*/  IMAD R25, R28, R3, RZ ;  /* 0x000000031c197224 */ /* 0x000fe200078e02ff */
[----:B------:R-:W-:Y:S01]  /*1a60*/  IADD3 R28, PT, PT, RZ, -R24, RZ ;  /* 0x80000018ff1c7210 */ /* 0x000fe20007ffe0ff */
[----:B------:R-:W-:Y:S01]  /*1a70*/  IMAD R23, R26, R20, R23 ;  /* 0x000000141a177224 */ /* 0x000fe200078e0217 */
[----:B------:R-:W-:Y:S01]  /*1a80*/  IABS R24, R10 ;  /* 0x0000000a00187213 */ /* 0x000fe20000000000 */
[----:B------:R-:W-:-:S03]  /*1a90*/  IMAD.MOV.U32 R20, RZ, RZ, RZ ;  /* 0x000000ffff147224 */ /* 0x000fc600078e00ff */
[----:B------:R-:W-:Y:S01]  /*1aa0*/  ISETP.GT.U32.AND P3, PT, R22, R23, PT ;  /* 0x000000171600720c */ /* 0x000fe20003f64070 */
[----:B------:R-:W-:Y:S01]  /*1ab0*/  IMAD.HI.U32 R20, R21, R25, R20 ;  /* 0x0000001915147227 */ /* 0x000fe200078e0014 */
[----:B------:R-:W-:Y:S01]  /*1ac0*/  IABS R21, R17 ;  /* 0x0000001100157213 */ /* 0x000fe20000000000 */
[----:B------:R-:W0:Y:S01]  /*1ad0*/  I2F.RP R25, R24 ;  /* 0x0000001800197306 */ /* 0x000e220000209400 */
[----:B------:R-:W-:-:S03]  /*1ae0*/  LOP3.LUT R17, R17, R9, RZ, 0x3c, !PT ;  /* 0x0000000911117212 */ /* 0x000fc600078e3cff */
[----:B------:R-:W-:-:S04]  /*1af0*/  IMAD.HI.U32 R27, R20, R21, RZ ;  /* 0x00000015141b7227 */ /* 0x000fc800078e00ff */
[----:B------:R-:W-:Y:S02]  /*1b00*/  IMAD R20, R27, R28, R21 ;  /* 0x0000001c1b147224 */ /* 0x000fe400078e0215 */
[----:B------:R-:W-:Y:S02]  /*1b10*/  @!P3 IMAD.IADD R23, R23, 0x1, -R22 ;  /* 0x000000011717b824 */ /* 0x000fe400078e0a16 */
[----:B------:R-:W-:Y:S01]  /*1b20*/  @!P3 VIADD R26, R26, 0x1 ;  /* 0x000000011a1ab836 */ /* 0x000fe20000000000 */
[----:B------:R-:W-:Y:S01]  /*1b30*/  ISETP.GT.U32.AND P2, PT, R3, R20, PT ;  /* 0x000000140300720c */ /* 0x000fe20003f44070 */
[----:B0-----:R-:W0:Y:S01]  /*1b40*/  MUFU.RCP R25, R25 ;  /* 0x0000001900197308 */ /* 0x001e220000001000 */
[----:B------:R-:W-:Y:S02]  /*1b50*/  ISETP.GE.U32.AND P0, PT, R23, R22, PT ;  /* 0x000000161700720c */ /* 0x000fe40003f06070 */
[----:B------:R-:W-:-:S09]  /*1b60*/  IABS R22, R10 ;  /* 0x0000000a00167213 */ /* 0x000fd20000000000 */
[----:B------:R-:W-:Y:S02]  /*1b70*/  @!P2 IMAD.IADD R20, R20, 0x1, -R3 ;  /* 0x000000011414a824 */ /* 0x000fe400078e0a03 */
[----:B------:R-:W-:Y:S02]  /*1b80*/  @!P2 VIADD R27, R27, 0x1 ;  /* 0x000000011b1ba836 */ /* 0x000fe40000000000 */
[----:B------:R-:W-:Y:S01]  /*1b90*/  @P0 VIADD R26, R26, 0x1 ;  /* 0x000000011a1a0836 */ /* 0x000fe20000000000 */
[----:B------:R-:W-:Y:S01]  /*1ba0*/  ISETP.GE.U32.AND P5, PT, R20, R3, PT ;  /* 0x000000031400720c */ /* 0x000fe20003fa6070 */
[----:B0-----:R-:W-:Y:S01]  /*1bb0*/  VIADD R28, R25, 0xffffffe ;  /* 0x0ffffffe191c7836 */ /* 0x001fe20000000000 */
[----:B------:R-:W-:Y:S01]  /*1bc0*/  IABS R3, R11 ;  /* 0x0000000b00037213 */ /* 0x000fe20000000000 */
[----:B------:R-:W-:Y:S01]  /*1bd0*/  IMAD.MOV.U32 R20, RZ, RZ, RZ ;  /* 0x000000ffff147224 */ /* 0x000fe200078e00ff */
[----:B------:R-:W-:Y:S01]  /*1be0*/  IADD3 R25, PT, PT, RZ, -R22, RZ ;  /* 0x80000016ff197210 */ /* 0x000fe20007ffe0ff */
[----:B------:R0:W1:Y:S01]  /*1bf0*/  F2I.FTZ.U32.TRUNC.NTZ R21, R28 ;  /* 0x0000001c00157305 */ /* 0x000062000021f000 */
[----:B------:R-:W-:-:S02]  /*1c00*/  ISETP.GE.AND P0, PT, R16, RZ, PT ;  /* 0x000000ff1000720c */ /* 0x000fc40003f06270 */
[----:B------:R-:W-:Y:S02]  /*1c10*/  IABS R16, R12 ;  /* 0x0000000c00107213 */ /* 0x000fe40000000000 */
[----:B------:R-:W-:-:S03]  /*1c20*/  LOP3.LUT R12, R12, R4, RZ, 0x3c, !PT ;  /* 0x000000040c0c7212 */ /* 0x000fc600078e3cff */
[----:B------:R-:W-:Y:S01]  /*1c30*/  @P5 VIADD R27, R27, 0x1 ;  /* 0x000000011b1b5836 */ /* 0x000fe20000000000 */
[----:B0-----:R-:W-:Y:S02]  /*1c40*/  IABS R28, R18 ;  /* 0x00000012001c7213 */ /* 0x001fe40000000000 */
[----:B------:R-:W-:Y:S02]  /*1c50*/  ISETP.GE.AND P5, PT, R17, RZ, PT ;  /* 0x000000ff1100720c */ /* 0x000fe40003fa6270 */
[----:B------:R-:W-:Y:S02]  /*1c60*/  IABS R17, R13 ;  /* 0x0000000d00117213 */ /* 0x000fe40000000000 */
[----:B-1----:R-:W-:Y:S02]  /*1c70*/  IADD3 R23, PT, PT, RZ, -R21, RZ ;  /* 0x80000015ff177210 */ /* 0x002fe40007ffe0ff */
[----:B------:R-:W-:Y:S02]  /*1c80*/  LOP3.LUT R18, R18, R10, RZ, 0x3c, !PT ;  /* 0x0000000a12127212 */ /* 0x000fe400078e3cff */
[----:B------:R-:W-:Y:S01]  /*1c90*/  LOP3.LUT R13, R13, R5, RZ, 0x3c, !PT ;  /* 0x000000050d0d7212 */ /* 0x000fe200078e3cff */
[----:B------:R-:W-:-:S04]  /*1ca0*/  IMAD R23, R23, R24, RZ ;  /* 0x0000001817177224 */ /* 0x000fc800078e02ff */
[----:B------:R-:W-:Y:S02]  /*1cb0*/  IMAD.HI.U32 R21, R21, R23, R20 ;  /* 0x0000001715157227 */ /* 0x000fe400078e0014 */
[----:B------:R-:W0:Y:S04]  /*1cc0*/  I2F.RP R20, R3 ;  /* 0x0000000300147306 */ /* 0x000e280000209400 */
[----:B------:R-:W-:-:S04]  /*1cd0*/  IMAD.HI.U32 R21, R21, R28, RZ ;  /* 0x0000001c15157227 */ /* 0x000fc800078e00ff */
[----:B------:R-:W-:-:S05]  /*1ce0*/  IMAD R25, R21, R25, R28 ;  /* 0x0000001915197224 */ /* 0x000fca00078e021c */
[----:B------:R-:W-:Y:S01]  /*1cf0*/  ISETP.GT.U32.AND P4, PT, R24, R25, PT ;  /* 0x000000191800720c */ /* 0x000fe20003f84070 */
[----:B0-----:R-:W0:-:S12]  /*1d00*/  MUFU.RCP R20, R20 ;  /* 0x0000001400147308 */ /* 0x001e180000001000 */
[----:B------:R-:W-:Y:S01]  /*1d10*/  @!P4 IADD3 R25, PT, PT, R25, -R24, RZ ;  /* 0x800000181919c210 */ /* 0x000fe20007ffe0ff */
[----:B------:R-:W-:-:S03]  /*1d20*/  @!P4 VIADD R21, R21, 0x1 ;  /* 0x000000011515c836 */ /* 0x000fc60000000000 */
[----:B------:R-:W-:Y:S01]  /*1d30*/  ISETP.GE.U32.AND P6, PT, R25, R24, PT ;  /* 0x000000181900720c */ /* 0x000fe20003fc6070 */
[----:B0-----:R-:W-:Y:S01]  /*1d40*/  VIADD R22, R20, 0xffffffe ;  /* 0x0ffffffe14167836 */ /* 0x001fe20000000000 */
[----:B------:R-:W-:-:S03]  /*1d50*/  IABS R24, R11 ;  /* 0x0000000b00187213 */ /* 0x000fc60000000000 */
[----:B------:R0:W1:Y:S08]  /*1d60*/  F2I.FTZ.U32.TRUNC.NTZ R23, R22 ;  /* 0x0000001600177305 */ /* 0x000070000021f000 */
[----:B------:R-:W-:Y:S01]  /*1d70*/  @P6 VIADD R21, R21, 0x1 ;  /* 0x0000000115156836 */ /* 0x000fe20000000000 */
[----:B------:R-:W-:Y:S01]  /*1d80*/  ISETP.GE.AND P6, PT, R18, RZ, PT ;  /* 0x000000ff1200720c */ /* 0x000fe20003fc6270 */
[----:B0-----:R-:W-:Y:S01]  /*1d90*/  IMAD.MOV.U32 R22, RZ, RZ, RZ ;  /* 0x000000ffff167224 */ /* 0x001fe200078e00ff */
[----:B------:R-:W-:-:S04]  /*1da0*/  IABS R18, R6 ;  /* 0x0000000600127213 */ /* 0x000fc80000000000 */
[----:B------:R-:W-:Y:S01]  /*1db0*/  IADD3 R18, PT, PT, RZ, -R18, RZ ;  /* 0x80000012ff127210 */ /* 0x000fe20007ffe0ff */
[----:B-1----:R-:W-:-:S04]  /*1dc0*/  IMAD.MOV R20, RZ, RZ, -R23 ;  /* 0x000000ffff147224 */ /* 0x002fc800078e0a17 */
[----:B------:R-:W-:-:S04]  /*1dd0*/  IMAD R25, R20, R3, RZ ;  /* 0x0000000314197224 */ /* 0x000fc800078e02ff */
[----:B------:R-:W-:Y:S01]  /*1de0*/  IMAD.HI.U32 R20, R23, R25, R22 ;  /* 0x0000001917147227 */ /* 0x000fe200078e0016 */
[----:B------:R-:W-:Y:S02]  /*1df0*/  IABS R23, R19 ;  /* 0x0000001300177213 */ /* 0x000fe40000000000 */
[----:B------:R-:W-:Y:S01]  /*1e00*/  LOP3.LUT R19, R19, R11, RZ, 0x3c, !PT ;  /* 0x0000000b13137212 */ /* 0x000fe200078e3cff */
[----:B------:R-:W-:Y:S01]  /*1e10*/  IMAD.MOV R22, RZ, RZ, -R24 ;  /* 0x000000ffff167224 */ /* 0x000fe200078e0a18 */
[----:B------:R-:W-:Y:S01]  /*1e20*/  IABS R24, R4 ;  /* 0x0000000400187213 */ /* 0x000fe20000000000 */
[----:B------:R-:W-:-:S03]  /*1e30*/  IMAD.HI.U32 R20, R20, R23, RZ ;  /* 0x0000001714147227 */ /* 0x000fc600078e00ff */
[----:B------:R-:W0:Y:S01]  /*1e40*/  I2F.RP R25, R24 ;  /* 0x0000001800197306 */ /* 0x000e220000209400 */
[----:B------:R-:W-:-:S05]  /*1e50*/  IMAD R22, R20, R22, R23 ;  /* 0x0000001614167224 */ /* 0x000fca00078e0217 */
[----:B------:R-:W-:Y:S02]  /*1e60*/  ISETP.GT.U32.AND P1, PT, R3, R22, PT ;  /* 0x000000160300720c */ /* 0x000fe40003f24070 */
[----:B0-----:R-:W0:Y:S11]  /*1e70*/  MUFU.RCP R25, R25 ;  /* 0x0000001900197308 */ /* 0x001e360000001000 */
[----:B------:R-:W-:-:S02]  /*1e80*/  @!P1 IMAD.IADD R22, R22, 0x1, -R3 ;  /* 0x0000000116169824 */ /* 0x000fc400078e0a03 */
[----:B------:R-:W-:-:S03]  /*1e90*/  @!P1 VIADD R20, R20, 0x1 ;  /* 0x0000000114149836 */ /* 0x000fc60000000000 */
[----:B------:R-:W-:Y:S01]  /*1ea0*/  ISETP.GE.U32.AND P3, PT, R22, R3, PT ;  /* 0x000000031600720c */ /* 0x000fe20003f66070 */
[----:B------:R-:W-:Y:S01]  /*1eb0*/  IMAD.MOV.U32 R22, RZ, RZ, RZ ;  /* 0x000000ffff167224 */ /* 0x000fe200078e00ff */
[----:B0-----:R-:W-:Y:S02]  /*1ec0*/  IADD3 R23, PT, PT, R25, 0xffffffe, RZ ;  /* 0x0ffffffe19177810 */ /* 0x001fe40007ffe0ff */
[----:B------:R-:W-:-:S09]  /*1ed0*/  IABS R25, R5 ;  /* 0x0000000500197213 */ /* 0x000fd20000000000 */
[----:B------:R-:W-:Y:S01]  /*1ee0*/  @P3 VIADD R20, R20, 0x1 ;  /* 0x0000000114143836 */ /* 0x000fe20000000000 */
[----:B------:R-:W0:Y:S08]  /*1ef0*/  F2I.FTZ.U32.TRUNC.NTZ R23, R23 ;  /* 0x0000001700177305 */ /* 0x000e30000021f000 */
[----:B------:R-:W1:Y:S01]  /*1f00*/  I2F.RP R28, R25 ;  /* 0x00000019001c7306 */ /* 0x000e620000209400 */
[----:B0-----:R-:W-:-:S05]  /*1f10*/  IADD3 R3, PT, PT, RZ, -R23, RZ ;  /* 0x80000017ff037210 */ /* 0x001fca0007ffe0ff */
[----:B------:R-:W-:Y:S02]  /*1f20*/  IMAD R3, R3, R24, RZ ;  /* 0x0000001803037224 */ /* 0x000fe400078e02ff */
[----:B-1----:R-:W0:Y:S02]  /*1f30*/  MUFU.RCP R28, R28 ;  /* 0x0000001c001c7308 */ /* 0x002e240000001000 */
[----:B------:R-:W-:Y:S01]  /*1f40*/  IMAD.HI.U32 R3, R23, R3, R22 ;  /* 0x0000000317037227 */ /* 0x000fe200078e0016 */
[----:B------:R-:W-:-:S04]  /*1f50*/  IABS R22, R4 ;  /* 0x0000000400167213 */ /* 0x000fc80000000000 */
[----:B------:R-:W-:Y:S01]  /*1f60*/  IADD3 R29, PT, PT, RZ, -R22, RZ ;  /* 0x80000016ff1d7210 */ /* 0x000fe20007ffe0ff */
[----:B------:R-:W-:-:S04]  /*1f70*/  IMAD.HI.U32 R3, R3, R16, RZ ;  /* 0x0000001003037227 */ /* 0x000fc800078e00ff */
[----:B------:R-:W-:Y:S02]  /*1f80*/  IMAD R29, R3, R29, R16 ;  /* 0x0000001d031d7224 */ /* 0x000fe400078e0210 */
[----:B------:R-:W-:Y:S01]  /*1f90*/  IMAD.MOV.U32 R16, RZ, RZ, R26 ;  /* 0x000000ffff107224 */ /* 0x000fe200078e001a */
[----:B------:R-:W-:Y:S01]  /*1fa0*/  IABS R26, R6 ;  /* 0x00000006001a7213 */ /* 0x000fe20000000000 */
[----:B0-----:R-:W-:-:S03]  /*1fb0*/  VIADD R22, R28, 0xffffffe ;  /* 0x0ffffffe1c167836 */ /* 0x001fc60000000000 */
[----:B------:R-:W-:Y:S01]  /*1fc0*/  @!P0 IADD3 R16, PT, PT, -R16, RZ, RZ ;  /* 0x000000ff10108210 */ /* 0x000fe20007ffe1ff */
[----:B------:R-:W0:Y:S01]  /*1fd0*/  I2F.RP R28, R26 ;  /* 0x0000001a001c7306 */ /* 0x000e220000209400 */
[----:B------:R-:W-:-:S07]  /*1fe0*/  ISETP.GT.U32.AND P0, PT, R24, R29, PT ;  /* 0x0000001d1800720c */ /* 0x000fce0003f04070 */
[----:B------:R1:W2:Y:S06]  /*1ff0*/  F2I.FTZ.U32.TRUNC.NTZ R23, R22 ;  /* 0x0000001600177305 */ /* 0x0002ac000021f000 */
[----:B------:R-:W-:Y:S01]  /*2000*/  @!P0 IMAD.IADD R29, R29, 0x1, -R24 ;  /* 0x000000011d1d8824 */ /* 0x000fe200078e0a18 */
[----:B------:R-:W-:Y:S01]  /*2010*/  @!P0 IADD3 R3, PT, PT, R3, 0x1, RZ ;  /* 0x0000000103038810 */ /* 0x000fe20007ffe0ff */
[----:B0-----:R-:W0:Y:S01]  /*2020*/  MUFU.RCP R28, R28 ;  /* 0x0000001c001c7308 */ /* 0x001e220000001000 */
[----:B-1----:R-:W-:Y:S01]  /*2030*/  IMAD.MOV.U32 R22, RZ, RZ, RZ ;  /* 0x000000ffff167224 */ /* 0x002fe200078e00ff */
[----:B------:R-:W-:-:S02]  /*2040*/  ISETP.GE.AND P0, PT, R19, RZ, PT ;  /* 0x000000ff1300720c */ /* 0x000fc40003f06270 */
[----:B------:R-:W-:Y:S02]  /*2050*/  ISETP.GE.U32.AND P2, PT, R29, R24, PT ;  /* 0x000000181d00720c */ /* 0x000fe40003f46070 */
[----:B------:R-:W-:Y:S02]  /*2060*/  IABS R19, R15 ;  /* 0x0000000f00137213 */ /* 0x000fe40000000000 */
[----:B--2---:R-:W-:Y:S02]  /*2070*/  IADD3 R24, PT, PT, RZ, -R23, RZ ;  /* 0x80000017ff187210 */ /* 0x004fe40007ffe0ff */
[----:B------:R-:W-:-:S03]  /*2080*/  LOP3.LUT R15, R15, R7, RZ, 0x3c, !PT ;  /* 0x000000070f0f7212 */ /* 0x000fc600078e3cff */
[----:B------:R-:W-:-:S04]  /*2090*/  IMAD R29, R24, R25, RZ ;  /* 0x00000019181d7224 */ /* 0x000fc800078e02ff */
[----:B------:R-:W-:Y:S01]  /*20a0*/  IMAD.HI.U32 R22, R23, R29, R22 ;  /* 0x0000001d17167227 */ /* 0x000fe200078e0016 */
[----:B------:R-:W-:Y:S02]  /*20b0*/  IABS R23, R5 ;  /* 0x0000000500177213 */ /* 0x000fe40000000000 */
[----:B------:R-:W-:Y:S02]  /*20c0*/  IABS R29, R14 ;  /* 0x0000000e001d7213 */ /* 0x000fe40000000000 */
[----:B------:R-:W-:Y:S01]  /*20d0*/  IADD3 R23, PT, PT, RZ, -R23, RZ ;  /* 0x80000017ff177210 */ /* 0x000fe20007ffe0ff */
[----:B------:R-:W-:Y:S01]  /*20e0*/  IMAD.HI.U32 R24, R22, R17, RZ ;  /* 0x0000001116187227 */ /* 0x000fe200078e00ff */
[----:B------:R-:W-:Y:S02]  /*20f0*/  @P2 IADD3 R3, PT, PT, R3, 0x1, RZ ;  /* 0x0000000103032810 */ /* 0x000fe40007ffe0ff */
[----:B------:R-:W-:Y:S01]  /*2100*/  LOP3.LUT R14, R14, R6, RZ, 0x3c, !PT ;  /* 0x000000060e0e7212 */ /* 0x000fe200078e3cff */
[----:B------:R-:W-:-:S02]  /*2110*/  IMAD R22, R24, R23, R17 ;  /* 0x0000001718167224 */ /* 0x000fc400078e0211 */
[----:B------:R-:W-:Y:S01]  /*2120*/  IMAD.MOV.U32 R17, RZ, RZ, R27 ;  /* 0x000000ffff117224 */ /* 0x000fe200078e001b */
[----:B------:R-:W-:Y:S01]  /*2130*/  IABS R27, R7 ;  /* 0x00000007001b7213 */ /* 0x000fe20000000000 */
[----:B0-----:R-:W-:-:S03]  /*2140*/  VIADD R23, R28, 0xffffffe ;  /* 0x0ffffffe1c177836 */ /* 0x001fc60000000000 */
[----:B------:R-:W-:Y:S02]  /*2150*/  @!P5 IADD3 R17, PT, PT, -R17, RZ, RZ ;  /* 0x000000ff1111d210 */ /* 0x000fe40007ffe1ff */
[----:B------:R-:W-:Y:S01]  /*2160*/  ISETP.GT.U32.AND P5, PT, R25, R22, PT ;  /* 0x000000161900720c */ /* 0x000fe20003fa4070 */
[----:B------:R-:W0:-:S12]  /*2170*/  F2I.FTZ.U32.TRUNC.NTZ R23, R23 ;  /* 0x0000001700177305 */ /* 0x000e18000021f000 */
[----:B------:R-:W-:Y:S01]  /*2180*/  @!P5 IMAD.IADD R22, R22, 0x1, -R25 ;  /* 0x000000011616d824 */ /* 0x000fe200078e0a19 */
[----:B------:R-:W-:Y:S02]  /*2190*/  @!P5 IADD3 R24, PT, PT, R24, 0x1, RZ ;  /* 0x000000011818d810 */ /* 0x000fe40007ffe0ff */
[----:B------:R-:W-:Y:S02]  /*21a0*/  ISETP.NE.AND P5, PT, R8, RZ, PT ;  /* 0x000000ff0800720c */ /* 0x000fe40003fa5270 */
[----:B------:R-:W-:Y:S01]  /*21b0*/  ISETP.GE.U32.AND P4, PT, R22, R25, PT ;  /* 0x000000191600720c */ /* 0x000fe20003f86070 */
[----:B------:R-:W-:Y:S01]  /*21c0*/  IMAD.MOV.U32 R22, RZ, RZ, RZ ;  /* 0x000000ffff167224 */ /* 0x000fe200078e00ff */
[----:B0-----:R-:W-:-:S05]  /*21d0*/  IADD3 R25, PT, PT, RZ, -R23, RZ ;  /* 0x80000017ff197210 */ /* 0x001fca0007ffe0ff */
[----:B------:R-:W-:-:S04]  /*21e0*/  IMAD R25, R25, R26, RZ ;  /* 0x0000001a19197224 */ /* 0x000fc800078e02ff */
[----:B------:R-:W-:Y:S01]  /*21f0*/  IMAD.HI.U32 R22, R23, R25, R22 ;  /* 0x0000001917167227 */ /* 0x000fe200078e0016 */
[----:B------:R-:W-:Y:S02]  /*2200*/  @!P5 LOP3.LUT R16, RZ, R8, RZ, 0x33, !PT ;  /* 0x00000008ff10d212 */ /* 0x000fe400078e33ff */
[----:B------:R-:W-:Y:S01]  /*2210*/  ISETP.GE.AND P5, PT, R14, RZ, PT ;  /* 0x000000ff0e00720c */ /* 0x000fe20003fa6270 */
[----:B------:R-:W-:Y:S01]  /*2220*/  @P4 VIADD R24, R24, 0x1 ;  /* 0x0000000118184836 */ /* 0x000fe20000000000 */
[----:B------:R-:W-:Y:S01]  /*2230*/  ISETP.NE.AND P4, PT, R9, RZ, PT ;  /* 0x000000ff0900720c */ /* 0x000fe20003f85270 */
[----:B------:R-:W-:-:S04]  /*2240*/  IMAD.HI.U32 R25, R22, R29, RZ ;  /* 0x0000001d16197227 */ /* 0x000fc800078e00ff */
[----:B------:R-:W-:Y:S02]  /*2250*/  IMAD R29, R25, R18, R29 ;  /* 0x00000012191d7224 */ /* 0x000fe400078e021d */
[----:B------:R-:W0:Y:S03]  /*2260*/  I2F.RP R18, R27 ;  /* 0x0000001b00127306 */ /* 0x000e260000209400 */
[----:B------:R-:W-:-:S03]  /*2270*/  ISETP.GT.U32.AND P1, PT, R26, R29, PT ;  /* 0x0000001d1a00720c */ /* 0x000fc60003f24070 */
[----:B------:R-:W-:Y:S02]  /*2280*/  @!P4 LOP3.LUT R17, RZ, R9, RZ, 0x33, !PT ;  /* 0x00000009ff11c212 */ /* 0x000fe400078e33ff */
[----:B------:R-:W-:Y:S01]  /*2290*/  ISETP.GE.AND P4, PT, R15, RZ, PT ;  /* 0x000000ff0f00720c */ /* 0x000fe20003f86270 */
[----:B0-----:R-:W0:Y:S07]  /*22a0*/  MUFU.RCP R18, R18 ;  /* 0x0000001200127308 */ /* 0x001e2e0000001000 */
[----:B------:R-:W-:-:S02]  /*22b0*/  @!P1 IADD3 R29, PT, PT, R29, -R26, RZ ;  /* 0x8000001a1d1d9210 */ /* 0x000fc40007ffe0ff */
[----:B------:R-:W-:Y:S02]  /*22c0*/  @!P1 IADD3 R25, PT, PT, R25, 0x1, RZ ;  /* 0x0000000119199810 */ /* 0x000fe40007ffe0ff */
[----:B------:R-:W-:Y:S02]  /*22d0*/  ISETP.GE.U32.AND P3, PT, R29, R26, PT ;  /* 0x0000001a1d00720c */ /* 0x000fe40003f66070 */
[----:B------:R-:W-:Y:S01]  /*22e0*/  ISETP.NE.AND P1, PT, R10, RZ, PT ;  /* 0x000000ff0a00720c */ /* 0x000fe20003f25270 */
[----:B0-----:R-:W-:Y:S01]  /*22f0*/  VIADD R22, R18, 0xffffffe ;  /* 0x0ffffffe12167836 */ /* 0x001fe20000000000 */
[----:B------:R-:W-:-:S09]  /*2300*/  IABS R18, R7 ;  /* 0x0000000700127213 */ /* 0x000fd20000000000 */
[----:B------:R-:W-:Y:S01]  /*2310*/  @P3 VIADD R25, R25, 0x1 ;  /* 0x0000000119193836 */ /* 0x000fe20000000000 */
[----:B------:R-:W-:Y:S01]  /*2320*/  ISETP.GE.AND P3, PT, R12, RZ, PT ;  /* 0x000000ff0c00720c */ /* 0x000fe20003f66270 */
[----:B------:R0:W1:Y:S01]  /*2330*/  F2I.FTZ.U32.TRUNC.NTZ R23, R22 ;  /* 0x0000001600177305 */ /* 0x000062000021f000 */
[----:B------:R-:W-:Y:S02]  /*2340*/  IMAD.MOV.U32 R12, RZ, RZ, R3 ;  /* 0x000000ffff0c7224 */ /* 0x000fe400078e0003 */
[----:B------:R-:W-:Y:S02]  /*2350*/  IMAD.MOV R18, RZ, RZ, -R18 ;  /* 0x000000ffff127224 */ /* 0x000fe400078e0a12 */
[----:B------:R-:W-:Y:S02]  /*2360*/  IMAD.MOV.U32 R14, RZ, RZ, R25 ;  /* 0x000000ffff0e7224 */ /* 0x000fe400078e0019 */
[----:B0-----:R-:W-:-:S03]  /*2370*/  IMAD.MOV.U32 R22, RZ, RZ, RZ ;  /* 0x000000ffff167224 */ /* 0x001fc600078e00ff */
[----:B------:R-:W-:Y:S02]  /*2380*/  @!P5 IADD3 R14, PT, PT, -R14, RZ, RZ ;  /* 0x000000ff0e0ed210 */ /* 0x000fe40007ffe1ff */
[----:B------:R-:W-:Y:S01]  /*2390*/  @!P3 IMAD.MOV R12, RZ, RZ, -R12 ;  /* 0x000000ffff0cb224 */ /* 0x000fe200078e0a0c */
[----:B------:R-:W-:Y:S01]  /*23a0*/  ISETP.NE.AND P3, PT, R5, RZ, PT ;  /* 0x000000ff0500720c */ /* 0x000fe20003f65270 */
[----:B-1----:R-:W-:-:S04]  /*23b0*/  IMAD.MOV R26, RZ, RZ, -R23 ;  /* 0x000000ffff1a7224 */ /* 0x002fc800078e0a17 */
[----:B------:R-:W-:-:S04]  /*23c0*/  IMAD R29, R26, R27, RZ ;  /* 0x0000001b1a1d7224 */ /* 0x000fc800078e02ff */
[----:B------:R-:W-:-:S06]  /*23d0*/  IMAD.HI.U32 R22, R23, R29, R22 ;  /* 0x0000001d17167227 */ /* 0x000fcc00078e0016 */
[----:B------:R-:W-:-:S04]  /*23e0*/  IMAD.HI.U32 R26, R22, R19, RZ ;  /* 0x00000013161a7227 */ /* 0x000fc800078e00ff */
[----:B------:R-:W-:Y:S02]  /*23f0*/  IMAD R22, R26, R18, R19 ;  /* 0x000000121a167224 */ /* 0x000fe400078e0213 */
[----:B------:R-:W-:Y:S02]  /*2400*/  IMAD.MOV.U32 R18, RZ, RZ, R21 ;  /* 0x000000ffff127224 */ /* 0x000fe400078e0015 */
[----:B------:R-:W-:Y:S01]  /*2410*/  IMAD.MOV.U32 R19, RZ, RZ, R20 ;  /* 0x000000ffff137224 */ /* 0x000fe200078e0014 */
[----:B------:R-:W-:Y:S01]  /*2420*/  ISETP.GT.U32.AND P2, PT, R27, R22, PT ;  /* 0x000000161b00720c */ /* 0x000fe20003f44070 */
[----:B------:R-:W-:Y:S01]  /*2430*/  @!P6 IMAD.MOV R18, RZ, RZ, -R18 ;  /* 0x000000ffff12e224 */ /* 0x000fe200078e0a12 */
[----:B------:R-:W-:Y:S01]  /*2440*/  @!P1 LOP3.LUT R18, RZ, R10, RZ, 0x33, !PT ;  /* 0x0000000aff129212 */ /* 0x000fe200078e33ff */
[----:B------:R-:W-:Y:S01]  /*2450*/  @!P0 IMAD.MOV R19, RZ, RZ, -R19 ;  /* 0x000000ffff138224 */ /* 0x000fe200078e0a13 */
[----:B------:R-:W-:Y:S02]  /*2460*/  ISETP.NE.AND P1, PT, R11, RZ, PT ;  /* 0x000000ff0b00720c */ /* 0x000fe40003f25270 */
[----:B------:R-:W-:-:S07]  /*2470*/  ISETP.NE.AND P0, PT, R4, RZ, PT ;  /* 0x000000ff0400720c */ /* 0x000fce0003f05270 */
[----:B------:R-:W-:Y:S02]  /*2480*/  @!P2 IMAD.IADD R22, R22, 0x1, -R27 ;  /* 0x000000011616a824 */ /* 0x000fe400078e0a1b */
[----:B------:R-:W-:Y:S01]  /*2490*/  @!P2 VIADD R26, R26, 0x1 ;  /* 0x000000011a1aa836 */ /* 0x000fe20000000000 */
[----:B------:R-:W-:Y:S02]  /*24a0*/  ISETP.GE.AND P2, PT, R13, RZ, PT ;  /* 0x000000ff0d00720c */ /* 0x000fe40003f46270 */
[----:B------:R-:W-:Y:S02]  /*24b0*/  ISETP.GE.U32.AND P6, PT, R22, R27, PT ;  /* 0x0000001b1600720c */ /* 0x000fe40003fc6070 */
[----:B------:R-:W0:Y:S01]  /*24c0*/  LDC.64 R22, c[0x0][0x388] ;  /* 0x0000e200ff167b82 */ /* 0x000e220000000a00 */
[----:B------:R-:W-:Y:S02]  /*24d0*/  MOV R13, R24 ;  /* 0x00000018000d7202 */ /* 0x000fe40000000f00 */
[----:B------:R-:W-:-:S02]  /*24e0*/  @!P1 LOP3.LUT R19, RZ, R11, RZ, 0x33, !PT ;  /* 0x0000000bff139212 */ /* 0x000fc400078e33ff */
[----:B------:R-:W-:-:S04]  /*24f0*/  @!P0 LOP3.LUT R12, RZ, R4, RZ, 0x33, !PT ;  /* 0x00000004ff0c8212 */ /* 0x000fc800078e33ff */
[----:B------:R-:W-:Y:S02]  /*2500*/  @!P2 IADD3 R13, PT, PT, -R13, RZ, RZ ;  /* 0x000000ff0d0da210 */ /* 0x000fe40007ffe1ff */
[----:B------:R-:W-:Y:S02]  /*2510*/  @P6 IADD3 R26, PT, PT, R26, 0x1, RZ ;  /* 0x000000011a1a6810 */ /* 0x000fe40007ffe0ff */
[----:B------:R-:W-:Y:S02]  /*2520*/  ISETP.NE.AND P2, PT, R6, RZ, PT ;  /* 0x000000ff0600720c */ /* 0x000fe40003f45270 */
[----:B------:R-:W-:Y:S01]  /*2530*/  ISETP.NE.AND P6, PT, R7, RZ, PT ;  /* 0x000000ff0700720c */ /* 0x000fe20003fc5270 */
[----:B------:R-:W-:Y:S01]  /*2540*/  IMAD.MOV.U32 R15, RZ, RZ, R26 ;  /* 0x000000ffff0f7224 */ /* 0x000fe200078e001a */
[----:B------:R-:W-:-:S03]  /*2550*/  @!P3 LOP3.LUT R13, RZ, R5, RZ, 0x33, !PT ;  /* 0x00000005ff0db212 */ /* 0x000fc600078e33ff */
[----:B------:R-:W-:Y:S02]  /*2560*/  @!P4 IMAD.MOV R15, RZ, RZ, -R15 ;  /* 0x000000ffff0fc224 */ /* 0x000fe400078e0a0f */
[----:B0-----:R-:W-:-:S04]  /*2570*/  IMAD.WIDE.U32 R22, R0, 0x4, R22 ;  /* 0x0000000400167825 */ /* 0x001fc800078e0016 */
[----:B------:R-:W-:Y:S02]  /*2580*/  @!P2 LOP3.LUT R14, RZ, R6, RZ, 0x33, !PT ;  /* 0x00000006ff0ea212 */ /* 0x000fe400078e33ff */
[----:B------:R-:W-:Y:S01]  /*2590*/  @!P6 LOP3.LUT R15, RZ, R7, RZ, 0x33, !PT ;  /* 0x00000007ff0fe212 */ /* 0x000fe200078e33ff */
[----:B------:R-:W-:-:S05]  /*25a0*/  IMAD.WIDE.U32 R22, R2, 0x20, R22 ;  /* 0x0000002002167825 */ /* 0x000fca00078e0016 */
[----:B------:R-:W-:Y:S01]  /*25b0*/  STG.E.ENL2.256 desc[UR4][R22.64], R16, R12 ;  /* 0xf8000010160c797f */ /* 0x000fe2000f121804 */
[----:B------:R-:W-:Y:S05]  /*25c0*/  EXIT ;  /* 0x000000000000794d */ /* 0x000fea0003800000 */
.L_x_17114:
        /* <DEDUP_REMOVED lines=11> */
.L_x_23273:


//--------------------- .text._ZN2at6native18elementwise_kernelILi128ELi4EZNS0_15gpu_kernel_implINS0_13BUnaryFunctorIiiiZZZNS0_15binary_internal21div_trunc_kernel_cudaERNS_18TensorIteratorBaseEENKUlvE_clEvENKUlvE1_clEvEUliiE_EEEEvS6_RKT_EUliE_EEviT1_ --------------------------
	.section	.text._ZN2at6native18elementwise_kernelILi128ELi4EZNS0_15gpu_kernel_implINS0_13BUnaryFunctorIiiiZZZNS0_15binary_internal21div_trunc_kernel_cudaERNS_18TensorIteratorBaseEENKUlvE_clEvENKUlvE1_clEvEUliiE_EEEEvS6_RKT_EUliE_EEviT1_,"ax",@progbits
	.align	128
        .global         _ZN2at6native18elementwise_kernelILi128ELi4EZNS0_15gpu_kernel_implINS0_13BUnaryFunctorIiiiZZZNS0_15binary_internal21div_trunc_kernel_cudaERNS_18TensorIteratorBaseEENKUlvE_clEvENKUlvE1_clEvEUliiE_EEEEvS6_RKT_EUliE_EEviT1_
        .type           _ZN2at6native18elementwise_kernelILi128ELi4EZNS0_15gpu_kernel_implINS0_13BUnaryFunctorIiiiZZZNS0_15binary_internal21div_trunc_kernel_cudaERNS_18TensorIteratorBaseEENKUlvE_clEvENKUlvE1_clEvEUliiE_EEEEvS6_RKT_EUliE_EEviT1_,@function
        .size           _ZN2at6native18elementwise_kernelILi128ELi4EZNS0_15gpu_kernel_implINS0_13BUnaryFunctorIiiiZZZNS0_15binary_internal21div_trunc_kernel_cudaERNS_18TensorIteratorBaseEENKUlvE_clEvENKUlvE1_clEvEUliiE_EEEEvS6_RKT_EUliE_EEviT1_,(.L_x_23274 - _ZN2at6native18elementwise_kernelILi128ELi4EZNS0_15gpu_kernel_implINS0_13BUnaryFunctorIiiiZZZNS0_15binary_internal21div_trunc_kernel_cudaERNS_18TensorIteratorBaseEENKUlvE_clEvENKUlvE1_clEvEUliiE_EEEEvS6_RKT_EUliE_EEviT1_)
        .other          _ZN2at6native18elementwise_kernelILi128ELi4EZNS0_15gpu_kernel_implINS0_13BUnaryFunctorIiiiZZZNS0_15binary_internal21div_trunc_kernel_cudaERNS_18TensorIteratorBaseEENKUlvE_clEvENKUlvE1_clEvEUliiE_EEEEvS6_RKT_EUliE_EEviT1_,@"STO_CUDA_ENTRY STV_DEFAULT"
_ZN2at6native18elementwise_kernelILi128ELi4EZNS0_15gpu_kernel_implINS0_13BUnaryFunctorIiiiZZZNS0_15binary_internal21div_trunc_kernel_cudaERNS_18TensorIteratorBaseEENKUlvE_clEvENKUlvE1_clEvEUliiE_EEEEvS6_RKT_EUliE_EEviT1_:
.text._ZN2at6native18elementwise_kernelILi128ELi4EZNS0_15gpu_kernel_implINS0_13BUnaryFunctorIiiiZZZNS0_15binary_internal21div_trunc_kernel_cudaERNS_18TensorIteratorBaseEENKUlvE_clEvENKUlvE1_clEvEUliiE_EEEEvS6_RKT_EUliE_EEviT1_:
        /* <DEDUP_REMOVED lines=319> */
.L_x_17117:
        /* <DEDUP_REMOVED lines=16> */
.L_x_17121:
[----:B------:R0:W5:Y:S01]  /*14f0*/  LDG.E.U8 R0, desc[UR36][R2.64] ;  /* 0x0000002402007981 */ /* 0x000162000c1e1100 */
[----:B------:R-:W-:Y:S05]  /*1500*/  BRA `(.L_x_17123) ;  /* 0x0000000c002c7947 */ /* 0x000fea0003800000 */
.L_x_17120:
        /* <DEDUP_REMOVED lines=8> */
.L_x_17125:
[----:B------:R0:W5:Y:S01]  /*1590*/  LDG.E R0, desc[UR36][R2.64] ;  /* 0x0000002402007981 */ /* 0x000162000c1e1900 */
[----:B------:R-:W-:Y:S05]  /*15a0*/  BRA `(.L_x_17123) ;  /* 0x0000000c00047947 */ /* 0x000fea0003800000 */
.L_x_17124:
[----:B------:R0:W5:Y:S01]  /*15b0*/  LDG.E.S16 R0, desc[UR36][R2.64] ;  /* 0x0000002402007981 */ /* 0x000162000c1e1700 */
[----:B------:R-:W-:Y:S05]  /*15c0*/  BRA `(.L_x_17123) ;  /* 0x0000000800fc7947 */ /* 0x000fea0003800000 */
.L_x_17119:
        /* <DEDUP_REMOVED lines=9> */
.L_x_17127:
[----:B------:R-:W2:Y:S02]  /*1660*/  LDG.E.U16 R2, desc[UR36][R2.64] ;  /* 0x0000002402027981 */ /* 0x000ea4000c1e1500 */
[----:B--2---:R-:W-:-:S06]  /*1670*/  HADD2.F32 R0, -RZ, R2.H0_H0 ;  /* 0x20000002ff007230 */ /* 0x004fcc0000004100 */
[----:B------:R-:W0:Y:S01]  /*1680*/  F2I.FTZ.TRUNC.NTZ R0, R0 ;  /* 0x0000000000007305 */ /* 0x000e22000021f100 */
[----:B------:R-:W-:Y:S05]  /*1690*/  BRA `(.L_x_17123) ;  /* 0x0000000800c87947 */ /* 0x000fea0003800000 */
.L_x_17126:
        /* <DEDUP_REMOVED lines=9> */
.L_x_17129:
[----:B------:R-:W2:Y:S02]  /*1730*/  LDG.E.U16 R2, desc[UR36][R2.64] ;  /* 0x0000002402027981 */ /* 0x000ea4000c1e1500 */
[----:B--2---:R-:W-:-:S06]  /*1740*/  HADD2.F32 R0, -RZ, R2.H0_H0 ;  /* 0x20000002ff007230 */ /* 0x004fcc0000004100 */
[----:B------:R-:W0:Y:S01]  /*1750*/  F2I.FTZ.TRUNC.NTZ R0, R0 ;  /* 0x0000000000007305 */ /* 0x000e22000021f100 */
[----:B------:R-:W-:Y:S05]  /*1760*/  BRA `(.L_x_17123) ;  /* 0x0000000800947947 */ /* 0x000fea0003800000 */
.L_x_17128:
[----:B------:R-:W2:Y:S02]  /*1770*/  LDG.E.64 R2, desc[UR36][R2.64] ;  /* 0x0000002402027981 */ /* 0x000ea4000c1e1b00 */
[----:B--2---:R0:W1:Y:S01]  /*1780*/  F2I.F64.TRUNC R0, R2 ;  /* 0x0000000200007311 */ /* 0x004062000030d100 */
[----:B------:R-:W-:Y:S05]  /*1790*/  BRA `(.L_x_17123) ;  /* 0x0000000800887947 */ /* 0x000fea0003800000 */
.L_x_17118:
        /* <DEDUP_REMOVED lines=12> */
.L_x_17132:
[----:B------:R-:W2:Y:S02]  /*1860*/  LDG.E.64 R2, desc[UR36][R2.64] ;  /* 0x0000002402027981 */ /* 0x000ea4000c1e1b00 */
[----:B--2---:R0:W1:Y:S01]  /*1870*/  F2I.F64.TRUNC R0, R2 ;  /* 0x0000000200007311 */ /* 0x004062000030d100 */
[----:B------:R-:W-:Y:S05]  /*1880*/  BRA `(.L_x_17123) ;  /* 0x00000008004c7947 */ /* 0x000fea0003800000 */
.L_x_17131:
        /* <DEDUP_REMOVED lines=26> */
.L_x_17134:
        /* <DEDUP_REMOVED lines=11> */
[----:B------:R-:W0:Y:S01]  /*1ae0*/  F2I.FTZ.TRUNC.NTZ R0, R0 ;  /* 0x0000000000007305 */ /* 0x000e22000021f100 */
[----:B------:R-:W-:Y:S05]  /*1af0*/  BRA `(.L_x_17123) ;  /* 0x0000000400b07947 */ /* 0x000fea0003800000 */
.L_x_17133:
[----:B------:R-:W2:Y:S02]  /*1b00*/  LDG.E.U16 R0, desc[UR36][R2.64] ;  /* 0x0000002402007981 */ /* 0x000ea4000c1e1500 */
[----:B--2---:R-:W-:-:S06]  /*1b10*/  IMAD.U32 R0, R0, 0x10000, RZ ;  /* 0x0001000000007824 */ /* 0x004fcc00078e00ff */
[----:B------:R-:W0:Y:S01]  /*1b20*/  F2I.FTZ.TRUNC.NTZ R0, R0 ;  /* 0x0000000000007305 */ /* 0x000e22000021f100 */
[----:B------:R-:W-:Y:S05]  /*1b30*/  BRA `(.L_x_17123) ;  /* 0x0000000400a07947 */ /* 0x000fea0003800000 */
.L_x_17130:
        /* <DEDUP_REMOVED lines=10> */
.L_x_17137:
        /* <DEDUP_REMOVED lines=21> */
.L_x_17141:
[----:B------:R-:W-:Y:S05]  /*1d30*/  BSYNC.RECONVERGENT B1 ;  /* 0x0000000000017941 */ /* 0x000fea0003800200 */
.L_x_17140:
[----:B------:R-:W-:Y:S02]  /*1d40*/  SHF.L.U32 R0, R0, 0x14, RZ ;  /* 0x0000001400007819 */ /* 0x000fe400000006ff */
[----:B------:R-:W-:-:S04]  /*1d50*/  LEA R2, R2, 0x3b800000, 0x17 ;  /* 0x3b80000002027811 */ /* 0x000fc800078eb8ff */
[----:B------:R-:W-:-:S07]  /*1d60*/  LOP3.LUT R0, R2, R0, R7, 0xfe, !PT ;  /* 0x0000000002007212 */ /* 0x000fce00078efe07 */
.L_x_17139:
[----:B------:R-:W-:Y:S05]  /*1d70*/  BSYNC.RECONVERGENT B0 ;  /* 0x0000000000007941 */ /* 0x000fea0003800200 */
.L_x_17138:
[----:B------:R-:W1:Y:S01]  /*1d80*/  F2I.FTZ.TRUNC.NTZ R0, R0 ;  /* 0x0000000000007305 */ /* 0x000e62000021f100 */
[----:B------:R-:W-:Y:S05]  /*1d90*/  BRA `(.L_x_17123) ;  /* 0x0000000400087947 */ /* 0x000fea0003800000 */
.L_x_17136:
        /* <DEDUP_REMOVED lines=21> */
.L_x_17145:
[----:B------:R-:W-:Y:S05]  /*1ef0*/  BSYNC.RECONVERGENT B1 ;  /* 0x0000000000017941 */ /* 0x000fea0003800200 */
.L_x_17144:
[----:B------:R-:W-:Y:S01]  /*1f00*/  IMAD.SHL.U32 R0, R0, 0x200000, RZ ;  /* 0x0020000000007824 */ /* 0x000fe200078e00ff */
[----:B------:R-:W-:-:S04]  /*1f10*/  LEA R2, R2, 0x37800000, 0x17 ;  /* 0x3780000002027811 */ /* 0x000fc800078eb8ff */
[----:B------:R-:W-:-:S07]  /*1f20*/  LOP3.LUT R0, R2, R0, R7, 0xfe, !PT ;  /* 0x0000000002007212 */ /* 0x000fce00078efe07 */
.L_x_17143:
[----:B------:R-:W-:Y:S05]  /*1f30*/  BSYNC.RECONVERGENT B0 ;  /* 0x0000000000007941 */ /* 0x000fea0003800200 */
.L_x_17142:
[----:B------:R-:W2:Y:S01]  /*1f40*/  F2I.FTZ.TRUNC.NTZ R0, R0 ;  /* 0x0000000000007305 */ /* 0x000ea2000021f100 */
[----:B------:R-:W-:Y:S05]  /*1f50*/  BRA `(.L_x_17123) ;  /* 0x0000000000987947 */ /* 0x000fea0003800000 */
.L_x_17135:
[----:B------:R-:W-:-:S09]  /*1f60*/  UISETP.NE.AND UP0, UPT, UR4, 0x1c, UPT ;  /* 0x0000001c0400788c */ /* 0x000fd2000bf05270 */
[----:B------:R-:W-:Y:S05]  /*1f70*/  BRA.U !UP0, `(.L_x_17146) ;  /* 0x00000001088c7547 */ /* 0x000fea000b800000 */
[----:B------:R-:W-:-:S09]  /*1f80*/  UISETP.NE.AND UP0, UPT, UR4, 0x1d, UPT ;  /* 0x0000001d0400788c */ /* 0x000fd2000bf05270 */
[----:B------:R-:W-:Y:S05]  /*1f90*/  BRA.U !UP0, `(.L_x_17147) ;  /* 0x00000001087c7547 */ /* 0x000fea000b800000 */
[----:B------:R-:W-:-:S09]  /*1fa0*/  UISETP.NE.AND UP0, UPT, UR4, 0x2c, UPT ;  /* 0x0000002c0400788c */ /* 0x000fd2000bf05270 */
[----:B------:R-:W-:Y:S05]  /*1fb0*/  BRA.U !UP0, `(.L_x_17148) ;  /* 0x0000000108487547 */ /* 0x000fea000b800000 */
.L_x_17122:
        /* <DEDUP_REMOVED lines=16> */
.L_x_17149:
[----:B------:R-:W-:Y:S01]  /*20c0*/  IMAD.MOV.U32 R0, RZ, RZ, RZ ;  /* 0x000000ffff007224 */ /* 0x000fe200078e00ff */
[----:B------:R-:W-:Y:S06]  /*20d0*/  BRA `(.L_x_17123) ;  /* 0x0000000000387947 */ /* 0x000fec0003800000 */
.L_x_17148:
[----:B------:R-:W2:Y:S01]  /*20e0*/  LDG.E.U8 R2, desc[UR36][R2.64] ;  /* 0x0000002402027981 */ /* 0x000ea2000c1e1100 */
[----:B------:R-:W-:Y:S01]  /*20f0*/  BSSY.RECONVERGENT B0, `(.L_x_17150) ;  /* 0x0000007000007945 */ /* 0x000fe20003800200 */
[----:B------:R-:W-:Y:S02]  /*2100*/  MOV R0, 0x400000 ;  /* 0x0040000000007802 */ /* 0x000fe40000000f00 */
[----:B--2---:R-:W-:-:S13]  /*2110*/  ISETP.NE.AND P0, PT, R2, RZ, PT ;  /* 0x000000ff0200720c */ /* 0x004fda0003f05270 */
[----:B------:R-:W-:Y:S05]  /*2120*/  @!P0 BRA `(.L_x_17151) ;  /* 0x00000000000c8947 */ /* 0x000fea0003800000 */
[----:B------:R-:W-:-:S13]  /*2130*/  ISETP.NE.AND P0, PT, R2, 0xff, PT ;  /* 0x000000ff0200780c */ /* 0x000fda0003f05270 */
[----:B------:R-:W-:Y:S02]  /*2140*/  @!P0 IMAD.MOV.U32 R0, RZ, RZ, 0x7f800001 ;  /* 0x7f800001ff008424 */ /* 0x000fe400078e00ff */
[----:B------:R-:W-:-:S07]  /*2150*/  @P0 IMAD.SHL.U32 R0, R2, 0x800000, RZ ;  /* 0x0080000002000824 */ /* 0x000fce00078e00ff */
.L_x_17151:
[----:B------:R-:W-:Y:S05]  /*2160*/  BSYNC.RECONVERGENT B0 ;  /* 0x0000000000007941 */ /* 0x000fea0003800200 */
.L_x_17150:
[----:B------:R-:W4:Y:S01]  /*2170*/  F2I.FTZ.TRUNC.NTZ R0, R0 ;  /* 0x0000000000007305 */ /* 0x000f22000021f100 */
[----:B------:R-:W-:Y:S05]  /*2180*/  BRA `(.L_x_17123) ;  /* 0x00000000000c7947 */ /* 0x000fea0003800000 */
.L_x_17147:
[----:B------:R0:W5:Y:S01]  /*2190*/  LDG.E R0, desc[UR36][R2.64] ;  /* 0x0000002402007981 */ /* 0x000162000c1e1900 */
[----:B------:R-:W-:Y:S05]  /*21a0*/  BRA `(.L_x_17123) ;  /* 0x0000000000047947 */ /* 0x000fea0003800000 */
.L_x_17146:
[----:B------:R3:W5:Y:S02]  /*21b0*/  LDG.E R0, desc[UR36][R2.64] ;  /* 0x0000002402007981 */ /* 0x000764000c1e1900 */
.L_x_17123:
[----:B------:R-:W0:Y:S01]  /*21c0*/  LDC R7, c[0x0][0x594] ;  /* 0x00016500ff077b82 */ /* 0x000e220000000800 */
[----:B------:R-:W1:Y:S01]  /*21d0*/  LDCU.64 UR6, c[0x0][0x580] ;  /* 0x0000b000ff0677ac */ /* 0x000e620008000a00 */
[----:B------:R-:W-:-:S04]  /*21e0*/  UPRMT UR4, UR41, 0x9910, URZ ;  /* 0x0000991029047896 */ /* 0x000fc800080000ff */
[----:B------:R-:W-:Y:S01]  /*21f0*/  UISETP.GT.AND UP0, UPT, UR4, 0x9, UPT ;  /* 0x000000090400788c */ /* 0x000fe2000bf04270 */
[----:B0-----:R-:W-:-:S04]  /*2200*/  IABS R5, R7 ;  /* 0x0000000700057213 */ /* 0x001fc80000000000 */
[----:B------:R-:W0:Y:S08]  /*2210*/  I2F.RP R4, R5 ;  /* 0x0000000500047306 */ /* 0x000e300000209400 */
[----:B0-----:R-:W3:Y:S02]  /*2220*/  MUFU.RCP R4, R4 ;  /* 0x0000000400047308 */ /* 0x001ee40000001000 */
[----:B---3--:R-:W-:-:S06]  /*2230*/  VIADD R2, R4, 0xffffffe ;  /* 0x0ffffffe04027836 */ /* 0x008fcc0000000000 */
[----:B------:R0:W3:Y:S02]  /*2240*/  F2I.FTZ.U32.TRUNC.NTZ R3, R2 ;  /* 0x0000000200037305 */ /* 0x0000e4000021f000 */
[----:B0-----:R-:W-:Y:S01]  /*2250*/  IMAD.MOV.U32 R2, RZ, RZ, RZ ;  /* 0x000000ffff027224 */ /* 0x001fe200078e00ff */
[----:B---3--:R-:W-:-:S05]  /*2260*/  IADD3 R6, PT, PT, RZ, -R3, RZ ;  /* 0x80000003ff067210 */ /* 0x008fca0007ffe0ff */
[----:B------:R-:W-:Y:S01]  /*2270*/  IMAD R9, R6, R5, RZ ;  /* 0x0000000506097224 */ /* 0x000fe200078e02ff */
[----:B-12-45:R-:W-:Y:S02]  /*2280*/  IABS R6, R0 ;  /* 0x0000000000067213 */ /* 0x036fe40000000000 */
[----:B------:R-:W-:Y:S01]  /*2290*/  LOP3.LUT R0, R0, R7, RZ, 0x3c, !PT ;  /* 0x0000000700007212 */ /* 0x000fe200078e3cff */
[----:B------:R-:W-:-:S03]  /*22a0*/  IMAD.HI.U32 R3, R3, R9, R2 ;  /* 0x0000000903037227 */ /* 0x000fc600078e0002 */
[----:B------:R-:W-:-:S03]  /*22b0*/  ISETP.GE.AND P1, PT, R0, RZ, PT ;  /* 0x000000ff0000720c */ /* 0x000fc60003f26270 */
[----:B------:R-:W-:-:S04]  /*22c0*/  IMAD.HI.U32 R3, R3, R6, RZ ;  /* 0x0000000603037227 */ /* 0x000fc800078e00ff */
[----:B------:R-:W-:-:S04]  /*22d0*/  IMAD.MOV R4, RZ, RZ, -R3 ;  /* 0x000000ffff047224 */ /* 0x000fc800078e0a03 */
[----:B------:R-:W-:-:S05]  /*22e0*/  IMAD R4, R5, R4, R6 ;  /* 0x0000000405047224 */ /* 0x000fca00078e0206 */
[----:B------:R-:W-:-:S13]  /*22f0*/  ISETP.GT.U32.AND P2, PT, R5, R4, PT ;  /* 0x000000040500720c */ /* 0x000fda0003f44070 */
[----:B------:R-:W-:Y:S01]  /*2300*/  @!P2 IMAD.IADD R4, R4, 0x1, -R5 ;  /* 0x000000010404a824 */ /* 0x000fe200078e0a05 */
[----:B------:R-:W-:Y:S02]  /*2310*/  @!P2 IADD3 R3, PT, PT, R3, 0x1, RZ ;  /* 0x000000010303a810 */ /* 0x000fe40007ffe0ff */
[----:B------:R-:W-:Y:S02]  /*2320*/  ISETP.NE.AND P2, PT, R7, RZ, PT ;  /* 0x000000ff0700720c */ /* 0x000fe40003f45270 */
[----:B------:R-:W-:-:S13]  /*2330*/  ISETP.GE.U32.AND P0, PT, R4, R5, PT ;  /* 0x000000050400720c */ /* 0x000fda0003f06070 */
[----:B------:R-:W-:Y:S01]  /*2340*/  @P0 VIADD R3, R3, 0x1 ;  /* 0x0000000103030836 */ /* 0x000fe20000000000 */
[----:B------:R-:W-:-:S03]  /*2350*/  IADD3 R2, P0, PT, R16, UR6, RZ ;  /* 0x0000000610027c10 */ /* 0x000fc6000ff1e0ff */
        /* <DEDUP_REMOVED lines=15> */
.L_x_17155:
[----:B------:R3:W-:Y:S01]  /*2450*/  STG.E.U8 desc[UR36][R2.64], R4 ;  /* 0x0000000402007986 */ /* 0x0007e2000c101124 */
[----:B------:R-:W-:Y:S05]  /*2460*/  BRA `(.L_x_17157) ;  /* 0x0000000c003c7947 */ /* 0x000fea0003800000 */
.L_x_17154:
        /* <DEDUP_REMOVED lines=9> */
.L_x_17159:
[----:B------:R1:W-:Y:S01]  /*2500*/  STG.E desc[UR36][R2.64], R4 ;  /* 0x0000000402007986 */ /* 0x0003e2000c101924 */
[----:B------:R-:W-:Y:S05]  /*2510*/  BRA `(.L_x_17157) ;  /* 0x0000000c00107947 */ /* 0x000fea0003800000 */
.L_x_17158:
[----:B------:R2:W-:Y:S01]  /*2520*/  STG.E.U16 desc[UR36][R2.64], R4 ;  /* 0x0000000402007986 */ /* 0x0005e2000c101524 */
[----:B------:R-:W-:Y:S05]  /*2530*/  BRA `(.L_x_17157) ;  /* 0x0000000c00087947 */ /* 0x000fea0003800000 */
.L_x_17153:
        /* <DEDUP_REMOVED lines=9> */
.L_x_17161:
[----:B------:R-:W-:-:S04]  /*25d0*/  I2FP.F32.S32 R0, R4 ;  /* 0x0000000400007245 */ /* 0x000fc80000201400 */
[----:B------:R-:W-:-:S05]  /*25e0*/  F2FP.F16.F32.PACK_AB R0, RZ, R0 ;  /* 0x00000000ff00723e */ /* 0x000fca00000000ff */
[----:B------:R0:W-:Y:S01]  /*25f0*/  STG.E.U16 desc[UR36][R2.64], R0 ;  /* 0x0000000002007986 */ /* 0x0001e2000c101524 */
[----:B------:R-:W-:Y:S05]  /*2600*/  BRA `(.L_x_17157) ;  /* 0x0000000800d47947 */ /* 0x000fea0003800000 */
.L_x_17160:
        /* <DEDUP_REMOVED lines=10> */
.L_x_17163:
[----:B------:R-:W-:-:S04]  /*26b0*/  I2FP.F32.S32 R4, R4 ;  /* 0x0000000400047245 */ /* 0x000fc80000201400 */
[----:B------:R-:W-:-:S04]  /*26c0*/  F2FP.F16.F32.PACK_AB R5, RZ, R4 ;  /* 0x00000004ff05723e */ /* 0x000fc800000000ff */
[----:B------:R-:W-:-:S05]  /*26d0*/  PRMT R5, R5, 0x5410, RZ ;  /* 0x0000541005057816 */ /* 0x000fca00000000ff */
[----:B------:R0:W-:Y:S01]  /*26e0*/  STG.E desc[UR36][R2.64], R5 ;  /* 0x0000000502007986 */ /* 0x0001e2000c101924 */
[----:B------:R-:W-:Y:S05]  /*26f0*/  BRA `(.L_x_17157) ;  /* 0x0000000800987947 */ /* 0x000fea0003800000 */
.L_x_17162:
[----:B------:R-:W0:Y:S02]  /*2700*/  I2F.F64 R4, R4 ;  /* 0x0000000400047312 */ /* 0x000e240000201c00 */
[----:B0-----:R0:W-:Y:S01]  /*2710*/  STG.E.64 desc[UR36][R2.64], R4 ;  /* 0x0000000402007986 */ /* 0x0011e2000c101b24 */
[----:B------:R-:W-:Y:S05]  /*2720*/  BRA `(.L_x_17157) ;  /* 0x00000008008c7947 */ /* 0x000fea0003800000 */
.L_x_17152:
        /* <DEDUP_REMOVED lines=12> */
.L_x_17166:
[----:B------:R-:W0:Y:S01]  /*27f0*/  I2F.F64 R4, R4 ;  /* 0x0000000400047312 */ /* 0x000e220000201c00 */
[----:B------:R-:W-:-:S05]  /*2800*/  CS2R R6, SRZ ;  /* 0x0000000000067805 */ /* 0x000fca000001ff00 */
[----:B0-----:R0:W-:Y:S01]  /*2810*/  STG.E.128 desc[UR36][R2.64], R4 ;  /* 0x0000000402007986 */ /* 0x0011e2000c101d24 */
[----:B------:R-:W-:Y:S05]  /*2820*/  BRA `(.L_x_17157) ;  /* 0x00000008004c7947 */ /* 0x000fea0003800000 */
.L_x_17165:
        /* <DEDUP_REMOVED lines=19> */
.L_x_17170:
[----:B------:R-:W-:Y:S05]  /*2960*/  BSYNC.RECONVERGENT B0 ;  /* 0x0000000000007941 */ /* 0x000fea0003800200 */
.L_x_17169:
[----:B------:R-:W-:-:S05]  /*2970*/  LOP3.LUT R5, R0, 0x80, R5, 0xf8, !PT ;  /* 0x0000008000057812 */ /* 0x000fca00078ef805 */
[----:B------:R0:W-:Y:S01]  /*2980*/  STG.E.U8 desc[UR36][R2.64], R5 ;  /* 0x0000000502007986 */ /* 0x0001e2000c101124 */
[----:B------:R-:W-:Y:S05]  /*2990*/  BRA `(.L_x_17157) ;  /* 0x0000000400f07947 */ /* 0x000fea0003800000 */
.L_x_17168:
        /* <DEDUP_REMOVED lines=15> */
.L_x_17172:
[----:B------:R-:W-:Y:S05]  /*2a90*/  BSYNC.RECONVERGENT B0 ;  /* 0x0000000000007941 */ /* 0x000fea0003800200 */
.L_x_17171:
[----:B------:R-:W-:-:S05]  /*2aa0*/  LOP3.LUT R5, R0, 0x80, R5, 0xf8, !PT ;  /* 0x0000008000057812 */ /* 0x000fca00078ef805 */
[----:B------:R0:W-:Y:S01]  /*2ab0*/  STG.E.U8 desc[UR36][R2.64], R5 ;  /* 0x0000000502007986 */ /* 0x0001e2000c101124 */
[----:B------:R-:W-:Y:S05]  /*2ac0*/  BRA `(.L_x_17157) ;  /* 0x0000000400a47947 */ /* 0x000fea0003800000 */
.L_x_17167:
[----:B------:R-:W-:-:S04]  /*2ad0*/  I2FP.F32.S32 R0, R4 ;  /* 0x0000000400007245 */ /* 0x000fc80000201400 */
[----:B------:R-:W-:-:S05]  /*2ae0*/  F2FP.BF16.F32.PACK_AB R0, RZ, R0 ;  /* 0x00000000ff00723e */ /* 0x000fca00000010ff */
[----:B------:R0:W-:Y:S01]  /*2af0*/  STG.E.U16 desc[UR36][R2.64], R0 ;  /* 0x0000000002007986 */ /* 0x0001e2000c101524 */
[----:B------:R-:W-:Y:S05]  /*2b00*/  BRA `(.L_x_17157) ;  /* 0x0000000400947947 */ /* 0x000fea0003800000 */
.L_x_17164:
        /* <DEDUP_REMOVED lines=10> */
.L_x_17175:
[----:B------:R-:W-:Y:S01]  /*2bb0*/  I2FP.F32.S32 R5, R4 ;  /* 0x0000000400057245 */ /* 0x000fe20000201400 */
[----:B------:R-:W-:Y:S01]  /*2bc0*/  BSSY.RECONVERGENT B0, `(.L_x_17176) ;  /* 0x0000014000007945 */ /* 0x000fe20003800200 */
[----:B------:R-:W-:Y:S02]  /*2bd0*/  HFMA2 R0, -RZ, RZ, 0, 7.62939453125e-06 ;  /* 0x00000080ff007431 */ /* 0x000fe400000001ff */
        /* <DEDUP_REMOVED lines=10> */
.L_x_17178:
[----:B------:R-:W-:-:S04]  /*2c80*/  SHF.R.U32.HI R0, RZ, 0x14, R5 ;  /* 0x00000014ff007819 */ /* 0x000fc80000011605 */
[----:B------:R-:W-:-:S04]  /*2c90*/  LOP3.LUT R0, R0, 0x1, RZ, 0xc0, !PT ;  /* 0x0000000100007812 */ /* 0x000fc800078ec0ff */
[----:B------:R-:W-:-:S04]  /*2ca0*/  IADD3 R0, PT, PT, R5, 0x487ffff, R0 ;  /* 0x0487ffff05007810 */ /* 0x000fc80007ffe000 */
[----:B------:R-:W-:-:S04]  /*2cb0*/  SHF.R.U32.HI R0, RZ, 0x14, R0 ;  /* 0x00000014ff007819 */ /* 0x000fc80000011600 */
[----:B------:R-:W-:-:S07]  /*2cc0*/  LOP3.LUT R4, R0, 0xff, RZ, 0xc0, !PT ;  /* 0x000000ff00047812 */ /* 0x000fce00078ec0ff */
.L_x_17179:
[----:B------:R-:W-:-:S04]  /*2cd0*/  SHF.R.U32.HI R5, RZ, 0x18, R5 ;  /* 0x00000018ff057819 */ /* 0x000fc80000011605 */
[----:B------:R-:W-:-:S04]  /*2ce0*/  LOP3.LUT R4, R4, 0x80, R5, 0xf8, !PT ;  /* 0x0000008004047812 */ /* 0x000fc800078ef805 */
[----:B------:R-:W-:-:S07]  /*2cf0*/  PRMT R0, R4, 0x7610, R0 ;  /* 0x0000761004007816 */ /* 0x000fce0000000000 */
.L_x_17177:
[----:B------:R-:W-:Y:S05]  /*2d00*/  BSYNC.RECONVERGENT B0 ;  /* 0x0000000000007941 */ /* 0x000fea0003800200 */
.L_x_17176:
[----:B------:R0:W-:Y:S01]  /*2d10*/  STG.E.U8 desc[UR36][R2.64], R0 ;  /* 0x0000000002007986 */ /* 0x0001e2000c101124 */
[----:B------:R-:W-:Y:S05]  /*2d20*/  BRA `(.L_x_17157) ;  /* 0x00000004000c7947 */ /* 0x000fea0003800000 */
.L_x_17174:
        /* <DEDUP_REMOVED lines=13> */
.L_x_17182:
[----:B------:R-:W-:-:S04]  /*2e00*/  SHF.R.U32.HI R0, RZ, 0x15, R5 ;  /* 0x00000015ff007819 */ /* 0x000fc80000011605 */
[----:B------:R-:W-:-:S04]  /*2e10*/  LOP3.LUT R0, R0, 0x1, RZ, 0xc0, !PT ;  /* 0x0000000100007812 */ /* 0x000fc800078ec0ff */
[----:B------:R-:W-:-:S04]  /*2e20*/  IADD3 R0, PT, PT, R5, 0x88fffff, R0 ;  /* 0x088fffff05007810 */ /* 0x000fc80007ffe000 */
[----:B------:R-:W-:-:S04]  /*2e30*/  SHF.R.U32.HI R0, RZ, 0x15, R0 ;  /* 0x00000015ff007819 */ /* 0x000fc80000011600 */
[----:B------:R-:W-:-:S07]  /*2e40*/  LOP3.LUT R4, R0, 0xff, RZ, 0xc0, !PT ;  /* 0x000000ff00047812 */ /* 0x000fce00078ec0ff */
.L_x_17183:
[----:B------:R-:W-:-:S04]  /*2e50*/  SHF.R.U32.HI R5, RZ, 0x18, R5 ;  /* 0x00000018ff057819 */ /* 0x000fc80000011605 */
[----:B------:R-:W-:-:S04]  /*2e60*/  LOP3.LUT R4, R4, 0x80, R5, 0xf8, !PT ;  /* 0x0000008004047812 */ /* 0x000fc800078ef805 */
[----:B------:R-:W-:-:S07]  /*2e70*/  PRMT R0, R4, 0x7610, R0 ;  /* 0x0000761004007816 */ /* 0x000fce0000000000 */
.L_x_17181:
[----:B------:R-:W-:Y:S05]  /*2e80*/  BSYNC.RECONVERGENT B0 ;  /* 0x0000000000007941 */ /* 0x000fea0003800200 */
.L_x_17180:
[----:B------:R0:W-:Y:S01]  /*2e90*/  STG.E.U8 desc[UR36][R2.64], R0 ;  /* 0x0000000002007986 */ /* 0x0001e2000c101124 */
[----:B------:R-:W-:Y:S05]  /*2ea0*/  BRA `(.L_x_17157) ;  /* 0x0000000000ac7947 */ /* 0x000fea0003800000 */
.L_x_17173:
[----:B------:R-:W-:-:S09]  /*2eb0*/  UISETP.NE.AND UP0, UPT, UR4, 0x1c, UPT ;  /* 0x0000001c0400788c */ /* 0x000fd2000bf05270 */
[----:B------:R-:W-:Y:S05]  /*2ec0*/  BRA.U !UP0, `(.L_x_17184) ;  /* 0x0000000108a07547 */ /* 0x000fea000b800000 */
[----:B------:R-:W-:-:S09]  /*2ed0*/  UISETP.NE.AND UP0, UPT, UR4, 0x1d, UPT ;  /* 0x0000001d0400788c */ /* 0x000fd2000bf05270 */
[----:B------:R-:W-:Y:S05]  /*2ee0*/  BRA.U !UP0, `(.L_x_17185) ;  /* 0x00000001088c7547 */ /* 0x000fea000b800000 */
[----:B------:R-:W-:-:S09]  /*2ef0*/  UISETP.NE.AND UP0, UPT, UR4, 0x2c, UPT ;  /* 0x0000002c0400788c */ /* 0x000fd2000bf05270 */
[----:B------:R-:W-:Y:S05]  /*2f00*/  BRA.U !UP0, `(.L_x_17186) ;  /* 0x0000000108447547 */ /* 0x000fea000b800000 */
.L_x_17156:
        /* <DEDUP_REMOVED lines=16> */
.L_x_17187:
[----:B------:R-:W-:Y:S05]  /*3010*/  BRA `(.L_x_17157) ;  /* 0x0000000000507947 */ /* 0x000fea0003800000 */
.L_x_17186:
        /* <DEDUP_REMOVED lines=16> */
.L_x_17185:
[----:B------:R-:W-:-:S05]  /*3120*/  SHF.R.S32.HI R5, RZ, 0x1f, R4 ;  /* 0x0000001fff057819 */ /* 0x000fca0000011404 */
[----:B------:R0:W-:Y:S01]  /*3130*/  STG.E.64 desc[UR36][R2.64], R4 ;  /* 0x0000000402007986 */ /* 0x0001e2000c101b24 */
[----:B------:R-:W-:Y:S05]  /*3140*/  BRA `(.L_x_17157) ;  /* 0x0000000000047947 */ /* 0x000fea0003800000 */
.L_x_17184:
[----:B------:R0:W-:Y:S02]  /*3150*/  STG.E desc[UR36][R2.64], R4 ;  /* 0x0000000402007986 */ /* 0x0001e4000c101924 */
.L_x_17157:
[----:B------:R-:W-:-:S07]  /*3160*/  VIADD R17, R17, 0x80 ;  /* 0x0000008011117836 */ /* 0x000fce0000000000 */
.L_x_17116:
[----:B------:R-:W-:Y:S05]  /*3170*/  BSYNC.RECONVERGENT B6 ;  /* 0x0000000000067941 */ /* 0x000fea0003800200 */
.L_x_17115:
        /* <DEDUP_REMOVED lines=307> */
.L_x_17190:
        /* <DEDUP_REMOVED lines=16> */
.L_x_17194:
[----:B------:R1:W5:Y:S01]  /*45b0*/  LDG.E.U8 R0, desc[UR36][R2.64] ;  /* 0x0000002402007981 */ /* 0x000362000c1e1100 */
[----:B------:R-:W-:Y:S05]  /*45c0*/  BRA `(.L_x_17196) ;  /* 0x0000000c002c7947 */ /* 0x000fea0003800000 */
.L_x_17193:
        /* <DEDUP_REMOVED lines=8> */
.L_x_17198:
[----:B------:R3:W5:Y:S01]  /*4650*/  LDG.E R0, desc[UR36][R2.64] ;  /* 0x0000002402007981 */ /* 0x000762000c1e1900 */
[----:B------:R-:W-:Y:S05]  /*4660*/  BRA `(.L_x_17196) ;  /* 0x0000000c00047947 */ /* 0x000fea0003800000 */
.L_x_17197:
[----:B------:R2:W5:Y:S01]  /*4670*/  LDG.E.S16 R0, desc[UR36][R2.64] ;  /* 0x0000002402007981 */ /* 0x000562000c1e1700 */
[----:B------:R-:W-:Y:S05]  /*4680*/  BRA `(.L_x_17196) ;  /* 0x0000000800fc7947 */ /* 0x000fea0003800000 */
.L_x_17192:
        /* <DEDUP_REMOVED lines=9> */
.L_x_17200:
[----:B------:R-:W2:Y:S02]  /*4720*/  LDG.E.U16 R2, desc[UR36][R2.64] ;  /* 0x0000002402027981 */ /* 0x000ea4000c1e1500 */
[----:B--2---:R-:W-:-:S06]  /*4730*/  HADD2.F32 R0, -RZ, R2.H0_H0 ;  /* 0x20000002ff007230 */ /* 0x004fcc0000004100 */
[----:B------:R-:W0:Y:S01]  /*4740*/  F2I.FTZ.TRUNC.NTZ R0, R0 ;  /* 0x0000000000007305 */ /* 0x000e22000021f100 */
[----:B------:R-:W-:Y:S05]  /*4750*/  BRA `(.L_x_17196) ;  /* 0x0000000800c87947 */ /* 0x000fea0003800000 */
.L_x_17199:
        /* <DEDUP_REMOVED lines=9> */
.L_x_17202:
[----:B------:R-:W2:Y:S02]  /*47f0*/  LDG.E.U16 R2, desc[UR36][R2.64] ;  /* 0x0000002402027981 */ /* 0x000ea4000c1e1500 */
[----:B--2---:R-:W-:-:S06]  /*4800*/  HADD2.F32 R0, -RZ, R2.H0_H0 ;  /* 0x20000002ff007230 */ /* 0x004fcc0000004100 */
[----:B------:R-:W0:Y:S01]  /*4810*/  F2I.FTZ.TRUNC.NTZ R0, R0 ;  /* 0x0000000000007305 */ /* 0x000e22000021f100 */
[----:B------:R-:W-:Y:S05]  /*4820*/  BRA `(.L_x_17196) ;  /* 0x0000000800947947 */ /* 0x000fea0003800000 */
.L_x_17201:
[----:B------:R-:W2:Y:S02]  /*4830*/  LDG.E.64 R2, desc[UR36][R2.64] ;  /* 0x0000002402027981 */ /* 0x000ea4000c1e1b00 */
[----:B--2---:R0:W1:Y:S01]  /*4840*/  F2I.F64.TRUNC R0, R2 ;  /* 0x0000000200007311 */ /* 0x004062000030d100 */
[----:B------:R-:W-:Y:S05]  /*4850*/  BRA `(.L_x_17196) ;  /* 0x0000000800887947 */ /* 0x000fea0003800000 */
.L_x_17191:
        /* <DEDUP_REMOVED lines=12> */
.L_x_17205:
[----:B------:R-:W2:Y:S02]  /*4920*/  LDG.E.64 R2, desc[UR36][R2.64] ;  /* 0x0000002402027981 */ /* 0x000ea4000c1e1b00 */
[----:B--2---:R0:W1:Y:S01]  /*4930*/  F2I.F64.TRUNC R0, R2 ;  /* 0x0000000200007311 */ /* 0x004062000030d100 */
[----:B------:R-:W-:Y:S05]  /*4940*/  BRA `(.L_x_17196) ;  /* 0x00000008004c7947 */ /* 0x000fea0003800000 */
.L_x_17204:
        /* <DEDUP_REMOVED lines=26> */
.L_x_17207:
        /* <DEDUP_REMOVED lines=13> */
.L_x_17206:
[----:B------:R-:W2:Y:S02]  /*4bc0*/  LDG.E.U16 R0, desc[UR36][R2.64] ;  /* 0x0000002402007981 */ /* 0x000ea4000c1e1500 */
[----:B--2---:R-:W-:-:S06]  /*4bd0*/  IMAD.U32 R0, R0, 0x10000, RZ ;  /* 0x0001000000007824 */ /* 0x004fcc00078e00ff */
[----:B------:R-:W0:Y:S01]  /*4be0*/  F2I.FTZ.TRUNC.NTZ R0, R0 ;  /* 0x0000000000007305 */ /* 0x000e22000021f100 */
[----:B------:R-:W-:Y:S05]  /*4bf0*/  BRA `(.L_x_17196) ;  /* 0x0000000400a07947 */ /* 0x000fea0003800000 */
.L_x_17203:
        /* <DEDUP_REMOVED lines=10> */
.L_x_17210:
        /* <DEDUP_REMOVED lines=21> */
.L_x_17214:
[----:B------:R-:W-:Y:S05]  /*4df0*/  BSYNC.RECONVERGENT B1 ;  /* 0x0000000000017941 */ /* 0x000fea0003800200 */
.L_x_17213:
[----:B------:R-:W-:Y:S01]  /*4e00*/  IMAD.SHL.U32 R0, R0, 0x100000, RZ ;  /* 0x0010000000007824 */ /* 0x000fe200078e00ff */
[----:B------:R-:W-:-:S04]  /*4e10*/  LEA R2, R2, 0x3b800000, 0x17 ;  /* 0x3b80000002027811 */ /* 0x000fc800078eb8ff */
[----:B------:R-:W-:-:S07]  /*4e20*/  LOP3.LUT R0, R2, R0, R7, 0xfe, !PT ;  /* 0x0000000002007212 */ /* 0x000fce00078efe07 */
.L_x_17212:
[----:B------:R-:W-:Y:S05]  /*4e30*/  BSYNC.RECONVERGENT B0 ;  /* 0x0000000000007941 */ /* 0x000fea0003800200 */
.L_x_17211:
[----:B------:R-:W0:Y:S01]  /*4e40*/  F2I.FTZ.TRUNC.NTZ R0, R0 ;  /* 0x0000000000007305 */ /* 0x000e22000021f100 */
[----:B------:R-:W-:Y:S05]  /*4e50*/  BRA `(.L_x_17196) ;  /* 0x0000000400087947 */ /* 0x000fea0003800000 */
.L_x_17209:
        /* <DEDUP_REMOVED lines=21> */
.L_x_17218:
[----:B------:R-:W-:Y:S05]  /*4fb0*/  BSYNC.RECONVERGENT B1 ;  /* 0x0000000000017941 */ /* 0x000fea0003800200 */
.L_x_17217:
[----:B------:R-:W-:Y:S02]  /*4fc0*/  SHF.L.U32 R0, R0, 0x15, RZ ;  /* 0x0000001500007819 */ /* 0x000fe400000006ff */
[----:B------:R-:W-:-:S04]  /*4fd0*/  LEA R2, R2, 0x37800000, 0x17 ;  /* 0x3780000002027811 */ /* 0x000fc800078eb8ff */
[----:B------:R-:W-:-:S07]  /*4fe0*/  LOP3.LUT R0, R2, R0, R7, 0xfe, !PT ;  /* 0x0000000002007212 */ /* 0x000fce00078efe07 */
.L_x_17216:
[----:B------:R-:W-:Y:S05]  /*4ff0*/  BSYNC.RECONVERGENT B0 ;  /* 0x0000000000007941 */ /* 0x000fea0003800200 */
.L_x_17215:
[----:B------:R-:W0:Y:S01]  /*5000*/  F2I.FTZ.TRUNC.NTZ R0, R0 ;  /* 0x0000000000007305 */ /* 0x000e22000021f100 */
[----:B------:R-:W-:Y:S05]  /*5010*/  BRA `(.L_x_17196) ;  /* 0x0000000000987947 */ /* 0x000fea0003800000 */
.L_x_17208:
        /* <DEDUP_REMOVED lines=14> */
.L_x_17222:
[----:B------:R-:W-:Y:S05]  /*5100*/  BSYNC.RECONVERGENT B0 ;  /* 0x0000000000007941 */ /* 0x000fea0003800200 */
.L_x_17221:
[----:B------:R-:W0:Y:S01]  /*5110*/  F2I.FTZ.TRUNC.NTZ R0, R0 ;  /* 0x0000000000007305 */ /* 0x000e22000021f100 */
[----:B------:R-:W-:Y:S05]  /*5120*/  BRA `(.L_x_17196) ;  /* 0x0000000000547947 */ /* 0x000fea0003800000 */
.L_x_17195:
        /* <DEDUP_REMOVED lines=16> */
.L_x_17223:
[----:B------:R-:W-:Y:S01]  /*5230*/  IMAD.MOV.U32 R0, RZ, RZ, RZ ;  /* 0x000000ffff007224 */ /* 0x000fe200078e00ff */
[----:B------:R-:W-:Y:S06]  /*5240*/  BRA `(.L_x_17196) ;  /* 0x00000000000c7947 */ /* 0x000fec0003800000 */
.L_x_17220:
[----:B------:R0:W5:Y:S01]  /*5250*/  LDG.E R0, desc[UR36][R2.64] ;  /* 0x0000002402007981 */ /* 0x000162000c1e1900 */
[----:B------:R-:W-:Y:S05]  /*5260*/  BRA `(.L_x_17196) ;  /* 0x0000000000047947 */ /* 0x000fea0003800000 */
.L_x_17219:
[----:B------:R0:W5:Y:S02]  /*5270*/  LDG.E R0, desc[UR36][R2.64] ;  /* 0x0000002402007981 */ /* 0x000164000c1e1900 */
.L_x_17196:
[----:B------:R-:W2:Y:S01]  /*5280*/  LDC R7, c[0x0][0x594] ;  /* 0x00016500ff077b82 */ /* 0x000ea20000000800 */
[----:B01---5:R-:W-:Y:S01]  /*5290*/  IABS R8, R0 ;  /* 0x0000000000087213 */ /* 0x023fe20000000000 */
[----:B------:R-:W0:Y:S01]  /*52a0*/  LDCU.64 UR6, c[0x0][0x580] ;  /* 0x0000b000ff0677ac */ /* 0x000e220008000a00 */
[----:B------:R-:W-:-:S04]  /*52b0*/  UPRMT UR4, UR41, 0x9910, URZ ;  /* 0x0000991029047896 */ /* 0x000fc800080000ff */
[----:B------:R-:W-:Y:S01]  /*52c0*/  UISETP.GT.AND UP0, UPT, UR4, 0x9, UPT ;  /* 0x000000090400788c */ /* 0x000fe2000bf04270 */
[-C--:B--2---:R-:W-:Y:S02]  /*52d0*/  IABS R9, R7.reuse ;  /* 0x0000000700097213 */ /* 0x084fe40000000000 */
[----:B------:R-:W-:Y:S02]  /*52e0*/  LOP3.LUT R0, R0, R7, RZ, 0x3c, !PT ;  /* 0x0000000700007212 */ /* 0x000fe400078e3cff */
[----:B------:R-:W1:Y:S02]  /*52f0*/  I2F.RP R4, R9 ;  /* 0x0000000900047306 */ /* 0x000e640000209400 */
[----:B------:R-:W-:-:S06]  /*5300*/  ISETP.GE.AND P1, PT, R0, RZ, PT ;  /* 0x000000ff0000720c */ /* 0x000fcc0003f26270 */
[----:B-1----:R-:W1:Y:S02]  /*5310*/  MUFU.RCP R4, R4 ;  /* 0x0000000400047308 */ /* 0x002e640000001000 */
[----:B-1----:R-:W-:-:S06]  /*5320*/  VIADD R6, R4, 0xffffffe ;  /* 0x0ffffffe04067836 */ /* 0x002fcc0000000000 */
[----:B---34-:R-:W1:Y:S02]  /*5330*/  F2I.FTZ.U32.TRUNC.NTZ R3, R6 ;  /* 0x0000000600037305 */ /* 0x018e64000021f000 */
[----:B-1----:R-:W-:-:S05]  /*5340*/  IADD3 R2, PT, PT, RZ, -R3, RZ ;  /* 0x80000003ff027210 */ /* 0x002fca0007ffe0ff */
[----:B------:R-:W-:Y:S02]  /*5350*/  IMAD R5, R2, R9, RZ ;  /* 0x0000000902057224 */ /* 0x000fe400078e02ff */
[----:B------:R-:W-:-:S04]  /*5360*/  IMAD.MOV.U32 R2, RZ, RZ, RZ ;  /* 0x000000ffff027224 */ /* 0x000fc800078e00ff */
[----:B------:R-:W-:-:S04]  /*5370*/  IMAD.HI.U32 R3, R3, R5, R2 ;  /* 0x0000000503037227 */ /* 0x000fc800078e0002 */
[----:B------:R-:W-:-:S04]  /*5380*/  IMAD.MOV.U32 R2, RZ, RZ, R8 ;  /* 0x000000ffff027224 */ /* 0x000fc800078e0008 */
[----:B------:R-:W-:-:S05]  /*5390*/  IMAD.HI.U32 R3, R3, R2, RZ ;  /* 0x0000000203037227 */ /* 0x000fca00078e00ff */
[----:B------:R-:W-:-:S05]  /*53a0*/  IADD3 R5, PT, PT, -R3, RZ, RZ ;  /* 0x000000ff03057210 */ /* 0x000fca0007ffe1ff */
        /* <DEDUP_REMOVED lines=23> */
.L_x_17227:
[----:B------:R0:W-:Y:S01]  /*5520*/  STG.E.U8 desc[UR36][R2.64], R4 ;  /* 0x0000000402007986 */ /* 0x0001e2000c101124 */
[----:B------:R-:W-:Y:S05]  /*5530*/  BRA `(.L_x_17229) ;  /* 0x0000000c00387947 */ /* 0x000fea0003800000 */
.L_x_17226:
        /* <DEDUP_REMOVED lines=9> */
.L_x_17231:
[----:B------:R0:W-:Y:S01]  /*55d0*/  STG.E desc[UR36][R2.64], R4 ;  /* 0x0000000402007986 */ /* 0x0001e2000c101924 */
[----:B------:R-:W-:Y:S05]  /*55e0*/  BRA `(.L_x_17229) ;  /* 0x0000000c000c7947 */ /* 0x000fea0003800000 */
.L_x_17230:
[----:B------:R0:W-:Y:S01]  /*55f0*/  STG.E.U16 desc[UR36][R2.64], R4 ;  /* 0x0000000402007986 */ /* 0x0001e2000c101524 */
[----:B------:R-:W-:Y:S05]  /*5600*/  BRA `(.L_x_17229) ;  /* 0x0000000c00047947 */ /* 0x000fea0003800000 */
.L_x_17225:
        /* <DEDUP_REMOVED lines=9> */
.L_x_17233:
[----:B------:R-:W-:-:S04]  /*56a0*/  I2FP.F32.S32 R0, R4 ;  /* 0x0000000400007245 */ /* 0x000fc80000201400 */
[----:B------:R-:W-:-:S05]  /*56b0*/  F2FP.F16.F32.PACK_AB R0, RZ, R0 ;  /* 0x00000000ff00723e */ /* 0x000fca00000000ff */
[----:B------:R0:W-:Y:S01]  /*56c0*/  STG.E.U16 desc[UR36][R2.64], R0 ;  /* 0x0000000002007986 */ /* 0x0001e2000c101524 */
[----:B------:R-:W-:Y:S05]  /*56d0*/  BRA `(.L_x_17229) ;  /* 0x0000000800d07947 */ /* 0x000fea0003800000 */
.L_x_17232:
        /* <DEDUP_REMOVED lines=10> */
.L_x_17235:
[----:B------:R-:W-:-:S04]  /*5780*/  I2FP.F32.S32 R4, R4 ;  /* 0x0000000400047245 */ /* 0x000fc80000201400 */
[----:B------:R-:W-:-:S04]  /*5790*/  F2FP.F16.F32.PACK_AB R5, RZ, R4 ;  /* 0x00000004ff05723e */ /* 0x000fc800000000ff */
[----:B------:R-:W-:-:S05]  /*57a0*/  PRMT R5, R5, 0x5410, RZ ;  /* 0x0000541005057816 */ /* 0x000fca00000000ff */
[----:B------:R0:W-:Y:S01]  /*57b0*/  STG.E desc[UR36][R2.64], R5 ;  /* 0x0000000502007986 */ /* 0x0001e2000c101924 */
[----:B------:R-:W-:Y:S05]  /*57c0*/  BRA `(.L_x_17229) ;  /* 0x0000000800947947 */ /* 0x000fea0003800000 */
.L_x_17234:
[----:B------:R-:W0:Y:S02]  /*57d0*/  I2F.F64 R4, R4 ;  /* 0x0000000400047312 */ /* 0x000e240000201c00 */
[----:B0-----:R0:W-:Y:S01]  /*57e0*/  STG.E.64 desc[UR36][R2.64], R4 ;  /* 0x0000000402007986 */ /* 0x0011e2000c101b24 */
[----:B------:R-:W-:Y:S05]  /*57f0*/  BRA `(.L_x_17229) ;  /* 0x0000000800887947 */ /* 0x000fea0003800000 */
.L_x_17224:
        /* <DEDUP_REMOVED lines=12> */
.L_x_17239:
        /* <DEDUP_REMOVED lines=18> */
.L_x_17242:
[----:B------:R-:W-:-:S04]  /*59e0*/  SHF.R.U32.HI R5, RZ, 0x18, R5 ;  /* 0x00000018ff057819 */ /* 0x000fc80000011605 */
[----:B------:R-:W-:-:S07]  /*59f0*/  LOP3.LUT R0, R0, 0x80, R5, 0xf8, !PT ;  /* 0x0000008000007812 */ /* 0x000fce00078ef805 */
.L_x_17241:
[----:B------:R-:W-:Y:S05]  /*5a00*/  BSYNC.RECONVERGENT B0 ;  /* 0x0000000000007941 */ /* 0x000fea0003800200 */
.L_x_17240:
[----:B------:R0:W-:Y:S01]  /*5a10*/  STG.E.U8 desc[UR36][R2.64], R0 ;  /* 0x0000000002007986 */ /* 0x0001e2000c101124 */
[----:B------:R-:W-:Y:S05]  /*5a20*/  BRA `(.L_x_17229) ;  /* 0x0000000400fc7947 */ /* 0x000fea0003800000 */
.L_x_17238:
        /* <DEDUP_REMOVED lines=18> */
.L_x_17245:
[----:B------:R-:W-:-:S04]  /*5b50*/  SHF.R.U32.HI R5, RZ, 0x18, R5 ;  /* 0x00000018ff057819 */ /* 0x000fc80000011605 */
[----:B------:R-:W-:-:S07]  /*5b60*/  LOP3.LUT R0, R0, 0x80, R5, 0xf8, !PT ;  /* 0x0000008000007812 */ /* 0x000fce00078ef805 */
.L_x_17244:
[----:B------:R-:W-:Y:S05]  /*5b70*/  BSYNC.RECONVERGENT B0 ;  /* 0x0000000000007941 */ /* 0x000fea0003800200 */
.L_x_17243:
[----:B------:R0:W-:Y:S01]  /*5b80*/  STG.E.U8 desc[UR36][R2.64], R0 ;  /* 0x0000000002007986 */ /* 0x0001e2000c101124 */
[----:B------:R-:W-:Y:S05]  /*5b90*/  BRA `(.L_x_17229) ;  /* 0x0000000400a07947 */ /* 0x000fea0003800000 */
.L_x_17237:
        /* <DEDUP_REMOVED lines=22> */
.L_x_17247:
[----:B------:R-:W-:-:S05]  /*5d00*/  SHF.R.S32.HI R5, RZ, 0x1f, R4 ;  /* 0x0000001fff057819 */ /* 0x000fca0000011404 */
[----:B------:R0:W-:Y:S01]  /*5d10*/  STG.E.64 desc[UR36][R2.64], R4 ;  /* 0x0000000402007986 */ /* 0x0001e2000c101b24 */
[----:B------:R-:W-:Y:S05]  /*5d20*/  BRA `(.L_x_17229) ;  /* 0x00000004003c7947 */ /* 0x000fea0003800000 */
.L_x_17246:
[----:B------:R0:W-:Y:S01]  /*5d30*/  STG.E desc[UR36][R2.64], R4 ;  /* 0x0000000402007986 */ /* 0x0001e2000c101924 */
[----:B------:R-:W-:Y:S05]  /*5d40*/  BRA `(.L_x_17229) ;  /* 0x0000000400347947 */ /* 0x000fea0003800000 */
.L_x_17236:
        /* <DEDUP_REMOVED lines=10> */
.L_x_17249:
[----:B------:R-:W0:Y:S01]  /*5df0*/  I2F.F64 R4, R4 ;  /* 0x0000000400047312 */ /* 0x000e220000201c00 */
[----:B------:R-:W-:-:S05]  /*5e00*/  CS2R R6, SRZ ;  /* 0x0000000000067805 */ /* 0x000fca000001ff00 */
[----:B0-----:R4:W-:Y:S01]  /*5e10*/  STG.E.128 desc[UR36][R2.64], R4 ;  /* 0x0000000402007986 */ /* 0x0019e2000c101d24 */
[----:B------:R-:W-:Y:S05]  /*5e20*/  BRA `(.L_x_17229) ;  /* 0x0000000000fc7947 */ /* 0x000fea0003800000 */
.L_x_17248:
[----:B------:R-:W-:-:S09]  /*5e30*/  UISETP.NE.AND UP0, UPT, UR4, 0xf, UPT ;  /* 0x0000000f0400788c */ /* 0x000fd2000bf05270 */
[----:B------:R-:W-:Y:S05]  /*5e40*/  BRA.U !UP0, `(.L_x_17250) ;  /* 0x0000000108e87547 */ /* 0x000fea000b800000 */
[----:B------:R-:W-:-:S09]  /*5e50*/  UISETP.NE.AND UP0, UPT, UR4, 0x17, UPT ;  /* 0x000000170400788c */ /* 0x000fd2000bf05270 */
[----:B------:R-:W-:Y:S05]  /*5e60*/  BRA.U !UP0, `(.L_x_17251) ;  /* 0x0000000108907547 */ /* 0x000fea000b800000 */
[----:B------:R-:W-:-:S09]  /*5e70*/  UISETP.NE.AND UP0, UPT, UR4, 0x18, UPT ;  /* 0x000000180400788c */ /* 0x000fd2000bf05270 */
[----:B------:R-:W-:Y:S05]  /*5e80*/  BRA.U !UP0, `(.L_x_17252) ;  /* 0x0000000108447547 */ /* 0x000fea000b800000 */
.L_x_17228:
        /* <DEDUP_REMOVED lines=16> */
.L_x_17253:
[----:B------:R-:W-:Y:S05]  /*5f90*/  BRA `(.L_x_17229) ;  /* 0x0000000000a07947 */ /* 0x000fea0003800000 */
.L_x_17252:
        /* <DEDUP_REMOVED lines=13> */
.L_x_17255:
[----:B------:R-:W-:Y:S05]  /*6070*/  BSYNC.RECONVERGENT B0 ;  /* 0x0000000000007941 */ /* 0x000fea0003800200 */
.L_x_17254:
[----:B------:R-:W-:-:S05]  /*6080*/  LOP3.LUT R5, R0, 0x80, R5, 0xf8, !PT ;  /* 0x0000008000057812 */ /* 0x000fca00078ef805 */
[----:B------:R2:W-:Y:S01]  /*6090*/  STG.E.U8 desc[UR36][R2.64], R5 ;  /* 0x0000000502007986 */ /* 0x0005e2000c101124 */
[----:B------:R-:W-:Y:S05]  /*60a0*/  BRA `(.L_x_17229) ;  /* 0x00000000005c7947 */ /* 0x000fea0003800000 */
.L_x_17251:
        /* <DEDUP_REMOVED lines=12> */
.L_x_17257:
[----:B------:R-:W-:Y:S01]  /*6170*/  IMAD.MOV.U32 R0, RZ, RZ, 0x7f ;  /* 0x0000007fff007424 */ /* 0x000fe200078e00ff */
[----:B------:R-:W-:-:S04]  /*6180*/  ISETP.GT.U32.AND P0, PT, R4, 0x7f800000, PT ;  /* 0x7f8000000400780c */ /* 0x000fc80003f04070 */
[----:B------:R-:W-:-:S09]  /*6190*/  SEL R0, R0, 0x7c, P0 ;  /* 0x0000007c00007807 */ /* 0x000fd20000000000 */
.L_x_17258:
[----:B------:R-:W-:Y:S05]  /*61a0*/  BSYNC.RECONVERGENT B0 ;  /* 0x0000000000007941 */ /* 0x000fea0003800200 */
.L_x_17256:
[----:B------:R-:W-:-:S04]  /*61b0*/  SHF.R.U32.HI R5, RZ, 0x18, R5 ;  /* 0x00000018ff057819 */ /* 0x000fc80000011605 */
[----:B------:R-:W-:-:S05]  /*61c0*/  LOP3.LUT R5, R0, 0x80, R5, 0xf8, !PT ;  /* 0x0000008000057812 */ /* 0x000fca00078ef805 */
[----:B------:R1:W-:Y:S01]  /*61d0*/  STG.E.U8 desc[UR36][R2.64], R5 ;  /* 0x0000000502007986 */ /* 0x0003e2000c101124 */
[----:B------:R-:W-:Y:S05]  /*61e0*/  BRA `(.L_x_17229) ;  /* 0x00000000000c7947 */ /* 0x000fea0003800000 */
.L_x_17250:
[----:B------:R-:W-:-:S04]  /*61f0*/  I2FP.F32.S32 R0, R4 ;  /* 0x0000000400007245 */ /* 0x000fc80000201400 */
[----:B------:R-:W-:-:S05]  /*6200*/  F2FP.BF16.F32.PACK_AB R0, RZ, R0 ;  /* 0x00000000ff00723e */ /* 0x000fca00000010ff */
[----:B------:R0:W-:Y:S02]  /*6210*/  STG.E.U16 desc[UR36][R2.64], R0 ;  /* 0x0000000002007986 */ /* 0x0001e4000c101524 */
.L_x_17229:
[----:B------:R-:W-:-:S07]  /*6220*/  IADD3 R17, PT, PT, R17, 0x80, RZ ;  /* 0x0000008011117810 */ /* 0x000fce0007ffe0ff */
.L_x_17189:
[----:B------:R-:W-:Y:S05]  /*6230*/  BSYNC.RECONVERGENT B6 ;  /* 0x0000000000067941 */ /* 0x000fea0003800200 */
.L_x_17188:
        /* <DEDUP_REMOVED lines=307> */
.L_x_17261:
        /* <DEDUP_REMOVED lines=16> */
.L_x_17265:
[----:B------:R0:W5:Y:S01]  /*7670*/  LDG.E.U8 R0, desc[UR36][R2.64] ;  /* 0x0000002402007981 */ /* 0x000162000c1e1100 */
[----:B------:R-:W-:Y:S05]  /*7680*/  BRA `(.L_x_17267) ;  /* 0x0000000c002c7947 */ /* 0x000fea0003800000 */
.L_x_17264:
        /* <DEDUP_REMOVED lines=8> */
.L_x_17269:
[----:B------:R0:W5:Y:S01]  /*7710*/  LDG.E R0, desc[UR36][R2.64] ;  /* 0x0000002402007981 */ /* 0x000162000c1e1900 */
[----:B------:R-:W-:Y:S05]  /*7720*/  BRA `(.L_x_17267) ;  /* 0x0000000c00047947 */ /* 0x000fea0003800000 */
.L_x_17268:
[----:B------:R0:W5:Y:S01]  /*7730*/  LDG.E.S16 R0, desc[UR36][R2.64] ;  /* 0x0000002402007981 */ /* 0x000162000c1e1700 */
[----:B------:R-:W-:Y:S05]  /*7740*/  BRA `(.L_x_17267) ;  /* 0x0000000800fc7947 */ /* 0x000fea0003800000 */
.L_x_17263:
        /* <DEDUP_REMOVED lines=9> */
.L_x_17271:
[----:B------:R-:W2:Y:S02]  /*77e0*/  LDG.E.U16 R2, desc[UR36][R2.64] ;  /* 0x0000002402027981 */ /* 0x000ea4000c1e1500 */
[----:B--2---:R-:W-:-:S06]  /*77f0*/  HADD2.F32 R0, -RZ, R2.H0_H0 ;  /* 0x20000002ff007230 */ /* 0x004fcc0000004100 */
[----:B------:R-:W0:Y:S01]  /*7800*/  F2I.FTZ.TRUNC.NTZ R0, R0 ;  /* 0x0000000000007305 */ /* 0x000e22000021f100 */
[----:B------:R-:W-:Y:S05]  /*7810*/  BRA `(.L_x_17267) ;  /* 0x0000000800c87947 */ /* 0x000fea0003800000 */
.L_x_17270:
        /* <DEDUP_REMOVED lines=9> */
.L_x_17273:
[----:B------:R-:W2:Y:S02]  /*78b0*/  LDG.E.U16 R2, desc[UR36][R2.64] ;  /* 0x0000002402027981 */ /* 0x000ea4000c1e1500 */
[----:B--2---:R-:W-:-:S06]  /*78c0*/  HADD2.F32 R0, -RZ, R2.H0_H0 ;  /* 0x20000002ff007230 */ /* 0x004fcc0000004100 */
[----:B------:R-:W0:Y:S01]  /*78d0*/  F2I.FTZ.TRUNC.NTZ R0, R0 ;  /* 0x0000000000007305 */ /* 0x000e22000021f100 */
[----:B------:R-:W-:Y:S05]  /*78e0*/  BRA `(.L_x_17267) ;  /* 0x0000000800947947 */ /* 0x000fea0003800000 */
.L_x_17272:
[----:B------:R-:W2:Y:S02]  /*78f0*/  LDG.E.64 R2, desc[UR36][R2.64] ;  /* 0x0000002402027981 */ /* 0x000ea4000c1e1b00 */
[----:B--2---:R0:W1:Y:S01]  /*7900*/  F2I.F64.TRUNC R0, R2 ;  /* 0x0000000200007311 */ /* 0x004062000030d100 */
[----:B------:R-:W-:Y:S05]  /*7910*/  BRA `(.L_x_17267) ;  /* 0x0000000800887947 */ /* 0x000fea0003800000 */
.L_x_17262:
        /* <DEDUP_REMOVED lines=12> */
.L_x_17276:
[----:B------:R-:W2:Y:S02]  /*79e0*/  LDG.E.64 R2, desc[UR36][R2.64] ;  /* 0x0000002402027981 */ /* 0x000ea4000c1e1b00 */
[----:B--2---:R0:W1:Y:S01]  /*79f0*/  F2I.F64.TRUNC R0, R2 ;  /* 0x0000000200007311 */ /* 0x004062000030d100 */
[----:B------:R-:W-:Y:S05]  /*7a00*/  BRA `(.L_x_17267) ;  /* 0x00000008004c7947 */ /* 0x000fea0003800000 */
.L_x_17275:
        /* <DEDUP_REMOVED lines=24> */
[----:B------:R-:W3:Y:S01]  /*7b90*/  F2I.FTZ.TRUNC.NTZ R0, R0 ;  /* 0x0000000000007305 */ /* 0x000ee2000021f100 */
[----:B------:R-:W-:Y:S05]  /*7ba0*/  BRA `(.L_x_17267) ;  /* 0x0000000400e47947 */ /* 0x000fea0003800000 */
.L_x_17278:
        /* <DEDUP_REMOVED lines=11> */
[----:B------:R-:W2:Y:S01]  /*7c60*/  F2I.FTZ.TRUNC.NTZ R0, R0 ;  /* 0x0000000000007305 */ /* 0x000ea2000021f100 */
[----:B------:R-:W-:Y:S05]  /*7c70*/  BRA `(.L_x_17267) ;  /* 0x0000000400b07947 */ /* 0x000fea0003800000 */
.L_x_17277:
[----:B------:R-:W2:Y:S02]  /*7c80*/  LDG.E.U16 R0, desc[UR36][R2.64] ;  /* 0x0000002402007981 */ /* 0x000ea4000c1e1500 */
[----:B--2---:R-:W-:-:S06]  /*7c90*/  SHF.L.U32 R0, R0, 0x10, RZ ;  /* 0x0000001000007819 */ /* 0x004fcc00000006ff */
[----:B------:R-:W4:Y:S01]  /*7ca0*/  F2I.FTZ.TRUNC.NTZ R0, R0 ;  /* 0x0000000000007305 */ /* 0x000f22000021f100 */
[----:B------:R-:W-:Y:S05]  /*7cb0*/  BRA `(.L_x_17267) ;  /* 0x0000000400a07947 */ /* 0x000fea0003800000 */
.L_x_17274:
        /* <DEDUP_REMOVED lines=10> */
.L_x_17281:
        /* <DEDUP_REMOVED lines=21> */
.L_x_17285:
[----:B------:R-:W-:Y:S05]  /*7eb0*/  BSYNC.RECONVERGENT B1 ;  /* 0x0000000000017941 */ /* 0x000fea0003800200 */
.L_x_17284:
[----:B------:R-:W-:Y:S01]  /*7ec0*/  IMAD.SHL.U32 R0, R0, 0x100000, RZ ;  /* 0x0010000000007824 */ /* 0x000fe200078e00ff */
[----:B------:R-:W-:-:S04]  /*7ed0*/  LEA R2, R2, 0x3b800000, 0x17 ;  /* 0x3b80000002027811 */ /* 0x000fc800078eb8ff */
[----:B------:R-:W-:-:S07]  /*7ee0*/  LOP3.LUT R0, R2, R0, R7, 0xfe, !PT ;  /* 0x0000000002007212 */ /* 0x000fce00078efe07 */
.L_x_17283:
[----:B------:R-:W-:Y:S05]  /*7ef0*/  BSYNC.RECONVERGENT B0 ;  /* 0x0000000000007941 */ /* 0x000fea0003800200 */
.L_x_17282:
[----:B------:R-:W0:Y:S01]  /*7f00*/  F2I.FTZ.TRUNC.NTZ R0, R0 ;  /* 0x0000000000007305 */ /* 0x000e22000021f100 */
[----:B------:R-:W-:Y:S05]  /*7f10*/  BRA `(.L_x_17267) ;  /* 0x0000000400087947 */ /* 0x000fea0003800000 */
.L_x_17280:
        /* <DEDUP_REMOVED lines=21> */
.L_x_17289:
[----:B------:R-:W-:Y:S05]  /*8070*/  BSYNC.RECONVERGENT B1 ;  /* 0x0000000000017941 */ /* 0x000fea0003800200 */
.L_x_17288:
[----:B------:R-:W-:Y:S01]  /*8080*/  IMAD.SHL.U32 R0, R0, 0x200000, RZ ;  /* 0x0020000000007824 */ /* 0x000fe200078e00ff */
[----:B------:R-:W-:-:S04]  /*8090*/  LEA R2, R2, 0x37800000, 0x17 ;  /* 0x3780000002027811 */ /* 0x000fc800078eb8ff */
[----:B------:R-:W-:-:S07]  /*80a0*/  LOP3.LUT R0, R2, R0, R7, 0xfe, !PT ;  /* 0x0000000002007212 */ /* 0x000fce00078efe07 */
.L_x_17287:
[----:B------:R-:W-:Y:S05]  /*80b0*/  BSYNC.RECONVERGENT B0 ;  /* 0x0000000000007941 */ /* 0x000fea0003800200 */
.L_x_17286:
[----:B------:R-:W0:Y:S01]  /*80c0*/  F2I.FTZ.TRUNC.NTZ R0, R0 ;  /* 0x0000000000007305 */ /* 0x000e22000021f100 */
[----:B------:R-:W-:Y:S05]  /*80d0*/  BRA `(.L_x_17267) ;  /* 0x0000000000987947 */ /* 0x000fea0003800000 */
.L_x_17279:
        /* <DEDUP_REMOVED lines=14> */
.L_x_17293:
[----:B------:R-:W-:Y:S05]  /*81c0*/  BSYNC.RECONVERGENT B0 ;  /* 0x0000000000007941 */ /* 0x000fea0003800200 */
.L_x_17292:
[----:B------:R-:W0:Y:S01]  /*81d0*/  F2I.FTZ.TRUNC.NTZ R0, R0 ;  /* 0x0000000000007305 */ /* 0x000e22000021f100 */
[----:B------:R-:W-:Y:S05]  /*81e0*/  BRA `(.L_x_17267) ;  /* 0x0000000000547947 */ /* 0x000fea0003800000 */
.L_x_17266:
        /* <DEDUP_REMOVED lines=16> */
.L_x_17294:
[----:B------:R-:W-:Y:S01]  /*82f0*/  IMAD.MOV.U32 R0, RZ, RZ, RZ ;  /* 0x000000ffff007224 */ /* 0x000fe200078e00ff */
[----:B------:R-:W-:Y:S06]  /*8300*/  BRA `(.L_x_17267) ;  /* 0x00000000000c7947 */ /* 0x000fec0003800000 */
.L_x_17291:
[----:B------:R0:W5:Y:S01]  /*8310*/  LDG.E R0, desc[UR36][R2.64] ;  /* 0x0000002402007981 */ /* 0x000162000c1e1900 */
[----:B------:R-:W-:Y:S05]  /*8320*/  BRA `(.L_x_17267) ;  /* 0x0000000000047947 */ /* 0x000fea0003800000 */
.L_x_17290:
[----:B------:R0:W5:Y:S02]  /*8330*/  LDG.E R0, desc[UR36][R2.64] ;  /* 0x0000002402007981 */ /* 0x000164000c1e1900 */
.L_x_17267:
[----:B------:R-:W0:Y:S02]  /*8340*/  LDC R7, c[0x0][0x594] ;  /* 0x00016500ff077b82 */ /* 0x000e240000000800 */
[----:B012345:R-:W-:Y:S01]  /*8350*/  IABS R8, R0 ;  /* 0x0000000000087213 */ /* 0x03ffe20000000000 */
[----:B------:R-:W0:Y:S01]  /*8360*/  LDCU.64 UR6, c[0x0][0x580] ;  /* 0x0000b000ff0677ac */ /* 0x000e220008000a00 */
[----:B------:R-:W-:-:S04]  /*8370*/  UPRMT UR4, UR41, 0x9910, URZ ;  /* 0x0000991029047896 */ /* 0x000fc800080000ff */
[----:B------:R-:W-:Y:S01]  /*8380*/  UISETP.GT.AND UP0, UPT, UR4, 0x9, UPT ;  /* 0x000000090400788c */ /* 0x000fe2000bf04270 */
[-C--:B------:R-:W-:Y:S02]  /*8390*/  IABS R9, R7.reuse ;  /* 0x0000000700097213 */ /* 0x080fe40000000000 */
[----:B------:R-:W-:Y:S02]  /*83a0*/  LOP3.LUT R0, R0, R7, RZ, 0x3c, !PT ;  /* 0x0000000700007212 */ /* 0x000fe400078e3cff */
[----:B------:R-:W1:Y:S02]  /*83b0*/  I2F.RP R4, R9 ;  /* 0x0000000900047306 */ /* 0x000e640000209400 */
[----:B------:R-:W-:-:S06]  /*83c0*/  ISETP.GE.AND P1, PT, R0, RZ, PT ;  /* 0x000000ff0000720c */ /* 0x000fcc0003f26270 */
[----:B-1----:R-:W1:Y:S02]  /*83d0*/  MUFU.RCP R4, R4 ;  /* 0x0000000400047308 */ /* 0x002e640000001000 */
[----:B-1----:R-:W-:-:S06]  /*83e0*/  IADD3 R6, PT, PT, R4, 0xffffffe, RZ ;  /* 0x0ffffffe04067810 */ /* 0x002fcc0007ffe0ff */
[----:B------:R-:W1:Y:S02]  /*83f0*/  F2I.FTZ.U32.TRUNC.NTZ R3, R6 ;  /* 0x0000000600037305 */ /* 0x000e64000021f000 */
[----:B-1----:R-:W-:-:S04]  /*8400*/  IMAD.MOV R2, RZ, RZ, -R3 ;  /* 0x000000ffff027224 */ /* 0x002fc800078e0a03 */
[----:B------:R-:W-:Y:S02]  /*8410*/  IMAD R5, R2, R9, RZ ;  /* 0x0000000902057224 */ /* 0x000fe400078e02ff */
[----:B------:R-:W-:-:S04]  /*8420*/  IMAD.MOV.U32 R2, RZ, RZ, RZ ;  /* 0x000000ffff027224 */ /* 0x000fc800078e00ff */
[----:B------:R-:W-:Y:S01]  /*8430*/  IMAD.HI.U32 R3, R3, R5, R2 ;  /* 0x0000000503037227 */ /* 0x000fe200078e0002 */
[----:B------:R-:W-:-:S05]  /*8440*/  MOV R2, R8 ;  /* 0x0000000800027202 */ /* 0x000fca0000000f00 */
        /* <DEDUP_REMOVED lines=25> */
.L_x_17298:
[----:B------:R4:W-:Y:S01]  /*85e0*/  STG.E.U8 desc[UR36][R2.64], R4 ;  /* 0x0000000402007986 */ /* 0x0009e2000c101124 */
[----:B------:R-:W-:Y:S05]  /*85f0*/  BRA `(.L_x_17300) ;  /* 0x0000000c00387947 */ /* 0x000fea0003800000 */
.L_x_17297:
        /* <DEDUP_REMOVED lines=9> */
.L_x_17302:
[----:B------:R2:W-:Y:S01]  /*8690*/  STG.E desc[UR36][R2.64], R4 ;  /* 0x0000000402007986 */ /* 0x0005e2000c101924 */
[----:B------:R-:W-:Y:S05]  /*86a0*/  BRA `(.L_x_17300) ;  /* 0x0000000c000c7947 */ /* 0x000fea0003800000 */
.L_x_17301:
[----:B------:R0:W-:Y:S01]  /*86b0*/  STG.E.U16 desc[UR36][R2.64], R4 ;  /* 0x0000000402007986 */ /* 0x0001e2000c101524 */
[----:B------:R-:W-:Y:S05]  /*86c0*/  BRA `(.L_x_17300) ;  /* 0x0000000c00047947 */ /* 0x000fea0003800000 */
.L_x_17296:
        /* <DEDUP_REMOVED lines=9> */
.L_x_17304:
[----:B------:R-:W-:-:S04]  /*8760*/  I2FP.F32.S32 R0, R4 ;  /* 0x0000000400007245 */ /* 0x000fc80000201400 */
[----:B------:R-:W-:-:S05]  /*8770*/  F2FP.F16.F32.PACK_AB R0, RZ, R0 ;  /* 0x00000000ff00723e */ /* 0x000fca00000000ff */
[----:B------:R0:W-:Y:S01]  /*8780*/  STG.E.U16 desc[UR36][R2.64], R0 ;  /* 0x0000000002007986 */ /* 0x0001e2000c101524 */
[----:B------:R-:W-:Y:S05]  /*8790*/  BRA `(.L_x_17300) ;  /* 0x0000000800d07947 */ /* 0x000fea0003800000 */
.L_x_17303:
        /* <DEDUP_REMOVED lines=10> */
.L_x_17306:
[----:B------:R-:W-:-:S04]  /*8840*/  I2FP.F32.S32 R4, R4 ;  /* 0x0000000400047245 */ /* 0x000fc80000201400 */
[----:B------:R-:W-:-:S04]  /*8850*/  F2FP.F16.F32.PACK_AB R5, RZ, R4 ;  /* 0x00000004ff05723e */ /* 0x000fc800000000ff */
[----:B------:R-:W-:-:S05]  /*8860*/  PRMT R5, R5, 0x5410, RZ ;  /* 0x0000541005057816 */ /* 0x000fca00000000ff */
[----:B------:R0:W-:Y:S01]  /*8870*/  STG.E desc[UR36][R2.64], R5 ;  /* 0x0000000502007986 */ /* 0x0001e2000c101924 */
[----:B------:R-:W-:Y:S05]  /*8880*/  BRA `(.L_x_17300) ;  /* 0x0000000800947947 */ /* 0x000fea0003800000 */
.L_x_17305:
[----:B------:R-:W0:Y:S02]  /*8890*/  I2F.F64 R4, R4 ;  /* 0x0000000400047312 */ /* 0x000e240000201c00 */
[----:B0-----:R0:W-:Y:S01]  /*88a0*/  STG.E.64 desc[UR36][R2.64], R4 ;  /* 0x0000000402007986 */ /* 0x0011e2000c101b24 */
[----:B------:R-:W-:Y:S05]  /*88b0*/  BRA `(.L_x_17300) ;  /* 0x0000000800887947 */ /* 0x000fea0003800000 */
.L_x_17295:
        /* <DEDUP_REMOVED lines=12> */
.L_x_17310:
        /* <DEDUP_REMOVED lines=18> */
.L_x_17313:
[----:B------:R-:W-:-:S04]  /*8aa0*/  SHF.R.U32.HI R5, RZ, 0x18, R5 ;  /* 0x00000018ff057819 */ /* 0x000fc80000011605 */
[----:B------:R-:W-:-:S07]  /*8ab0*/  LOP3.LUT R0, R0, 0x80, R5, 0xf8, !PT ;  /* 0x0000008000007812 */ /* 0x000fce00078ef805 */
.L_x_17312:
[----:B------:R-:W-:Y:S05]  /*8ac0*/  BSYNC.RECONVERGENT B0 ;  /* 0x0000000000007941 */ /* 0x000fea0003800200 */
.L_x_17311:
[----:B------:R0:W-:Y:S01]  /*8ad0*/  STG.E.U8 desc[UR36][R2.64], R0 ;  /* 0x0000000002007986 */ /* 0x0001e2000c101124 */
[----:B------:R-:W-:Y:S05]  /*8ae0*/  BRA `(.L_x_17300) ;  /* 0x0000000400fc7947 */ /* 0x000fea0003800000 */
.L_x_17309:
        /* <DEDUP_REMOVED lines=18> */
.L_x_17316:
[----:B------:R-:W-:-:S04]  /*8c10*/  SHF.R.U32.HI R5, RZ, 0x18, R5 ;  /* 0x00000018ff057819 */ /* 0x000fc80000011605 */
[----:B------:R-:W-:-:S07]  /*8c20*/  LOP3.LUT R0, R0, 0x80, R5, 0xf8, !PT ;  /* 0x0000008000007812 */ /* 0x000fce00078ef805 */
.L_x_17315:
[----:B------:R-:W-:Y:S05]  /*8c30*/  BSYNC.RECONVERGENT B0 ;  /* 0x0000000000007941 */ /* 0x000fea0003800200 */
.L_x_17314:
[----:B------:R0:W-:Y:S01]  /*8c40*/  STG.E.U8 desc[UR36][R2.64], R0 ;  /* 0x0000000002007986 */ /* 0x0001e2000c101124 */
[----:B------:R-:W-:Y:S05]  /*8c50*/  BRA `(.L_x_17300) ;  /* 0x0000000400a07947 */ /* 0x000fea0003800000 */
.L_x_17308:
        /* <DEDUP_REMOVED lines=22> */
.L_x_17318:
[----:B------:R-:W-:-:S05]  /*8dc0*/  SHF.R.S32.HI R5, RZ, 0x1f, R4 ;  /* 0x0000001fff057819 */ /* 0x000fca0000011404 */
[----:B------:R0:W-:Y:S01]  /*8dd0*/  STG.E.64 desc[UR36][R2.64], R4 ;  /* 0x0000000402007986 */ /* 0x0001e2000c101b24 */
[----:B------:R-:W-:Y:S05]  /*8de0*/  BRA `(.L_x_17300) ;  /* 0x00000004003c7947 */ /* 0x000fea0003800000 */
.L_x_17317:
[----:B------:R0:W-:Y:S01]  /*8df0*/  STG.E desc[UR36][R2.64], R4 ;  /* 0x0000000402007986 */ /* 0x0001e2000c101924 */
[----:B------:R-:W-:Y:S05]  /*8e00*/  BRA `(.L_x_17300) ;  /* 0x0000000400347947 */ /* 0x000fea0003800000 */
.L_x_17307:
        /* <DEDUP_REMOVED lines=10> */
.L_x_17320:
[----:B------:R-:W0:Y:S01]  /*8eb0*/  I2F.F64 R4, R4 ;  /* 0x0000000400047312 */ /* 0x000e220000201c00 */
[----:B------:R-:W-:-:S05]  /*8ec0*/  CS2R R6, SRZ ;  /* 0x0000000000067805 */ /* 0x000fca000001ff00 */
[----:B0-----:R0:W-:Y:S01]  /*8ed0*/  STG.E.128 desc[UR36][R2.64], R4 ;  /* 0x0000000402007986 */ /* 0x0011e2000c101d24 */
[----:B------:R-:W-:Y:S05]  /*8ee0*/  BRA `(.L_x_17300) ;  /* 0x0000000000fc7947 */ /* 0x000fea0003800000 */
.L_x_17319:
[----:B------:R-:W-:-:S09]  /*8ef0*/  UISETP.NE.AND UP0, UPT, UR4, 0xf, UPT ;  /* 0x0000000f0400788c */ /* 0x000fd2000bf05270 */
[----:B------:R-:W-:Y:S05]  /*8f00*/  BRA.U !UP0, `(.L_x_17321) ;  /* 0x0000000108e87547 */ /* 0x000fea000b800000 */
[----:B------:R-:W-:-:S09]  /*8f10*/  UISETP.NE.AND UP0, UPT, UR4, 0x17, UPT ;  /* 0x000000170400788c */ /* 0x000fd2000bf05270 */
[----:B------:R-:W-:Y:S05]  /*8f20*/  BRA.U !UP0, `(.L_x_17322) ;  /* 0x0000000108907547 */ /* 0x000fea000b800000 */
[----:B------:R-:W-:-:S09]  /*8f30*/  UISETP.NE.AND UP0, UPT, UR4, 0x18, UPT ;  /* 0x000000180400788c */ /* 0x000fd2000bf05270 */
[----:B------:R-:W-:Y:S05]  /*8f40*/  BRA.U !UP0, `(.L_x_17323) ;  /* 0x0000000108447547 */ /* 0x000fea000b800000 */
.L_x_17299:
        /* <DEDUP_REMOVED lines=16> */
.L_x_17324:
[----:B------:R-:W-:Y:S05]  /*9050*/  BRA `(.L_x_17300) ;  /* 0x0000000000a07947 */ /* 0x000fea0003800000 */
.L_x_17323:
        /* <DEDUP_REMOVED lines=13> */
.L_x_17326:
[----:B------:R-:W-:Y:S05]  /*9130*/  BSYNC.RECONVERGENT B0 ;  /* 0x0000000000007941 */ /* 0x000fea0003800200 */
.L_x_17325:
[----:B------:R-:W-:-:S05]  /*9140*/  LOP3.LUT R5, R0, 0x80, R5, 0xf8, !PT ;  /* 0x0000008000057812 */ /* 0x000fca00078ef805 */
[----:B------:R0:W-:Y:S01]  /*9150*/  STG.E.U8 desc[UR36][R2.64], R5 ;  /* 0x0000000502007986 */ /* 0x0001e2000c101124 */
[----:B------:R-:W-:Y:S05]  /*9160*/  BRA `(.L_x_17300) ;  /* 0x00000000005c7947 */ /* 0x000fea0003800000 */
.L_x_17322:
        /* <DEDUP_REMOVED lines=12> */
.L_x_17328:
[----:B------:R-:W-:Y:S02]  /*9230*/  ISETP.GT.U32.AND P0, PT, R4, 0x7f800000, PT ;  /* 0x7f8000000400780c */ /* 0x000fe40003f04070 */
[----:B------:R-:W-:-:S04]  /*9240*/  MOV R0, 0x7f ;  /* 0x0000007f00007802 */ /* 0x000fc80000000f00 */
[----:B------:R-:W-:-:S07]  /*9250*/  SEL R0, R0, 0x7c, P0 ;  /* 0x0000007c00007807 */ /* 0x000fce0000000000 */
.L_x_17329:
[----:B------:R-:W-:Y:S05]  /*9260*/  BSYNC.RECONVERGENT B0 ;  /* 0x0000000000007941 */ /* 0x000fea0003800200 */
.L_x_17327:
[----:B------:R-:W-:-:S04]  /*9270*/  SHF.R.U32.HI R5, RZ, 0x18, R5 ;  /* 0x00000018ff057819 */ /* 0x000fc80000011605 */
[----:B------:R-:W-:-:S05]  /*9280*/  LOP3.LUT R5, R0, 0x80, R5, 0xf8, !PT ;  /* 0x0000008000057812 */ /* 0x000fca00078ef805 */
[----:B------:R0:W-:Y:S01]  /*9290*/  STG.E.U8 desc[UR36][R2.64], R5 ;  /* 0x0000000502007986 */ /* 0x0001e2000c101124 */
[----:B------:R-:W-:Y:S05]  /*92a0*/  BRA `(.L_x_17300) ;  /* 0x00000000000c7947 */ /* 0x000fea0003800000 */
.L_x_17321:
[----:B------:R-:W-:-:S04]  /*92b0*/  I2FP.F32.S32 R0, R4 ;  /* 0x0000000400007245 */ /* 0x000fc80000201400 */
[----:B------:R-:W-:-:S05]  /*92c0*/  F2FP.BF16.F32.PACK_AB R0, RZ, R0 ;  /* 0x00000000ff00723e */ /* 0x000fca00000010ff */
[----:B------:R0:W-:Y:S02]  /*92d0*/  STG.E.U16 desc[UR36][R2.64], R0 ;  /* 0x0000000002007986 */ /* 0x0001e4000c101524 */
.L_x_17300:
[----:B------:R-:W-:-:S07]  /*92e0*/  VIADD R17, R17, 0x80 ;  /* 0x0000008011117836 */ /* 0x000fce0000000000 */
.L_x_17260:
[----:B------:R-:W-:Y:S05]  /*92f0*/  BSYNC.RECONVERGENT B6 ;  /* 0x0000000000067941 */ /* 0x000fea0003800200 */
.L_x_17259:
        /* <DEDUP_REMOVED lines=306> */
.L_x_17330:
[----:B------:R-:W1:Y:S01]  /*a620*/  LDCU.128 UR8, c[0x0][0x580] ;  /* 0x0000b000ff0877ac */ /* 0x000e620008000c00 */
[----:B------:R-:W-:-:S04]  /*a630*/  UPRMT UR4, UR42, 0x9910, URZ ;  /* 0x000099102a047896 */ /* 0x000fc800080000ff */
[----:B------:R-:W-:Y:S01]  /*a640*/  UISETP.GT.AND UP0, UPT, UR4, 0x9, UPT ;  /* 0x000000090400788c */ /* 0x000fe2000bf04270 */
[----:B-1234-:R-:W-:Y:S02]  /*a650*/  IADD3 R2, P1, PT, R0, UR10, RZ ;  /* 0x0000000a00027c10 */ /* 0x01efe4000ff3e0ff */
        /* <DEDUP_REMOVED lines=14> */
.L_x_17334:
[----:B------:R0:W5:Y:S01]  /*a740*/  LDG.E.U8 R0, desc[UR36][R2.64] ;  /* 0x0000002402007981 */ /* 0x000162000c1e1100 */
[----:B------:R-:W-:Y:S05]  /*a750*/  BRA `(.L_x_17336) ;  /* 0x0000000c002c7947 */ /* 0x000fea0003800000 */
.L_x_17333:
        /* <DEDUP_REMOVED lines=8> */
.L_x_17338:
[----:B------:R0:W5:Y:S01]  /*a7e0*/  LDG.E R0, desc[UR36][R2.64] ;  /* 0x0000002402007981 */ /* 0x000162000c1e1900 */
[----:B------:R-:W-:Y:S05]  /*a7f0*/  BRA `(.L_x_17336) ;  /* 0x0000000c00047947 */ /* 0x000fea0003800000 */
.L_x_17337:
[----:B------:R0:W5:Y:S01]  /*a800*/  LDG.E.S16 R0, desc[UR36][R2.64] ;  /* 0x0000002402007981 */ /* 0x000162000c1e1700 */
[----:B------:R-:W-:Y:S05]  /*a810*/  BRA `(.L_x_17336) ;  /* 0x0000000800fc7947 */ /* 0x000fea0003800000 */
.L_x_17332:
        /* <DEDUP_REMOVED lines=9> */
.L_x_17340:
[----:B------:R-:W2:Y:S02]  /*a8b0*/  LDG.E.U16 R2, desc[UR36][R2.64] ;  /* 0x0000002402027981 */ /* 0x000ea4000c1e1500 */
[----:B--2---:R-:W-:-:S06]  /*a8c0*/  HADD2.F32 R0, -RZ, R2.H0_H0 ;  /* 0x20000002ff007230 */ /* 0x004fcc0000004100 */
[----:B------:R-:W0:Y:S01]  /*a8d0*/  F2I.FTZ.TRUNC.NTZ R0, R0 ;  /* 0x0000000000007305 */ /* 0x000e22000021f100 */
[----:B------:R-:W-:Y:S05]  /*a8e0*/  BRA `(.L_x_17336) ;  /* 0x0000000800c87947 */ /* 0x000fea0003800000 */
.L_x_17339:
        /* <DEDUP_REMOVED lines=9> */
.L_x_17342:
[----:B------:R-:W2:Y:S02]  /*a980*/  LDG.E.U16 R2, desc[UR36][R2.64] ;  /* 0x0000002402027981 */ /* 0x000ea4000c1e1500 */
[----:B--2---:R-:W-:-:S06]  /*a990*/  HADD2.F32 R0, -RZ, R2.H0_H0 ;  /* 0x20000002ff007230 */ /* 0x004fcc0000004100 */
[----:B------:R-:W0:Y:S01]  /*a9a0*/  F2I.FTZ.TRUNC.NTZ R0, R0 ;  /* 0x0000000000007305 */ /* 0x000e22000021f100 */
[----:B------:R-:W-:Y:S05]  /*a9b0*/  BRA `(.L_x_17336) ;  /* 0x0000000800947947 */ /* 0x000fea0003800000 */
.L_x_17341:
[----:B------:R-:W2:Y:S02]  /*a9c0*/  LDG.E.64 R2, desc[UR36][R2.64] ;  /* 0x0000002402027981 */ /* 0x000ea4000c1e1b00 */
[----:B--2---:R0:W1:Y:S01]  /*a9d0*/  F2I.F64.TRUNC R0, R2 ;  /* 0x0000000200007311 */ /* 0x004062000030d100 */
[----:B------:R-:W-:Y:S05]  /*a9e0*/  BRA `(.L_x_17336) ;  /* 0x0000000800887947 */ /* 0x000fea0003800000 */
.L_x_17331:
        /* <DEDUP_REMOVED lines=12> */
.L_x_17345:
[----:B------:R-:W2:Y:S02]  /*aab0*/  LDG.E.64 R2, desc[UR36][R2.64] ;  /* 0x0000002402027981 */ /* 0x000ea4000c1e1b00 */
[----:B--2---:R0:W1:Y:S01]  /*aac0*/  F2I.F64.TRUNC R0, R2 ;  /* 0x0000000200007311 */ /* 0x004062000030d100 */
[----:B------:R-:W-:Y:S05]  /*aad0*/  BRA `(.L_x_17336) ;  /* 0x00000008004c7947 */ /* 0x000fea0003800000 */
.L_x_17344:
        /* <DEDUP_REMOVED lines=26> */
.L_x_17347:
        /* <DEDUP_REMOVED lines=13> */
.L_x_17346:
[----:B------:R-:W2:Y:S02]  /*ad50*/  LDG.E.U16 R0, desc[UR36][R2.64] ;  /* 0x0000002402007981 */ /* 0x000ea4000c1e1500 */
[----:B--2---:R-:W-:-:S06]  /*ad60*/  IMAD.U32 R0, R0, 0x10000, RZ ;  /* 0x0001000000007824 */ /* 0x004fcc00078e00ff */
[----:B------:R-:W0:Y:S01]  /*ad70*/  F2I.FTZ.TRUNC.NTZ R0, R0 ;  /* 0x0000000000007305 */ /* 0x000e22000021f100 */
[----:B------:R-:W-:Y:S05]  /*ad80*/  BRA `(.L_x_17336) ;  /* 0x0000000400a07947 */ /* 0x000fea0003800000 */
.L_x_17343:
        /* <DEDUP_REMOVED lines=10> */
.L_x_17350:
        /* <DEDUP_REMOVED lines=21> */
.L_x_17354:
[----:B------:R-:W-:Y:S05]  /*af80*/  BSYNC.RECONVERGENT B1 ;  /* 0x0000000000017941 */ /* 0x000fea0003800200 */
.L_x_17353:
[----:B------:R-:W-:Y:S01]  /*af90*/  IMAD.SHL.U32 R0, R0, 0x100000, RZ ;  /* 0x0010000000007824 */ /* 0x000fe200078e00ff */
[----:B------:R-:W-:-:S04]  /*afa0*/  LEA R2, R2, 0x3b800000, 0x17 ;  /* 0x3b80000002027811 */ /* 0x000fc800078eb8ff */
[----:B------:R-:W-:-:S07]  /*afb0*/  LOP3.LUT R0, R2, R0, R7, 0xfe, !PT ;  /* 0x0000000002007212 */ /* 0x000fce00078efe07 */
.L_x_17352:
[----:B------:R-:W-:Y:S05]  /*afc0*/  BSYNC.RECONVERGENT B0 ;  /* 0x0000000000007941 */ /* 0x000fea0003800200 */
.L_x_17351:
[----:B------:R-:W2:Y:S01]  /*afd0*/  F2I.FTZ.TRUNC.NTZ R0, R0 ;  /* 0x0000000000007305 */ /* 0x000ea2000021f100 */
[----:B------:R-:W-:Y:S05]  /*afe0*/  BRA `(.L_x_17336) ;  /* 0x0000000400087947 */ /* 0x000fea0003800000 */
.L_x_17349:
        /* <DEDUP_REMOVED lines=21> */
.L_x_17358:
[----:B------:R-:W-:Y:S05]  /*b140*/  BSYNC.RECONVERGENT B1 ;  /* 0x0000000000017941 */ /* 0x000fea0003800200 */
.L_x_17357:
[----:B------:R-:W-:Y:S02]  /*b150*/  SHF.L.U32 R0, R0, 0x15, RZ ;  /* 0x0000001500007819 */ /* 0x000fe400000006ff */
[----:B------:R-:W-:-:S04]  /*b160*/  LEA R2, R2, 0x37800000, 0x17 ;  /* 0x3780000002027811 */ /* 0x000fc800078eb8ff */
[----:B------:R-:W-:-:S07]  /*b170*/  LOP3.LUT R0, R2, R0, R7, 0xfe, !PT ;  /* 0x0000000002007212 */ /* 0x000fce00078efe07 */
.L_x_17356:
[----:B------:R-:W-:Y:S05]  /*b180*/  BSYNC.RECONVERGENT B0 ;  /* 0x0000000000007941 */ /* 0x000fea0003800200 */
.L_x_17355:
[----:B------:R-:W0:Y:S01]  /*b190*/  F2I.FTZ.TRUNC.NTZ R0, R0 ;  /* 0x0000000000007305 */ /* 0x000e22000021f100 */
[----:B------:R-:W-:Y:S05]  /*b1a0*/  BRA `(.L_x_17336) ;  /* 0x0000000000987947 */ /* 0x000fea0003800000 */
.L_x_17348:
        /* <DEDUP_REMOVED lines=14> */
.L_x_17362:
[----:B------:R-:W-:Y:S05]  /*b290*/  BSYNC.RECONVERGENT B0 ;  /* 0x0000000000007941 */ /* 0x000fea0003800200 */
.L_x_17361:
[----:B------:R-:W4:Y:S01]  /*b2a0*/  F2I.FTZ.TRUNC.NTZ R0, R0 ;  /* 0x0000000000007305 */ /* 0x000f22000021f100 */
[----:B------:R-:W-:Y:S05]  /*b2b0*/  BRA `(.L_x_17336) ;  /* 0x0000000000547947 */ /* 0x000fea0003800000 */
.L_x_17335:
        /* <DEDUP_REMOVED lines=16> */
.L_x_17363:
[----:B------:R-:W-:Y:S01]  /*b3c0*/  IMAD.MOV.U32 R0, RZ, RZ, RZ ;  /* 0x000000ffff007224 */ /* 0x000fe200078e00ff */
[----:B------:R-:W-:Y:S06]  /*b3d0*/  BRA `(.L_x_17336) ;  /* 0x00000000000c7947 */ /* 0x000fec0003800000 */
.L_x_17360:
[----:B------:R0:W5:Y:S01]  /*b3e0*/  LDG.E R0, desc[UR36][R2.64] ;  /* 0x0000002402007981 */ /* 0x000162000c1e1900 */
[----:B------:R-:W-:Y:S05]  /*b3f0*/  BRA `(.L_x_17336) ;  /* 0x0000000000047947 */ /* 0x000fea0003800000 */
.L_x_17359:
[----:B------:R3:W5:Y:S02]  /*b400*/  LDG.E R0, desc[UR36][R2.64] ;  /* 0x0000002402007981 */ /* 0x000764000c1e1900 */
.L_x_17336:
[----:B------:R-:W2:Y:S01]  /*b410*/  LDC R5, c[0x0][0x594] ;  /* 0x00016500ff057b82 */ /* 0x000ea20000000800 */
[----:B01-3--:R-:W-:Y:S01]  /*b420*/  IMAD.MOV.U32 R2, RZ, RZ, RZ ;  /* 0x000000ffff027224 */ /* 0x00bfe200078e00ff */
[----:B--2-45:R-:W-:Y:S01]  /*b430*/  IABS R8, R0 ;  /* 0x0000000000087213 */ /* 0x034fe20000000000 */
[----:B------:R-:W-:-:S04]  /*b440*/  UPRMT UR4, UR41, 0x9910, URZ ;  /* 0x0000991029047896 */ /* 0x000fc800080000ff */
[----:B------:R-:W-:Y:S01]  /*b450*/  UISETP.GT.AND UP0, UPT, UR4, 0x9, UPT ;  /* 0x000000090400788c */ /* 0x000fe2000bf04270 */
[-C--:B------:R-:W-:Y:S02]  /*b460*/  IABS R6, R5.reuse ;  /* 0x0000000500067213 */ /* 0x080fe40000000000 */
[----:B------:R-:W-:Y:S02]  /*b470*/  LOP3.LUT R0, R0, R5, RZ, 0x3c, !PT ;  /* 0x0000000500007212 */ /* 0x000fe400078e3cff */
[----:B------:R-:W0:Y:S02]  /*b480*/  I2F.RP R4, R6 ;  /* 0x0000000600047306 */ /* 0x000e240000209400 */
[----:B------:R-:W-:-:S06]  /*b490*/  ISETP.GE.AND P0, PT, R0, RZ, PT ;  /* 0x000000ff0000720c */ /* 0x000fcc0003f06270 */
[----:B0-----:R-:W0:Y:S02]  /*b4a0*/  MUFU.RCP R4, R4 ;  /* 0x0000000400047308 */ /* 0x001e240000001000 */
[----:B0-----:R-:W-:-:S06]  /*b4b0*/  VIADD R7, R4, 0xffffffe ;  /* 0x0ffffffe04077836 */ /* 0x001fcc0000000000 */
[----:B------:R-:W0:Y:S02]  /*b4c0*/  F2I.FTZ.U32.TRUNC.NTZ R3, R7 ;  /* 0x0000000700037305 */ /* 0x000e24000021f000 */
[----:B0-----:R-:W-:-:S05]  /*b4d0*/  IADD3 R9, PT, PT, RZ, -R3, RZ ;  /* 0x80000003ff097210 */ /* 0x001fca0007ffe0ff */
[----:B------:R-:W-:-:S04]  /*b4e0*/  IMAD R9, R9, R6, RZ ;  /* 0x0000000609097224 */ /* 0x000fc800078e02ff */
        /* <DEDUP_REMOVED lines=24> */
.L_x_17367:
[----:B------:R-:W-:Y:S01]  /*b670*/  STG.E.U8 desc[UR36][R16.64], R2 ;  /* 0x0000000210007986 */ /* 0x000fe2000c101124 */
[----:B------:R-:W-:Y:S05]  /*b680*/  EXIT ;  /* 0x000000000000794d */ /* 0x000fea0003800000 */
.L_x_17366:
        /* <DEDUP_REMOVED lines=9> */
.L_x_17370:
[----:B------:R-:W-:Y:S01]  /*b720*/  STG.E desc[UR36][R16.64], R2 ;  /* 0x0000000210007986 */ /* 0x000fe2000c101924 */
[----:B------:R-:W-:Y:S05]  /*b730*/  EXIT ;  /* 0x000000000000794d */ /* 0x000fea0003800000 */
.L_x_17369:
[----:B------:R-:W-:Y:S01]  /*b740*/  STG.E.U16 desc[UR36][R16.64], R2 ;  /* 0x0000000210007986 */ /* 0x000fe2000c101524 */
[----:B------:R-:W-:Y:S05]  /*b750*/  EXIT ;  /* 0x000000000000794d */ /* 0x000fea0003800000 */
.L_x_17365:
        /* <DEDUP_REMOVED lines=9> */
.L_x_17372:
[----:B------:R-:W-:-:S04]  /*b7f0*/  I2FP.F32.S32 R0, R2 ;  /* 0x0000000200007245 */ /* 0x000fc80000201400 */
[----:B------:R-:W-:-:S05]  /*b800*/  F2FP.F16.F32.PACK_AB R0, RZ, R0 ;  /* 0x00000000ff00723e */ /* 0x000fca00000000ff */
[----:B------:R-:W-:Y:S01]  /*b810*/  STG.E.U16 desc[UR36][R16.64], R0 ;  /* 0x0000000010007986 */ /* 0x000fe2000c101524 */
[----:B------:R-:W-:Y:S05]  /*b820*/  EXIT ;  /* 0x000000000000794d */ /* 0x000fea0003800000 */
.L_x_17371:
        /* <DEDUP_REMOVED lines=10> */
.L_x_17374:
[----:B------:R-:W-:-:S04]  /*b8d0*/  I2FP.F32.S32 R2, R2 ;  /* 0x0000000200027245 */ /* 0x000fc80000201400 */
[----:B------:R-:W-:-:S04]  /*b8e0*/  F2FP.F16.F32.PACK_AB R3, RZ, R2 ;  /* 0x00000002ff03723e */ /* 0x000fc800000000ff */
[----:B------:R-:W-:-:S05]  /*b8f0*/  PRMT R3, R3, 0x5410, RZ ;  /* 0x0000541003037816 */ /* 0x000fca00000000ff */
[----:B------:R-:W-:Y:S01]  /*b900*/  STG.E desc[UR36][R16.64], R3 ;  /* 0x0000000310007986 */ /* 0x000fe2000c101924 */
[----:B------:R-:W-:Y:S05]  /*b910*/  EXIT ;  /* 0x000000000000794d */ /* 0x000fea0003800000 */
.L_x_17373:
[----:B------:R-:W0:Y:S02]  /*b920*/  I2F.F64 R2, R2 ;  /* 0x0000000200027312 */ /* 0x000e240000201c00 */
[----:B0-----:R-:W-:Y:S01]  /*b930*/  STG.E.64 desc[UR36][R16.64], R2 ;  /* 0x0000000210007986 */ /* 0x001fe2000c101b24 */
[----:B------:R-:W-:Y:S05]  /*b940*/  EXIT ;  /* 0x000000000000794d */ /* 0x000fea0003800000 */
.L_x_17364:
        /* <DEDUP_REMOVED lines=12> */
.L_x_17378:
[----:B------:R-:W-:Y:S01]  /*ba10*/  I2FP.F32.S32 R3, R2 ;  /* 0x0000000200037245 */ /* 0x000fe20000201400 */
[----:B------:R-:W-:Y:S01]  /*ba20*/  BSSY.RECONVERGENT B0, `(.L_x_17379) ;  /* 0x0000013000007945 */ /* 0x000fe20003800200 */
[----:B------:R-:W-:Y:S02]  /*ba30*/  MOV R8, 0x80 ;  /* 0x0000008000087802 */ /* 0x000fe40000000f00 */
        /* <DEDUP_REMOVED lines=14> */
.L_x_17381:
[----:B------:R-:W-:-:S04]  /*bb20*/  SHF.R.U32.HI R3, RZ, 0x18, R3 ;  /* 0x00000018ff037819 */ /* 0x000fc80000011603 */
[----:B------:R-:W-:-:S04]  /*bb30*/  LOP3.LUT R0, R0, 0x80, R3, 0xf8, !PT ;  /* 0x0000008000007812 */ /* 0x000fc800078ef803 */
[----:B------:R-:W-:-:S07]  /*bb40*/  PRMT R8, R0, 0x7610, R8 ;  /* 0x0000761000087816 */ /* 0x000fce0000000008 */
.L_x_17380:
[----:B------:R-:W-:Y:S05]  /*bb50*/  BSYNC.RECONVERGENT B0 ;  /* 0x0000000000007941 */ /* 0x000fea0003800200 */
.L_x_17379:
[----:B------:R-:W-:Y:S01]  /*bb60*/  STG.E.U8 desc[UR36][R16.64], R8 ;  /* 0x0000000810007986 */ /* 0x000fe2000c101124 */
[----:B------:R-:W-:Y:S05]  /*bb70*/  EXIT ;  /* 0x000000000000794d */ /* 0x000fea0003800000 */
.L_x_17377:
        /* <DEDUP_REMOVED lines=17> */
.L_x_17384:
[----:B------:R-:W-:-:S04]  /*bc90*/  SHF.R.U32.HI R3, RZ, 0x18, R3 ;  /* 0x00000018ff037819 */ /* 0x000fc80000011603 */
[----:B------:R-:W-:-:S04]  /*bca0*/  LOP3.LUT R0, R0, 0x80, R3, 0xf8, !PT ;  /* 0x0000008000007812 */ /* 0x000fc800078ef803 */
[----:B------:R-:W-:-:S07]  /*bcb0*/  PRMT R8, R0, 0x7610, R8 ;  /* 0x0000761000087816 */ /* 0x000fce0000000008 */
.L_x_17383:
[----:B------:R-:W-:Y:S05]  /*bcc0*/  BSYNC.RECONVERGENT B0 ;  /* 0x0000000000007941 */ /* 0x000fea0003800200 */
.L_x_17382:
[----:B------:R-:W-:Y:S01]  /*bcd0*/  STG.E.U8 desc[UR36][R16.64], R8 ;  /* 0x0000000810007986 */ /* 0x000fe2000c101124 */
[----:B------:R-:W-:Y:S05]  /*bce0*/  EXIT ;  /* 0x000000000000794d */ /* 0x000fea0003800000 */
.L_x_17376:
        /* <DEDUP_REMOVED lines=22> */
.L_x_17386:
[----:B------:R-:W-:-:S05]  /*be50*/  SHF.R.S32.HI R3, RZ, 0x1f, R2 ;  /* 0x0000001fff037819 */ /* 0x000fca0000011402 */
[----:B------:R-:W-:Y:S01]  /*be60*/  STG.E.64 desc[UR36][R16.64], R2 ;  /* 0x0000000210007986 */ /* 0x000fe2000c101b24 */
[----:B------:R-:W-:Y:S05]  /*be70*/  EXIT ;  /* 0x000000000000794d */ /* 0x000fea0003800000 */
.L_x_17385:
[----:B------:R-:W-:Y:S01]  /*be80*/  STG.E desc[UR36][R16.64], R2 ;  /* 0x0000000210007986 */ /* 0x000fe2000c101924 */
[----:B------:R-:W-:Y:S05]  /*be90*/  EXIT ;  /* 0x000000000000794d */ /* 0x000fea0003800000 */
.L_x_17375:
        /* <DEDUP_REMOVED lines=10> */
.L_x_17388:
[----:B------:R-:W0:Y:S01]  /*bf40*/  I2F.F64 R4, R2 ;  /* 0x0000000200047312 */ /* 0x000e220000201c00 */
[----:B------:R-:W-:-:S05]  /*bf50*/  CS2R R6, SRZ ;  /* 0x0000000000067805 */ /* 0x000fca000001ff00 */
[----:B0-----:R-:W-:Y:S01]  /*bf60*/  STG.E.128 desc[UR36][R16.64], R4 ;  /* 0x0000000410007986 */ /* 0x001fe2000c101d24 */
[----:B------:R-:W-:Y:S05]  /*bf70*/  EXIT ;  /* 0x000000000000794d */ /* 0x000fea0003800000 */
.L_x_17387:
[----:B------:R-:W-:-:S09]  /*bf80*/  UISETP.NE.AND UP0, UPT, UR4, 0xf, UPT ;  /* 0x0000000f0400788c */ /* 0x000fd2000bf05270 */
[----:B------:R-:W-:Y:S05]  /*bf90*/  BRA.U !UP0, `(.L_x_17389) ;  /* 0x0000000108e87547 */ /* 0x000fea000b800000 */
[----:B------:R-:W-:-:S09]  /*bfa0*/  UISETP.NE.AND UP0, UPT, UR4, 0x17, UPT ;  /* 0x000000170400788c */ /* 0x000fd2000bf05270 */
[----:B------:R-:W-:Y:S05]  /*bfb0*/  BRA.U !UP0, `(.L_x_17390) ;  /* 0x0000000108907547 */ /* 0x000fea000b800000 */
[----:B------:R-:W-:-:S09]  /*bfc0*/  UISETP.NE.AND UP0, UPT, UR4, 0x18, UPT ;  /* 0x000000180400788c */ /* 0x000fd2000bf05270 */
[----:B------:R-:W-:Y:S05]  /*bfd0*/  BRA.U !UP0, `(.L_x_17391) ;  /* 0x0000000108447547 */ /* 0x000fea000b800000 */
.L_x_17368:
        /* <DEDUP_REMOVED lines=16> */
.L_x_17392:
[----:B------:R-:W-:Y:S05]  /*c0e0*/  EXIT ;  /* 0x000000000000794d */ /* 0x000fea0003800000 */
.L_x_17391:
        /* <DEDUP_REMOVED lines=13> */
.L_x_17394:
[----:B------:R-:W-:Y:S05]  /*c1c0*/  BSYNC.RECONVERGENT B0 ;  /* 0x0000000000007941 */ /* 0x000fea0003800200 */
.L_x_17393:
[----:B------:R-:W-:-:S05]  /*c1d0*/  LOP3.LUT R3, R0, 0x80, R3, 0xf8, !PT ;  /* 0x0000008000037812 */ /* 0x000fca00078ef803 */
[----:B------:R-:W-:Y:S01]  /*c1e0*/  STG.E.U8 desc[UR36][R16.64], R3 ;  /* 0x0000000310007986 */ /* 0x000fe2000c101124 */
[----:B------:R-:W-:Y:S05]  /*c1f0*/  EXIT ;  /* 0x000000000000794d */ /* 0x000fea0003800000 */
.L_x_17390:
        /* <DEDUP_REMOVED lines=12> */
.L_x_17396:
[----:B------:R-:W-:Y:S01]  /*c2c0*/  IMAD.MOV.U32 R0, RZ, RZ, 0x7f ;  /* 0x0000007fff007424 */ /* 0x000fe200078e00ff */
[----:B------:R-:W-:-:S04]  /*c2d0*/  ISETP.GT.U32.AND P0, PT, R2, 0x7f800000, PT ;  /* 0x7f8000000200780c */ /* 0x000fc80003f04070 */
[----:B------:R-:W-:-:S09]  /*c2e0*/  SEL R0, R0, 0x7c, P0 ;  /* 0x0000007c00007807 */ /* 0x000fd20000000000 */
.L_x_17397:
[----:B------:R-:W-:Y:S05]  /*c2f0*/  BSYNC.RECONVERGENT B0 ;  /* 0x0000000000007941 */ /* 0x000fea0003800200 */
.L_x_17395:
[----:B------:R-:W-:-:S04]  /*c300*/  SHF.R.U32.HI R3, RZ, 0x18, R3 ;  /* 0x00000018ff037819 */ /* 0x000fc80000011603 */
[----:B------:R-:W-:-:S05]  /*c310*/  LOP3.LUT R3, R0, 0x80, R3, 0xf8, !PT ;  /* 0x0000008000037812 */ /* 0x000fca00078ef803 */
[----:B------:R-:W-:Y:S01]  /*c320*/  STG.E.U8 desc[UR36][R16.64], R3 ;  /* 0x0000000310007986 */ /* 0x000fe2000c101124 */
[----:B------:R-:W-:Y:S05]  /*c330*/  EXIT ;  /* 0x000000000000794d */ /* 0x000fea0003800000 */
.L_x_17389:
[----:B------:R-:W-:-:S04]  /*c340*/  I2FP.F32.S32 R0, R2 ;  /* 0x0000000200007245 */ /* 0x000fc80000201400 */
[----:B------:R-:W-:-:S05]  /*c350*/  F2FP.BF16.F32.PACK_AB R0, RZ, R0 ;  /* 0x00000000ff00723e */ /* 0x000fca00000010ff */
[----:B------:R-:W-:Y:S01]  /*c360*/  STG.E.U16 desc[UR36][R16.64], R0 ;  /* 0x0000000010007986 */ /* 0x000fe2000c101524 */
[----:B------:R-:W-:Y:S05]  /*c370*/  EXIT ;  /* 0x000000000000794d */ /* 0x000fea0003800000 */
.L_x_17398:
        /* <DEDUP_REMOVED lines=16> */
.L_x_23274:


//--------------------- .text._ZN2at6native27unrolled_elementwise_kernelINS0_13BUnaryFunctorIiiiZZZNS0_15binary_internal21div_trunc_kernel_cudaERNS_18TensorIteratorBaseEENKUlvE_clEvENKUlvE1_clEvEUliiE_EESt5arrayIPcLm2EELi4E23TrivialOffsetCalculatorILi1EjESE_NS0_6memory12LoadWithCastILi1EEENSF_13StoreWithCastILi1EEEEEviT_T0_T2_T3_T4_T5_ --------------------------
	.section	.text._ZN2at6native27unrolled_elementwise_kernelINS0_13BUnaryFunctorIiiiZZZNS0_15binary_internal21div_trunc_kernel_cudaERNS_18TensorIteratorBaseEENKUlvE_clEvENKUlvE1_clEvEUliiE_EESt5arrayIPcLm2EELi4E23TrivialOffsetCalculatorILi1EjESE_NS0_6memory12LoadWithCastILi1EEENSF_13StoreWithCastILi1EEEEEviT_T0_T2_T3_T4_T5_,"ax",@progbits
	.align	128
        .global         _ZN2at6native27unrolled_elementwise_kernelINS0_13BUnaryFunctorIiiiZZZNS0_15binary_internal21div_trunc_kernel_cudaERNS_18TensorIteratorBaseEENKUlvE_clEvENKUlvE1_clEvEUliiE_EESt5arrayIPcLm2EELi4E23TrivialOffsetCalculatorILi1EjESE_NS0_6memory12LoadWithCastILi1EEENSF_13StoreWithCastILi1EEEEEviT_T0_T2_T3_T4_T5_
        .type           _ZN2at6native27unrolled_elementwise_kernelINS0_13BUnaryFunctorIiiiZZZNS0_15binary_internal21div_trunc_kernel_cudaERNS_18TensorIteratorBaseEENKUlvE_clEvENKUlvE1_clEvEUliiE_EESt5arrayIPcLm2EELi4E23TrivialOffsetCalculatorILi1EjESE_NS0_6memory12LoadWithCastILi1EEENSF_13StoreWithCastILi1EEEEEviT_T0_T2_T3_T4_T5_,@function
        .size           _ZN2at6native27unrolled_elementwise_kernelINS0_13BUnaryFunctorIiiiZZZNS0_15binary_internal21div_trunc_kernel_cudaERNS_18TensorIteratorBaseEENKUlvE_clEvENKUlvE1_clEvEUliiE_EESt5arrayIPcLm2EELi4E23TrivialOffsetCalculatorILi1EjESE_NS0_6memory12LoadWithCastILi1EEENSF_13StoreWithCastILi1EEEEEviT_T0_T2_T3_T4_T5_,(.L_x_23275 - _ZN2at6native27unrolled_elementwise_kernelINS0_13BUnaryFunctorIiiiZZZNS0_15binary_internal21div_trunc_kernel_cudaERNS_18TensorIteratorBaseEENKUlvE_clEvENKUlvE1_clEvEUliiE_EESt5arrayIPcLm2EELi4E23TrivialOffsetCalculatorILi1EjESE_NS0_6memory12LoadWithCastILi1EEENSF_13StoreWithCastILi1EEEEEviT_T0_T2_T3_T4_T5_)
        .other          _ZN2at6native27unrolled_elementwise_kernelINS0_13BUnaryFunctorIiiiZZZNS0_15binary_internal21div_trunc_kernel_cudaERNS_18TensorIteratorBaseEENKUlvE_clEvENKUlvE1_clEvEUliiE_EESt5arrayIPcLm2EELi4E23TrivialOffsetCalculatorILi1EjESE_NS0_6memory12LoadWithCastILi1EEENSF_13StoreWithCastILi1EEEEEviT_T0_T2_T3_T4_T5_,@"STO_CUDA_ENTRY STV_DEFAULT"
_ZN2at6native27unrolled_elementwise_kernelINS0_13BUnaryFunctorIiiiZZZNS0_15binary_internal21div_trunc_kernel_cudaERNS_18TensorIteratorBaseEENKUlvE_clEvENKUlvE1_clEvEUliiE_EESt5arrayIPcLm2EELi4E23TrivialOffsetCalculatorILi1EjESE_NS0_6memory12LoadWithCastILi1EEENSF_13StoreWithCastILi1EEEEEviT_T0_T2_T3_T4_T5_:
.text._ZN2at6native27unrolled_elementwise_kernelINS0_13BUnaryFunctorIiiiZZZNS0_15binary_internal21div_trunc_kernel_cudaERNS_18TensorIteratorBaseEENKUlvE_clEvENKUlvE1_clEvEUliiE_EESt5arrayIPcLm2EELi4E23TrivialOffsetCalculatorILi1EjESE_NS0_6memory12LoadWithCastILi1EEENSF_13StoreWithCastILi1EEEEEviT_T0_T2_T3_T4_T5_:
        /* <DEDUP_REMOVED lines=31> */
.L_x_17404:
[----:B------:R3:W5:Y:S01]  /*01f0*/  LDG.E.U8 R24, desc[UR36][R4.64] ;  /* 0x0000002404187981 */ /* 0x000762000c1e1100 */
[----:B------:R-:W-:Y:S05]  /*0200*/  BRA `(.L_x_17406) ;  /* 0x0000000c00307947 */ /* 0x000fea0003800000 */
.L_x_17403:
        /* <DEDUP_REMOVED lines=8> */
.L_x_17408:
[----:B------:R1:W5:Y:S01]  /*0290*/  LDG.E R24, desc[UR36][R4.64] ;  /* 0x0000002404187981 */ /* 0x000362000c1e1900 */
[----:B------:R-:W-:Y:S05]  /*02a0*/  BRA `(.L_x_17406) ;  /* 0x0000000c00087947 */ /* 0x000fea0003800000 */
.L_x_17407:
[----:B------:R2:W5:Y:S01]  /*02b0*/  LDG.E.S16 R24, desc[UR36][R4.64] ;  /* 0x0000002404187981 */ /* 0x000562000c1e1700 */
[----:B------:R-:W-:Y:S05]  /*02c0*/  BRA `(.L_x_17406) ;  /* 0x0000000c00007947 */ /* 0x000fea0003800000 */
.L_x_17402:
        /* <DEDUP_REMOVED lines=9> */
.L_x_17410:
[----:B------:R-:W2:Y:S02]  /*0360*/  LDG.E.U16 R4, desc[UR36][R4.64] ;  /* 0x0000002404047981 */ /* 0x000ea4000c1e1500 */
[----:B--2---:R-:W-:-:S06]  /*0370*/  HADD2.F32 R24, -RZ, R4.H0_H0 ;  /* 0x20000004ff187230 */ /* 0x004fcc0000004100 */
[----:B------:R-:W0:Y:S01]  /*0380*/  F2I.FTZ.TRUNC.NTZ R24, R24 ;  /* 0x0000001800187305 */ /* 0x000e22000021f100 */
[----:B------:R-:W-:Y:S05]  /*0390*/  BRA `(.L_x_17406) ;  /* 0x0000000800cc7947 */ /* 0x000fea0003800000 */
.L_x_17409:
        /* <DEDUP_REMOVED lines=9> */
.L_x_17412:
[----:B------:R-:W2:Y:S02]  /*0430*/  LDG.E.U16 R4, desc[UR36][R4.64] ;  /* 0x0000002404047981 */ /* 0x000ea4000c1e1500 */
[----:B--2---:R-:W-:-:S06]  /*0440*/  HADD2.F32 R24, -RZ, R4.H0_H0 ;  /* 0x20000004ff187230 */ /* 0x004fcc0000004100 */
[----:B------:R-:W0:Y:S01]  /*0450*/  F2I.FTZ.TRUNC.NTZ R24, R24 ;  /* 0x0000001800187305 */ /* 0x000e22000021f100 */
[----:B------:R-:W-:Y:S05]  /*0460*/  BRA `(.L_x_17406) ;  /* 0x0000000800987947 */ /* 0x000fea0003800000 */
.L_x_17411:
[----:B------:R-:W2:Y:S02]  /*0470*/  LDG.E.64 R24, desc[UR36][R4.64] ;  /* 0x0000002404187981 */ /* 0x000ea4000c1e1b00 */
[----:B--2---:R0:W1:Y:S01]  /*0480*/  F2I.F64.TRUNC R24, R24 ;  /* 0x0000001800187311 */ /* 0x004062000030d100 */
[----:B------:R-:W-:Y:S05]  /*0490*/  BRA `(.L_x_17406) ;  /* 0x00000008008c7947 */ /* 0x000fea0003800000 */
.L_x_17401:
        /* <DEDUP_REMOVED lines=12> */
.L_x_17415:
[----:B------:R-:W2:Y:S02]  /*0560*/  LDG.E.64 R4, desc[UR36][R4.64] ;  /* 0x0000002404047981 */ /* 0x000ea4000c1e1b00 */
[----:B--2---:R0:W1:Y:S01]  /*0570*/  F2I.F64.TRUNC R24, R4 ;  /* 0x0000000400187311 */ /* 0x004062000030d100 */
[----:B------:R-:W-:Y:S05]  /*0580*/  BRA `(.L_x_17406) ;  /* 0x0000000800507947 */ /* 0x000fea0003800000 */
.L_x_17414:
        /* <DEDUP_REMOVED lines=26> */
.L_x_17417:
        /* <DEDUP_REMOVED lines=14> */
.L_x_17416:
[----:B------:R-:W2:Y:S02]  /*0810*/  LDG.E.U16 R24, desc[UR36][R4.64] ;  /* 0x0000002404187981 */ /* 0x000ea4000c1e1500 */
[----:B--2---:R-:W-:-:S06]  /*0820*/  IMAD.U32 R24, R24, 0x10000, RZ ;  /* 0x0001000018187824 */ /* 0x004fcc00078e00ff */
[----:B------:R-:W0:Y:S01]  /*0830*/  F2I.FTZ.TRUNC.NTZ R24, R24 ;  /* 0x0000001800187305 */ /* 0x000e22000021f100 */
[----:B------:R-:W-:Y:S05]  /*0840*/  BRA `(.L_x_17406) ;  /* 0x0000000400a07947 */ /* 0x000fea0003800000 */
.L_x_17413:
        /* <DEDUP_REMOVED lines=10> */
.L_x_17420:
        /* <DEDUP_REMOVED lines=21> */
.L_x_17424:
[----:B------:R-:W-:Y:S05]  /*0a40*/  BSYNC.RECONVERGENT B1 ;  /* 0x0000000000017941 */ /* 0x000fea0003800200 */
.L_x_17423:
[----:B------:R-:W-:Y:S01]  /*0a50*/  IMAD.SHL.U32 R0, R0, 0x100000, RZ ;  /* 0x0010000000007824 */ /* 0x000fe200078e00ff */
[----:B------:R-:W-:-:S04]  /*0a60*/  LEA R3, R3, 0x3b800000, 0x17 ;  /* 0x3b80000003037811 */ /* 0x000fc800078eb8ff */
[----:B------:R-:W-:-:S07]  /*0a70*/  LOP3.LUT R24, R3, R0, R7, 0xfe, !PT ;  /* 0x0000000003187212 */ /* 0x000fce00078efe07 */
.L_x_17422:
[----:B------:R-:W-:Y:S05]  /*0a80*/  BSYNC.RECONVERGENT B0 ;  /* 0x0000000000007941 */ /* 0x000fea0003800200 */
.L_x_17421:
[----:B------:R-:W0:Y:S01]  /*0a90*/  F2I.FTZ.TRUNC.NTZ R24, R24 ;  /* 0x0000001800187305 */ /* 0x000e22000021f100 */
[----:B------:R-:W-:Y:S05]  /*0aa0*/  BRA `(.L_x_17406) ;  /* 0x0000000400087947 */ /* 0x000fea0003800000 */
.L_x_17419:
        /* <DEDUP_REMOVED lines=21> */
.L_x_17428:
[----:B------:R-:W-:Y:S05]  /*0c00*/  BSYNC.RECONVERGENT B1 ;  /* 0x0000000000017941 */ /* 0x000fea0003800200 */
.L_x_17427:
[----:B------:R-:W-:Y:S01]  /*0c10*/  IMAD.SHL.U32 R0, R0, 0x200000, RZ ;  /* 0x0020000000007824 */ /* 0x000fe200078e00ff */
[----:B------:R-:W-:-:S04]  /*0c20*/  LEA R3, R3, 0x37800000, 0x17 ;  /* 0x3780000003037811 */ /* 0x000fc800078eb8ff */
[----:B------:R-:W-:-:S07]  /*0c30*/  LOP3.LUT R24, R3, R0, R7, 0xfe, !PT ;  /* 0x0000000003187212 */ /* 0x000fce00078efe07 */
.L_x_17426:
[----:B------:R-:W-:Y:S05]  /*0c40*/  BSYNC.RECONVERGENT B0 ;  /* 0x0000000000007941 */ /* 0x000fea0003800200 */
.L_x_17425:
[----:B------:R-:W0:Y:S01]  /*0c50*/  F2I.FTZ.TRUNC.NTZ R24, R24 ;  /* 0x0000001800187305 */ /* 0x000e22000021f100 */
[----:B------:R-:W-:Y:S05]  /*0c60*/  BRA `(.L_x_17406) ;  /* 0x0000000000987947 */ /* 0x000fea0003800000 */
.L_x_17418:
[----:B------:R-:W-:-:S09]  /*0c70*/  UISETP.NE.AND UP0, UPT, UR4, 0x1c, UPT ;  /* 0x0000001c0400788c */ /* 0x000fd2000bf05270 */
[----:B------:R-:W-:Y:S05]  /*0c80*/  BRA.U !UP0, `(.L_x_17429) ;  /* 0x00000001088c7547 */ /* 0x000fea000b800000 */
[----:B------:R-:W-:-:S09]  /*0c90*/  UISETP.NE.AND UP0, UPT, UR4, 0x1d, UPT ;  /* 0x0000001d0400788c */ /* 0x000fd2000bf05270 */
[----:B------:R-:W-:Y:S05]  /*0ca0*/  BRA.U !UP0, `(.L_x_17430) ;  /* 0x00000001087c7547 */ /* 0x000fea000b800000 */
[----:B------:R-:W-:-:S09]  /*0cb0*/  UISETP.NE.AND UP0, UPT, UR4, 0x2c, UPT ;  /* 0x0000002c0400788c */ /* 0x000fd2000bf05270 */
[----:B------:R-:W-:Y:S05]  /*0cc0*/  BRA.U !UP0, `(.L_x_17431) ;  /* 0x0000000108487547 */ /* 0x000fea000b800000 */
.L_x_17405:
        /* <DEDUP_REMOVED lines=16> */
.L_x_17432:
[----:B------:R-:W-:Y:S01]  /*0dd0*/  IMAD.MOV.U32 R24, RZ, RZ, RZ ;  /* 0x000000ffff187224 */ /* 0x000fe200078e00ff */
[----:B------:R-:W-:Y:S06]  /*0de0*/  BRA `(.L_x_17406) ;  /* 0x0000000000387947 */ /* 0x000fec0003800000 */
.L_x_17431:
        /* <DEDUP_REMOVED lines=8> */
.L_x_17434:
[----:B------:R-:W-:Y:S05]  /*0e70*/  BSYNC.RECONVERGENT B0 ;  /* 0x0000000000007941 */ /* 0x000fea0003800200 */
.L_x_17433:
[----:B------:R-:W0:Y:S01]  /*0e80*/  F2I.FTZ.TRUNC.NTZ R24, R24 ;  /* 0x0000001800187305 */ /* 0x000e22000021f100 */
[----:B------:R-:W-:Y:S05]  /*0e90*/  BRA `(.L_x_17406) ;  /* 0x00000000000c7947 */ /* 0x000fea0003800000 */
.L_x_17430:
[----:B------:R0:W5:Y:S01]  /*0ea0*/  LDG.E R24, desc[UR36][R4.64] ;  /* 0x0000002404187981 */ /* 0x000162000c1e1900 */
[----:B------:R-:W-:Y:S05]  /*0eb0*/  BRA `(.L_x_17406) ;  /* 0x0000000000047947 */ /* 0x000fea0003800000 */
.L_x_17429:
[----:B------:R0:W5:Y:S02]  /*0ec0*/  LDG.E R24, desc[UR36][R4.64] ;  /* 0x0000002404187981 */ /* 0x000164000c1e1900 */
.L_x_17406:
[----:B------:R-:W-:-:S07]  /*0ed0*/  VIADD R17, R23, 0x80 ;  /* 0x0000008017117836 */ /* 0x000fce0000000000 */
.L_x_17400:
[----:B------:R-:W-:Y:S05]  /*0ee0*/  BSYNC.RECONVERGENT B6 ;  /* 0x0000000000067941 */ /* 0x000fea0003800200 */
.L_x_17399:
[----:B------:R-:W-:Y:S01]  /*0ef0*/  ISETP.GE.AND P0, PT, R17, R16, PT ;  /* 0x000000101100720c */ /* 0x000fe20003f06270 */
[----:B------:R-:W-:Y:S01]  /*0f00*/  BSSY.RECONVERGENT B6, `(.L_x_17435) ;  /* 0x00000e5000067945 */ /* 0x000fe20003800200 */
[----:B0-----:R-:W-:-:S11]  /*0f10*/  IMAD.MOV.U32 R25, RZ, RZ, RZ ;  /* 0x000000ffff197224 */ /* 0x001fd600078e00ff */
        /* <DEDUP_REMOVED lines=20> */
.L_x_17440:
[----:B------:R0:W5:Y:S01]  /*1060*/  LDG.E.U8 R25, desc[UR36][R4.64] ;  /* 0x0000002404197981 */ /* 0x000162000c1e1100 */
[----:B------:R-:W-:Y:S05]  /*1070*/  BRA `(.L_x_17442) ;  /* 0x0000000c00307947 */ /* 0x000fea0003800000 */
.L_x_17439:
        /* <DEDUP_REMOVED lines=8> */
.L_x_17444:
[----:B------:R0:W5:Y:S01]  /*1100*/  LDG.E R25, desc[UR36][R4.64] ;  /* 0x0000002404197981 */ /* 0x000162000c1e1900 */
[----:B------:R-:W-:Y:S05]  /*1110*/  BRA `(.L_x_17442) ;  /* 0x0000000c00087947 */ /* 0x000fea0003800000 */
.L_x_17443:
[----:B------:R0:W5:Y:S01]  /*1120*/  LDG.E.S16 R25, desc[UR36][R4.64] ;  /* 0x0000002404197981 */ /* 0x000162000c1e1700 */
[----:B------:R-:W-:Y:S05]  /*1130*/  BRA `(.L_x_17442) ;  /* 0x0000000c00007947 */ /* 0x000fea0003800000 */
.L_x_17438:
        /* <DEDUP_REMOVED lines=9> */
.L_x_17446:
[----:B------:R-:W2:Y:S02]  /*11d0*/  LDG.E.U16 R4, desc[UR36][R4.64] ;  /* 0x0000002404047981 */ /* 0x000ea4000c1e1500 */
[----:B--2---:R-:W-:-:S06]  /*11e0*/  HADD2.F32 R25, -RZ, R4.H0_H0 ;  /* 0x20000004ff197230 */ /* 0x004fcc0000004100 */
[----:B------:R-:W0:Y:S01]  /*11f0*/  F2I.FTZ.TRUNC.NTZ R25, R25 ;  /* 0x0000001900197305 */ /* 0x000e22000021f100 */
[----:B------:R-:W-:Y:S05]  /*1200*/  BRA `(.L_x_17442) ;  /* 0x0000000800cc7947 */ /* 0x000fea0003800000 */
.L_x_17445:
        /* <DEDUP_REMOVED lines=9> */
.L_x_17448:
[----:B------:R-:W2:Y:S02]  /*12a0*/  LDG.E.U16 R4, desc[UR36][R4.64] ;  /* 0x0000002404047981 */ /* 0x000ea4000c1e1500 */
[----:B--2---:R-:W-:-:S06]  /*12b0*/  HADD2.F32 R25, -RZ, R4.H0_H0 ;  /* 0x20000004ff197230 */ /* 0x004fcc0000004100 */
[----:B------:R-:W0:Y:S01]  /*12c0*/  F2I.FTZ.TRUNC.NTZ R25, R25 ;  /* 0x0000001900197305 */ /* 0x000e22000021f100 */
[----:B------:R-:W-:Y:S05]  /*12d0*/  BRA `(.L_x_17442) ;  /* 0x0000000800987947 */ /* 0x000fea0003800000 */
.L_x_17447:
[----:B------:R-:W2:Y:S02]  /*12e0*/  LDG.E.64 R4, desc[UR36][R4.64] ;  /* 0x0000002404047981 */ /* 0x000ea4000c1e1b00 */
[----:B--2---:R0:W1:Y:S01]  /*12f0*/  F2I.F64.TRUNC R25, R4 ;  /* 0x0000000400197311 */ /* 0x004062000030d100 */
[----:B------:R-:W-:Y:S05]  /*1300*/  BRA `(.L_x_17442) ;  /* 0x00000008008c7947 */ /* 0x000fea0003800000 */
.L_x_17437:
        /* <DEDUP_REMOVED lines=12> */
.L_x_17451:
[----:B------:R-:W2:Y:S02]  /*13d0*/  LDG.E.64 R4, desc[UR36][R4.64] ;  /* 0x0000002404047981 */ /* 0x000ea4000c1e1b00 */
[----:B--2---:R0:W1:Y:S01]  /*13e0*/  F2I.F64.TRUNC R25, R4 ;  /* 0x0000000400197311 */ /* 0x004062000030d100 */
[----:B------:R-:W-:Y:S05]  /*13f0*/  BRA `(.L_x_17442) ;  /* 0x0000000800507947 */ /* 0x000fea0003800000 */
.L_x_17450:
        /* <DEDUP_REMOVED lines=26> */
.L_x_17453:
        /* <DEDUP_REMOVED lines=14> */
.L_x_17452:
[----:B------:R-:W2:Y:S02]  /*1680*/  LDG.E.U16 R25, desc[UR36][R4.64] ;  /* 0x0000002404197981 */ /* 0x000ea4000c1e1500 */
[----:B--2---:R-:W-:-:S06]  /*1690*/  IMAD.U32 R25, R25, 0x10000, RZ ;  /* 0x0001000019197824 */ /* 0x004fcc00078e00ff */
[----:B------:R-:W4:Y:S01]  /*16a0*/  F2I.FTZ.TRUNC.NTZ R25, R25 ;  /* 0x0000001900197305 */ /* 0x000f22000021f100 */
[----:B------:R-:W-:Y:S05]  /*16b0*/  BRA `(.L_x_17442) ;  /* 0x0000000400a07947 */ /* 0x000fea0003800000 */
.L_x_17449:
        /* <DEDUP_REMOVED lines=10> */
.L_x_17456:
        /* <DEDUP_REMOVED lines=21> */
.L_x_17460:
[----:B------:R-:W-:Y:S05]  /*18b0*/  BSYNC.RECONVERGENT B1 ;  /* 0x0000000000017941 */ /* 0x000fea0003800200 */
.L_x_17459:
[----:B------:R-:W-:Y:S01]  /*18c0*/  IMAD.SHL.U32 R0, R0, 0x100000, RZ ;  /* 0x0010000000007824 */ /* 0x000fe200078e00ff */
[----:B------:R-:W-:-:S04]  /*18d0*/  LEA R3, R3, 0x3b800000, 0x17 ;  /* 0x3b80000003037811 */ /* 0x000fc800078eb8ff */
[----:B------:R-:W-:-:S07]  /*18e0*/  LOP3.LUT R25, R3, R0, R25, 0xfe, !PT ;  /* 0x0000000003197212 */ /* 0x000fce00078efe19 */
.L_x_17458:
[----:B------:R-:W-:Y:S05]  /*18f0*/  BSYNC.RECONVERGENT B0 ;  /* 0x0000000000007941 */ /* 0x000fea0003800200 */
.L_x_17457:
[----:B------:R-:W0:Y:S01]  /*1900*/  F2I.FTZ.TRUNC.NTZ R25, R25 ;  /* 0x0000001900197305 */ /* 0x000e22000021f100 */
[----:B------:R-:W-:Y:S05]  /*1910*/  BRA `(.L_x_17442) ;  /* 0x0000000400087947 */ /* 0x000fea0003800000 */
.L_x_17455:
        /* <DEDUP_REMOVED lines=21> */
.L_x_17464:
[----:B------:R-:W-:Y:S05]  /*1a70*/  BSYNC.RECONVERGENT B1 ;  /* 0x0000000000017941 */ /* 0x000fea0003800200 */
.L_x_17463:
[----:B------:R-:W-:Y:S01]  /*1a80*/  IMAD.SHL.U32 R0, R0, 0x200000, RZ ;  /* 0x0020000000007824 */ /* 0x000fe200078e00ff */
[----:B------:R-:W-:-:S04]  /*1a90*/  LEA R3, R3, 0x37800000, 0x17 ;  /* 0x3780000003037811 */ /* 0x000fc800078eb8ff */
[----:B------:R-:W-:-:S07]  /*1aa0*/  LOP3.LUT R25, R3, R0, R25, 0xfe, !PT ;  /* 0x0000000003197212 */ /* 0x000fce00078efe19 */
.L_x_17462:
[----:B------:R-:W-:Y:S05]  /*1ab0*/  BSYNC.RECONVERGENT B0 ;  /* 0x0000000000007941 */ /* 0x000fea0003800200 */
.L_x_17461:
[----:B------:R-:W0:Y:S01]  /*1ac0*/  F2I.FTZ.TRUNC.NTZ R25, R25 ;  /* 0x0000001900197305 */ /* 0x000e22000021f100 */
[----:B------:R-:W-:Y:S05]  /*1ad0*/  BRA `(.L_x_17442) ;  /* 0x0000000000987947 */ /* 0x000fea0003800000 */
.L_x_17454:
        /* <DEDUP_REMOVED lines=14> */
.L_x_17468:
[----:B------:R-:W-:Y:S05]  /*1bc0*/  BSYNC.RECONVERGENT B0 ;  /* 0x0000000000007941 */ /* 0x000fea0003800200 */
.L_x_17467:
[----:B------:R-:W0:Y:S01]  /*1bd0*/  F2I.FTZ.TRUNC.NTZ R25, R25 ;  /* 0x0000001900197305 */ /* 0x000e22000021f100 */
[----:B------:R-:W-:Y:S05]  /*1be0*/  BRA `(.L_x_17442) ;  /* 0x0000000000547947 */ /* 0x000fea0003800000 */
.L_x_17441:
        /* <DEDUP_REMOVED lines=16> */
.L_x_17469:
[----:B------:R-:W-:Y:S01]  /*1cf0*/  IMAD.MOV.U32 R25, RZ, RZ, RZ ;  /* 0x000000ffff197224 */ /* 0x000fe200078e00ff */
[----:B------:R-:W-:Y:S06]  /*1d00*/  BRA `(.L_x_17442) ;  /* 0x00000000000c7947 */ /* 0x000fec0003800000 */
.L_x_17466:
[----:B------:R0:W5:Y:S01]  /*1d10*/  LDG.E R25, desc[UR36][R4.64] ;  /* 0x0000002404197981 */ /* 0x000162000c1e1900 */
[----:B------:R-:W-:Y:S05]  /*1d20*/  BRA `(.L_x_17442) ;  /* 0x0000000000047947 */ /* 0x000fea0003800000 */
.L_x_17465:
[----:B------:R0:W5:Y:S02]  /*1d30*/  LDG.E R25, desc[UR36][R4.64] ;  /* 0x0000002404197981 */ /* 0x000164000c1e1900 */
.L_x_17442:
[----:B------:R-:W-:-:S07]  /*1d40*/  VIADD R17, R17, 0x80 ;  /* 0x0000008011117836 */ /* 0x000fce0000000000 */
.L_x_17436:
[----:B------:R-:W-:Y:S05]  /*1d50*/  BSYNC.RECONVERGENT B6 ;  /* 0x0000000000067941 */ /* 0x000fea0003800200 */
.L_x_17435:
[----:B------:R-:W-:Y:S01]  /*1d60*/  ISETP.GE.AND P0, PT, R17, R16, PT ;  /* 0x000000101100720c */ /* 0x000fe20003f06270 */
[----:B------:R-:W-:Y:S01]  /*1d70*/  BSSY.RECONVERGENT B6, `(.L_x_17470) ;  /* 0x00000e5000067945 */ /* 0x000fe20003800200 */
[----:B------:R-:W-:-:S11]  /*1d80*/  IMAD.MOV.U32 R18, RZ, RZ, RZ ;  /* 0x000000ffff127224 */ /* 0x000fd600078e00ff */
        /* <DEDUP_REMOVED lines=20> */
.L_x_17475:
[----:B------:R0:W5:Y:S01]  /*1ed0*/  LDG.E.U8 R18, desc[UR36][R4.64] ;  /* 0x0000002404127981 */ /* 0x000162000c1e1100 */
[----:B------:R-:W-:Y:S05]  /*1ee0*/  BRA `(.L_x_17477) ;  /* 0x0000000c00307947 */ /* 0x000fea0003800000 */
.L_x_17474:
        /* <DEDUP_REMOVED lines=8> */
.L_x_17479:
[----:B------:R0:W5:Y:S01]  /*1f70*/  LDG.E R18, desc[UR36][R4.64] ;  /* 0x0000002404127981 */ /* 0x000162000c1e1900 */
[----:B------:R-:W-:Y:S05]  /*1f80*/  BRA `(.L_x_17477) ;  /* 0x0000000c00087947 */ /* 0x000fea0003800000 */
.L_x_17478:
[----:B------:R0:W5:Y:S01]  /*1f90*/  LDG.E.S16 R18, desc[UR36][R4.64] ;  /* 0x0000002404127981 */ /* 0x000162000c1e1700 */
[----:B------:R-:W-:Y:S05]  /*1fa0*/  BRA `(.L_x_17477) ;  /* 0x0000000c00007947 */ /* 0x000fea0003800000 */
.L_x_17473:
        /* <DEDUP_REMOVED lines=9> */
.L_x_17481:
[----:B------:R-:W2:Y:S02]  /*2040*/  LDG.E.U16 R4, desc[UR36][R4.64] ;  /* 0x0000002404047981 */ /* 0x000ea4000c1e1500 */
[----:B--2---:R-:W-:-:S06]  /*2050*/  HADD2.F32 R18, -RZ, R4.H0_H0 ;  /* 0x20000004ff127230 */ /* 0x004fcc0000004100 */
[----:B------:R-:W0:Y:S01]  /*2060*/  F2I.FTZ.TRUNC.NTZ R18, R18 ;  /* 0x0000001200127305 */ /* 0x000e22000021f100 */
[----:B------:R-:W-:Y:S05]  /*2070*/  BRA `(.L_x_17477) ;  /* 0x0000000800cc7947 */ /* 0x000fea0003800000 */
.L_x_17480:
        /* <DEDUP_REMOVED lines=9> */
.L_x_17483:
[----:B------:R-:W2:Y:S02]  /*2110*/  LDG.E.U16 R4, desc[UR36][R4.64] ;  /* 0x0000002404047981 */ /* 0x000ea4000c1e1500 */
[----:B--2---:R-:W-:-:S06]  /*2120*/  HADD2.F32 R18, -RZ, R4.H0_H0 ;  /* 0x20000004ff127230 */ /* 0x004fcc0000004100 */
[----:B------:R-:W0:Y:S01]  /*2130*/  F2I.FTZ.TRUNC.NTZ R18, R18 ;  /* 0x0000001200127305 */ /* 0x000e22000021f100 */
[----:B------:R-:W-:Y:S05]  /*2140*/  BRA `(.L_x_17477) ;  /* 0x0000000800987947 */ /* 0x000fea0003800000 */
.L_x_17482:
[----:B------:R-:W2:Y:S02]  /*2150*/  LDG.E.64 R18, desc[UR36][R4.64] ;  /* 0x0000002404127981 */ /* 0x000ea4000c1e1b00 */
[----:B--2---:R0:W1:Y:S01]  /*2160*/  F2I.F64.TRUNC R18, R18 ;  /* 0x0000001200127311 */ /* 0x004062000030d100 */
[----:B------:R-:W-:Y:S05]  /*2170*/  BRA `(.L_x_17477) ;  /* 0x00000008008c7947 */ /* 0x000fea0003800000 */
.L_x_17472:
        /* <DEDUP_REMOVED lines=12> */
.L_x_17486:
[----:B------:R-:W2:Y:S02]  /*2240*/  LDG.E.64 R4, desc[UR36][R4.64] ;  /* 0x0000002404047981 */ /* 0x000ea4000c1e1b00 */
[----:B--2---:R0:W1:Y:S01]  /*2250*/  F2I.F64.TRUNC R18, R4 ;  /* 0x0000000400127311 */ /* 0x004062000030d100 */
[----:B------:R-:W-:Y:S05]  /*2260*/  BRA `(.L_x_17477) ;  /* 0x0000000800507947 */ /* 0x000fea0003800000 */
.L_x_17485:
        /* <DEDUP_REMOVED lines=26> */
.L_x_17488:
        /* <DEDUP_REMOVED lines=14> */
.L_x_17487:
[----:B------:R-:W2:Y:S02]  /*24f0*/  LDG.E.U16 R18, desc[UR36][R4.64] ;  /* 0x0000002404127981 */ /* 0x000ea4000c1e1500 */
[----:B--2---:R-:W-:-:S06]  /*2500*/  IMAD.U32 R18, R18, 0x10000, RZ ;  /* 0x0001000012127824 */ /* 0x004fcc00078e00ff */
[----:B------:R-:W0:Y:S01]  /*2510*/  F2I.FTZ.TRUNC.NTZ R18, R18 ;  /* 0x0000001200127305 */ /* 0x000e22000021f100 */
[----:B------:R-:W-:Y:S05]  /*2520*/  BRA `(.L_x_17477) ;  /* 0x0000000400a07947 */ /* 0x000fea0003800000 */
.L_x_17484:
        /* <DEDUP_REMOVED lines=10> */
.L_x_17491:
        /* <DEDUP_REMOVED lines=21> */
.L_x_17495:
[----:B------:R-:W-:Y:S05]  /*2720*/  BSYNC.RECONVERGENT B1 ;  /* 0x0000000000017941 */ /* 0x000fea0003800200 */
.L_x_17494:
[----:B------:R-:W-:Y:S01]  /*2730*/  IMAD.SHL.U32 R0, R0, 0x100000, RZ ;  /* 0x0010000000007824 */ /* 0x000fe200078e00ff */
[----:B------:R-:W-:-:S04]  /*2740*/  LEA R3, R3, 0x3b800000, 0x17 ;  /* 0x3b80000003037811 */ /* 0x000fc800078eb8ff */
[----:B------:R-:W-:-:S07]  /*2750*/  LOP3.LUT R18, R3, R0, R7, 0xfe, !PT ;  /* 0x0000000003127212 */ /* 0x000fce00078efe07 */
.L_x_17493:
[----:B------:R-:W-:Y:S05]  /*2760*/  BSYNC.RECONVERGENT B0 ;  /* 0x0000000000007941 */ /* 0x000fea0003800200 */
.L_x_17492:
[----:B------:R-:W1:Y:S01]  /*2770*/  F2I.FTZ.TRUNC.NTZ R18, R18 ;  /* 0x0000001200127305 */ /* 0x000e62000021f100 */
[----:B------:R-:W-:Y:S05]  /*2780*/  BRA `(.L_x_17477) ;  /* 0x0000000400087947 */ /* 0x000fea0003800000 */
.L_x_17490:
        /* <DEDUP_REMOVED lines=21> */
.L_x_17499:
[----:B------:R-:W-:Y:S05]  /*28e0*/  BSYNC.RECONVERGENT B1 ;  /* 0x0000000000017941 */ /* 0x000fea0003800200 */
.L_x_17498:
[----:B------:R-:W-:Y:S01]  /*28f0*/  IMAD.SHL.U32 R0, R0, 0x200000, RZ ;  /* 0x0020000000007824 */ /* 0x000fe200078e00ff */
[----:B------:R-:W-:-:S04]  /*2900*/  LEA R3, R3, 0x37800000, 0x17 ;  /* 0x3780000003037811 */ /* 0x000fc800078eb8ff */
[----:B------:R-:W-:-:S07]  /*2910*/  LOP3.LUT R18, R3, R0, R7, 0xfe, !PT ;  /* 0x0000000003127212 */ /* 0x000fce00078efe07 */
.L_x_17497:
[----:B------:R-:W-:Y:S05]  /*2920*/  BSYNC.RECONVERGENT B0 ;  /* 0x0000000000007941 */ /* 0x000fea0003800200 */
.L_x_17496:
[----:B------:R-:W2:Y:S01]  /*2930*/  F2I.FTZ.TRUNC.NTZ R18, R18 ;  /* 0x0000001200127305 */ /* 0x000ea2000021f100 */
[----:B------:R-:W-:Y:S05]  /*2940*/  BRA `(.L_x_17477) ;  /* 0x0000000000987947 */ /* 0x000fea0003800000 */
.L_x_17489:
        /* <DEDUP_REMOVED lines=14> */
.L_x_17503:
[----:B------:R-:W-:Y:S05]  /*2a30*/  BSYNC.RECONVERGENT B0 ;  /* 0x0000000000007941 */ /* 0x000fea0003800200 */
.L_x_17502:
[----:B------:R-:W4:Y:S01]  /*2a40*/  F2I.FTZ.TRUNC.NTZ R18, R18 ;  /* 0x0000001200127305 */ /* 0x000f22000021f100 */
[----:B------:R-:W-:Y:S05]  /*2a50*/  BRA `(.L_x_17477) ;  /* 0x0000000000547947 */ /* 0x000fea0003800000 */
.L_x_17476:
        /* <DEDUP_REMOVED lines=16> */
.L_x_17504:
[----:B------:R-:W-:Y:S01]  /*2b60*/  IMAD.MOV.U32 R18, RZ, RZ, RZ ;  /* 0x000000ffff127224 */ /* 0x000fe200078e00ff */
[----:B------:R-:W-:Y:S06]  /*2b70*/  BRA `(.L_x_17477) ;  /* 0x00000000000c7947 */ /* 0x000fec0003800000 */
.L_x_17501:
[----:B------:R0:W5:Y:S01]  /*2b80*/  LDG.E R18, desc[UR36][R4.64] ;  /* 0x0000002404127981 */ /* 0x000162000c1e1900 */
[----:B------:R-:W-:Y:S05]  /*2b90*/  BRA `(.L_x_17477) ;  /* 0x0000000000047947 */ /* 0x000fea0003800000 */
.L_x_17500:
[----:B------:R3:W5:Y:S02]  /*2ba0*/  LDG.E R18, desc[UR36][R4.64] ;  /* 0x0000002404127981 */ /* 0x000764000c1e1900 */
.L_x_17477:
[----:B------:R-:W-:-:S07]  /*2bb0*/  VIADD R17, R17, 0x80 ;  /* 0x0000008011117836 */ /* 0x000fce0000000000 */
.L_x_17471:
[----:B------:R-:W-:Y:S05]  /*2bc0*/  BSYNC.RECONVERGENT B6 ;  /* 0x0000000000067941 */ /* 0x000fea0003800200 */
.L_x_17470:
        /* <DEDUP_REMOVED lines=23> */
.L_x_17510:
[----:B------:R0:W5:Y:S01]  /*2d40*/  LDG.E.U8 R22, desc[UR36][R4.64] ;  /* 0x0000002404167981 */ /* 0x000162000c1e1100 */
[----:B------:R-:W-:Y:S05]  /*2d50*/  BRA `(.L_x_17506) ;  /* 0x0000000c002c7947 */ /* 0x000fea0003800000 */
.L_x_17509:
        /* <DEDUP_REMOVED lines=8> */
.L_x_17513:
[----:B------:R0:W5:Y:S01]  /*2de0*/  LDG.E R22, desc[UR36][R4.64] ;  /* 0x0000002404167981 */ /* 0x000162000c1e1900 */
[----:B------:R-:W-:Y:S05]  /*2df0*/  BRA `(.L_x_17506) ;  /* 0x0000000c00047947 */ /* 0x000fea0003800000 */
.L_x_17512:
[----:B------:R0:W5:Y:S01]  /*2e00*/  LDG.E.S16 R22, desc[UR36][R4.64] ;  /* 0x0000002404167981 */ /* 0x000162000c1e1700 */
[----:B------:R-:W-:Y:S05]  /*2e10*/  BRA `(.L_x_17506) ;  /* 0x0000000800fc7947 */ /* 0x000fea0003800000 */
.L_x_17508:
        /* <DEDUP_REMOVED lines=9> */
.L_x_17515:
[----:B------:R-:W2:Y:S02]  /*2eb0*/  LDG.E.U16 R4, desc[UR36][R4.64] ;  /* 0x0000002404047981 */ /* 0x000ea4000c1e1500 */
[----:B--2---:R-:W-:-:S06]  /*2ec0*/  HADD2.F32 R22, -RZ, R4.H0_H0 ;  /* 0x20000004ff167230 */ /* 0x004fcc0000004100 */
[----:B------:R-:W0:Y:S01]  /*2ed0*/  F2I.FTZ.TRUNC.NTZ R22, R22 ;  /* 0x0000001600167305 */ /* 0x000e22000021f100 */
[----:B------:R-:W-:Y:S05]  /*2ee0*/  BRA `(.L_x_17506) ;  /* 0x0000000800c87947 */ /* 0x000fea0003800000 */
.L_x_17514:
        /* <DEDUP_REMOVED lines=9> */
.L_x_17517:
[----:B------:R-:W2:Y:S02]  /*2f80*/  LDG.E.U16 R4, desc[UR36][R4.64] ;  /* 0x0000002404047981 */ /* 0x000ea4000c1e1500 */
[----:B--2---:R-:W-:-:S06]  /*2f90*/  HADD2.F32 R22, -RZ, R4.H0_H0 ;  /* 0x20000004ff167230 */ /* 0x004fcc0000004100 */
[----:B------:R-:W0:Y:S01]  /*2fa0*/  F2I.FTZ.TRUNC.NTZ R22, R22 ;  /* 0x0000001600167305 */ /* 0x000e22000021f100 */
[----:B------:R-:W-:Y:S05]  /*2fb0*/  BRA `(.L_x_17506) ;  /* 0x0000000800947947 */ /* 0x000fea0003800000 */
.L_x_17516:
[----:B------:R-:W2:Y:S02]  /*2fc0*/  LDG.E.64 R4, desc[UR36][R4.64] ;  /* 0x0000002404047981 */ /* 0x000ea4000c1e1b00 */
[----:B--2---:R0:W1:Y:S01]  /*2fd0*/  F2I.F64.TRUNC R22, R4 ;  /* 0x0000000400167311 */ /* 0x004062000030d100 */
[----:B------:R-:W-:Y:S05]  /*2fe0*/  BRA `(.L_x_17506) ;  /* 0x0000000800887947 */ /* 0x000fea0003800000 */
.L_x_17507:
        /* <DEDUP_REMOVED lines=12> */
.L_x_17520:
[----:B------:R-:W2:Y:S02]  /*30b0*/  LDG.E.64 R4, desc[UR36][R4.64] ;  /* 0x0000002404047981 */ /* 0x000ea4000c1e1b00 */
[----:B--2---:R0:W1:Y:S01]  /*30c0*/  F2I.F64.TRUNC R22, R4 ;  /* 0x0000000400167311 */ /* 0x004062000030d100 */
[----:B------:R-:W-:Y:S05]  /*30d0*/  BRA `(.L_x_17506) ;  /* 0x00000008004c7947 */ /* 0x000fea0003800000 */
.L_x_17519:
        /* <DEDUP_REMOVED lines=26> */
.L_x_17522:
        /* <DEDUP_REMOVED lines=14> */
.L_x_17521:
[----:B------:R-:W2:Y:S02]  /*3360*/  LDG.E.U16 R22, desc[UR36][R4.64] ;  /* 0x0000002404167981 */ /* 0x000ea4000c1e1500 */
[----:B--2---:R-:W-:-:S06]  /*3370*/  IMAD.U32 R22, R22, 0x10000, RZ ;  /* 0x0001000016167824 */ /* 0x004fcc00078e00ff */
[----:B------:R-:W0:Y:S01]  /*3380*/  F2I.FTZ.TRUNC.NTZ R22, R22 ;  /* 0x0000001600167305 */ /* 0x000e22000021f100 */
[----:B------:R-:W-:Y:S05]  /*3390*/  BRA `(.L_x_17506) ;  /* 0x00000004009c7947 */ /* 0x000fea0003800000 */
.L_x_17518:
        /* <DEDUP_REMOVED lines=10> */
.L_x_17525:
        /* <DEDUP_REMOVED lines=21> */
.L_x_17529:
[----:B------:R-:W-:Y:S05]  /*3590*/  BSYNC.RECONVERGENT B1 ;  /* 0x0000000000017941 */ /* 0x000fea0003800200 */
.L_x_17528:
[----:B------:R-:W-:Y:S01]  /*35a0*/  IMAD.SHL.U32 R0, R0, 0x100000, RZ ;  /* 0x0010000000007824 */ /* 0x000fe200078e00ff */
[----:B------:R-:W-:-:S04]  /*35b0*/  LEA R3, R3, 0x3b800000, 0x17 ;  /* 0x3b80000003037811 */ /* 0x000fc800078eb8ff */
[----:B------:R-:W-:-:S07]  /*35c0*/  LOP3.LUT R22, R3, R0, R7, 0xfe, !PT ;  /* 0x0000000003167212 */ /* 0x000fce00078efe07 */
.L_x_17527:
[----:B------:R-:W-:Y:S05]  /*35d0*/  BSYNC.RECONVERGENT B0 ;  /* 0x0000000000007941 */ /* 0x000fea0003800200 */
.L_x_17526:
[----:B------:R-:W0:Y:S01]  /*35e0*/  F2I.FTZ.TRUNC.NTZ R22, R22 ;  /* 0x0000001600167305 */ /* 0x000e22000021f100 */
[----:B------:R-:W-:Y:S05]  /*35f0*/  BRA `(.L_x_17506) ;  /* 0x0000000400047947 */ /* 0x000fea0003800000 */
.L_x_17524:
        /* <DEDUP_REMOVED lines=21> */
.L_x_17533:
[----:B------:R-:W-:Y:S05]  /*3750*/  BSYNC.RECONVERGENT B1 ;  /* 0x0000000000017941 */ /* 0x000fea0003800200 */
.L_x_17532:
[----:B------:R-:W-:Y:S01]  /*3760*/  IMAD.SHL.U32 R0, R0, 0x200000, RZ ;  /* 0x0020000000007824 */ /* 0x000fe200078e00ff */
[----:B------:R-:W-:-:S04]  /*3770*/  LEA R3, R3, 0x37800000, 0x17 ;  /* 0x3780000003037811 */ /* 0x000fc800078eb8ff */
[----:B------:R-:W-:-:S07]  /*3780*/  LOP3.LUT R22, R3, R0, R7, 0xfe, !PT ;  /* 0x0000000003167212 */ /* 0x000fce00078efe07 */
.L_x_17531:
[----:B------:R-:W-:Y:S05]  /*3790*/  BSYNC.RECONVERGENT B0 ;  /* 0x0000000000007941 */ /* 0x000fea0003800200 */
.L_x_17530:
[----:B------:R-:W0:Y:S01]  /*37a0*/  F2I.FTZ.TRUNC.NTZ R22, R22 ;  /* 0x0000001600167305 */ /* 0x000e22000021f100 */
[----:B------:R-:W-:Y:S05]  /*37b0*/  BRA `(.L_x_17506) ;  /* 0x0000000000947947 */ /* 0x000fea0003800000 */
.L_x_17523:
        /* <DEDUP_REMOVED lines=14> */
.L_x_17537:
[----:B------:R-:W-:Y:S05]  /*38a0*/  BSYNC.RECONVERGENT B0 ;  /* 0x0000000000007941 */ /* 0x000fea0003800200 */
.L_x_17536:
[----:B------:R-:W0:Y:S01]  /*38b0*/  F2I.FTZ.TRUNC.NTZ R22, R22 ;  /* 0x0000001600167305 */ /* 0x000e22000021f100 */
[----:B------:R-:W-:Y:S05]  /*38c0*/  BRA `(.L_x_17506) ;  /* 0x0000000000507947 */ /* 0x000fea0003800000 */
.L_x_17511:
        /* <DEDUP_REMOVED lines=16> */
.L_x_17538:
[----:B------:R-:W-:Y:S05]  /*39d0*/  BRA `(.L_x_17506) ;  /* 0x00000000000c7947 */ /* 0x000fea0003800000 */
.L_x_17535:
[----:B------:R0:W5:Y:S01]  /*39e0*/  LDG.E R22, desc[UR36][R4.64] ;  /* 0x0000002404167981 */ /* 0x000162000c1e1900 */
[----:B------:R-:W-:Y:S05]  /*39f0*/  BRA `(.L_x_17506) ;  /* 0x0000000000047947 */ /* 0x000fea0003800000 */
.L_x_17534:
[----:B------:R0:W5:Y:S02]  /*3a00*/  LDG.E R22, desc[UR36][R4.64] ;  /* 0x0000002404167981 */ /* 0x000164000c1e1900 */
.L_x_17506:
[----:B------:R-:W-:Y:S05]  /*3a10*/  BSYNC.RECONVERGENT B6 ;  /* 0x0000000000067941 */ /* 0x000fea0003800200 */
.L_x_17505:
[----:B------:R-:W1:Y:S01]  /*3a20*/  LDC.U8 R17, c[0x0][0x3ac] ;  /* 0x0000eb00ff117b82 */ /* 0x000e620000000000 */
[C---:B------:R-:W-:Y:S01]  /*3a30*/  ISETP.GE.AND P0, PT, R23.reuse, R16, PT ;  /* 0x000000101700720c */ /* 0x040fe20003f06270 */
[C---:B0-----:R-:W-:Y:S01]  /*3a40*/  VIADD R3, R23.reuse, 0x100 ;  /* 0x0000010017037836 */ /* 0x041fe20000000000 */
[----:B------:R-:W-:Y:S01]  /*3a50*/  BSSY.RECONVERGENT B0, `(.L_x_17539) ;  /* 0x000001d000007945 */ /* 0x000fe20003800200 */
[----:B------:R-:W-:-:S03]  /*3a60*/  VIADD R19, R23, 0x80 ;  /* 0x0000008017137836 */ /* 0x000fc60000000000 */
[----:B------:R-:W-:Y:S01]  /*3a70*/  ISETP.GE.AND P1, PT, R3, R16, PT ;  /* 0x000000100300720c */ /* 0x000fe20003f26270 */
[----:B------:R-:W-:-:S06]  /*3a80*/  VIADD R3, R23, 0x180 ;  /* 0x0000018017037836 */ /* 0x000fcc0000000000 */
[----:B------:R-:W-:Y:S06]  /*3a90*/  @P0 BRA `(.L_x_17540) ;  /* 0x0000000000600947 */ /* 0x000fec0003800000 */
[----:B------:R-:W0:Y:S02]  /*3aa0*/  LDC R9, c[0x0][0x388] ;  /* 0x0000e200ff097b82 */ /* 0x000e240000000800 */
[----:B0-----:R-:W-:-:S04]  /*3ab0*/  IABS R7, R9 ;  /* 0x0000000900077213 */ /* 0x001fc80000000000 */
[----:B--2---:R-:W0:Y:S08]  /*3ac0*/  I2F.RP R0, R7 ;  /* 0x0000000700007306 */ /* 0x004e300000209400 */
[----:B0-----:R-:W1:Y:S02]  /*3ad0*/  MUFU.RCP R0, R0 ;  /* 0x0000000000007308 */ /* 0x001e640000001000 */
[----:B-1-34-:R-:W-:-:S06]  /*3ae0*/  VIADD R4, R0, 0xffffffe ;  /* 0x0ffffffe00047836 */ /* 0x01afcc0000000000 */
[----:B------:R0:W1:Y:S02]  /*3af0*/  F2I.FTZ.U32.TRUNC.NTZ R5, R4 ;  /* 0x0000000400057305 */ /* 0x000064000021f000 */
[----:B0-----:R-:W-:Y:S02]  /*3b00*/  IMAD.MOV.U32 R4, RZ, RZ, RZ ;  /* 0x000000ffff047224 */ /* 0x001fe400078e00ff */
[----:B-1----:R-:W-:-:S04]  /*3b10*/  IMAD.MOV R6, RZ, RZ, -R5 ;  /* 0x000000ffff067224 */ /* 0x002fc800078e0a05 */
[----:B------:R-:W-:Y:S01]  /*3b20*/  IMAD R11, R6, R7, RZ ;  /* 0x00000007060b7224 */ /* 0x000fe200078e02ff */
[----:B-----5:R-:W-:Y:S02]  /*3b30*/  IABS R6, R24 ;  /* 0x0000001800067213 */ /* 0x020fe40000000000 */
[----:B------:R-:W-:Y:S01]  /*3b40*/  LOP3.LUT R24, R24, R9, RZ, 0x3c, !PT ;  /* 0x0000000918187212 */ /* 0x000fe200078e3cff */
[----:B------:R-:W-:-:S03]  /*3b50*/  IMAD.HI.U32 R5, R5, R11, R4 ;  /* 0x0000000b05057227 */ /* 0x000fc600078e0004 */
[----:B------:R-:W-:-:S03]  /*3b60*/  ISETP.GE.AND P4, PT, R24, RZ, PT ;  /* 0x000000ff1800720c */ /* 0x000fc60003f86270 */
[----:B------:R-:W-:-:S04]  /*3b70*/  IMAD.HI.U32 R5, R5, R6, RZ ;  /* 0x0000000605057227 */ /* 0x000fc800078e00ff */
[----:B------:R-:W-:-:S04]  /*3b80*/  IMAD.MOV R0, RZ, RZ, -R5 ;  /* 0x000000ffff007224 */ /* 0x000fc800078e0a05 */
        /* <DEDUP_REMOVED lines=9> */
.L_x_17540:
[----:B------:R-:W-:Y:S05]  /*3c20*/  BSYNC.RECONVERGENT B0 ;  /* 0x0000000000007941 */ /* 0x000fea0003800200 */
.L_x_17539:
[-C--:B------:R-:W-:Y:S01]  /*3c30*/  ISETP.GE.AND P3, PT, R19, R16.reuse, PT ;  /* 0x000000101300720c */ /* 0x080fe20003f66270 */
[----:B------:R-:W-:Y:S01]  /*3c40*/  BSSY.RECONVERGENT B0, `(.L_x_17541) ;  /* 0x000001b000007945 */ /* 0x000fe20003800200 */
[----:B------:R-:W-:-:S11]  /*3c50*/  ISETP.GE.AND P2, PT, R3, R16, PT ;  /* 0x000000100300720c */ /* 0x000fd60003f46270 */
[----:B------:R-:W-:Y:S05]  /*3c60*/  @P3 BRA `(.L_x_17542) ;  /* 0x0000000000603947 */ /* 0x000fea0003800000 */
[----:B-1234-:R-:W0:Y:S02]  /*3c70*/  LDC R4, c[0x0][0x388] ;  /* 0x0000e200ff047b82 */ /* 0x01ee240000000800 */
[----:B0-----:R-:W-:-:S04]  /*3c80*/  IABS R9, R4 ;  /* 0x0000000400097213 */ /* 0x001fc80000000000 */
[----:B------:R-:W0:Y:S08]  /*3c90*/  I2F.RP R3, R9 ;  /* 0x0000000900037306 */ /* 0x000e300000209400 */
[----:B0-----:R-:W0:Y:S02]  /*3ca0*/  MUFU.RCP R3, R3 ;  /* 0x0000000300037308 */ /* 0x001e240000001000 */
[----:B0-----:R-:W-:-:S06]  /*3cb0*/  VIADD R6, R3, 0xffffffe ;  /* 0x0ffffffe03067836 */ /* 0x001fcc0000000000 */
        /* <DEDUP_REMOVED lines=19> */
.L_x_17542:
[----:B------:R-:W-:Y:S05]  /*3df0*/  BSYNC.RECONVERGENT B0 ;  /* 0x0000000000007941 */ /* 0x000fea0003800200 */
.L_x_17541:
[----:B------:R-:W-:Y:S04]  /*3e00*/  BSSY.RECONVERGENT B0, `(.L_x_17543) ;  /* 0x000001c000007945 */ /* 0x000fe80003800200 */
[----:B------:R-:W-:Y:S05]  /*3e10*/  @P1 BRA `(.L_x_17544) ;  /* 0x0000000000681947 */ /* 0x000fea0003800000 */
[----:B------:R-:W0:Y:S01]  /*3e20*/  LDC R9, c[0x0][0x388] ;  /* 0x0000e200ff097b82 */ /* 0x000e220000000800 */
[----:B-12-45:R-:W-:Y:S02]  /*3e30*/  IABS R10, R18 ;  /* 0x00000012000a7213 */ /* 0x036fe40000000000 */
[-C--:B0-----:R-:W-:Y:S02]  /*3e40*/  IABS R8, R9.reuse ;  /* 0x0000000900087213 */ /* 0x081fe40000000000 */
[----:B------:R-:W-:Y:S02]  /*3e50*/  LOP3.LUT R18, R18, R9, RZ, 0x3c, !PT ;  /* 0x0000000912127212 */ /* 0x000fe400078e3cff */
[----:B---3--:R-:W0:Y:S02]  /*3e60*/  I2F.RP R4, R8 ;  /* 0x0000000800047306 */ /* 0x008e240000209400 */
[----:B------:R-:W-:-:S06]  /*3e70*/  ISETP.GE.AND P4, PT, R18, RZ, PT ;  /* 0x000000ff1200720c */ /* 0x000fcc0003f86270 */
[----:B0-----:R-:W0:Y:S02]  /*3e80*/  MUFU.RCP R4, R4 ;  /* 0x0000000400047308 */ /* 0x001e240000001000 */
[----:B0-----:R-:W-:-:S06]  /*3e90*/  VIADD R6, R4, 0xffffffe ;  /* 0x0ffffffe04067836 */ /* 0x001fcc0000000000 */
[----:B------:R0:W1:Y:S02]  /*3ea0*/  F2I.FTZ.U32.TRUNC.NTZ R7, R6 ;  /* 0x0000000600077305 */ /* 0x000064000021f000 */
[----:B0-----:R-:W-:Y:S02]  /*3eb0*/  IMAD.MOV.U32 R6, RZ, RZ, RZ ;  /* 0x000000ffff067224 */ /* 0x001fe400078e00ff */
[----:B-1----:R-:W-:-:S04]  /*3ec0*/  IMAD.MOV R3, RZ, RZ, -R7 ;  /* 0x000000ffff037224 */ /* 0x002fc800078e0a07 */
[----:B------:R-:W-:-:S04]  /*3ed0*/  IMAD R3, R3, R8, RZ ;  /* 0x0000000803037224 */ /* 0x000fc800078e02ff */
[----:B------:R-:W-:-:S04]  /*3ee0*/  IMAD.HI.U32 R0, R7, R3, R6 ;  /* 0x0000000307007227 */ /* 0x000fc800078e0006 */
[----:B------:R-:W-:-:S04]  /*3ef0*/  IMAD.MOV.U32 R3, RZ, RZ, R10 ;  /* 0x000000ffff037224 */ /* 0x000fc800078e000a */
        /* <DEDUP_REMOVED lines=9> */
[----:B------:R-:W-:-:S04]  /*3f90*/  IMAD.MOV.U32 R18, RZ, RZ, R0 ;  /* 0x000000ffff127224 */ /* 0x000fc800078e0000 */
[----:B------:R-:W-:Y:S01]  /*3fa0*/  @!P4 IMAD.MOV R18, RZ, RZ, -R18 ;  /* 0x000000ffff12c224 */ /* 0x000fe200078e0a12 */
[----:B------:R-:W-:-:S07]  /*3fb0*/  @!P3 LOP3.LUT R18, RZ, R9, RZ, 0x33, !PT ;  /* 0x00000009ff12b212 */ /* 0x000fce00078e33ff */
.L_x_17544:
[----:B------:R-:W-:Y:S05]  /*3fc0*/  BSYNC.RECONVERGENT B0 ;  /* 0x0000000000007941 */ /* 0x000fea0003800200 */
.L_x_17543:
[----:B------:R-:W-:Y:S04]  /*3fd0*/  BSSY.RECONVERGENT B0, `(.L_x_17545) ;  /* 0x000001c000007945 */ /* 0x000fe80003800200 */
[----:B------:R-:W-:Y:S05]  /*3fe0*/  @P2 BRA `(.L_x_17546) ;  /* 0x0000000000682947 */ /* 0x000fea0003800000 */
[----:B------:R-:W0:Y:S01]  /*3ff0*/  LDC R9, c[0x0][0x388] ;  /* 0x0000e200ff097b82 */ /* 0x000e220000000800 */
[----:B-1---5:R-:W-:Y:S02]  /*4000*/  IABS R10, R22 ;  /* 0x00000016000a7213 */ /* 0x022fe40000000000 */
[-C--:B0-----:R-:W-:Y:S02]  /*4010*/  IABS R8, R9.reuse ;  /* 0x0000000900087213 */ /* 0x081fe40000000000 */
[----:B------:R-:W-:Y:S02]  /*4020*/  LOP3.LUT R22, R22, R9, RZ, 0x3c, !PT ;  /* 0x0000000916167212 */ /* 0x000fe400078e3cff */
[----:B--234-:R-:W0:Y:S02]  /*4030*/  I2F.RP R4, R8 ;  /* 0x0000000800047306 */ /* 0x01ce240000209400 */
        /* <DEDUP_REMOVED lines=21> */
.L_x_17546:
[----:B------:R-:W-:Y:S05]  /*4190*/  BSYNC.RECONVERGENT B0 ;  /* 0x0000000000007941 */ /* 0x000fea0003800200 */
.L_x_17545:
[----:B------:R-:W-:Y:S04]  /*41a0*/  BSSY.RECONVERGENT B6, `(.L_x_17547) ;  /* 0x00000ff000067945 */ /* 0x000fe80003800200 */
[----:B------:R-:W-:Y:S05]  /*41b0*/  @P0 BRA `(.L_x_17548) ;  /* 0x0000000c00f40947 */ /* 0x000fea0003800000 */
[----:B------:R-:W0:Y:S01]  /*41c0*/  LDCU UR4, c[0x0][0x3b0] ;  /* 0x00007600ff0477ac */ /* 0x000e220008000800 */
[----:B------:R-:W0:Y:S01]  /*41d0*/  LDC.64 R8, c[0x0][0x390] ;  /* 0x0000e400ff087b82 */ /* 0x000e220000000a00 */
[----:B--2---:R-:W-:Y:S01]  /*41e0*/  IMAD R0, R2, 0x200, R23 ;  /* 0x0000020002007824 */ /* 0x004fe200078e0217 */
[----:B-1-34-:R-:W-:-:S03]  /*41f0*/  PRMT R4, R17, 0x9910, RZ ;  /* 0x0000991011047816 */ /* 0x01afc600000000ff */
[----:B0-----:R-:W-:Y:S02]  /*4200*/  IMAD R3, R0, UR4, RZ ;  /* 0x0000000400037c24 */ /* 0x001fe4000f8e02ff */
        /* <DEDUP_REMOVED lines=16> */
.L_x_17552:
[----:B------:R0:W-:Y:S01]  /*4310*/  STG.E.U8 desc[UR36][R8.64], R5 ;  /* 0x0000000508007986 */ /* 0x0001e2000c101124 */
[----:B------:R-:W-:Y:S01]  /*4320*/  IMAD.MOV.U32 R23, RZ, RZ, R19 ;  /* 0x000000ffff177224 */ /* 0x000fe200078e0013 */
[----:B------:R-:W-:Y:S06]  /*4330*/  BRA `(.L_x_17548) ;  /* 0x0000000c00947947 */ /* 0x000fec0003800000 */
.L_x_17551:
        /* <DEDUP_REMOVED lines=11> */
.L_x_17555:
[----:B------:R0:W-:Y:S01]  /*43f0*/  STG.E desc[UR36][R8.64], R5 ;  /* 0x0000000508007986 */ /* 0x0001e2000c101924 */
[----:B------:R-:W-:Y:S01]  /*4400*/  IMAD.MOV.U32 R23, RZ, RZ, R19 ;  /* 0x000000ffff177224 */ /* 0x000fe200078e0013 */
[----:B------:R-:W-:Y:S06]  /*4410*/  BRA `(.L_x_17548) ;  /* 0x0000000c005c7947 */ /* 0x000fec0003800000 */
.L_x_17554:
[----:B------:R0:W-:Y:S01]  /*4420*/  STG.E.U16 desc[UR36][R8.64], R5 ;  /* 0x0000000508007986 */ /* 0x0001e2000c101524 */
[----:B------:R-:W-:Y:S01]  /*4430*/  IMAD.MOV.U32 R23, RZ, RZ, R19 ;  /* 0x000000ffff177224 */ /* 0x000fe200078e0013 */
[----:B------:R-:W-:Y:S06]  /*4440*/  BRA `(.L_x_17548) ;  /* 0x0000000c00507947 */ /* 0x000fec0003800000 */
.L_x_17550:
        /* <DEDUP_REMOVED lines=10> */
.L_x_17557:
[----:B------:R-:W-:Y:S01]  /*44f0*/  I2FP.F32.S32 R0, R5 ;  /* 0x0000000500007245 */ /* 0x000fe20000201400 */
[----:B------:R-:W-:-:S03]  /*4500*/  IMAD.MOV.U32 R23, RZ, RZ, R19 ;  /* 0x000000ffff177224 */ /* 0x000fc600078e0013 */
[----:B------:R-:W-:-:S05]  /*4510*/  F2FP.F16.F32.PACK_AB R0, RZ, R0 ;  /* 0x00000000ff00723e */ /* 0x000fca00000000ff */
[----:B------:R0:W-:Y:S01]  /*4520*/  STG.E.U16 desc[UR36][R8.64], R0 ;  /* 0x0000000008007986 */ /* 0x0001e2000c101524 */
[----:B------:R-:W-:Y:S05]  /*4530*/  BRA `(.L_x_17548) ;  /* 0x0000000c00147947 */ /* 0x000fea0003800000 */
.L_x_17556:
        /* <DEDUP_REMOVED lines=11> */
.L_x_17559:
[----:B------:R-:W-:Y:S01]  /*45f0*/  I2FP.F32.S32 R5, R5 ;  /* 0x0000000500057245 */ /* 0x000fe20000201400 */
[----:B------:R-:W-:-:S03]  /*4600*/  IMAD.MOV.U32 R23, RZ, RZ, R19 ;  /* 0x000000ffff177224 */ /* 0x000fc600078e0013 */
[----:B------:R-:W-:-:S04]  /*4610*/  F2FP.F16.F32.PACK_AB R3, RZ, R5 ;  /* 0x00000005ff03723e */ /* 0x000fc800000000ff */
[----:B------:R-:W-:-:S05]  /*4620*/  PRMT R3, R3, 0x5410, RZ ;  /* 0x0000541003037816 */ /* 0x000fca00000000ff */
[----:B------:R0:W-:Y:S01]  /*4630*/  STG.E desc[UR36][R8.64], R3 ;  /* 0x0000000308007986 */ /* 0x0001e2000c101924 */
[----:B------:R-:W-:Y:S05]  /*4640*/  BRA `(.L_x_17548) ;  /* 0x0000000800d07947 */ /* 0x000fea0003800000 */
.L_x_17558:
[----:B------:R-:W0:Y:S01]  /*4650*/  I2F.F64 R4, R5 ;  /* 0x0000000500047312 */ /* 0x000e220000201c00 */
[----:B------:R-:W-:Y:S01]  /*4660*/  IMAD.MOV.U32 R23, RZ, RZ, R19 ;  /* 0x000000ffff177224 */ /* 0x000fe200078e0013 */
[----:B0-----:R0:W-:Y:S01]  /*4670*/  STG.E.64 desc[UR36][R8.64], R4 ;  /* 0x0000000408007986 */ /* 0x0011e2000c101b24 */
[----:B------:R-:W-:Y:S05]  /*4680*/  BRA `(.L_x_17548) ;  /* 0x0000000800c07947 */ /* 0x000fea0003800000 */
.L_x_17549:
        /* <DEDUP_REMOVED lines=13> */
.L_x_17562:
[----:B------:R-:W0:Y:S01]  /*4760*/  I2F.F64 R4, R5 ;  /* 0x0000000500047312 */ /* 0x000e220000201c00 */
[----:B------:R-:W-:Y:S01]  /*4770*/  CS2R R6, SRZ ;  /* 0x0000000000067805 */ /* 0x000fe2000001ff00 */
[----:B------:R-:W-:-:S04]  /*4780*/  IMAD.MOV.U32 R23, RZ, RZ, R19 ;  /* 0x000000ffff177224 */ /* 0x000fc800078e0013 */
[----:B0-----:R0:W-:Y:S01]  /*4790*/  STG.E.128 desc[UR36][R8.64], R4 ;  /* 0x0000000408007986 */ /* 0x0011e2000c101d24 */
[----:B------:R-:W-:Y:S05]  /*47a0*/  BRA `(.L_x_17548) ;  /* 0x0000000800787947 */ /* 0x000fea0003800000 */
.L_x_17561:
        /* <DEDUP_REMOVED lines=19> */
.L_x_17566:
[----:B------:R-:W-:Y:S05]  /*48e0*/  BSYNC.RECONVERGENT B0 ;  /* 0x0000000000007941 */ /* 0x000fea0003800200 */
.L_x_17565:
[----:B------:R-:W-:Y:S01]  /*48f0*/  LOP3.LUT R5, R0, 0x80, R5, 0xf8, !PT ;  /* 0x0000008000057812 */ /* 0x000fe200078ef805 */
[----:B------:R-:W-:-:S04]  /*4900*/  IMAD.MOV.U32 R23, RZ, RZ, R19 ;  /* 0x000000ffff177224 */ /* 0x000fc800078e0013 */
[----:B------:R0:W-:Y:S01]  /*4910*/  STG.E.U8 desc[UR36][R8.64], R5 ;  /* 0x0000000508007986 */ /* 0x0001e2000c101124 */
[----:B------:R-:W-:Y:S05]  /*4920*/  BRA `(.L_x_17548) ;  /* 0x0000000800187947 */ /* 0x000fea0003800000 */
.L_x_17564:
        /* <DEDUP_REMOVED lines=15> */
.L_x_17568:
[----:B------:R-:W-:Y:S05]  /*4a20*/  BSYNC.RECONVERGENT B0 ;  /* 0x0000000000007941 */ /* 0x000fea0003800200 */
.L_x_17567:
[----:B------:R-:W-:Y:S01]  /*4a30*/  LOP3.LUT R5, R0, 0x80, R5, 0xf8, !PT ;  /* 0x0000008000057812 */ /* 0x000fe200078ef805 */
[----:B------:R-:W-:-:S04]  /*4a40*/  IMAD.MOV.U32 R23, RZ, RZ, R19 ;  /* 0x000000ffff177224 */ /* 0x000fc800078e0013 */
[----:B------:R0:W-:Y:S01]  /*4a50*/  STG.E.U8 desc[UR36][R8.64], R5 ;  /* 0x0000000508007986 */ /* 0x0001e2000c101124 */
[----:B------:R-:W-:Y:S05]  /*4a60*/  BRA `(.L_x_17548) ;  /* 0x0000000400c87947 */ /* 0x000fea0003800000 */
.L_x_17563:
[----:B------:R-:W-:Y:S01]  /*4a70*/  I2FP.F32.S32 R0, R5 ;  /* 0x0000000500007245 */ /* 0x000fe20000201400 */
[----:B------:R-:W-:-:S03]  /*4a80*/  IMAD.MOV.U32 R23, RZ, RZ, R19 ;  /* 0x000000ffff177224 */ /* 0x000fc600078e0013 */
[----:B------:R-:W-:-:S05]  /*4a90*/  F2FP.BF16.F32.PACK_AB R0, RZ, R0 ;  /* 0x00000000ff00723e */ /* 0x000fca00000010ff */
[----:B------:R0:W-:Y:S01]  /*4aa0*/  STG.E.U16 desc[UR36][R8.64], R0 ;  /* 0x0000000008007986 */ /* 0x0001e2000c101524 */
[----:B------:R-:W-:Y:S05]  /*4ab0*/  BRA `(.L_x_17548) ;  /* 0x0000000400b47947 */ /* 0x000fea0003800000 */
.L_x_17560:
        /* <DEDUP_REMOVED lines=11> */
.L_x_17571:
        /* <DEDUP_REMOVED lines=13> */
.L_x_17574:
[----:B------:R-:W-:-:S04]  /*4c40*/  SHF.R.U32.HI R0, RZ, 0x14, R3 ;  /* 0x00000014ff007819 */ /* 0x000fc80000011603 */
[----:B------:R-:W-:-:S04]  /*4c50*/  LOP3.LUT R0, R0, 0x1, RZ, 0xc0, !PT ;  /* 0x0000000100007812 */ /* 0x000fc800078ec0ff */
[----:B------:R-:W-:-:S04]  /*4c60*/  IADD3 R0, PT, PT, R3, 0x487ffff, R0 ;  /* 0x0487ffff03007810 */ /* 0x000fc80007ffe000 */
[----:B------:R-:W-:-:S04]  /*4c70*/  SHF.R.U32.HI R0, RZ, 0x14, R0 ;  /* 0x00000014ff007819 */ /* 0x000fc80000011600 */
[----:B------:R-:W-:-:S07]  /*4c80*/  LOP3.LUT R0, R0, 0xff, RZ, 0xc0, !PT ;  /* 0x000000ff00007812 */ /* 0x000fce00078ec0ff */
.L_x_17575:
[----:B------:R-:W-:-:S04]  /*4c90*/  SHF.R.U32.HI R3, RZ, 0x18, R3 ;  /* 0x00000018ff037819 */ /* 0x000fc80000011603 */
[----:B------:R-:W-:-:S04]  /*4ca0*/  LOP3.LUT R0, R0, 0x80, R3, 0xf8, !PT ;  /* 0x0000008000007812 */ /* 0x000fc800078ef803 */
[----:B------:R-:W-:-:S07]  /*4cb0*/  PRMT R4, R0, 0x7610, R4 ;  /* 0x0000761000047816 */ /* 0x000fce0000000004 */
.L_x_17573:
[----:B------:R-:W-:Y:S05]  /*4cc0*/  BSYNC.RECONVERGENT B0 ;  /* 0x0000000000007941 */ /* 0x000fea0003800200 */
.L_x_17572:
[----:B------:R0:W-:Y:S01]  /*4cd0*/  STG.E.U8 desc[UR36][R8.64], R4 ;  /* 0x0000000408007986 */ /* 0x0001e2000c101124 */
[----:B------:R-:W-:Y:S01]  /*4ce0*/  IMAD.MOV.U32 R23, RZ, RZ, R19 ;  /* 0x000000ffff177224 */ /* 0x000fe200078e0013 */
[----:B------:R-:W-:Y:S06]  /*4cf0*/  BRA `(.L_x_17548) ;  /* 0x0000000400247947 */ /* 0x000fec0003800000 */
.L_x_17570:
        /* <DEDUP_REMOVED lines=13> */
.L_x_17578:
[----:B------:R-:W-:-:S04]  /*4dd0*/  SHF.R.U32.HI R0, RZ, 0x15, R3 ;  /* 0x00000015ff007819 */ /* 0x000fc80000011603 */
[----:B------:R-:W-:-:S04]  /*4de0*/  LOP3.LUT R0, R0, 0x1, RZ, 0xc0, !PT ;  /* 0x0000000100007812 */ /* 0x000fc800078ec0ff */
[----:B------:R-:W-:-:S04]  /*4df0*/  IADD3 R0, PT, PT, R3, 0x88fffff, R0 ;  /* 0x088fffff03007810 */ /* 0x000fc80007ffe000 */
[----:B------:R-:W-:-:S04]  /*4e00*/  SHF.R.U32.HI R0, RZ, 0x15, R0 ;  /* 0x00000015ff007819 */ /* 0x000fc80000011600 */
[----:B------:R-:W-:-:S07]  /*4e10*/  LOP3.LUT R0, R0, 0xff, RZ, 0xc0, !PT ;  /* 0x000000ff00007812 */ /* 0x000fce00078ec0ff */
.L_x_17579:
[----:B------:R-:W-:-:S04]  /*4e20*/  SHF.R.U32.HI R3, RZ, 0x18, R3 ;  /* 0x00000018ff037819 */ /* 0x000fc80000011603 */
[----:B------:R-:W-:-:S04]  /*4e30*/  LOP3.LUT R0, R0, 0x80, R3, 0xf8, !PT ;  /* 0x0000008000007812 */ /* 0x000fc800078ef803 */
[----:B------:R-:W-:-:S07]  /*4e40*/  PRMT R4, R0, 0x7610, R4 ;  /* 0x0000761000047816 */ /* 0x000fce0000000004 */
.L_x_17577:
[----:B------:R-:W-:Y:S05]  /*4e50*/  BSYNC.RECONVERGENT B0 ;  /* 0x0000000000007941 */ /* 0x000fea0003800200 */
.L_x_17576:
[----:B------:R0:W-:Y:S01]  /*4e60*/  STG.E.U8 desc[UR36][R8.64], R4 ;  /* 0x0000000408007986 */ /* 0x0001e2000c101124 */
[----:B------:R-:W-:Y:S01]  /*4e70*/  IMAD.MOV.U32 R23, RZ, RZ, R19 ;  /* 0x000000ffff177224 */ /* 0x000fe200078e0013 */
[----:B------:R-:W-:Y:S06]  /*4e80*/  BRA `(.L_x_17548) ;  /* 0x0000000000c07947 */ /* 0x000fec0003800000 */
.L_x_17569:
[----:B------:R-:W-:-:S13]  /*4e90*/  ISETP.NE.AND P0, PT, R0, 0x1c, PT ;  /* 0x0000001c0000780c */ /* 0x000fda0003f05270 */
[----:B------:R-:W-:Y:S05]  /*4ea0*/  @!P0 BRA `(.L_x_17580) ;  /* 0x0000000000b08947 */ /* 0x000fea0003800000 */
[----:B------:R-:W-:-:S13]  /*4eb0*/  ISETP.NE.AND P0, PT, R0, 0x1d, PT ;  /* 0x0000001d0000780c */ /* 0x000fda0003f05270 */
[----:B------:R-:W-:Y:S05]  /*4ec0*/  @!P0 BRA `(.L_x_17581) ;  /* 0x0000000000948947 */ /* 0x000fea0003800000 */
[----:B------:R-:W-:-:S13]  /*4ed0*/  ISETP.NE.AND P0, PT, R0, 0x2c, PT ;  /* 0x0000002c0000780c */ /* 0x000fda0003f05270 */
[----:B------:R-:W-:Y:S05]  /*4ee0*/  @!P0 BRA `(.L_x_17582) ;  /* 0x0000000000488947 */ /* 0x000fea0003800000 */
.L_x_17553:
        /* <DEDUP_REMOVED lines=16> */
.L_x_17583:
[----:B------:R-:W-:Y:S01]  /*4ff0*/  IMAD.MOV.U32 R23, RZ, RZ, R19 ;  /* 0x000000ffff177224 */ /* 0x000fe200078e0013 */
[----:B------:R-:W-:Y:S06]  /*5000*/  BRA `(.L_x_17548) ;  /* 0x0000000000607947 */ /* 0x000fec0003800000 */
.L_x_17582:
        /* <DEDUP_REMOVED lines=17> */
.L_x_17581:
[--C-:B------:R-:W-:Y:S01]  /*5120*/  SHF.R.S32.HI R7, RZ, 0x1f, R5.reuse ;  /* 0x0000001fff077819 */ /* 0x100fe20000011405 */
[----:B------:R-:W-:Y:S02]  /*5130*/  IMAD.MOV.U32 R6, RZ, RZ, R5 ;  /* 0x000000ffff067224 */ /* 0x000fe400078e0005 */
[----:B------:R-:W-:-:S03]  /*5140*/  IMAD.MOV.U32 R23, RZ, RZ, R19 ;  /* 0x000000ffff177224 */ /* 0x000fc600078e0013 */
[----:B------:R0:W-:Y:S01]  /*5150*/  STG.E.64 desc[UR36][R8.64], R6 ;  /* 0x0000000608007986 */ /* 0x0001e2000c101b24 */
[----:B------:R-:W-:Y:S05]  /*5160*/  BRA `(.L_x_17548) ;  /* 0x0000000000087947 */ /* 0x000fea0003800000 */
.L_x_17580:
[----:B------:R0:W-:Y:S01]  /*5170*/  STG.E desc[UR36][R8.64], R5 ;  /* 0x0000000508007986 */ /* 0x0001e2000c101924 */
[----:B------:R-:W-:-:S07]  /*5180*/  IMAD.MOV.U32 R23, RZ, RZ, R19 ;  /* 0x000000ffff177224 */ /* 0x000fce00078e0013 */
.L_x_17548:
[----:B------:R-:W-:Y:S05]  /*5190*/  BSYNC.RECONVERGENT B6 ;  /* 0x0000000000067941 */ /* 0x000fea0003800200 */
.L_x_17547:
[----:B------:R-:W-:Y:S01]  /*51a0*/  ISETP.GE.AND P0, PT, R23, R16, PT ;  /* 0x000000101700720c */ /* 0x000fe20003f06270 */
[----:B------:R-:W-:-:S12]  /*51b0*/  BSSY.RECONVERGENT B6, `(.L_x_17584) ;  /* 0x00001ce000067945 */ /* 0x000fd80003800200 */
[----:B------:R-:W-:Y:S05]  /*51c0*/  @P0 BRA `(.L_x_17585) ;  /* 0x0000001c00300947 */ /* 0x000fea0003800000 */
        /* <DEDUP_REMOVED lines=20> */
.L_x_17589:
[----:B-----5:R3:W-:Y:S01]  /*5310*/  STG.E.U8 desc[UR36][R4.64], R24 ;  /* 0x0000001804007986 */ /* 0x0207e2000c101124 */
[----:B------:R-:W-:Y:S05]  /*5320*/  BRA `(.L_x_17591) ;  /* 0x0000000c00387947 */ /* 0x000fea0003800000 */
.L_x_17588:
        /* <DEDUP_REMOVED lines=9> */
.L_x_17593:
[----:B-----5:R2:W-:Y:S01]  /*53c0*/  STG.E desc[UR36][R4.64], R24 ;  /* 0x0000001804007986 */ /* 0x0205e2000c101924 */
[----:B------:R-:W-:Y:S05]  /*53d0*/  BRA `(.L_x_17591) ;  /* 0x0000000c000c7947 */ /* 0x000fea0003800000 */
.L_x_17592:
[----:B-----5:R0:W-:Y:S01]  /*53e0*/  STG.E.U16 desc[UR36][R4.64], R24 ;  /* 0x0000001804007986 */ /* 0x0201e2000c101524 */
[----:B------:R-:W-:Y:S05]  /*53f0*/  BRA `(.L_x_17591) ;  /* 0x0000000c00047947 */ /* 0x000fea0003800000 */
.L_x_17587:
        /* <DEDUP_REMOVED lines=9> */
.L_x_17595:
[----:B-----5:R-:W-:-:S04]  /*5490*/  I2FP.F32.S32 R0, R24 ;  /* 0x0000001800007245 */ /* 0x020fc80000201400 */
[----:B------:R-:W-:-:S05]  /*54a0*/  F2FP.F16.F32.PACK_AB R0, RZ, R0 ;  /* 0x00000000ff00723e */ /* 0x000fca00000000ff */
[----:B------:R0:W-:Y:S01]  /*54b0*/  STG.E.U16 desc[UR36][R4.64], R0 ;  /* 0x0000000004007986 */ /* 0x0001e2000c101524 */
[----:B------:R-:W-:Y:S05]  /*54c0*/  BRA `(.L_x_17591) ;  /* 0x0000000800d07947 */ /* 0x000fea0003800000 */
.L_x_17594:
        /* <DEDUP_REMOVED lines=10> */
.L_x_17597:
[----:B-----5:R-:W-:-:S04]  /*5570*/  I2FP.F32.S32 R24, R24 ;  /* 0x0000001800187245 */ /* 0x020fc80000201400 */
[----:B------:R-:W-:-:S04]  /*5580*/  F2FP.F16.F32.PACK_AB R3, RZ, R24 ;  /* 0x00000018ff03723e */ /* 0x000fc800000000ff */
[----:B------:R-:W-:-:S05]  /*5590*/  PRMT R3, R3, 0x5410, RZ ;  /* 0x0000541003037816 */ /* 0x000fca00000000ff */
[----:B------:R0:W-:Y:S01]  /*55a0*/  STG.E desc[UR36][R4.64], R3 ;  /* 0x0000000304007986 */ /* 0x0001e2000c101924 */
[----:B------:R-:W-:Y:S05]  /*55b0*/  BRA `(.L_x_17591) ;  /* 0x0000000800947947 */ /* 0x000fea0003800000 */
.L_x_17596:
[----:B-----5:R-:W0:Y:S02]  /*55c0*/  I2F.F64 R24, R24 ;  /* 0x0000001800187312 */ /* 0x020e240000201c00 */
[----:B0-----:R0:W-:Y:S01]  /*55d0*/  STG.E.64 desc[UR36][R4.64], R24 ;  /* 0x0000001804007986 */ /* 0x0011e2000c101b24 */
[----:B------:R-:W-:Y:S05]  /*55e0*/  BRA `(.L_x_17591) ;  /* 0x0000000800887947 */ /* 0x000fea0003800000 */
.L_x_17586:
        /* <DEDUP_REMOVED lines=12> */
.L_x_17601:
        /* <DEDUP_REMOVED lines=18> */
.L_x_17604:
[----:B------:R-:W-:-:S04]  /*57d0*/  SHF.R.U32.HI R3, RZ, 0x18, R7 ;  /* 0x00000018ff037819 */ /* 0x000fc80000011607 */
[----:B------:R-:W-:-:S07]  /*57e0*/  LOP3.LUT R0, R0, 0x80, R3, 0xf8, !PT ;  /* 0x0000008000007812 */ /* 0x000fce00078ef803 */
.L_x_17603:
[----:B------:R-:W-:Y:S05]  /*57f0*/  BSYNC.RECONVERGENT B0 ;  /* 0x0000000000007941 */ /* 0x000fea0003800200 */
.L_x_17602:
[----:B------:R0:W-:Y:S01]  /*5800*/  STG.E.U8 desc[UR36][R4.64], R0 ;  /* 0x0000000004007986 */ /* 0x0001e2000c101124 */
[----:B------:R-:W-:Y:S05]  /*5810*/  BRA `(.L_x_17591) ;  /* 0x0000000400fc7947 */ /* 0x000fea0003800000 */
.L_x_17600:
        /* <DEDUP_REMOVED lines=18> */
.L_x_17607:
[----:B------:R-:W-:-:S04]  /*5940*/  SHF.R.U32.HI R3, RZ, 0x18, R7 ;  /* 0x00000018ff037819 */ /* 0x000fc80000011607 */
[----:B------:R-:W-:-:S07]  /*5950*/  LOP3.LUT R0, R0, 0x80, R3, 0xf8, !PT ;  /* 0x0000008000007812 */ /* 0x000fce00078ef803 */
.L_x_17606:
[----:B------:R-:W-:Y:S05]  /*5960*/  BSYNC.RECONVERGENT B0 ;  /* 0x0000000000007941 */ /* 0x000fea0003800200 */
.L_x_17605:
[----:B------:R0:W-:Y:S01]  /*5970*/  STG.E.U8 desc[UR36][R4.64], R0 ;  /* 0x0000000004007986 */ /* 0x0001e2000c101124 */
[----:B------:R-:W-:Y:S05]  /*5980*/  BRA `(.L_x_17591) ;  /* 0x0000000400a07947 */ /* 0x000fea0003800000 */
.L_x_17599:
        /* <DEDUP_REMOVED lines=22> */
.L_x_17609:
[----:B-----5:R-:W-:-:S05]  /*5af0*/  SHF.R.S32.HI R25, RZ, 0x1f, R24 ;  /* 0x0000001fff197819 */ /* 0x020fca0000011418 */
[----:B------:R0:W-:Y:S01]  /*5b00*/  STG.E.64 desc[UR36][R4.64], R24 ;  /* 0x0000001804007986 */ /* 0x0001e2000c101b24 */
[----:B------:R-:W-:Y:S05]  /*5b10*/  BRA `(.L_x_17591) ;  /* 0x00000004003c7947 */ /* 0x000fea0003800000 */
.L_x_17608:
[----:B-----5:R0:W-:Y:S01]  /*5b20*/  STG.E desc[UR36][R4.64], R24 ;  /* 0x0000001804007986 */ /* 0x0201e2000c101924 */
[----:B------:R-:W-:Y:S05]  /*5b30*/  BRA `(.L_x_17591) ;  /* 0x0000000400347947 */ /* 0x000fea0003800000 */
.L_x_17598:
        /* <DEDUP_REMOVED lines=10> */
.L_x_17611:
[----:B-----5:R-:W0:Y:S01]  /*5be0*/  I2F.F64 R24, R24 ;  /* 0x0000001800187312 */ /* 0x020e220000201c00 */
[----:B------:R-:W-:-:S05]  /*5bf0*/  CS2R R26, SRZ ;  /* 0x00000000001a7805 */ /* 0x000fca000001ff00 */
[----:B0-----:R0:W-:Y:S01]  /*5c00*/  STG.E.128 desc[UR36][R4.64], R24 ;  /* 0x0000001804007986 */ /* 0x0011e2000c101d24 */
[----:B------:R-:W-:Y:S05]  /*5c10*/  BRA `(.L_x_17591) ;  /* 0x0000000000fc7947 */ /* 0x000fea0003800000 */
.L_x_17610:
[----:B------:R-:W-:-:S13]  /*5c20*/  ISETP.NE.AND P0, PT, R0, 0xf, PT ;  /* 0x0000000f0000780c */ /* 0x000fda0003f05270 */
[----:B------:R-:W-:Y:S05]  /*5c30*/  @!P0 BRA `(.L_x_17612) ;  /* 0x0000000000e88947 */ /* 0x000fea0003800000 */
[----:B------:R-:W-:-:S13]  /*5c40*/  ISETP.NE.AND P0, PT, R0, 0x17, PT ;  /* 0x000000170000780c */ /* 0x000fda0003f05270 */
[----:B------:R-:W-:Y:S05]  /*5c50*/  @!P0 BRA `(.L_x_17613) ;  /* 0x0000000000908947 */ /* 0x000fea0003800000 */
[----:B------:R-:W-:-:S13]  /*5c60*/  ISETP.NE.AND P0, PT, R0, 0x18, PT ;  /* 0x000000180000780c */ /* 0x000fda0003f05270 */
[----:B------:R-:W-:Y:S05]  /*5c70*/  @!P0 BRA `(.L_x_17614) ;  /* 0x0000000000448947 */ /* 0x000fea0003800000 */
.L_x_17590:
        /* <DEDUP_REMOVED lines=16> */
.L_x_17615:
[----:B------:R-:W-:Y:S05]  /*5d80*/  BRA `(.L_x_17591) ;  /* 0x0000000000a07947 */ /* 0x000fea0003800000 */
.L_x_17614:
        /* <DEDUP_REMOVED lines=13> */
.L_x_17617:
[----:B------:R-:W-:Y:S05]  /*5e60*/  BSYNC.RECONVERGENT B0 ;  /* 0x0000000000007941 */ /* 0x000fea0003800200 */
.L_x_17616:
[----:B------:R-:W-:-:S05]  /*5e70*/  LOP3.LUT R3, R0, 0x80, R3, 0xf8, !PT ;  /* 0x0000008000037812 */ /* 0x000fca00078ef803 */
[----:B------:R0:W-:Y:S01]  /*5e80*/  STG.E.U8 desc[UR36][R4.64], R3 ;  /* 0x0000000304007986 */ /* 0x0001e2000c101124 */
[----:B------:R-:W-:Y:S05]  /*5e90*/  BRA `(.L_x_17591) ;  /* 0x00000000005c7947 */ /* 0x000fea0003800000 */
.L_x_17613:
        /* <DEDUP_REMOVED lines=12> */
.L_x_17619:
[----:B------:R-:W-:Y:S01]  /*5f60*/  IMAD.MOV.U32 R0, RZ, RZ, 0x7f ;  /* 0x0000007fff007424 */ /* 0x000fe200078e00ff */
[----:B------:R-:W-:-:S04]  /*5f70*/  ISETP.GT.U32.AND P0, PT, R6, 0x7f800000, PT ;  /* 0x7f8000000600780c */ /* 0x000fc80003f04070 */
[----:B------:R-:W-:-:S09]  /*5f80*/  SEL R0, R0, 0x7c, P0 ;  /* 0x0000007c00007807 */ /* 0x000fd20000000000 */
.L_x_17620:
[----:B------:R-:W-:Y:S05]  /*5f90*/  BSYNC.RECONVERGENT B0 ;  /* 0x0000000000007941 */ /* 0x000fea0003800200 */
.L_x_17618:
[----:B------:R-:W-:-:S04]  /*5fa0*/  SHF.R.U32.HI R3, RZ, 0x18, R3 ;  /* 0x00000018ff037819 */ /* 0x000fc80000011603 */
[----:B------:R-:W-:-:S05]  /*5fb0*/  LOP3.LUT R3, R0, 0x80, R3, 0xf8, !PT ;  /* 0x0000008000037812 */ /* 0x000fca00078ef803 */
[----:B------:R0:W-:Y:S01]  /*5fc0*/  STG.E.U8 desc[UR36][R4.64], R3 ;  /* 0x0000000304007986 */ /* 0x0001e2000c101124 */
[----:B------:R-:W-:Y:S05]  /*5fd0*/  BRA `(.L_x_17591) ;  /* 0x00000000000c7947 */ /* 0x000fea0003800000 */
.L_x_17612:
[----:B-----5:R-:W-:-:S04]  /*5fe0*/  I2FP.F32.S32 R0, R24 ;  /* 0x0000001800007245 */ /* 0x020fc80000201400 */
[----:B------:R-:W-:-:S05]  /*5ff0*/  F2FP.BF16.F32.PACK_AB R0, RZ, R0 ;  /* 0x00000000ff00723e */ /* 0x000fca00000010ff */
[----:B------:R0:W-:Y:S02]  /*6000*/  STG.E.U16 desc[UR36][R4.64], R0 ;  /* 0x0000000004007986 */ /* 0x0001e4000c101524 */
.L_x_17591:
[----:B------:R-:W-:-:S05]  /*6010*/  VIADD R23, R23, 0x80 ;  /* 0x0000008017177836 */ /* 0x000fca0000000000 */
[----:B------:R-:W-:-:S13]  /*6020*/  ISETP.GE.AND P0, PT, R23, R16, PT ;  /* 0x000000101700720c */ /* 0x000fda0003f06270 */
[----:B------:R-:W-:Y:S05]  /*6030*/  @P0 BRA `(.L_x_17585) ;  /* 0x0000000c00940947 */ /* 0x000fea0003800000 */
[----:B------:R-:W5:Y:S01]  /*6040*/  LDCU UR4, c[0x0][0x3b0] ;  /* 0x00007600ff0477ac */ /* 0x000f620008000800 */
[----:B------:R-:W5:Y:S01]  /*6050*/  LDC.64 R8, c[0x0][0x390] ;  /* 0x0000e400ff087b82 */ /* 0x000f620000000a00 */
[----:B0-----:R-:W-:Y:S01]  /*6060*/  IMAD R0, R2, 0x200, R23 ;  /* 0x0000020002007824 */ /* 0x001fe200078e0217 */
[----:B-1234-:R-:W-:-:S03]  /*6070*/  PRMT R4, R17, 0x9910, RZ ;  /* 0x0000991011047816 */ /* 0x01efc600000000ff */
        /* <DEDUP_REMOVED lines=16> */
.L_x_17624:
[----:B------:R0:W-:Y:S01]  /*6180*/  STG.E.U8 desc[UR36][R8.64], R18 ;  /* 0x0000001208007986 */ /* 0x0001e2000c101124 */
[----:B------:R-:W-:Y:S05]  /*6190*/  BRA `(.L_x_17626) ;  /* 0x0000000c00387947 */ /* 0x000fea0003800000 */
.L_x_17623:
        /* <DEDUP_REMOVED lines=9> */
.L_x_17628:
[----:B------:R0:W-:Y:S01]  /*6230*/  STG.E desc[UR36][R8.64], R18 ;  /* 0x0000001208007986 */ /* 0x0001e2000c101924 */
[----:B------:R-:W-:Y:S05]  /*6240*/  BRA `(.L_x_17626) ;  /* 0x0000000c000c7947 */ /* 0x000fea0003800000 */
.L_x_17627:
[----:B------:R0:W-:Y:S01]  /*6250*/  STG.E.U16 desc[UR36][R8.64], R18 ;  /* 0x0000001208007986 */ /* 0x0001e2000c101524 */
[----:B------:R-:W-:Y:S05]  /*6260*/  BRA `(.L_x_17626) ;  /* 0x0000000c00047947 */ /* 0x000fea0003800000 */
.L_x_17622:
        /* <DEDUP_REMOVED lines=9> */
.L_x_17630:
[----:B------:R-:W-:-:S04]  /*6300*/  I2FP.F32.S32 R0, R18 ;  /* 0x0000001200007245 */ /* 0x000fc80000201400 */
[----:B------:R-:W-:-:S05]  /*6310*/  F2FP.F16.F32.PACK_AB R0, RZ, R0 ;  /* 0x00000000ff00723e */ /* 0x000fca00000000ff */
[----:B------:R0:W-:Y:S01]  /*6320*/  STG.E.U16 desc[UR36][R8.64], R0 ;  /* 0x0000000008007986 */ /* 0x0001e2000c101524 */
[----:B------:R-:W-:Y:S05]  /*6330*/  BRA `(.L_x_17626) ;  /* 0x0000000800d07947 */ /* 0x000fea0003800000 */
.L_x_17629:
        /* <DEDUP_REMOVED lines=10> */
.L_x_17632:
[----:B------:R-:W-:-:S04]  /*63e0*/  I2FP.F32.S32 R18, R18 ;  /* 0x0000001200127245 */ /* 0x000fc80000201400 */
[----:B------:R-:W-:-:S04]  /*63f0*/  F2FP.F16.F32.PACK_AB R3, RZ, R18 ;  /* 0x00000012ff03723e */ /* 0x000fc800000000ff */
[----:B------:R-:W-:-:S05]  /*6400*/  PRMT R3, R3, 0x5410, RZ ;  /* 0x0000541003037816 */ /* 0x000fca00000000ff */
[----:B------:R0:W-:Y:S01]  /*6410*/  STG.E desc[UR36][R8.64], R3 ;  /* 0x0000000308007986 */ /* 0x0001e2000c101924 */
[----:B------:R-:W-:Y:S05]  /*6420*/  BRA `(.L_x_17626) ;  /* 0x0000000800947947 */ /* 0x000fea0003800000 */
.L_x_17631:
[----:B------:R-:W0:Y:S02]  /*6430*/  I2F.F64 R18, R18 ;  /* 0x0000001200127312 */ /* 0x000e240000201c00 */
[----:B0-----:R0:W-:Y:S01]  /*6440*/  STG.E.64 desc[UR36][R8.64], R18 ;  /* 0x0000001208007986 */ /* 0x0011e2000c101b24 */
[----:B------:R-:W-:Y:S05]  /*6450*/  BRA `(.L_x_17626) ;  /* 0x0000000800887947 */ /* 0x000fea0003800000 */
.L_x_17621:
        /* <DEDUP_REMOVED lines=12> */
.L_x_17636:
        /* <DEDUP_REMOVED lines=17> */
.L_x_17639:
[----:B------:R-:W-:-:S04]  /*6630*/  SHF.R.U32.HI R3, RZ, 0x18, R5 ;  /* 0x00000018ff037819 */ /* 0x000fc80000011605 */
[----:B------:R-:W-:-:S04]  /*6640*/  LOP3.LUT R0, R0, 0x80, R3, 0xf8, !PT ;  /* 0x0000008000007812 */ /* 0x000fc800078ef803 */
[----:B------:R-:W-:-:S07]  /*6650*/  PRMT R4, R0, 0x7610, R4 ;  /* 0x0000761000047816 */ /* 0x000fce0000000004 */
.L_x_17638:
[----:B------:R-:W-:Y:S05]  /*6660*/  BSYNC.RECONVERGENT B0 ;  /* 0x0000000000007941 */ /* 0x000fea0003800200 */
.L_x_17637:
[----:B------:R0:W-:Y:S01]  /*6670*/  STG.E.U8 desc[UR36][R8.64], R4 ;  /* 0x0000000408007986 */ /* 0x0001e2000c101124 */
[----:B------:R-:W-:Y:S05]  /*6680*/  BRA `(.L_x_17626) ;  /* 0x0000000400fc7947 */ /* 0x000fea0003800000 */
.L_x_17635:
        /* <DEDUP_REMOVED lines=17> */
.L_x_17642:
[----:B------:R-:W-:-:S04]  /*67a0*/  SHF.R.U32.HI R3, RZ, 0x18, R5 ;  /* 0x00000018ff037819 */ /* 0x000fc80000011605 */
[----:B------:R-:W-:-:S04]  /*67b0*/  LOP3.LUT R0, R0, 0x80, R3, 0xf8, !PT ;  /* 0x0000008000007812 */ /* 0x000fc800078ef803 */
[----:B------:R-:W-:-:S07]  /*67c0*/  PRMT R4, R0, 0x7610, R4 ;  /* 0x0000761000047816 */ /* 0x000fce0000000004 */
.L_x_17641:
[----:B------:R-:W-:Y:S05]  /*67d0*/  BSYNC.RECONVERGENT B0 ;  /* 0x0000000000007941 */ /* 0x000fea0003800200 */
.L_x_17640:
[----:B------:R0:W-:Y:S01]  /*67e0*/  STG.E.U8 desc[UR36][R8.64], R4 ;  /* 0x0000000408007986 */ /* 0x0001e2000c101124 */
[----:B------:R-:W-:Y:S05]  /*67f0*/  BRA `(.L_x_17626) ;  /* 0x0000000400a07947 */ /* 0x000fea0003800000 */
.L_x_17634:
        /* <DEDUP_REMOVED lines=22> */
.L_x_17644:
[----:B------:R-:W-:-:S05]  /*6960*/  SHF.R.S32.HI R19, RZ, 0x1f, R18 ;  /* 0x0000001fff137819 */ /* 0x000fca0000011412 */
[----:B------:R0:W-:Y:S01]  /*6970*/  STG.E.64 desc[UR36][R8.64], R18 ;  /* 0x0000001208007986 */ /* 0x0001e2000c101b24 */
[----:B------:R-:W-:Y:S05]  /*6980*/  BRA `(.L_x_17626) ;  /* 0x00000004003c7947 */ /* 0x000fea0003800000 */
.L_x_17643:
[----:B------:R0:W-:Y:S01]  /*6990*/  STG.E desc[UR36][R8.64], R18 ;  /* 0x0000001208007986 */ /* 0x0001e2000c101924 */
[----:B------:R-:W-:Y:S05]  /*69a0*/  BRA `(.L_x_17626) ;  /* 0x0000000400347947 */ /* 0x000fea0003800000 */
.L_x_17633:
        /* <DEDUP_REMOVED lines=10> */
.L_x_17646:
[----:B------:R-:W0:Y:S01]  /*6a50*/  I2F.F64 R4, R18 ;  /* 0x0000001200047312 */ /* 0x000e220000201c00 */
[----:B------:R-:W-:-:S05]  /*6a60*/  CS2R R6, SRZ ;  /* 0x0000000000067805 */ /* 0x000fca000001ff00 */
[----:B0-----:R3:W-:Y:S01]  /*6a70*/  STG.E.128 desc[UR36][R8.64], R4 ;  /* 0x0000000408007986 */ /* 0x0017e2000c101d24 */
[----:B------:R-:W-:Y:S05]  /*6a80*/  BRA `(.L_x_17626) ;  /* 0x0000000000fc7947 */ /* 0x000fea0003800000 */
.L_x_17645:
[----:B------:R-:W-:-:S13]  /*6a90*/  ISETP.NE.AND P0, PT, R0, 0xf, PT ;  /* 0x0000000f0000780c */ /* 0x000fda0003f05270 */
[----:B------:R-:W-:Y:S05]  /*6aa0*/  @!P0 BRA `(.L_x_17647) ;  /* 0x0000000000e88947 */ /* 0x000fea0003800000 */
[----:B------:R-:W-:-:S13]  /*6ab0*/  ISETP.NE.AND P0, PT, R0, 0x17, PT ;  /* 0x000000170000780c */ /* 0x000fda0003f05270 */
[----:B------:R-:W-:Y:S05]  /*6ac0*/  @!P0 BRA `(.L_x_17648) ;  /* 0x0000000000908947 */ /* 0x000fea0003800000 */
[----:B------:R-:W-:-:S13]  /*6ad0*/  ISETP.NE.AND P0, PT, R0, 0x18, PT ;  /* 0x000000180000780c */ /* 0x000fda0003f05270 */
[----:B------:R-:W-:Y:S05]  /*6ae0*/  @!P0 BRA `(.L_x_17649) ;  /* 0x0000000000448947 */ /* 0x000fea0003800000 */
.L_x_17625:
        /* <DEDUP_REMOVED lines=16> */
.L_x_17650:
[----:B------:R-:W-:Y:S05]  /*6bf0*/  BRA `(.L_x_17626) ;  /* 0x0000000000a07947 */ /* 0x000fea0003800000 */
.L_x_17649:
        /* <DEDUP_REMOVED lines=13> */
.L_x_17652:
[----:B------:R-:W-:Y:S05]  /*6cd0*/  BSYNC.RECONVERGENT B0 ;  /* 0x0000000000007941 */ /* 0x000fea0003800200 */
.L_x_17651:
[----:B------:R-:W-:-:S05]  /*6ce0*/  LOP3.LUT R3, R0, 0x80, R3, 0xf8, !PT ;  /* 0x0000008000037812 */ /* 0x000fca00078ef803 */
[----:B------:R1:W-:Y:S01]  /*6cf0*/  STG.E.U8 desc[UR36][R8.64], R3 ;  /* 0x0000000308007986 */ /* 0x0003e2000c101124 */
[----:B------:R-:W-:Y:S05]  /*6d00*/  BRA `(.L_x_17626) ;  /* 0x00000000005c7947 */ /* 0x000fea0003800000 */
.L_x_17648:
        /* <DEDUP_REMOVED lines=12> */
.L_x_17654:
[----:B------:R-:W-:Y:S01]  /*6dd0*/  IMAD.MOV.U32 R0, RZ, RZ, 0x7f ;  /* 0x0000007fff007424 */ /* 0x000fe200078e00ff */
[----:B------:R-:W-:-:S04]  /*6de0*/  ISETP.GT.U32.AND P0, PT, R4, 0x7f800000, PT ;  /* 0x7f8000000400780c */ /* 0x000fc80003f04070 */
[----:B------:R-:W-:-:S09]  /*6df0*/  SEL R0, R0, 0x7c, P0 ;  /* 0x0000007c00007807 */ /* 0x000fd20000000000 */
.L_x_17655:
[----:B------:R-:W-:Y:S05]  /*6e00*/  BSYNC.RECONVERGENT B0 ;  /* 0x0000000000007941 */ /* 0x000fea0003800200 */
.L_x_17653:
[----:B------:R-:W-:-:S04]  /*6e10*/  SHF.R.U32.HI R3, RZ, 0x18, R3 ;  /* 0x00000018ff037819 */ /* 0x000fc80000011603 */
[----:B------:R-:W-:-:S05]  /*6e20*/  LOP3.LUT R3, R0, 0x80, R3, 0xf8, !PT ;  /* 0x0000008000037812 */ /* 0x000fca00078ef803 */
[----:B------:R0:W-:Y:S01]  /*6e30*/  STG.E.U8 desc[UR36][R8.64], R3 ;  /* 0x0000000308007986 */ /* 0x0001e2000c101124 */
[----:B------:R-:W-:Y:S05]  /*6e40*/  BRA `(.L_x_17626) ;  /* 0x00000000000c7947 */ /* 0x000fea0003800000 */
.L_x_17647:
[----:B------:R-:W-:-:S04]  /*6e50*/  I2FP.F32.S32 R0, R18 ;  /* 0x0000001200007245 */ /* 0x000fc80000201400 */
[----:B------:R-:W-:-:S05]  /*6e60*/  F2FP.BF16.F32.PACK_AB R0, RZ, R0 ;  /* 0x00000000ff00723e */ /* 0x000fca00000010ff */
[----:B------:R2:W-:Y:S02]  /*6e70*/  STG.E.U16 desc[UR36][R8.64], R0 ;  /* 0x0000000008007986 */ /* 0x0005e4000c101524 */
.L_x_17626:
[----:B------:R-:W-:-:S07]  /*6e80*/  VIADD R23, R23, 0x80 ;  /* 0x0000008017177836 */ /* 0x000fce0000000000 */
.L_x_17585:
[----:B------:R-:W-:Y:S05]  /*6e90*/  BSYNC.RECONVERGENT B6 ;  /* 0x0000000000067941 */ /* 0x000fea0003800200 */
.L_x_17584:
        /* <DEDUP_REMOVED lines=21> */
.L_x_17659:
[----:B-----5:R-:W-:Y:S01]  /*6ff0*/  STG.E.U8 desc[UR36][R2.64], R22 ;  /* 0x0000001602007986 */ /* 0x020fe2000c101124 */
[----:B------:R-:W-:Y:S05]  /*7000*/  EXIT ;  /* 0x000000000000794d */ /* 0x000fea0003800000 */
.L_x_17658:
        /* <DEDUP_REMOVED lines=9> */
.L_x_17662:
[----:B-----5:R-:W-:Y:S01]  /*70a0*/  STG.E desc[UR36][R2.64], R22 ;  /* 0x0000001602007986 */ /* 0x020fe2000c101924 */
[----:B------:R-:W-:Y:S05]  /*70b0*/  EXIT ;  /* 0x000000000000794d */ /* 0x000fea0003800000 */
.L_x_17661:
[----:B-----5:R-:W-:Y:S01]  /*70c0*/  STG.E.U16 desc[UR36][R2.64], R22 ;  /* 0x0000001602007986 */ /* 0x020fe2000c101524 */
[----:B------:R-:W-:Y:S05]  /*70d0*/  EXIT ;  /* 0x000000000000794d */ /* 0x000fea0003800000 */
.L_x_17657:
        /* <DEDUP_REMOVED lines=9> */
.L_x_17664:
[----:B-----5:R-:W-:-:S04]  /*7170*/  I2FP.F32.S32 R0, R22 ;  /* 0x0000001600007245 */ /* 0x020fc80000201400 */
[----:B------:R-:W-:-:S05]  /*7180*/  F2FP.F16.F32.PACK_AB R0, RZ, R0 ;  /* 0x00000000ff00723e */ /* 0x000fca00000000ff */
[----:B------:R-:W-:Y:S01]  /*7190*/  STG.E.U16 desc[UR36][R2.64], R0 ;  /* 0x0000000002007986 */ /* 0x000fe2000c101524 */
[----:B------:R-:W-:Y:S05]  /*71a0*/  EXIT ;  /* 0x000000000000794d */ /* 0x000fea0003800000 */
.L_x_17663:
        /* <DEDUP_REMOVED lines=10> */
.L_x_17666:
[----:B-----5:R-:W-:-:S04]  /*7250*/  I2FP.F32.S32 R22, R22 ;  /* 0x0000001600167245 */ /* 0x020fc80000201400 */
[----:B------:R-:W-:-:S04]  /*7260*/  F2FP.F16.F32.PACK_AB R5, RZ, R22 ;  /* 0x00000016ff05723e */ /* 0x000fc800000000ff */
[----:B------:R-:W-:-:S05]  /*7270*/  PRMT R5, R5, 0x5410, RZ ;  /* 0x0000541005057816 */ /* 0x000fca00000000ff */
[----:B------:R-:W-:Y:S01]  /*7280*/  STG.E desc[UR36][R2.64], R5 ;  /* 0x0000000502007986 */ /* 0x000fe2000c101924 */
[----:B------:R-:W-:Y:S05]  /*7290*/  EXIT ;  /* 0x000000000000794d */ /* 0x000fea0003800000 */
.L_x_17665:
[----:B-----5:R-:W0:Y:S02]  /*72a0*/  I2F.F64 R22, R22 ;  /* 0x0000001600167312 */ /* 0x020e240000201c00 */
[----:B0-----:R-:W-:Y:S01]  /*72b0*/  STG.E.64 desc[UR36][R2.64], R22 ;  /* 0x0000001602007986 */ /* 0x001fe2000c101b24 */
[----:B------:R-:W-:Y:S05]  /*72c0*/  EXIT ;  /* 0x000000000000794d */ /* 0x000fea0003800000 */
.L_x_17656:
        /* <DEDUP_REMOVED lines=12> */
.L_x_17670:
        /* <DEDUP_REMOVED lines=18> */
.L_x_17673:
[----:B------:R-:W-:-:S04]  /*74b0*/  SHF.R.U32.HI R5, RZ, 0x18, R5 ;  /* 0x00000018ff057819 */ /* 0x000fc80000011605 */
[----:B------:R-:W-:-:S07]  /*74c0*/  LOP3.LUT R0, R0, 0x80, R5, 0xf8, !PT ;  /* 0x0000008000007812 */ /* 0x000fce00078ef805 */
.L_x_17672:
[----:B------:R-:W-:Y:S05]  /*74d0*/  BSYNC.RECONVERGENT B0 ;  /* 0x0000000000007941 */ /* 0x000fea0003800200 */
.L_x_17671:
[----:B------:R-:W-:Y:S01]  /*74e0*/  STG.E.U8 desc[UR36][R2.64], R0 ;  /* 0x0000000002007986 */ /* 0x000fe2000c101124 */
[----:B------:R-:W-:Y:S05]  /*74f0*/  EXIT ;  /* 0x000000000000794d */ /* 0x000fea0003800000 */
.L_x_17669:
        /* <DEDUP_REMOVED lines=18> */
.L_x_17676:
[----:B------:R-:W-:-:S04]  /*7620*/  SHF.R.U32.HI R5, RZ, 0x18, R5 ;  /* 0x00000018ff057819 */ /* 0x000fc80000011605 */
[----:B------:R-:W-:-:S07]  /*7630*/  LOP3.LUT R0, R0, 0x80, R5, 0xf8, !PT ;  /* 0x0000008000007812 */ /* 0x000fce00078ef805 */
.L_x_17675:
[----:B------:R-:W-:Y:S05]  /*7640*/  BSYNC.RECONVERGENT B0 ;  /* 0x0000000000007941 */ /* 0x000fea0003800200 */
.L_x_17674:
[----:B------:R-:W-:Y:S01]  /*7650*/  STG.E.U8 desc[UR36][R2.64], R0 ;  /* 0x0000000002007986 */ /* 0x000fe2000c101124 */
[----:B------:R-:W-:Y:S05]  /*7660*/  EXIT ;  /* 0x000000000000794d */ /* 0x000fea0003800000 */
.L_x_17668:
        /* <DEDUP_REMOVED lines=22> */
.L_x_17678:
[----:B-----5:R-:W-:-:S05]  /*77d0*/  SHF.R.S32.HI R23, RZ, 0x1f, R22 ;  /* 0x0000001fff177819 */ /* 0x020fca0000011416 */
[----:B------:R-:W-:Y:S01]  /*77e0*/  STG.E.64 desc[UR36][R2.64], R22 ;  /* 0x0000001602007986 */ /* 0x000fe2000c101b24 */
[----:B------:R-:W-:Y:S05]  /*77f0*/  EXIT ;  /* 0x000000000000794d */ /* 0x000fea0003800000 */
.L_x_17677:
[----:B-----5:R-:W-:Y:S01]  /*7800*/  STG.E desc[UR36][R2.64], R22 ;  /* 0x0000001602007986 */ /* 0x020fe2000c101924 */
[----:B------:R-:W-:Y:S05]  /*7810*/  EXIT ;  /* 0x000000000000794d */ /* 0x000fea0003800000 */
.L_x_17667:
        /* <DEDUP_REMOVED lines=10> */
.L_x_17680:
[----:B-----5:R-:W0:Y:S01]  /*78c0*/  I2F.F64 R4, R22 ;  /* 0x0000001600047312 */ /* 0x020e220000201c00 */
[----:B------:R-:W-:-:S05]  /*78d0*/  CS2R R6, SRZ ;  /* 0x0000000000067805 */ /* 0x000fca000001ff00 */
[----:B0-----:R-:W-:Y:S01]  /*78e0*/  STG.E.128 desc[UR36][R2.64], R4 ;  /* 0x0000000402007986 */ /* 0x001fe2000c101d24 */
[----:B------:R-:W-:Y:S05]  /*78f0*/  EXIT ;  /* 0x000000000000794d */ /* 0x000fea0003800000 */
.L_x_17679:
[----:B------:R-:W-:-:S13]  /*7900*/  ISETP.NE.AND P0, PT, R0, 0xf, PT ;  /* 0x0000000f0000780c */ /* 0x000fda0003f05270 */
[----:B------:R-:W-:Y:S05]  /*7910*/  @!P0 BRA `(.L_x_17681) ;  /* 0x0000000000e88947 */ /* 0x000fea0003800000 */
[----:B------:R-:W-:-:S13]  /*7920*/  ISETP.NE.AND P0, PT, R0, 0x17, PT ;  /* 0x000000170000780c */ /* 0x000fda0003f05270 */
[----:B------:R-:W-:Y:S05]  /*7930*/  @!P0 BRA `(.L_x_17682) ;  /* 0x0000000000908947 */ /* 0x000fea0003800000 */
[----:B------:R-:W-:-:S13]  /*7940*/  ISETP.NE.AND P0, PT, R0, 0x18, PT ;  /* 0x000000180000780c */ /* 0x000fda0003f05270 */
[----:B------:R-:W-:Y:S05]  /*7950*/  @!P0 BRA `(.L_x_17683) ;  /* 0x0000000000448947 */ /* 0x000fea0003800000 */
.L_x_17660:
        /* <DEDUP_REMOVED lines=16> */
.L_x_17684:
[----:B------:R-:W-:Y:S05]  /*7a60*/  EXIT ;  /* 0x000000000000794d */ /* 0x000fea0003800000 */
.L_x_17683:
        /* <DEDUP_REMOVED lines=13> */
.L_x_17686:
[----:B------:R-:W-:Y:S05]  /*7b40*/  BSYNC.RECONVERGENT B0 ;  /* 0x0000000000007941 */ /* 0x000fea0003800200 */
.L_x_17685:
[----:B------:R-:W-:-:S05]  /*7b50*/  LOP3.LUT R5, R0, 0x80, R5, 0xf8, !PT ;  /* 0x0000008000057812 */ /* 0x000fca00078ef805 */
[----:B------:R-:W-:Y:S01]  /*7b60*/  STG.E.U8 desc[UR36][R2.64], R5 ;  /* 0x0000000502007986 */ /* 0x000fe2000c101124 */
[----:B------:R-:W-:Y:S05]  /*7b70*/  EXIT ;  /* 0x000000000000794d */ /* 0x000fea0003800000 */
.L_x_17682:
        /* <DEDUP_REMOVED lines=12> */
.L_x_17688:
[----:B------:R-:W-:Y:S01]  /*7c40*/  IMAD.MOV.U32 R0, RZ, RZ, 0x7f ;  /* 0x0000007fff007424 */ /* 0x000fe200078e00ff */
[----:B------:R-:W-:-:S04]  /*7c50*/  ISETP.GT.U32.AND P0, PT, R4, 0x7f800000, PT ;  /* 0x7f8000000400780c */ /* 0x000fc80003f04070 */
[----:B------:R-:W-:-:S09]  /*7c60*/  SEL R0, R0, 0x7c, P0 ;  /* 0x0000007c00007807 */ /* 0x000fd20000000000 */
.L_x_17689:
[----:B------:R-:W-:Y:S05]  /*7c70*/  BSYNC.RECONVERGENT B0 ;  /* 0x0000000000007941 */ /* 0x000fea0003800200 */
.L_x_17687:
[----:B------:R-:W-:-:S04]  /*7c80*/  SHF.R.U32.HI R5, RZ, 0x18, R5 ;  /* 0x00000018ff057819 */ /* 0x000fc80000011605 */
[----:B------:R-:W-:-:S05]  /*7c90*/  LOP3.LUT R5, R0, 0x80, R5, 0xf8, !PT ;  /* 0x0000008000057812 */ /* 0x000fca00078ef805 */
[----:B------:R-:W-:Y:S01]  /*7ca0*/  STG.E.U8 desc[UR36][R2.64], R5 ;  /* 0x0000000502007986 */ /* 0x000fe2000c101124 */
[----:B------:R-:W-:Y:S05]  /*7cb0*/  EXIT ;  /* 0x000000000000794d */ /* 0x000fea0003800000 */
.L_x_17681:
[----:B-----5:R-:W-:-:S04]  /*7cc0*/  I2FP.F32.S32 R0, R22 ;  /* 0x0000001600007245 */ /* 0x020fc80000201400 */
[----:B------:R-:W-:-:S05]  /*7cd0*/  F2FP.BF16.F32.PACK_AB R0, RZ, R0 ;  /* 0x00000000ff00723e */ /* 0x000fca00000010ff */
[----:B------:R-:W-:Y:S01]  /*7ce0*/  STG.E.U16 desc[UR36][R2.64], R0 ;  /* 0x0000000002007986 */ /* 0x000fe2000c101524 */
[----:B------:R-:W-:Y:S05]  /*7cf0*/  EXIT ;  /* 0x000000000000794d */ /* 0x000fea0003800000 */
.L_x_17690:
        /* <DEDUP_REMOVED lines=16> */
.L_x_23275:


//--------------------- .text._ZN2at6native18elementwise_kernelILi128ELi2EZNS0_22gpu_kernel_impl_nocastINS0_13BUnaryFunctorIiiiZZZNS0_15binary_internal21div_trunc_kernel_cudaERNS_18TensorIteratorBaseEENKUlvE_clEvENKUlvE1_clEvEUliiE_EEEEvS6_RKT_EUliE_EEviT1_ --------------------------
	.section	.text._ZN2at6native18elementwise_kernelILi128ELi2EZNS0_22gpu_kernel_impl_nocastINS0_13BUnaryFunctorIiiiZZZNS0_15binary_internal21div_trunc_kernel_cudaERNS_18TensorIteratorBaseEENKUlvE_clEvENKUlvE1_clEvEUliiE_EEEEvS6_RKT_EUliE_EEviT1_,"ax",@progbits
	.align	128
        .global         _ZN2at6native18elementwise_kernelILi128ELi2EZNS0_22gpu_kernel_impl_nocastINS0_13BUnaryFunctorIiiiZZZNS0_15binary_internal21div_trunc_kernel_cudaERNS_18TensorIteratorBaseEENKUlvE_clEvENKUlvE1_clEvEUliiE_EEEEvS6_RKT_EUliE_EEviT1_
        .type           _ZN2at6native18elementwise_kernelILi128ELi2EZNS0_22gpu_kernel_impl_nocastINS0_13BUnaryFunctorIiiiZZZNS0_15binary_internal21div_trunc_kernel_cudaERNS_18TensorIteratorBaseEENKUlvE_clEvENKUlvE1_clEvEUliiE_EEEEvS6_RKT_EUliE_EEviT1_,@function
        .size           _ZN2at6native18elementwise_kernelILi128ELi2EZNS0_22gpu_kernel_impl_nocastINS0_13BUnaryFunctorIiiiZZZNS0_15binary_internal21div_trunc_kernel_cudaERNS_18TensorIteratorBaseEENKUlvE_clEvENKUlvE1_clEvEUliiE_EEEEvS6_RKT_EUliE_EEviT1_,(.L_x_23276 - _ZN2at6native18elementwise_kernelILi128ELi2EZNS0_22gpu_kernel_impl_nocastINS0_13BUnaryFunctorIiiiZZZNS0_15binary_internal21div_trunc_kernel_cudaERNS_18TensorIteratorBaseEENKUlvE_clEvENKUlvE1_clEvEUliiE_EEEEvS6_RKT_EUliE_EEviT1_)
        .other          _ZN2at6native18elementwise_kernelILi128ELi2EZNS0_22gpu_kernel_impl_nocastINS0_13BUnaryFunctorIiiiZZZNS0_15binary_internal21div_trunc_kernel_cudaERNS_18TensorIteratorBaseEENKUlvE_clEvENKUlvE1_clEvEUliiE_EEEEvS6_RKT_EUliE_EEviT1_,@"STO_CUDA_ENTRY STV_DEFAULT"
_ZN2at6native18elementwise_kernelILi128ELi2EZNS0_22gpu_kernel_impl_nocastINS0_13BUnaryFunctorIiiiZZZNS0_15binary_internal21div_trunc_kernel_cudaERNS_18TensorIteratorBaseEENKUlvE_clEvENKUlvE1_clEvEUliiE_EEEEvS6_RKT_EUliE_EEviT1_:
.text._ZN2at6native18elementwise_kernelILi128ELi2EZNS0_22gpu_kernel_impl_nocastINS0_13BUnaryFunctorIiiiZZZNS0_15binary_internal21div_trunc_kernel_cudaERNS_18TensorIteratorBaseEENKUlvE_clEvENKUlvE1_clEvEUliiE_EEEEvS6_RKT_EUliE_EEviT1_:
        /* <DEDUP_REMOVED lines=14> */
[----:B------:R-:W1:Y:S01]  /*00e0*/  LDC R11, c[0x0][0x594] ;  /* 0x00016500ff0b7b82 */ /* 0x000e620000000800 */
[----:B0-----:R-:W2:Y:S01]  /*00f0*/  LDG.E R4, desc[UR6][R4.64] ;  /* 0x0000000604047981 */ /* 0x001ea2000c1e1900 */
[----:B------:R-:W-:-:S02]  /*0100*/  IADD3 R3, PT, PT, R3, 0x80, RZ ;  /* 0x0000008003037810 */ /* 0x000fc40007ffe0ff */
[----:B-1----:R-:W-:-:S04]  /*0110*/  IABS R9, R11 ;  /* 0x0000000b00097213 */ /* 0x002fc80000000000 */
[----:B------:R-:W0:Y:S08]  /*0120*/  I2F.RP R0, R9 ;  /* 0x0000000900007306 */ /* 0x000e300000209400 */
[----:B0-----:R-:W0:Y:S02]  /*0130*/  MUFU.RCP R0, R0 ;  /* 0x0000000000007308 */ /* 0x001e240000001000 */
        /* <DEDUP_REMOVED lines=8> */
[----:B------:R-:W-:-:S04]  /*01c0*/  IMAD.MOV R0, RZ, RZ, -R7 ;  /* 0x000000ffff007224 */ /* 0x000fc800078e0a07 */
        /* <DEDUP_REMOVED lines=10> */
[----:B------:R-:W-:Y:S01]  /*0270*/  @!P1 IMAD.MOV R7, RZ, RZ, -R7 ;  /* 0x000000ffff079224 */ /* 0x000fe200078e0a07 */
[----:B------:R-:W-:-:S05]  /*0280*/  @!P2 LOP3.LUT R7, RZ, R11, RZ, 0x33, !PT ;  /* 0x0000000bff07a212 */ /* 0x000fca00078e33ff */
[----:B0-----:R0:W-:Y:S02]  /*0290*/  STG.E desc[UR6][R4.64], R7 ;  /* 0x0000000704007986 */ /* 0x0011e4000c101906 */
.L_x_17693:
[----:B------:R-:W-:Y:S05]  /*02a0*/  BSYNC.RECONVERGENT B0 ;  /* 0x0000000000007941 */ /* 0x000fea0003800200 */
.L_x_17692:
[----:B------:R-:W-:-:S13]  /*02b0*/  ISETP.GE.AND P0, PT, R3, UR4, PT ;  /* 0x0000000403007c0c */ /* 0x000fda000bf06270 */
[----:B------:R-:W-:Y:S05]  /*02c0*/  @P0 EXIT ;  /* 0x000000000000094d */ /* 0x000fea0003800000 */
[----:B------:R-:W1:Y:S08]  /*02d0*/  LDC.64 R2, c[0x0][0x588] ;  /* 0x00016200ff027b82 */ /* 0x000e700000000a00 */
[----:B0-----:R-:W0:Y:S01]  /*02e0*/  LDC R7, c[0x0][0x594] ;  /* 0x00016500ff077b82 */ /* 0x001e220000000800 */
[----:B-1----:R-:W2:Y:S01]  /*02f0*/  LDG.E R2, desc[UR6][R2.64] ;  /* 0x0000000602027981 */ /* 0x002ea2000c1e1900 */
[----:B------:R-:W-:Y:S01]  /*0300*/  IMAD.MOV.U32 R4, RZ, RZ, RZ ;  /* 0x000000ffff047224 */ /* 0x000fe200078e00ff */
[----:B0-----:R-:W-:-:S04]  /*0310*/  IABS R6, R7 ;  /* 0x0000000700067213 */ /* 0x001fc80000000000 */
[----:B------:R-:W0:Y:S08]  /*0320*/  I2F.RP R8, R6 ;  /* 0x0000000600087306 */ /* 0x000e300000209400 */
[----:B0-----:R-:W0:Y:S02]  /*0330*/  MUFU.RCP R8, R8 ;  /* 0x0000000800087308 */ /* 0x001e240000001000 */
[----:B0-----:R-:W-:-:S06]  /*0340*/  IADD3 R5, PT, PT, R8, 0xffffffe, RZ ;  /* 0x0ffffffe08057810 */ /* 0x001fcc0007ffe0ff */
[----:B------:R-:W0:Y:S02]  /*0350*/  F2I.FTZ.U32.TRUNC.NTZ R5, R5 ;  /* 0x0000000500057305 */ /* 0x000e24000021f000 */
[----:B0-----:R-:W-:-:S05]  /*0360*/  IADD3 R9, PT, PT, RZ, -R5, RZ ;  /* 0x80000005ff097210 */ /* 0x001fca0007ffe0ff */
[----:B------:R-:W-:-:S04]  /*0370*/  IMAD R9, R9, R6, RZ ;  /* 0x0000000609097224 */ /* 0x000fc800078e02ff */
[----:B------:R-:W-:Y:S01]  /*0380*/  IMAD.HI.U32 R0, R5, R9, R4 ;  /* 0x0000000905007227 */ /* 0x000fe200078e0004 */
[----:B--2---:R-:W-:-:S05]  /*0390*/  IABS R3, R2 ;  /* 0x0000000200037213 */ /* 0x004fca0000000000 */
[----:B------:R-:W-:-:S05]  /*03a0*/  IMAD.HI.U32 R0, R0, R3, RZ ;  /* 0x0000000300007227 */ /* 0x000fca00078e00ff */
[----:B------:R-:W-:-:S05]  /*03b0*/  IADD3 R4, PT, PT, -R0, RZ, RZ ;  /* 0x000000ff00047210 */ /* 0x000fca0007ffe1ff */
        /* <DEDUP_REMOVED lines=12> */
[----:B0-----:R-:W-:Y:S01]  /*0480*/  STG.E desc[UR6][R2.64], R0 ;  /* 0x0000000002007986 */ /* 0x001fe2000c101906 */
[----:B------:R-:W-:Y:S05]  /*0490*/  EXIT ;  /* 0x000000000000794d */ /* 0x000fea0003800000 */
.L_x_17691:
        /* <DEDUP_REMOVED lines=305> */
.L_x_17696:
[----:B------:R-:W0:Y:S01]  /*17b0*/  LDCU.128 UR8, c[0x0][0x580] ;  /* 0x0000b000ff0877ac */ /* 0x000e220008000c00 */
[----:B------:R-:W1:Y:S01]  /*17c0*/  LDC R11, c[0x0][0x594] ;  /* 0x00016500ff0b7b82 */ /* 0x000e620000000800 */
[----:B0-----:R-:W-:-:S04]  /*17d0*/  IADD3 R6, P0, PT, R4, UR10, RZ ;  /* 0x0000000a04067c10 */ /* 0x001fc8000ff1e0ff */
[----:B------:R-:W-:-:S05]  /*17e0*/  IADD3.X R7, PT, PT, RZ, UR11, RZ, P0, !PT ;  /* 0x0000000bff077c10 */ /* 0x000fca00087fe4ff */
[----:B------:R-:W2:Y:S01]  /*17f0*/  LDG.E R6, desc[UR6][R6.64] ;  /* 0x0000000606067981 */ /* 0x000ea2000c1e1900 */
[----:B-1----:R-:W-:Y:S02]  /*1800*/  IABS R10, R11 ;  /* 0x0000000b000a7213 */ /* 0x002fe40000000000 */
[----:B------:R-:W-:Y:S02]  /*1810*/  MOV R8, RZ ;  /* 0x000000ff00087202 */ /* 0x000fe40000000f00 */
[----:B------:R-:W0:Y:S01]  /*1820*/  I2F.RP R12, R10 ;  /* 0x0000000a000c7306 */ /* 0x000e220000209400 */
[----:B------:R-:W-:-:S07]  /*1830*/  IADD3 R3, PT, PT, R3, 0x80, RZ ;  /* 0x0000008003037810 */ /* 0x000fce0007ffe0ff */
[----:B0-----:R-:W0:Y:S02]  /*1840*/  MUFU.RCP R12, R12 ;  /* 0x0000000c000c7308 */ /* 0x001e240000001000 */
[----:B0-----:R-:W-:-:S06]  /*1850*/  VIADD R9, R12, 0xffffffe ;  /* 0x0ffffffe0c097836 */ /* 0x001fcc0000000000 */
[----:B------:R-:W0:Y:S02]  /*1860*/  F2I.FTZ.U32.TRUNC.NTZ R9, R9 ;  /* 0x0000000900097305 */ /* 0x000e24000021f000 */
[----:B0-----:R-:W-:-:S05]  /*1870*/  IADD3 R13, PT, PT, RZ, -R9, RZ ;  /* 0x80000009ff0d7210 */ /* 0x001fca0007ffe0ff */
[----:B------:R-:W-:-:S04]  /*1880*/  IMAD R13, R13, R10, RZ ;  /* 0x0000000a0d0d7224 */ /* 0x000fc800078e02ff */
[----:B------:R-:W-:Y:S01]  /*1890*/  IMAD.HI.U32 R4, R9, R13, R8 ;  /* 0x0000000d09047227 */ /* 0x000fe200078e0008 */
[----:B--2---:R-:W-:Y:S02]  /*18a0*/  IABS R7, R6 ;  /* 0x0000000600077213 */ /* 0x004fe40000000000 */
[----:B------:R-:W-:-:S03]  /*18b0*/  LOP3.LUT R6, R6, R11, RZ, 0x3c, !PT ;  /* 0x0000000b06067212 */ /* 0x000fc600078e3cff */
[----:B------:R-:W-:Y:S01]  /*18c0*/  IMAD.HI.U32 R4, R4, R7, RZ ;  /* 0x0000000704047227 */ /* 0x000fe200078e00ff */
[----:B------:R-:W-:-:S04]  /*18d0*/  ISETP.GE.AND P1, PT, R6, RZ, PT ;  /* 0x000000ff0600720c */ /* 0x000fc80003f26270 */
[----:B------:R-:W-:-:S05]  /*18e0*/  IADD3 R8, PT, PT, -R4, RZ, RZ ;  /* 0x000000ff04087210 */ /* 0x000fca0007ffe1ff */
[----:B------:R-:W-:-:S05]  /*18f0*/  IMAD R7, R10, R8, R7 ;  /* 0x000000080a077224 */ /* 0x000fca00078e0207 */
[----:B------:R-:W-:-:S13]  /*1900*/  ISETP.GT.U32.AND P2, PT, R10, R7, PT ;  /* 0x000000070a00720c */ /* 0x000fda0003f44070 */
[----:B------:R-:W-:Y:S01]  /*1910*/  @!P2 IMAD.IADD R7, R7, 0x1, -R10 ;  /* 0x000000010707a824 */ /* 0x000fe200078e0a0a */
[----:B------:R-:W-:Y:S02]  /*1920*/  @!P2 IADD3 R4, PT, PT, R4, 0x1, RZ ;  /* 0x000000010404a810 */ /* 0x000fe40007ffe0ff */
[----:B------:R-:W-:Y:S02]  /*1930*/  ISETP.NE.AND P2, PT, R11, RZ, PT ;  /* 0x000000ff0b00720c */ /* 0x000fe40003f45270 */
[----:B------:R-:W-:-:S13]  /*1940*/  ISETP.GE.U32.AND P0, PT, R7, R10, PT ;  /* 0x0000000a0700720c */ /* 0x000fda0003f06070 */
[----:B------:R-:W-:-:S04]  /*1950*/  @P0 IADD3 R4, PT, PT, R4, 0x1, RZ ;  /* 0x0000000104040810 */ /* 0x000fc80007ffe0ff */
[----:B------:R-:W-:Y:S02]  /*1960*/  MOV R7, R4 ;  /* 0x0000000400077202 */ /* 0x000fe40000000f00 */
[----:B------:R-:W-:-:S03]  /*1970*/  IADD3 R4, P0, PT, R5, UR8, RZ ;  /* 0x0000000805047c10 */ /* 0x000fc6000ff1e0ff */
[----:B------:R-:W-:Y:S01]  /*1980*/  @!P1 IMAD.MOV R7, RZ, RZ, -R7 ;  /* 0x000000ffff079224 */ /* 0x000fe200078e0a07 */
[----:B------:R-:W-:Y:S02]  /*1990*/  IADD3.X R5, PT, PT, RZ, UR9, RZ, P0, !PT ;  /* 0x00000009ff057c10 */ /* 0x000fe400087fe4ff */
[----:B------:R-:W-:-:S05]  /*19a0*/  @!P2 LOP3.LUT R7, RZ, R11, RZ, 0x33, !PT ;  /* 0x0000000bff07a212 */ /* 0x000fca00078e33ff */
[----:B------:R0:W-:Y:S02]  /*19b0*/  STG.E desc[UR6][R4.64], R7 ;  /* 0x0000000704007986 */ /* 0x0001e4000c101906 */
.L_x_17695:
[----:B------:R-:W-:Y:S05]  /*19c0*/  BSYNC.RECONVERGENT B0 ;  /* 0x0000000000007941 */ /* 0x000fea0003800200 */
.L_x_17694:
[----:B------:R-:W-:-:S13]  /*19d0*/  ISETP.GE.AND P0, PT, R3, UR4, PT ;  /* 0x0000000403007c0c */ /* 0x000fda000bf06270 */
[----:B------:R-:W-:Y:S05]  /*19e0*/  @P0 EXIT ;  /* 0x000000000000094d */ /* 0x000fea0003800000 */
[----:B------:R-:W1:Y:S01]  /*19f0*/  LDCU.64 UR4, c[0x0][0x390] ;  /* 0x00007200ff0477ac */ /* 0x000e620008000a00 */
[----:B0-----:R-:W-:Y:S01]  /*1a00*/  MOV R4, RZ ;  /* 0x000000ff00047202 */ /* 0x001fe20000000f00 */
        /* <DEDUP_REMOVED lines=296> */
.L_x_17697:
[----:B------:R-:W0:Y:S01]  /*2c90*/  LDCU.128 UR8, c[0x0][0x580] ;  /* 0x0000b000ff0877ac */ /* 0x000e220008000c00 */
[----:B------:R-:W1:Y:S01]  /*2ca0*/  LDC R9, c[0x0][0x594] ;  /* 0x00016500ff097b82 */ /* 0x000e620000000800 */
[----:B0-----:R-:W-:-:S05]  /*2cb0*/  IADD3 R4, P0, PT, R2, UR10, RZ ;  /* 0x0000000a02047c10 */ /* 0x001fca000ff1e0ff */
[----:B------:R-:W-:-:S05]  /*2cc0*/  IMAD.X R5, RZ, RZ, UR11, P0 ;  /* 0x0000000bff057e24 */ /* 0x000fca00080e06ff */
[----:B------:R-:W2:Y:S01]  /*2cd0*/  LDG.E R4, desc[UR6][R4.64] ;  /* 0x0000000604047981 */ /* 0x000ea2000c1e1900 */
[----:B-1----:R-:W-:-:S04]  /*2ce0*/  IABS R11, R9 ;  /* 0x00000009000b7213 */ /* 0x002fc80000000000 */
[----:B------:R-:W0:Y:S08]  /*2cf0*/  I2F.RP R8, R11 ;  /* 0x0000000b00087306 */ /* 0x000e300000209400 */
[----:B0-----:R-:W0:Y:S02]  /*2d00*/  MUFU.RCP R8, R8 ;  /* 0x0000000800087308 */ /* 0x001e240000001000 */
[----:B0-----:R-:W-:-:S06]  /*2d10*/  IADD3 R6, PT, PT, R8, 0xffffffe, RZ ;  /* 0x0ffffffe08067810 */ /* 0x001fcc0007ffe0ff */
[----:B------:R0:W1:Y:S02]  /*2d20*/  F2I.FTZ.U32.TRUNC.NTZ R7, R6 ;  /* 0x0000000600077305 */ /* 0x000064000021f000 */
[----:B0-----:R-:W-:Y:S02]  /*2d30*/  MOV R6, RZ ;  /* 0x000000ff00067202 */ /* 0x001fe40000000f00 */
[----:B-1----:R-:W-:-:S05]  /*2d40*/  IADD3 R0, PT, PT, RZ, -R7, RZ ;  /* 0x80000007ff007210 */ /* 0x002fca0007ffe0ff */
        /* <DEDUP_REMOVED lines=13> */
[----:B------:R-:W-:Y:S02]  /*2e20*/  @P0 IADD3 R0, PT, PT, R0, 0x1, RZ ;  /* 0x0000000100000810 */ /* 0x000fe40007ffe0ff */
[----:B------:R-:W-:Y:S02]  /*2e30*/  IADD3 R2, P0, PT, R3, UR8, RZ ;  /* 0x0000000803027c10 */ /* 0x000fe4000ff1e0ff */
[----:B------:R-:W-:Y:S02]  /*2e40*/  @!P1 IADD3 R0, PT, PT, -R0, RZ, RZ ;  /* 0x000000ff00009210 */ /* 0x000fe40007ffe1ff */
[----:B------:R-:W-:Y:S02]  /*2e50*/  IADD3.X R3, PT, PT, RZ, UR9, RZ, P0, !PT ;  /* 0x00000009ff037c10 */ /* 0x000fe400087fe4ff */
[----:B------:R-:W-:-:S05]  /*2e60*/  @!P2 LOP3.LUT R0, RZ, R9, RZ, 0x33, !PT ;  /* 0x00000009ff00a212 */ /* 0x000fca00078e33ff */
[----:B------:R-:W-:Y:S01]  /*2e70*/  STG.E desc[UR6][R2.64], R0 ;  /* 0x0000000002007986 */ /* 0x000fe2000c101906 */
[----:B------:R-:W-:Y:S05]  /*2e80*/  EXIT ;  /* 0x000000000000794d */ /* 0x000fea0003800000 */
.L_x_17698:
        /* <DEDUP_REMOVED lines=15> */
.L_x_23276:


//--------------------- .text._ZN2at6native27unrolled_elementwise_kernelINS0_13BUnaryFunctorIiiiZZZNS0_15binary_internal21div_trunc_kernel_cudaERNS_18TensorIteratorBaseEENKUlvE_clEvENKUlvE1_clEvEUliiE_EESt5arrayIPcLm2EELi4E23TrivialOffsetCalculatorILi1EjESE_NS0_6memory15LoadWithoutCastENSF_16StoreWithoutCastEEEviT_T0_T2_T3_T4_T5_ --------------------------
	.section	.text._ZN2at6native27unrolled_elementwise_kernelINS0_13BUnaryFunctorIiiiZZZNS0_15binary_internal21div_trunc_kernel_cudaERNS_18TensorIteratorBaseEENKUlvE_clEvENKUlvE1_clEvEUliiE_EESt5arrayIPcLm2EELi4E23TrivialOffsetCalculatorILi1EjESE_NS0_6memory15LoadWithoutCastENSF_16StoreWithoutCastEEEviT_T0_T2_T3_T4_T5_,"ax",@progbits
	.align	128
        .global         _ZN2at6native27unrolled_elementwise_kernelINS0_13BUnaryFunctorIiiiZZZNS0_15binary_internal21div_trunc_kernel_cudaERNS_18TensorIteratorBaseEENKUlvE_clEvENKUlvE1_clEvEUliiE_EESt5arrayIPcLm2EELi4E23TrivialOffsetCalculatorILi1EjESE_NS0_6memory15LoadWithoutCastENSF_16StoreWithoutCastEEEviT_T0_T2_T3_T4_T5_
        .type           _ZN2at6native27unrolled_elementwise_kernelINS0_13BUnaryFunctorIiiiZZZNS0_15binary_internal21div_trunc_kernel_cudaERNS_18TensorIteratorBaseEENKUlvE_clEvENKUlvE1_clEvEUliiE_EESt5arrayIPcLm2EELi4E23TrivialOffsetCalculatorILi1EjESE_NS0_6memory15LoadWithoutCastENSF_16StoreWithoutCastEEEviT_T0_T2_T3_T4_T5_,@function
        .size           _ZN2at6native27unrolled_elementwise_kernelINS0_13BUnaryFunctorIiiiZZZNS0_15binary_internal21div_trunc_kernel_cudaERNS_18TensorIteratorBaseEENKUlvE_clEvENKUlvE1_clEvEUliiE_EESt5arrayIPcLm2EELi4E23TrivialOffsetCalculatorILi1EjESE_NS0_6memory15LoadWithoutCastENSF_16StoreWithoutCastEEEviT_T0_T2_T3_T4_T5_,(.L_x_23277 - _ZN2at6native27unrolled_elementwise_kernelINS0_13BUnaryFunctorIiiiZZZNS0_15binary_internal21div_trunc_kernel_cudaERNS_18TensorIteratorBaseEENKUlvE_clEvENKUlvE1_clEvEUliiE_EESt5arrayIPcLm2EELi4E23TrivialOffsetCalculatorILi1EjESE_NS0_6memory15LoadWithoutCastENSF_16StoreWithoutCastEEEviT_T0_T2_T3_T4_T5_)
        .other          _ZN2at6native27unrolled_elementwise_kernelINS0_13BUnaryFunctorIiiiZZZNS0_15binary_internal21div_trunc_kernel_cudaERNS_18TensorIteratorBaseEENKUlvE_clEvENKUlvE1_clEvEUliiE_EESt5arrayIPcLm2EELi4E23TrivialOffsetCalculatorILi1EjESE_NS0_6memory15LoadWithoutCastENSF_16StoreWithoutCastEEEviT_T0_T2_T3_T4_T5_,@"STO_CUDA_ENTRY STV_DEFAULT"
_ZN2at6native27unrolled_elementwise_kernelINS0_13BUnaryFunctorIiiiZZZNS0_15binary_internal21div_trunc_kernel_cudaERNS_18TensorIteratorBaseEENKUlvE_clEvENKUlvE1_clEvEUliiE_EESt5arrayIPcLm2EELi4E23TrivialOffsetCalculatorILi1EjESE_NS0_6memory15LoadWithoutCastENSF_16StoreWithoutCastEEEviT_T0_T2_T3_T4_T5_:
.text._ZN2at6native27unrolled_elementwise_kernelINS0_13BUnaryFunctorIiiiZZZNS0_15binary_internal21div_trunc_kernel_cudaERNS_18TensorIteratorBaseEENKUlvE_clEvENKUlvE1_clEvEUliiE_EESt5arrayIPcLm2EELi4E23TrivialOffsetCalculatorILi1EjESE_NS0_6memory15LoadWithoutCastENSF_16StoreWithoutCastEEEviT_T0_T2_T3_T4_T5_:
[----:B------:R-:W-:Y:S01]  /*0000*/  LDC R1, c[0x0][0x37c] ;  /* 0x0000df00ff017b82 */ /* 0x000fe20000000800 */
[----:B------:R-:W0:Y:S07]  /*0010*/  S2R R4, SR_CTAID.X ;  /* 0x0000000000047919 */ /* 0x000e2e0000002500 */
[----:B------:R-:W0:Y:S01]  /*0020*/  LDC R5, c[0x0][0x380] ;  /* 0x0000e000ff057b82 */ /* 0x000e220000000800 */
[----:B------:R-:W1:Y:S01]  /*0030*/  LDCU.64 UR4, c[0x0][0x358] ;  /* 0x00006b00ff0477ac */ /* 0x000e620008000a00 */
[----:B------:R-:W-:Y:S01]  /*0040*/  IMAD.MOV.U32 R6, RZ, RZ, RZ ;  /* 0x000000ffff067224 */ /* 0x000fe200078e00ff */
[----:B------:R-:W2:Y:S01]  /*0050*/  S2R R0, SR_TID.X ;  /* 0x0000000000007919 */ /* 0x000ea20000002100 */
        /* <DEDUP_REMOVED lines=10> */
[----:B------:R-:W-:Y:S01]  /*0100*/  @!P3 IMAD R17, R4, 0x200, R0 ;  /* 0x000002000411b824 */ /* 0x000fe200078e0200 */
[----:B------:R-:W-:-:S04]  /*0110*/  @!P3 IADD3 R0, PT, PT, R0, 0x80, RZ ;  /* 0x000000800000b810 */ /* 0x000fc80007ffe0ff */
[----:B------:R-:W-:Y:S01]  /*0120*/  ISETP.GE.AND P2, PT, R0, R5, PT ;  /* 0x000000050000720c */ /* 0x000fe20003f46270 */
[----:B0-----:R-:W-:Y:S01]  /*0130*/  @!P1 IMAD.WIDE.U32 R12, R9, 0x4, R12 ;  /* 0x00000004090c9825 */ /* 0x001fe200078e000c */
[----:B------:R-:W-:Y:S01]  /*0140*/  CS2R R8, SRZ ;  /* 0x0000000000087805 */ /* 0x000fe2000001ff00 */
[----:B------:R-:W-:Y:S02]  /*0150*/  BSSY.RECONVERGENT B0, `(.L_x_17699) ;  /* 0x000002e000007945 */ /* 0x000fe40003800200 */
[----:B------:R-:W-:-:S03]  /*0160*/  VIADD R18, R7, 0x100 ;  /* 0x0000010007127836 */ /* 0x000fc60000000000 */
[----:B-1----:R-:W5:Y:S05]  /*0170*/  @!P1 LDG.E R8, desc[UR4][R12.64] ;  /* 0x000000040c089981 */ /* 0x002f6a000c1e1900 */
[----:B------:R-:W0:Y:S01]  /*0180*/  @!P2 LDC.64 R14, c[0x0][0x398] ;  /* 0x0000e600ff0eab82 */ /* 0x000e220000000a00 */
[----:B------:R-:W-:Y:S02]  /*0190*/  @!P2 IMAD R11, R4, 0x200, R0 ;  /* 0x00000200040ba824 */ /* 0x000fe400078e0200 */
[----:B------:R-:W-:Y:S02]  /*01a0*/  HFMA2 R0, -RZ, RZ, 0, 0 ;  /* 0x00000000ff007431 */ /* 0x000fe400000001ff */
[----:B--2---:R-:W-:-:S05]  /*01b0*/  @!P3 IMAD.WIDE.U32 R16, R17, 0x4, R2 ;  /* 0x000000041110b825 */ /* 0x004fca00078e0002 */
[----:B------:R-:W5:Y:S01]  /*01c0*/  @!P3 LDG.E R6, desc[UR4][R16.64] ;  /* 0x000000041006b981 */ /* 0x000f62000c1e1900 */
[----:B0-----:R-:W-:Y:S02]  /*01d0*/  @!P2 IMAD.WIDE.U32 R14, R11, 0x4, R14 ;  /* 0x000000040b0ea825 */ /* 0x001fe400078e000e */
[----:B------:R-:W0:Y:S02]  /*01e0*/  @!P0 LDC.64 R10, c[0x0][0x398] ;  /* 0x0000e600ff0a8b82 */ /* 0x000e240000000a00 */
[----:B------:R-:W-:Y:S01]  /*01f0*/  @!P0 IMAD R3, R4, 0x200, R7 ;  /* 0x0000020004038824 */ /* 0x000fe200078e0207 */
[----:B------:R1:W5:Y:S03]  /*0200*/  @!P2 LDG.E R0, desc[UR4][R14.64] ;  /* 0x000000040e00a981 */ /* 0x000366000c1e1900 */
[----:B0-----:R-:W-:-:S05]  /*0210*/  @!P0 IMAD.WIDE.U32 R10, R3, 0x4, R10 ;  /* 0x00000004030a8825 */ /* 0x001fca00078e000a */
[----:B------:R0:W5:Y:S01]  /*0220*/  @!P0 LDG.E R9, desc[UR4][R10.64] ;  /* 0x000000040a098981 */ /* 0x000162000c1e1900 */
[----:B------:R-:W-:-:S13]  /*0230*/  ISETP.GE.AND P0, PT, R7, R5, PT ;  /* 0x000000050700720c */ /* 0x000fda0003f06270 */
[----:B------:R-:W2:Y:S01]  /*0240*/  @!P0 LDC.64 R2, c[0x0][0x390] ;  /* 0x0000e400ff028b82 */ /* 0x000ea20000000a00 */
[----:B------:R-:W-:Y:S01]  /*0250*/  ISETP.GE.AND P2, PT, R18, R5, PT ;  /* 0x000000051200720c */ /* 0x000fe20003f46270 */
[C---:B-1----:R-:W-:Y:S01]  /*0260*/  VIADD R14, R7.reuse, 0x180 ;  /* 0x00000180070e7836 */ /* 0x042fe20000000000 */
[----:B------:R-:W-:Y:S01]  /*0270*/  IADD3 R12, PT, PT, R7, 0x80, RZ ;  /* 0x00000080070c7810 */ /* 0x000fe20007ffe0ff */
[----:B0-----:R-:W-:Y:S10]  /*0280*/  @P0 BRA `(.L_x_17700) ;  /* 0x0000000000680947 */ /* 0x001ff40003800000 */
[----:B------:R-:W0:Y:S01]  /*0290*/  LDC R16, c[0x0][0x388] ;  /* 0x0000e200ff107b82 */ /* 0x000e220000000800 */
[----:B-----5:R-:W-:Y:S02]  /*02a0*/  IABS R17, R9 ;  /* 0x0000000900117213 */ /* 0x020fe40000000000 */
[-C--:B0-----:R-:W-:Y:S02]  /*02b0*/  IABS R18, R16.reuse ;  /* 0x0000001000127213 */ /* 0x081fe40000000000 */
[----:B------:R-:W-:Y:S02]  /*02c0*/  LOP3.LUT R9, R9, R16, RZ, 0x3c, !PT ;  /* 0x0000001009097212 */ /* 0x000fe400078e3cff */
[----:B------:R-:W0:Y:S02]  /*02d0*/  I2F.RP R13, R18 ;  /* 0x00000012000d7306 */ /* 0x000e240000209400 */
[----:B------:R-:W-:-:S06]  /*02e0*/  ISETP.GE.AND P4, PT, R9, RZ, PT ;  /* 0x000000ff0900720c */ /* 0x000fcc0003f86270 */
[----:B0-----:R-:W0:Y:S02]  /*02f0*/  MUFU.RCP R13, R13 ;  /* 0x0000000d000d7308 */ /* 0x001e240000001000 */
[----:B0-----:R-:W-:-:S06]  /*0300*/  VIADD R10, R13, 0xffffffe ;  /* 0x0ffffffe0d0a7836 */ /* 0x001fcc0000000000 */
[----:B------:R0:W1:Y:S02]  /*0310*/  F2I.FTZ.U32.TRUNC.NTZ R11, R10 ;  /* 0x0000000a000b7305 */ /* 0x000064000021f000 */
[----:B0-----:R-:W-:Y:S01]  /*0320*/  IMAD.MOV.U32 R10, RZ, RZ, RZ ;  /* 0x000000ffff0a7224 */ /* 0x001fe200078e00ff */
[----:B-1----:R-:W-:-:S05]  /*0330*/  IADD3 R15, PT, PT, RZ, -R11, RZ ;  /* 0x8000000bff0f7210 */ /* 0x002fca0007ffe0ff */
        /* <DEDUP_REMOVED lines=15> */
.L_x_17700:
[----:B------:R-:W-:Y:S05]  /*0430*/  BSYNC.RECONVERGENT B0 ;  /* 0x0000000000007941 */ /* 0x000fea0003800200 */
.L_x_17699:
[----:B------:R-:W-:Y:S01]  /*0440*/  ISETP.GE.AND P3, PT, R12, R5, PT ;  /* 0x000000050c00720c */ /* 0x000fe20003f66270 */
[----:B------:R-:W-:Y:S01]  /*0450*/  BSSY.RECONVERGENT B0, `(.L_x_17701) ;  /* 0x000001f000007945 */ /* 0x000fe20003800200 */
[----:B------:R-:W-:Y:S01]  /*0460*/  @!P0 LEA R13, R4, R7, 0x9 ;  /* 0x00000007040d8211 */ /* 0x000fe200078e48ff */
[----:B------:R-:W-:Y:S01]  /*0470*/  @!P0 IMAD.MOV.U32 R7, RZ, RZ, R12 ;  /* 0x000000ffff078224 */ /* 0x000fe200078e000c */
[----:B------:R-:W-:-:S09]  /*0480*/  ISETP.GE.AND P1, PT, R14, R5, PT ;  /* 0x000000050e00720c */ /* 0x000fd20003f26270 */
[----:B------:R-:W-:Y:S05]  /*0490*/  @P3 BRA `(.L_x_17702) ;  /* 0x0000000000683947 */ /* 0x000fea0003800000 */
[----:B------:R-:W0:Y:S01]  /*04a0*/  LDC R15, c[0x0][0x388] ;  /* 0x0000e200ff0f7b82 */ /* 0x000e220000000800 */
[----:B------:R-:W-:Y:S01]  /*04b0*/  IMAD.MOV.U32 R10, RZ, RZ, RZ ;  /* 0x000000ffff0a7224 */ /* 0x000fe200078e00ff */
[----:B-----5:R-:W-:Y:S02]  /*04c0*/  IABS R18, R8 ;  /* 0x0000000800127213 */ /* 0x020fe40000000000 */
[-C--:B0-----:R-:W-:Y:S02]  /*04d0*/  IABS R14, R15.reuse ;  /* 0x0000000f000e7213 */ /* 0x081fe40000000000 */
        /* <DEDUP_REMOVED lines=22> */
.L_x_17702:
[----:B------:R-:W-:Y:S05]  /*0640*/  BSYNC.RECONVERGENT B0 ;  /* 0x0000000000007941 */ /* 0x000fea0003800200 */
.L_x_17701:
[----:B------:R-:W-:Y:S01]  /*0650*/  BSSY.RECONVERGENT B0, `(.L_x_17703) ;  /* 0x000001e000007945 */ /* 0x000fe20003800200 */
[----:B------:R-:W-:Y:S01]  /*0660*/  ISETP.GE.AND P3, PT, R7, R5, PT ;  /* 0x000000050700720c */ /* 0x000fe20003f66270 */
[----:B--2---:R-:W-:Y:S02]  /*0670*/  @!P0 IMAD.WIDE.U32 R2, R13, 0x4, R2 ;  /* 0x000000040d028825 */ /* 0x004fe400078e0002 */
[----:B------:R-:W-:Y:S10]  /*0680*/  @P2 BRA `(.L_x_17704) ;  /* 0x0000000000682947 */ /* 0x000ff40003800000 */
        /* <DEDUP_REMOVED lines=8> */
[----:B0-----:R-:W-:-:S06]  /*0710*/  IADD3 R15, PT, PT, R12, 0xffffffe, RZ ;  /* 0x0ffffffe0c0f7810 */ /* 0x001fcc0007ffe0ff */
[----:B------:R-:W0:Y:S02]  /*0720*/  F2I.FTZ.U32.TRUNC.NTZ R11, R15 ;  /* 0x0000000f000b7305 */ /* 0x000e24000021f000 */
[----:B0-----:R-:W-:-:S04]  /*0730*/  IMAD.MOV R17, RZ, RZ, -R11 ;  /* 0x000000ffff117224 */ /* 0x001fc800078e0a0b */
[----:B------:R-:W-:-:S04]  /*0740*/  IMAD R17, R17, R14, RZ ;  /* 0x0000000e11117224 */ /* 0x000fc800078e02ff */
        /* <DEDUP_REMOVED lines=14> */
.L_x_17704:
[----:B------:R-:W-:Y:S05]  /*0830*/  BSYNC.RECONVERGENT B0 ;  /* 0x0000000000007941 */ /* 0x000fea0003800200 */
.L_x_17703:
[----:B------:R-:W-:Y:S04]  /*0840*/  BSSY.RECONVERGENT B0, `(.L_x_17705) ;  /* 0x000001c000007945 */ /* 0x000fe80003800200 */
[----:B------:R-:W-:Y:S05]  /*0850*/  @P1 BRA `(.L_x_17706) ;  /* 0x0000000000681947 */ /* 0x000fea0003800000 */
[----:B------:R-:W0:Y:S01]  /*0860*/  LDC R15, c[0x0][0x388] ;  /* 0x0000e200ff0f7b82 */ /* 0x000e220000000800 */
[----:B------:R-:W-:Y:S01]  /*0870*/  HFMA2 R10, -RZ, RZ, 0, 0 ;  /* 0x00000000ff0a7431 */ /* 0x000fe200000001ff */
        /* <DEDUP_REMOVED lines=8> */
[----:B0-----:R-:W-:-:S04]  /*0900*/  IMAD.MOV R17, RZ, RZ, -R11 ;  /* 0x000000ffff117224 */ /* 0x001fc800078e0a0b */
[----:B------:R-:W-:-:S04]  /*0910*/  IMAD R17, R17, R14, RZ ;  /* 0x0000000e11117224 */ /* 0x000fc800078e02ff */
[----:B------:R-:W-:-:S04]  /*0920*/  IMAD.HI.U32 R10, R11, R17, R10 ;  /* 0x000000110b0a7227 */ /* 0x000fc800078e000a */
[----:B------:R-:W-:-:S04]  /*0930*/  IMAD.MOV.U32 R11, RZ, RZ, R16 ;  /* 0x000000ffff0b7224 */ /* 0x000fc800078e0010 */
[----:B------:R-:W-:-:S05]  /*0940*/  IMAD.HI.U32 R10, R10, R11, RZ ;  /* 0x0000000b0a0a7227 */ /* 0x000fca00078e00ff */
[----:B------:R-:W-:-:S05]  /*0950*/  IADD3 R12, PT, PT, -R10, RZ, RZ ;  /* 0x000000ff0a0c7210 */ /* 0x000fca0007ffe1ff */
        /* <DEDUP_REMOVED lines=10> */
.L_x_17706:
[----:B------:R-:W-:Y:S05]  /*0a00*/  BSYNC.RECONVERGENT B0 ;  /* 0x0000000000007941 */ /* 0x000fea0003800200 */
.L_x_17705:
[----:B-----5:R0:W-:Y:S01]  /*0a10*/  @!P0 STG.E desc[UR4][R2.64], R9 ;  /* 0x0000000902008986 */ /* 0x0201e2000c101904 */
        /* <DEDUP_REMOVED lines=10> */
[----:B------:R1:W-:Y:S04]  /*0ac0*/  STG.E desc[UR4][R10.64], R8 ;  /* 0x000000080a007986 */ /* 0x0003e8000c101904 */
[----:B------:R1:W-:Y:S02]  /*0ad0*/  @!P0 STG.E desc[UR4][R2.64], R6 ;  /* 0x0000000602008986 */ /* 0x0003e4000c101904 */
.L_x_17708:
[----:B------:R-:W-:Y:S05]  /*0ae0*/  BSYNC.RECONVERGENT B0 ;  /* 0x0000000000007941 */ /* 0x000fea0003800200 */
.L_x_17707:
[----:B------:R-:W-:-:S13]  /*0af0*/  ISETP.GE.AND P0, PT, R7, R5, PT ;  /* 0x000000050700720c */ /* 0x000fda0003f06270 */
[----:B------:R-:W-:Y:S05]  /*0b00*/  @P0 EXIT ;  /* 0x000000000000094d */ /* 0x000fea0003800000 */
[----:B01----:R-:W0:Y:S01]  /*0b10*/  LDC.64 R2, c[0x0][0x390] ;  /* 0x0000e400ff027b82 */ /* 0x003e220000000a00 */
[----:B------:R-:W-:-:S05]  /*0b20*/  LEA R7, R4, R7, 0x9 ;  /* 0x0000000704077211 */ /* 0x000fca00078e48ff */
[----:B0-----:R-:W-:-:S05]  /*0b30*/  IMAD.WIDE.U32 R2, R7, 0x4, R2 ;  /* 0x0000000407027825 */ /* 0x001fca00078e0002 */
[----:B------:R-:W-:Y:S01]  /*0b40*/  STG.E desc[UR4][R2.64], R13 ;  /* 0x0000000d02007986 */ /* 0x000fe2000c101904 */
[----:B------:R-:W-:Y:S05]  /*0b50*/  EXIT ;  /* 0x000000000000794d */ /* 0x000fea0003800000 */
.L_x_17709:
        /* <DEDUP_REMOVED lines=10> */
.L_x_23277:


//--------------------- .text._ZN2at6native29vectorized_elementwise_kernelILi2ENS0_13BUnaryFunctorIiiiZZZNS0_15binary_internal21div_trunc_kernel_cudaERNS_18TensorIteratorBaseEENKUlvE_clEvENKUlvE1_clEvEUliiE_EESt5arrayIPcLm2EEEEviT0_T1_ --------------------------
	.section	.text._ZN2at6native29vectorized_elementwise_kernelILi2ENS0_13BUnaryFunctorIiiiZZZNS0_15binary_internal21div_trunc_kernel_cudaERNS_18TensorIteratorBaseEENKUlvE_clEvENKUlvE1_clEvEUliiE_EESt5arrayIPcLm2EEEEviT0_T1_,"ax",@progbits
	.align	128
        .global         _ZN2at6native29vectorized_elementwise_kernelILi2ENS0_13BUnaryFunctorIiiiZZZNS0_15binary_internal21div_trunc_kernel_cudaERNS_18TensorIteratorBaseEENKUlvE_clEvENKUlvE1_clEvEUliiE_EESt5arrayIPcLm2EEEEviT0_T1_
        .type           _ZN2at6native29vectorized_elementwise_kernelILi2ENS0_13BUnaryFunctorIiiiZZZNS0_15binary_internal21div_trunc_kernel_cudaERNS_18TensorIteratorBaseEENKUlvE_clEvENKUlvE1_clEvEUliiE_EESt5arrayIPcLm2EEEEviT0_T1_,@function
        .size           _ZN2at6native29vectorized_elementwise_kernelILi2ENS0_13BUnaryFunctorIiiiZZZNS0_15binary_internal21div_trunc_kernel_cudaERNS_18TensorIteratorBaseEENKUlvE_clEvENKUlvE1_clEvEUliiE_EESt5arrayIPcLm2EEEEviT0_T1_,(.L_x_23278 - _ZN2at6native29vectorized_elementwise_kernelILi2ENS0_13BUnaryFunctorIiiiZZZNS0_15binary_internal21div_trunc_kernel_cudaERNS_18TensorIteratorBaseEENKUlvE_clEvENKUlvE1_clEvEUliiE_EESt5arrayIPcLm2EEEEviT0_T1_)
        .other          _ZN2at6native29vectorized_elementwise_kernelILi2ENS0_13BUnaryFunctorIiiiZZZNS0_15binary_internal21div_trunc_kernel_cudaERNS_18TensorIteratorBaseEENKUlvE_clEvENKUlvE1_clEvEUliiE_EESt5arrayIPcLm2EEEEviT0_T1_,@"STO_CUDA_ENTRY STV_DEFAULT"
_ZN2at6native29vectorized_elementwise_kernelILi2ENS0_13BUnaryFunctorIiiiZZZNS0_15binary_internal21div_trunc_kernel_cudaERNS_18TensorIteratorBaseEENKUlvE_clEvENKUlvE1_clEvEUliiE_EESt5arrayIPcLm2EEEEviT0_T1_:
.text._ZN2at6native29vectorized_elementwise_kernelILi2ENS0_13BUnaryFunctorIiiiZZZNS0_15binary_internal21div_trunc_kernel_cudaERNS_18TensorIteratorBaseEENKUlvE_clEvENKUlvE1_clEvEUliiE_EESt5arrayIPcLm2EEEEviT0_T1_:
        /* <DEDUP_REMOVED lines=9> */
[----:B------:R-:W-:Y:S02]  /*0090*/  CS2R R14, SRZ ;  /* 0x00000000000e7805 */ /* 0x000fe4000001ff00 */
        /* <DEDUP_REMOVED lines=13> */
[----:B------:R0:W5:Y:S07]  /*0170*/  @!P6 LDG.E R15, desc[UR4][R24.64] ;  /* 0x00000004180fe981 */ /* 0x00016e000c1e1900 */
[----:B------:R-:W-:Y:S01]  /*0180*/  @!P4 IADD3 R27, PT, PT, R0, R17, RZ ;  /* 0x00000011001bc210 */ /* 0x000fe20007ffe0ff */
[----:B------:R-:W-:Y:S01]  /*0190*/  @!P4 VIADD R17, R17, 0x80 ;  /* 0x000000801111c836 */ /* 0x000fe20000000000 */
[----:B------:R-:W2:Y:S04]  /*01a0*/  @!P4 LDC.64 R4, c[0x0][0x398] ;  /* 0x0000e600ff04cb82 */ /* 0x000ea80000000a00 */
[----:B------:R-:W-:-:S13]  /*01b0*/  ISETP.GE.U32.AND P3, PT, R17, R2, PT ;  /* 0x000000021100720c */ /* 0x000fda0003f66070 */
[----:B------:R-:W-:Y:S01]  /*01c0*/  @!P3 IMAD.IADD R7, R0, 0x1, R17 ;  /* 0x000000010007b824 */ /* 0x000fe200078e0211 */
[----:B------:R-:W0:Y:S01]  /*01d0*/  @!P3 LDC.64 R12, c[0x0][0x398] ;  /* 0x0000e600ff0cbb82 */ /* 0x000e220000000a00 */
[----:B------:R-:W-:-:S05]  /*01e0*/  @!P3 VIADD R17, R17, 0x80 ;  /* 0x000000801111b836 */ /* 0x000fca0000000000 */
[----:B------:R-:W-:-:S13]  /*01f0*/  ISETP.GE.U32.AND P2, PT, R17, R2, PT ;  /* 0x000000021100720c */ /* 0x000fda0003f46070 */
[----:B------:R-:W-:Y:S01]  /*0200*/  @!P2 IADD3 R19, PT, PT, R0, R17, RZ ;  /* 0x000000110013a210 */ /* 0x000fe20007ffe0ff */
[----:B------:R-:W-:Y:S01]  /*0210*/  @!P2 VIADD R17, R17, 0x80 ;  /* 0x000000801111a836 */ /* 0x000fe20000000000 */
[----:B------:R-:W3:Y:S04]  /*0220*/  @!P2 LDC.64 R10, c[0x0][0x398] ;  /* 0x0000e600ff0aab82 */ /* 0x000ee80000000a00 */
[----:B------:R-:W-:-:S13]  /*0230*/  ISETP.GE.U32.AND P1, PT, R17, R2, PT ;  /* 0x000000021100720c */ /* 0x000fda0003f26070 */
[----:B------:R-:W-:Y:S02]  /*0240*/  @!P1 IMAD.IADD R21, R0, 0x1, R17 ;  /* 0x0000000100159824 */ /* 0x000fe400078e0211 */
[----:B------:R-:W-:-:S05]  /*0250*/  @!P1 VIADD R17, R17, 0x80 ;  /* 0x0000008011119836 */ /* 0x000fca0000000000 */
[----:B------:R-:W-:Y:S01]  /*0260*/  ISETP.GE.U32.AND P6, PT, R17, R2, PT ;  /* 0x000000021100720c */ /* 0x000fe20003fc6070 */
[----:B--2---:R-:W-:Y:S02]  /*0270*/  @!P4 IMAD.WIDE.U32 R26, R27, 0x4, R4 ;  /* 0x000000041b1ac825 */ /* 0x004fe400078e0004 */
[----:B------:R-:W2:Y:S02]  /*0280*/  @!P1 LDC.64 R4, c[0x0][0x398] ;  /* 0x0000e600ff049b82 */ /* 0x000ea40000000a00 */
[----:B-1----:R-:W-:-:S04]  /*0290*/  @!P5 IMAD.WIDE.U32 R22, R23, 0x4, R8 ;  /* 0x000000041716d825 */ /* 0x002fc800078e0008 */
[----:B0-----:R-:W-:Y:S01]  /*02a0*/  @!P3 IMAD.WIDE.U32 R24, R7, 0x4, R12 ;  /* 0x000000040718b825 */ /* 0x001fe200078e000c */
[----:B------:R0:W5:Y:S03]  /*02b0*/  @!P5 LDG.E R14, desc[UR4][R22.64] ;  /* 0x00000004160ed981 */ /* 0x000166000c1e1900 */
[----:B------:R-:W1:Y:S01]  /*02c0*/  @!P6 LDC.64 R8, c[0x0][0x398] ;  /* 0x0000e600ff08eb82 */ /* 0x000e620000000a00 */
[----:B------:R-:W-:Y:S02]  /*02d0*/  @!P6 IMAD.IADD R17, R0, 0x1, R17 ;  /* 0x000000010011e824 */ /* 0x000fe400078e0211 */
[----:B---3--:R-:W-:-:S04]  /*02e0*/  @!P2 IMAD.WIDE.U32 R12, R19, 0x4, R10 ;  /* 0x00000004130ca825 */ /* 0x008fc800078e000a */
[----:B------:R-:W-:Y:S01]  /*02f0*/  IMAD.MOV.U32 R7, RZ, RZ, RZ ;  /* 0x000000ffff077224 */ /* 0x000fe200078e00ff */
[----:B------:R-:W3:Y:S01]  /*0300*/  @!P0 LDC.64 R18, c[0x0][0x398] ;  /* 0x0000e600ff128b82 */ /* 0x000ee20000000a00 */
[----:B------:R-:W-:-:S04]  /*0310*/  IMAD.MOV.U32 R10, RZ, RZ, RZ ;  /* 0x000000ffff0a7224 */ /* 0x000fc800078e00ff */
[----:B------:R0:W5:Y:S01]  /*0320*/  @!P3 LDG.E R7, desc[UR4][R24.64] ;  /* 0x000000041807b981 */ /* 0x000162000c1e1900 */
[----:B--2---:R-:W-:-:S03]  /*0330*/  @!P1 IMAD.WIDE.U32 R4, R21, 0x4, R4 ;  /* 0x0000000415049825 */ /* 0x004fc600078e0004 */
[----:B------:R0:W5:Y:S01]  /*0340*/  @!P2 LDG.E R10, desc[UR4][R12.64] ;  /* 0x000000040c0aa981 */ /* 0x000162000c1e1900 */
[----:B-1----:R-:W-:Y:S01]  /*0350*/  @!P6 IMAD.WIDE.U32 R20, R17, 0x4, R8 ;  /* 0x000000041114e825 */ /* 0x002fe200078e0008 */
[----:B------:R-:W-:-:S06]  /*0360*/  CS2R R8, SRZ ;  /* 0x0000000000087805 */ /* 0x000fcc000001ff00 */
[----:B------:R0:W5:Y:S04]  /*0370*/  @!P1 LDG.E R9, desc[UR4][R4.64] ;  /* 0x0000000404099981 */ /* 0x000168000c1e1900 */
[----:B------:R0:W5:Y:S01]  /*0380*/  @!P6 LDG.E R8, desc[UR4][R20.64] ;  /* 0x000000041408e981 */ /* 0x000162000c1e1900 */
[----:B------:R-:W-:Y:S01]  /*0390*/  @!P0 IADD3 R11, PT, PT, R0, R3, RZ ;  /* 0x00000003000b8210 */ /* 0x000fe20007ffe0ff */
[----:B------:R-:W-:-:S04]  /*03a0*/  IMAD.MOV.U32 R16, RZ, RZ, RZ ;  /* 0x000000ffff107224 */ /* 0x000fc800078e00ff */
[----:B---3--:R-:W-:-:S05]  /*03b0*/  @!P0 IMAD.WIDE.U32 R18, R11, 0x4, R18 ;  /* 0x000000040b128825 */ /* 0x008fca00078e0012 */
[----:B------:R0:W5:Y:S01]  /*03c0*/  @!P0 LDG.E R16, desc[UR4][R18.64] ;  /* 0x0000000412108981 */ /* 0x000162000c1e1900 */
[CC--:B------:R-:W-:Y:S01]  /*03d0*/  ISETP.GE.U32.AND P0, PT, R3.reuse, R2.reuse, PT ;  /* 0x000000020300720c */ /* 0x0c0fe20003f06070 */
[----:B------:R-:W-:Y:S02]  /*03e0*/  HFMA2 R6, -RZ, RZ, 0, 0 ;  /* 0x00000000ff067431 */ /* 0x000fe400000001ff */
[----:B------:R-:W-:Y:S01]  /*03f0*/  VIADD R11, R3, 0x80 ;  /* 0x00000080030b7836 */ /* 0x000fe20000000000 */
[----:B------:R-:W-:Y:S03]  /*0400*/  BSSY.RECONVERGENT B0, `(.L_x_17711) ;  /* 0x000001d000007945 */ /* 0x000fe60003800200 */
[----:B------:R0:W5:Y:S01]  /*0410*/  @!P4 LDG.E R6, desc[UR4][R26.64] ;  /* 0x000000041a06c981 */ /* 0x000162000c1e1900 */
[----:B------:R-:W-:-:S05]  /*0420*/  ISETP.GE.U32.AND P4, PT, R11, R2, PT ;  /* 0x000000020b00720c */ /* 0x000fca0003f86070 */
[----:B------:R-:W-:Y:S08]  /*0430*/  @P0 BRA `(.L_x_17712) ;  /* 0x0000000000640947 */ /* 0x000ff00003800000 */
[----:B0-----:R-:W0:Y:S02]  /*0440*/  LDC R13, c[0x0][0x388] ;  /* 0x0000e200ff0d7b82 */ /* 0x001e240000000800 */
[----:B0-----:R-:W-:-:S04]  /*0450*/  IABS R17, R13 ;  /* 0x0000000d00117213 */ /* 0x001fc80000000000 */
[----:B------:R-:W0:Y:S08]  /*0460*/  I2F.RP R12, R17 ;  /* 0x00000011000c7306 */ /* 0x000e300000209400 */
[----:B0-----:R-:W0:Y:S02]  /*0470*/  MUFU.RCP R12, R12 ;  /* 0x0000000c000c7308 */ /* 0x001e240000001000 */
[----:B0-----:R-:W-:-:S06]  /*0480*/  VIADD R4, R12, 0xffffffe ;  /* 0x0ffffffe0c047836 */ /* 0x001fcc0000000000 */
[----:B------:R0:W1:Y:S02]  /*0490*/  F2I.FTZ.U32.TRUNC.NTZ R5, R4 ;  /* 0x0000000400057305 */ /* 0x000064000021f000 */
[----:B0-----:R-:W-:Y:S01]  /*04a0*/  IMAD.MOV.U32 R4, RZ, RZ, RZ ;  /* 0x000000ffff047224 */ /* 0x001fe200078e00ff */
[----:B-1----:R-:W-:-:S05]  /*04b0*/  IADD3 R18, PT, PT, RZ, -R5, RZ ;  /* 0x80000005ff127210 */ /* 0x002fca0007ffe0ff */
        /* <DEDUP_REMOVED lines=17> */
.L_x_17712:
[----:B------:R-:W-:Y:S05]  /*05d0*/  BSYNC.RECONVERGENT B0 ;  /* 0x0000000000007941 */ /* 0x000fea0003800200 */
.L_x_17711:
[----:B------:R-:W-:Y:S04]  /*05e0*/  BSSY.RECONVERGENT B0, `(.L_x_17713) ;  /* 0x000001b000007945 */ /* 0x000fe80003800200 */
[----:B------:R-:W-:Y:S05]  /*05f0*/  @P4 BRA `(.L_x_17714) ;  /* 0x0000000000644947 */ /* 0x000fea0003800000 */
[----:B-----5:R-:W1:Y:S01]  /*0600*/  LDC R16, c[0x0][0x388] ;  /* 0x0000e200ff107b82 */ /* 0x020e620000000800 */
[----:B0-----:R-:W-:Y:S02]  /*0610*/  IABS R20, R15 ;  /* 0x0000000f00147213 */ /* 0x001fe40000000000 */
[-C--:B-1----:R-:W-:Y:S02]  /*0620*/  IABS R17, R16.reuse ;  /* 0x0000001000117213 */ /* 0x082fe40000000000 */
[----:B------:R-:W-:Y:S02]  /*0630*/  LOP3.LUT R15, R15, R16, RZ, 0x3c, !PT ;  /* 0x000000100f0f7212 */ /* 0x000fe400078e3cff */
[----:B------:R-:W0:Y:S02]  /*0640*/  I2F.RP R18, R17 ;  /* 0x0000001100127306 */ /* 0x000e240000209400 */
[----:B------:R-:W-:-:S06]  /*0650*/  ISETP.GE.AND P3, PT, R15, RZ, PT ;  /* 0x000000ff0f00720c */ /* 0x000fcc0003f66270 */
[----:B0-----:R-:W0:Y:S02]  /*0660*/  MUFU.RCP R18, R18 ;  /* 0x0000001200127308 */ /* 0x001e240000001000 */
[----:B0-----:R-:W-:-:S06]  /*0670*/  IADD3 R19, PT, PT, R18, 0xffffffe, RZ ;  /* 0x0ffffffe12137810 */ /* 0x001fcc0007ffe0ff */
[----:B------:R-:W0:Y:S02]  /*0680*/  F2I.FTZ.U32.TRUNC.NTZ R5, R19 ;  /* 0x0000001300057305 */ /* 0x000e24000021f000 */
[----:B0-----:R-:W-:-:S04]  /*0690*/  IMAD.MOV R4, RZ, RZ, -R5 ;  /* 0x000000ffff047224 */ /* 0x001fc800078e0a05 */
        /* <DEDUP_REMOVED lines=15> */
.L_x_17714:
[----:B------:R-:W-:Y:S05]  /*0790*/  BSYNC.RECONVERGENT B0 ;  /* 0x0000000000007941 */ /* 0x000fea0003800200 */
.L_x_17713:
[----:B0-----:R-:W0:Y:S01]  /*07a0*/  @!P0 LDC.64 R4, c[0x0][0x390] ;  /* 0x0000e400ff048b82 */ /* 0x001e220000000a00 */
[----:B-----5:R-:W-:Y:S01]  /*07b0*/  VIADD R15, R3, 0x100 ;  /* 0x00000100030f7836 */ /* 0x020fe20000000000 */
[----:B------:R-:W-:Y:S04]  /*07c0*/  BSSY.RECONVERGENT B0, `(.L_x_17715) ;  /* 0x000001d000007945 */ /* 0x000fe80003800200 */
[----:B------:R-:W-:-:S13]  /*07d0*/  ISETP.GE.U32.AND P1, PT, R15, R2, PT ;  /* 0x000000020f00720c */ /* 0x000fda0003f26070 */
[----:B------:R-:W-:Y:S05]  /*07e0*/  @P1 BRA `(.L_x_17716) ;  /* 0x0000000000681947 */ /* 0x000fea0003800000 */
[----:B------:R-:W1:Y:S01]  /*07f0*/  LDC R15, c[0x0][0x388] ;  /* 0x0000e200ff0f7b82 */ /* 0x000e620000000800 */
[----:B------:R-:W-:Y:S02]  /*0800*/  MOV R16, RZ ;  /* 0x000000ff00107202 */ /* 0x000fe40000000f00 */
[----:B------:R-:W-:Y:S02]  /*0810*/  IABS R22, R14 ;  /* 0x0000000e00167213 */ /* 0x000fe40000000000 */
[-C--:B-1----:R-:W-:Y:S02]  /*0820*/  IABS R18, R15.reuse ;  /* 0x0000000f00127213 */ /* 0x082fe40000000000 */
[----:B------:R-:W-:Y:S02]  /*0830*/  LOP3.LUT R14, R14, R15, RZ, 0x3c, !PT ;  /* 0x0000000f0e0e7212 */ /* 0x000fe400078e3cff */
[----:B------:R-:W1:Y:S02]  /*0840*/  I2F.RP R19, R18 ;  /* 0x0000001200137306 */ /* 0x000e640000209400 */
[----:B------:R-:W-:-:S06]  /*0850*/  ISETP.GE.AND P3, PT, R14, RZ, PT ;  /* 0x000000ff0e00720c */ /* 0x000fcc0003f66270 */
[----:B-1----:R-:W1:Y:S02]  /*0860*/  MUFU.RCP R19, R19 ;  /* 0x0000001300137308 */ /* 0x002e640000001000 */
[----:B-1----:R-:W-:-:S06]  /*0870*/  VIADD R20, R19, 0xffffffe ;  /* 0x0ffffffe13147836 */ /* 0x002fcc0000000000 */
[----:B------:R-:W1:Y:S02]  /*0880*/  F2I.FTZ.U32.TRUNC.NTZ R17, R20 ;  /* 0x0000001400117305 */ /* 0x000e64000021f000 */
        /* <DEDUP_REMOVED lines=16> */
.L_x_17716:
[----:B------:R-:W-:Y:S05]  /*0990*/  BSYNC.RECONVERGENT B0 ;  /* 0x0000000000007941 */ /* 0x000fea0003800200 */
.L_x_17715:
[C---:B------:R-:W-:Y:S01]  /*09a0*/  IADD3 R15, PT, PT, R3.reuse, 0x180, RZ ;  /* 0x00000180030f7810 */ /* 0x040fe20007ffe0ff */
[C---:B------:R-:W-:Y:S01]  /*09b0*/  VIADD R17, R3.reuse, 0x200 ;  /* 0x0000020003117836 */ /* 0x040fe20000000000 */
[----:B------:R-:W-:Y:S01]  /*09c0*/  BSSY.RECONVERGENT B0, `(.L_x_17717) ;  /* 0x0000021000007945 */ /* 0x000fe20003800200 */
[----:B------:R-:W-:Y:S01]  /*09d0*/  VIADD R19, R3, 0x280 ;  /* 0x0000028003137836 */ /* 0x000fe20000000000 */
[-C--:B------:R-:W-:Y:S01]  /*09e0*/  ISETP.GE.U32.AND P3, PT, R15, R2.reuse, PT ;  /* 0x000000020f00720c */ /* 0x080fe20003f66070 */
[----:B------:R-:W-:Y:S01]  /*09f0*/  VIADD R15, R3, 0x300 ;  /* 0x00000300030f7836 */ /* 0x000fe20000000000 */
[-C--:B------:R-:W-:Y:S02]  /*0a00*/  ISETP.GE.U32.AND P2, PT, R17, R2.reuse, PT ;  /* 0x000000021100720c */ /* 0x080fe40003f46070 */
[----:B------:R-:W-:-:S09]  /*0a10*/  ISETP.GE.U32.AND P1, PT, R19, R2, PT ;  /* 0x000000021300720c */ /* 0x000fd20003f26070 */
[----:B------:R-:W-:Y:S05]  /*0a20*/  @P3 BRA `(.L_x_17718) ;  /* 0x0000000000683947 */ /* 0x000fea0003800000 */
[----:B------:R-:W1:Y:S01]  /*0a30*/  LDC R19, c[0x0][0x388] ;  /* 0x0000e200ff137b82 */ /* 0x000e620000000800 */
[----:B------:R-:W-:Y:S01]  /*0a40*/  IMAD.MOV.U32 R16, RZ, RZ, RZ ;  /* 0x000000ffff107224 */ /* 0x000fe200078e00ff */
[----:B------:R-:W-:Y:S02]  /*0a50*/  IABS R22, R6 ;  /* 0x0000000600167213 */ /* 0x000fe40000000000 */
[-C--:B-1----:R-:W-:Y:S02]  /*0a60*/  IABS R18, R19.reuse ;  /* 0x0000001300127213 */ /* 0x082fe40000000000 */
[----:B------:R-:W-:Y:S02]  /*0a70*/  LOP3.LUT R6, R6, R19, RZ, 0x3c, !PT ;  /* 0x0000001306067212 */ /* 0x000fe400078e3cff */
[----:B------:R-:W1:Y:S02]  /*0a80*/  I2F.RP R20, R18 ;  /* 0x0000001200147306 */ /* 0x000e640000209400 */
[----:B------:R-:W-:-:S06]  /*0a90*/  ISETP.GE.AND P5, PT, R6, RZ, PT ;  /* 0x000000ff0600720c */ /* 0x000fcc0003fa6270 */
[----:B-1----:R-:W1:Y:S02]  /*0aa0*/  MUFU.RCP R20, R20 ;  /* 0x0000001400147308 */ /* 0x002e640000001000 */
[----:B-1----:R-:W-:-:S06]  /*0ab0*/  IADD3 R21, PT, PT, R20, 0xffffffe, RZ ;  /* 0x0ffffffe14157810 */ /* 0x002fcc0007ffe0ff */
[----:B------:R-:W1:Y:S02]  /*0ac0*/  F2I.FTZ.U32.TRUNC.NTZ R17, R21 ;  /* 0x0000001500117305 */ /* 0x000e64000021f000 */
[----:B-1----:R-:W-:-:S04]  /*0ad0*/  IMAD.MOV R23, RZ, RZ, -R17 ;  /* 0x000000ffff177224 */ /* 0x002fc800078e0a11 */
        /* <DEDUP_REMOVED lines=15> */
.L_x_17718:
[----:B------:R-:W-:Y:S05]  /*0bd0*/  BSYNC.RECONVERGENT B0 ;  /* 0x0000000000007941 */ /* 0x000fea0003800200 */
.L_x_17717:
[----:B------:R-:W-:Y:S01]  /*0be0*/  BSSY.RECONVERGENT B0, `(.L_x_17719) ;  /* 0x000001d000007945 */ /* 0x000fe20003800200 */
[----:B------:R-:W-:Y:S01]  /*0bf0*/  ISETP.GE.U32.AND P3, PT, R15, R2, PT ;  /* 0x000000020f00720c */ /* 0x000fe20003f66070 */
[----:B------:R-:W-:Y:S02]  /*0c00*/  VIADD R15, R3, 0x380 ;  /* 0x00000380030f7836 */ /* 0x000fe40000000000 */
[----:B------:R-:W-:Y:S10]  /*0c10*/  @P2 BRA `(.L_x_17720) ;  /* 0x0000000000642947 */ /* 0x000ff40003800000 */
[----:B------:R-:W1:Y:S01]  /*0c20*/  LDC R18, c[0x0][0x388] ;  /* 0x0000e200ff127b82 */ /* 0x000e620000000800 */
        /* <DEDUP_REMOVED lines=8> */
[----:B-1----:R-:W-:-:S05]  /*0cb0*/  IADD3 R16, PT, PT, RZ, -R17, RZ ;  /* 0x80000011ff107210 */ /* 0x002fca0007ffe0ff */
[----:B------:R-:W-:Y:S02]  /*0cc0*/  IMAD R23, R16, R19, RZ ;  /* 0x0000001310177224 */ /* 0x000fe400078e02ff */
[----:B------:R-:W-:-:S04]  /*0cd0*/  IMAD.MOV.U32 R16, RZ, RZ, RZ ;  /* 0x000000ffff107224 */ /* 0x000fc800078e00ff */
[----:B------:R-:W-:-:S06]  /*0ce0*/  IMAD.HI.U32 R23, R17, R23, R16 ;  /* 0x0000001711177227 */ /* 0x000fcc00078e0010 */
        /* <DEDUP_REMOVED lines=12> */
.L_x_17720:
[----:B------:R-:W-:Y:S05]  /*0db0*/  BSYNC.RECONVERGENT B0 ;  /* 0x0000000000007941 */ /* 0x000fea0003800200 */
.L_x_17719:
[----:B------:R-:W-:Y:S01]  /*0dc0*/  ISETP.GE.U32.AND P2, PT, R15, R2, PT ;  /* 0x000000020f00720c */ /* 0x000fe20003f46070 */
[----:B------:R-:W-:Y:S01]  /*0dd0*/  BSSY.RECONVERGENT B0, `(.L_x_17721) ;  /* 0x000001e000007945 */ /* 0x000fe20003800200 */
[----:B------:R-:W-:-:S05]  /*0de0*/  @!P0 IADD3 R15, PT, PT, R0, R3, RZ ;  /* 0x00000003000f8210 */ /* 0x000fca0007ffe0ff */
[----:B0-----:R-:W-:Y:S01]  /*0df0*/  @!P0 IMAD.WIDE.U32 R4, R15, 0x4, R4 ;  /* 0x000000040f048825 */ /* 0x001fe200078e0004 */
[----:B------:R-:W-:Y:S06]  /*0e00*/  @P1 BRA `(.L_x_17722) ;  /* 0x0000000000681947 */ /* 0x000fec0003800000 */
[----:B------:R-:W0:Y:S01]  /*0e10*/  LDC R15, c[0x0][0x388] ;  /* 0x0000e200ff0f7b82 */ /* 0x000e220000000800 */
[----:B------:R-:W-:Y:S01]  /*0e20*/  IMAD.MOV.U32 R16, RZ, RZ, RZ ;  /* 0x000000ffff107224 */ /* 0x000fe200078e00ff */
[----:B------:R-:W-:Y:S02]  /*0e30*/  IABS R22, R10 ;  /* 0x0000000a00167213 */ /* 0x000fe40000000000 */
        /* <DEDUP_REMOVED lines=23> */
.L_x_17722:
[----:B------:R-:W-:Y:S05]  /*0fb0*/  BSYNC.RECONVERGENT B0 ;  /* 0x0000000000007941 */ /* 0x000fea0003800200 */
.L_x_17721:
[----:B------:R-:W-:Y:S04]  /*0fc0*/  BSSY.RECONVERGENT B0, `(.L_x_17723) ;  /* 0x000001b000007945 */ /* 0x000fe80003800200 */
[----:B------:R-:W-:Y:S05]  /*0fd0*/  @P3 BRA `(.L_x_17724) ;  /* 0x0000000000643947 */ /* 0x000fea0003800000 */
[----:B------:R-:W0:Y:S01]  /*0fe0*/  LDC R18, c[0x0][0x388] ;  /* 0x0000e200ff127b82 */ /* 0x000e220000000800 */
[----:B------:R-:W-:Y:S02]  /*0ff0*/  IABS R20, R9 ;  /* 0x0000000900147213 */ /* 0x000fe40000000000 */
        /* <DEDUP_REMOVED lines=10> */
[----:B------:R-:W-:-:S06]  /*10a0*/  IMAD.HI.U32 R23, R17, R23, R16 ;  /* 0x0000001711177227 */ /* 0x000fcc00078e0010 */
        /* <DEDUP_REMOVED lines=12> */
.L_x_17724:
[----:B------:R-:W-:Y:S05]  /*1170*/  BSYNC.RECONVERGENT B0 ;  /* 0x0000000000007941 */ /* 0x000fea0003800200 */
.L_x_17723:
[----:B------:R-:W-:Y:S04]  /*1180*/  BSSY.RECONVERGENT B0, `(.L_x_17725) ;  /* 0x000001c000007945 */ /* 0x000fe80003800200 */
[----:B------:R-:W-:Y:S05]  /*1190*/  @P2 BRA `(.L_x_17726) ;  /* 0x0000000000682947 */ /* 0x000fea0003800000 */
        /* <DEDUP_REMOVED lines=26> */
.L_x_17726:
[----:B------:R-:W-:Y:S05]  /*1340*/  BSYNC.RECONVERGENT B0 ;  /* 0x0000000000007941 */ /* 0x000fea0003800200 */
.L_x_17725:
[----:B------:R-:W-:Y:S01]  /*1350*/  @!P0 IMAD.MOV.U32 R3, RZ, RZ, R11 ;  /* 0x000000ffff038224 */ /* 0x000fe200078e000b */
[----:B------:R0:W-:Y:S01]  /*1360*/  @!P0 STG.E desc[UR4][R4.64], R12 ;  /* 0x0000000c04008986 */ /* 0x0001e2000c101904 */
        /* <DEDUP_REMOVED lines=9> */
[----:B------:R0:W-:Y:S07]  /*1400*/  STG.E desc[UR4][R4.64], R13 ;  /* 0x0000000d04007986 */ /* 0x0001ee000c101904 */
[----:B------:R-:W-:Y:S05]  /*1410*/  @P0 BRA `(.L_x_17730) ;  /* 0x0000000000300947 */ /* 0x000fea0003800000 */
[----:B0-----:R-:W0:Y:S01]  /*1420*/  LDC.64 R4, c[0x0][0x390] ;  /* 0x0000e400ff047b82 */ /* 0x001e220000000a00 */
[----:B------:R-:W-:Y:S02]  /*1430*/  IMAD.IADD R11, R0, 0x1, R3 ;  /* 0x00000001000b7824 */ /* 0x000fe400078e0203 */
[----:B------:R-:W-:Y:S02]  /*1440*/  VIADD R3, R3, 0x80 ;  /* 0x0000008003037836 */ /* 0x000fe40000000000 */
[----:B0-----:R-:W-:-:S05]  /*1450*/  IMAD.WIDE.U32 R4, R11, 0x4, R4 ;  /* 0x000000040b047825 */ /* 0x001fca00078e0004 */
[----:B------:R0:W-:Y:S02]  /*1460*/  STG.E desc[UR4][R4.64], R14 ;  /* 0x0000000e04007986 */ /* 0x0001e4000c101904 */
.L_x_17729:
[----:B------:R-:W-:-:S13]  /*1470*/  ISETP.GE.U32.AND P0, PT, R3, R2, PT ;  /* 0x000000020300720c */ /* 0x000fda0003f06070 */
[----:B------:R-:W-:Y:S05]  /*1480*/  @P0 BRA `(.L_x_17731) ;  /* 0x0000000000300947 */ /* 0x000fea0003800000 */
[----:B0-----:R-:W0:Y:S01]  /*1490*/  LDC.64 R4, c[0x0][0x390] ;  /* 0x0000e400ff047b82 */ /* 0x001e220000000a00 */
[----:B------:R-:W-:Y:S01]  /*14a0*/  IADD3 R11, PT, PT, R0, R3, RZ ;  /* 0x00000003000b7210 */ /* 0x000fe20007ffe0ff */
[----:B------:R-:W-:-:S04]  /*14b0*/  VIADD R3, R3, 0x80 ;  /* 0x0000008003037836 */ /* 0x000fc80000000000 */
[----:B0-----:R-:W-:-:S05]  /*14c0*/  IMAD.WIDE.U32 R4, R11, 0x4, R4 ;  /* 0x000000040b047825 */ /* 0x001fca00078e0004 */
[----:B------:R1:W-:Y:S02]  /*14d0*/  STG.E desc[UR4][R4.64], R6 ;  /* 0x0000000604007986 */ /* 0x0003e4000c101904 */
.L_x_17730:
[----:B------:R-:W-:-:S13]  /*14e0*/  ISETP.GE.U32.AND P0, PT, R3, R2, PT ;  /* 0x000000020300720c */ /* 0x000fda0003f06070 */
[----:B------:R-:W-:Y:S05]  /*14f0*/  @P0 BRA `(.L_x_17732) ;  /* 0x0000000000340947 */ /* 0x000fea0003800000 */
[----:B01----:R-:W0:Y:S01]  /*1500*/  LDC.64 R4, c[0x0][0x390] ;  /* 0x0000e400ff047b82 */ /* 0x003e220000000a00 */
[----:B------:R-:W-:Y:S01]  /*1510*/  IMAD.IADD R11, R0, 0x1, R3 ;  /* 0x00000001000b7824 */ /* 0x000fe200078e0203 */
[----:B------:R-:W-:-:S03]  /*1520*/  IADD3 R3, PT, PT, R3, 0x80, RZ ;  /* 0x0000008003037810 */ /* 0x000fc60007ffe0ff */
[----:B0-----:R-:W-:-:S05]  /*1530*/  IMAD.WIDE.U32 R4, R11, 0x4, R4 ;  /* 0x000000040b047825 */ /* 0x001fca00078e0004 */
[----:B------:R1:W-:Y:S02]  /*1540*/  STG.E desc[UR4][R4.64], R7 ;  /* 0x0000000704007986 */ /* 0x0003e4000c101904 */
.L_x_17731:
[----:B------:R-:W-:-:S13]  /*1550*/  ISETP.GE.U32.AND P0, PT, R3, R2, PT ;  /* 0x000000020300720c */ /* 0x000fda0003f06070 */
[----:B------:R-:W-:Y:S05]  /*1560*/  @P0 BREAK.RELIABLE B1 ;  /* 0x0000000000010942 */ /* 0x000fea0003800100 */
[----:B------:R-:W-:Y:S05]  /*1570*/  @P0 BRA `(.L_x_17733) ;  /* 0x0000000000300947 */ /* 0x000fea0003800000 */
[----:B01----:R-:W0:Y:S01]  /*1580*/  LDC.64 R4, c[0x0][0x390] ;  /* 0x0000e400ff047b82 */ /* 0x003e220000000a00 */
[----:B------:R-:W-:Y:S02]  /*1590*/  IMAD.IADD R7, R0, 0x1, R3 ;  /* 0x0000000100077824 */ /* 0x000fe400078e0203 */
[----:B------:R-:W-:Y:S02]  /*15a0*/  VIADD R3, R3, 0x80 ;  /* 0x0000008003037836 */ /* 0x000fe40000000000 */
[----:B0-----:R-:W-:-:S05]  /*15b0*/  IMAD.WIDE.U32 R4, R7, 0x4, R4 ;  /* 0x0000000407047825 */ /* 0x001fca00078e0004 */
[----:B------:R2:W-:Y:S02]  /*15c0*/  STG.E desc[UR4][R4.64], R10 ;  /* 0x0000000a04007986 */ /* 0x0005e4000c101904 */
.L_x_17732:
[----:B------:R-:W-:Y:S05]  /*15d0*/  BSYNC.RELIABLE B1 ;  /* 0x0000000000017941 */ /* 0x000fea0003800100 */
.L_x_17728:
[----:B------:R-:W-:-:S13]  /*15e0*/  ISETP.GE.U32.AND P0, PT, R3, R2, PT ;  /* 0x000000020300720c */ /* 0x000fda0003f06070 */
[----:B012---:R-:W0:Y:S01]  /*15f0*/  @!P0 LDC.64 R4, c[0x0][0x390] ;  /* 0x0000e400ff048b82 */ /* 0x007e220000000a00 */
[----:B------:R-:W-:Y:S01]  /*1600*/  @!P0 IADD3 R7, PT, PT, R0, R3, RZ ;  /* 0x0000000300078210 */ /* 0x000fe20007ffe0ff */
[----:B------:R-:W-:-:S04]  /*1610*/  @!P0 VIADD R3, R3, 0x80 ;  /* 0x0000008003038836 */ /* 0x000fc80000000000 */
[----:B0-----:R-:W-:-:S05]  /*1620*/  @!P0 IMAD.WIDE.U32 R4, R7, 0x4, R4 ;  /* 0x0000000407048825 */ /* 0x001fca00078e0004 */
[----:B------:R2:W-:Y:S02]  /*1630*/  @!P0 STG.E desc[UR4][R4.64], R9 ;  /* 0x0000000904008986 */ /* 0x0005e4000c101904 */
.L_x_17733:
[----:B------:R-:W-:Y:S05]  /*1640*/  BSYNC.RECONVERGENT B0 ;  /* 0x0000000000007941 */ /* 0x000fea0003800200 */
.L_x_17727:
        /* <DEDUP_REMOVED lines=8> */
.L_x_17710:
[----:B------:R-:W0:Y:S01]  /*16d0*/  S2R R16, SR_TID.X ;  /* 0x0000000000107919 */ /* 0x000e220000002100 */
[----:B------:R-:W1:Y:S08]  /*16e0*/  LDC.64 R2, c[0x0][0x398] ;  /* 0x0000e600ff027b82 */ /* 0x000e700000000a00 */
[----:B------:R-:W2:Y:S01]  /*16f0*/  LDC R13, c[0x0][0x388] ;  /* 0x0000e200ff0d7b82 */ /* 0x000ea20000000800 */
[----:B-1----:R-:W-:-:S04]  /*1700*/  IMAD.WIDE.U32 R2, R0, 0x4, R2 ;  /* 0x0000000400027825 */ /* 0x002fc800078e0002 */
[----:B0-----:R-:W-:-:S05]  /*1710*/  IMAD.WIDE.U32 R10, R16, 0x8, R2 ;  /* 0x00000008100a7825 */ /* 0x001fca00078e0002 */
[----:B------:R-:W3:Y:S04]  /*1720*/  LDG.E.64 R6, desc[UR4][R10.64] ;  /* 0x000000040a067981 */ /* 0x000ee8000c1e1b00 */
[----:B------:R-:W4:Y:S04]  /*1730*/  LDG.E.64 R8, desc[UR4][R10.64+0x400] ;  /* 0x000400040a087981 */ /* 0x000f28000c1e1b00 */
[----:B------:R-:W5:Y:S04]  /*1740*/  LDG.E.64 R2, desc[UR4][R10.64+0x800] ;  /* 0x000800040a027981 */ /* 0x000f68000c1e1b00 */
[----:B------:R0:W5:Y:S01]  /*1750*/  LDG.E.64 R4, desc[UR4][R10.64+0xc00] ;  /* 0x000c00040a047981 */ /* 0x000162000c1e1b00 */
[----:B--2---:R-:W-:-:S04]  /*1760*/  IABS R15, R13 ;  /* 0x0000000d000f7213 */ /* 0x004fc80000000000 */
[----:B------:R-:W1:Y:S08]  /*1770*/  I2F.RP R12, R15 ;  /* 0x0000000f000c7306 */ /* 0x000e700000209400 */
[----:B-1----:R-:W1:Y:S02]  /*1780*/  MUFU.RCP R12, R12 ;  /* 0x0000000c000c7308 */ /* 0x002e640000001000 */
[----:B-1----:R-:W-:-:S06]  /*1790*/  IADD3 R18, PT, PT, R12, 0xffffffe, RZ ;  /* 0x0ffffffe0c127810 */ /* 0x002fcc0007ffe0ff */
[----:B------:R1:W2:Y:S02]  /*17a0*/  F2I.FTZ.U32.TRUNC.NTZ R19, R18 ;  /* 0x0000001200137305 */ /* 0x0002a4000021f000 */
[----:B-1----:R-:W-:Y:S02]  /*17b0*/  IMAD.MOV.U32 R18, RZ, RZ, RZ ;  /* 0x000000ffff127224 */ /* 0x002fe400078e00ff */
[----:B--2---:R-:W-:-:S04]  /*17c0*/  IMAD.MOV R14, RZ, RZ, -R19 ;  /* 0x000000ffff0e7224 */ /* 0x004fc800078e0a13 */
[----:B------:R-:W-:-:S04]  /*17d0*/  IMAD R17, R14, R15, RZ ;  /* 0x0000000f0e117224 */ /* 0x000fc800078e02ff */
[----:B0-----:R-:W-:Y:S01]  /*17e0*/  IMAD.HI.U32 R11, R19, R17, R18 ;  /* 0x00000011130b7227 */ /* 0x001fe200078e0012 */
[----:B---3--:R-:W-:Y:S02]  /*17f0*/  IABS R10, R6 ;  /* 0x00000006000a7213 */ /* 0x008fe40000000000 */
[----:B------:R-:W-:Y:S02]  /*1800*/  IABS R22, R7 ;  /* 0x0000000700167213 */ /* 0x000fe40000000000 */
[----:B----4-:R-:W-:Y:S01]  /*1810*/  IABS R20, R8 ;  /* 0x0000000800147213 */ /* 0x010fe20000000000 */
[C---:B------:R-:W-:Y:S01]  /*1820*/  IMAD.HI.U32 R21, R11.reuse, R10, RZ ;  /* 0x0000000a0b157227 */ /* 0x040fe200078e00ff */
[----:B------:R-:W-:Y:S02]  /*1830*/  IABS R26, R9 ;  /* 0x00000009001a7213 */ /* 0x000fe40000000000 */
[----:B------:R-:W-:Y:S01]  /*1840*/  LOP3.LUT R6, R6, R13, RZ, 0x3c, !PT ;  /* 0x0000000d06067212 */ /* 0x000fe200078e3cff */
[----:B------:R-:W-:Y:S01]  /*1850*/  IMAD.HI.U32 R14, R11, R22, RZ ;  /* 0x000000160b0e7227 */ /* 0x000fe200078e00ff */
[----:B------:R-:W-:-:S02]  /*1860*/  IADD3 R17, PT, PT, -R21, RZ, RZ ;  /* 0x000000ff15117210 */ /* 0x000fc40007ffe1ff */
[----:B------:R-:W-:Y:S01]  /*1870*/  ISETP.GE.AND P0, PT, R6, RZ, PT ;  /* 0x000000ff0600720c */ /* 0x000fe20003f06270 */
[----:B------:R-:W-:Y:S01]  /*1880*/  IMAD.HI.U32 R12, R11, R20, RZ ;  /* 0x000000140b0c7227 */ /* 0x000fe200078e00ff */
[----:B-----5:R-:W-:Y:S02]  /*1890*/  IABS R6, R3 ;  /* 0x0000000300067213 */ /* 0x020fe40000000000 */
[----:B------:R-:W-:Y:S01]  /*18a0*/  IABS R24, R2 ;  /* 0x0000000200187213 */ /* 0x000fe20000000000 */
[----:B------:R-:W-:Y:S01]  /*18b0*/  IMAD R10, R15, R17, R10 ;  /* 0x000000110f0a7224 */ /* 0x000fe200078e020a */
[----:B------:R-:W-:Y:S01]  /*18c0*/  IABS R28, R5 ;  /* 0x00000005001c7213 */ /* 0x000fe20000000000 */
[----:B------:R-:W-:Y:S01]  /*18d0*/  IMAD.MOV R17, RZ, RZ, -R14 ;  /* 0x000000ffff117224 */ /* 0x000fe200078e0a0e */
[----:B------:R-:W-:Y:S01]  /*18e0*/  LOP3.LUT R7, R7, R13, RZ, 0x3c, !PT ;  /* 0x0000000d07077212 */ /* 0x000fe200078e3cff */
[----:B------:R-:W-:Y:S01]  /*18f0*/  IMAD.MOV R18, RZ, RZ, -R12 ;  /* 0x000000ffff127224 */ /* 0x000fe200078e0a0c */
[C---:B------:R-:W-:Y:S01]  /*1900*/  ISETP.GT.U32.AND P2, PT, R15.reuse, R10, PT ;  /* 0x0000000a0f00720c */ /* 0x040fe20003f44070 */
[C---:B------:R-:W-:Y:S01]  /*1910*/  IMAD R22, R15.reuse, R17, R22 ;  /* 0x000000110f167224 */ /* 0x040fe200078e0216 */
[-C--:B------:R-:W-:Y:S01]  /*1920*/  LOP3.LUT R8, R8, R13.reuse, RZ, 0x3c, !PT ;  /* 0x0000000d08087212 */ /* 0x080fe200078e3cff */
[----:B------:R-:W-:Y:S01]  /*1930*/  IMAD R20, R15, R18, R20 ;  /* 0x000000120f147224 */ /* 0x000fe200078e0214 */
[----:B------:R-:W-:Y:S01]  /*1940*/  LOP3.LUT R2, R2, R13, RZ, 0x3c, !PT ;  /* 0x0000000d02027212 */ /* 0x000fe200078e3cff */
[----:B------:R-:W-:Y:S01]  /*1950*/  IMAD.HI.U32 R18, R11, R26, RZ ;  /* 0x0000001a0b127227 */ /* 0x000fe200078e00ff */
[----:B------:R-:W-:-:S02]  /*1960*/  ISETP.GT.U32.AND P6, PT, R15, R22, PT ;  /* 0x000000160f00720c */ /* 0x000fc40003fc4070 */
[----:B------:R-:W-:Y:S01]  /*1970*/  ISETP.GT.U32.AND P4, PT, R15, R20, PT ;  /* 0x000000140f00720c */ /* 0x000fe20003f84070 */
[----:B------:R-:W-:Y:S01]  /*1980*/  IMAD.HI.U32 R19, R11, R24, RZ ;  /* 0x000000180b137227 */ /* 0x000fe200078e00ff */
[-C--:B------:R-:W-:Y:S02]  /*1990*/  LOP3.LUT R3, R3, R13.reuse, RZ, 0x3c, !PT ;  /* 0x0000000d03037212 */ /* 0x080fe400078e3cff */
[----:B------:R-:W-:Y:S02]  /*19a0*/  LOP3.LUT R9, R9, R13, RZ, 0x3c, !PT ;  /* 0x0000000d09097212 */ /* 0x000fe400078e3cff */
[-C--:B------:R-:W-:Y:S02]  /*19b0*/  @!P2 IADD3 R10, PT, PT, R10, -R15.reuse, RZ ;  /* 0x8000000f0a0aa210 */ /* 0x080fe40007ffe0ff */
[----:B------:R-:W-:Y:S02]  /*19c0*/  @!P2 IADD3 R21, PT, PT, R21, 0x1, RZ ;  /* 0x000000011515a810 */ /* 0x000fe40007ffe0ff */
[----:B------:R-:W-:Y:S01]  /*19d0*/  ISETP.GE.U32.AND P5, PT, R10, R15, PT ;  /* 0x0000000f0a00720c */ /* 0x000fe20003fa6070 */
[----:B------:R-:W-:Y:S01]  /*19e0*/  @!P6 IMAD.IADD R22, R22, 0x1, -R15 ;  /* 0x000000011616e824 */ /* 0x000fe200078e0a0f */
[----:B------:R-:W-:Y:S01]  /*19f0*/  LOP3.LUT R5, R5, R13, RZ, 0x3c, !PT ;  /* 0x0000000d05057212 */ /* 0x000fe200078e3cff */
[----:B------:R-:W-:Y:S01]  /*1a00*/  IMAD.MOV R10, RZ, RZ, -R18 ;  /* 0x000000ffff0a7224 */ /* 0x000fe200078e0a12 */
[-C--:B------:R-:W-:Y:S01]  /*1a10*/  @!P4 IADD3 R20, PT, PT, R20, -R15.reuse, RZ ;  /* 0x8000000f1414c210 */ /* 0x080fe20007ffe0ff */
[----:B------:R-:W-:Y:S01]  /*1a20*/  @!P6 VIADD R14, R14, 0x1 ;  /* 0x000000010e0ee836 */ /* 0x000fe20000000000 */
[-C--:B------:R-:W-:Y:S01]  /*1a30*/  ISETP.GE.U32.AND P1, PT, R22, R15.reuse, PT ;  /* 0x0000000f1600720c */ /* 0x080fe20003f26070 */
[----:B------:R-:W-:Y:S01]  /*1a40*/  IMAD.MOV.U32 R22, RZ, RZ, R6 ;  /* 0x000000ffff167224 */ /* 0x000fe200078e0006 */
[----:B------:R-:W-:Y:S01]  /*1a50*/  ISETP.GE.U32.AND P3, PT, R20, R15, PT ;  /* 0x0000000f1400720c */ /* 0x000fe20003f66070 */
[----:B------:R-:W-:Y:S01]  /*1a60*/  IMAD R10, R15, R10, R26 ;  /* 0x0000000a0f0a7224 */ /* 0x000fe200078e021a */
[----:B------:R-:W-:Y:S01]  /*1a70*/  IABS R26, R4 ;  /* 0x00000004001a7213 */ /* 0x000fe20000000000 */
[----:B------:R-:W-:Y:S01]  /*1a80*/  IMAD.HI.U32 R20, R11, R22, RZ ;  /* 0x000000160b147227 */ /* 0x000fe200078e00ff */
[----:B------:R-:W-:-:S02]  /*1a90*/  LOP3.LUT R4, R4, R13, RZ, 0x3c, !PT ;  /* 0x0000000d04047212 */ /* 0x000fc400078e3cff */
[----:B------:R-:W-:Y:S01]  /*1aa0*/  ISETP.GT.U32.AND P2, PT, R15, R10, PT ;  /* 0x0000000a0f00720c */ /* 0x000fe20003f44070 */
[----:B------:R-:W-:Y:S02]  /*1ab0*/  IMAD.MOV R23, RZ, RZ, -R20 ;  /* 0x000000ffff177224 */ /* 0x000fe400078e0a14 */
[----:B------:R-:W-:-:S04]  /*1ac0*/  IMAD.HI.U32 R17, R11, R26, RZ ;  /* 0x0000001a0b117227 */ /* 0x000fc800078e00ff */
[----:B------:R-:W-:Y:S01]  /*1ad0*/  IMAD R22, R15, R23, R22 ;  /* 0x000000170f167224 */ /* 0x000fe200078e0216 */
[----:B------:R-:W-:Y:S01]  /*1ae0*/  IADD3 R23, PT, PT, -R17, RZ, RZ ;  /* 0x000000ff11177210 */ /* 0x000fe20007ffe1ff */
[----:B------:R-:W-:Y:S02]  /*1af0*/  IMAD.MOV R6, RZ, RZ, -R19 ;  /* 0x000000ffff067224 */ /* 0x000fe400078e0a13 */
[----:B------:R-:W-:Y:S02]  /*1b00*/  @P5 VIADD R21, R21, 0x1 ;  /* 0x0000000115155836 */ /* 0x000fe40000000000 */
[C---:B------:R-:W-:Y:S02]  /*1b10*/  IMAD R24, R15.reuse, R6, R24 ;  /* 0x000000060f187224 */ /* 0x040fe400078e0218 */
[----:B------:R-:W-:Y:S02]  /*1b20*/  IMAD R23, R15, R23, R26 ;  /* 0x000000170f177224 */ /* 0x000fe400078e021a */
[----:B------:R-:W-:Y:S01]  /*1b30*/  IMAD.HI.U32 R6, R11, R28, RZ ;  /* 0x0000001c0b067227 */ /* 0x000fe200078e00ff */
[----:B------:R-:W-:-:S03]  /*1b40*/  ISETP.GT.U32.AND P5, PT, R15, R24, PT ;  /* 0x000000180f00720c */ /* 0x000fc60003fa4070 */
[----:B------:R-:W-:Y:S01]  /*1b50*/  @!P0 IMAD.MOV R21, RZ, RZ, -R21 ;  /* 0x000000ffff158224 */ /* 0x000fe200078e0a15 */
[C---:B------:R-:W-:Y:S01]  /*1b60*/  ISETP.GT.U32.AND P0, PT, R15.reuse, R22, PT ;  /* 0x000000160f00720c */ /* 0x040fe20003f04070 */
[----:B------:R-:W-:Y:S01]  /*1b70*/  @P1 VIADD R14, R14, 0x1 ;  /* 0x000000010e0e1836 */ /* 0x000fe20000000000 */
[C---:B------:R-:W-:Y:S01]  /*1b80*/  ISETP.GT.U32.AND P1, PT, R15.reuse, R23, PT ;  /* 0x000000170f00720c */ /* 0x040fe20003f24070 */
[--C-:B------:R-:W-:Y:S01]  /*1b90*/  @!P2 IMAD.IADD R10, R10, 0x1, -R15.reuse ;  /* 0x000000010a0aa824 */ /* 0x100fe200078e0a0f */
[----:B------:R-:W-:Y:S01]  /*1ba0*/  IADD3 R26, PT, PT, -R6, RZ, RZ ;  /* 0x000000ff061a7210 */ /* 0x000fe20007ffe1ff */
[----:B------:R-:W-:Y:S02]  /*1bb0*/  @!P4 VIADD R12, R12, 0x1 ;  /* 0x000000010c0cc836 */ /* 0x000fe40000000000 */
[----:B------:R-:W-:Y:S01]  /*1bc0*/  @!P2 VIADD R18, R18, 0x1 ;  /* 0x000000011212a836 */ /* 0x000fe20000000000 */
[-C--:B------:R-:W-:Y:S01]  /*1bd0*/  ISETP.GE.U32.AND P6, PT, R10, R15.reuse, PT ;  /* 0x0000000f0a00720c */ /* 0x080fe20003fc6070 */
[----:B------:R-:W-:Y:S01]  /*1be0*/  IMAD R26, R15, R26, R28 ;  /* 0x0000001a0f1a7224 */ /* 0x000fe200078e021c */
[----:B------:R-:W-:Y:S01]  /*1bf0*/  @P3 IADD3 R12, PT, PT, R12, 0x1, RZ ;  /* 0x000000010c0c3810 */ /* 0x000fe20007ffe0ff */
[----:B------:R-:W-:Y:S01]  /*1c00*/  @!P5 VIADD R19, R19, 0x1 ;  /* 0x000000011313d836 */ /* 0x000fe20000000000 */
[-C--:B------:R-:W-:Y:S01]  /*1c10*/  @!P5 IADD3 R24, PT, PT, R24, -R15.reuse, RZ ;  /* 0x8000000f1818d210 */ /* 0x080fe20007ffe0ff */
[--C-:B------:R-:W-:Y:S01]  /*1c20*/  @!P0 IMAD.IADD R22, R22, 0x1, -R15.reuse ;  /* 0x0000000116168824 */ /* 0x100fe200078e0a0f */
[----:B------:R-:W-:Y:S01]  /*1c30*/  ISETP.GT.U32.AND P3, PT, R15, R26, PT ;  /* 0x0000001a0f00720c */ /* 0x000fe20003f64070 */
[----:B------:R-:W-:Y:S01]  /*1c40*/  @!P1 IMAD.IADD R23, R23, 0x1, -R15 ;  /* 0x0000000117179824 */ /* 0x000fe200078e0a0f */
[-C--:B------:R-:W-:Y:S01]  /*1c50*/  ISETP.GE.U32.AND P4, PT, R24, R15.reuse, PT ;  /* 0x0000000f1800720c */ /* 0x080fe20003f86070 */
[----:B------:R-:W0:Y:S01]  /*1c60*/  LDC.64 R10, c[0x0][0x390] ;  /* 0x0000e400ff0a7b82 */ /* 0x000e220000000a00 */
[----:B------:R-:W-:-:S02]  /*1c70*/  ISETP.GE.U32.AND P2, PT, R22, R15, PT ;  /* 0x0000000f1600720c */ /* 0x000fc40003f46070 */
[-C--:B------:R-:W-:Y:S02]  /*1c80*/  ISETP.GE.U32.AND P5, PT, R23, R15.reuse, PT ;  /* 0x0000000f1700720c */ /* 0x080fe40003fa6070 */
[----:B------:R-:W-:Y:S02]  /*1c90*/  @P6 IADD3 R18, PT, PT, R18, 0x1, RZ ;  /* 0x0000000112126810 */ /* 0x000fe40007ffe0ff */
[----:B------:R-:W-:Y:S02]  /*1ca0*/  ISETP.GE.AND P6, PT, R7, RZ, PT ;  /* 0x000000ff0700720c */ /* 0x000fe40003fc6270 */
[----:B------:R-:W-:Y:S01]  /*1cb0*/  @!P0 IADD3 R20, PT, PT, R20, 0x1, RZ ;  /* 0x0000000114148810 */ /* 0x000fe20007ffe0ff */
[----:B------:R-:W-:Y:S01]  /*1cc0*/  @!P3 IMAD.IADD R26, R26, 0x1, -R15 ;  /* 0x000000011a1ab824 */ /* 0x000fe200078e0a0f */
[----:B------:R-:W-:Y:S01]  /*1cd0*/  @!P1 IADD3 R17, PT, PT, R17, 0x1, RZ ;  /* 0x0000000111119810 */ /* 0x000fe20007ffe0ff */
[----:B------:R-:W-:Y:S01]  /*1ce0*/  @P4 VIADD R19, R19, 0x1 ;  /* 0x0000000113134836 */ /* 0x000fe20000000000 */
[----:B------:R-:W-:Y:S01]  /*1cf0*/  ISETP.GE.AND P4, PT, R8, RZ, PT ;  /* 0x000000ff0800720c */ /* 0x000fe20003f86270 */
[----:B------:R-:W-:Y:S01]  /*1d00*/  @P2 VIADD R20, R20, 0x1 ;  /* 0x0000000114142836 */ /* 0x000fe20000000000 */
[----:B------:R-:W-:Y:S01]  /*1d10*/  ISETP.GE.U32.AND P2, PT, R26, R15, PT ;  /* 0x0000000f1a00720c */ /* 0x000fe20003f46070 */
[----:B------:R-:W-:Y:S01]  /*1d20*/  @P5 VIADD R17, R17, 0x1 ;  /* 0x0000000111115836 */ /* 0x000fe20000000000 */
[----:B------:R-:W-:Y:S01]  /*1d30*/  ISETP.GE.AND P1, PT, R2, RZ, PT ;  /* 0x000000ff0200720c */ /* 0x000fe20003f26270 */
[----:B------:R-:W-:Y:S01]  /*1d40*/  @!P3 VIADD R6, R6, 0x1 ;  /* 0x000000010606b836 */ /* 0x000fe20000000000 */
[----:B------:R-:W-:-:S02]  /*1d50*/  ISETP.GE.AND P5, PT, R3, RZ, PT ;  /* 0x000000ff0300720c */ /* 0x000fc40003fa6270 */
[----:B------:R-:W-:Y:S02]  /*1d60*/  @!P6 IADD3 R14, PT, PT, -R14, RZ, RZ ;  /* 0x000000ff0e0ee210 */ /* 0x000fe40007ffe1ff */
[----:B------:R-:W-:Y:S01]  /*1d70*/  ISETP.GE.AND P0, PT, R9, RZ, PT ;  /* 0x000000ff0900720c */ /* 0x000fe20003f06270 */
[----:B0-----:R-:W-:Y:S01]  /*1d80*/  IMAD.WIDE.U32 R10, R0, 0x4, R10 ;  /* 0x00000004000a7825 */ /* 0x001fe200078e000a */
[----:B------:R-:W-:Y:S02]  /*1d90*/  ISETP.GE.AND P6, PT, R4, RZ, PT ;  /* 0x000000ff0400720c */ /* 0x000fe40003fc6270 */
[----:B------:R-:W-:Y:S01]  /*1da0*/  ISETP.GE.AND P3, PT, R5, RZ, PT ;  /* 0x000000ff0500720c */ /* 0x000fe20003f66270 */
[----:B------:R-:W-:Y:S01]  /*1db0*/  @P2 VIADD R6, R6, 0x1 ;  /* 0x0000000106062836 */ /* 0x000fe20000000000 */
[----:B------:R-:W-:Y:S01]  /*1dc0*/  ISETP.NE.AND P2, PT, R13, RZ, PT ;  /* 0x000000ff0d00720c */ /* 0x000fe20003f45270 */
[----:B------:R-:W-:Y:S01]  /*1dd0*/  @!P4 IMAD.MOV R12, RZ, RZ, -R12 ;  /* 0x000000ffff0cc224 */ /* 0x000fe200078e0a0c */
[----:B------:R-:W-:Y:S01]  /*1de0*/  LOP3.LUT R9, RZ, R13, RZ, 0x33, !PT ;  /* 0x0000000dff097212 */ /* 0x000fe200078e33ff */
[----:B------:R-:W-:-:S02]  /*1df0*/  @!P1 IMAD.MOV R19, RZ, RZ, -R19 ;  /* 0x000000ffff139224 */ /* 0x000fc400078e0a13 */
[----:B------:R-:W-:Y:S01]  /*1e00*/  @!P5 IMAD.MOV R20, RZ, RZ, -R20 ;  /* 0x000000ffff14d224 */ /* 0x000fe200078e0a14 */
[----:B------:R-:W-:Y:S01]  /*1e10*/  SEL R2, R9, R21, !P2 ;  /* 0x0000001509027207 */ /* 0x000fe20005000000 */
[----:B------:R-:W-:Y:S01]  /*1e20*/  IMAD.WIDE.U32 R10, R16, 0x8, R10 ;  /* 0x00000008100a7825 */ /* 0x000fe200078e000a */
[----:B------:R-:W-:Y:S02]  /*1e30*/  @!P0 IADD3 R18, PT, PT, -R18, RZ, RZ ;  /* 0x000000ff12128210 */ /* 0x000fe40007ffe1ff */
[----:B------:R-:W-:Y:S01]  /*1e40*/  @!P6 IADD3 R17, PT, PT, -R17, RZ, RZ ;  /* 0x000000ff1111e210 */ /* 0x000fe20007ffe1ff */
[----:B------:R-:W-:Y:S01]  /*1e50*/  @!P3 IMAD.MOV R6, RZ, RZ, -R6 ;  /* 0x000000ffff06b224 */ /* 0x000fe200078e0a06 */
[C---:B------:R-:W-:Y:S02]  /*1e60*/  SEL R3, R9.reuse, R14, !P2 ;  /* 0x0000000e09037207 */ /* 0x040fe40005000000 */
[C---:B------:R-:W-:Y:S02]  /*1e70*/  SEL R12, R9.reuse, R12, !P2 ;  /* 0x0000000c090c7207 */ /* 0x040fe40005000000 */
[C---:B------:R-:W-:Y:S01]  /*1e80*/  SEL R13, R9.reuse, R18, !P2 ;  /* 0x00000012090d7207 */ /* 0x040fe20005000000 */
[----:B------:R-:W-:Y:S01]  /*1e90*/  STG.E.64 desc[UR4][R10.64], R2 ;  /* 0x000000020a007986 */ /* 0x000fe2000c101b04 */
[----:B------:R-:W-:-:S02]  /*1ea0*/  SEL R4, R9, R19, !P2 ;  /* 0x0000001309047207 */ /* 0x000fc40005000000 */
[C---:B------:R-:W-:Y:S01]  /*1eb0*/  SEL R5, R9.reuse, R20, !P2 ;  /* 0x0000001409057207 */ /* 0x040fe20005000000 */
[----:B------:R-:W-:Y:S01]  /*1ec0*/  STG.E.64 desc[UR4][R10.64+0x400], R12 ;  /* 0x0004000c0a007986 */ /* 0x000fe2000c101b04 */
[C---:B------:R-:W-:Y:S02]  /*1ed0*/  SEL R8, R9.reuse, R17, !P2 ;  /* 0x0000001109087207 */ /* 0x040fe40005000000 */
[----:B------:R-:W-:Y:S01]  /*1ee0*/  SEL R9, R9, R6, !P2 ;  /* 0x0000000609097207 */ /* 0x000fe20005000000 */
[----:B------:R-:W-:Y:S04]  /*1ef0*/  STG.E.64 desc[UR4][R10.64+0x800], R4 ;  /* 0x000800040a007986 */ /* 0x000fe8000c101b04 */
[----:B------:R-:W-:Y:S01]  /*1f00*/  STG.E.64 desc[UR4][R10.64+0xc00], R8 ;  /* 0x000c00080a007986 */ /* 0x000fe2000c101b04 */
[----:B------:R-:W-:Y:S05]  /*1f10*/  EXIT ;  /* 0x000000000000794d */ /* 0x000fea0003800000 */
.L_x_17734:
        /* <DEDUP_REMOVED lines=14> */
.L_x_23278:


//--------------------- .text._ZN2at6native29vectorized_elementwise_kernelILi4ENS0_13BUnaryFunctorIiiiZZZNS0_15binary_internal21div_trunc_kernel_cudaERNS_18TensorIteratorBaseEENKUlvE_clEvENKUlvE1_clEvEUliiE_EESt5arrayIPcLm2EEEEviT0_T1_ --------------------------
	.section	.text._ZN2at6native29vectorized_elementwise_kernelILi4ENS0_13BUnaryFunctorIiiiZZZNS0_15binary_internal21div_trunc_kernel_cudaERNS_18TensorIteratorBaseEENKUlvE_clEvENKUlvE1_clEvEUliiE_EESt5arrayIPcLm2EEEEviT0_T1_,"ax",@progbits
	.align	128
        .global         _ZN2at6native29vectorized_elementwise_kernelILi4ENS0_13BUnaryFunctorIiiiZZZNS0_15binary_internal21div_trunc_kernel_cudaERNS_18TensorIteratorBaseEENKUlvE_clEvENKUlvE1_clEvEUliiE_EESt5arrayIPcLm2EEEEviT0_T1_
        .type           _ZN2at6native29vectorized_elementwise_kernelILi4ENS0_13BUnaryFunctorIiiiZZZNS0_15binary_internal21div_trunc_kernel_cudaERNS_18TensorIteratorBaseEENKUlvE_clEvENKUlvE1_clEvEUliiE_EESt5arrayIPcLm2EEEEviT0_T1_,@function
        .size           _ZN2at6native29vectorized_elementwise_kernelILi4ENS0_13BUnaryFunctorIiiiZZZNS0_15binary_internal21div_trunc_kernel_cudaERNS_18TensorIteratorBaseEENKUlvE_clEvENKUlvE1_clEvEUliiE_EESt5arrayIPcLm2EEEEviT0_T1_,(.L_x_23279 - _ZN2at6native29vectorized_elementwise_kernelILi4ENS0_13BUnaryFunctorIiiiZZZNS0_15binary_internal21div_trunc_kernel_cudaERNS_18TensorIteratorBaseEENKUlvE_clEvENKUlvE1_clEvEUliiE_EESt5arrayIPcLm2EEEEviT0_T1_)
        .other          _ZN2at6native29vectorized_elementwise_kernelILi4ENS0_13BUnaryFunctorIiiiZZZNS0_15binary_internal21div_trunc_kernel_cudaERNS_18TensorIteratorBaseEENKUlvE_clEvENKUlvE1_clEvEUliiE_EESt5arrayIPcLm2EEEEviT0_T1_,@"STO_CUDA_ENTRY STV_DEFAULT"
_ZN2at6native29vectorized_elementwise_kernelILi4ENS0_13BUnaryFunctorIiiiZZZNS0_15binary_internal21div_trunc_kernel_cudaERNS_18TensorIteratorBaseEENKUlvE_clEvENKUlvE1_clEvEUliiE_EESt5arrayIPcLm2EEEEviT0_T1_:
.text._ZN2at6native29vectorized_elementwise_kernelILi4ENS0_13BUnaryFunctorIiiiZZZNS0_15binary_internal21div_trunc_kernel_cudaERNS_18TensorIteratorBaseEENKUlvE_clEvENKUlvE1_clEvEUliiE_EESt5arrayIPcLm2EEEEviT0_T1_:
        /* <DEDUP_REMOVED lines=93> */
.L_x_17737:
[----:B------:R-:W-:Y:S05]  /*05d0*/  BSYNC.RECONVERGENT B0 ;  /* 0x0000000000007941 */ /* 0x000fea0003800200 */
.L_x_17736:
        /* <DEDUP_REMOVED lines=27> */
.L_x_17739:
[----:B------:R-:W-:Y:S05]  /*0790*/  BSYNC.RECONVERGENT B0 ;  /* 0x0000000000007941 */ /* 0x000fea0003800200 */
.L_x_17738:
        /* <DEDUP_REMOVED lines=31> */
.L_x_17741:
[----:B------:R-:W-:Y:S05]  /*0990*/  BSYNC.RECONVERGENT B0 ;  /* 0x0000000000007941 */ /* 0x000fea0003800200 */
.L_x_17740:
        /* <DEDUP_REMOVED lines=35> */
.L_x_17743:
[----:B------:R-:W-:Y:S05]  /*0bd0*/  BSYNC.RECONVERGENT B0 ;  /* 0x0000000000007941 */ /* 0x000fea0003800200 */
.L_x_17742:
        /* <DEDUP_REMOVED lines=29> */
.L_x_17745:
[----:B------:R-:W-:Y:S05]  /*0db0*/  BSYNC.RECONVERGENT B0 ;  /* 0x0000000000007941 */ /* 0x000fea0003800200 */
.L_x_17744:
        /* <DEDUP_REMOVED lines=31> */
.L_x_17747:
[----:B------:R-:W-:Y:S05]  /*0fb0*/  BSYNC.RECONVERGENT B0 ;  /* 0x0000000000007941 */ /* 0x000fea0003800200 */
.L_x_17746:
        /* <DEDUP_REMOVED lines=27> */
.L_x_17749:
[----:B------:R-:W-:Y:S05]  /*1170*/  BSYNC.RECONVERGENT B0 ;  /* 0x0000000000007941 */ /* 0x000fea0003800200 */
.L_x_17748:
        /* <DEDUP_REMOVED lines=28> */
.L_x_17751:
[----:B------:R-:W-:Y:S05]  /*1340*/  BSYNC.RECONVERGENT B0 ;  /* 0x0000000000007941 */ /* 0x000fea0003800200 */
.L_x_17750:
        /* <DEDUP_REMOVED lines=18> */
.L_x_17754:
[----:B------:R-:W-:-:S13]  /*1470*/  ISETP.GE.U32.AND P0, PT, R3, R2, PT ;  /* 0x000000020300720c */ /* 0x000fda0003f06070 */
[----:B------:R-:W-:Y:S05]  /*1480*/  @P0 BRA `(.L_x_17756) ;  /* 0x0000000000300947 */ /* 0x000fea0003800000 */
[----:B0-----:R-:W0:Y:S01]  /*1490*/  LDC.64 R4, c[0x0][0x390] ;  /* 0x0000e400ff047b82 */ /* 0x001e220000000a00 */
[----:B------:R-:W-:Y:S01]  /*14a0*/  IADD3 R11, PT, PT, R0, R3, RZ ;  /* 0x00000003000b7210 */ /* 0x000fe20007ffe0ff */
[----:B------:R-:W-:-:S04]  /*14b0*/  VIADD R3, R3, 0x80 ;  /* 0x0000008003037836 */ /* 0x000fc80000000000 */
[----:B0-----:R-:W-:-:S05]  /*14c0*/  IMAD.WIDE.U32 R4, R11, 0x4, R4 ;  /* 0x000000040b047825 */ /* 0x001fca00078e0004 */
[----:B------:R1:W-:Y:S02]  /*14d0*/  STG.E desc[UR4][R4.64], R6 ;  /* 0x0000000604007986 */ /* 0x0003e4000c101904 */
.L_x_17755:
[----:B------:R-:W-:-:S13]  /*14e0*/  ISETP.GE.U32.AND P0, PT, R3, R2, PT ;  /* 0x000000020300720c */ /* 0x000fda0003f06070 */
[----:B------:R-:W-:Y:S05]  /*14f0*/  @P0 BRA `(.L_x_17757) ;  /* 0x0000000000340947 */ /* 0x000fea0003800000 */
[----:B01----:R-:W0:Y:S01]  /*1500*/  LDC.64 R4, c[0x0][0x390] ;  /* 0x0000e400ff047b82 */ /* 0x003e220000000a00 */
[----:B------:R-:W-:Y:S01]  /*1510*/  IMAD.IADD R11, R0, 0x1, R3 ;  /* 0x00000001000b7824 */ /* 0x000fe200078e0203 */
[----:B------:R-:W-:-:S03]  /*1520*/  IADD3 R3, PT, PT, R3, 0x80, RZ ;  /* 0x0000008003037810 */ /* 0x000fc60007ffe0ff */
[----:B0-----:R-:W-:-:S05]  /*1530*/  IMAD.WIDE.U32 R4, R11, 0x4, R4 ;  /* 0x000000040b047825 */ /* 0x001fca00078e0004 */
[----:B------:R1:W-:Y:S02]  /*1540*/  STG.E desc[UR4][R4.64], R7 ;  /* 0x0000000704007986 */ /* 0x0003e4000c101904 */
.L_x_17756:
        /* <DEDUP_REMOVED lines=8> */
.L_x_17757:
[----:B------:R-:W-:Y:S05]  /*15d0*/  BSYNC.RELIABLE B1 ;  /* 0x0000000000017941 */ /* 0x000fea0003800100 */
.L_x_17753:
[----:B------:R-:W-:-:S13]  /*15e0*/  ISETP.GE.U32.AND P0, PT, R3, R2, PT ;  /* 0x000000020300720c */ /* 0x000fda0003f06070 */
[----:B012---:R-:W0:Y:S01]  /*15f0*/  @!P0 LDC.64 R4, c[0x0][0x390] ;  /* 0x0000e400ff048b82 */ /* 0x007e220000000a00 */
[----:B------:R-:W-:Y:S01]  /*1600*/  @!P0 IADD3 R7, PT, PT, R0, R3, RZ ;  /* 0x0000000300078210 */ /* 0x000fe20007ffe0ff */
[----:B------:R-:W-:-:S04]  /*1610*/  @!P0 VIADD R3, R3, 0x80 ;  /* 0x0000008003038836 */ /* 0x000fc80000000000 */
[----:B0-----:R-:W-:-:S05]  /*1620*/  @!P0 IMAD.WIDE.U32 R4, R7, 0x4, R4 ;  /* 0x0000000407048825 */ /* 0x001fca00078e0004 */
[----:B------:R2:W-:Y:S02]  /*1630*/  @!P0 STG.E desc[UR4][R4.64], R9 ;  /* 0x0000000904008986 */ /* 0x0005e4000c101904 */
.L_x_17758:
[----:B------:R-:W-:Y:S05]  /*1640*/  BSYNC.RECONVERGENT B0 ;  /* 0x0000000000007941 */ /* 0x000fea0003800200 */
.L_x_17752:
        /* <DEDUP_REMOVED lines=8> */
.L_x_17735:
[----:B------:R-:W0:Y:S01]  /*16d0*/  S2R R20, SR_TID.X ;  /* 0x0000000000147919 */ /* 0x000e220000002100 */
[----:B------:R-:W1:Y:S08]  /*16e0*/  LDC.64 R2, c[0x0][0x398] ;  /* 0x0000e600ff027b82 */ /* 0x000e700000000a00 */
[----:B------:R-:W2:Y:S01]  /*16f0*/  LDC R14, c[0x0][0x388] ;  /* 0x0000e200ff0e7b82 */ /* 0x000ea20000000800 */
[----:B-1----:R-:W-:-:S04]  /*1700*/  IMAD.WIDE.U32 R2, R0, 0x4, R2 ;  /* 0x0000000400027825 */ /* 0x002fc800078e0002 */
[----:B0-----:R-:W-:-:S05]  /*1710*/  IMAD.WIDE.U32 R2, R20, 0x10, R2 ;  /* 0x0000001014027825 */ /* 0x001fca00078e0002 */
[----:B------:R-:W3:Y:S04]  /*1720*/  LDG.E.128 R4, desc[UR4][R2.64] ;  /* 0x0000000402047981 */ /* 0x000ee8000c1e1d00 */
[----:B------:R-:W4:Y:S01]  /*1730*/  LDG.E.128 R8, desc[UR4][R2.64+0x800] ;  /* 0x0008000402087981 */ /* 0x000f22000c1e1d00 */
[----:B--2---:R-:W-:Y:S01]  /*1740*/  IABS R12, R14 ;  /* 0x0000000e000c7213 */ /* 0x004fe20000000000 */
[----:B------:R-:W-:-:S03]  /*1750*/  IMAD.MOV.U32 R22, RZ, RZ, RZ ;  /* 0x000000ffff167224 */ /* 0x000fc600078e00ff */
[----:B------:R-:W0:Y:S08]  /*1760*/  I2F.RP R13, R12 ;  /* 0x0000000c000d7306 */ /* 0x000e300000209400 */
[----:B0-----:R-:W0:Y:S02]  /*1770*/  MUFU.RCP R13, R13 ;  /* 0x0000000d000d7308 */ /* 0x001e240000001000 */
[----:B0-----:R-:W-:-:S06]  /*1780*/  IADD3 R23, PT, PT, R13, 0xffffffe, RZ ;  /* 0x0ffffffe0d177810 */ /* 0x001fcc0007ffe0ff */
[----:B------:R-:W0:Y:S02]  /*1790*/  F2I.FTZ.U32.TRUNC.NTZ R23, R23 ;  /* 0x0000001700177305 */ /* 0x000e24000021f000 */
[----:B0-----:R-:W-:-:S04]  /*17a0*/  IMAD.MOV R15, RZ, RZ, -R23 ;  /* 0x000000ffff0f7224 */ /* 0x001fc800078e0a17 */
[----:B------:R-:W-:-:S04]  /*17b0*/  IMAD R15, R15, R12, RZ ;  /* 0x0000000c0f0f7224 */ /* 0x000fc800078e02ff */
[----:B------:R-:W-:Y:S01]  /*17c0*/  IMAD.HI.U32 R22, R23, R15, R22 ;  /* 0x0000000f17167227 */ /* 0x000fe200078e0016 */
[----:B---3--:R-:W-:Y:S02]  /*17d0*/  IABS R17, R4 ;  /* 0x0000000400117213 */ /* 0x008fe40000000000 */
[----:B------:R-:W-:Y:S02]  /*17e0*/  IABS R25, R5 ;  /* 0x0000000500197213 */ /* 0x000fe40000000000 */
[----:B------:R-:W-:Y:S01]  /*17f0*/  IABS R21, R6 ;  /* 0x0000000600157213 */ /* 0x000fe20000000000 */
[C---:B------:R-:W-:Y:S01]  /*1800*/  IMAD.HI.U32 R19, R22.reuse, R17, RZ ;  /* 0x0000001116137227 */ /* 0x040fe200078e00ff */
[----:B------:R-:W-:Y:S02]  /*1810*/  IABS R29, R7 ;  /* 0x00000007001d7213 */ /* 0x000fe40000000000 */
[----:B----4-:R-:W-:Y:S01]  /*1820*/  IABS R27, R8 ;  /* 0x00000008001b7213 */ /* 0x010fe20000000000 */
[----:B------:R-:W-:Y:S01]  /*1830*/  IMAD.HI.U32 R15, R22, R25, RZ ;  /* 0x00000019160f7227 */ /* 0x000fe200078e00ff */
[----:B------:R-:W-:-:S02]  /*1840*/  IADD3 R2, PT, PT, -R19, RZ, RZ ;  /* 0x000000ff13027210 */ /* 0x000fc40007ffe1ff */
[----:B------:R-:W-:Y:S01]  /*1850*/  IABS R23, R9 ;  /* 0x0000000900177213 */ /* 0x000fe20000000000 */
[----:B------:R-:W-:Y:S01]  /*1860*/  IMAD.MOV R3, RZ, RZ, -R15 ;  /* 0x000000ffff037224 */ /* 0x000fe200078e0a0f */
[----:B------:R-:W-:Y:S01]  /*1870*/  LOP3.LUT R5, R5, R14, RZ, 0x3c, !PT ;  /* 0x0000000e05057212 */ /* 0x000fe200078e3cff */
[----:B------:R-:W-:Y:S01]  /*1880*/  IMAD R17, R12, R2, R17 ;  /* 0x000000020c117224 */ /* 0x000fe200078e0211 */
[-C--:B------:R-:W-:Y:S01]  /*1890*/  LOP3.LUT R2, R4, R14.reuse, RZ, 0x3c, !PT ;  /* 0x0000000e04027212 */ /* 0x080fe200078e3cff */
[----:B------:R-:W-:Y:S01]  /*18a0*/  IMAD.HI.U32 R13, R22, R21, RZ ;  /* 0x00000015160d7227 */ /* 0x000fe200078e00ff */
[-C--:B------:R-:W-:Y:S02]  /*18b0*/  LOP3.LUT R6, R6, R14.reuse, RZ, 0x3c, !PT ;  /* 0x0000000e06067212 */ /* 0x080fe400078e3cff */
[C---:B------:R-:W-:Y:S01]  /*18c0*/  ISETP.GT.U32.AND P3, PT, R12.reuse, R17, PT ;  /* 0x000000110c00720c */ /* 0x040fe20003f64070 */
[----:B------:R-:W-:Y:S01]  /*18d0*/  IMAD R25, R12, R3, R25 ;  /* 0x000000030c197224 */ /* 0x000fe200078e0219 */
[----:B------:R-:W-:Y:S01]  /*18e0*/  ISETP.GE.AND P6, PT, R2, RZ, PT ;  /* 0x000000ff0200720c */ /* 0x000fe20003fc6270 */
[----:B------:R-:W-:Y:S01]  /*18f0*/  IMAD.MOV R3, RZ, RZ, -R13 ;  /* 0x000000ffff037224 */ /* 0x000fe200078e0a0d */
[----:B------:R-:W-:Y:S01]  /*1900*/  LOP3.LUT R8, R8, R14, RZ, 0x3c, !PT ;  /* 0x0000000e08087212 */ /* 0x000fe200078e3cff */
[----:B------:R-:W-:Y:S01]  /*1910*/  IMAD.HI.U32 R4, R22, R29, RZ ;  /* 0x0000001d16047227 */ /* 0x000fe200078e00ff */
[----:B------:R-:W-:-:S02]  /*1920*/  ISETP.GT.U32.AND P4, PT, R12, R25, PT ;  /* 0x000000190c00720c */ /* 0x000fc40003f84070 */
[-C--:B------:R-:W-:Y:S01]  /*1930*/  LOP3.LUT R9, R9, R14.reuse, RZ, 0x3c, !PT ;  /* 0x0000000e09097212 */ /* 0x080fe200078e3cff */
[----:B------:R-:W-:Y:S01]  /*1940*/  IMAD R21, R12, R3, R21 ;  /* 0x000000030c157224 */ /* 0x000fe200078e0215 */
[----:B------:R-:W-:Y:S01]  /*1950*/  IADD3 R3, PT, PT, -R4, RZ, RZ ;  /* 0x000000ff04037210 */ /* 0x000fe20007ffe1ff */
[----:B------:R-:W-:Y:S01]  /*1960*/  IMAD.HI.U32 R16, R22, R27, RZ ;  /* 0x0000001b16107227 */ /* 0x000fe200078e00ff */
[----:B------:R-:W-:Y:S02]  /*1970*/  LOP3.LUT R7, R7, R14, RZ, 0x3c, !PT ;  /* 0x0000000e07077212 */ /* 0x000fe400078e3cff */
[----:B------:R-:W-:Y:S01]  /*1980*/  ISETP.GT.U32.AND P1, PT, R12, R21, PT ;  /* 0x000000150c00720c */ /* 0x000fe20003f24070 */
[--C-:B------:R-:W-:Y:S01]  /*1990*/  @!P3 IMAD.IADD R17, R17, 0x1, -R12.reuse ;  /* 0x000000011111b824 */ /* 0x100fe200078e0a0c */
[----:B------:R-:W-:Y:S01]  /*19a0*/  IADD3 R2, PT, PT, -R16, RZ, RZ ;  /* 0x000000ff10027210 */ /* 0x000fe20007ffe1ff */
[----:B------:R-:W-:Y:S01]  /*19b0*/  IMAD R3, R12, R3, R29 ;  /* 0x000000030c037224 */ /* 0x000fe200078e021d */
[----:B------:R-:W-:Y:S01]  /*19c0*/  @!P3 IADD3 R19, PT, PT, R19, 0x1, RZ ;  /* 0x000000011313b810 */ /* 0x000fe20007ffe0ff */
[----:B------:R-:W-:Y:S01]  /*19d0*/  @!P4 IMAD.IADD R25, R25, 0x1, -R12 ;  /* 0x000000011919c824 */ /* 0x000fe200078e0a0c */
[----:B------:R-:W-:Y:S01]  /*19e0*/  ISETP.GE.U32.AND P5, PT, R17, R12, PT ;  /* 0x0000000c1100720c */ /* 0x000fe20003fa6070 */
[----:B------:R-:W-:Y:S01]  /*19f0*/  IMAD.HI.U32 R17, R22, R23, RZ ;  /* 0x0000001716117227 */ /* 0x000fe200078e00ff */
[----:B------:R-:W-:-:S02]  /*1a00*/  ISETP.GT.U32.AND P2, PT, R12, R3, PT ;  /* 0x000000030c00720c */ /* 0x000fc40003f44070 */
[----:B------:R-:W-:Y:S01]  /*1a10*/  ISETP.GE.U32.AND P0, PT, R25, R12, PT ;  /* 0x0000000c1900720c */ /* 0x000fe20003f06070 */
[----:B------:R-:W-:Y:S01]  /*1a20*/  IMAD.MOV R18, RZ, RZ, -R17 ;  /* 0x000000ffff127224 */ /* 0x000fe200078e0a11 */
[----:B------:R-:W-:Y:S01]  /*1a30*/  IABS R25, R10 ;  /* 0x0000000a00197213 */ /* 0x000fe20000000000 */
[----:B------:R-:W-:Y:S01]  /*1a40*/  @!P1 IMAD.IADD R21, R21, 0x1, -R12 ;  /* 0x0000000115159824 */ /* 0x000fe200078e0a0c */
[----:B------:R-:W-:Y:S01]  /*1a50*/  @!P1 IADD3 R13, PT, PT, R13, 0x1, RZ ;  /* 0x000000010d0d9810 */ /* 0x000fe20007ffe0ff */
[----:B------:R-:W-:Y:S01]  /*1a60*/  IMAD R23, R12, R18, R23 ;  /* 0x000000120c177224 */ /* 0x000fe200078e0217 */
[----:B------:R-:W-:Y:S01]  /*1a70*/  LOP3.LUT R10, R10, R14, RZ, 0x3c, !PT ;  /* 0x0000000e0a0a7212 */ /* 0x000fe200078e3cff */
[----:B------:R-:W-:Y:S01]  /*1a80*/  IMAD.HI.U32 R18, R22, R25, RZ ;  /* 0x0000001916127227 */ /* 0x000fe200078e00ff */
[----:B------:R-:W-:-:S03]  /*1a90*/  ISETP.GE.U32.AND P3, PT, R21, R12, PT ;  /* 0x0000000c1500720c */ /* 0x000fc60003f66070 */
[----:B------:R-:W-:Y:S01]  /*1aa0*/  IMAD R21, R12, R2, R27 ;  /* 0x000000020c157224 */ /* 0x000fe200078e021b */
[----:B------:R-:W-:Y:S01]  /*1ab0*/  IADD3 R2, PT, PT, -R18, RZ, RZ ;  /* 0x000000ff12027210 */ /* 0x000fe20007ffe1ff */
[----:B------:R-:W-:Y:S01]  /*1ac0*/  @P5 VIADD R19, R19, 0x1 ;  /* 0x0000000113135836 */ /* 0x000fe20000000000 */
[----:B------:R-:W-:Y:S01]  /*1ad0*/  IABS R27, R11 ;  /* 0x0000000b001b7213 */ /* 0x000fe20000000000 */
[----:B------:R-:W-:Y:S01]  /*1ae0*/  @!P4 VIADD R15, R15, 0x1 ;  /* 0x000000010f0fc836 */ /* 0x000fe20000000000 */
[C---:B------:R-:W-:Y:S01]  /*1af0*/  ISETP.GT.U32.AND P5, PT, R12.reuse, R21, PT ;  /* 0x000000150c00720c */ /* 0x040fe20003fa4070 */
[C---:B------:R-:W-:Y:S01]  /*1b00*/  IMAD R25, R12.reuse, R2, R25 ;  /* 0x000000020c197224 */ /* 0x040fe200078e0219 */
[----:B------:R-:W-:Y:S01]  /*1b10*/  ISETP.GT.U32.AND P4, PT, R12, R23, PT ;  /* 0x000000170c00720c */ /* 0x000fe20003f84070 */
[----:B------:R-:W-:Y:S01]  /*1b20*/  IMAD.HI.U32 R22, R22, R27, RZ ;  /* 0x0000001b16167227 */ /* 0x000fe200078e00ff */
[----:B------:R-:W-:Y:S02]  /*1b30*/  @!P2 IADD3 R4, PT, PT, R4, 0x1, RZ ;  /* 0x000000010404a810 */ /* 0x000fe40007ffe0ff */
[----:B------:R-:W-:Y:S01]  /*1b40*/  ISETP.GT.U32.AND P1, PT, R12, R25, PT ;  /* 0x000000190c00720c */ /* 0x000fe20003f24070 */
[----:B------:R-:W-:Y:S01]  /*1b50*/  @!P2 IMAD.IADD R3, R3, 0x1, -R12 ;  /* 0x000000010303a824 */ /* 0x000fe200078e0a0c */
[----:B------:R-:W-:Y:S01]  /*1b60*/  LOP3.LUT R11, R11, R14, RZ, 0x3c, !PT ;  /* 0x0000000e0b0b7212 */ /* 0x000fe200078e3cff */
[----:B------:R-:W-:-:S02]  /*1b70*/  IMAD.MOV R24, RZ, RZ, -R22 ;  /* 0x000000ffff187224 */ /* 0x000fc400078e0a16 */
[----:B------:R-:W-:Y:S02]  /*1b80*/  @P0 VIADD R15, R15, 0x1 ;  /* 0x000000010f0f0836 */ /* 0x000fe40000000000 */
[-C--:B------:R-:W-:Y:S01]  /*1b90*/  @!P5 IADD3 R21, PT, PT, R21, -R12.reuse, RZ ;  /* 0x8000000c1515d210 */ /* 0x080fe20007ffe0ff */
[----:B------:R-:W-:Y:S01]  /*1ba0*/  @!P6 IMAD.MOV R19, RZ, RZ, -R19 ;  /* 0x000000ffff13e224 */ /* 0x000fe200078e0a13 */
[-C--:B------:R-:W-:Y:S01]  /*1bb0*/  ISETP.GE.U32.AND P6, PT, R3, R12.reuse, PT ;  /* 0x0000000c0300720c */ /* 0x080fe20003fc6070 */
[----:B------:R-:W-:Y:S01]  /*1bc0*/  @!P4 IMAD.IADD R23, R23, 0x1, -R12 ;  /* 0x000000011717c824 */ /* 0x000fe200078e0a0c */
[----:B------:R-:W-:Y:S01]  /*1bd0*/  ISETP.GE.U32.AND P0, PT, R21, R12, PT ;  /* 0x0000000c1500720c */ /* 0x000fe20003f06070 */
[----:B------:R-:W-:Y:S01]  /*1be0*/  IMAD R21, R12, R24, R27 ;  /* 0x000000180c157224 */ /* 0x000fe200078e021b */
[-C--:B------:R-:W-:Y:S01]  /*1bf0*/  @!P1 IADD3 R25, PT, PT, R25, -R12.reuse, RZ ;  /* 0x8000000c19199210 */ /* 0x080fe20007ffe0ff */
[----:B------:R-:W-:Y:S01]  /*1c00*/  @P3 VIADD R13, R13, 0x1 ;  /* 0x000000010d0d3836 */ /* 0x000fe20000000000 */
[-C--:B------:R-:W-:Y:S01]  /*1c10*/  ISETP.GE.U32.AND P2, PT, R23, R12.reuse, PT ;  /* 0x0000000c1700720c */ /* 0x080fe20003f46070 */
[----:B------:R-:W-:Y:S01]  /*1c20*/  @!P5 VIADD R16, R16, 0x1 ;  /* 0x000000011010d836 */ /* 0x000fe20000000000 */
[----:B------:R-:W-:Y:S01]  /*1c30*/  ISETP.GT.U32.AND P3, PT, R12, R21, PT ;  /* 0x000000150c00720c */ /* 0x000fe20003f64070 */
[----:B------:R-:W0:Y:S01]  /*1c40*/  LDC.64 R2, c[0x0][0x390] ;  /* 0x0000e400ff027b82 */ /* 0x000e220000000a00 */
[----:B------:R-:W-:Y:S01]  /*1c50*/  @!P4 VIADD R17, R17, 0x1 ;  /* 0x000000011111c836 */ /* 0x000fe20000000000 */
[----:B------:R-:W-:Y:S01]  /*1c60*/  ISETP.GE.AND P5, PT, R6, RZ, PT ;  /* 0x000000ff0600720c */ /* 0x000fe20003fa6270 */
[----:B------:R-:W-:Y:S01]  /*1c70*/  @!P1 VIADD R18, R18, 0x1 ;  /* 0x0000000112129836 */ /* 0x000fe20000000000 */
[----:B------:R-:W-:Y:S01]  /*1c80*/  ISETP.GE.AND P1, PT, R8, RZ, PT ;  /* 0x000000ff0800720c */ /* 0x000fe20003f26270 */
[----:B------:R-:W-:Y:S01]  /*1c90*/  @P6 VIADD R4, R4, 0x1 ;  /* 0x0000000104046836 */ /* 0x000fe20000000000 */
[----:B------:R-:W-:Y:S01]  /*1ca0*/  ISETP.GE.AND P6, PT, R5, RZ, PT ;  /* 0x000000ff0500720c */ /* 0x000fe20003fc6270 */
[----:B------:R-:W-:Y:S01]  /*1cb0*/  @P0 VIADD R16, R16, 0x1 ;  /* 0x0000000110100836 */ /* 0x000fe20000000000 */
[----:B------:R-:W-:-:S02]  /*1cc0*/  ISETP.GE.U32.AND P0, PT, R25, R12, PT ;  /* 0x0000000c1900720c */ /* 0x000fc40003f06070 */
[----:B------:R-:W-:Y:S01]  /*1cd0*/  @P2 VIADD R17, R17, 0x1 ;  /* 0x0000000111112836 */ /* 0x000fe20000000000 */
[----:B------:R-:W-:Y:S01]  /*1ce0*/  ISETP.GE.AND P4, PT, R7, RZ, PT ;  /* 0x000000ff0700720c */ /* 0x000fe20003f86270 */
[----:B------:R-:W-:Y:S01]  /*1cf0*/  @!P3 VIADD R22, R22, 0x1 ;  /* 0x000000011616b836 */ /* 0x000fe20000000000 */
[-C--:B------:R-:W-:Y:S01]  /*1d00*/  @!P3 IADD3 R21, PT, PT, R21, -R12.reuse, RZ ;  /* 0x8000000c1515b210 */ /* 0x080fe20007ffe0ff */
[----:B------:R-:W-:Y:S01]  /*1d10*/  IMAD.MOV.U32 R7, RZ, RZ, R4 ;  /* 0x000000ffff077224 */ /* 0x000fe200078e0004 */
[----:B------:R-:W-:Y:S01]  /*1d20*/  ISETP.GE.AND P3, PT, R11, RZ, PT ;  /* 0x000000ff0b00720c */ /* 0x000fe20003f66270 */
[----:B------:R-:W-:Y:S01]  /*1d30*/  @!P5 IMAD.MOV R13, RZ, RZ, -R13 ;  /* 0x000000ffff0dd224 */ /* 0x000fe200078e0a0d */
[----:B------:R-:W-:Y:S01]  /*1d40*/  ISETP.GE.U32.AND P2, PT, R21, R12, PT ;  /* 0x0000000c1500720c */ /* 0x000fe20003f46070 */
[----:B------:R-:W-:Y:S02]  /*1d50*/  @!P1 IMAD.MOV R16, RZ, RZ, -R16 ;  /* 0x000000ffff109224 */ /* 0x000fe400078e0a10 */
[----:B------:R-:W-:Y:S01]  /*1d60*/  @!P6 IMAD.MOV R15, RZ, RZ, -R15 ;  /* 0x000000ffff0fe224 */ /* 0x000fe200078e0a0f */
[----:B------:R-:W-:-:S02]  /*1d70*/  @P0 IADD3 R18, PT, PT, R18, 0x1, RZ ;  /* 0x0000000112120810 */ /* 0x000fc40007ffe0ff */
[----:B------:R-:W-:Y:S01]  /*1d80*/  ISETP.GE.AND P0, PT, R9, RZ, PT ;  /* 0x000000ff0900720c */ /* 0x000fe20003f06270 */
[----:B0-----:R-:W-:Y:S01]  /*1d90*/  IMAD.WIDE.U32 R2, R0, 0x4, R2 ;  /* 0x0000000400027825 */ /* 0x001fe200078e0002 */
[----:B------:R-:W-:Y:S02]  /*1da0*/  ISETP.GE.AND P6, PT, R10, RZ, PT ;  /* 0x000000ff0a00720c */ /* 0x000fe40003fc6270 */
[----:B------:R-:W-:-:S03]  /*1db0*/  @!P4 IADD3 R7, PT, PT, -R7, RZ, RZ ;  /* 0x000000ff0707c210 */ /* 0x000fc60007ffe1ff */
[----:B------:R-:W-:Y:S01]  /*1dc0*/  @P2 IADD3 R22, PT, PT, R22, 0x1, RZ ;  /* 0x0000000116162810 */ /* 0x000fe20007ffe0ff */
[----:B------:R-:W-:Y:S01]  /*1dd0*/  IMAD.WIDE.U32 R2, R20, 0x10, R2 ;  /* 0x0000001014027825 */ /* 0x000fe200078e0002 */
[----:B------:R-:W-:Y:S02]  /*1de0*/  ISETP.NE.AND P2, PT, R14, RZ, PT ;  /* 0x000000ff0e00720c */ /* 0x000fe40003f45270 */
[----:B------:R-:W-:Y:S01]  /*1df0*/  LOP3.LUT R14, RZ, R14, RZ, 0x33, !PT ;  /* 0x0000000eff0e7212 */ /* 0x000fe200078e33ff */
[----:B------:R-:W-:Y:S02]  /*1e00*/  @!P3 IMAD.MOV R22, RZ, RZ, -R22 ;  /* 0x000000ffff16b224 */ /* 0x000fe400078e0a16 */
[----:B------:R-:W-:Y:S01]  /*1e10*/  @!P0 IMAD.MOV R17, RZ, RZ, -R17 ;  /* 0x000000ffff118224 */ /* 0x000fe200078e0a11 */
[----:B------:R-:W-:Y:S02]  /*1e20*/  @!P6 IADD3 R18, PT, PT, -R18, RZ, RZ ;  /* 0x000000ff1212e210 */ /* 0x000fe40007ffe1ff */
[----:B------:R-:W-:-:S02]  /*1e30*/  SEL R4, R14, R19, !P2 ;  /* 0x000000130e047207 */ /* 0x000fc40005000000 */
[C---:B------:R-:W-:Y:S02]  /*1e40*/  SEL R5, R14.reuse, R15, !P2 ;  /* 0x0000000f0e057207 */ /* 0x040fe40005000000 */
[C---:B------:R-:W-:Y:S02]  /*1e50*/  SEL R6, R14.reuse, R13, !P2 ;  /* 0x0000000d0e067207 */ /* 0x040fe40005000000 */
[C---:B------:R-:W-:Y:S02]  /*1e60*/  SEL R7, R14.reuse, R7, !P2 ;  /* 0x000000070e077207 */ /* 0x040fe40005000000 */
[C---:B------:R-:W-:Y:S02]  /*1e70*/  SEL R8, R14.reuse, R16, !P2 ;  /* 0x000000100e087207 */ /* 0x040fe40005000000 */
[C---:B------:R-:W-:Y:S01]  /*1e80*/  SEL R9, R14.reuse, R17, !P2 ;  /* 0x000000110e097207 */ /* 0x040fe20005000000 */
[----:B------:R-:W-:Y:S01]  /*1e90*/  STG.E.128 desc[UR4][R2.64], R4 ;  /* 0x0000000402007986 */ /* 0x000fe2000c101d04 */
[----:B------:R-:W-:-:S02]  /*1ea0*/  SEL R10, R14, R18, !P2 ;  /* 0x000000120e0a7207 */ /* 0x000fc40005000000 */
[----:B------:R-:W-:-:S05]  /*1eb0*/  SEL R11, R14, R22, !P2 ;  /* 0x000000160e0b7207 */ /* 0x000fca0005000000 */
[----:B------:R-:W-:Y:S01]  /*1ec0*/  STG.E.128 desc[UR4][R2.64+0x800], R8 ;  /* 0x0008000802007986 */ /* 0x000fe2000c101d04 */
[----:B------:R-:W-:Y:S05]  /*1ed0*/  EXIT ;  /* 0x000000000000794d */ /* 0x000fea0003800000 */
.L_x_17759:
        /* <DEDUP_REMOVED lines=10> */
.L_x_23279:


//--------------------- .text._ZN2at6native29vectorized_elementwise_kernelILi8ENS0_13BUnaryFunctorIiiiZZZNS0_15binary_internal21div_trunc_kernel_cudaERNS_18TensorIteratorBaseEENKUlvE_clEvENKUlvE1_clEvEUliiE_EESt5arrayIPcLm2EEEEviT0_T1_ --------------------------
	.section	.text._ZN2at6native29vectorized_elementwise_kernelILi8ENS0_13BUnaryFunctorIiiiZZZNS0_15binary_internal21div_trunc_kernel_cudaERNS_18TensorIteratorBaseEENKUlvE_clEvENKUlvE1_clEvEUliiE_EESt5arrayIPcLm2EEEEviT0_T1_,"ax",@progbits
	.align	128
        .global         _ZN2at6native29vectorized_elementwise_kernelILi8ENS0_13BUnaryFunctorIiiiZZZNS0_15binary_internal21div_trunc_kernel_cudaERNS_18TensorIteratorBaseEENKUlvE_clEvENKUlvE1_clEvEUliiE_EESt5arrayIPcLm2EEEEviT0_T1_
        .type           _ZN2at6native29vectorized_elementwise_kernelILi8ENS0_13BUnaryFunctorIiiiZZZNS0_15binary_internal21div_trunc_kernel_cudaERNS_18TensorIteratorBaseEENKUlvE_clEvENKUlvE1_clEvEUliiE_EESt5arrayIPcLm2EEEEviT0_T1_,@function
        .size           _ZN2at6native29vectorized_elementwise_kernelILi8ENS0_13BUnaryFunctorIiiiZZZNS0_15binary_internal21div_trunc_kernel_cudaERNS_18TensorIteratorBaseEENKUlvE_clEvENKUlvE1_clEvEUliiE_EESt5arrayIPcLm2EEEEviT0_T1_,(.L_x_23280 - _ZN2at6native29vectorized_elementwise_kernelILi8ENS0_13BUnaryFunctorIiiiZZZNS0_15binary_internal21div_trunc_kernel_cudaERNS_18TensorIteratorBaseEENKUlvE_clEvENKUlvE1_clEvEUliiE_EESt5arrayIPcLm2EEEEviT0_T1_)
        .other          _ZN2at6native29vectorized_elementwise_kernelILi8ENS0_13BUnaryFunctorIiiiZZZNS0_15binary_internal21div_trunc_kernel_cudaERNS_18TensorIteratorBaseEENKUlvE_clEvENKUlvE1_clEvEUliiE_EESt5arrayIPcLm2EEEEviT0_T1_,@"STO_CUDA_ENTRY STV_DEFAULT"
_ZN2at6native29vectorized_elementwise_kernelILi8ENS0_13BUnaryFunctorIiiiZZZNS0_15binary_internal21div_trunc_kernel_cudaERNS_18TensorIteratorBaseEENKUlvE_clEvENKUlvE1_clEvEUliiE_EESt5arrayIPcLm2EEEEviT0_T1_:
.text._ZN2at6native29vectorized_elementwise_kernelILi8ENS0_13BUnaryFunctorIiiiZZZNS0_15binary_internal21div_trunc_kernel_cudaERNS_18TensorIteratorBaseEENKUlvE_clEvENKUlvE1_clEvEUliiE_EESt5arrayIPcLm2EEEEviT0_T1_:
        /* <DEDUP_REMOVED lines=93> */
.L_x_17762:
[----:B------:R-:W-:Y:S05]  /*05d0*/  BSYNC.RECONVERGENT B0 ;  /* 0x0000000000007941 */ /* 0x000fea0003800200 */
.L_x_17761:
        /* <DEDUP_REMOVED lines=27> */
.L_x_17764:
[----:B------:R-:W-:Y:S05]  /*0790*/  BSYNC.RECONVERGENT B0 ;  /* 0x0000000000007941 */ /* 0x000fea0003800200 */
.L_x_17763:
        /* <DEDUP_REMOVED lines=31> */
.L_x_17766:
[----:B------:R-:W-:Y:S05]  /*0990*/  BSYNC.RECONVERGENT B0 ;  /* 0x0000000000007941 */ /* 0x000fea0003800200 */
.L_x_17765:
        /* <DEDUP_REMOVED lines=35> */
.L_x_17768:
[----:B------:R-:W-:Y:S05]  /*0bd0*/  BSYNC.RECONVERGENT B0 ;  /* 0x0000000000007941 */ /* 0x000fea0003800200 */
.L_x_17767:
        /* <DEDUP_REMOVED lines=29> */
.L_x_17770:
[----:B------:R-:W-:Y:S05]  /*0db0*/  BSYNC.RECONVERGENT B0 ;  /* 0x0000000000007941 */ /* 0x000fea0003800200 */
.L_x_17769:
        /* <DEDUP_REMOVED lines=31> */
.L_x_17772:
[----:B------:R-:W-:Y:S05]  /*0fb0*/  BSYNC.RECONVERGENT B0 ;  /* 0x0000000000007941 */ /* 0x000fea0003800200 */
.L_x_17771:
        /* <DEDUP_REMOVED lines=27> */
.L_x_17774:
[----:B------:R-:W-:Y:S05]  /*1170*/  BSYNC.RECONVERGENT B0 ;  /* 0x0000000000007941 */ /* 0x000fea0003800200 */
.L_x_17773:
        /* <DEDUP_REMOVED lines=28> */
.L_x_17776:
[----:B------:R-:W-:Y:S05]  /*1340*/  BSYNC.RECONVERGENT B0 ;  /* 0x0000000000007941 */ /* 0x000fea0003800200 */
.L_x_17775:
        /* <DEDUP_REMOVED lines=18> */
.L_x_17779:
[----:B------:R-:W-:-:S13]  /*1470*/  ISETP.GE.U32.AND P0, PT, R3, R2, PT ;  /* 0x000000020300720c */ /* 0x000fda0003f06070 */
[----:B------:R-:W-:Y:S05]  /*1480*/  @P0 BRA `(.L_x_17781) ;  /* 0x0000000000300947 */ /* 0x000fea0003800000 */
[----:B0-----:R-:W0:Y:S01]  /*1490*/  LDC.64 R4, c[0x0][0x390] ;  /* 0x0000e400ff047b82 */ /* 0x001e220000000a00 */
[----:B------:R-:W-:Y:S01]  /*14a0*/  IADD3 R11, PT, PT, R0, R3, RZ ;  /* 0x00000003000b7210 */ /* 0x000fe20007ffe0ff */
[----:B------:R-:W-:-:S04]  /*14b0*/  VIADD R3, R3, 0x80 ;  /* 0x0000008003037836 */ /* 0x000fc80000000000 */
[----:B0-----:R-:W-:-:S05]  /*14c0*/  IMAD.WIDE.U32 R4, R11, 0x4, R4 ;  /* 0x000000040b047825 */ /* 0x001fca00078e0004 */
[----:B------:R1:W-:Y:S02]  /*14d0*/  STG.E desc[UR4][R4.64], R6 ;  /* 0x0000000604007986 */ /* 0x0003e4000c101904 */
.L_x_17780:
[----:B------:R-:W-:-:S13]  /*14e0*/  ISETP.GE.U32.AND P0, PT, R3, R2, PT ;  /* 0x000000020300720c */ /* 0x000fda0003f06070 */
[----:B------:R-:W-:Y:S05]  /*14f0*/  @P0 BRA `(.L_x_17782) ;  /* 0x0000000000340947 */ /* 0x000fea0003800000 */
[----:B01----:R-:W0:Y:S01]  /*1500*/  LDC.64 R4, c[0x0][0x390] ;  /* 0x0000e400ff047b82 */ /* 0x003e220000000a00 */
[----:B------:R-:W-:Y:S01]  /*1510*/  IMAD.IADD R11, R0, 0x1, R3 ;  /* 0x00000001000b7824 */ /* 0x000fe200078e0203 */
[----:B------:R-:W-:-:S03]  /*1520*/  IADD3 R3, PT, PT, R3, 0x80, RZ ;  /* 0x0000008003037810 */ /* 0x000fc60007ffe0ff */
[----:B0-----:R-:W-:-:S05]  /*1530*/  IMAD.WIDE.U32 R4, R11, 0x4, R4 ;  /* 0x000000040b047825 */ /* 0x001fca00078e0004 */
[----:B------:R1:W-:Y:S02]  /*1540*/  STG.E desc[UR4][R4.64], R7 ;  /* 0x0000000704007986 */ /* 0x0003e4000c101904 */
.L_x_17781:
        /* <DEDUP_REMOVED lines=8> */
.L_x_17782:
[----:B------:R-:W-:Y:S05]  /*15d0*/  BSYNC.RELIABLE B1 ;  /* 0x0000000000017941 */ /* 0x000fea0003800100 */
.L_x_17778:
[----:B------:R-:W-:-:S13]  /*15e0*/  ISETP.GE.U32.AND P0, PT, R3, R2, PT ;  /* 0x000000020300720c */ /* 0x000fda0003f06070 */
[----:B012---:R-:W0:Y:S01]  /*15f0*/  @!P0 LDC.64 R4, c[0x0][0x390] ;  /* 0x0000e400ff048b82 */ /* 0x007e220000000a00 */
[----:B------:R-:W-:Y:S01]  /*1600*/  @!P0 IADD3 R7, PT, PT, R0, R3, RZ ;  /* 0x0000000300078210 */ /* 0x000fe20007ffe0ff */
[----:B------:R-:W-:-:S04]  /*1610*/  @!P0 VIADD R3, R3, 0x80 ;  /* 0x0000008003038836 */ /* 0x000fc80000000000 */
[----:B0-----:R-:W-:-:S05]  /*1620*/  @!P0 IMAD.WIDE.U32 R4, R7, 0x4, R4 ;  /* 0x0000000407048825 */ /* 0x001fca00078e0004 */
[----:B------:R2:W-:Y:S02]  /*1630*/  @!P0 STG.E desc[UR4][R4.64], R9 ;  /* 0x0000000904008986 */ /* 0x0005e4000c101904 */
.L_x_17783:
[----:B------:R-:W-:Y:S05]  /*1640*/  BSYNC.RECONVERGENT B0 ;  /* 0x0000000000007941 */ /* 0x000fea0003800200 */
.L_x_17777:
        /* <DEDUP_REMOVED lines=8> */
.L_x_17760:
[----:B------:R-:W0:Y:S01]  /*16d0*/  S2R R18, SR_TID.X ;  /* 0x0000000000127919 */ /* 0x000e220000002100 */
[----:B------:R-:W1:Y:S08]  /*16e0*/  LDC.64 R2, c[0x0][0x398] ;  /* 0x0000e600ff027b82 */ /* 0x000e700000000a00 */
[----:B------:R-:W2:Y:S01]  /*16f0*/  LDC R12, c[0x0][0x388] ;  /* 0x0000e200ff0c7b82 */ /* 0x000ea20000000800 */
[----:B-1----:R-:W-:-:S04]  /*1700*/  IMAD.WIDE.U32 R2, R0, 0x4, R2 ;  /* 0x0000000400027825 */ /* 0x002fc800078e0002 */
[----:B0-----:R-:W-:-:S05]  /*1710*/  IMAD.WIDE.U32 R2, R18, 0x20, R2 ;  /* 0x0000002012027825 */ /* 0x001fca00078e0002 */
[----:B------:R-:W3:Y:S01]  /*1720*/  LDG.E.ENL2.256 R8, R4, desc[UR4][R2.64] ;  /* 0xfe0000040204797e */ /* 0x000ee20008121908 */
[----:B--2---:R-:W-:-:S04]  /*1730*/  IABS R20, R12 ;  /* 0x0000000c00147213 */ /* 0x004fc80000000000 */
[----:B------:R-:W0:Y:S08]  /*1740*/  I2F.RP R13, R20 ;  /* 0x00000014000d7306 */ /* 0x000e300000209400 */
[----:B0-----:R-:W0:Y:S02]  /*1750*/  MUFU.RCP R13, R13 ;  /* 0x0000000d000d7308 */ /* 0x001e240000001000 */
[----:B0-----:R-:W-:-:S06]  /*1760*/  IADD3 R14, PT, PT, R13, 0xffffffe, RZ ;  /* 0x0ffffffe0d0e7810 */ /* 0x001fcc0007ffe0ff */
[----:B------:R0:W1:Y:S02]  /*1770*/  F2I.FTZ.U32.TRUNC.NTZ R15, R14 ;  /* 0x0000000e000f7305 */ /* 0x000064000021f000 */
[----:B0-----:R-:W-:Y:S02]  /*1780*/  IMAD.MOV.U32 R14, RZ, RZ, RZ ;  /* 0x000000ffff0e7224 */ /* 0x001fe400078e00ff */
[----:B-1----:R-:W-:-:S04]  /*1790*/  IMAD.MOV R17, RZ, RZ, -R15 ;  /* 0x000000ffff117224 */ /* 0x002fc800078e0a0f */
[----:B------:R-:W-:-:S04]  /*17a0*/  IMAD R17, R17, R20, RZ ;  /* 0x0000001411117224 */ /* 0x000fc800078e02ff */
[----:B------:R-:W-:Y:S01]  /*17b0*/  IMAD.HI.U32 R17, R15, R17, R14 ;  /* 0x000000110f117227 */ /* 0x000fe200078e000e */
[----:B---3--:R-:W-:Y:S02]  /*17c0*/  IABS R2, R4 ;  /* 0x0000000400027213 */ /* 0x008fe40000000000 */
[----:B------:R-:W-:Y:S02]  /*17d0*/  IABS R27, R6 ;  /* 0x00000006001b7213 */ /* 0x000fe40000000000 */
[----:B------:R-:W-:Y:S02]  /*17e0*/  MOV R15, R2 ;  /* 0x00000002000f7202 */ /* 0x000fe40000000f00 */
[----:B------:R-:W-:Y:S01]  /*17f0*/  IABS R23, R5 ;  /* 0x0000000500177213 */ /* 0x000fe20000000000 */
[C---:B------:R-:W-:Y:S01]  /*1800*/  IMAD.HI.U32 R13, R17.reuse, R27, RZ ;  /* 0x0000001b110d7227 */ /* 0x040fe200078e00ff */
[----:B------:R-:W-:Y:S02]  /*1810*/  IABS R3, R7 ;  /* 0x0000000700037213 */ /* 0x000fe40000000000 */
[----:B------:R-:W-:Y:S01]  /*1820*/  IABS R25, R8 ;  /* 0x0000000800197213 */ /* 0x000fe20000000000 */
[----:B------:R-:W-:Y:S01]  /*1830*/  IMAD.HI.U32 R21, R17, R15, RZ ;  /* 0x0000000f11157227 */ /* 0x000fe200078e00ff */
[----:B------:R-:W-:-:S02]  /*1840*/  IADD3 R14, PT, PT, -R13, RZ, RZ ;  /* 0x000000ff0d0e7210 */ /* 0x000fc40007ffe1ff */
[----:B------:R-:W-:Y:S01]  /*1850*/  IABS R29, R11 ;  /* 0x0000000b001d7213 */ /* 0x000fe20000000000 */
[----:B------:R-:W-:Y:S01]  /*1860*/  IMAD.MOV R2, RZ, RZ, -R21 ;  /* 0x000000ffff027224 */ /* 0x000fe200078e0a15 */
[-C--:B------:R-:W-:Y:S01]  /*1870*/  LOP3.LUT R5, R5, R12.reuse, RZ, 0x3c, !PT ;  /* 0x0000000c05057212 */ /* 0x080fe200078e3cff */
[----:B------:R-:W-:Y:S01]  /*1880*/  IMAD.HI.U32 R19, R17, R23, RZ ;  /* 0x0000001711137227 */ /* 0x000fe200078e00ff */
[-C--:B------:R-:W-:Y:S02]  /*1890*/  LOP3.LUT R6, R6, R12.reuse, RZ, 0x3c, !PT ;  /* 0x0000000c06067212 */ /* 0x080fe400078e3cff */
[----:B------:R-:W-:Y:S01]  /*18a0*/  LOP3.LUT R8, R8, R12, RZ, 0x3c, !PT ;  /* 0x0000000c08087212 */ /* 0x000fe200078e3cff */
[C---:B------:R-:W-:Y:S01]  /*18b0*/  IMAD R15, R20.reuse, R2, R15 ;  /* 0x00000002140f7224 */ /* 0x040fe200078e020f */
[----:B------:R-:W-:Y:S01]  /*18c0*/  LOP3.LUT R11, R11, R12, RZ, 0x3c, !PT ;  /* 0x0000000c0b0b7212 */ /* 0x000fe200078e3cff */
[C---:B------:R-:W-:Y:S01]  /*18d0*/  IMAD R27, R20.reuse, R14, R27 ;  /* 0x0000000e141b7224 */ /* 0x040fe200078e021b */
[----:B------:R-:W-:Y:S01]  /*18e0*/  LOP3.LUT R7, R7, R12, RZ, 0x3c, !PT ;  /* 0x0000000c07077212 */ /* 0x000fe200078e3cff */
[----:B------:R-:W-:Y:S01]  /*18f0*/  IMAD.MOV R2, RZ, RZ, -R19 ;  /* 0x000000ffff027224 */ /* 0x000fe200078e0a13 */
[C---:B------:R-:W-:Y:S01]  /*1900*/  ISETP.GT.U32.AND P5, PT, R20.reuse, R15, PT ;  /* 0x0000000f1400720c */ /* 0x040fe20003fa4070 */
[----:B------:R-:W-:Y:S01]  /*1910*/  IMAD.HI.U32 R14, R17, R3, RZ ;  /* 0x00000003110e7227 */ /* 0x000fe200078e00ff */
[----:B------:R-:W-:-:S03]  /*1920*/  ISETP.GT.U32.AND P3, PT, R20, R27, PT ;  /* 0x0000001b1400720c */ /* 0x000fc60003f64070 */
[----:B------:R-:W-:Y:S01]  /*1930*/  IMAD R23, R20, R2, R23 ;  /* 0x0000000214177224 */ /* 0x000fe200078e0217 */
[----:B------:R-:W-:Y:S01]  /*1940*/  LOP3.LUT R2, R4, R12, RZ, 0x3c, !PT ;  /* 0x0000000c04027212 */ /* 0x000fe200078e3cff */
[----:B------:R-:W-:-:S03]  /*1950*/  IMAD.HI.U32 R4, R17, R25, RZ ;  /* 0x0000001911047227 */ /* 0x000fc600078e00ff */
[----:B------:R-:W-:Y:S01]  /*1960*/  ISETP.GT.U32.AND P0, PT, R20, R23, PT ;  /* 0x000000171400720c */ /* 0x000fe20003f04070 */
[----:B------:R-:W-:Y:S01]  /*1970*/  IMAD.MOV R16, RZ, RZ, -R4 ;  /* 0x000000ffff107224 */ /* 0x000fe200078e0a04 */
[----:B------:R-:W-:Y:S01]  /*1980*/  ISETP.GE.AND P2, PT, R2, RZ, PT ;  /* 0x000000ff0200720c */ /* 0x000fe20003f46270 */
[----:B------:R-:W-:Y:S01]  /*1990*/  IMAD.MOV R2, RZ, RZ, -R14 ;  /* 0x000000ffff027224 */ /* 0x000fe200078e0a0e */
[----:B------:R-:W-:Y:S01]  /*19a0*/  @!P5 IADD3 R15, PT, PT, R15, -R20, RZ ;  /* 0x800000140f0fd210 */ /* 0x000fe20007ffe0ff */
[--C-:B------:R-:W-:Y:S01]  /*19b0*/  @!P3 IMAD.IADD R27, R27, 0x1, -R20.reuse ;  /* 0x000000011b1bb824 */ /* 0x100fe200078e0a14 */
[----:B------:R-:W-:Y:S01]  /*19c0*/  @!P3 IADD3 R13, PT, PT, R13, 0x1, RZ ;  /* 0x000000010d0db810 */ /* 0x000fe20007ffe0ff */
[C---:B------:R-:W-:Y:S01]  /*19d0*/  IMAD R3, R20.reuse, R2, R3 ;  /* 0x0000000214037224 */ /* 0x040fe200078e0203 */
[----:B------:R-:W-:Y:S01]  /*19e0*/  ISETP.GE.U32.AND P1, PT, R15, R20, PT ;  /* 0x000000140f00720c */ /* 0x000fe20003f26070 */
[C---:B------:R-:W-:Y:S01]  /*19f0*/  IMAD R25, R20.reuse, R16, R25 ;  /* 0x0000001014197224 */ /* 0x040fe200078e0219 */
[----:B------:R-:W-:Y:S01]  /*1a00*/  IABS R15, R10 ;  /* 0x0000000a000f7213 */ /* 0x000fe20000000000 */
[----:B------:R-:W-:Y:S01]  /*1a10*/  @!P5 VIADD R21, R21, 0x1 ;  /* 0x000000011515d836 */ /* 0x000fe20000000000 */
[----:B------:R-:W-:Y:S01]  /*1a20*/  IABS R2, R9 ;  /* 0x0000000900027213 */ /* 0x000fe20000000000 */
[----:B------:R-:W-:Y:S01]  /*1a30*/  @!P0 IMAD.IADD R23, R23, 0x1, -R20 ;  /* 0x0000000117178824 */ /* 0x000fe200078e0a14 */
[----:B------:R-:W-:Y:S01]  /*1a40*/  ISETP.GE.U32.AND P4, PT, R27, R20, PT ;  /* 0x000000141b00720c */ /* 0x000fe20003f86070 */
[----:B------:R-:W-:Y:S01]  /*1a50*/  @!P0 VIADD R19, R19, 0x1 ;  /* 0x0000000113138836 */ /* 0x000fe20000000000 */
[----:B------:R-:W-:Y:S01]  /*1a60*/  MOV R27, R15 ;  /* 0x0000000f001b7202 */ /* 0x000fe20000000f00 */
[----:B------:R-:W-:Y:S01]  /*1a70*/  IMAD.HI.U32 R15, R17, R2, RZ ;  /* 0x00000002110f7227 */ /* 0x000fe200078e00ff */
[----:B------:R-:W-:-:S02]  /*1a80*/  ISETP.GT.U32.AND P5, PT, R20, R3, PT ;  /* 0x000000031400720c */ /* 0x000fc40003fa4070 */
[----:B------:R-:W-:Y:S01]  /*1a90*/  ISETP.GE.U32.AND P6, PT, R23, R20, PT ;  /* 0x000000141700720c */ /* 0x000fe20003fc6070 */
[----:B------:R-:W-:Y:S01]  /*1aa0*/  @P1 VIADD R21, R21, 0x1 ;  /* 0x0000000115151836 */ /* 0x000fe20000000000 */
[----:B------:R-:W-:Y:S01]  /*1ab0*/  ISETP.GT.U32.AND P1, PT, R20, R25, PT ;  /* 0x000000191400720c */ /* 0x000fe20003f24070 */
[----:B------:R-:W-:Y:S01]  /*1ac0*/  IMAD.HI.U32 R16, R17, R27, RZ ;  /* 0x0000001b11107227 */ /* 0x000fe200078e00ff */
[----:B------:R-:W-:Y:S02]  /*1ad0*/  IADD3 R23, PT, PT, -R15, RZ, RZ ;  /* 0x000000ff0f177210 */ /* 0x000fe40007ffe1ff */
[-C--:B------:R-:W-:Y:S01]  /*1ae0*/  LOP3.LUT R9, R9, R12.reuse, RZ, 0x3c, !PT ;  /* 0x0000000c09097212 */ /* 0x080fe200078e3cff */
[----:B------:R-:W-:Y:S01]  /*1af0*/  IMAD.MOV R22, RZ, RZ, -R16 ;  /* 0x000000ffff167224 */ /* 0x000fe200078e0a10 */
[----:B------:R-:W-:Y:S01]  /*1b00*/  LOP3.LUT R10, R10, R12, RZ, 0x3c, !PT ;  /* 0x0000000c0a0a7212 */ /* 0x000fe200078e3cff */
[C---:B------:R-:W-:Y:S02]  /*1b10*/  IMAD R23, R20.reuse, R23, R2 ;  /* 0x0000001714177224 */ /* 0x040fe400078e0202 */
[C---:B------:R-:W-:Y:S01]  /*1b20*/  IMAD R27, R20.reuse, R22, R27 ;  /* 0x00000016141b7224 */ /* 0x040fe200078e021b */
[----:B------:R-:W-:Y:S01]  /*1b30*/  @!P5 IADD3 R3, PT, PT, R3, -R20, RZ ;  /* 0x800000140303d210 */ /* 0x000fe20007ffe0ff */
[----:B------:R-:W-:Y:S01]  /*1b40*/  IMAD.HI.U32 R17, R17, R29, RZ ;  /* 0x0000001d11117227 */ /* 0x000fe200078e00ff */
[----:B------:R-:W-:-:S02]  /*1b50*/  ISETP.GT.U32.AND P0, PT, R20, R23, PT ;  /* 0x000000171400720c */ /* 0x000fc40003f04070 */
[----:B------:R-:W-:Y:S01]  /*1b60*/  ISETP.GT.U32.AND P3, PT, R20, R27, PT ;  /* 0x0000001b1400720c */ /* 0x000fe20003f64070 */
[--C-:B------:R-:W-:Y:S01]  /*1b70*/  @!P1 IMAD.IADD R25, R25, 0x1, -R20.reuse ;  /* 0x0000000119199824 */ /* 0x100fe200078e0a14 */
[----:B------:R-:W-:Y:S01]  /*1b80*/  @!P5 IADD3 R14, PT, PT, R14, 0x1, RZ ;  /* 0x000000010e0ed810 */ /* 0x000fe20007ffe0ff */
[----:B------:R-:W-:Y:S02]  /*1b90*/  IMAD.MOV R2, RZ, RZ, -R17 ;  /* 0x000000ffff027224 */ /* 0x000fe400078e0a11 */
[----:B------:R-:W-:Y:S01]  /*1ba0*/  @P4 VIADD R13, R13, 0x1 ;  /* 0x000000010d0d4836 */ /* 0x000fe20000000000 */
[-C--:B------:R-:W-:Y:S01]  /*1bb0*/  ISETP.GE.U32.AND P4, PT, R25, R20.reuse, PT ;  /* 0x000000141900720c */ /* 0x080fe20003f86070 */
[----:B------:R-:W-:Y:S01]  /*1bc0*/  @P6 VIADD R19, R19, 0x1 ;  /* 0x0000000113136836 */ /* 0x000fe20000000000 */
[----:B------:R-:W-:Y:S01]  /*1bd0*/  ISETP.GE.U32.AND P6, PT, R3, R20, PT ;  /* 0x000000140300720c */ /* 0x000fe20003fc6070 */
[----:B------:R-:W-:Y:S02]  /*1be0*/  IMAD R29, R20, R2, R29 ;  /* 0x00000002141d7224 */ /* 0x000fe400078e021d */
[----:B------:R-:W-:Y:S01]  /*1bf0*/  @!P1 VIADD R4, R4, 0x1 ;  /* 0x0000000104049836 */ /* 0x000fe20000000000 */
[----:B------:R-:W0:Y:S01]  /*1c00*/  LDC.64 R2, c[0x0][0x390] ;  /* 0x0000e400ff027b82 */ /* 0x000e220000000a00 */
[----:B------:R-:W-:Y:S01]  /*1c10*/  @!P0 IMAD.IADD R23, R23, 0x1, -R20 ;  /* 0x0000000117178824 */ /* 0x000fe200078e0a14 */
[----:B------:R-:W-:Y:S01]  /*1c20*/  ISETP.GT.U32.AND P5, PT, R20, R29, PT ;  /* 0x0000001d1400720c */ /* 0x000fe20003fa4070 */
[----:B------:R-:W-:Y:S01]  /*1c30*/  @!P2 IMAD.MOV R21, RZ, RZ, -R21 ;  /* 0x000000ffff15a224 */ /* 0x000fe200078e0a15 */
[-C--:B------:R-:W-:Y:S01]  /*1c40*/  @!P3 IADD3 R27, PT, PT, R27, -R20.reuse, RZ ;  /* 0x800000141b1bb210 */ /* 0x080fe20007ffe0ff */
[----:B------:R-:W-:Y:S01]  /*1c50*/  @!P3 VIADD R16, R16, 0x1 ;  /* 0x000000011010b836 */ /* 0x000fe20000000000 */
[----:B------:R-:W-:Y:S01]  /*1c60*/  ISETP.GE.AND P3, PT, R8, RZ, PT ;  /* 0x000000ff0800720c */ /* 0x000fe20003f66270 */
[----:B------:R-:W-:Y:S01]  /*1c70*/  @P4 VIADD R4, R4, 0x1 ;  /* 0x0000000104044836 */ /* 0x000fe20000000000 */
[-C--:B------:R-:W-:Y:S01]  /*1c80*/  ISETP.GE.U32.AND P1, PT, R27, R20.reuse, PT ;  /* 0x000000141b00720c */ /* 0x080fe20003f26070 */
[----:B------:R-:W-:Y:S01]  /*1c90*/  @P6 VIADD R14, R14, 0x1 ;  /* 0x000000010e0e6836 */ /* 0x000fe20000000000 */
[----:B------:R-:W-:Y:S01]  /*1ca0*/  ISETP.GE.AND P4, PT, R5, RZ, PT ;  /* 0x000000ff0500720c */ /* 0x000fe20003f86270 */
[----:B------:R-:W-:Y:S01]  /*1cb0*/  @!P0 VIADD R15, R15, 0x1 ;  /* 0x000000010f0f8836 */ /* 0x000fe20000000000 */
[-C--:B------:R-:W-:Y:S01]  /*1cc0*/  ISETP.GE.U32.AND P6, PT, R23, R20.reuse, PT ;  /* 0x000000141700720c */ /* 0x080fe20003fc6070 */
[----:B------:R-:W-:Y:S01]  /*1cd0*/  IMAD.MOV.U32 R5, RZ, RZ, R19 ;  /* 0x000000ffff057224 */ /* 0x000fe200078e0013 */
[----:B------:R-:W-:Y:S01]  /*1ce0*/  ISETP.GE.AND P0, PT, R6, RZ, PT ;  /* 0x000000ff0600720c */ /* 0x000fe20003f06270 */
[----:B------:R-:W-:Y:S01]  /*1cf0*/  @!P5 VIADD R17, R17, 0x1 ;  /* 0x000000011111d836 */ /* 0x000fe20000000000 */
[----:B------:R-:W-:Y:S01]  /*1d00*/  @!P5 IADD3 R29, PT, PT, R29, -R20, RZ ;  /* 0x800000141d1dd210 */ /* 0x000fe20007ffe0ff */
[----:B------:R-:W-:Y:S01]  /*1d10*/  IMAD.MOV.U32 R8, RZ, RZ, R4 ;  /* 0x000000ffff087224 */ /* 0x000fe200078e0004 */
[----:B------:R-:W-:-:S02]  /*1d20*/  ISETP.GE.AND P5, PT, R10, RZ, PT ;  /* 0x000000ff0a00720c */ /* 0x000fc40003fa6270 */
[----:B------:R-:W-:Y:S01]  /*1d30*/  ISETP.GE.U32.AND P2, PT, R29, R20, PT ;  /* 0x000000141d00720c */ /* 0x000fe20003f46070 */
[----:B------:R-:W-:Y:S01]  /*1d40*/  @!P3 IMAD.MOV R8, RZ, RZ, -R8 ;  /* 0x000000ffff08b224 */ /* 0x000fe200078e0a08 */
[----:B------:R-:W-:Y:S01]  /*1d50*/  @P1 IADD3 R16, PT, PT, R16, 0x1, RZ ;  /* 0x0000000110101810 */ /* 0x000fe20007ffe0ff */
[----:B------:R-:W-:Y:S01]  /*1d60*/  @!P4 IMAD.MOV R5, RZ, RZ, -R5 ;  /* 0x000000ffff05c224 */ /* 0x000fe200078e0a05 */
[----:B------:R-:W-:Y:S01]  /*1d70*/  ISETP.GE.AND P1, PT, R9, RZ, PT ;  /* 0x000000ff0900720c */ /* 0x000fe20003f26270 */
[----:B0-----:R-:W-:Y:S01]  /*1d80*/  IMAD.WIDE.U32 R2, R0, 0x4, R2 ;  /* 0x0000000400027825 */ /* 0x001fe200078e0002 */
[----:B------:R-:W-:Y:S02]  /*1d90*/  @P6 IADD3 R15, PT, PT, R15, 0x1, RZ ;  /* 0x000000010f0f6810 */ /* 0x000fe40007ffe0ff */
[----:B------:R-:W-:Y:S01]  /*1da0*/  ISETP.GE.AND P4, PT, R11, RZ, PT ;  /* 0x000000ff0b00720c */ /* 0x000fe20003f86270 */
[----:B------:R-:W-:Y:S01]  /*1db0*/  @!P0 IMAD.MOV R13, RZ, RZ, -R13 ;  /* 0x000000ffff0d8224 */ /* 0x000fe200078e0a0d */
[----:B------:R-:W-:Y:S01]  /*1dc0*/  ISETP.GE.AND P6, PT, R7, RZ, PT ;  /* 0x000000ff0700720c */ /* 0x000fe20003fc6270 */
[----:B------:R-:W-:Y:S01]  /*1dd0*/  IMAD.WIDE.U32 R18, R18, 0x20, R2 ;  /* 0x0000002012127825 */ /* 0x000fe200078e0002 */
[----:B------:R-:W-:-:S02]  /*1de0*/  @!P5 IADD3 R16, PT, PT, -R16, RZ, RZ ;  /* 0x000000ff1010d210 */ /* 0x000fc40007ffe1ff */
[----:B------:R-:W-:Y:S02]  /*1df0*/  @P2 IADD3 R17, PT, PT, R17, 0x1, RZ ;  /* 0x0000000111112810 */ /* 0x000fe40007ffe0ff */
[----:B------:R-:W-:Y:S01]  /*1e00*/  ISETP.NE.AND P2, PT, R12, RZ, PT ;  /* 0x000000ff0c00720c */ /* 0x000fe20003f45270 */
[----:B------:R-:W-:Y:S01]  /*1e10*/  @!P1 IMAD.MOV R15, RZ, RZ, -R15 ;  /* 0x000000ffff0f9224 */ /* 0x000fe200078e0a0f */
[----:B------:R-:W-:-:S03]  /*1e20*/  LOP3.LUT R12, RZ, R12, RZ, 0x33, !PT ;  /* 0x0000000cff0c7212 */ /* 0x000fc600078e33ff */
[----:B------:R-:W-:Y:S01]  /*1e30*/  @!P4 IMAD.MOV R17, RZ, RZ, -R17 ;  /* 0x000000ffff11c224 */ /* 0x000fe200078e0a11 */
[----:B------:R-:W-:Y:S02]  /*1e40*/  SEL R4, R12, R21, !P2 ;  /* 0x000000150c047207 */ /* 0x000fe40005000000 */
[----:B------:R-:W-:Y:S02]  /*1e50*/  @!P6 IADD3 R14, PT, PT, -R14, RZ, RZ ;  /* 0x000000ff0e0ee210 */ /* 0x000fe40007ffe1ff */
[C---:B------:R-:W-:Y:S02]  /*1e60*/  SEL R5, R12.reuse, R5, !P2 ;  /* 0x000000050c057207 */ /* 0x040fe40005000000 */
[C---:B------:R-:W-:Y:S02]  /*1e70*/  SEL R6, R12.reuse, R13, !P2 ;  /* 0x0000000d0c067207 */ /* 0x040fe40005000000 */
[C---:B------:R-:W-:Y:S02]  /*1e80*/  SEL R7, R12.reuse, R14, !P2 ;  /* 0x0000000e0c077207 */ /* 0x040fe40005000000 */
[----:B------:R-:W-:-:S02]  /*1e90*/  SEL R8, R12, R8, !P2 ;  /* 0x000000080c087207 */ /* 0x000fc40005000000 */
[C---:B------:R-:W-:Y:S02]  /*1ea0*/  SEL R9, R12.reuse, R15, !P2 ;  /* 0x0000000f0c097207 */ /* 0x040fe40005000000 */
[C---:B------:R-:W-:Y:S02]  /*1eb0*/  SEL R10, R12.reuse, R16, !P2 ;  /* 0x000000100c0a7207 */ /* 0x040fe40005000000 */
[----:B------:R-:W-:-:S05]  /*1ec0*/  SEL R11, R12, R17, !P2 ;  /* 0x000000110c0b7207 */ /* 0x000fca0005000000 */
[----:B------:R-:W-:Y:S01]  /*1ed0*/  STG.E.ENL2.256 desc[UR4][R18.64], R4, R8 ;  /* 0xf80000041208797f */ /* 0x000fe2000f121804 */
[----:B------:R-:W-:Y:S05]  /*1ee0*/  EXIT ;  /* 0x000000000000794d */ /* 0x000fea0003800000 */
.L_x_17784:
        /* <DEDUP_REMOVED lines=9> */
.L_x_23280:


//--------------------- .text._ZN2at6native18elementwise_kernelILi128ELi4EZNS0_15gpu_kernel_implINS0_13AUnaryFunctorIiiiZZZNS0_15binary_internal21div_trunc_kernel_cudaERNS_18TensorIteratorBaseEENKUlvE_clEvENKUlvE1_clEvEUliiE_EEEEvS6_RKT_EUliE_EEviT1_ --------------------------
	.section	.text._ZN2at6native18elementwise_kernelILi128ELi4EZNS0_15gpu_kernel_implINS0_13AUnaryFunctorIiiiZZZNS0_15binary_internal21div_trunc_kernel_cudaERNS_18TensorIteratorBaseEENKUlvE_clEvENKUlvE1_clEvEUliiE_EEEEvS6_RKT_EUliE_EEviT1_,"ax",@progbits
	.align	128
        .global         _ZN2at6native18elementwise_kernelILi128ELi4EZNS0_15gpu_kernel_implINS0_13AUnaryFunctorIiiiZZZNS0_15binary_internal21div_trunc_kernel_cudaERNS_18TensorIteratorBaseEENKUlvE_clEvENKUlvE1_clEvEUliiE_EEEEvS6_RKT_EUliE_EEviT1_
        .type           _ZN2at6native18elementwise_kernelILi128ELi4EZNS0_15gpu_kernel_implINS0_13AUnaryFunctorIiiiZZZNS0_15binary_internal21div_trunc_kernel_cudaERNS_18TensorIteratorBaseEENKUlvE_clEvENKUlvE1_clEvEUliiE_EEEEvS6_RKT_EUliE_EEviT1_,@function
        .size           _ZN2at6native18elementwise_kernelILi128ELi4EZNS0_15gpu_kernel_implINS0_13AUnaryFunctorIiiiZZZNS0_15binary_internal21div_trunc_kernel_cudaERNS_18TensorIteratorBaseEENKUlvE_clEvENKUlvE1_clEvEUliiE_EEEEvS6_RKT_EUliE_EEviT1_,(.L_x_23281 - _ZN2at6native18elementwise_kernelILi128ELi4EZNS0_15gpu_kernel_implINS0_13AUnaryFunctorIiiiZZZNS0_15binary_internal21div_trunc_kernel_cudaERNS_18TensorIteratorBaseEENKUlvE_clEvENKUlvE1_clEvEUliiE_EEEEvS6_RKT_EUliE_EEviT1_)
        .other          _ZN2at6native18elementwise_kernelILi128ELi4EZNS0_15gpu_kernel_implINS0_13AUnaryFunctorIiiiZZZNS0_15binary_internal21div_trunc_kernel_cudaERNS_18TensorIteratorBaseEENKUlvE_clEvENKUlvE1_clEvEUliiE_EEEEvS6_RKT_EUliE_EEviT1_,@"STO_CUDA_ENTRY STV_DEFAULT"
_ZN2at6native18elementwise_kernelILi128ELi4EZNS0_15gpu_kernel_implINS0_13AUnaryFunctorIiiiZZZNS0_15binary_internal21div_trunc_kernel_cudaERNS_18TensorIteratorBaseEENKUlvE_clEvENKUlvE1_clEvEUliiE_EEEEvS6_RKT_EUliE_EEviT1_:
.text._ZN2at6native18elementwise_kernelILi128ELi4EZNS0_15gpu_kernel_implINS0_13AUnaryFunctorIiiiZZZNS0_15binary_internal21div_trunc_kernel_cudaERNS_18TensorIteratorBaseEENKUlvE_clEvENKUlvE1_clEvEUliiE_EEEEvS6_RKT_EUliE_EEviT1_:
        /* <DEDUP_REMOVED lines=319> */
.L_x_17787:
        /* <DEDUP_REMOVED lines=16> */
.L_x_17791:
[----:B------:R0:W5:Y:S01]  /*14f0*/  LDG.E.U8 R0, desc[UR36][R16.64] ;  /* 0x0000002410007981 */ /* 0x000162000c1e1100 */
[----:B------:R-:W-:Y:S05]  /*1500*/  BRA `(.L_x_17793) ;  /* 0x0000000c00247947 */ /* 0x000fea0003800000 */
.L_x_17790:
        /* <DEDUP_REMOVED lines=8> */
.L_x_17795:
[----:B------:R0:W5:Y:S01]  /*1590*/  LDG.E R0, desc[UR36][R16.64] ;  /* 0x0000002410007981 */ /* 0x000162000c1e1900 */
[----:B------:R-:W-:Y:S05]  /*15a0*/  BRA `(.L_x_17793) ;  /* 0x0000000800fc7947 */ /* 0x000fea0003800000 */
.L_x_17789:
        /* <DEDUP_REMOVED lines=9> */
.L_x_17797:
[----:B------:R-:W2:Y:S02]  /*1640*/  LDG.E.U16 R0, desc[UR36][R16.64] ;  /* 0x0000002410007981 */ /* 0x000ea4000c1e1500 */
[----:B--2---:R-:W-:-:S06]  /*1650*/  HADD2.F32 R0, -RZ, R0.H0_H0 ;  /* 0x20000000ff007230 */ /* 0x004fcc0000004100 */
[----:B------:R-:W0:Y:S01]  /*1660*/  F2I.FTZ.TRUNC.NTZ R0, R0 ;  /* 0x0000000000007305 */ /* 0x000e22000021f100 */
[----:B------:R-:W-:Y:S05]  /*1670*/  BRA `(.L_x_17793) ;  /* 0x0000000800c87947 */ /* 0x000fea0003800000 */
.L_x_17796:
        /* <DEDUP_REMOVED lines=9> */
.L_x_17799:
[----:B------:R-:W2:Y:S02]  /*1710*/  LDG.E.U16 R0, desc[UR36][R16.64] ;  /* 0x0000002410007981 */ /* 0x000ea4000c1e1500 */
[----:B--2---:R-:W-:-:S06]  /*1720*/  HADD2.F32 R0, -RZ, R0.H0_H0 ;  /* 0x20000000ff007230 */ /* 0x004fcc0000004100 */
[----:B------:R-:W0:Y:S01]  /*1730*/  F2I.FTZ.TRUNC.NTZ R0, R0 ;  /* 0x0000000000007305 */ /* 0x000e22000021f100 */
[----:B------:R-:W-:Y:S05]  /*1740*/  BRA `(.L_x_17793) ;  /* 0x0000000800947947 */ /* 0x000fea0003800000 */
.L_x_17798:
[----:B------:R-:W2:Y:S02]  /*1750*/  LDG.E.64 R2, desc[UR36][R16.64] ;  /* 0x0000002410027981 */ /* 0x000ea4000c1e1b00 */
[----:B--2---:R0:W1:Y:S01]  /*1760*/  F2I.F64.TRUNC R0, R2 ;  /* 0x0000000200007311 */ /* 0x004062000030d100 */
[----:B------:R-:W-:Y:S05]  /*1770*/  BRA `(.L_x_17793) ;  /* 0x0000000800887947 */ /* 0x000fea0003800000 */
.L_x_17788:
        /* <DEDUP_REMOVED lines=12> */
.L_x_17802:
[----:B------:R-:W2:Y:S02]  /*1840*/  LDG.E.64 R2, desc[UR36][R16.64] ;  /* 0x0000002410027981 */ /* 0x000ea4000c1e1b00 */
[----:B--2---:R3:W4:Y:S01]  /*1850*/  F2I.F64.TRUNC R0, R2 ;  /* 0x0000000200007311 */ /* 0x004722000030d100 */
[----:B------:R-:W-:Y:S05]  /*1860*/  BRA `(.L_x_17793) ;  /* 0x00000008004c7947 */ /* 0x000fea0003800000 */
.L_x_17801:
        /* <DEDUP_REMOVED lines=26> */
.L_x_17804:
        /* <DEDUP_REMOVED lines=11> */
[----:B------:R-:W1:Y:S01]  /*1ac0*/  F2I.FTZ.TRUNC.NTZ R0, R0 ;  /* 0x0000000000007305 */ /* 0x000e62000021f100 */
[----:B------:R-:W-:Y:S05]  /*1ad0*/  BRA `(.L_x_17793) ;  /* 0x0000000400b07947 */ /* 0x000fea0003800000 */
.L_x_17803:
[----:B------:R-:W2:Y:S02]  /*1ae0*/  LDG.E.U16 R0, desc[UR36][R16.64] ;  /* 0x0000002410007981 */ /* 0x000ea4000c1e1500 */
[----:B--2---:R-:W-:-:S06]  /*1af0*/  IMAD.U32 R0, R0, 0x10000, RZ ;  /* 0x0001000000007824 */ /* 0x004fcc00078e00ff */
[----:B------:R-:W2:Y:S01]  /*1b00*/  F2I.FTZ.TRUNC.NTZ R0, R0 ;  /* 0x0000000000007305 */ /* 0x000ea2000021f100 */
[----:B------:R-:W-:Y:S05]  /*1b10*/  BRA `(.L_x_17793) ;  /* 0x0000000400a07947 */ /* 0x000fea0003800000 */
.L_x_17800:
        /* <DEDUP_REMOVED lines=10> */
.L_x_17807:
        /* <DEDUP_REMOVED lines=21> */
.L_x_17811:
[----:B------:R-:W-:Y:S05]  /*1d10*/  BSYNC.RECONVERGENT B1 ;  /* 0x0000000000017941 */ /* 0x000fea0003800200 */
.L_x_17810:
[----:B------:R-:W-:Y:S02]  /*1d20*/  SHF.L.U32 R0, R0, 0x14, RZ ;  /* 0x0000001400007819 */ /* 0x000fe400000006ff */
[----:B------:R-:W-:-:S04]  /*1d30*/  LEA R2, R2, 0x3b800000, 0x17 ;  /* 0x3b80000002027811 */ /* 0x000fc800078eb8ff */
[----:B------:R-:W-:-:S07]  /*1d40*/  LOP3.LUT R0, R2, R0, R7, 0xfe, !PT ;  /* 0x0000000002007212 */ /* 0x000fce00078efe07 */
.L_x_17809:
[----:B------:R-:W-:Y:S05]  /*1d50*/  BSYNC.RECONVERGENT B0 ;  /* 0x0000000000007941 */ /* 0x000fea0003800200 */
.L_x_17808:
[----:B------:R-:W0:Y:S01]  /*1d60*/  F2I.FTZ.TRUNC.NTZ R0, R0 ;  /* 0x0000000000007305 */ /* 0x000e22000021f100 */
[----:B------:R-:W-:Y:S05]  /*1d70*/  BRA `(.L_x_17793) ;  /* 0x0000000400087947 */ /* 0x000fea0003800000 */
.L_x_17806:
        /* <DEDUP_REMOVED lines=21> */
.L_x_17815:
[----:B------:R-:W-:Y:S05]  /*1ed0*/  BSYNC.RECONVERGENT B1 ;  /* 0x0000000000017941 */ /* 0x000fea0003800200 */
.L_x_17814:
[----:B------:R-:W-:Y:S01]  /*1ee0*/  IMAD.SHL.U32 R0, R0, 0x200000, RZ ;  /* 0x0020000000007824 */ /* 0x000fe200078e00ff */
[----:B------:R-:W-:-:S04]  /*1ef0*/  LEA R2, R2, 0x37800000, 0x17 ;  /* 0x3780000002027811 */ /* 0x000fc800078eb8ff */
[----:B------:R-:W-:-:S07]  /*1f00*/  LOP3.LUT R0, R2, R0, R7, 0xfe, !PT ;  /* 0x0000000002007212 */ /* 0x000fce00078efe07 */
.L_x_17813:
[----:B------:R-:W-:Y:S05]  /*1f10*/  BSYNC.RECONVERGENT B0 ;  /* 0x0000000000007941 */ /* 0x000fea0003800200 */
.L_x_17812:
[----:B------:R-:W0:Y:S01]  /*1f20*/  F2I.FTZ.TRUNC.NTZ R0, R0 ;  /* 0x0000000000007305 */ /* 0x000e22000021f100 */
[----:B------:R-:W-:Y:S05]  /*1f30*/  BRA `(.L_x_17793) ;  /* 0x0000000000987947 */ /* 0x000fea0003800000 */
.L_x_17805:
[----:B------:R-:W-:-:S09]  /*1f40*/  UISETP.NE.AND UP0, UPT, UR4, 0x1c, UPT ;  /* 0x0000001c0400788c */ /* 0x000fd2000bf05270 */
[----:B------:R-:W-:Y:S05]  /*1f50*/  BRA.U !UP0, `(.L_x_17816) ;  /* 0x00000001088c7547 */ /* 0x000fea000b800000 */
[----:B------:R-:W-:-:S09]  /*1f60*/  UISETP.NE.AND UP0, UPT, UR4, 0x1d, UPT ;  /* 0x0000001d0400788c */ /* 0x000fd2000bf05270 */
[----:B------:R-:W-:Y:S05]  /*1f70*/  BRA.U !UP0, `(.L_x_17817) ;  /* 0x00000001087c7547 */ /* 0x000fea000b800000 */
[----:B------:R-:W-:-:S09]  /*1f80*/  UISETP.NE.AND UP0, UPT, UR4, 0x2c, UPT ;  /* 0x0000002c0400788c */ /* 0x000fd2000bf05270 */
[----:B------:R-:W-:Y:S05]  /*1f90*/  BRA.U !UP0, `(.L_x_17818) ;  /* 0x0000000108487547 */ /* 0x000fea000b800000 */
.L_x_17792:
        /* <DEDUP_REMOVED lines=16> */
.L_x_17794:
[----:B------:R0:W5:Y:S01]  /*20a0*/  LDG.E.S16 R0, desc[UR36][R16.64] ;  /* 0x0000002410007981 */ /* 0x000162000c1e1700 */
[----:B------:R-:W-:Y:S05]  /*20b0*/  BRA `(.L_x_17793) ;  /* 0x0000000000387947 */ /* 0x000fea0003800000 */
.L_x_17818:
        /* <DEDUP_REMOVED lines=8> */
.L_x_17820:
[----:B------:R-:W-:Y:S05]  /*2140*/  BSYNC.RECONVERGENT B0 ;  /* 0x0000000000007941 */ /* 0x000fea0003800200 */
.L_x_17819:
[----:B------:R-:W0:Y:S01]  /*2150*/  F2I.FTZ.TRUNC.NTZ R0, R0 ;  /* 0x0000000000007305 */ /* 0x000e22000021f100 */
[----:B------:R-:W-:Y:S05]  /*2160*/  BRA `(.L_x_17793) ;  /* 0x00000000000c7947 */ /* 0x000fea0003800000 */
.L_x_17817:
[----:B------:R0:W5:Y:S01]  /*2170*/  LDG.E R0, desc[UR36][R16.64] ;  /* 0x0000002410007981 */ /* 0x000162000c1e1900 */
[----:B------:R-:W-:Y:S05]  /*2180*/  BRA `(.L_x_17793) ;  /* 0x0000000000047947 */ /* 0x000fea0003800000 */
.L_x_17816:
[----:B------:R0:W5:Y:S02]  /*2190*/  LDG.E R0, desc[UR36][R16.64] ;  /* 0x0000002410007981 */ /* 0x000164000c1e1900 */
.L_x_17793:
[-C--:B012-45:R-:W-:Y:S01]  /*21a0*/  IABS R5, R0.reuse ;  /* 0x0000000000057213 */ /* 0x0b7fe20000000000 */
[----:B------:R-:W0:Y:S01]  /*21b0*/  LDC R9, c[0x0][0x594] ;  /* 0x00016500ff097b82 */ /* 0x000e220000000800 */
[----:B------:R-:W-:Y:S01]  /*21c0*/  IABS R8, R0 ;  /* 0x0000000000087213 */ /* 0x000fe20000000000 */
[----:B------:R-:W1:Y:S01]  /*21d0*/  LDCU.64 UR6, c[0x0][0x580] ;  /* 0x0000b000ff0677ac */ /* 0x000e620008000a00 */
[----:B------:R-:W2:Y:S03]  /*21e0*/  I2F.RP R4, R5 ;  /* 0x0000000500047306 */ /* 0x000ea60000209400 */
[----:B------:R-:W-:Y:S01]  /*21f0*/  IMAD.MOV R8, RZ, RZ, -R8 ;  /* 0x000000ffff087224 */ /* 0x000fe200078e0a08 */
[----:B------:R-:W-:-:S04]  /*2200*/  UPRMT UR4, UR41, 0x9910, URZ ;  /* 0x0000991029047896 */ /* 0x000fc800080000ff */
[----:B------:R-:W-:Y:S01]  /*2210*/  UISETP.GT.AND UP0, UPT, UR4, 0x9, UPT ;  /* 0x000000090400788c */ /* 0x000fe2000bf04270 */
[----:B--2---:R-:W3:Y:S02]  /*2220*/  MUFU.RCP R4, R4 ;  /* 0x0000000400047308 */ /* 0x004ee40000001000 */
[----:B---3--:R-:W-:Y:S02]  /*2230*/  IADD3 R2, PT, PT, R4, 0xffffffe, RZ ;  /* 0x0ffffffe04027810 */ /* 0x008fe40007ffe0ff */
[----:B0-----:R-:W-:-:S04]  /*2240*/  IABS R4, R9 ;  /* 0x0000000900047213 */ /* 0x001fc80000000000 */
[----:B------:R0:W2:Y:S02]  /*2250*/  F2I.FTZ.U32.TRUNC.NTZ R3, R2 ;  /* 0x0000000200037305 */ /* 0x0000a4000021f000 */
[----:B0-----:R-:W-:Y:S02]  /*2260*/  HFMA2 R2, -RZ, RZ, 0, 0 ;  /* 0x00000000ff027431 */ /* 0x001fe400000001ff */
[----:B--2---:R-:W-:-:S04]  /*2270*/  IMAD.MOV R6, RZ, RZ, -R3 ;  /* 0x000000ffff067224 */ /* 0x004fc800078e0a03 */
[----:B------:R-:W-:-:S04]  /*2280*/  IMAD R7, R6, R5, RZ ;  /* 0x0000000506077224 */ /* 0x000fc800078e02ff */
[----:B------:R-:W-:-:S04]  /*2290*/  IMAD.HI.U32 R3, R3, R7, R2 ;  /* 0x0000000703037227 */ /* 0x000fc800078e0002 */
[----:B------:R-:W-:Y:S02]  /*22a0*/  IMAD.MOV.U32 R2, RZ, RZ, R8 ;  /* 0x000000ffff027224 */ /* 0x000fe400078e0008 */
        /* <DEDUP_REMOVED lines=26> */
.L_x_17824:
[----:B------:R0:W-:Y:S01]  /*2450*/  STG.E.U8 desc[UR36][R2.64], R4 ;  /* 0x0000000402007986 */ /* 0x0001e2000c101124 */
[----:B------:R-:W-:Y:S05]  /*2460*/  BRA `(.L_x_17826) ;  /* 0x0000000c003c7947 */ /* 0x000fea0003800000 */
.L_x_17823:
        /* <DEDUP_REMOVED lines=9> */
.L_x_17828:
[----:B------:R0:W-:Y:S01]  /*2500*/  STG.E desc[UR36][R2.64], R4 ;  /* 0x0000000402007986 */ /* 0x0001e2000c101924 */
[----:B------:R-:W-:Y:S05]  /*2510*/  BRA `(.L_x_17826) ;  /* 0x0000000c00107947 */ /* 0x000fea0003800000 */
.L_x_17827:
[----:B------:R0:W-:Y:S01]  /*2520*/  STG.E.U16 desc[UR36][R2.64], R4 ;  /* 0x0000000402007986 */ /* 0x0001e2000c101524 */
[----:B------:R-:W-:Y:S05]  /*2530*/  BRA `(.L_x_17826) ;  /* 0x0000000c00087947 */ /* 0x000fea0003800000 */
.L_x_17822:
        /* <DEDUP_REMOVED lines=9> */
.L_x_17830:
[----:B------:R-:W-:-:S04]  /*25d0*/  I2FP.F32.S32 R0, R4 ;  /* 0x0000000400007245 */ /* 0x000fc80000201400 */
[----:B------:R-:W-:-:S05]  /*25e0*/  F2FP.F16.F32.PACK_AB R0, RZ, R0 ;  /* 0x00000000ff00723e */ /* 0x000fca00000000ff */
[----:B------:R0:W-:Y:S01]  /*25f0*/  STG.E.U16 desc[UR36][R2.64], R0 ;  /* 0x0000000002007986 */ /* 0x0001e2000c101524 */
[----:B------:R-:W-:Y:S05]  /*2600*/  BRA `(.L_x_17826) ;  /* 0x0000000800d47947 */ /* 0x000fea0003800000 */
.L_x_17829:
        /* <DEDUP_REMOVED lines=10> */
.L_x_17832:
[----:B------:R-:W-:-:S04]  /*26b0*/  I2FP.F32.S32 R4, R4 ;  /* 0x0000000400047245 */ /* 0x000fc80000201400 */
[----:B------:R-:W-:-:S04]  /*26c0*/  F2FP.F16.F32.PACK_AB R5, RZ, R4 ;  /* 0x00000004ff05723e */ /* 0x000fc800000000ff */
[----:B------:R-:W-:-:S05]  /*26d0*/  PRMT R5, R5, 0x5410, RZ ;  /* 0x0000541005057816 */ /* 0x000fca00000000ff */
[----:B------:R0:W-:Y:S01]  /*26e0*/  STG.E desc[UR36][R2.64], R5 ;  /* 0x0000000502007986 */ /* 0x0001e2000c101924 */
[----:B------:R-:W-:Y:S05]  /*26f0*/  BRA `(.L_x_17826) ;  /* 0x0000000800987947 */ /* 0x000fea0003800000 */
.L_x_17831:
[----:B------:R-:W0:Y:S02]  /*2700*/  I2F.F64 R4, R4 ;  /* 0x0000000400047312 */ /* 0x000e240000201c00 */
[----:B0-----:R0:W-:Y:S01]  /*2710*/  STG.E.64 desc[UR36][R2.64], R4 ;  /* 0x0000000402007986 */ /* 0x0011e2000c101b24 */
[----:B------:R-:W-:Y:S05]  /*2720*/  BRA `(.L_x_17826) ;  /* 0x00000008008c7947 */ /* 0x000fea0003800000 */
.L_x_17821:
        /* <DEDUP_REMOVED lines=12> */
.L_x_17835:
[----:B------:R-:W0:Y:S01]  /*27f0*/  I2F.F64 R4, R4 ;  /* 0x0000000400047312 */ /* 0x000e220000201c00 */
[----:B------:R-:W-:-:S05]  /*2800*/  CS2R R6, SRZ ;  /* 0x0000000000067805 */ /* 0x000fca000001ff00 */
[----:B0-----:R0:W-:Y:S01]  /*2810*/  STG.E.128 desc[UR36][R2.64], R4 ;  /* 0x0000000402007986 */ /* 0x0011e2000c101d24 */
[----:B------:R-:W-:Y:S05]  /*2820*/  BRA `(.L_x_17826) ;  /* 0x00000008004c7947 */ /* 0x000fea0003800000 */
.L_x_17834:
        /* <DEDUP_REMOVED lines=8> */
[----:B------:R-:W-:Y:S02]  /*28b0*/  MOV R0, 0x7f ;  /* 0x0000007f00007802 */ /* 0x000fe40000000f00 */
        /* <DEDUP_REMOVED lines=10> */
.L_x_17839:
[----:B------:R-:W-:Y:S05]  /*2960*/  BSYNC.RECONVERGENT B0 ;  /* 0x0000000000007941 */ /* 0x000fea0003800200 */
.L_x_17838:
[----:B------:R-:W-:-:S05]  /*2970*/  LOP3.LUT R5, R0, 0x80, R5, 0xf8, !PT ;  /* 0x0000008000057812 */ /* 0x000fca00078ef805 */
[----:B------:R0:W-:Y:S01]  /*2980*/  STG.E.U8 desc[UR36][R2.64], R5 ;  /* 0x0000000502007986 */ /* 0x0001e2000c101124 */
[----:B------:R-:W-:Y:S05]  /*2990*/  BRA `(.L_x_17826) ;  /* 0x0000000400f07947 */ /* 0x000fea0003800000 */
.L_x_17837:
        /* <DEDUP_REMOVED lines=15> */
.L_x_17841:
[----:B------:R-:W-:Y:S05]  /*2a90*/  BSYNC.RECONVERGENT B0 ;  /* 0x0000000000007941 */ /* 0x000fea0003800200 */
.L_x_17840:
[----:B------:R-:W-:-:S05]  /*2aa0*/  LOP3.LUT R5, R0, 0x80, R5, 0xf8, !PT ;  /* 0x0000008000057812 */ /* 0x000fca00078ef805 */
[----:B------:R0:W-:Y:S01]  /*2ab0*/  STG.E.U8 desc[UR36][R2.64], R5 ;  /* 0x0000000502007986 */ /* 0x0001e2000c101124 */
[----:B------:R-:W-:Y:S05]  /*2ac0*/  BRA `(.L_x_17826) ;  /* 0x0000000400a47947 */ /* 0x000fea0003800000 */
.L_x_17836:
[----:B------:R-:W-:-:S04]  /*2ad0*/  I2FP.F32.S32 R0, R4 ;  /* 0x0000000400007245 */ /* 0x000fc80000201400 */
[----:B------:R-:W-:-:S05]  /*2ae0*/  F2FP.BF16.F32.PACK_AB R0, RZ, R0 ;  /* 0x00000000ff00723e */ /* 0x000fca00000010ff */
[----:B------:R0:W-:Y:S01]  /*2af0*/  STG.E.U16 desc[UR36][R2.64], R0 ;  /* 0x0000000002007986 */ /* 0x0001e2000c101524 */
[----:B------:R-:W-:Y:S05]  /*2b00*/  BRA `(.L_x_17826) ;  /* 0x0000000400947947 */ /* 0x000fea0003800000 */
.L_x_17833:
        /* <DEDUP_REMOVED lines=10> */
.L_x_17844:
        /* <DEDUP_REMOVED lines=13> */
.L_x_17847:
[----:B------:R-:W-:-:S04]  /*2c80*/  SHF.R.U32.HI R0, RZ, 0x14, R5 ;  /* 0x00000014ff007819 */ /* 0x000fc80000011605 */
[----:B------:R-:W-:-:S04]  /*2c90*/  LOP3.LUT R0, R0, 0x1, RZ, 0xc0, !PT ;  /* 0x0000000100007812 */ /* 0x000fc800078ec0ff */
[----:B------:R-:W-:-:S04]  /*2ca0*/  IADD3 R0, PT, PT, R5, 0x487ffff, R0 ;  /* 0x0487ffff05007810 */ /* 0x000fc80007ffe000 */
[----:B------:R-:W-:-:S04]  /*2cb0*/  SHF.R.U32.HI R0, RZ, 0x14, R0 ;  /* 0x00000014ff007819 */ /* 0x000fc80000011600 */
[----:B------:R-:W-:-:S07]  /*2cc0*/  LOP3.LUT R4, R0, 0xff, RZ, 0xc0, !PT ;  /* 0x000000ff00047812 */ /* 0x000fce00078ec0ff */
.L_x_17848:
[----:B------:R-:W-:-:S04]  /*2cd0*/  SHF.R.U32.HI R5, RZ, 0x18, R5 ;  /* 0x00000018ff057819 */ /* 0x000fc80000011605 */
[----:B------:R-:W-:-:S04]  /*2ce0*/  LOP3.LUT R4, R4, 0x80, R5, 0xf8, !PT ;  /* 0x0000008004047812 */ /* 0x000fc800078ef805 */
[----:B------:R-:W-:-:S07]  /*2cf0*/  PRMT R0, R4, 0x7610, R0 ;  /* 0x0000761004007816 */ /* 0x000fce0000000000 */
.L_x_17846:
[----:B------:R-:W-:Y:S05]  /*2d00*/  BSYNC.RECONVERGENT B0 ;  /* 0x0000000000007941 */ /* 0x000fea0003800200 */
.L_x_17845:
[----:B------:R1:W-:Y:S01]  /*2d10*/  STG.E.U8 desc[UR36][R2.64], R0 ;  /* 0x0000000002007986 */ /* 0x0003e2000c101124 */
[----:B------:R-:W-:Y:S05]  /*2d20*/  BRA `(.L_x_17826) ;  /* 0x00000004000c7947 */ /* 0x000fea0003800000 */
.L_x_17843:
        /* <DEDUP_REMOVED lines=13> */
.L_x_17851:
[----:B------:R-:W-:-:S04]  /*2e00*/  SHF.R.U32.HI R0, RZ, 0x15, R5 ;  /* 0x00000015ff007819 */ /* 0x000fc80000011605 */
[----:B------:R-:W-:-:S04]  /*2e10*/  LOP3.LUT R0, R0, 0x1, RZ, 0xc0, !PT ;  /* 0x0000000100007812 */ /* 0x000fc800078ec0ff */
[----:B------:R-:W-:-:S04]  /*2e20*/  IADD3 R0, PT, PT, R5, 0x88fffff, R0 ;  /* 0x088fffff05007810 */ /* 0x000fc80007ffe000 */
[----:B------:R-:W-:-:S04]  /*2e30*/  SHF.R.U32.HI R0, RZ, 0x15, R0 ;  /* 0x00000015ff007819 */ /* 0x000fc80000011600 */
[----:B------:R-:W-:-:S07]  /*2e40*/  LOP3.LUT R4, R0, 0xff, RZ, 0xc0, !PT ;  /* 0x000000ff00047812 */ /* 0x000fce00078ec0ff */
.L_x_17852:
[----:B------:R-:W-:-:S04]  /*2e50*/  SHF.R.U32.HI R5, RZ, 0x18, R5 ;  /* 0x00000018ff057819 */ /* 0x000fc80000011605 */
[----:B------:R-:W-:-:S04]  /*2e60*/  LOP3.LUT R4, R4, 0x80, R5, 0xf8, !PT ;  /* 0x0000008004047812 */ /* 0x000fc800078ef805 */
[----:B------:R-:W-:-:S07]  /*2e70*/  PRMT R0, R4, 0x7610, R0 ;  /* 0x0000761004007816 */ /* 0x000fce0000000000 */
.L_x_17850:
[----:B------:R-:W-:Y:S05]  /*2e80*/  BSYNC.RECONVERGENT B0 ;  /* 0x0000000000007941 */ /* 0x000fea0003800200 */
.L_x_17849:
[----:B------:R0:W-:Y:S01]  /*2e90*/  STG.E.U8 desc[UR36][R2.64], R0 ;  /* 0x0000000002007986 */ /* 0x0001e2000c101124 */
[----:B------:R-:W-:Y:S05]  /*2ea0*/  BRA `(.L_x_17826) ;  /* 0x0000000000ac7947 */ /* 0x000fea0003800000 */
.L_x_17842:
[----:B------:R-:W-:-:S09]  /*2eb0*/  UISETP.NE.AND UP0, UPT, UR4, 0x1c, UPT ;  /* 0x0000001c0400788c */ /* 0x000fd2000bf05270 */
[----:B------:R-:W-:Y:S05]  /*2ec0*/  BRA.U !UP0, `(.L_x_17853) ;  /* 0x0000000108a07547 */ /* 0x000fea000b800000 */
[----:B------:R-:W-:-:S09]  /*2ed0*/  UISETP.NE.AND UP0, UPT, UR4, 0x1d, UPT ;  /* 0x0000001d0400788c */ /* 0x000fd2000bf05270 */
[----:B------:R-:W-:Y:S05]  /*2ee0*/  BRA.U !UP0, `(.L_x_17854) ;  /* 0x00000001088c7547 */ /* 0x000fea000b800000 */
[----:B------:R-:W-:-:S09]  /*2ef0*/  UISETP.NE.AND UP0, UPT, UR4, 0x2c, UPT ;  /* 0x0000002c0400788c */ /* 0x000fd2000bf05270 */
[----:B------:R-:W-:Y:S05]  /*2f00*/  BRA.U !UP0, `(.L_x_17855) ;  /* 0x0000000108447547 */ /* 0x000fea000b800000 */
.L_x_17825:
        /* <DEDUP_REMOVED lines=16> */
.L_x_17856:
[----:B------:R-:W-:Y:S05]  /*3010*/  BRA `(.L_x_17826) ;  /* 0x0000000000507947 */ /* 0x000fea0003800000 */
.L_x_17855:
        /* <DEDUP_REMOVED lines=16> */
.L_x_17854:
[----:B------:R-:W-:-:S05]  /*3120*/  SHF.R.S32.HI R5, RZ, 0x1f, R4 ;  /* 0x0000001fff057819 */ /* 0x000fca0000011404 */
[----:B------:R0:W-:Y:S01]  /*3130*/  STG.E.64 desc[UR36][R2.64], R4 ;  /* 0x0000000402007986 */ /* 0x0001e2000c101b24 */
[----:B------:R-:W-:Y:S05]  /*3140*/  BRA `(.L_x_17826) ;  /* 0x0000000000047947 */ /* 0x000fea0003800000 */
.L_x_17853:
[----:B------:R3:W-:Y:S02]  /*3150*/  STG.E desc[UR36][R2.64], R4 ;  /* 0x0000000402007986 */ /* 0x0007e4000c101924 */
.L_x_17826:
[----:B------:R-:W-:-:S07]  /*3160*/  VIADD R19, R19, 0x80 ;  /* 0x0000008013137836 */ /* 0x000fce0000000000 */
.L_x_17786:
[----:B------:R-:W5:Y:S02]  /*3170*/  LDCU UR4, c[0x0][0x380] ;  /* 0x00007000ff0477ac */ /* 0x000f640008000800 */
[----:B-----5:R-:W-:-:S13]  /*3180*/  ISETP.GE.AND P0, PT, R19, UR4, PT ;  /* 0x0000000413007c0c */ /* 0x020fda000bf06270 */
[----:B------:R-:W-:Y:S05]  /*3190*/  @P0 BRA `(.L_x_17857) ;  /* 0x0000003000180947 */ /* 0x000fea0003800000 */
[----:B------:R-:W5:Y:S01]  /*31a0*/  LDCU UR4, c[0x0][0x388] ;  /* 0x00007100ff0477ac */ /* 0x000f620008000800 */
[----:B01234-:R-:W-:Y:S02]  /*31b0*/  HFMA2 R2, -RZ, RZ, 0, 0 ;  /* 0x00000000ff027431 */ /* 0x01ffe400000001ff */
        /* <DEDUP_REMOVED lines=314> */
.L_x_17858:
        /* <DEDUP_REMOVED lines=16> */
.L_x_17862:
[----:B------:R0:W5:Y:S01]  /*4660*/  LDG.E.U8 R4, desc[UR36][R2.64] ;  /* 0x0000002402047981 */ /* 0x000162000c1e1100 */
[----:B------:R-:W-:Y:S05]  /*4670*/  BRA `(.L_x_17863) ;  /* 0x0000000800e87947 */ /* 0x000fea0003800000 */
.L_x_17861:
        /* <DEDUP_REMOVED lines=8> */
.L_x_17865:
[----:B------:R0:W5:Y:S01]  /*4700*/  LDG.E R4, desc[UR36][R2.64] ;  /* 0x0000002402047981 */ /* 0x000162000c1e1900 */
[----:B------:R-:W-:Y:S05]  /*4710*/  BRA `(.L_x_17863) ;  /* 0x0000000800c07947 */ /* 0x000fea0003800000 */
.L_x_17864:
[----:B------:R0:W5:Y:S01]  /*4720*/  LDG.E.S16 R4, desc[UR36][R2.64] ;  /* 0x0000002402047981 */ /* 0x000162000c1e1700 */
[----:B------:R-:W-:Y:S05]  /*4730*/  BRA `(.L_x_17863) ;  /* 0x0000000800b87947 */ /* 0x000fea0003800000 */
.L_x_17860:
        /* <DEDUP_REMOVED lines=9> */
.L_x_17867:
[----:B------:R-:W2:Y:S02]  /*47d0*/  LDG.E.U16 R2, desc[UR36][R2.64] ;  /* 0x0000002402027981 */ /* 0x000ea4000c1e1500 */
[----:B--2---:R-:W-:-:S06]  /*47e0*/  HADD2.F32 R4, -RZ, R2.H0_H0 ;  /* 0x20000002ff047230 */ /* 0x004fcc0000004100 */
[----:B------:R-:W0:Y:S01]  /*47f0*/  F2I.FTZ.TRUNC.NTZ R4, R4 ;  /* 0x0000000400047305 */ /* 0x000e22000021f100 */
[----:B------:R-:W-:Y:S05]  /*4800*/  BRA `(.L_x_17863) ;  /* 0x0000000800847947 */ /* 0x000fea0003800000 */
.L_x_17866:
[----:B------:R-:W-:-:S09]  /*4810*/  UISETP.NE.AND UP0, UPT, UR4, 0x7, UPT ;  /* 0x000000070400788c */ /* 0x000fd2000bf05270 */
[----:B------:R-:W-:Y:S05]  /*4820*/  BRA.U !UP0, `(.L_x_17868) ;  /* 0x00000001082c7547 */ /* 0x000fea000b800000 */
[----:B------:R-:W-:-:S09]  /*4830*/  UISETP.NE.AND UP0, UPT, UR4, 0x8, UPT ;  /* 0x000000080400788c */ /* 0x000fd2000bf05270 */
[----:B------:R-:W-:Y:S05]  /*4840*/  BRA.U !UP0, `(.L_x_17869) ;  /* 0x0000000108147547 */ /* 0x000fea000b800000 */
[----:B------:R-:W-:-:S09]  /*4850*/  UISETP.NE.AND UP0, UPT, UR4, 0x9, UPT ;  /* 0x000000090400788c */ /* 0x000fd2000bf05270 */
[----:B------:R-:W-:Y:S05]  /*4860*/  BRA.U UP0, `(.L_x_17792) ;  /* 0xffffffd500cc7547 */ /* 0x000fea000b83ffff */
[----:B------:R-:W2:Y:S02]  /*4870*/  LDG.E R2, desc[UR36][R2.64] ;  /* 0x0000002402027981 */ /* 0x000ea4000c1e1900 */
[----:B--2---:R4:W0:Y:S01]  /*4880*/  F2I.FTZ.TRUNC.NTZ R4, R2 ;  /* 0x0000000200047305 */ /* 0x004822000021f100 */
[----:B------:R-:W-:Y:S05]  /*4890*/  BRA `(.L_x_17863) ;  /* 0x0000000800607947 */ /* 0x000fea0003800000 */
.L_x_17869:
[----:B------:R-:W2:Y:S02]  /*48a0*/  LDG.E.U16 R2, desc[UR36][R2.64] ;  /* 0x0000002402027981 */ /* 0x000ea4000c1e1500 */
[----:B--2---:R-:W-:-:S06]  /*48b0*/  HADD2.F32 R4, -RZ, R2.H0_H0 ;  /* 0x20000002ff047230 */ /* 0x004fcc0000004100 */
[----:B------:R-:W3:Y:S01]  /*48c0*/  F2I.FTZ.TRUNC.NTZ R4, R4 ;  /* 0x0000000400047305 */ /* 0x000ee2000021f100 */
[----:B------:R-:W-:Y:S05]  /*48d0*/  BRA `(.L_x_17863) ;  /* 0x0000000800507947 */ /* 0x000fea0003800000 */
.L_x_17868:
[----:B------:R-:W2:Y:S02]  /*48e0*/  LDG.E.64 R2, desc[UR36][R2.64] ;  /* 0x0000002402027981 */ /* 0x000ea4000c1e1b00 */
[----:B--2---:R0:W1:Y:S01]  /*48f0*/  F2I.F64.TRUNC R4, R2 ;  /* 0x0000000200047311 */ /* 0x004062000030d100 */
[----:B------:R-:W-:Y:S05]  /*4900*/  BRA `(.L_x_17863) ;  /* 0x0000000800447947 */ /* 0x000fea0003800000 */
.L_x_17859:
        /* <DEDUP_REMOVED lines=12> */
.L_x_17872:
[----:B------:R-:W2:Y:S02]  /*49d0*/  LDG.E.64 R2, desc[UR36][R2.64] ;  /* 0x0000002402027981 */ /* 0x000ea4000c1e1b00 */
[----:B--2---:R0:W1:Y:S01]  /*49e0*/  F2I.F64.TRUNC R4, R2 ;  /* 0x0000000200047311 */ /* 0x004062000030d100 */
[----:B------:R-:W-:Y:S05]  /*49f0*/  BRA `(.L_x_17863) ;  /* 0x0000000800087947 */ /* 0x000fea0003800000 */
.L_x_17871:
        /* <DEDUP_REMOVED lines=24> */
[----:B------:R0:W1:Y:S01]  /*4b80*/  F2I.FTZ.TRUNC.NTZ R4, R3 ;  /* 0x0000000300047305 */ /* 0x000062000021f100 */
[----:B------:R-:W-:Y:S05]  /*4b90*/  BRA `(.L_x_17863) ;  /* 0x0000000400a07947 */ /* 0x000fea0003800000 */
.L_x_17874:
        /* <DEDUP_REMOVED lines=12> */
[----:B------:R-:W0:Y:S01]  /*4c60*/  F2I.FTZ.TRUNC.NTZ R4, R4 ;  /* 0x0000000400047305 */ /* 0x000e22000021f100 */
[----:B------:R-:W-:Y:S05]  /*4c70*/  BRA `(.L_x_17863) ;  /* 0x0000000400687947 */ /* 0x000fea0003800000 */
.L_x_17873:
[----:B------:R-:W2:Y:S02]  /*4c80*/  LDG.E.U16 R4, desc[UR36][R2.64] ;  /* 0x0000002402047981 */ /* 0x000ea4000c1e1500 */
[----:B--2---:R-:W-:-:S06]  /*4c90*/  IMAD.U32 R4, R4, 0x10000, RZ ;  /* 0x0001000004047824 */ /* 0x004fcc00078e00ff */
[----:B------:R-:W0:Y:S01]  /*4ca0*/  F2I.FTZ.TRUNC.NTZ R4, R4 ;  /* 0x0000000400047305 */ /* 0x000e22000021f100 */
[----:B------:R-:W-:Y:S05]  /*4cb0*/  BRA `(.L_x_17863) ;  /* 0x0000000400587947 */ /* 0x000fea0003800000 */
.L_x_17870:
        /* <DEDUP_REMOVED lines=10> */
.L_x_17877:
        /* <DEDUP_REMOVED lines=21> */
.L_x_17881:
[----:B------:R-:W-:Y:S05]  /*4eb0*/  BSYNC.RECONVERGENT B1 ;  /* 0x0000000000017941 */ /* 0x000fea0003800200 */
.L_x_17880:
[----:B------:R-:W-:Y:S02]  /*4ec0*/  SHF.L.U32 R2, R2, 0x14, RZ ;  /* 0x0000001402027819 */ /* 0x000fe400000006ff */
[----:B------:R-:W-:-:S04]  /*4ed0*/  LEA R3, R3, 0x3b800000, 0x17 ;  /* 0x3b80000003037811 */ /* 0x000fc800078eb8ff */
[----:B------:R-:W-:-:S07]  /*4ee0*/  LOP3.LUT R4, R3, R2, R7, 0xfe, !PT ;  /* 0x0000000203047212 */ /* 0x000fce00078efe07 */
.L_x_17879:
[----:B------:R-:W-:Y:S05]  /*4ef0*/  BSYNC.RECONVERGENT B0 ;  /* 0x0000000000007941 */ /* 0x000fea0003800200 */
.L_x_17878:
[----:B------:R-:W0:Y:S01]  /*4f00*/  F2I.FTZ.TRUNC.NTZ R4, R4 ;  /* 0x0000000400047305 */ /* 0x000e22000021f100 */
[----:B------:R-:W-:Y:S05]  /*4f10*/  BRA `(.L_x_17863) ;  /* 0x0000000000c07947 */ /* 0x000fea0003800000 */
.L_x_17876:
        /* <DEDUP_REMOVED lines=21> */
.L_x_17885:
[----:B------:R-:W-:Y:S05]  /*5070*/  BSYNC.RECONVERGENT B1 ;  /* 0x0000000000017941 */ /* 0x000fea0003800200 */
.L_x_17884:
[----:B------:R-:W-:Y:S01]  /*5080*/  IMAD.SHL.U32 R2, R2, 0x200000, RZ ;  /* 0x0020000002027824 */ /* 0x000fe200078e00ff */
[----:B------:R-:W-:-:S04]  /*5090*/  LEA R3, R3, 0x37800000, 0x17 ;  /* 0x3780000003037811 */ /* 0x000fc800078eb8ff */
[----:B------:R-:W-:-:S07]  /*50a0*/  LOP3.LUT R4, R3, R2, R7, 0xfe, !PT ;  /* 0x0000000203047212 */ /* 0x000fce00078efe07 */
.L_x_17883:
[----:B------:R-:W-:Y:S05]  /*50b0*/  BSYNC.RECONVERGENT B0 ;  /* 0x0000000000007941 */ /* 0x000fea0003800200 */
.L_x_17882:
[----:B------:R-:W0:Y:S01]  /*50c0*/  F2I.FTZ.TRUNC.NTZ R4, R4 ;  /* 0x0000000400047305 */ /* 0x000e22000021f100 */
[----:B------:R-:W-:Y:S05]  /*50d0*/  BRA `(.L_x_17863) ;  /* 0x0000000000507947 */ /* 0x000fea0003800000 */
.L_x_17875:
        /* <DEDUP_REMOVED lines=14> */
.L_x_17889:
[----:B------:R-:W-:Y:S05]  /*51c0*/  BSYNC.RECONVERGENT B0 ;  /* 0x0000000000007941 */ /* 0x000fea0003800200 */
.L_x_17888:
[----:B------:R-:W0:Y:S01]  /*51d0*/  F2I.FTZ.TRUNC.NTZ R4, R4 ;  /* 0x0000000400047305 */ /* 0x000e22000021f100 */
[----:B------:R-:W-:Y:S05]  /*51e0*/  BRA `(.L_x_17863) ;  /* 0x00000000000c7947 */ /* 0x000fea0003800000 */
.L_x_17887:
[----:B------:R0:W5:Y:S01]  /*51f0*/  LDG.E R4, desc[UR36][R2.64] ;  /* 0x0000002402047981 */ /* 0x000162000c1e1900 */
[----:B------:R-:W-:Y:S05]  /*5200*/  BRA `(.L_x_17863) ;  /* 0x0000000000047947 */ /* 0x000fea0003800000 */
.L_x_17886:
[----:B------:R0:W5:Y:S02]  /*5210*/  LDG.E R4, desc[UR36][R2.64] ;  /* 0x0000002402047981 */ /* 0x000164000c1e1900 */
.L_x_17863:
        /* <DEDUP_REMOVED lines=8> */
[----:B--2---:R-:W4:Y:S02]  /*52a0*/  MUFU.RCP R5, R5 ;  /* 0x0000000500057308 */ /* 0x004f240000001000 */
[----:B----4-:R-:W-:-:S06]  /*52b0*/  IADD3 R2, PT, PT, R5, 0xffffffe, RZ ;  /* 0x0ffffffe05027810 */ /* 0x010fcc0007ffe0ff */
[----:B------:R2:W3:Y:S02]  /*52c0*/  F2I.FTZ.U32.TRUNC.NTZ R3, R2 ;  /* 0x0000000200037305 */ /* 0x0004e4000021f000 */
[----:B--2---:R-:W-:Y:S01]  /*52d0*/  MOV R2, RZ ;  /* 0x000000ff00027202 */ /* 0x004fe20000000f00 */
[----:B---3--:R-:W-:-:S04]  /*52e0*/  IMAD.MOV R6, RZ, RZ, -R3 ;  /* 0x000000ffff067224 */ /* 0x008fc800078e0a03 */
[----:B------:R-:W-:Y:S01]  /*52f0*/  IMAD R9, R6, R7, RZ ;  /* 0x0000000706097224 */ /* 0x000fe200078e02ff */
[----:B0-----:R-:W-:-:S03]  /*5300*/  IABS R6, R11 ;  /* 0x0000000b00067213 */ /* 0x001fc60000000000 */
        /* <DEDUP_REMOVED lines=28> */
.L_x_17893:
[----:B------:R0:W-:Y:S01]  /*54d0*/  STG.E.U8 desc[UR36][R2.64], R9 ;  /* 0x0000000902007986 */ /* 0x0001e2000c101124 */
[----:B------:R-:W-:Y:S05]  /*54e0*/  BRA `(.L_x_17895) ;  /* 0x0000000c00407947 */ /* 0x000fea0003800000 */
.L_x_17892:
[----:B------:R-:W-:-:S09]  /*54f0*/  UISETP.NE.AND UP0, UPT, UR4, 0x2, UPT ;  /* 0x000000020400788c */ /* 0x000fd2000bf05270 */
[----:B------:R-:W-:Y:S05]  /*5500*/  BRA.U !UP0, `(.L_x_17896) ;  /* 0x0000000108287547 */ /* 0x000fea000b800000 */
[----:B------:R-:W-:-:S09]  /*5510*/  UISETP.NE.AND UP0, UPT, UR4, 0x3, UPT ;  /* 0x000000030400788c */ /* 0x000fd2000bf05270 */
[----:B------:R-:W-:Y:S05]  /*5520*/  BRA.U !UP0, `(.L_x_17897) ;  /* 0x0000000108187547 */ /* 0x000fea000b800000 */
[----:B------:R-:W-:-:S09]  /*5530*/  UISETP.NE.AND UP0, UPT, UR4, 0x4, UPT ;  /* 0x000000040400788c */ /* 0x000fd2000bf05270 */
[----:B------:R-:W-:Y:S05]  /*5540*/  BRA.U UP0, `(.L_x_17894) ;  /* 0x0000000900447547 */ /* 0x000fea000b800000 */
[--C-:B------:R-:W-:Y:S01]  /*5550*/  SHF.R.S32.HI R5, RZ, 0x1f, R9.reuse ;  /* 0x0000001fff057819 */ /* 0x100fe20000011409 */
[----:B------:R-:W-:-:S05]  /*5560*/  IMAD.MOV.U32 R4, RZ, RZ, R9 ;  /* 0x000000ffff047224 */ /* 0x000fca00078e0009 */
[----:B------:R0:W-:Y:S01]  /*5570*/  STG.E.64 desc[UR36][R2.64], R4 ;  /* 0x0000000402007986 */ /* 0x0001e2000c101b24 */
[----:B------:R-:W-:Y:S05]  /*5580*/  BRA `(.L_x_17895) ;  /* 0x0000000c00187947 */ /* 0x000fea0003800000 */
.L_x_17897:
[----:B------:R0:W-:Y:S01]  /*5590*/  STG.E desc[UR36][R2.64], R9 ;  /* 0x0000000902007986 */ /* 0x0001e2000c101924 */
[----:B------:R-:W-:Y:S05]  /*55a0*/  BRA `(.L_x_17895) ;  /* 0x0000000c00107947 */ /* 0x000fea0003800000 */
.L_x_17896:
[----:B------:R0:W-:Y:S01]  /*55b0*/  STG.E.U16 desc[UR36][R2.64], R9 ;  /* 0x0000000902007986 */ /* 0x0001e2000c101524 */
[----:B------:R-:W-:Y:S05]  /*55c0*/  BRA `(.L_x_17895) ;  /* 0x0000000c00087947 */ /* 0x000fea0003800000 */
.L_x_17891:
        /* <DEDUP_REMOVED lines=9> */
.L_x_17899:
[----:B------:R-:W-:-:S04]  /*5660*/  I2FP.F32.S32 R0, R9 ;  /* 0x0000000900007245 */ /* 0x000fc80000201400 */
[----:B------:R-:W-:-:S05]  /*5670*/  F2FP.F16.F32.PACK_AB R0, RZ, R0 ;  /* 0x00000000ff00723e */ /* 0x000fca00000000ff */
[----:B------:R0:W-:Y:S01]  /*5680*/  STG.E.U16 desc[UR36][R2.64], R0 ;  /* 0x0000000002007986 */ /* 0x0001e2000c101524 */
[----:B------:R-:W-:Y:S05]  /*5690*/  BRA `(.L_x_17895) ;  /* 0x0000000800d47947 */ /* 0x000fea0003800000 */
.L_x_17898:
        /* <DEDUP_REMOVED lines=10> */
.L_x_17901:
[----:B------:R-:W-:-:S04]  /*5740*/  I2FP.F32.S32 R9, R9 ;  /* 0x0000000900097245 */ /* 0x000fc80000201400 */
[----:B------:R-:W-:-:S04]  /*5750*/  F2FP.F16.F32.PACK_AB R5, RZ, R9 ;  /* 0x00000009ff05723e */ /* 0x000fc800000000ff */
[----:B------:R-:W-:-:S05]  /*5760*/  PRMT R5, R5, 0x5410, RZ ;  /* 0x0000541005057816 */ /* 0x000fca00000000ff */
[----:B------:R0:W-:Y:S01]  /*5770*/  STG.E desc[UR36][R2.64], R5 ;  /* 0x0000000502007986 */ /* 0x0001e2000c101924 */
[----:B------:R-:W-:Y:S05]  /*5780*/  BRA `(.L_x_17895) ;  /* 0x0000000800987947 */ /* 0x000fea0003800000 */
.L_x_17900:
[----:B------:R-:W0:Y:S02]  /*5790*/  I2F.F64 R4, R9 ;  /* 0x0000000900047312 */ /* 0x000e240000201c00 */
[----:B0-----:R0:W-:Y:S01]  /*57a0*/  STG.E.64 desc[UR36][R2.64], R4 ;  /* 0x0000000402007986 */ /* 0x0011e2000c101b24 */
[----:B------:R-:W-:Y:S05]  /*57b0*/  BRA `(.L_x_17895) ;  /* 0x00000008008c7947 */ /* 0x000fea0003800000 */
.L_x_17890:
        /* <DEDUP_REMOVED lines=12> */
.L_x_17905:
        /* <DEDUP_REMOVED lines=18> */
.L_x_17908:
[----:B------:R-:W-:-:S04]  /*59a0*/  SHF.R.U32.HI R5, RZ, 0x18, R5 ;  /* 0x00000018ff057819 */ /* 0x000fc80000011605 */
[----:B------:R-:W-:-:S07]  /*59b0*/  LOP3.LUT R0, R0, 0x80, R5, 0xf8, !PT ;  /* 0x0000008000007812 */ /* 0x000fce00078ef805 */
.L_x_17907:
[----:B------:R-:W-:Y:S05]  /*59c0*/  BSYNC.RECONVERGENT B0 ;  /* 0x0000000000007941 */ /* 0x000fea0003800200 */
.L_x_17906:
[----:B------:R0:W-:Y:S01]  /*59d0*/  STG.E.U8 desc[UR36][R2.64], R0 ;  /* 0x0000000002007986 */ /* 0x0001e2000c101124 */
[----:B------:R-:W-:Y:S05]  /*59e0*/  BRA `(.L_x_17895) ;  /* 0x0000000800007947 */ /* 0x000fea0003800000 */
.L_x_17904:
        /* <DEDUP_REMOVED lines=18> */
.L_x_17911:
[----:B------:R-:W-:-:S04]  /*5b10*/  SHF.R.U32.HI R5, RZ, 0x18, R5 ;  /* 0x00000018ff057819 */ /* 0x000fc80000011605 */
[----:B------:R-:W-:-:S07]  /*5b20*/  LOP3.LUT R0, R0, 0x80, R5, 0xf8, !PT ;  /* 0x0000008000007812 */ /* 0x000fce00078ef805 */
.L_x_17910:
[----:B------:R-:W-:Y:S05]  /*5b30*/  BSYNC.RECONVERGENT B0 ;  /* 0x0000000000007941 */ /* 0x000fea0003800200 */
.L_x_17909:
[----:B------:R0:W-:Y:S01]  /*5b40*/  STG.E.U8 desc[UR36][R2.64], R0 ;  /* 0x0000000002007986 */ /* 0x0001e2000c101124 */
[----:B------:R-:W-:Y:S05]  /*5b50*/  BRA `(.L_x_17895) ;  /* 0x0000000400a47947 */ /* 0x000fea0003800000 */
.L_x_17903:
[----:B------:R-:W-:-:S09]  /*5b60*/  UISETP.NE.AND UP0, UPT, UR4, 0x1c, UPT ;  /* 0x0000001c0400788c */ /* 0x000fd2000bf05270 */
[----:B------:R-:W-:Y:S05]  /*5b70*/  BRA.U !UP0, `(.L_x_17912) ;  /* 0x0000000108607547 */ /* 0x000fea000b800000 */
[----:B------:R-:W-:-:S09]  /*5b80*/  UISETP.NE.AND UP0, UPT, UR4, 0x1d, UPT ;  /* 0x0000001d0400788c */ /* 0x000fd2000bf05270 */
[----:B------:R-:W-:Y:S05]  /*5b90*/  BRA.U !UP0, `(.L_x_17913) ;  /* 0x0000000108487547 */ /* 0x000fea000b800000 */
[----:B------:R-:W-:-:S09]  /*5ba0*/  UISETP.NE.AND UP0, UPT, UR4, 0x2c, UPT ;  /* 0x0000002c0400788c */ /* 0x000fd2000bf05270 */
[----:B------:R-:W-:Y:S05]  /*5bb0*/  BRA.U UP0, `(.L_x_17894) ;  /* 0x0000000100a87547 */ /* 0x000fea000b800000 */
[----:B------:R-:W-:Y:S01]  /*5bc0*/  I2FP.F32.S32 R9, R9 ;  /* 0x0000000900097245 */ /* 0x000fe20000201400 */
[----:B------:R-:W-:-:S03]  /*5bd0*/  IMAD.MOV.U32 R5, RZ, RZ, 0xff ;  /* 0x000000ffff057424 */ /* 0x000fc600078e00ff */
        /* <DEDUP_REMOVED lines=14> */
.L_x_17913:
[----:B------:R-:W-:Y:S02]  /*5cc0*/  SHF.R.S32.HI R5, RZ, 0x1f, R9 ;  /* 0x0000001fff057819 */ /* 0x000fe40000011409 */
[----:B------:R-:W-:-:S05]  /*5cd0*/  MOV R4, R9 ;  /* 0x0000000900047202 */ /* 0x000fca0000000f00 */
[----:B------:R0:W-:Y:S01]  /*5ce0*/  STG.E.64 desc[UR36][R2.64], R4 ;  /* 0x0000000402007986 */ /* 0x0001e2000c101b24 */
[----:B------:R-:W-:Y:S05]  /*5cf0*/  BRA `(.L_x_17895) ;  /* 0x00000004003c7947 */ /* 0x000fea0003800000 */
.L_x_17912:
[----:B------:R0:W-:Y:S01]  /*5d00*/  STG.E desc[UR36][R2.64], R9 ;  /* 0x0000000902007986 */ /* 0x0001e2000c101924 */
[----:B------:R-:W-:Y:S05]  /*5d10*/  BRA `(.L_x_17895) ;  /* 0x0000000400347947 */ /* 0x000fea0003800000 */
.L_x_17902:
        /* <DEDUP_REMOVED lines=10> */
.L_x_17915:
[----:B------:R-:W0:Y:S01]  /*5dc0*/  I2F.F64 R4, R9 ;  /* 0x0000000900047312 */ /* 0x000e220000201c00 */
[----:B------:R-:W-:-:S05]  /*5dd0*/  CS2R R6, SRZ ;  /* 0x0000000000067805 */ /* 0x000fca000001ff00 */
[----:B0-----:R0:W-:Y:S01]  /*5de0*/  STG.E.128 desc[UR36][R2.64], R4 ;  /* 0x0000000402007986 */ /* 0x0011e2000c101d24 */
[----:B------:R-:W-:Y:S05]  /*5df0*/  BRA `(.L_x_17895) ;  /* 0x0000000000fc7947 */ /* 0x000fea0003800000 */
.L_x_17914:
[----:B------:R-:W-:-:S09]  /*5e00*/  UISETP.NE.AND UP0, UPT, UR4, 0xf, UPT ;  /* 0x0000000f0400788c */ /* 0x000fd2000bf05270 */
[----:B------:R-:W-:Y:S05]  /*5e10*/  BRA.U !UP0, `(.L_x_17916) ;  /* 0x0000000108e87547 */ /* 0x000fea000b800000 */
[----:B------:R-:W-:-:S09]  /*5e20*/  UISETP.NE.AND UP0, UPT, UR4, 0x17, UPT ;  /* 0x000000170400788c */ /* 0x000fd2000bf05270 */
[----:B------:R-:W-:Y:S05]  /*5e30*/  BRA.U !UP0, `(.L_x_17917) ;  /* 0x0000000108907547 */ /* 0x000fea000b800000 */
[----:B------:R-:W-:-:S09]  /*5e40*/  UISETP.NE.AND UP0, UPT, UR4, 0x18, UPT ;  /* 0x000000180400788c */ /* 0x000fd2000bf05270 */
[----:B------:R-:W-:Y:S05]  /*5e50*/  BRA.U !UP0, `(.L_x_17918) ;  /* 0x0000000108447547 */ /* 0x000fea000b800000 */
.L_x_17894:
        /* <DEDUP_REMOVED lines=16> */
.L_x_17919:
[----:B------:R-:W-:Y:S05]  /*5f60*/  BRA `(.L_x_17895) ;  /* 0x0000000000a07947 */ /* 0x000fea0003800000 */
.L_x_17918:
        /* <DEDUP_REMOVED lines=13> */
.L_x_17921:
[----:B------:R-:W-:Y:S05]  /*6040*/  BSYNC.RECONVERGENT B0 ;  /* 0x0000000000007941 */ /* 0x000fea0003800200 */
.L_x_17920:
[----:B------:R-:W-:-:S05]  /*6050*/  LOP3.LUT R5, R0, 0x80, R5, 0xf8, !PT ;  /* 0x0000008000057812 */ /* 0x000fca00078ef805 */
[----:B------:R3:W-:Y:S01]  /*6060*/  STG.E.U8 desc[UR36][R2.64], R5 ;  /* 0x0000000502007986 */ /* 0x0007e2000c101124 */
[----:B------:R-:W-:Y:S05]  /*6070*/  BRA `(.L_x_17895) ;  /* 0x00000000005c7947 */ /* 0x000fea0003800000 */
.L_x_17917:
        /* <DEDUP_REMOVED lines=12> */
.L_x_17923:
[----:B------:R-:W-:Y:S01]  /*6140*/  IMAD.MOV.U32 R0, RZ, RZ, 0x7f ;  /* 0x0000007fff007424 */ /* 0x000fe200078e00ff */
[----:B------:R-:W-:-:S04]  /*6150*/  ISETP.GT.U32.AND P0, PT, R4, 0x7f800000, PT ;  /* 0x7f8000000400780c */ /* 0x000fc80003f04070 */
[----:B------:R-:W-:-:S09]  /*6160*/  SEL R0, R0, 0x7c, P0 ;  /* 0x0000007c00007807 */ /* 0x000fd20000000000 */
.L_x_17924:
[----:B------:R-:W-:Y:S05]  /*6170*/  BSYNC.RECONVERGENT B0 ;  /* 0x0000000000007941 */ /* 0x000fea0003800200 */
.L_x_17922:
[----:B------:R-:W-:-:S04]  /*6180*/  SHF.R.U32.HI R5, RZ, 0x18, R5 ;  /* 0x00000018ff057819 */ /* 0x000fc80000011605 */
[----:B------:R-:W-:-:S05]  /*6190*/  LOP3.LUT R5, R0, 0x80, R5, 0xf8, !PT ;  /* 0x0000008000057812 */ /* 0x000fca00078ef805 */
[----:B------:R2:W-:Y:S01]  /*61a0*/  STG.E.U8 desc[UR36][R2.64], R5 ;  /* 0x0000000502007986 */ /* 0x0005e2000c101124 */
[----:B------:R-:W-:Y:S05]  /*61b0*/  BRA `(.L_x_17895) ;  /* 0x00000000000c7947 */ /* 0x000fea0003800000 */
.L_x_17916:
[----:B------:R-:W-:-:S04]  /*61c0*/  I2FP.F32.S32 R0, R9 ;  /* 0x0000000900007245 */ /* 0x000fc80000201400 */
[----:B------:R-:W-:-:S05]  /*61d0*/  F2FP.BF16.F32.PACK_AB R0, RZ, R0 ;  /* 0x00000000ff00723e */ /* 0x000fca00000010ff */
[----:B------:R4:W-:Y:S02]  /*61e0*/  STG.E.U16 desc[UR36][R2.64], R0 ;  /* 0x0000000002007986 */ /* 0x0009e4000c101524 */
.L_x_17895:
[----:B------:R-:W-:-:S07]  /*61f0*/  IADD3 R19, PT, PT, R19, 0x80, RZ ;  /* 0x0000008013137810 */ /* 0x000fce0007ffe0ff */
.L_x_17857:
[----:B------:R-:W5:Y:S02]  /*6200*/  LDCU UR4, c[0x0][0x380] ;  /* 0x00007000ff0477ac */ /* 0x000f640008000800 */
[----:B-----5:R-:W-:-:S13]  /*6210*/  ISETP.GE.AND P0, PT, R19, UR4, PT ;  /* 0x0000000413007c0c */ /* 0x020fda000bf06270 */
[----:B------:R-:W-:Y:S05]  /*6220*/  @P0 BRA `(.L_x_17925) ;  /* 0x0000003000180947 */ /* 0x000fea0003800000 */
[----:B------:R-:W5:Y:S01]  /*6230*/  LDCU UR4, c[0x0][0x388] ;  /* 0x00007100ff0477ac */ /* 0x000f620008000800 */
[----:B01234-:R-:W-:Y:S02]  /*6240*/  IMAD.MOV.U32 R2, RZ, RZ, RZ ;  /* 0x000000ffff027224 */ /* 0x01ffe400078e00ff */
[----:B------:R-:W-:Y:S01]  /*6250*/  IMAD.MOV.U32 R0, RZ, RZ, RZ ;  /* 0x000000ffff007224 */ /* 0x000fe200078e00ff */
[----:B-----5:R-:W-:-:S09]  /*6260*/  UISETP.NE.AND UP0, UPT, UR4, URZ, UPT ;  /* 0x000000ff0400728c */ /* 0x020fd2000bf05270 */
[----:B------:R-:W-:Y:S05]  /*6270*/  BRA.U !UP0, `(.L_x_17926) ;  /* 0x0000001108dc7547 */ /* 0x000fea000b800000 */
[----:B------:R-:W0:Y:S01]  /*6280*/  LDCU.64 UR4, c[0x0][0x390] ;  /* 0x00007200ff0477ac */ /* 0x000e220008000a00 */
[----:B------:R-:W-:Y:S01]  /*6290*/  MOV R2, RZ ;  /* 0x000000ff00027202 */ /* 0x000fe20000000f00 */
        /* <DEDUP_REMOVED lines=309> */
.L_x_17926:
        /* <DEDUP_REMOVED lines=16> */
.L_x_17930:
[----:B------:R3:W5:Y:S01]  /*76f0*/  LDG.E.U8 R4, desc[UR36][R2.64] ;  /* 0x0000002402047981 */ /* 0x000762000c1e1100 */
[----:B------:R-:W-:Y:S05]  /*7700*/  BRA `(.L_x_17931) ;  /* 0x0000000800e87947 */ /* 0x000fea0003800000 */
.L_x_17929:
        /* <DEDUP_REMOVED lines=8> */
.L_x_17933:
[----:B------:R2:W5:Y:S01]  /*7790*/  LDG.E R4, desc[UR36][R2.64] ;  /* 0x0000002402047981 */ /* 0x000562000c1e1900 */
[----:B------:R-:W-:Y:S05]  /*77a0*/  BRA `(.L_x_17931) ;  /* 0x0000000800c07947 */ /* 0x000fea0003800000 */
.L_x_17932:
[----:B------:R0:W5:Y:S01]  /*77b0*/  LDG.E.S16 R4, desc[UR36][R2.64] ;  /* 0x0000002402047981 */ /* 0x000162000c1e1700 */
[----:B------:R-:W-:Y:S05]  /*77c0*/  BRA `(.L_x_17931) ;  /* 0x0000000800b87947 */ /* 0x000fea0003800000 */
.L_x_17928:
        /* <DEDUP_REMOVED lines=9> */
.L_x_17935:
[----:B------:R-:W2:Y:S02]  /*7860*/  LDG.E.U16 R2, desc[UR36][R2.64] ;  /* 0x0000002402027981 */ /* 0x000ea4000c1e1500 */
[----:B--2---:R-:W-:-:S06]  /*7870*/  HADD2.F32 R4, -RZ, R2.H0_H0 ;  /* 0x20000002ff047230 */ /* 0x004fcc0000004100 */
[----:B------:R-:W0:Y:S01]  /*7880*/  F2I.FTZ.TRUNC.NTZ R4, R4 ;  /* 0x0000000400047305 */ /* 0x000e22000021f100 */
[----:B------:R-:W-:Y:S05]  /*7890*/  BRA `(.L_x_17931) ;  /* 0x0000000800847947 */ /* 0x000fea0003800000 */
.L_x_17934:
        /* <DEDUP_REMOVED lines=9> */
.L_x_17937:
[----:B------:R-:W2:Y:S02]  /*7930*/  LDG.E.U16 R2, desc[UR36][R2.64] ;  /* 0x0000002402027981 */ /* 0x000ea4000c1e1500 */
[----:B--2---:R-:W-:-:S06]  /*7940*/  HADD2.F32 R4, -RZ, R2.H0_H0 ;  /* 0x20000002ff047230 */ /* 0x004fcc0000004100 */
[----:B------:R-:W0:Y:S01]  /*7950*/  F2I.FTZ.TRUNC.NTZ R4, R4 ;  /* 0x0000000400047305 */ /* 0x000e22000021f100 */
[----:B------:R-:W-:Y:S05]  /*7960*/  BRA `(.L_x_17931) ;  /* 0x0000000800507947 */ /* 0x000fea0003800000 */
.L_x_17936:
[----:B------:R-:W2:Y:S02]  /*7970*/  LDG.E.64 R2, desc[UR36][R2.64] ;  /* 0x0000002402027981 */ /* 0x000ea4000c1e1b00 */
[----:B--2---:R0:W1:Y:S01]  /*7980*/  F2I.F64.TRUNC R4, R2 ;  /* 0x0000000200047311 */ /* 0x004062000030d100 */
[----:B------:R-:W-:Y:S05]  /*7990*/  BRA `(.L_x_17931) ;  /* 0x0000000800447947 */ /* 0x000fea0003800000 */
.L_x_17927:
        /* <DEDUP_REMOVED lines=12> */
.L_x_17940:
[----:B------:R-:W2:Y:S02]  /*7a60*/  LDG.E.64 R2, desc[UR36][R2.64] ;  /* 0x0000002402027981 */ /* 0x000ea4000c1e1b00 */
[----:B--2---:R0:W1:Y:S01]  /*7a70*/  F2I.F64.TRUNC R4, R2 ;  /* 0x0000000200047311 */ /* 0x004062000030d100 */
[----:B------:R-:W-:Y:S05]  /*7a80*/  BRA `(.L_x_17931) ;  /* 0x0000000800087947 */ /* 0x000fea0003800000 */
.L_x_17939:
        /* <DEDUP_REMOVED lines=26> */
.L_x_17942:
[----:B------:R-:W2:Y:S02]  /*7c30*/  LDG.E.U8 R2, desc[UR36][R2.64] ;  /* 0x0000002402027981 */ /* 0x000ea4000c1e1100 */
[C---:B--2---:R-:W-:Y:S01]  /*7c40*/  IMAD.SHL.U32 R4, R2.reuse, 0x2000000, RZ ;  /* 0x0200000002047824 */ /* 0x044fe200078e00ff */
        /* <DEDUP_REMOVED lines=12> */
.L_x_17941:
[----:B------:R-:W2:Y:S02]  /*7d10*/  LDG.E.U16 R4, desc[UR36][R2.64] ;  /* 0x0000002402047981 */ /* 0x000ea4000c1e1500 */
[----:B--2---:R-:W-:-:S06]  /*7d20*/  IMAD.U32 R4, R4, 0x10000, RZ ;  /* 0x0001000004047824 */ /* 0x004fcc00078e00ff */
[----:B------:R-:W0:Y:S01]  /*7d30*/  F2I.FTZ.TRUNC.NTZ R4, R4 ;  /* 0x0000000400047305 */ /* 0x000e22000021f100 */
[----:B------:R-:W-:Y:S05]  /*7d40*/  BRA `(.L_x_17931) ;  /* 0x0000000400587947 */ /* 0x000fea0003800000 */
.L_x_17938:
        /* <DEDUP_REMOVED lines=10> */
.L_x_17945:
        /* <DEDUP_REMOVED lines=21> */
.L_x_17949:
[----:B------:R-:W-:Y:S05]  /*7f40*/  BSYNC.RECONVERGENT B1 ;  /* 0x0000000000017941 */ /* 0x000fea0003800200 */
.L_x_17948:
[----:B------:R-:W-:Y:S01]  /*7f50*/  IMAD.SHL.U32 R2, R2, 0x100000, RZ ;  /* 0x0010000002027824 */ /* 0x000fe200078e00ff */
[----:B------:R-:W-:-:S04]  /*7f60*/  LEA R3, R3, 0x3b800000, 0x17 ;  /* 0x3b80000003037811 */ /* 0x000fc800078eb8ff */
[----:B------:R-:W-:-:S07]  /*7f70*/  LOP3.LUT R4, R3, R2, R7, 0xfe, !PT ;  /* 0x0000000203047212 */ /* 0x000fce00078efe07 */
.L_x_17947:
[----:B------:R-:W-:Y:S05]  /*7f80*/  BSYNC.RECONVERGENT B0 ;  /* 0x0000000000007941 */ /* 0x000fea0003800200 */
.L_x_17946:
[----:B------:R-:W0:Y:S01]  /*7f90*/  F2I.FTZ.TRUNC.NTZ R4, R4 ;  /* 0x0000000400047305 */ /* 0x000e22000021f100 */
[----:B------:R-:W-:Y:S05]  /*7fa0*/  BRA `(.L_x_17931) ;  /* 0x0000000000c07947 */ /* 0x000fea0003800000 */
.L_x_17944:
        /* <DEDUP_REMOVED lines=21> */
.L_x_17953:
[----:B------:R-:W-:Y:S05]  /*8100*/  BSYNC.RECONVERGENT B1 ;  /* 0x0000000000017941 */ /* 0x000fea0003800200 */
.L_x_17952:
[----:B------:R-:W-:Y:S02]  /*8110*/  SHF.L.U32 R2, R2, 0x15, RZ ;  /* 0x0000001502027819 */ /* 0x000fe400000006ff */
[----:B------:R-:W-:-:S04]  /*8120*/  LEA R3, R3, 0x37800000, 0x17 ;  /* 0x3780000003037811 */ /* 0x000fc800078eb8ff */
[----:B------:R-:W-:-:S07]  /*8130*/  LOP3.LUT R4, R3, R2, R7, 0xfe, !PT ;  /* 0x0000000203047212 */ /* 0x000fce00078efe07 */
.L_x_17951:
[----:B------:R-:W-:Y:S05]  /*8140*/  BSYNC.RECONVERGENT B0 ;  /* 0x0000000000007941 */ /* 0x000fea0003800200 */
.L_x_17950:
[----:B------:R-:W0:Y:S01]  /*8150*/  F2I.FTZ.TRUNC.NTZ R4, R4 ;  /* 0x0000000400047305 */ /* 0x000e22000021f100 */
[----:B------:R-:W-:Y:S05]  /*8160*/  BRA `(.L_x_17931) ;  /* 0x0000000000507947 */ /* 0x000fea0003800000 */
.L_x_17943:
        /* <DEDUP_REMOVED lines=14> */
.L_x_17957:
[----:B------:R-:W-:Y:S05]  /*8250*/  BSYNC.RECONVERGENT B0 ;  /* 0x0000000000007941 */ /* 0x000fea0003800200 */
.L_x_17956:
[----:B------:R-:W0:Y:S01]  /*8260*/  F2I.FTZ.TRUNC.NTZ R4, R4 ;  /* 0x0000000400047305 */ /* 0x000e22000021f100 */
[----:B------:R-:W-:Y:S05]  /*8270*/  BRA `(.L_x_17931) ;  /* 0x00000000000c7947 */ /* 0x000fea0003800000 */
.L_x_17955:
[----:B------:R0:W5:Y:S01]  /*8280*/  LDG.E R4, desc[UR36][R2.64] ;  /* 0x0000002402047981 */ /* 0x000162000c1e1900 */
[----:B------:R-:W-:Y:S05]  /*8290*/  BRA `(.L_x_17931) ;  /* 0x0000000000047947 */ /* 0x000fea0003800000 */
.L_x_17954:
[----:B------:R0:W5:Y:S02]  /*82a0*/  LDG.E R4, desc[UR36][R2.64] ;  /* 0x0000002402047981 */ /* 0x000164000c1e1900 */
.L_x_17931:
[-C--:B01---5:R-:W-:Y:S01]  /*82b0*/  IABS R7, R4.reuse ;  /* 0x0000000400077213 */ /* 0x0a3fe20000000000 */
[----:B------:R-:W0:Y:S01]  /*82c0*/  LDC R11, c[0x0][0x594] ;  /* 0x00016500ff0b7b82 */ /* 0x000e220000000800 */
[----:B------:R-:W-:Y:S01]  /*82d0*/  IABS R8, R4 ;  /* 0x0000000400087213 */ /* 0x000fe20000000000 */
[----:B------:R-:W1:Y:S01]  /*82e0*/  LDCU.64 UR6, c[0x0][0x580] ;  /* 0x0000b000ff0677ac */ /* 0x000e620008000a00 */
[----:B------:R-:W2:Y:S02]  /*82f0*/  I2F.RP R5, R7 ;  /* 0x0000000700057306 */ /* 0x000ea40000209400 */
[----:B------:R-:W-:Y:S01]  /*8300*/  IADD3 R8, PT, PT, RZ, -R8, RZ ;  /* 0x80000008ff087210 */ /* 0x000fe20007ffe0ff */
[----:B------:R-:W-:-:S04]  /*8310*/  UPRMT UR4, UR41, 0x9910, URZ ;  /* 0x0000991029047896 */ /* 0x000fc800080000ff */
[----:B------:R-:W-:Y:S01]  /*8320*/  UISETP.GT.AND UP0, UPT, UR4, 0x9, UPT ;  /* 0x000000090400788c */ /* 0x000fe2000bf04270 */
[----:B--2---:R-:W3:Y:S02]  /*8330*/  MUFU.RCP R5, R5 ;  /* 0x0000000500057308 */ /* 0x004ee40000001000 */
[----:B---34-:R-:W-:-:S06]  /*8340*/  VIADD R2, R5, 0xffffffe ;  /* 0x0ffffffe05027836 */ /* 0x018fcc0000000000 */
[----:B------:R2:W3:Y:S02]  /*8350*/  F2I.FTZ.U32.TRUNC.NTZ R3, R2 ;  /* 0x0000000200037305 */ /* 0x0004e4000021f000 */
[----:B--2---:R-:W-:Y:S02]  /*8360*/  IMAD.MOV.U32 R2, RZ, RZ, RZ ;  /* 0x000000ffff027224 */ /* 0x004fe400078e00ff */
        /* <DEDUP_REMOVED lines=14> */
[----:B------:R-:W-:Y:S01]  /*8450*/  @P0 VIADD R3, R3, 0x1 ;  /* 0x0000000103030836 */ /* 0x000fe20000000000 */
[----:B-1----:R-:W-:-:S04]  /*8460*/  IADD3 R2, P0, PT, R0, UR6, RZ ;  /* 0x0000000600027c10 */ /* 0x002fc8000ff1e0ff */
        /* <DEDUP_REMOVED lines=15> */
.L_x_17961:
[----:B------:R0:W-:Y:S01]  /*8560*/  STG.E.U8 desc[UR36][R2.64], R9 ;  /* 0x0000000902007986 */ /* 0x0001e2000c101124 */
[----:B------:R-:W-:Y:S05]  /*8570*/  BRA `(.L_x_17963) ;  /* 0x0000000c00407947 */ /* 0x000fea0003800000 */
.L_x_17960:
[----:B------:R-:W-:-:S09]  /*8580*/  UISETP.NE.AND UP0, UPT, UR4, 0x2, UPT ;  /* 0x000000020400788c */ /* 0x000fd2000bf05270 */
[----:B------:R-:W-:Y:S05]  /*8590*/  BRA.U !UP0, `(.L_x_17964) ;  /* 0x0000000108287547 */ /* 0x000fea000b800000 */
[----:B------:R-:W-:-:S09]  /*85a0*/  UISETP.NE.AND UP0, UPT, UR4, 0x3, UPT ;  /* 0x000000030400788c */ /* 0x000fd2000bf05270 */
[----:B------:R-:W-:Y:S05]  /*85b0*/  BRA.U !UP0, `(.L_x_17965) ;  /* 0x0000000108187547 */ /* 0x000fea000b800000 */
[----:B------:R-:W-:-:S09]  /*85c0*/  UISETP.NE.AND UP0, UPT, UR4, 0x4, UPT ;  /* 0x000000040400788c */ /* 0x000fd2000bf05270 */
[----:B------:R-:W-:Y:S05]  /*85d0*/  BRA.U UP0, `(.L_x_17962) ;  /* 0x0000000900447547 */ /* 0x000fea000b800000 */
[----:B------:R-:W-:Y:S02]  /*85e0*/  SHF.R.S32.HI R5, RZ, 0x1f, R9 ;  /* 0x0000001fff057819 */ /* 0x000fe40000011409 */
[----:B------:R-:W-:-:S05]  /*85f0*/  MOV R4, R9 ;  /* 0x0000000900047202 */ /* 0x000fca0000000f00 */
[----:B------:R0:W-:Y:S01]  /*8600*/  STG.E.64 desc[UR36][R2.64], R4 ;  /* 0x0000000402007986 */ /* 0x0001e2000c101b24 */
[----:B------:R-:W-:Y:S05]  /*8610*/  BRA `(.L_x_17963) ;  /* 0x0000000c00187947 */ /* 0x000fea0003800000 */
.L_x_17965:
[----:B------:R0:W-:Y:S01]  /*8620*/  STG.E desc[UR36][R2.64], R9 ;  /* 0x0000000902007986 */ /* 0x0001e2000c101924 */
[----:B------:R-:W-:Y:S05]  /*8630*/  BRA `(.L_x_17963) ;  /* 0x0000000c00107947 */ /* 0x000fea0003800000 */
.L_x_17964:
[----:B------:R0:W-:Y:S01]  /*8640*/  STG.E.U16 desc[UR36][R2.64], R9 ;  /* 0x0000000902007986 */ /* 0x0001e2000c101524 */
[----:B------:R-:W-:Y:S05]  /*8650*/  BRA `(.L_x_17963) ;  /* 0x0000000c00087947 */ /* 0x000fea0003800000 */
.L_x_17959:
        /* <DEDUP_REMOVED lines=9> */
.L_x_17967:
[----:B------:R-:W-:-:S04]  /*86f0*/  I2FP.F32.S32 R0, R9 ;  /* 0x0000000900007245 */ /* 0x000fc80000201400 */
[----:B------:R-:W-:-:S05]  /*8700*/  F2FP.F16.F32.PACK_AB R0, RZ, R0 ;  /* 0x00000000ff00723e */ /* 0x000fca00000000ff */
[----:B------:R0:W-:Y:S01]  /*8710*/  STG.E.U16 desc[UR36][R2.64], R0 ;  /* 0x0000000002007986 */ /* 0x0001e2000c101524 */
[----:B------:R-:W-:Y:S05]  /*8720*/  BRA `(.L_x_17963) ;  /* 0x0000000800d47947 */ /* 0x000fea0003800000 */
.L_x_17966:
        /* <DEDUP_REMOVED lines=10> */
.L_x_17969:
[----:B------:R-:W-:-:S04]  /*87d0*/  I2FP.F32.S32 R9, R9 ;  /* 0x0000000900097245 */ /* 0x000fc80000201400 */
[----:B------:R-:W-:-:S04]  /*87e0*/  F2FP.F16.F32.PACK_AB R5, RZ, R9 ;  /* 0x00000009ff05723e */ /* 0x000fc800000000ff */
[----:B------:R-:W-:-:S05]  /*87f0*/  PRMT R5, R5, 0x5410, RZ ;  /* 0x0000541005057816 */ /* 0x000fca00000000ff */
[----:B------:R0:W-:Y:S01]  /*8800*/  STG.E desc[UR36][R2.64], R5 ;  /* 0x0000000502007986 */ /* 0x0001e2000c101924 */
[----:B------:R-:W-:Y:S05]  /*8810*/  BRA `(.L_x_17963) ;  /* 0x0000000800987947 */ /* 0x000fea0003800000 */
.L_x_17968:
[----:B------:R-:W0:Y:S02]  /*8820*/  I2F.F64 R4, R9 ;  /* 0x0000000900047312 */ /* 0x000e240000201c00 */
[----:B0-----:R0:W-:Y:S01]  /*8830*/  STG.E.64 desc[UR36][R2.64], R4 ;  /* 0x0000000402007986 */ /* 0x0011e2000c101b24 */
[----:B------:R-:W-:Y:S05]  /*8840*/  BRA `(.L_x_17963) ;  /* 0x00000008008c7947 */ /* 0x000fea0003800000 */
.L_x_17958:
        /* <DEDUP_REMOVED lines=12> */
.L_x_17973:
        /* <DEDUP_REMOVED lines=18> */
.L_x_17976:
[----:B------:R-:W-:-:S04]  /*8a30*/  SHF.R.U32.HI R5, RZ, 0x18, R5 ;  /* 0x00000018ff057819 */ /* 0x000fc80000011605 */
[----:B------:R-:W-:-:S07]  /*8a40*/  LOP3.LUT R0, R0, 0x80, R5, 0xf8, !PT ;  /* 0x0000008000007812 */ /* 0x000fce00078ef805 */
.L_x_17975:
[----:B------:R-:W-:Y:S05]  /*8a50*/  BSYNC.RECONVERGENT B0 ;  /* 0x0000000000007941 */ /* 0x000fea0003800200 */
.L_x_17974:
[----:B------:R0:W-:Y:S01]  /*8a60*/  STG.E.U8 desc[UR36][R2.64], R0 ;  /* 0x0000000002007986 */ /* 0x0001e2000c101124 */
[----:B------:R-:W-:Y:S05]  /*8a70*/  BRA `(.L_x_17963) ;  /* 0x0000000800007947 */ /* 0x000fea0003800000 */
.L_x_17972:
        /* <DEDUP_REMOVED lines=18> */
.L_x_17979:
[----:B------:R-:W-:-:S04]  /*8ba0*/  SHF.R.U32.HI R5, RZ, 0x18, R5 ;  /* 0x00000018ff057819 */ /* 0x000fc80000011605 */
[----:B------:R-:W-:-:S07]  /*8bb0*/  LOP3.LUT R0, R0, 0x80, R5, 0xf8, !PT ;  /* 0x0000008000007812 */ /* 0x000fce00078ef805 */
.L_x_17978:
[----:B------:R-:W-:Y:S05]  /*8bc0*/  BSYNC.RECONVERGENT B0 ;  /* 0x0000000000007941 */ /* 0x000fea0003800200 */
.L_x_17977:
[----:B------:R0:W-:Y:S01]  /*8bd0*/  STG.E.U8 desc[UR36][R2.64], R0 ;  /* 0x0000000002007986 */ /* 0x0001e2000c101124 */
[----:B------:R-:W-:Y:S05]  /*8be0*/  BRA `(.L_x_17963) ;  /* 0x0000000400a47947 */ /* 0x000fea0003800000 */
.L_x_17971:
[----:B------:R-:W-:-:S09]  /*8bf0*/  UISETP.NE.AND UP0, UPT, UR4, 0x1c, UPT ;  /* 0x0000001c0400788c */ /* 0x000fd2000bf05270 */
[----:B------:R-:W-:Y:S05]  /*8c00*/  BRA.U !UP0, `(.L_x_17980) ;  /* 0x0000000108607547 */ /* 0x000fea000b800000 */
[----:B------:R-:W-:-:S09]  /*8c10*/  UISETP.NE.AND UP0, UPT, UR4, 0x1d, UPT ;  /* 0x0000001d0400788c */ /* 0x000fd2000bf05270 */
[----:B------:R-:W-:Y:S05]  /*8c20*/  BRA.U !UP0, `(.L_x_17981) ;  /* 0x0000000108487547 */ /* 0x000fea000b800000 */
[----:B------:R-:W-:-:S09]  /*8c30*/  UISETP.NE.AND UP0, UPT, UR4, 0x2c, UPT ;  /* 0x0000002c0400788c */ /* 0x000fd2000bf05270 */
[----:B------:R-:W-:Y:S05]  /*8c40*/  BRA.U UP0, `(.L_x_17962) ;  /* 0x0000000100a87547 */ /* 0x000fea000b800000 */
[----:B------:R-:W-:Y:S01]  /*8c50*/  I2FP.F32.S32 R9, R9 ;  /* 0x0000000900097245 */ /* 0x000fe20000201400 */
[----:B------:R-:W-:-:S03]  /*8c60*/  HFMA2 R5, -RZ, RZ, 0, 1.5199184417724609375e-05 ;  /* 0x000000ffff057431 */ /* 0x000fc600000001ff */
        /* <DEDUP_REMOVED lines=14> */
.L_x_17981:
[--C-:B------:R-:W-:Y:S01]  /*8d50*/  SHF.R.S32.HI R5, RZ, 0x1f, R9.reuse ;  /* 0x0000001fff057819 */ /* 0x100fe20000011409 */
[----:B------:R-:W-:-:S05]  /*8d60*/  IMAD.MOV.U32 R4, RZ, RZ, R9 ;  /* 0x000000ffff047224 */ /* 0x000fca00078e0009 */
[----:B------:R0:W-:Y:S01]  /*8d70*/  STG.E.64 desc[UR36][R2.64], R4 ;  /* 0x0000000402007986 */ /* 0x0001e2000c101b24 */
[----:B------:R-:W-:Y:S05]  /*8d80*/  BRA `(.L_x_17963) ;  /* 0x00000004003c7947 */ /* 0x000fea0003800000 */
.L_x_17980:
[----:B------:R0:W-:Y:S01]  /*8d90*/  STG.E desc[UR36][R2.64], R9 ;  /* 0x0000000902007986 */ /* 0x0001e2000c101924 */
[----:B------:R-:W-:Y:S05]  /*8da0*/  BRA `(.L_x_17963) ;  /* 0x0000000400347947 */ /* 0x000fea0003800000 */
.L_x_17970:
        /* <DEDUP_REMOVED lines=10> */
.L_x_17983:
[----:B------:R-:W0:Y:S01]  /*8e50*/  I2F.F64 R4, R9 ;  /* 0x0000000900047312 */ /* 0x000e220000201c00 */
[----:B------:R-:W-:-:S05]  /*8e60*/  CS2R R6, SRZ ;  /* 0x0000000000067805 */ /* 0x000fca000001ff00 */
[----:B0-----:R4:W-:Y:S01]  /*8e70*/  STG.E.128 desc[UR36][R2.64], R4 ;  /* 0x0000000402007986 */ /* 0x0019e2000c101d24 */
[----:B------:R-:W-:Y:S05]  /*8e80*/  BRA `(.L_x_17963) ;  /* 0x0000000000fc7947 */ /* 0x000fea0003800000 */
.L_x_17982:
[----:B------:R-:W-:-:S09]  /*8e90*/  UISETP.NE.AND UP0, UPT, UR4, 0xf, UPT ;  /* 0x0000000f0400788c */ /* 0x000fd2000bf05270 */
[----:B------:R-:W-:Y:S05]  /*8ea0*/  BRA.U !UP0, `(.L_x_17984) ;  /* 0x0000000108e87547 */ /* 0x000fea000b800000 */
[----:B------:R-:W-:-:S09]  /*8eb0*/  UISETP.NE.AND UP0, UPT, UR4, 0x17, UPT ;  /* 0x000000170400788c */ /* 0x000fd2000bf05270 */
[----:B------:R-:W-:Y:S05]  /*8ec0*/  BRA.U !UP0, `(.L_x_17985) ;  /* 0x0000000108907547 */ /* 0x000fea000b800000 */
[----:B------:R-:W-:-:S09]  /*8ed0*/  UISETP.NE.AND UP0, UPT, UR4, 0x18, UPT ;  /* 0x000000180400788c */ /* 0x000fd2000bf05270 */
[----:B------:R-:W-:Y:S05]  /*8ee0*/  BRA.U !UP0, `(.L_x_17986) ;  /* 0x0000000108447547 */ /* 0x000fea000b800000 */
.L_x_17962:
        /* <DEDUP_REMOVED lines=16> */
.L_x_17987:
[----:B------:R-:W-:Y:S05]  /*8ff0*/  BRA `(.L_x_17963) ;  /* 0x0000000000a07947 */ /* 0x000fea0003800000 */
.L_x_17986:
        /* <DEDUP_REMOVED lines=13> */
.L_x_17989:
[----:B------:R-:W-:Y:S05]  /*90d0*/  BSYNC.RECONVERGENT B0 ;  /* 0x0000000000007941 */ /* 0x000fea0003800200 */
.L_x_17988:
[----:B------:R-:W-:-:S05]  /*90e0*/  LOP3.LUT R5, R0, 0x80, R5, 0xf8, !PT ;  /* 0x0000008000057812 */ /* 0x000fca00078ef805 */
[----:B------:R2:W-:Y:S01]  /*90f0*/  STG.E.U8 desc[UR36][R2.64], R5 ;  /* 0x0000000502007986 */ /* 0x0005e2000c101124 */
[----:B------:R-:W-:Y:S05]  /*9100*/  BRA `(.L_x_17963) ;  /* 0x00000000005c7947 */ /* 0x000fea0003800000 */
.L_x_17985:
        /* <DEDUP_REMOVED lines=12> */
.L_x_17991:
[----:B------:R-:W-:Y:S02]  /*91d0*/  ISETP.GT.U32.AND P0, PT, R4, 0x7f800000, PT ;  /* 0x7f8000000400780c */ /* 0x000fe40003f04070 */
[----:B------:R-:W-:-:S04]  /*91e0*/  MOV R0, 0x7f ;  /* 0x0000007f00007802 */ /* 0x000fc80000000f00 */
[----:B------:R-:W-:-:S07]  /*91f0*/  SEL R0, R0, 0x7c, P0 ;  /* 0x0000007c00007807 */ /* 0x000fce0000000000 */
.L_x_17992:
[----:B------:R-:W-:Y:S05]  /*9200*/  BSYNC.RECONVERGENT B0 ;  /* 0x0000000000007941 */ /* 0x000fea0003800200 */
.L_x_17990:
[----:B------:R-:W-:-:S04]  /*9210*/  SHF.R.U32.HI R5, RZ, 0x18, R5 ;  /* 0x00000018ff057819 */ /* 0x000fc80000011605 */
[----:B------:R-:W-:-:S05]  /*9220*/  LOP3.LUT R5, R0, 0x80, R5, 0xf8, !PT ;  /* 0x0000008000057812 */ /* 0x000fca00078ef805 */
[----:B------:R1:W-:Y:S01]  /*9230*/  STG.E.U8 desc[UR36][R2.64], R5 ;  /* 0x0000000502007986 */ /* 0x0003e2000c101124 */
[----:B------:R-:W-:Y:S05]  /*9240*/  BRA `(.L_x_17963) ;  /* 0x00000000000c7947 */ /* 0x000fea0003800000 */
.L_x_17984:
[----:B------:R-:W-:-:S04]  /*9250*/  I2FP.F32.S32 R0, R9 ;  /* 0x0000000900007245 */ /* 0x000fc80000201400 */
[----:B------:R-:W-:-:S05]  /*9260*/  F2FP.BF16.F32.PACK_AB R0, RZ, R0 ;  /* 0x00000000ff00723e */ /* 0x000fca00000010ff */
[----:B------:R0:W-:Y:S02]  /*9270*/  STG.E.U16 desc[UR36][R2.64], R0 ;  /* 0x0000000002007986 */ /* 0x0001e4000c101524 */
.L_x_17963:
[----:B------:R-:W-:-:S07]  /*9280*/  VIADD R19, R19, 0x80 ;  /* 0x0000008013137836 */ /* 0x000fce0000000000 */
.L_x_17925:
        /* <DEDUP_REMOVED lines=319> */
.L_x_17993:
[----:B------:R-:W0:Y:S01]  /*a680*/  LDCU.128 UR8, c[0x0][0x580] ;  /* 0x0000b000ff0877ac */ /* 0x000e220008000c00 */
[----:B------:R-:W-:-:S04]  /*a690*/  UPRMT UR4, UR42, 0x9910, URZ ;  /* 0x000099102a047896 */ /* 0x000fc800080000ff */
[----:B------:R-:W-:Y:S01]  /*a6a0*/  UISETP.GT.AND UP0, UPT, UR4, 0x9, UPT ;  /* 0x000000090400788c */ /* 0x000fe2000bf04270 */
[----:B0-----:R-:W-:Y:S02]  /*a6b0*/  IADD3 R2, P0, PT, R2, UR8, RZ ;  /* 0x0000000802027c10 */ /* 0x001fe4000ff1e0ff */
[----:B------:R-:W-:-:S03]  /*a6c0*/  IADD3 R4, P1, PT, R0, UR10, RZ ;  /* 0x0000000a00047c10 */ /* 0x000fc6000ff3e0ff */
        /* <DEDUP_REMOVED lines=13> */
.L_x_17997:
[----:B------:R0:W5:Y:S01]  /*a7a0*/  LDG.E.U8 R0, desc[UR36][R4.64] ;  /* 0x0000002404007981 */ /* 0x000162000c1e1100 */
[----:B------:R-:W-:Y:S05]  /*a7b0*/  BRA `(.L_x_17998) ;  /* 0x0000000800e47947 */ /* 0x000fea0003800000 */
.L_x_17996:
        /* <DEDUP_REMOVED lines=8> */
.L_x_18000:
[----:B------:R0:W5:Y:S01]  /*a840*/  LDG.E R0, desc[UR36][R4.64] ;  /* 0x0000002404007981 */ /* 0x000162000c1e1900 */
[----:B------:R-:W-:Y:S05]  /*a850*/  BRA `(.L_x_17998) ;  /* 0x0000000800bc7947 */ /* 0x000fea0003800000 */
.L_x_17999:
[----:B------:R0:W5:Y:S01]  /*a860*/  LDG.E.S16 R0, desc[UR36][R4.64] ;  /* 0x0000002404007981 */ /* 0x000162000c1e1700 */
[----:B------:R-:W-:Y:S05]  /*a870*/  BRA `(.L_x_17998) ;  /* 0x0000000800b47947 */ /* 0x000fea0003800000 */
.L_x_17995:
        /* <DEDUP_REMOVED lines=9> */
.L_x_18002:
[----:B------:R-:W2:Y:S02]  /*a910*/  LDG.E.U16 R4, desc[UR36][R4.64] ;  /* 0x0000002404047981 */ /* 0x000ea4000c1e1500 */
[----:B--2---:R-:W-:-:S06]  /*a920*/  HADD2.F32 R0, -RZ, R4.H0_H0 ;  /* 0x20000004ff007230 */ /* 0x004fcc0000004100 */
[----:B------:R-:W1:Y:S01]  /*a930*/  F2I.FTZ.TRUNC.NTZ R0, R0 ;  /* 0x0000000000007305 */ /* 0x000e62000021f100 */
[----:B------:R-:W-:Y:S05]  /*a940*/  BRA `(.L_x_17998) ;  /* 0x0000000800807947 */ /* 0x000fea0003800000 */
.L_x_18001:
[----:B------:R-:W-:-:S09]  /*a950*/  UISETP.NE.AND UP0, UPT, UR4, 0x7, UPT ;  /* 0x000000070400788c */ /* 0x000fd2000bf05270 */
[----:B------:R-:W-:Y:S05]  /*a960*/  BRA.U !UP0, `(.L_x_18003) ;  /* 0x00000001082c7547 */ /* 0x000fea000b800000 */
[----:B------:R-:W-:-:S09]  /*a970*/  UISETP.NE.AND UP0, UPT, UR4, 0x8, UPT ;  /* 0x000000080400788c */ /* 0x000fd2000bf05270 */
[----:B------:R-:W-:Y:S05]  /*a980*/  BRA.U !UP0, `(.L_x_18004) ;  /* 0x0000000108147547 */ /* 0x000fea000b800000 */
[----:B------:R-:W-:-:S09]  /*a990*/  UISETP.NE.AND UP0, UPT, UR4, 0x9, UPT ;  /* 0x000000090400788c */ /* 0x000fd2000bf05270 */
[----:B------:R-:W-:Y:S05]  /*a9a0*/  BRA.U UP0, `(.L_x_17792) ;  /* 0xffffff75007c7547 */ /* 0x000fea000b83ffff */
[----:B------:R-:W2:Y:S02]  /*a9b0*/  LDG.E R0, desc[UR36][R4.64] ;  /* 0x0000002404007981 */ /* 0x000ea4000c1e1900 */
[----:B--2---:R-:W4:Y:S01]  /*a9c0*/  F2I.FTZ.TRUNC.NTZ R0, R0 ;  /* 0x0000000000007305 */ /* 0x004f22000021f100 */
[----:B------:R-:W-:Y:S05]  /*a9d0*/  BRA `(.L_x_17998) ;  /* 0x00000008005c7947 */ /* 0x000fea0003800000 */
.L_x_18004:
[----:B------:R-:W2:Y:S02]  /*a9e0*/  LDG.E.U16 R4, desc[UR36][R4.64] ;  /* 0x0000002404047981 */ /* 0x000ea4000c1e1500 */
[----:B--2---:R-:W-:-:S06]  /*a9f0*/  HADD2.F32 R0, -RZ, R4.H0_H0 ;  /* 0x20000004ff007230 */ /* 0x004fcc0000004100 */
[----:B------:R-:W0:Y:S01]  /*aa00*/  F2I.FTZ.TRUNC.NTZ R0, R0 ;  /* 0x0000000000007305 */ /* 0x000e22000021f100 */
[----:B------:R-:W-:Y:S05]  /*aa10*/  BRA `(.L_x_17998) ;  /* 0x00000008004c7947 */ /* 0x000fea0003800000 */
.L_x_18003:
[----:B------:R-:W2:Y:S02]  /*aa20*/  LDG.E.64 R4, desc[UR36][R4.64] ;  /* 0x0000002404047981 */ /* 0x000ea4000c1e1b00 */
[----:B--2---:R2:W3:Y:S01]  /*aa30*/  F2I.F64.TRUNC R0, R4 ;  /* 0x0000000400007311 */ /* 0x0044e2000030d100 */
[----:B------:R-:W-:Y:S05]  /*aa40*/  BRA `(.L_x_17998) ;  /* 0x0000000800407947 */ /* 0x000fea0003800000 */
.L_x_17994:
        /* <DEDUP_REMOVED lines=12> */
.L_x_18007:
[----:B------:R-:W2:Y:S02]  /*ab10*/  LDG.E.64 R4, desc[UR36][R4.64] ;  /* 0x0000002404047981 */ /* 0x000ea4000c1e1b00 */
[----:B--2---:R0:W1:Y:S01]  /*ab20*/  F2I.F64.TRUNC R0, R4 ;  /* 0x0000000400007311 */ /* 0x004062000030d100 */
[----:B------:R-:W-:Y:S05]  /*ab30*/  BRA `(.L_x_17998) ;  /* 0x0000000800047947 */ /* 0x000fea0003800000 */
.L_x_18006:
        /* <DEDUP_REMOVED lines=26> */
.L_x_18009:
        /* <DEDUP_REMOVED lines=13> */
.L_x_18008:
[----:B------:R-:W2:Y:S02]  /*adb0*/  LDG.E.U16 R0, desc[UR36][R4.64] ;  /* 0x0000002404007981 */ /* 0x000ea4000c1e1500 */
[----:B--2---:R-:W-:-:S06]  /*adc0*/  SHF.L.U32 R0, R0, 0x10, RZ ;  /* 0x0000001000007819 */ /* 0x004fcc00000006ff */
[----:B------:R-:W0:Y:S01]  /*add0*/  F2I.FTZ.TRUNC.NTZ R0, R0 ;  /* 0x0000000000007305 */ /* 0x000e22000021f100 */
[----:B------:R-:W-:Y:S05]  /*ade0*/  BRA `(.L_x_17998) ;  /* 0x0000000400587947 */ /* 0x000fea0003800000 */
.L_x_18005:
        /* <DEDUP_REMOVED lines=10> */
.L_x_18012:
        /* <DEDUP_REMOVED lines=21> */
.L_x_18016:
[----:B------:R-:W-:Y:S05]  /*afe0*/  BSYNC.RECONVERGENT B1 ;  /* 0x0000000000017941 */ /* 0x000fea0003800200 */
.L_x_18015:
[----:B------:R-:W-:Y:S01]  /*aff0*/  IMAD.SHL.U32 R0, R0, 0x100000, RZ ;  /* 0x0010000000007824 */ /* 0x000fe200078e00ff */
[----:B------:R-:W-:-:S04]  /*b000*/  LEA R4, R4, 0x3b800000, 0x17 ;  /* 0x3b80000004047811 */ /* 0x000fc800078eb8ff */
[----:B------:R-:W-:-:S07]  /*b010*/  LOP3.LUT R0, R4, R0, R9, 0xfe, !PT ;  /* 0x0000000004007212 */ /* 0x000fce00078efe09 */
.L_x_18014:
[----:B------:R-:W-:Y:S05]  /*b020*/  BSYNC.RECONVERGENT B0 ;  /* 0x0000000000007941 */ /* 0x000fea0003800200 */
.L_x_18013:
[----:B------:R-:W0:Y:S01]  /*b030*/  F2I.FTZ.TRUNC.NTZ R0, R0 ;  /* 0x0000000000007305 */ /* 0x000e22000021f100 */
[----:B------:R-:W-:Y:S05]  /*b040*/  BRA `(.L_x_17998) ;  /* 0x0000000000c07947 */ /* 0x000fea0003800000 */
.L_x_18011:
        /* <DEDUP_REMOVED lines=21> */
.L_x_18020:
[----:B------:R-:W-:Y:S05]  /*b1a0*/  BSYNC.RECONVERGENT B1 ;  /* 0x0000000000017941 */ /* 0x000fea0003800200 */
.L_x_18019:
[----:B------:R-:W-:Y:S01]  /*b1b0*/  IMAD.SHL.U32 R0, R0, 0x200000, RZ ;  /* 0x0020000000007824 */ /* 0x000fe200078e00ff */
[----:B------:R-:W-:-:S04]  /*b1c0*/  LEA R4, R4, 0x37800000, 0x17 ;  /* 0x3780000004047811 */ /* 0x000fc800078eb8ff */
[----:B------:R-:W-:-:S07]  /*b1d0*/  LOP3.LUT R0, R4, R0, R9, 0xfe, !PT ;  /* 0x0000000004007212 */ /* 0x000fce00078efe09 */
.L_x_18018:
[----:B------:R-:W-:Y:S05]  /*b1e0*/  BSYNC.RECONVERGENT B0 ;  /* 0x0000000000007941 */ /* 0x000fea0003800200 */
.L_x_18017:
[----:B------:R-:W0:Y:S01]  /*b1f0*/  F2I.FTZ.TRUNC.NTZ R0, R0 ;  /* 0x0000000000007305 */ /* 0x000e22000021f100 */
[----:B------:R-:W-:Y:S05]  /*b200*/  BRA `(.L_x_17998) ;  /* 0x0000000000507947 */ /* 0x000fea0003800000 */
.L_x_18010:
        /* <DEDUP_REMOVED lines=14> */
.L_x_18024:
[----:B------:R-:W-:Y:S05]  /*b2f0*/  BSYNC.RECONVERGENT B0 ;  /* 0x0000000000007941 */ /* 0x000fea0003800200 */
.L_x_18023:
[----:B------:R-:W0:Y:S01]  /*b300*/  F2I.FTZ.TRUNC.NTZ R0, R0 ;  /* 0x0000000000007305 */ /* 0x000e22000021f100 */
[----:B------:R-:W-:Y:S05]  /*b310*/  BRA `(.L_x_17998) ;  /* 0x00000000000c7947 */ /* 0x000fea0003800000 */
.L_x_18022:
[----:B------:R0:W5:Y:S01]  /*b320*/  LDG.E R0, desc[UR36][R4.64] ;  /* 0x0000002404007981 */ /* 0x000162000c1e1900 */
[----:B------:R-:W-:Y:S05]  /*b330*/  BRA `(.L_x_17998) ;  /* 0x0000000000047947 */ /* 0x000fea0003800000 */
.L_x_18021:
[----:B------:R0:W5:Y:S02]  /*b340*/  LDG.E R0, desc[UR36][R4.64] ;  /* 0x0000002404007981 */ /* 0x000164000c1e1900 */
.L_x_17998:
[----:B------:R-:W-:Y:S05]  /*b350*/  BSYNC.RECONVERGENT B6 ;  /* 0x0000000000067941 */ /* 0x000fea0003800200 */
.L_x_17785:
[-C--:B01-345:R-:W-:Y:S01]  /*b360*/  IABS R7, R0.reuse ;  /* 0x0000000000077213 */ /* 0x0bbfe20000000000 */
[----:B------:R-:W0:Y:S01]  /*b370*/  LDC R11, c[0x0][0x594] ;  /* 0x00016500ff0b7b82 */ /* 0x000e220000000800 */
[----:B------:R-:W-:Y:S01]  /*b380*/  IABS R10, R0 ;  /* 0x00000000000a7213 */ /* 0x000fe20000000000 */
[----:B------:R-:W-:Y:S01]  /*b390*/  UPRMT UR4, UR41, 0x9910, URZ ;  /* 0x0000991029047896 */ /* 0x000fe200080000ff */
[----:B------:R-:W1:Y:S03]  /*b3a0*/  I2F.RP R6, R7 ;  /* 0x0000000700067306 */ /* 0x000e660000209400 */
[----:B------:R-:W-:Y:S01]  /*b3b0*/  IMAD.MOV R10, RZ, RZ, -R10 ;  /* 0x000000ffff0a7224 */ /* 0x000fe200078e0a0a */
[----:B------:R-:W-:-:S04]  /*b3c0*/  UISETP.GT.AND UP0, UPT, UR4, 0x9, UPT ;  /* 0x000000090400788c */ /* 0x000fc8000bf04270 */
[----:B-1----:R-:W2:Y:S02]  /*b3d0*/  MUFU.RCP R6, R6 ;  /* 0x0000000600067308 */ /* 0x002ea40000001000 */
[----:B--2---:R-:W-:Y:S01]  /*b3e0*/  VIADD R4, R6, 0xffffffe ;  /* 0x0ffffffe06047836 */ /* 0x004fe20000000000 */
[----:B0-----:R-:W-:-:S05]  /*b3f0*/  IABS R6, R11 ;  /* 0x0000000b00067213 */ /* 0x001fca0000000000 */
[----:B------:R0:W1:Y:S02]  /*b400*/  F2I.FTZ.U32.TRUNC.NTZ R5, R4 ;  /* 0x0000000400057305 */ /* 0x000064000021f000 */
[----:B0-----:R-:W-:Y:S01]  /*b410*/  IMAD.MOV.U32 R4, RZ, RZ, RZ ;  /* 0x000000ffff047224 */ /* 0x001fe200078e00ff */
[----:B-1----:R-:W-:-:S05]  /*b420*/  IADD3 R8, PT, PT, RZ, -R5, RZ ;  /* 0x80000005ff087210 */ /* 0x002fca0007ffe0ff */
[----:B------:R-:W-:-:S04]  /*b430*/  IMAD R9, R8, R7, RZ ;  /* 0x0000000708097224 */ /* 0x000fc800078e02ff */
[----:B------:R-:W-:Y:S01]  /*b440*/  IMAD.HI.U32 R5, R5, R9, R4 ;  /* 0x0000000905057227 */ /* 0x000fe200078e0004 */
[----:B------:R-:W-:-:S05]  /*b450*/  MOV R4, R10 ;  /* 0x0000000a00047202 */ /* 0x000fca0000000f00 */
        /* <DEDUP_REMOVED lines=9> */
[----:B------:R-:W-:-:S05]  /*b4f0*/  @P0 IADD3 R5, PT, PT, R5, 0x1, RZ ;  /* 0x0000000105050810 */ /* 0x000fca0007ffe0ff */
[----:B------:R-:W-:-:S04]  /*b500*/  IMAD.MOV.U32 R4, RZ, RZ, R5 ;  /* 0x000000ffff047224 */ /* 0x000fc800078e0005 */
        /* <DEDUP_REMOVED lines=13> */
.L_x_18028:
[----:B------:R-:W-:Y:S01]  /*b5e0*/  STG.E.U8 desc[UR36][R2.64], R4 ;  /* 0x0000000402007986 */ /* 0x000fe2000c101124 */
[----:B------:R-:W-:Y:S05]  /*b5f0*/  EXIT ;  /* 0x000000000000794d */ /* 0x000fea0003800000 */
.L_x_18027:
        /* <DEDUP_REMOVED lines=9> */
.L_x_18031:
[----:B------:R-:W-:Y:S01]  /*b690*/  STG.E desc[UR36][R2.64], R4 ;  /* 0x0000000402007986 */ /* 0x000fe2000c101924 */
[----:B------:R-:W-:Y:S05]  /*b6a0*/  EXIT ;  /* 0x000000000000794d */ /* 0x000fea0003800000 */
.L_x_18030:
[----:B------:R-:W-:Y:S01]  /*b6b0*/  STG.E.U16 desc[UR36][R2.64], R4 ;  /* 0x0000000402007986 */ /* 0x000fe2000c101524 */
[----:B------:R-:W-:Y:S05]  /*b6c0*/  EXIT ;  /* 0x000000000000794d */ /* 0x000fea0003800000 */
.L_x_18026:
        /* <DEDUP_REMOVED lines=9> */
.L_x_18033:
[----:B------:R-:W-:-:S04]  /*b760*/  I2FP.F32.S32 R0, R4 ;  /* 0x0000000400007245 */ /* 0x000fc80000201400 */
[----:B------:R-:W-:-:S05]  /*b770*/  F2FP.F16.F32.PACK_AB R0, RZ, R0 ;  /* 0x00000000ff00723e */ /* 0x000fca00000000ff */
[----:B------:R-:W-:Y:S01]  /*b780*/  STG.E.U16 desc[UR36][R2.64], R0 ;  /* 0x0000000002007986 */ /* 0x000fe2000c101524 */
[----:B------:R-:W-:Y:S05]  /*b790*/  EXIT ;  /* 0x000000000000794d */ /* 0x000fea0003800000 */
.L_x_18032:
        /* <DEDUP_REMOVED lines=8> */
[----:B------:R-:W-:Y:S01]  /*b820*/  STG.E.64 desc[UR36][R2.64], R4 ;  /* 0x0000000402007986 */ /* 0x000fe2000c101b24 */
[----:B------:R-:W-:Y:S05]  /*b830*/  EXIT ;  /* 0x000000000000794d */ /* 0x000fea0003800000 */
.L_x_18035:
[----:B------:R-:W-:-:S04]  /*b840*/  I2FP.F32.S32 R4, R4 ;  /* 0x0000000400047245 */ /* 0x000fc80000201400 */
[----:B------:R-:W-:-:S04]  /*b850*/  F2FP.F16.F32.PACK_AB R5, RZ, R4 ;  /* 0x00000004ff05723e */ /* 0x000fc800000000ff */
[----:B------:R-:W-:-:S05]  /*b860*/  PRMT R5, R5, 0x5410, RZ ;  /* 0x0000541005057816 */ /* 0x000fca00000000ff */
[----:B------:R-:W-:Y:S01]  /*b870*/  STG.E desc[UR36][R2.64], R5 ;  /* 0x0000000502007986 */ /* 0x000fe2000c101924 */
[----:B------:R-:W-:Y:S05]  /*b880*/  EXIT ;  /* 0x000000000000794d */ /* 0x000fea0003800000 */
.L_x_18034:
[----:B------:R-:W0:Y:S02]  /*b890*/  I2F.F64 R4, R4 ;  /* 0x0000000400047312 */ /* 0x000e240000201c00 */
[----:B0-----:R-:W-:Y:S01]  /*b8a0*/  STG.E.64 desc[UR36][R2.64], R4 ;  /* 0x0000000402007986 */ /* 0x001fe2000c101b24 */
[----:B------:R-:W-:Y:S05]  /*b8b0*/  EXIT ;  /* 0x000000000000794d */ /* 0x000fea0003800000 */
.L_x_18025:
        /* <DEDUP_REMOVED lines=12> */
.L_x_18039:
        /* <DEDUP_REMOVED lines=18> */
.L_x_18042:
[----:B------:R-:W-:-:S04]  /*baa0*/  SHF.R.U32.HI R5, RZ, 0x18, R5 ;  /* 0x00000018ff057819 */ /* 0x000fc80000011605 */
[----:B------:R-:W-:-:S07]  /*bab0*/  LOP3.LUT R0, R0, 0x80, R5, 0xf8, !PT ;  /* 0x0000008000007812 */ /* 0x000fce00078ef805 */
.L_x_18041:
[----:B------:R-:W-:Y:S05]  /*bac0*/  BSYNC.RECONVERGENT B0 ;  /* 0x0000000000007941 */ /* 0x000fea0003800200 */
.L_x_18040:
[----:B------:R-:W-:Y:S01]  /*bad0*/  STG.E.U8 desc[UR36][R2.64], R0 ;  /* 0x0000000002007986 */ /* 0x000fe2000c101124 */
[----:B------:R-:W-:Y:S05]  /*bae0*/  EXIT ;  /* 0x000000000000794d */ /* 0x000fea0003800000 */
.L_x_18038:
        /* <DEDUP_REMOVED lines=18> */
.L_x_18045:
[----:B------:R-:W-:-:S04]  /*bc10*/  SHF.R.U32.HI R5, RZ, 0x18, R5 ;  /* 0x00000018ff057819 */ /* 0x000fc80000011605 */
[----:B------:R-:W-:-:S07]  /*bc20*/  LOP3.LUT R0, R0, 0x80, R5, 0xf8, !PT ;  /* 0x0000008000007812 */ /* 0x000fce00078ef805 */
.L_x_18044:
[----:B------:R-:W-:Y:S05]  /*bc30*/  BSYNC.RECONVERGENT B0 ;  /* 0x0000000000007941 */ /* 0x000fea0003800200 */
.L_x_18043:
[----:B------:R-:W-:Y:S01]  /*bc40*/  STG.E.U8 desc[UR36][R2.64], R0 ;  /* 0x0000000002007986 */ /* 0x000fe2000c101124 */
[----:B------:R-:W-:Y:S05]  /*bc50*/  EXIT ;  /* 0x000000000000794d */ /* 0x000fea0003800000 */
.L_x_18037:
        /* <DEDUP_REMOVED lines=22> */
.L_x_18047:
[----:B------:R-:W-:-:S05]  /*bdc0*/  SHF.R.S32.HI R5, RZ, 0x1f, R4 ;  /* 0x0000001fff057819 */ /* 0x000fca0000011404 */
[----:B------:R-:W-:Y:S01]  /*bdd0*/  STG.E.64 desc[UR36][R2.64], R4 ;  /* 0x0000000402007986 */ /* 0x000fe2000c101b24 */
[----:B------:R-:W-:Y:S05]  /*bde0*/  EXIT ;  /* 0x000000000000794d */ /* 0x000fea0003800000 */
.L_x_18046:
[----:B------:R-:W-:Y:S01]  /*bdf0*/  STG.E desc[UR36][R2.64], R4 ;  /* 0x0000000402007986 */ /* 0x000fe2000c101924 */
[----:B------:R-:W-:Y:S05]  /*be00*/  EXIT ;  /* 0x000000000000794d */ /* 0x000fea0003800000 */
.L_x_18036:
        /* <DEDUP_REMOVED lines=10> */
.L_x_18049:
[----:B------:R-:W0:Y:S01]  /*beb0*/  I2F.F64 R4, R4 ;  /* 0x0000000400047312 */ /* 0x000e220000201c00 */
[----:B------:R-:W-:-:S05]  /*bec0*/  CS2R R6, SRZ ;  /* 0x0000000000067805 */ /* 0x000fca000001ff00 */
[----:B0-----:R-:W-:Y:S01]  /*bed0*/  STG.E.128 desc[UR36][R2.64], R4 ;  /* 0x0000000402007986 */ /* 0x001fe2000c101d24 */
[----:B------:R-:W-:Y:S05]  /*bee0*/  EXIT ;  /* 0x000000000000794d */ /* 0x000fea0003800000 */
.L_x_18048:
[----:B------:R-:W-:-:S09]  /*bef0*/  UISETP.NE.AND UP0, UPT, UR4, 0xf, UPT ;  /* 0x0000000f0400788c */ /* 0x000fd2000bf05270 */
[----:B------:R-:W-:Y:S05]  /*bf00*/  BRA.U !UP0, `(.L_x_18050) ;  /* 0x0000000108e87547 */ /* 0x000fea000b800000 */
[----:B------:R-:W-:-:S09]  /*bf10*/  UISETP.NE.AND UP0, UPT, UR4, 0x17, UPT ;  /* 0x000000170400788c */ /* 0x000fd2000bf05270 */
[----:B------:R-:W-:Y:S05]  /*bf20*/  BRA.U !UP0, `(.L_x_18051) ;  /* 0x0000000108907547 */ /* 0x000fea000b800000 */
[----:B------:R-:W-:-:S09]  /*bf30*/  UISETP.NE.AND UP0, UPT, UR4, 0x18, UPT ;  /* 0x000000180400788c */ /* 0x000fd2000bf05270 */
[----:B------:R-:W-:Y:S05]  /*bf40*/  BRA.U !UP0, `(.L_x_18052) ;  /* 0x0000000108447547 */ /* 0x000fea000b800000 */
.L_x_18029:
        /* <DEDUP_REMOVED lines=16> */
.L_x_18053:
[----:B------:R-:W-:Y:S05]  /*c050*/  EXIT ;  /* 0x000000000000794d */ /* 0x000fea0003800000 */
.L_x_18052:
        /* <DEDUP_REMOVED lines=13> */
.L_x_18055:
[----:B------:R-:W-:Y:S05]  /*c130*/  BSYNC.RECONVERGENT B0 ;  /* 0x0000000000007941 */ /* 0x000fea0003800200 */
.L_x_18054:
[----:B------:R-:W-:-:S05]  /*c140*/  LOP3.LUT R5, R0, 0x80, R5, 0xf8, !PT ;  /* 0x0000008000057812 */ /* 0x000fca00078ef805 */
[----:B------:R-:W-:Y:S01]  /*c150*/  STG.E.U8 desc[UR36][R2.64], R5 ;  /* 0x0000000502007986 */ /* 0x000fe2000c101124 */
[----:B------:R-:W-:Y:S05]  /*c160*/  EXIT ;  /* 0x000000000000794d */ /* 0x000fea0003800000 */
.L_x_18051:
        /* <DEDUP_REMOVED lines=12> */
.L_x_18057:
[----:B------:R-:W-:Y:S01]  /*c230*/  IMAD.MOV.U32 R0, RZ, RZ, 0x7f ;  /* 0x0000007fff007424 */ /* 0x000fe200078e00ff */
[----:B------:R-:W-:-:S04]  /*c240*/  ISETP.GT.U32.AND P0, PT, R4, 0x7f800000, PT ;  /* 0x7f8000000400780c */ /* 0x000fc80003f04070 */
[----:B------:R-:W-:-:S09]  /*c250*/  SEL R0, R0, 0x7c, P0 ;  /* 0x0000007c00007807 */ /* 0x000fd20000000000 */
.L_x_18058:
[----:B------:R-:W-:Y:S05]  /*c260*/  BSYNC.RECONVERGENT B0 ;  /* 0x0000000000007941 */ /* 0x000fea0003800200 */
.L_x_18056:
[----:B------:R-:W-:-:S04]  /*c270*/  SHF.R.U32.HI R5, RZ, 0x18, R5 ;  /* 0x00000018ff057819 */ /* 0x000fc80000011605 */
[----:B------:R-:W-:-:S05]  /*c280*/  LOP3.LUT R5, R0, 0x80, R5, 0xf8, !PT ;  /* 0x0000008000057812 */ /* 0x000fca00078ef805 */
[----:B------:R-:W-:Y:S01]  /*c290*/  STG.E.U8 desc[UR36][R2.64], R5 ;  /* 0x0000000502007986 */ /* 0x000fe2000c101124 */
[----:B------:R-:W-:Y:S05]  /*c2a0*/  EXIT ;  /* 0x000000000000794d */ /* 0x000fea0003800000 */
.L_x_18050:
[----:B------:R-:W-:-:S04]  /*c2b0*/  I2FP.F32.S32 R0, R4 ;  /* 0x0000000400007245 */ /* 0x000fc80000201400 */
[----:B------:R-:W-:-:S05]  /*c2c0*/  F2FP.BF16.F32.PACK_AB R0, RZ, R0 ;  /* 0x00000000ff00723e */ /* 0x000fca00000010ff */
[----:B------:R-:W-:Y:S01]  /*c2d0*/  STG.E.U16 desc[UR36][R2.64], R0 ;  /* 0x0000000002007986 */ /* 0x000fe2000c101524 */
[----:B------:R-:W-:Y:S05]  /*c2e0*/  EXIT ;  /* 0x000000000000794d */ /* 0x000fea0003800000 */
.L_x_18059:
        /* <DEDUP_REMOVED lines=9> */
.L_x_23281:


//--------------------- .text._ZN2at6native27unrolled_elementwise_kernelINS0_13AUnaryFunctorIiiiZZZNS0_15binary_internal21div_trunc_kernel_cudaERNS_18TensorIteratorBaseEENKUlvE_clEvENKUlvE1_clEvEUliiE_EESt5arrayIPcLm2EELi4E23TrivialOffsetCalculatorILi1EjESE_NS0_6memory12LoadWithCastILi1EEENSF_13StoreWithCastILi1EEEEEviT_T0_T2_T3_T4_T5_ --------------------------
	.section	.text._ZN2at6native27unrolled_elementwise_kernelINS0_13AUnaryFunctorIiiiZZZNS0_15binary_internal21div_trunc_kernel_cudaERNS_18TensorIteratorBaseEENKUlvE_clEvENKUlvE1_clEvEUliiE_EESt5arrayIPcLm2EELi4E23TrivialOffsetCalculatorILi1EjESE_NS0_6memory12LoadWithCastILi1EEENSF_13StoreWithCastILi1EEEEEviT_T0_T2_T3_T4_T5_,"ax",@progbits
	.align	128
        .global         _ZN2at6native27unrolled_elementwise_kernelINS0_13AUnaryFunctorIiiiZZZNS0_15binary_internal21div_trunc_kernel_cudaERNS_18TensorIteratorBaseEENKUlvE_clEvENKUlvE1_clEvEUliiE_EESt5arrayIPcLm2EELi4E23TrivialOffsetCalculatorILi1EjESE_NS0_6memory12LoadWithCastILi1EEENSF_13StoreWithCastILi1EEEEEviT_T0_T2_T3_T4_T5_
        .type           _ZN2at6native27unrolled_elementwise_kernelINS0_13AUnaryFunctorIiiiZZZNS0_15binary_internal21div_trunc_kernel_cudaERNS_18TensorIteratorBaseEENKUlvE_clEvENKUlvE1_clEvEUliiE_EESt5arrayIPcLm2EELi4E23TrivialOffsetCalculatorILi1EjESE_NS0_6memory12LoadWithCastILi1EEENSF_13StoreWithCastILi1EEEEEviT_T0_T2_T3_T4_T5_,@function
        .size           _ZN2at6native27unrolled_elementwise_kernelINS0_13AUnaryFunctorIiiiZZZNS0_15binary_internal21div_trunc_kernel_cudaERNS_18TensorIteratorBaseEENKUlvE_clEvENKUlvE1_clEvEUliiE_EESt5arrayIPcLm2EELi4E23TrivialOffsetCalculatorILi1EjESE_NS0_6memory12LoadWithCastILi1EEENSF_13StoreWithCastILi1EEEEEviT_T0_T2_T3_T4_T5_,(.L_x_23282 - _ZN2at6native27unrolled_elementwise_kernelINS0_13AUnaryFunctorIiiiZZZNS0_15binary_internal21div_trunc_kernel_cudaERNS_18TensorIteratorBaseEENKUlvE_clEvENKUlvE1_clEvEUliiE_EESt5arrayIPcLm2EELi4E23TrivialOffsetCalculatorILi1EjESE_NS0_6memory12LoadWithCastILi1EEENSF_13StoreWithCastILi1EEEEEviT_T0_T2_T3_T4_T5_)
        .other          _ZN2at6native27unrolled_elementwise_kernelINS0_13AUnaryFunctorIiiiZZZNS0_15binary_internal21div_trunc_kernel_cudaERNS_18TensorIteratorBaseEENKUlvE_clEvENKUlvE1_clEvEUliiE_EESt5arrayIPcLm2EELi4E23TrivialOffsetCalculatorILi1EjESE_NS0_6memory12LoadWithCastILi1EEENSF_13StoreWithCastILi1EEEEEviT_T0_T2_T3_T4_T5_,@"STO_CUDA_ENTRY STV_DEFAULT"
_ZN2at6native27unrolled_elementwise_kernelINS0_13AUnaryFunctorIiiiZZZNS0_15binary_internal21div_trunc_kernel_cudaERNS_18TensorIteratorBaseEENKUlvE_clEvENKUlvE1_clEvEUliiE_EESt5arrayIPcLm2EELi4E23TrivialOffsetCalculatorILi1EjESE_NS0_6memory12LoadWithCastILi1EEENSF_13StoreWithCastILi1EEEEEviT_T0_T2_T3_T4_T5_:
.text._ZN2at6native27unrolled_elementwise_kernelINS0_13AUnaryFunctorIiiiZZZNS0_15binary_internal21div_trunc_kernel_cudaERNS_18TensorIteratorBaseEENKUlvE_clEvENKUlvE1_clEvEUliiE_EESt5arrayIPcLm2EELi4E23TrivialOffsetCalculatorILi1EjESE_NS0_6memory12LoadWithCastILi1EEENSF_13StoreWithCastILi1EEEEEviT_T0_T2_T3_T4_T5_:
        /* <DEDUP_REMOVED lines=31> */
.L_x_18065:
[----:B------:R3:W5:Y:S01]  /*01f0*/  LDG.E.U8 R24, desc[UR36][R4.64] ;  /* 0x0000002404187981 */ /* 0x000762000c1e1100 */
[----:B------:R-:W-:Y:S05]  /*0200*/  BRA `(.L_x_18067) ;  /* 0x0000000c00307947 */ /* 0x000fea0003800000 */
.L_x_18064:
        /* <DEDUP_REMOVED lines=8> */
.L_x_18069:
[----:B------:R1:W5:Y:S01]  /*0290*/  LDG.E R24, desc[UR36][R4.64] ;  /* 0x0000002404187981 */ /* 0x000362000c1e1900 */
[----:B------:R-:W-:Y:S05]  /*02a0*/  BRA `(.L_x_18067) ;  /* 0x0000000c00087947 */ /* 0x000fea0003800000 */
.L_x_18068:
[----:B------:R2:W5:Y:S01]  /*02b0*/  LDG.E.S16 R24, desc[UR36][R4.64] ;  /* 0x0000002404187981 */ /* 0x000562000c1e1700 */
[----:B------:R-:W-:Y:S05]  /*02c0*/  BRA `(.L_x_18067) ;  /* 0x0000000c00007947 */ /* 0x000fea0003800000 */
.L_x_18063:
        /* <DEDUP_REMOVED lines=9> */
.L_x_18071:
[----:B------:R-:W2:Y:S02]  /*0360*/  LDG.E.U16 R4, desc[UR36][R4.64] ;  /* 0x0000002404047981 */ /* 0x000ea4000c1e1500 */
[----:B--2---:R-:W-:-:S06]  /*0370*/  HADD2.F32 R24, -RZ, R4.H0_H0 ;  /* 0x20000004ff187230 */ /* 0x004fcc0000004100 */
[----:B------:R-:W0:Y:S01]  /*0380*/  F2I.FTZ.TRUNC.NTZ R24, R24 ;  /* 0x0000001800187305 */ /* 0x000e22000021f100 */
[----:B------:R-:W-:Y:S05]  /*0390*/  BRA `(.L_x_18067) ;  /* 0x0000000800cc7947 */ /* 0x000fea0003800000 */
.L_x_18070:
        /* <DEDUP_REMOVED lines=9> */
.L_x_18073:
[----:B------:R-:W2:Y:S02]  /*0430*/  LDG.E.U16 R4, desc[UR36][R4.64] ;  /* 0x0000002404047981 */ /* 0x000ea4000c1e1500 */
[----:B--2---:R-:W-:-:S06]  /*0440*/  HADD2.F32 R24, -RZ, R4.H0_H0 ;  /* 0x20000004ff187230 */ /* 0x004fcc0000004100 */
[----:B------:R-:W0:Y:S01]  /*0450*/  F2I.FTZ.TRUNC.NTZ R24, R24 ;  /* 0x0000001800187305 */ /* 0x000e22000021f100 */
[----:B------:R-:W-:Y:S05]  /*0460*/  BRA `(.L_x_18067) ;  /* 0x0000000800987947 */ /* 0x000fea0003800000 */
.L_x_18072:
[----:B------:R-:W2:Y:S02]  /*0470*/  LDG.E.64 R24, desc[UR36][R4.64] ;  /* 0x0000002404187981 */ /* 0x000ea4000c1e1b00 */
[----:B--2---:R0:W1:Y:S01]  /*0480*/  F2I.F64.TRUNC R24, R24 ;  /* 0x0000001800187311 */ /* 0x004062000030d100 */
[----:B------:R-:W-:Y:S05]  /*0490*/  BRA `(.L_x_18067) ;  /* 0x00000008008c7947 */ /* 0x000fea0003800000 */
.L_x_18062:
        /* <DEDUP_REMOVED lines=12> */
.L_x_18076:
[----:B------:R-:W2:Y:S02]  /*0560*/  LDG.E.64 R4, desc[UR36][R4.64] ;  /* 0x0000002404047981 */ /* 0x000ea4000c1e1b00 */
[----:B--2---:R0:W1:Y:S01]  /*0570*/  F2I.F64.TRUNC R24, R4 ;  /* 0x0000000400187311 */ /* 0x004062000030d100 */
[----:B------:R-:W-:Y:S05]  /*0580*/  BRA `(.L_x_18067) ;  /* 0x0000000800507947 */ /* 0x000fea0003800000 */
.L_x_18075:
        /* <DEDUP_REMOVED lines=26> */
.L_x_18078:
        /* <DEDUP_REMOVED lines=14> */
.L_x_18077:
[----:B------:R-:W2:Y:S02]  /*0810*/  LDG.E.U16 R24, desc[UR36][R4.64] ;  /* 0x0000002404187981 */ /* 0x000ea4000c1e1500 */
[----:B--2---:R-:W-:-:S06]  /*0820*/  IMAD.U32 R24, R24, 0x10000, RZ ;  /* 0x0001000018187824 */ /* 0x004fcc00078e00ff */
[----:B------:R-:W0:Y:S01]  /*0830*/  F2I.FTZ.TRUNC.NTZ R24, R24 ;  /* 0x0000001800187305 */ /* 0x000e22000021f100 */
[----:B------:R-:W-:Y:S05]  /*0840*/  BRA `(.L_x_18067) ;  /* 0x0000000400a07947 */ /* 0x000fea0003800000 */
.L_x_18074:
        /* <DEDUP_REMOVED lines=10> */
.L_x_18081:
        /* <DEDUP_REMOVED lines=21> */
.L_x_18085:
[----:B------:R-:W-:Y:S05]  /*0a40*/  BSYNC.RECONVERGENT B1 ;  /* 0x0000000000017941 */ /* 0x000fea0003800200 */
.L_x_18084:
[----:B------:R-:W-:Y:S01]  /*0a50*/  IMAD.SHL.U32 R0, R0, 0x100000, RZ ;  /* 0x0010000000007824 */ /* 0x000fe200078e00ff */
[----:B------:R-:W-:-:S04]  /*0a60*/  LEA R3, R3, 0x3b800000, 0x17 ;  /* 0x3b80000003037811 */ /* 0x000fc800078eb8ff */
[----:B------:R-:W-:-:S07]  /*0a70*/  LOP3.LUT R24, R3, R0, R7, 0xfe, !PT ;  /* 0x0000000003187212 */ /* 0x000fce00078efe07 */
.L_x_18083:
[----:B------:R-:W-:Y:S05]  /*0a80*/  BSYNC.RECONVERGENT B0 ;  /* 0x0000000000007941 */ /* 0x000fea0003800200 */
.L_x_18082:
[----:B------:R-:W0:Y:S01]  /*0a90*/  F2I.FTZ.TRUNC.NTZ R24, R24 ;  /* 0x0000001800187305 */ /* 0x000e22000021f100 */
[----:B------:R-:W-:Y:S05]  /*0aa0*/  BRA `(.L_x_18067) ;  /* 0x0000000400087947 */ /* 0x000fea0003800000 */
.L_x_18080:
        /* <DEDUP_REMOVED lines=21> */
.L_x_18089:
[----:B------:R-:W-:Y:S05]  /*0c00*/  BSYNC.RECONVERGENT B1 ;  /* 0x0000000000017941 */ /* 0x000fea0003800200 */
.L_x_18088:
[----:B------:R-:W-:Y:S01]  /*0c10*/  IMAD.SHL.U32 R0, R0, 0x200000, RZ ;  /* 0x0020000000007824 */ /* 0x000fe200078e00ff */
[----:B------:R-:W-:-:S04]  /*0c20*/  LEA R3, R3, 0x37800000, 0x17 ;  /* 0x3780000003037811 */ /* 0x000fc800078eb8ff */
[----:B------:R-:W-:-:S07]  /*0c30*/  LOP3.LUT R24, R3, R0, R7, 0xfe, !PT ;  /* 0x0000000003187212 */ /* 0x000fce00078efe07 */
.L_x_18087:
[----:B------:R-:W-:Y:S05]  /*0c40*/  BSYNC.RECONVERGENT B0 ;  /* 0x0000000000007941 */ /* 0x000fea0003800200 */
.L_x_18086:
[----:B------:R-:W0:Y:S01]  /*0c50*/  F2I.FTZ.TRUNC.NTZ R24, R24 ;  /* 0x0000001800187305 */ /* 0x000e22000021f100 */
[----:B------:R-:W-:Y:S05]  /*0c60*/  BRA `(.L_x_18067) ;  /* 0x0000000000987947 */ /* 0x000fea0003800000 */
.L_x_18079:
[----:B------:R-:W-:-:S09]  /*0c70*/  UISETP.NE.AND UP0, UPT, UR4, 0x1c, UPT ;  /* 0x0000001c0400788c */ /* 0x000fd2000bf05270 */
[----:B------:R-:W-:Y:S05]  /*0c80*/  BRA.U !UP0, `(.L_x_18090) ;  /* 0x00000001088c7547 */ /* 0x000fea000b800000 */
[----:B------:R-:W-:-:S09]  /*0c90*/  UISETP.NE.AND UP0, UPT, UR4, 0x1d, UPT ;  /* 0x0000001d0400788c */ /* 0x000fd2000bf05270 */
[----:B------:R-:W-:Y:S05]  /*0ca0*/  BRA.U !UP0, `(.L_x_18091) ;  /* 0x00000001087c7547 */ /* 0x000fea000b800000 */
[----:B------:R-:W-:-:S09]  /*0cb0*/  UISETP.NE.AND UP0, UPT, UR4, 0x2c, UPT ;  /* 0x0000002c0400788c */ /* 0x000fd2000bf05270 */
[----:B------:R-:W-:Y:S05]  /*0cc0*/  BRA.U !UP0, `(.L_x_18092) ;  /* 0x0000000108487547 */ /* 0x000fea000b800000 */
.L_x_18066:
        /* <DEDUP_REMOVED lines=16> */
.L_x_18093:
[----:B------:R-:W-:Y:S01]  /*0dd0*/  IMAD.MOV.U32 R24, RZ, RZ, RZ ;  /* 0x000000ffff187224 */ /* 0x000fe200078e00ff */
[----:B------:R-:W-:Y:S06]  /*0de0*/  BRA `(.L_x_18067) ;  /* 0x0000000000387947 */ /* 0x000fec0003800000 */
.L_x_18092:
        /* <DEDUP_REMOVED lines=8> */
.L_x_18095:
[----:B------:R-:W-:Y:S05]  /*0e70*/  BSYNC.RECONVERGENT B0 ;  /* 0x0000000000007941 */ /* 0x000fea0003800200 */
.L_x_18094:
[----:B------:R-:W0:Y:S01]  /*0e80*/  F2I.FTZ.TRUNC.NTZ R24, R24 ;  /* 0x0000001800187305 */ /* 0x000e22000021f100 */
[----:B------:R-:W-:Y:S05]  /*0e90*/  BRA `(.L_x_18067) ;  /* 0x00000000000c7947 */ /* 0x000fea0003800000 */
.L_x_18091:
[----:B------:R0:W5:Y:S01]  /*0ea0*/  LDG.E R24, desc[UR36][R4.64] ;  /* 0x0000002404187981 */ /* 0x000162000c1e1900 */
[----:B------:R-:W-:Y:S05]  /*0eb0*/  BRA `(.L_x_18067) ;  /* 0x0000000000047947 */ /* 0x000fea0003800000 */
.L_x_18090:
[----:B------:R0:W5:Y:S02]  /*0ec0*/  LDG.E R24, desc[UR36][R4.64] ;  /* 0x0000002404187981 */ /* 0x000164000c1e1900 */
.L_x_18067:
[----:B------:R-:W-:-:S07]  /*0ed0*/  VIADD R17, R23, 0x80 ;  /* 0x0000008017117836 */ /* 0x000fce0000000000 */
.L_x_18061:
[----:B------:R-:W-:Y:S05]  /*0ee0*/  BSYNC.RECONVERGENT B6 ;  /* 0x0000000000067941 */ /* 0x000fea0003800200 */
.L_x_18060:
        /* <DEDUP_REMOVED lines=23> */
.L_x_18101:
[----:B------:R0:W5:Y:S01]  /*1060*/  LDG.E.U8 R18, desc[UR36][R4.64] ;  /* 0x0000002404127981 */ /* 0x000162000c1e1100 */
[----:B------:R-:W-:Y:S05]  /*1070*/  BRA `(.L_x_18103) ;  /* 0x0000000c00307947 */ /* 0x000fea0003800000 */
.L_x_18100:
        /* <DEDUP_REMOVED lines=8> */
.L_x_18105:
[----:B------:R0:W5:Y:S01]  /*1100*/  LDG.E R18, desc[UR36][R4.64] ;  /* 0x0000002404127981 */ /* 0x000162000c1e1900 */
[----:B------:R-:W-:Y:S05]  /*1110*/  BRA `(.L_x_18103) ;  /* 0x0000000c00087947 */ /* 0x000fea0003800000 */
.L_x_18104:
[----:B------:R0:W5:Y:S01]  /*1120*/  LDG.E.S16 R18, desc[UR36][R4.64] ;  /* 0x0000002404127981 */ /* 0x000162000c1e1700 */
[----:B------:R-:W-:Y:S05]  /*1130*/  BRA `(.L_x_18103) ;  /* 0x0000000c00007947 */ /* 0x000fea0003800000 */
.L_x_18099:
        /* <DEDUP_REMOVED lines=9> */
.L_x_18107:
[----:B------:R-:W2:Y:S02]  /*11d0*/  LDG.E.U16 R4, desc[UR36][R4.64] ;  /* 0x0000002404047981 */ /* 0x000ea4000c1e1500 */
[----:B--2---:R-:W-:-:S06]  /*11e0*/  HADD2.F32 R18, -RZ, R4.H0_H0 ;  /* 0x20000004ff127230 */ /* 0x004fcc0000004100 */
[----:B------:R-:W0:Y:S01]  /*11f0*/  F2I.FTZ.TRUNC.NTZ R18, R18 ;  /* 0x0000001200127305 */ /* 0x000e22000021f100 */
[----:B------:R-:W-:Y:S05]  /*1200*/  BRA `(.L_x_18103) ;  /* 0x0000000800cc7947 */ /* 0x000fea0003800000 */
.L_x_18106:
        /* <DEDUP_REMOVED lines=9> */
.L_x_18109:
[----:B------:R-:W2:Y:S02]  /*12a0*/  LDG.E.U16 R4, desc[UR36][R4.64] ;  /* 0x0000002404047981 */ /* 0x000ea4000c1e1500 */
[----:B--2---:R-:W-:-:S06]  /*12b0*/  HADD2.F32 R18, -RZ, R4.H0_H0 ;  /* 0x20000004ff127230 */ /* 0x004fcc0000004100 */
[----:B------:R-:W0:Y:S01]  /*12c0*/  F2I.FTZ.TRUNC.NTZ R18, R18 ;  /* 0x0000001200127305 */ /* 0x000e22000021f100 */
[----:B------:R-:W-:Y:S05]  /*12d0*/  BRA `(.L_x_18103) ;  /* 0x0000000800987947 */ /* 0x000fea0003800000 */
.L_x_18108:
[----:B------:R-:W2:Y:S02]  /*12e0*/  LDG.E.64 R18, desc[UR36][R4.64] ;  /* 0x0000002404127981 */ /* 0x000ea4000c1e1b00 */
[----:B--2---:R0:W1:Y:S01]  /*12f0*/  F2I.F64.TRUNC R18, R18 ;  /* 0x0000001200127311 */ /* 0x004062000030d100 */
[----:B------:R-:W-:Y:S05]  /*1300*/  BRA `(.L_x_18103) ;  /* 0x00000008008c7947 */ /* 0x000fea0003800000 */
.L_x_18098:
        /* <DEDUP_REMOVED lines=12> */
.L_x_18112:
[----:B------:R-:W2:Y:S02]  /*13d0*/  LDG.E.64 R4, desc[UR36][R4.64] ;  /* 0x0000002404047981 */ /* 0x000ea4000c1e1b00 */
[----:B--2---:R0:W1:Y:S01]  /*13e0*/  F2I.F64.TRUNC R18, R4 ;  /* 0x0000000400127311 */ /* 0x004062000030d100 */
[----:B------:R-:W-:Y:S05]  /*13f0*/  BRA `(.L_x_18103) ;  /* 0x0000000800507947 */ /* 0x000fea0003800000 */
.L_x_18111:
        /* <DEDUP_REMOVED lines=26> */
.L_x_18114:
        /* <DEDUP_REMOVED lines=14> */
.L_x_18113:
[----:B------:R-:W2:Y:S02]  /*1680*/  LDG.E.U16 R18, desc[UR36][R4.64] ;  /* 0x0000002404127981 */ /* 0x000ea4000c1e1500 */
[----:B--2---:R-:W-:-:S06]  /*1690*/  IMAD.U32 R18, R18, 0x10000, RZ ;  /* 0x0001000012127824 */ /* 0x004fcc00078e00ff */
[----:B------:R-:W4:Y:S01]  /*16a0*/  F2I.FTZ.TRUNC.NTZ R18, R18 ;  /* 0x0000001200127305 */ /* 0x000f22000021f100 */
[----:B------:R-:W-:Y:S05]  /*16b0*/  BRA `(.L_x_18103) ;  /* 0x0000000400a07947 */ /* 0x000fea0003800000 */
.L_x_18110:
        /* <DEDUP_REMOVED lines=10> */
.L_x_18117:
        /* <DEDUP_REMOVED lines=21> */
.L_x_18121:
[----:B------:R-:W-:Y:S05]  /*18b0*/  BSYNC.RECONVERGENT B1 ;  /* 0x0000000000017941 */ /* 0x000fea0003800200 */
.L_x_18120:
[----:B------:R-:W-:Y:S01]  /*18c0*/  IMAD.SHL.U32 R0, R0, 0x100000, RZ ;  /* 0x0010000000007824 */ /* 0x000fe200078e00ff */
[----:B------:R-:W-:-:S04]  /*18d0*/  LEA R3, R3, 0x3b800000, 0x17 ;  /* 0x3b80000003037811 */ /* 0x000fc800078eb8ff */
[----:B------:R-:W-:-:S07]  /*18e0*/  LOP3.LUT R18, R3, R0, R7, 0xfe, !PT ;  /* 0x0000000003127212 */ /* 0x000fce00078efe07 */
.L_x_18119:
[----:B------:R-:W-:Y:S05]  /*18f0*/  BSYNC.RECONVERGENT B0 ;  /* 0x0000000000007941 */ /* 0x000fea0003800200 */
.L_x_18118:
[----:B------:R-:W0:Y:S01]  /*1900*/  F2I.FTZ.TRUNC.NTZ R18, R18 ;  /* 0x0000001200127305 */ /* 0x000e22000021f100 */
[----:B------:R-:W-:Y:S05]  /*1910*/  BRA `(.L_x_18103) ;  /* 0x0000000400087947 */ /* 0x000fea0003800000 */
.L_x_18116:
        /* <DEDUP_REMOVED lines=21> */
.L_x_18125:
[----:B------:R-:W-:Y:S05]  /*1a70*/  BSYNC.RECONVERGENT B1 ;  /* 0x0000000000017941 */ /* 0x000fea0003800200 */
.L_x_18124:
[----:B------:R-:W-:Y:S01]  /*1a80*/  IMAD.SHL.U32 R0, R0, 0x200000, RZ ;  /* 0x0020000000007824 */ /* 0x000fe200078e00ff */
[----:B------:R-:W-:-:S04]  /*1a90*/  LEA R3, R3, 0x37800000, 0x17 ;  /* 0x3780000003037811 */ /* 0x000fc800078eb8ff */
[----:B------:R-:W-:-:S07]  /*1aa0*/  LOP3.LUT R18, R3, R0, R7, 0xfe, !PT ;  /* 0x0000000003127212 */ /* 0x000fce00078efe07 */
.L_x_18123:
[----:B------:R-:W-:Y:S05]  /*1ab0*/  BSYNC.RECONVERGENT B0 ;  /* 0x0000000000007941 */ /* 0x000fea0003800200 */
.L_x_18122:
[----:B------:R-:W0:Y:S01]  /*1ac0*/  F2I.FTZ.TRUNC.NTZ R18, R18 ;  /* 0x0000001200127305 */ /* 0x000e22000021f100 */
[----:B------:R-:W-:Y:S05]  /*1ad0*/  BRA `(.L_x_18103) ;  /* 0x0000000000987947 */ /* 0x000fea0003800000 */
.L_x_18115:
        /* <DEDUP_REMOVED lines=14> */
.L_x_18129:
[----:B------:R-:W-:Y:S05]  /*1bc0*/  BSYNC.RECONVERGENT B0 ;  /* 0x0000000000007941 */ /* 0x000fea0003800200 */
.L_x_18128:
[----:B------:R-:W0:Y:S01]  /*1bd0*/  F2I.FTZ.TRUNC.NTZ R18, R18 ;  /* 0x0000001200127305 */ /* 0x000e22000021f100 */
[----:B------:R-:W-:Y:S05]  /*1be0*/  BRA `(.L_x_18103) ;  /* 0x0000000000547947 */ /* 0x000fea0003800000 */
.L_x_18102:
        /* <DEDUP_REMOVED lines=16> */
.L_x_18130:
[----:B------:R-:W-:Y:S01]  /*1cf0*/  IMAD.MOV.U32 R18, RZ, RZ, RZ ;  /* 0x000000ffff127224 */ /* 0x000fe200078e00ff */
[----:B------:R-:W-:Y:S06]  /*1d00*/  BRA `(.L_x_18103) ;  /* 0x00000000000c7947 */ /* 0x000fec0003800000 */
.L_x_18127:
[----:B------:R0:W5:Y:S01]  /*1d10*/  LDG.E R18, desc[UR36][R4.64] ;  /* 0x0000002404127981 */ /* 0x000162000c1e1900 */
[----:B------:R-:W-:Y:S05]  /*1d20*/  BRA `(.L_x_18103) ;  /* 0x0000000000047947 */ /* 0x000fea0003800000 */
.L_x_18126:
[----:B------:R0:W5:Y:S02]  /*1d30*/  LDG.E R18, desc[UR36][R4.64] ;  /* 0x0000002404127981 */ /* 0x000164000c1e1900 */
.L_x_18103:
[----:B------:R-:W-:-:S07]  /*1d40*/  VIADD R17, R17, 0x80 ;  /* 0x0000008011117836 */ /* 0x000fce0000000000 */
.L_x_18097:
[----:B------:R-:W-:Y:S05]  /*1d50*/  BSYNC.RECONVERGENT B6 ;  /* 0x0000000000067941 */ /* 0x000fea0003800200 */
.L_x_18096:
        /* <DEDUP_REMOVED lines=23> */
.L_x_18136:
[----:B------:R0:W5:Y:S01]  /*1ed0*/  LDG.E.U8 R22, desc[UR36][R4.64] ;  /* 0x0000002404167981 */ /* 0x000162000c1e1100 */
[----:B------:R-:W-:Y:S05]  /*1ee0*/  BRA `(.L_x_18138) ;  /* 0x0000000c00307947 */ /* 0x000fea0003800000 */
.L_x_18135:
        /* <DEDUP_REMOVED lines=8> */
.L_x_18140:
[----:B------:R0:W5:Y:S01]  /*1f70*/  LDG.E R22, desc[UR36][R4.64] ;  /* 0x0000002404167981 */ /* 0x000162000c1e1900 */
[----:B------:R-:W-:Y:S05]  /*1f80*/  BRA `(.L_x_18138) ;  /* 0x0000000c00087947 */ /* 0x000fea0003800000 */
.L_x_18139:
[----:B------:R0:W5:Y:S01]  /*1f90*/  LDG.E.S16 R22, desc[UR36][R4.64] ;  /* 0x0000002404167981 */ /* 0x000162000c1e1700 */
[----:B------:R-:W-:Y:S05]  /*1fa0*/  BRA `(.L_x_18138) ;  /* 0x0000000c00007947 */ /* 0x000fea0003800000 */
.L_x_18134:
        /* <DEDUP_REMOVED lines=9> */
.L_x_18142:
[----:B------:R-:W2:Y:S02]  /*2040*/  LDG.E.U16 R4, desc[UR36][R4.64] ;  /* 0x0000002404047981 */ /* 0x000ea4000c1e1500 */
[----:B--2---:R-:W-:-:S06]  /*2050*/  HADD2.F32 R22, -RZ, R4.H0_H0 ;  /* 0x20000004ff167230 */ /* 0x004fcc0000004100 */
[----:B------:R-:W0:Y:S01]  /*2060*/  F2I.FTZ.TRUNC.NTZ R22, R22 ;  /* 0x0000001600167305 */ /* 0x000e22000021f100 */
[----:B------:R-:W-:Y:S05]  /*2070*/  BRA `(.L_x_18138) ;  /* 0x0000000800cc7947 */ /* 0x000fea0003800000 */
.L_x_18141:
        /* <DEDUP_REMOVED lines=9> */
.L_x_18144:
[----:B------:R-:W2:Y:S02]  /*2110*/  LDG.E.U16 R4, desc[UR36][R4.64] ;  /* 0x0000002404047981 */ /* 0x000ea4000c1e1500 */
[----:B--2---:R-:W-:-:S06]  /*2120*/  HADD2.F32 R22, -RZ, R4.H0_H0 ;  /* 0x20000004ff167230 */ /* 0x004fcc0000004100 */
[----:B------:R-:W0:Y:S01]  /*2130*/  F2I.FTZ.TRUNC.NTZ R22, R22 ;  /* 0x0000001600167305 */ /* 0x000e22000021f100 */
[----:B------:R-:W-:Y:S05]  /*2140*/  BRA `(.L_x_18138) ;  /* 0x0000000800987947 */ /* 0x000fea0003800000 */
.L_x_18143:
[----:B------:R-:W2:Y:S02]  /*2150*/  LDG.E.64 R4, desc[UR36][R4.64] ;  /* 0x0000002404047981 */ /* 0x000ea4000c1e1b00 */
[----:B--2---:R0:W1:Y:S01]  /*2160*/  F2I.F64.TRUNC R22, R4 ;  /* 0x0000000400167311 */ /* 0x004062000030d100 */
[----:B------:R-:W-:Y:S05]  /*2170*/  BRA `(.L_x_18138) ;  /* 0x00000008008c7947 */ /* 0x000fea0003800000 */
.L_x_18133:
        /* <DEDUP_REMOVED lines=12> */
.L_x_18147:
[----:B------:R-:W2:Y:S02]  /*2240*/  LDG.E.64 R4, desc[UR36][R4.64] ;  /* 0x0000002404047981 */ /* 0x000ea4000c1e1b00 */
[----:B--2---:R0:W1:Y:S01]  /*2250*/  F2I.F64.TRUNC R22, R4 ;  /* 0x0000000400167311 */ /* 0x004062000030d100 */
[----:B------:R-:W-:Y:S05]  /*2260*/  BRA `(.L_x_18138) ;  /* 0x0000000800507947 */ /* 0x000fea0003800000 */
.L_x_18146:
        /* <DEDUP_REMOVED lines=26> */
.L_x_18149:
        /* <DEDUP_REMOVED lines=14> */
.L_x_18148:
[----:B------:R-:W2:Y:S02]  /*24f0*/  LDG.E.U16 R22, desc[UR36][R4.64] ;  /* 0x0000002404167981 */ /* 0x000ea4000c1e1500 */
[----:B--2---:R-:W-:-:S06]  /*2500*/  IMAD.U32 R22, R22, 0x10000, RZ ;  /* 0x0001000016167824 */ /* 0x004fcc00078e00ff */
[----:B------:R-:W0:Y:S01]  /*2510*/  F2I.FTZ.TRUNC.NTZ R22, R22 ;  /* 0x0000001600167305 */ /* 0x000e22000021f100 */
[----:B------:R-:W-:Y:S05]  /*2520*/  BRA `(.L_x_18138) ;  /* 0x0000000400a07947 */ /* 0x000fea0003800000 */
.L_x_18145:
        /* <DEDUP_REMOVED lines=10> */
.L_x_18152:
        /* <DEDUP_REMOVED lines=21> */
.L_x_18156:
[----:B------:R-:W-:Y:S05]  /*2720*/  BSYNC.RECONVERGENT B1 ;  /* 0x0000000000017941 */ /* 0x000fea0003800200 */
.L_x_18155:
[----:B------:R-:W-:Y:S01]  /*2730*/  IMAD.SHL.U32 R0, R0, 0x100000, RZ ;  /* 0x0010000000007824 */ /* 0x000fe200078e00ff */
[----:B------:R-:W-:-:S04]  /*2740*/  LEA R3, R3, 0x3b800000, 0x17 ;  /* 0x3b80000003037811 */ /* 0x000fc800078eb8ff */
[----:B------:R-:W-:-:S07]  /*2750*/  LOP3.LUT R22, R3, R0, R7, 0xfe, !PT ;  /* 0x0000000003167212 */ /* 0x000fce00078efe07 */
.L_x_18154:
[----:B------:R-:W-:Y:S05]  /*2760*/  BSYNC.RECONVERGENT B0 ;  /* 0x0000000000007941 */ /* 0x000fea0003800200 */
.L_x_18153:
[----:B------:R-:W1:Y:S01]  /*2770*/  F2I.FTZ.TRUNC.NTZ R22, R22 ;  /* 0x0000001600167305 */ /* 0x000e62000021f100 */
[----:B------:R-:W-:Y:S05]  /*2780*/  BRA `(.L_x_18138) ;  /* 0x0000000400087947 */ /* 0x000fea0003800000 */
.L_x_18151:
        /* <DEDUP_REMOVED lines=21> */
.L_x_18160:
[----:B------:R-:W-:Y:S05]  /*28e0*/  BSYNC.RECONVERGENT B1 ;  /* 0x0000000000017941 */ /* 0x000fea0003800200 */
.L_x_18159:
[----:B------:R-:W-:Y:S01]  /*28f0*/  IMAD.SHL.U32 R0, R0, 0x200000, RZ ;  /* 0x0020000000007824 */ /* 0x000fe200078e00ff */
[----:B------:R-:W-:-:S04]  /*2900*/  LEA R3, R3, 0x37800000, 0x17 ;  /* 0x3780000003037811 */ /* 0x000fc800078eb8ff */
[----:B------:R-:W-:-:S07]  /*2910*/  LOP3.LUT R22, R3, R0, R7, 0xfe, !PT ;  /* 0x0000000003167212 */ /* 0x000fce00078efe07 */
.L_x_18158:
[----:B------:R-:W-:Y:S05]  /*2920*/  BSYNC.RECONVERGENT B0 ;  /* 0x0000000000007941 */ /* 0x000fea0003800200 */
.L_x_18157:
[----:B------:R-:W2:Y:S01]  /*2930*/  F2I.FTZ.TRUNC.NTZ R22, R22 ;  /* 0x0000001600167305 */ /* 0x000ea2000021f100 */
[----:B------:R-:W-:Y:S05]  /*2940*/  BRA `(.L_x_18138) ;  /* 0x0000000000987947 */ /* 0x000fea0003800000 */
.L_x_18150:
        /* <DEDUP_REMOVED lines=14> */
.L_x_18164:
[----:B------:R-:W-:Y:S05]  /*2a30*/  BSYNC.RECONVERGENT B0 ;  /* 0x0000000000007941 */ /* 0x000fea0003800200 */
.L_x_18163:
[----:B------:R-:W4:Y:S01]  /*2a40*/  F2I.FTZ.TRUNC.NTZ R22, R22 ;  /* 0x0000001600167305 */ /* 0x000f22000021f100 */
[----:B------:R-:W-:Y:S05]  /*2a50*/  BRA `(.L_x_18138) ;  /* 0x0000000000547947 */ /* 0x000fea0003800000 */
.L_x_18137:
        /* <DEDUP_REMOVED lines=16> */
.L_x_18165:
[----:B------:R-:W-:Y:S01]  /*2b60*/  IMAD.MOV.U32 R22, RZ, RZ, RZ ;  /* 0x000000ffff167224 */ /* 0x000fe200078e00ff */
[----:B------:R-:W-:Y:S06]  /*2b70*/  BRA `(.L_x_18138) ;  /* 0x00000000000c7947 */ /* 0x000fec0003800000 */
.L_x_18162:
[----:B------:R0:W5:Y:S01]  /*2b80*/  LDG.E R22, desc[UR36][R4.64] ;  /* 0x0000002404167981 */ /* 0x000162000c1e1900 */
[----:B------:R-:W-:Y:S05]  /*2b90*/  BRA `(.L_x_18138) ;  /* 0x0000000000047947 */ /* 0x000fea0003800000 */
.L_x_18161:
[----:B------:R3:W5:Y:S02]  /*2ba0*/  LDG.E R22, desc[UR36][R4.64] ;  /* 0x0000002404167981 */ /* 0x000764000c1e1900 */
.L_x_18138:
[----:B------:R-:W-:-:S07]  /*2bb0*/  VIADD R17, R17, 0x80 ;  /* 0x0000008011117836 */ /* 0x000fce0000000000 */
.L_x_18132:
[----:B------:R-:W-:Y:S05]  /*2bc0*/  BSYNC.RECONVERGENT B6 ;  /* 0x0000000000067941 */ /* 0x000fea0003800200 */
.L_x_18131:
        /* <DEDUP_REMOVED lines=23> */
.L_x_18171:
[----:B------:R0:W5:Y:S01]  /*2d40*/  LDG.E.U8 R25, desc[UR36][R4.64] ;  /* 0x0000002404197981 */ /* 0x000162000c1e1100 */
[----:B------:R-:W-:Y:S05]  /*2d50*/  BRA `(.L_x_18167) ;  /* 0x0000000c002c7947 */ /* 0x000fea0003800000 */
.L_x_18170:
        /* <DEDUP_REMOVED lines=8> */
.L_x_18174:
[----:B------:R0:W5:Y:S01]  /*2de0*/  LDG.E R25, desc[UR36][R4.64] ;  /* 0x0000002404197981 */ /* 0x000162000c1e1900 */
[----:B------:R-:W-:Y:S05]  /*2df0*/  BRA `(.L_x_18167) ;  /* 0x0000000c00047947 */ /* 0x000fea0003800000 */
.L_x_18173:
[----:B------:R0:W5:Y:S01]  /*2e00*/  LDG.E.S16 R25, desc[UR36][R4.64] ;  /* 0x0000002404197981 */ /* 0x000162000c1e1700 */
[----:B------:R-:W-:Y:S05]  /*2e10*/  BRA `(.L_x_18167) ;  /* 0x0000000800fc7947 */ /* 0x000fea0003800000 */
.L_x_18169:
        /* <DEDUP_REMOVED lines=9> */
.L_x_18176:
[----:B------:R-:W2:Y:S02]  /*2eb0*/  LDG.E.U16 R4, desc[UR36][R4.64] ;  /* 0x0000002404047981 */ /* 0x000ea4000c1e1500 */
[----:B--2---:R-:W-:-:S06]  /*2ec0*/  HADD2.F32 R25, -RZ, R4.H0_H0 ;  /* 0x20000004ff197230 */ /* 0x004fcc0000004100 */
[----:B------:R-:W0:Y:S01]  /*2ed0*/  F2I.FTZ.TRUNC.NTZ R25, R25 ;  /* 0x0000001900197305 */ /* 0x000e22000021f100 */
[----:B------:R-:W-:Y:S05]  /*2ee0*/  BRA `(.L_x_18167) ;  /* 0x0000000800c87947 */ /* 0x000fea0003800000 */
.L_x_18175:
        /* <DEDUP_REMOVED lines=9> */
.L_x_18178:
[----:B------:R-:W2:Y:S02]  /*2f80*/  LDG.E.U16 R4, desc[UR36][R4.64] ;  /* 0x0000002404047981 */ /* 0x000ea4000c1e1500 */
[----:B--2---:R-:W-:-:S06]  /*2f90*/  HADD2.F32 R25, -RZ, R4.H0_H0 ;  /* 0x20000004ff197230 */ /* 0x004fcc0000004100 */
[----:B------:R-:W0:Y:S01]  /*2fa0*/  F2I.FTZ.TRUNC.NTZ R25, R25 ;  /* 0x0000001900197305 */ /* 0x000e22000021f100 */
[----:B------:R-:W-:Y:S05]  /*2fb0*/  BRA `(.L_x_18167) ;  /* 0x0000000800947947 */ /* 0x000fea0003800000 */
.L_x_18177:
[----:B------:R-:W2:Y:S02]  /*2fc0*/  LDG.E.64 R4, desc[UR36][R4.64] ;  /* 0x0000002404047981 */ /* 0x000ea4000c1e1b00 */
[----:B--2---:R0:W1:Y:S01]  /*2fd0*/  F2I.F64.TRUNC R25, R4 ;  /* 0x0000000400197311 */ /* 0x004062000030d100 */
[----:B------:R-:W-:Y:S05]  /*2fe0*/  BRA `(.L_x_18167) ;  /* 0x0000000800887947 */ /* 0x000fea0003800000 */
.L_x_18168:
        /* <DEDUP_REMOVED lines=12> */
.L_x_18181:
[----:B------:R-:W2:Y:S02]  /*30b0*/  LDG.E.64 R4, desc[UR36][R4.64] ;  /* 0x0000002404047981 */ /* 0x000ea4000c1e1b00 */
[----:B--2---:R0:W1:Y:S01]  /*30c0*/  F2I.F64.TRUNC R25, R4 ;  /* 0x0000000400197311 */ /* 0x004062000030d100 */
[----:B------:R-:W-:Y:S05]  /*30d0*/  BRA `(.L_x_18167) ;  /* 0x00000008004c7947 */ /* 0x000fea0003800000 */
.L_x_18180:
        /* <DEDUP_REMOVED lines=26> */
.L_x_18183:
        /* <DEDUP_REMOVED lines=14> */
.L_x_18182:
[----:B------:R-:W2:Y:S02]  /*3360*/  LDG.E.U16 R25, desc[UR36][R4.64] ;  /* 0x0000002404197981 */ /* 0x000ea4000c1e1500 */
[----:B--2---:R-:W-:-:S06]  /*3370*/  IMAD.U32 R25, R25, 0x10000, RZ ;  /* 0x0001000019197824 */ /* 0x004fcc00078e00ff */
[----:B------:R-:W0:Y:S01]  /*3380*/  F2I.FTZ.TRUNC.NTZ R25, R25 ;  /* 0x0000001900197305 */ /* 0x000e22000021f100 */
[----:B------:R-:W-:Y:S05]  /*3390*/  BRA `(.L_x_18167) ;  /* 0x00000004009c7947 */ /* 0x000fea0003800000 */
.L_x_18179:
        /* <DEDUP_REMOVED lines=10> */
.L_x_18186:
        /* <DEDUP_REMOVED lines=21> */
.L_x_18190:
[----:B------:R-:W-:Y:S05]  /*3590*/  BSYNC.RECONVERGENT B1 ;  /* 0x0000000000017941 */ /* 0x000fea0003800200 */
.L_x_18189:
[----:B------:R-:W-:Y:S01]  /*35a0*/  IMAD.SHL.U32 R0, R0, 0x100000, RZ ;  /* 0x0010000000007824 */ /* 0x000fe200078e00ff */
[----:B------:R-:W-:-:S04]  /*35b0*/  LEA R3, R3, 0x3b800000, 0x17 ;  /* 0x3b80000003037811 */ /* 0x000fc800078eb8ff */
[----:B------:R-:W-:-:S07]  /*35c0*/  LOP3.LUT R25, R3, R0, R25, 0xfe, !PT ;  /* 0x0000000003197212 */ /* 0x000fce00078efe19 */
.L_x_18188:
[----:B------:R-:W-:Y:S05]  /*35d0*/  BSYNC.RECONVERGENT B0 ;  /* 0x0000000000007941 */ /* 0x000fea0003800200 */
.L_x_18187:
[----:B------:R-:W0:Y:S01]  /*35e0*/  F2I.FTZ.TRUNC.NTZ R25, R25 ;  /* 0x0000001900197305 */ /* 0x000e22000021f100 */
[----:B------:R-:W-:Y:S05]  /*35f0*/  BRA `(.L_x_18167) ;  /* 0x0000000400047947 */ /* 0x000fea0003800000 */
.L_x_18185:
        /* <DEDUP_REMOVED lines=21> */
.L_x_18194:
[----:B------:R-:W-:Y:S05]  /*3750*/  BSYNC.RECONVERGENT B1 ;  /* 0x0000000000017941 */ /* 0x000fea0003800200 */
.L_x_18193:
[----:B------:R-:W-:Y:S01]  /*3760*/  IMAD.SHL.U32 R0, R0, 0x200000, RZ ;  /* 0x0020000000007824 */ /* 0x000fe200078e00ff */
[----:B------:R-:W-:-:S04]  /*3770*/  LEA R3, R3, 0x37800000, 0x17 ;  /* 0x3780000003037811 */ /* 0x000fc800078eb8ff */
[----:B------:R-:W-:-:S07]  /*3780*/  LOP3.LUT R25, R3, R0, R25, 0xfe, !PT ;  /* 0x0000000003197212 */ /* 0x000fce00078efe19 */
.L_x_18192:
[----:B------:R-:W-:Y:S05]  /*3790*/  BSYNC.RECONVERGENT B0 ;  /* 0x0000000000007941 */ /* 0x000fea0003800200 */
.L_x_18191:
[----:B------:R-:W0:Y:S01]  /*37a0*/  F2I.FTZ.TRUNC.NTZ R25, R25 ;  /* 0x0000001900197305 */ /* 0x000e22000021f100 */
[----:B------:R-:W-:Y:S05]  /*37b0*/  BRA `(.L_x_18167) ;  /* 0x0000000000947947 */ /* 0x000fea0003800000 */
.L_x_18184:
        /* <DEDUP_REMOVED lines=14> */
.L_x_18198:
[----:B------:R-:W-:Y:S05]  /*38a0*/  BSYNC.RECONVERGENT B0 ;  /* 0x0000000000007941 */ /* 0x000fea0003800200 */
.L_x_18197:
[----:B------:R-:W0:Y:S01]  /*38b0*/  F2I.FTZ.TRUNC.NTZ R25, R25 ;  /* 0x0000001900197305 */ /* 0x000e22000021f100 */
[----:B------:R-:W-:Y:S05]  /*38c0*/  BRA `(.L_x_18167) ;  /* 0x0000000000507947 */ /* 0x000fea0003800000 */
.L_x_18172:
        /* <DEDUP_REMOVED lines=16> */
.L_x_18199:
[----:B------:R-:W-:Y:S05]  /*39d0*/  BRA `(.L_x_18167) ;  /* 0x00000000000c7947 */ /* 0x000fea0003800000 */
.L_x_18196:
[----:B------:R0:W5:Y:S01]  /*39e0*/  LDG.E R25, desc[UR36][R4.64] ;  /* 0x0000002404197981 */ /* 0x000162000c1e1900 */
[----:B------:R-:W-:Y:S05]  /*39f0*/  BRA `(.L_x_18167) ;  /* 0x0000000000047947 */ /* 0x000fea0003800000 */
.L_x_18195:
[----:B------:R0:W5:Y:S02]  /*3a00*/  LDG.E R25, desc[UR36][R4.64] ;  /* 0x0000002404197981 */ /* 0x000164000c1e1900 */
.L_x_18167:
[----:B------:R-:W-:Y:S05]  /*3a10*/  BSYNC.RECONVERGENT B6 ;  /* 0x0000000000067941 */ /* 0x000fea0003800200 */
.L_x_18166:
        /* <DEDUP_REMOVED lines=10> */
[-C--:B-----5:R-:W-:Y:S01]  /*3ac0*/  IABS R3, R24.reuse ;  /* 0x0000001800037213 */ /* 0x0a0fe20000000000 */
[----:B------:R-:W0:Y:S01]  /*3ad0*/  LDC R9, c[0x0][0x388] ;  /* 0x0000e200ff097b82 */ /* 0x000e220000000800 */
[----:B------:R-:W-:Y:S02]  /*3ae0*/  IABS R8, R24 ;  /* 0x0000001800087213 */ /* 0x000fe40000000000 */
[----:B------:R-:W1:Y:S03]  /*3af0*/  I2F.RP R0, R3 ;  /* 0x0000000300007306 */ /* 0x000e660000209400 */
[----:B------:R-:W-:-:S05]  /*3b00*/  IMAD.MOV R8, RZ, RZ, -R8 ;  /* 0x000000ffff087224 */ /* 0x000fca00078e0a08 */
[----:B-1----:R-:W1:Y:S02]  /*3b10*/  MUFU.RCP R0, R0 ;  /* 0x0000000000007308 */ /* 0x002e640000001000 */
[----:B-1----:R-:W-:Y:S01]  /*3b20*/  VIADD R4, R0, 0xffffffe ;  /* 0x0ffffffe00047836 */ /* 0x002fe20000000000 */
[----:B0-----:R-:W-:-:S05]  /*3b30*/  IABS R0, R9 ;  /* 0x0000000900007213 */ /* 0x001fca0000000000 */
[----:B------:R0:W1:Y:S02]  /*3b40*/  F2I.FTZ.U32.TRUNC.NTZ R5, R4 ;  /* 0x0000000400057305 */ /* 0x000064000021f000 */
[----:B0-----:R-:W-:Y:S02]  /*3b50*/  IMAD.MOV.U32 R4, RZ, RZ, RZ ;  /* 0x000000ffff047224 */ /* 0x001fe400078e00ff */
[----:B-1----:R-:W-:-:S04]  /*3b60*/  IMAD.MOV R6, RZ, RZ, -R5 ;  /* 0x000000ffff067224 */ /* 0x002fc800078e0a05 */
[----:B------:R-:W-:-:S04]  /*3b70*/  IMAD R7, R6, R3, RZ ;  /* 0x0000000306077224 */ /* 0x000fc800078e02ff */
[----:B------:R-:W-:-:S04]  /*3b80*/  IMAD.HI.U32 R5, R5, R7, R4 ;  /* 0x0000000705057227 */ /* 0x000fc800078e0004 */
[----:B------:R-:W-:Y:S02]  /*3b90*/  IMAD.MOV.U32 R4, RZ, RZ, R8 ;  /* 0x000000ffff047224 */ /* 0x000fe400078e0008 */
        /* <DEDUP_REMOVED lines=12> */
.L_x_18201:
[----:B------:R-:W-:Y:S05]  /*3c60*/  BSYNC.RECONVERGENT B0 ;  /* 0x0000000000007941 */ /* 0x000fea0003800200 */
.L_x_18200:
[----:B------:R-:W-:Y:S04]  /*3c70*/  BSSY.RECONVERGENT B0, `(.L_x_18202) ;  /* 0x000001c000007945 */ /* 0x000fe80003800200 */
[----:B------:R-:W-:Y:S05]  /*3c80*/  @P3 BRA `(.L_x_18203) ;  /* 0x0000000000683947 */ /* 0x000fea0003800000 */
        /* <DEDUP_REMOVED lines=26> */
.L_x_18203:
[----:B------:R-:W-:Y:S05]  /*3e30*/  BSYNC.RECONVERGENT B0 ;  /* 0x0000000000007941 */ /* 0x000fea0003800200 */
.L_x_18202:
        /* <DEDUP_REMOVED lines=28> */
.L_x_18205:
[----:B------:R-:W-:Y:S05]  /*4000*/  BSYNC.RECONVERGENT B0 ;  /* 0x0000000000007941 */ /* 0x000fea0003800200 */
.L_x_18204:
        /* <DEDUP_REMOVED lines=21> */
[C---:B------:R-:W-:Y:S02]  /*4160*/  ISETP.NE.AND P1, PT, R25.reuse, RZ, PT ;  /* 0x000000ff1900720c */ /* 0x040fe40003f25270 */
[----:B------:R-:W-:Y:S02]  /*4170*/  ISETP.GE.U32.AND P0, PT, R0, R3, PT ;  /* 0x000000030000720c */ /* 0x000fe40003f06070 */
[----:B------:R-:W-:-:S04]  /*4180*/  LOP3.LUT R0, R25, R4, RZ, 0x3c, !PT ;  /* 0x0000000419007212 */ /* 0x000fc800078e3cff */
[----:B------:R-:W-:-:S07]  /*4190*/  ISETP.GE.AND P3, PT, R0, RZ, PT ;  /* 0x000000ff0000720c */ /* 0x000fce0003f66270 */
[----:B------:R-:W-:-:S06]  /*41a0*/  @P0 VIADD R22, R22, 0x1 ;  /* 0x0000000116160836 */ /* 0x000fcc0000000000 */
[----:B------:R-:W-:Y:S01]  /*41b0*/  @!P3 IMAD.MOV R22, RZ, RZ, -R22 ;  /* 0x000000ffff16b224 */ /* 0x000fe200078e0a16 */
[----:B------:R-:W-:-:S07]  /*41c0*/  @!P1 LOP3.LUT R22, RZ, R25, RZ, 0x33, !PT ;  /* 0x00000019ff169212 */ /* 0x000fce00078e33ff */
.L_x_18207:
[----:B------:R-:W-:Y:S05]  /*41d0*/  BSYNC.RECONVERGENT B0 ;  /* 0x0000000000007941 */ /* 0x000fea0003800200 */
.L_x_18206:
        /* <DEDUP_REMOVED lines=23> */
.L_x_18213:
[----:B------:R4:W-:Y:S01]  /*4350*/  STG.E.U8 desc[UR36][R8.64], R5 ;  /* 0x0000000508007986 */ /* 0x0009e2000c101124 */
[----:B------:R-:W-:Y:S01]  /*4360*/  IMAD.MOV.U32 R23, RZ, RZ, R19 ;  /* 0x000000ffff177224 */ /* 0x000fe200078e0013 */
[----:B------:R-:W-:Y:S06]  /*4370*/  BRA `(.L_x_18209) ;  /* 0x0000000c00947947 */ /* 0x000fec0003800000 */
.L_x_18212:
        /* <DEDUP_REMOVED lines=11> */
.L_x_18216:
[----:B------:R2:W-:Y:S01]  /*4430*/  STG.E desc[UR36][R8.64], R5 ;  /* 0x0000000508007986 */ /* 0x0005e2000c101924 */
[----:B------:R-:W-:Y:S01]  /*4440*/  IMAD.MOV.U32 R23, RZ, RZ, R19 ;  /* 0x000000ffff177224 */ /* 0x000fe200078e0013 */
[----:B------:R-:W-:Y:S06]  /*4450*/  BRA `(.L_x_18209) ;  /* 0x0000000c005c7947 */ /* 0x000fec0003800000 */
.L_x_18215:
[----:B------:R0:W-:Y:S01]  /*4460*/  STG.E.U16 desc[UR36][R8.64], R5 ;  /* 0x0000000508007986 */ /* 0x0001e2000c101524 */
[----:B------:R-:W-:Y:S01]  /*4470*/  IMAD.MOV.U32 R23, RZ, RZ, R19 ;  /* 0x000000ffff177224 */ /* 0x000fe200078e0013 */
[----:B------:R-:W-:Y:S06]  /*4480*/  BRA `(.L_x_18209) ;  /* 0x0000000c00507947 */ /* 0x000fec0003800000 */
.L_x_18211:
        /* <DEDUP_REMOVED lines=10> */
.L_x_18218:
[----:B------:R-:W-:Y:S01]  /*4530*/  I2FP.F32.S32 R0, R5 ;  /* 0x0000000500007245 */ /* 0x000fe20000201400 */
[----:B------:R-:W-:-:S03]  /*4540*/  IMAD.MOV.U32 R23, RZ, RZ, R19 ;  /* 0x000000ffff177224 */ /* 0x000fc600078e0013 */
[----:B------:R-:W-:-:S05]  /*4550*/  F2FP.F16.F32.PACK_AB R0, RZ, R0 ;  /* 0x00000000ff00723e */ /* 0x000fca00000000ff */
[----:B------:R0:W-:Y:S01]  /*4560*/  STG.E.U16 desc[UR36][R8.64], R0 ;  /* 0x0000000008007986 */ /* 0x0001e2000c101524 */
[----:B------:R-:W-:Y:S05]  /*4570*/  BRA `(.L_x_18209) ;  /* 0x0000000c00147947 */ /* 0x000fea0003800000 */
.L_x_18217:
        /* <DEDUP_REMOVED lines=11> */
.L_x_18220:
[----:B------:R-:W-:Y:S01]  /*4630*/  I2FP.F32.S32 R5, R5 ;  /* 0x0000000500057245 */ /* 0x000fe20000201400 */
[----:B------:R-:W-:-:S03]  /*4640*/  IMAD.MOV.U32 R23, RZ, RZ, R19 ;  /* 0x000000ffff177224 */ /* 0x000fc600078e0013 */
[----:B------:R-:W-:-:S04]  /*4650*/  F2FP.F16.F32.PACK_AB R3, RZ, R5 ;  /* 0x00000005ff03723e */ /* 0x000fc800000000ff */
[----:B------:R-:W-:-:S05]  /*4660*/  PRMT R3, R3, 0x5410, RZ ;  /* 0x0000541003037816 */ /* 0x000fca00000000ff */
[----:B------:R0:W-:Y:S01]  /*4670*/  STG.E desc[UR36][R8.64], R3 ;  /* 0x0000000308007986 */ /* 0x0001e2000c101924 */
[----:B------:R-:W-:Y:S05]  /*4680*/  BRA `(.L_x_18209) ;  /* 0x0000000800d07947 */ /* 0x000fea0003800000 */
.L_x_18219:
[----:B------:R-:W0:Y:S01]  /*4690*/  I2F.F64 R4, R5 ;  /* 0x0000000500047312 */ /* 0x000e220000201c00 */
[----:B------:R-:W-:Y:S01]  /*46a0*/  IMAD.MOV.U32 R23, RZ, RZ, R19 ;  /* 0x000000ffff177224 */ /* 0x000fe200078e0013 */
[----:B0-----:R0:W-:Y:S01]  /*46b0*/  STG.E.64 desc[UR36][R8.64], R4 ;  /* 0x0000000408007986 */ /* 0x0011e2000c101b24 */
[----:B------:R-:W-:Y:S05]  /*46c0*/  BRA `(.L_x_18209) ;  /* 0x0000000800c07947 */ /* 0x000fea0003800000 */
.L_x_18210:
        /* <DEDUP_REMOVED lines=13> */
.L_x_18223:
[----:B------:R-:W0:Y:S01]  /*47a0*/  I2F.F64 R4, R5 ;  /* 0x0000000500047312 */ /* 0x000e220000201c00 */
[----:B------:R-:W-:Y:S01]  /*47b0*/  CS2R R6, SRZ ;  /* 0x0000000000067805 */ /* 0x000fe2000001ff00 */
[----:B------:R-:W-:-:S04]  /*47c0*/  IMAD.MOV.U32 R23, RZ, RZ, R19 ;  /* 0x000000ffff177224 */ /* 0x000fc800078e0013 */
[----:B0-----:R0:W-:Y:S01]  /*47d0*/  STG.E.128 desc[UR36][R8.64], R4 ;  /* 0x0000000408007986 */ /* 0x0011e2000c101d24 */
[----:B------:R-:W-:Y:S05]  /*47e0*/  BRA `(.L_x_18209) ;  /* 0x0000000800787947 */ /* 0x000fea0003800000 */
.L_x_18222:
        /* <DEDUP_REMOVED lines=19> */
.L_x_18227:
[----:B------:R-:W-:Y:S05]  /*4920*/  BSYNC.RECONVERGENT B0 ;  /* 0x0000000000007941 */ /* 0x000fea0003800200 */
.L_x_18226:
[----:B------:R-:W-:Y:S01]  /*4930*/  LOP3.LUT R5, R0, 0x80, R5, 0xf8, !PT ;  /* 0x0000008000057812 */ /* 0x000fe200078ef805 */
[----:B------:R-:W-:-:S04]  /*4940*/  IMAD.MOV.U32 R23, RZ, RZ, R19 ;  /* 0x000000ffff177224 */ /* 0x000fc800078e0013 */
[----:B------:R0:W-:Y:S01]  /*4950*/  STG.E.U8 desc[UR36][R8.64], R5 ;  /* 0x0000000508007986 */ /* 0x0001e2000c101124 */
[----:B------:R-:W-:Y:S05]  /*4960*/  BRA `(.L_x_18209) ;  /* 0x0000000800187947 */ /* 0x000fea0003800000 */
.L_x_18225:
        /* <DEDUP_REMOVED lines=15> */
.L_x_18229:
[----:B------:R-:W-:Y:S05]  /*4a60*/  BSYNC.RECONVERGENT B0 ;  /* 0x0000000000007941 */ /* 0x000fea0003800200 */
.L_x_18228:
[----:B------:R-:W-:Y:S01]  /*4a70*/  LOP3.LUT R5, R0, 0x80, R5, 0xf8, !PT ;  /* 0x0000008000057812 */ /* 0x000fe200078ef805 */
[----:B------:R-:W-:-:S04]  /*4a80*/  IMAD.MOV.U32 R23, RZ, RZ, R19 ;  /* 0x000000ffff177224 */ /* 0x000fc800078e0013 */
[----:B------:R0:W-:Y:S01]  /*4a90*/  STG.E.U8 desc[UR36][R8.64], R5 ;  /* 0x0000000508007986 */ /* 0x0001e2000c101124 */
[----:B------:R-:W-:Y:S05]  /*4aa0*/  BRA `(.L_x_18209) ;  /* 0x0000000400c87947 */ /* 0x000fea0003800000 */
.L_x_18224:
[----:B------:R-:W-:Y:S01]  /*4ab0*/  I2FP.F32.S32 R0, R5 ;  /* 0x0000000500007245 */ /* 0x000fe20000201400 */
[----:B------:R-:W-:-:S03]  /*4ac0*/  IMAD.MOV.U32 R23, RZ, RZ, R19 ;  /* 0x000000ffff177224 */ /* 0x000fc600078e0013 */
[----:B------:R-:W-:-:S05]  /*4ad0*/  F2FP.BF16.F32.PACK_AB R0, RZ, R0 ;  /* 0x00000000ff00723e */ /* 0x000fca00000010ff */
[----:B------:R0:W-:Y:S01]  /*4ae0*/  STG.E.U16 desc[UR36][R8.64], R0 ;  /* 0x0000000008007986 */ /* 0x0001e2000c101524 */
[----:B------:R-:W-:Y:S05]  /*4af0*/  BRA `(.L_x_18209) ;  /* 0x0000000400b47947 */ /* 0x000fea0003800000 */
.L_x_18221:
        /* <DEDUP_REMOVED lines=11> */
.L_x_18232:
        /* <DEDUP_REMOVED lines=13> */
.L_x_18235:
[----:B------:R-:W-:-:S04]  /*4c80*/  SHF.R.U32.HI R0, RZ, 0x14, R3 ;  /* 0x00000014ff007819 */ /* 0x000fc80000011603 */
[----:B------:R-:W-:-:S04]  /*4c90*/  LOP3.LUT R0, R0, 0x1, RZ, 0xc0, !PT ;  /* 0x0000000100007812 */ /* 0x000fc800078ec0ff */
[----:B------:R-:W-:-:S04]  /*4ca0*/  IADD3 R0, PT, PT, R3, 0x487ffff, R0 ;  /* 0x0487ffff03007810 */ /* 0x000fc80007ffe000 */
[----:B------:R-:W-:-:S04]  /*4cb0*/  SHF.R.U32.HI R0, RZ, 0x14, R0 ;  /* 0x00000014ff007819 */ /* 0x000fc80000011600 */
[----:B------:R-:W-:-:S07]  /*4cc0*/  LOP3.LUT R0, R0, 0xff, RZ, 0xc0, !PT ;  /* 0x000000ff00007812 */ /* 0x000fce00078ec0ff */
.L_x_18236:
[----:B------:R-:W-:-:S04]  /*4cd0*/  SHF.R.U32.HI R3, RZ, 0x18, R3 ;  /* 0x00000018ff037819 */ /* 0x000fc80000011603 */
[----:B------:R-:W-:-:S04]  /*4ce0*/  LOP3.LUT R0, R0, 0x80, R3, 0xf8, !PT ;  /* 0x0000008000007812 */ /* 0x000fc800078ef803 */
[----:B------:R-:W-:-:S07]  /*4cf0*/  PRMT R4, R0, 0x7610, R4 ;  /* 0x0000761000047816 */ /* 0x000fce0000000004 */
.L_x_18234:
[----:B------:R-:W-:Y:S05]  /*4d00*/  BSYNC.RECONVERGENT B0 ;  /* 0x0000000000007941 */ /* 0x000fea0003800200 */
.L_x_18233:
[----:B------:R0:W-:Y:S01]  /*4d10*/  STG.E.U8 desc[UR36][R8.64], R4 ;  /* 0x0000000408007986 */ /* 0x0001e2000c101124 */
[----:B------:R-:W-:Y:S01]  /*4d20*/  IMAD.MOV.U32 R23, RZ, RZ, R19 ;  /* 0x000000ffff177224 */ /* 0x000fe200078e0013 */
[----:B------:R-:W-:Y:S06]  /*4d30*/  BRA `(.L_x_18209) ;  /* 0x0000000400247947 */ /* 0x000fec0003800000 */
.L_x_18231:
        /* <DEDUP_REMOVED lines=13> */
.L_x_18239:
[----:B------:R-:W-:-:S04]  /*4e10*/  SHF.R.U32.HI R0, RZ, 0x15, R3 ;  /* 0x00000015ff007819 */ /* 0x000fc80000011603 */
[----:B------:R-:W-:-:S04]  /*4e20*/  LOP3.LUT R0, R0, 0x1, RZ, 0xc0, !PT ;  /* 0x0000000100007812 */ /* 0x000fc800078ec0ff */
[----:B------:R-:W-:-:S04]  /*4e30*/  IADD3 R0, PT, PT, R3, 0x88fffff, R0 ;  /* 0x088fffff03007810 */ /* 0x000fc80007ffe000 */
[----:B------:R-:W-:-:S04]  /*4e40*/  SHF.R.U32.HI R0, RZ, 0x15, R0 ;  /* 0x00000015ff007819 */ /* 0x000fc80000011600 */
[----:B------:R-:W-:-:S07]  /*4e50*/  LOP3.LUT R0, R0, 0xff, RZ, 0xc0, !PT ;  /* 0x000000ff00007812 */ /* 0x000fce00078ec0ff */
.L_x_18240:
[----:B------:R-:W-:-:S04]  /*4e60*/  SHF.R.U32.HI R3, RZ, 0x18, R3 ;  /* 0x00000018ff037819 */ /* 0x000fc80000011603 */
[----:B------:R-:W-:-:S04]  /*4e70*/  LOP3.LUT R0, R0, 0x80, R3, 0xf8, !PT ;  /* 0x0000008000007812 */ /* 0x000fc800078ef803 */
[----:B------:R-:W-:-:S07]  /*4e80*/  PRMT R4, R0, 0x7610, R4 ;  /* 0x0000761000047816 */ /* 0x000fce0000000004 */
.L_x_18238:
[----:B------:R-:W-:Y:S05]  /*4e90*/  BSYNC.RECONVERGENT B0 ;  /* 0x0000000000007941 */ /* 0x000fea0003800200 */
.L_x_18237:
[----:B------:R0:W-:Y:S01]  /*4ea0*/  STG.E.U8 desc[UR36][R8.64], R4 ;  /* 0x0000000408007986 */ /* 0x0001e2000c101124 */
[----:B------:R-:W-:Y:S01]  /*4eb0*/  IMAD.MOV.U32 R23, RZ, RZ, R19 ;  /* 0x000000ffff177224 */ /* 0x000fe200078e0013 */
[----:B------:R-:W-:Y:S06]  /*4ec0*/  BRA `(.L_x_18209) ;  /* 0x0000000000c07947 */ /* 0x000fec0003800000 */
.L_x_18230:
[----:B------:R-:W-:-:S13]  /*4ed0*/  ISETP.NE.AND P0, PT, R0, 0x1c, PT ;  /* 0x0000001c0000780c */ /* 0x000fda0003f05270 */
[----:B------:R-:W-:Y:S05]  /*4ee0*/  @!P0 BRA `(.L_x_18241) ;  /* 0x0000000000b08947 */ /* 0x000fea0003800000 */
[----:B------:R-:W-:-:S13]  /*4ef0*/  ISETP.NE.AND P0, PT, R0, 0x1d, PT ;  /* 0x0000001d0000780c */ /* 0x000fda0003f05270 */
[----:B------:R-:W-:Y:S05]  /*4f00*/  @!P0 BRA `(.L_x_18242) ;  /* 0x0000000000948947 */ /* 0x000fea0003800000 */
[----:B------:R-:W-:-:S13]  /*4f10*/  ISETP.NE.AND P0, PT, R0, 0x2c, PT ;  /* 0x0000002c0000780c */ /* 0x000fda0003f05270 */
[----:B------:R-:W-:Y:S05]  /*4f20*/  @!P0 BRA `(.L_x_18243) ;  /* 0x0000000000488947 */ /* 0x000fea0003800000 */
.L_x_18214:
        /* <DEDUP_REMOVED lines=16> */
.L_x_18244:
[----:B------:R-:W-:Y:S01]  /*5030*/  IMAD.MOV.U32 R23, RZ, RZ, R19 ;  /* 0x000000ffff177224 */ /* 0x000fe200078e0013 */
[----:B------:R-:W-:Y:S06]  /*5040*/  BRA `(.L_x_18209) ;  /* 0x0000000000607947 */ /* 0x000fec0003800000 */
.L_x_18243:
        /* <DEDUP_REMOVED lines=17> */
.L_x_18242:
[--C-:B------:R-:W-:Y:S01]  /*5160*/  SHF.R.S32.HI R7, RZ, 0x1f, R5.reuse ;  /* 0x0000001fff077819 */ /* 0x100fe20000011405 */
[----:B------:R-:W-:Y:S02]  /*5170*/  IMAD.MOV.U32 R6, RZ, RZ, R5 ;  /* 0x000000ffff067224 */ /* 0x000fe400078e0005 */
[----:B------:R-:W-:-:S03]  /*5180*/  IMAD.MOV.U32 R23, RZ, RZ, R19 ;  /* 0x000000ffff177224 */ /* 0x000fc600078e0013 */
[----:B------:R0:W-:Y:S01]  /*5190*/  STG.E.64 desc[UR36][R8.64], R6 ;  /* 0x0000000608007986 */ /* 0x0001e2000c101b24 */
[----:B------:R-:W-:Y:S05]  /*51a0*/  BRA `(.L_x_18209) ;  /* 0x0000000000087947 */ /* 0x000fea0003800000 */
.L_x_18241:
[----:B------:R0:W-:Y:S01]  /*51b0*/  STG.E desc[UR36][R8.64], R5 ;  /* 0x0000000508007986 */ /* 0x0001e2000c101924 */
[----:B------:R-:W-:-:S07]  /*51c0*/  IMAD.MOV.U32 R23, RZ, RZ, R19 ;  /* 0x000000ffff177224 */ /* 0x000fce00078e0013 */
.L_x_18209:
[----:B------:R-:W-:Y:S05]  /*51d0*/  BSYNC.RECONVERGENT B6 ;  /* 0x0000000000067941 */ /* 0x000fea0003800200 */
.L_x_18208:
[----:B------:R-:W-:Y:S01]  /*51e0*/  ISETP.GE.AND P0, PT, R23, R16, PT ;  /* 0x000000101700720c */ /* 0x000fe20003f06270 */
[----:B------:R-:W-:-:S12]  /*51f0*/  BSSY.RECONVERGENT B6, `(.L_x_18245) ;  /* 0x00001ce000067945 */ /* 0x000fd80003800200 */
[----:B------:R-:W-:Y:S05]  /*5200*/  @P0 BRA `(.L_x_18246) ;  /* 0x0000001c00300947 */ /* 0x000fea0003800000 */
[----:B------:R-:W1:Y:S01]  /*5210*/  LDCU UR4, c[0x0][0x3b0] ;  /* 0x00007600ff0477ac */ /* 0x000e620008000800 */
[----:B0-234-:R-:W0:Y:S01]  /*5220*/  LDC.64 R4, c[0x0][0x390] ;  /* 0x0000e400ff047b82 */ /* 0x01de220000000a00 */
[----:B------:R-:W-:Y:S01]  /*5230*/  IMAD R0, R2, 0x200, R23 ;  /* 0x0000020002007824 */ /* 0x000fe200078e0217 */
[----:B-1----:R-:W-:-:S03]  /*5240*/  PRMT R6, R17, 0x9910, RZ ;  /* 0x0000991011067816 */ /* 0x002fc600000000ff */
        /* <DEDUP_REMOVED lines=16> */
.L_x_18250:
[----:B-----5:R3:W-:Y:S01]  /*5350*/  STG.E.U8 desc[UR36][R4.64], R24 ;  /* 0x0000001804007986 */ /* 0x0207e2000c101124 */
[----:B------:R-:W-:Y:S05]  /*5360*/  BRA `(.L_x_18252) ;  /* 0x0000000c00387947 */ /* 0x000fea0003800000 */
.L_x_18249:
        /* <DEDUP_REMOVED lines=9> */
.L_x_18254:
[----:B-----5:R2:W-:Y:S01]  /*5400*/  STG.E desc[UR36][R4.64], R24 ;  /* 0x0000001804007986 */ /* 0x0205e2000c101924 */
[----:B------:R-:W-:Y:S05]  /*5410*/  BRA `(.L_x_18252) ;  /* 0x0000000c000c7947 */ /* 0x000fea0003800000 */
.L_x_18253:
[----:B-----5:R0:W-:Y:S01]  /*5420*/  STG.E.U16 desc[UR36][R4.64], R24 ;  /* 0x0000001804007986 */ /* 0x0201e2000c101524 */
[----:B------:R-:W-:Y:S05]  /*5430*/  BRA `(.L_x_18252) ;  /* 0x0000000c00047947 */ /* 0x000fea0003800000 */
.L_x_18248:
        /* <DEDUP_REMOVED lines=9> */
.L_x_18256:
[----:B-----5:R-:W-:-:S04]  /*54d0*/  I2FP.F32.S32 R0, R24 ;  /* 0x0000001800007245 */ /* 0x020fc80000201400 */
[----:B------:R-:W-:-:S05]  /*54e0*/  F2FP.F16.F32.PACK_AB R0, RZ, R0 ;  /* 0x00000000ff00723e */ /* 0x000fca00000000ff */
[----:B------:R0:W-:Y:S01]  /*54f0*/  STG.E.U16 desc[UR36][R4.64], R0 ;  /* 0x0000000004007986 */ /* 0x0001e2000c101524 */
[----:B------:R-:W-:Y:S05]  /*5500*/  BRA `(.L_x_18252) ;  /* 0x0000000800d07947 */ /* 0x000fea0003800000 */
.L_x_18255:
        /* <DEDUP_REMOVED lines=10> */
.L_x_18258:
[----:B-----5:R-:W-:-:S04]  /*55b0*/  I2FP.F32.S32 R24, R24 ;  /* 0x0000001800187245 */ /* 0x020fc80000201400 */
[----:B------:R-:W-:-:S04]  /*55c0*/  F2FP.F16.F32.PACK_AB R3, RZ, R24 ;  /* 0x00000018ff03723e */ /* 0x000fc800000000ff */
[----:B------:R-:W-:-:S05]  /*55d0*/  PRMT R3, R3, 0x5410, RZ ;  /* 0x0000541003037816 */ /* 0x000fca00000000ff */
[----:B------:R0:W-:Y:S01]  /*55e0*/  STG.E desc[UR36][R4.64], R3 ;  /* 0x0000000304007986 */ /* 0x0001e2000c101924 */
[----:B------:R-:W-:Y:S05]  /*55f0*/  BRA `(.L_x_18252) ;  /* 0x0000000800947947 */ /* 0x000fea0003800000 */
.L_x_18257:
[----:B-----5:R-:W0:Y:S02]  /*5600*/  I2F.F64 R24, R24 ;  /* 0x0000001800187312 */ /* 0x020e240000201c00 */
[----:B0-----:R0:W-:Y:S01]  /*5610*/  STG.E.64 desc[UR36][R4.64], R24 ;  /* 0x0000001804007986 */ /* 0x0011e2000c101b24 */
[----:B------:R-:W-:Y:S05]  /*5620*/  BRA `(.L_x_18252) ;  /* 0x0000000800887947 */ /* 0x000fea0003800000 */
.L_x_18247:
        /* <DEDUP_REMOVED lines=12> */
.L_x_18262:
        /* <DEDUP_REMOVED lines=18> */
.L_x_18265:
[----:B------:R-:W-:-:S04]  /*5810*/  SHF.R.U32.HI R3, RZ, 0x18, R7 ;  /* 0x00000018ff037819 */ /* 0x000fc80000011607 */
[----:B------:R-:W-:-:S07]  /*5820*/  LOP3.LUT R0, R0, 0x80, R3, 0xf8, !PT ;  /* 0x0000008000007812 */ /* 0x000fce00078ef803 */
.L_x_18264:
[----:B------:R-:W-:Y:S05]  /*5830*/  BSYNC.RECONVERGENT B0 ;  /* 0x0000000000007941 */ /* 0x000fea0003800200 */
.L_x_18263:
[----:B------:R0:W-:Y:S01]  /*5840*/  STG.E.U8 desc[UR36][R4.64], R0 ;  /* 0x0000000004007986 */ /* 0x0001e2000c101124 */
[----:B------:R-:W-:Y:S05]  /*5850*/  BRA `(.L_x_18252) ;  /* 0x0000000400fc7947 */ /* 0x000fea0003800000 */
.L_x_18261:
        /* <DEDUP_REMOVED lines=18> */
.L_x_18268:
[----:B------:R-:W-:-:S04]  /*5980*/  SHF.R.U32.HI R3, RZ, 0x18, R7 ;  /* 0x00000018ff037819 */ /* 0x000fc80000011607 */
[----:B------:R-:W-:-:S07]  /*5990*/  LOP3.LUT R0, R0, 0x80, R3, 0xf8, !PT ;  /* 0x0000008000007812 */ /* 0x000fce00078ef803 */
.L_x_18267:
[----:B------:R-:W-:Y:S05]  /*59a0*/  BSYNC.RECONVERGENT B0 ;  /* 0x0000000000007941 */ /* 0x000fea0003800200 */
.L_x_18266:
[----:B------:R0:W-:Y:S01]  /*59b0*/  STG.E.U8 desc[UR36][R4.64], R0 ;  /* 0x0000000004007986 */ /* 0x0001e2000c101124 */
[----:B------:R-:W-:Y:S05]  /*59c0*/  BRA `(.L_x_18252) ;  /* 0x0000000400a07947 */ /* 0x000fea0003800000 */
.L_x_18260:
        /* <DEDUP_REMOVED lines=22> */
.L_x_18270:
[----:B-----5:R-:W-:-:S05]  /*5b30*/  SHF.R.S32.HI R25, RZ, 0x1f, R24 ;  /* 0x0000001fff197819 */ /* 0x020fca0000011418 */
[----:B------:R0:W-:Y:S01]  /*5b40*/  STG.E.64 desc[UR36][R4.64], R24 ;  /* 0x0000001804007986 */ /* 0x0001e2000c101b24 */
[----:B------:R-:W-:Y:S05]  /*5b50*/  BRA `(.L_x_18252) ;  /* 0x00000004003c7947 */ /* 0x000fea0003800000 */
.L_x_18269:
[----:B-----5:R0:W-:Y:S01]  /*5b60*/  STG.E desc[UR36][R4.64], R24 ;  /* 0x0000001804007986 */ /* 0x0201e2000c101924 */
[----:B------:R-:W-:Y:S05]  /*5b70*/  BRA `(.L_x_18252) ;  /* 0x0000000400347947 */ /* 0x000fea0003800000 */
.L_x_18259:
        /* <DEDUP_REMOVED lines=10> */
.L_x_18272:
[----:B-----5:R-:W0:Y:S01]  /*5c20*/  I2F.F64 R24, R24 ;  /* 0x0000001800187312 */ /* 0x020e220000201c00 */
[----:B------:R-:W-:-:S05]  /*5c30*/  CS2R R26, SRZ ;  /* 0x00000000001a7805 */ /* 0x000fca000001ff00 */
[----:B0-----:R0:W-:Y:S01]  /*5c40*/  STG.E.128 desc[UR36][R4.64], R24 ;  /* 0x0000001804007986 */ /* 0x0011e2000c101d24 */
[----:B------:R-:W-:Y:S05]  /*5c50*/  BRA `(.L_x_18252) ;  /* 0x0000000000fc7947 */ /* 0x000fea0003800000 */
.L_x_18271:
[----:B------:R-:W-:-:S13]  /*5c60*/  ISETP.NE.AND P0, PT, R0, 0xf, PT ;  /* 0x0000000f0000780c */ /* 0x000fda0003f05270 */
[----:B------:R-:W-:Y:S05]  /*5c70*/  @!P0 BRA `(.L_x_18273) ;  /* 0x0000000000e88947 */ /* 0x000fea0003800000 */
[----:B------:R-:W-:-:S13]  /*5c80*/  ISETP.NE.AND P0, PT, R0, 0x17, PT ;  /* 0x000000170000780c */ /* 0x000fda0003f05270 */
[----:B------:R-:W-:Y:S05]  /*5c90*/  @!P0 BRA `(.L_x_18274) ;  /* 0x0000000000908947 */ /* 0x000fea0003800000 */
[----:B------:R-:W-:-:S13]  /*5ca0*/  ISETP.NE.AND P0, PT, R0, 0x18, PT ;  /* 0x000000180000780c */ /* 0x000fda0003f05270 */
[----:B------:R-:W-:Y:S05]  /*5cb0*/  @!P0 BRA `(.L_x_18275) ;  /* 0x0000000000448947 */ /* 0x000fea0003800000 */
.L_x_18251:
        /* <DEDUP_REMOVED lines=16> */
.L_x_18276:
[----:B------:R-:W-:Y:S05]  /*5dc0*/  BRA `(.L_x_18252) ;  /* 0x0000000000a07947 */ /* 0x000fea0003800000 */
.L_x_18275:
        /* <DEDUP_REMOVED lines=13> */
.L_x_18278:
[----:B------:R-:W-:Y:S05]  /*5ea0*/  BSYNC.RECONVERGENT B0 ;  /* 0x0000000000007941 */ /* 0x000fea0003800200 */
.L_x_18277:
[----:B------:R-:W-:-:S05]  /*5eb0*/  LOP3.LUT R3, R0, 0x80, R3, 0xf8, !PT ;  /* 0x0000008000037812 */ /* 0x000fca00078ef803 */
[----:B------:R0:W-:Y:S01]  /*5ec0*/  STG.E.U8 desc[UR36][R4.64], R3 ;  /* 0x0000000304007986 */ /* 0x0001e2000c101124 */
[----:B------:R-:W-:Y:S05]  /*5ed0*/  BRA `(.L_x_18252) ;  /* 0x00000000005c7947 */ /* 0x000fea0003800000 */
.L_x_18274:
        /* <DEDUP_REMOVED lines=12> */
.L_x_18280:
[----:B------:R-:W-:Y:S01]  /*5fa0*/  IMAD.MOV.U32 R0, RZ, RZ, 0x7f ;  /* 0x0000007fff007424 */ /* 0x000fe200078e00ff */
[----:B------:R-:W-:-:S04]  /*5fb0*/  ISETP.GT.U32.AND P0, PT, R6, 0x7f800000, PT ;  /* 0x7f8000000600780c */ /* 0x000fc80003f04070 */
[----:B------:R-:W-:-:S09]  /*5fc0*/  SEL R0, R0, 0x7c, P0 ;  /* 0x0000007c00007807 */ /* 0x000fd20000000000 */
.L_x_18281:
[----:B------:R-:W-:Y:S05]  /*5fd0*/  BSYNC.RECONVERGENT B0 ;  /* 0x0000000000007941 */ /* 0x000fea0003800200 */
.L_x_18279:
[----:B------:R-:W-:-:S04]  /*5fe0*/  SHF.R.U32.HI R3, RZ, 0x18, R3 ;  /* 0x00000018ff037819 */ /* 0x000fc80000011603 */
[----:B------:R-:W-:-:S05]  /*5ff0*/  LOP3.LUT R3, R0, 0x80, R3, 0xf8, !PT ;  /* 0x0000008000037812 */ /* 0x000fca00078ef803 */
[----:B------:R0:W-:Y:S01]  /*6000*/  STG.E.U8 desc[UR36][R4.64], R3 ;  /* 0x0000000304007986 */ /* 0x0001e2000c101124 */
[----:B------:R-:W-:Y:S05]  /*6010*/  BRA `(.L_x_18252) ;  /* 0x00000000000c7947 */ /* 0x000fea0003800000 */
.L_x_18273:
[----:B-----5:R-:W-:-:S04]  /*6020*/  I2FP.F32.S32 R0, R24 ;  /* 0x0000001800007245 */ /* 0x020fc80000201400 */
[----:B------:R-:W-:-:S05]  /*6030*/  F2FP.BF16.F32.PACK_AB R0, RZ, R0 ;  /* 0x00000000ff00723e */ /* 0x000fca00000010ff */
[----:B------:R0:W-:Y:S02]  /*6040*/  STG.E.U16 desc[UR36][R4.64], R0 ;  /* 0x0000000004007986 */ /* 0x0001e4000c101524 */
.L_x_18252:
        /* <DEDUP_REMOVED lines=23> */
.L_x_18285:
[----:B------:R0:W-:Y:S01]  /*61c0*/  STG.E.U8 desc[UR36][R8.64], R18 ;  /* 0x0000001208007986 */ /* 0x0001e2000c101124 */
[----:B------:R-:W-:Y:S05]  /*61d0*/  BRA `(.L_x_18287) ;  /* 0x0000000c00387947 */ /* 0x000fea0003800000 */
.L_x_18284:
        /* <DEDUP_REMOVED lines=9> */
.L_x_18289:
[----:B------:R0:W-:Y:S01]  /*6270*/  STG.E desc[UR36][R8.64], R18 ;  /* 0x0000001208007986 */ /* 0x0001e2000c101924 */
[----:B------:R-:W-:Y:S05]  /*6280*/  BRA `(.L_x_18287) ;  /* 0x0000000c000c7947 */ /* 0x000fea0003800000 */
.L_x_18288:
[----:B------:R0:W-:Y:S01]  /*6290*/  STG.E.U16 desc[UR36][R8.64], R18 ;  /* 0x0000001208007986 */ /* 0x0001e2000c101524 */
[----:B------:R-:W-:Y:S05]  /*62a0*/  BRA `(.L_x_18287) ;  /* 0x0000000c00047947 */ /* 0x000fea0003800000 */
.L_x_18283:
        /* <DEDUP_REMOVED lines=9> */
.L_x_18291:
[----:B------:R-:W-:-:S04]  /*6340*/  I2FP.F32.S32 R0, R18 ;  /* 0x0000001200007245 */ /* 0x000fc80000201400 */
[----:B------:R-:W-:-:S05]  /*6350*/  F2FP.F16.F32.PACK_AB R0, RZ, R0 ;  /* 0x00000000ff00723e */ /* 0x000fca00000000ff */
[----:B------:R0:W-:Y:S01]  /*6360*/  STG.E.U16 desc[UR36][R8.64], R0 ;  /* 0x0000000008007986 */ /* 0x0001e2000c101524 */
[----:B------:R-:W-:Y:S05]  /*6370*/  BRA `(.L_x_18287) ;  /* 0x0000000800d07947 */ /* 0x000fea0003800000 */
.L_x_18290:
        /* <DEDUP_REMOVED lines=10> */
.L_x_18293:
[----:B------:R-:W-:-:S04]  /*6420*/  I2FP.F32.S32 R18, R18 ;  /* 0x0000001200127245 */ /* 0x000fc80000201400 */
[----:B------:R-:W-:-:S04]  /*6430*/  F2FP.F16.F32.PACK_AB R3, RZ, R18 ;  /* 0x00000012ff03723e */ /* 0x000fc800000000ff */
[----:B------:R-:W-:-:S05]  /*6440*/  PRMT R3, R3, 0x5410, RZ ;  /* 0x0000541003037816 */ /* 0x000fca00000000ff */
[----:B------:R0:W-:Y:S01]  /*6450*/  STG.E desc[UR36][R8.64], R3 ;  /* 0x0000000308007986 */ /* 0x0001e2000c101924 */
[----:B------:R-:W-:Y:S05]  /*6460*/  BRA `(.L_x_18287) ;  /* 0x0000000800947947 */ /* 0x000fea0003800000 */
.L_x_18292:
[----:B------:R-:W0:Y:S02]  /*6470*/  I2F.F64 R18, R18 ;  /* 0x0000001200127312 */ /* 0x000e240000201c00 */
[----:B0-----:R0:W-:Y:S01]  /*6480*/  STG.E.64 desc[UR36][R8.64], R18 ;  /* 0x0000001208007986 */ /* 0x0011e2000c101b24 */
[----:B------:R-:W-:Y:S05]  /*6490*/  BRA `(.L_x_18287) ;  /* 0x0000000800887947 */ /* 0x000fea0003800000 */
.L_x_18282:
        /* <DEDUP_REMOVED lines=12> */
.L_x_18297:
        /* <DEDUP_REMOVED lines=17> */
.L_x_18300:
[----:B------:R-:W-:-:S04]  /*6670*/  SHF.R.U32.HI R3, RZ, 0x18, R5 ;  /* 0x00000018ff037819 */ /* 0x000fc80000011605 */
[----:B------:R-:W-:-:S04]  /*6680*/  LOP3.LUT R0, R0, 0x80, R3, 0xf8, !PT ;  /* 0x0000008000007812 */ /* 0x000fc800078ef803 */
[----:B------:R-:W-:-:S07]  /*6690*/  PRMT R4, R0, 0x7610, R4 ;  /* 0x0000761000047816 */ /* 0x000fce0000000004 */
.L_x_18299:
[----:B------:R-:W-:Y:S05]  /*66a0*/  BSYNC.RECONVERGENT B0 ;  /* 0x0000000000007941 */ /* 0x000fea0003800200 */
.L_x_18298:
[----:B------:R0:W-:Y:S01]  /*66b0*/  STG.E.U8 desc[UR36][R8.64], R4 ;  /* 0x0000000408007986 */ /* 0x0001e2000c101124 */
[----:B------:R-:W-:Y:S05]  /*66c0*/  BRA `(.L_x_18287) ;  /* 0x0000000400fc7947 */ /* 0x000fea0003800000 */
.L_x_18296:
        /* <DEDUP_REMOVED lines=17> */
.L_x_18303:
[----:B------:R-:W-:-:S04]  /*67e0*/  SHF.R.U32.HI R3, RZ, 0x18, R5 ;  /* 0x00000018ff037819 */ /* 0x000fc80000011605 */
[----:B------:R-:W-:-:S04]  /*67f0*/  LOP3.LUT R0, R0, 0x80, R3, 0xf8, !PT ;  /* 0x0000008000007812 */ /* 0x000fc800078ef803 */
[----:B------:R-:W-:-:S07]  /*6800*/  PRMT R4, R0, 0x7610, R4 ;  /* 0x0000761000047816 */ /* 0x000fce0000000004 */
.L_x_18302:
[----:B------:R-:W-:Y:S05]  /*6810*/  BSYNC.RECONVERGENT B0 ;  /* 0x0000000000007941 */ /* 0x000fea0003800200 */
.L_x_18301:
[----:B------:R0:W-:Y:S01]  /*6820*/  STG.E.U8 desc[UR36][R8.64], R4 ;  /* 0x0000000408007986 */ /* 0x0001e2000c101124 */
[----:B------:R-:W-:Y:S05]  /*6830*/  BRA `(.L_x_18287) ;  /* 0x0000000400a07947 */ /* 0x000fea0003800000 */
.L_x_18295:
        /* <DEDUP_REMOVED lines=22> */
.L_x_18305:
[----:B------:R-:W-:-:S05]  /*69a0*/  SHF.R.S32.HI R19, RZ, 0x1f, R18 ;  /* 0x0000001fff137819 */ /* 0x000fca0000011412 */
[----:B------:R0:W-:Y:S01]  /*69b0*/  STG.E.64 desc[UR36][R8.64], R18 ;  /* 0x0000001208007986 */ /* 0x0001e2000c101b24 */
[----:B------:R-:W-:Y:S05]  /*69c0*/  BRA `(.L_x_18287) ;  /* 0x00000004003c7947 */ /* 0x000fea0003800000 */
.L_x_18304:
[----:B------:R0:W-:Y:S01]  /*69d0*/  STG.E desc[UR36][R8.64], R18 ;  /* 0x0000001208007986 */ /* 0x0001e2000c101924 */
[----:B------:R-:W-:Y:S05]  /*69e0*/  BRA `(.L_x_18287) ;  /* 0x0000000400347947 */ /* 0x000fea0003800000 */
.L_x_18294:
        /* <DEDUP_REMOVED lines=10> */
.L_x_18307:
[----:B------:R-:W0:Y:S01]  /*6a90*/  I2F.F64 R4, R18 ;  /* 0x0000001200047312 */ /* 0x000e220000201c00 */
[----:B------:R-:W-:-:S05]  /*6aa0*/  CS2R R6, SRZ ;  /* 0x0000000000067805 */ /* 0x000fca000001ff00 */
[----:B0-----:R3:W-:Y:S01]  /*6ab0*/  STG.E.128 desc[UR36][R8.64], R4 ;  /* 0x0000000408007986 */ /* 0x0017e2000c101d24 */
[----:B------:R-:W-:Y:S05]  /*6ac0*/  BRA `(.L_x_18287) ;  /* 0x0000000000fc7947 */ /* 0x000fea0003800000 */
.L_x_18306:
[----:B------:R-:W-:-:S13]  /*6ad0*/  ISETP.NE.AND P0, PT, R0, 0xf, PT ;  /* 0x0000000f0000780c */ /* 0x000fda0003f05270 */
[----:B------:R-:W-:Y:S05]  /*6ae0*/  @!P0 BRA `(.L_x_18308) ;  /* 0x0000000000e88947 */ /* 0x000fea0003800000 */
[----:B------:R-:W-:-:S13]  /*6af0*/  ISETP.NE.AND P0, PT, R0, 0x17, PT ;  /* 0x000000170000780c */ /* 0x000fda0003f05270 */
[----:B------:R-:W-:Y:S05]  /*6b00*/  @!P0 BRA `(.L_x_18309) ;  /* 0x0000000000908947 */ /* 0x000fea0003800000 */
[----:B------:R-:W-:-:S13]  /*6b10*/  ISETP.NE.AND P0, PT, R0, 0x18, PT ;  /* 0x000000180000780c */ /* 0x000fda0003f05270 */
[----:B------:R-:W-:Y:S05]  /*6b20*/  @!P0 BRA `(.L_x_18310) ;  /* 0x0000000000448947 */ /* 0x000fea0003800000 */
.L_x_18286:
        /* <DEDUP_REMOVED lines=16> */
.L_x_18311:
[----:B------:R-:W-:Y:S05]  /*6c30*/  BRA `(.L_x_18287) ;  /* 0x0000000000a07947 */ /* 0x000fea0003800000 */
.L_x_18310:
        /* <DEDUP_REMOVED lines=13> */
.L_x_18313:
[----:B------:R-:W-:Y:S05]  /*6d10*/  BSYNC.RECONVERGENT B0 ;  /* 0x0000000000007941 */ /* 0x000fea0003800200 */
.L_x_18312:
[----:B------:R-:W-:-:S05]  /*6d20*/  LOP3.LUT R3, R0, 0x80, R3, 0xf8, !PT ;  /* 0x0000008000037812 */ /* 0x000fca00078ef803 */
[----:B------:R1:W-:Y:S01]  /*6d30*/  STG.E.U8 desc[UR36][R8.64], R3 ;  /* 0x0000000308007986 */ /* 0x0003e2000c101124 */
[----:B------:R-:W-:Y:S05]  /*6d40*/  BRA `(.L_x_18287) ;  /* 0x00000000005c7947 */ /* 0x000fea0003800000 */
.L_x_18309:
        /* <DEDUP_REMOVED lines=12> */
.L_x_18315:
[----:B------:R-:W-:Y:S01]  /*6e10*/  IMAD.MOV.U32 R0, RZ, RZ, 0x7f ;  /* 0x0000007fff007424 */ /* 0x000fe200078e00ff */
[----:B------:R-:W-:-:S04]  /*6e20*/  ISETP.GT.U32.AND P0, PT, R4, 0x7f800000, PT ;  /* 0x7f8000000400780c */ /* 0x000fc80003f04070 */
[----:B------:R-:W-:-:S09]  /*6e30*/  SEL R0, R0, 0x7c, P0 ;  /* 0x0000007c00007807 */ /* 0x000fd20000000000 */
.L_x_18316:
[----:B------:R-:W-:Y:S05]  /*6e40*/  BSYNC.RECONVERGENT B0 ;  /* 0x0000000000007941 */ /* 0x000fea0003800200 */
.L_x_18314:
[----:B------:R-:W-:-:S04]  /*6e50*/  SHF.R.U32.HI R3, RZ, 0x18, R3 ;  /* 0x00000018ff037819 */ /* 0x000fc80000011603 */
[----:B------:R-:W-:-:S05]  /*6e60*/  LOP3.LUT R3, R0, 0x80, R3, 0xf8, !PT ;  /* 0x0000008000037812 */ /* 0x000fca00078ef803 */
[----:B------:R0:W-:Y:S01]  /*6e70*/  STG.E.U8 desc[UR36][R8.64], R3 ;  /* 0x0000000308007986 */ /* 0x0001e2000c101124 */
[----:B------:R-:W-:Y:S05]  /*6e80*/  BRA `(.L_x_18287) ;  /* 0x00000000000c7947 */ /* 0x000fea0003800000 */
.L_x_18308:
[----:B------:R-:W-:-:S04]  /*6e90*/  I2FP.F32.S32 R0, R18 ;  /* 0x0000001200007245 */ /* 0x000fc80000201400 */
[----:B------:R-:W-:-:S05]  /*6ea0*/  F2FP.BF16.F32.PACK_AB R0, RZ, R0 ;  /* 0x00000000ff00723e */ /* 0x000fca00000010ff */
[----:B------:R2:W-:Y:S02]  /*6eb0*/  STG.E.U16 desc[UR36][R8.64], R0 ;  /* 0x0000000008007986 */ /* 0x0005e4000c101524 */
.L_x_18287:
[----:B------:R-:W-:-:S07]  /*6ec0*/  VIADD R23, R23, 0x80 ;  /* 0x0000008017177836 */ /* 0x000fce0000000000 */
.L_x_18246:
[----:B------:R-:W-:Y:S05]  /*6ed0*/  BSYNC.RECONVERGENT B6 ;  /* 0x0000000000067941 */ /* 0x000fea0003800200 */
.L_x_18245:
        /* <DEDUP_REMOVED lines=21> */
.L_x_18320:
[----:B-----5:R-:W-:Y:S01]  /*7030*/  STG.E.U8 desc[UR36][R2.64], R22 ;  /* 0x0000001602007986 */ /* 0x020fe2000c101124 */
[----:B------:R-:W-:Y:S05]  /*7040*/  EXIT ;  /* 0x000000000000794d */ /* 0x000fea0003800000 */
.L_x_18319:
        /* <DEDUP_REMOVED lines=9> */
.L_x_18323:
[----:B-----5:R-:W-:Y:S01]  /*70e0*/  STG.E desc[UR36][R2.64], R22 ;  /* 0x0000001602007986 */ /* 0x020fe2000c101924 */
[----:B------:R-:W-:Y:S05]  /*70f0*/  EXIT ;  /* 0x000000000000794d */ /* 0x000fea0003800000 */
.L_x_18322:
[----:B-----5:R-:W-:Y:S01]  /*7100*/  STG.E.U16 desc[UR36][R2.64], R22 ;  /* 0x0000001602007986 */ /* 0x020fe2000c101524 */
[----:B------:R-:W-:Y:S05]  /*7110*/  EXIT ;  /* 0x000000000000794d */ /* 0x000fea0003800000 */
.L_x_18318:
        /* <DEDUP_REMOVED lines=9> */
.L_x_18325:
[----:B-----5:R-:W-:-:S04]  /*71b0*/  I2FP.F32.S32 R0, R22 ;  /* 0x0000001600007245 */ /* 0x020fc80000201400 */
[----:B------:R-:W-:-:S05]  /*71c0*/  F2FP.F16.F32.PACK_AB R0, RZ, R0 ;  /* 0x00000000ff00723e */ /* 0x000fca00000000ff */
[----:B------:R-:W-:Y:S01]  /*71d0*/  STG.E.U16 desc[UR36][R2.64], R0 ;  /* 0x0000000002007986 */ /* 0x000fe2000c101524 */
[----:B------:R-:W-:Y:S05]  /*71e0*/  EXIT ;  /* 0x000000000000794d */ /* 0x000fea0003800000 */
.L_x_18324:
        /* <DEDUP_REMOVED lines=10> */
.L_x_18327:
[----:B-----5:R-:W-:-:S04]  /*7290*/  I2FP.F32.S32 R22, R22 ;  /* 0x0000001600167245 */ /* 0x020fc80000201400 */
[----:B------:R-:W-:-:S04]  /*72a0*/  F2FP.F16.F32.PACK_AB R5, RZ, R22 ;  /* 0x00000016ff05723e */ /* 0x000fc800000000ff */
[----:B------:R-:W-:-:S05]  /*72b0*/  PRMT R5, R5, 0x5410, RZ ;  /* 0x0000541005057816 */ /* 0x000fca00000000ff */
[----:B------:R-:W-:Y:S01]  /*72c0*/  STG.E desc[UR36][R2.64], R5 ;  /* 0x0000000502007986 */ /* 0x000fe2000c101924 */
[----:B------:R-:W-:Y:S05]  /*72d0*/  EXIT ;  /* 0x000000000000794d */ /* 0x000fea0003800000 */
.L_x_18326:
[----:B-----5:R-:W0:Y:S02]  /*72e0*/  I2F.F64 R22, R22 ;  /* 0x0000001600167312 */ /* 0x020e240000201c00 */
[----:B0-----:R-:W-:Y:S01]  /*72f0*/  STG.E.64 desc[UR36][R2.64], R22 ;  /* 0x0000001602007986 */ /* 0x001fe2000c101b24 */
[----:B------:R-:W-:Y:S05]  /*7300*/  EXIT ;  /* 0x000000000000794d */ /* 0x000fea0003800000 */
.L_x_18317:
        /* <DEDUP_REMOVED lines=12> */
.L_x_18331:
        /* <DEDUP_REMOVED lines=18> */
.L_x_18334:
[----:B------:R-:W-:-:S04]  /*74f0*/  SHF.R.U32.HI R5, RZ, 0x18, R5 ;  /* 0x00000018ff057819 */ /* 0x000fc80000011605 */
[----:B------:R-:W-:-:S07]  /*7500*/  LOP3.LUT R0, R0, 0x80, R5, 0xf8, !PT ;  /* 0x0000008000007812 */ /* 0x000fce00078ef805 */
.L_x_18333:
[----:B------:R-:W-:Y:S05]  /*7510*/  BSYNC.RECONVERGENT B0 ;  /* 0x0000000000007941 */ /* 0x000fea0003800200 */
.L_x_18332:
[----:B------:R-:W-:Y:S01]  /*7520*/  STG.E.U8 desc[UR36][R2.64], R0 ;  /* 0x0000000002007986 */ /* 0x000fe2000c101124 */
[----:B------:R-:W-:Y:S05]  /*7530*/  EXIT ;  /* 0x000000000000794d */ /* 0x000fea0003800000 */
.L_x_18330:
        /* <DEDUP_REMOVED lines=18> */
.L_x_18337:
[----:B------:R-:W-:-:S04]  /*7660*/  SHF.R.U32.HI R5, RZ, 0x18, R5 ;  /* 0x00000018ff057819 */ /* 0x000fc80000011605 */
[----:B------:R-:W-:-:S07]  /*7670*/  LOP3.LUT R0, R0, 0x80, R5, 0xf8, !PT ;  /* 0x0000008000007812 */ /* 0x000fce00078ef805 */
.L_x_18336:
[----:B------:R-:W-:Y:S05]  /*7680*/  BSYNC.RECONVERGENT B0 ;  /* 0x0000000000007941 */ /* 0x000fea0003800200 */
.L_x_18335:
[----:B------:R-:W-:Y:S01]  /*7690*/  STG.E.U8 desc[UR36][R2.64], R0 ;  /* 0x0000000002007986 */ /* 0x000fe2000c101124 */
[----:B------:R-:W-:Y:S05]  /*76a0*/  EXIT ;  /* 0x000000000000794d */ /* 0x000fea0003800000 */
.L_x_18329:
        /* <DEDUP_REMOVED lines=22> */
.L_x_18339:
[----:B-----5:R-:W-:-:S05]  /*7810*/  SHF.R.S32.HI R23, RZ, 0x1f, R22 ;  /* 0x0000001fff177819 */ /* 0x020fca0000011416 */
[----:B------:R-:W-:Y:S01]  /*7820*/  STG.E.64 desc[UR36][R2.64], R22 ;  /* 0x0000001602007986 */ /* 0x000fe2000c101b24 */
[----:B------:R-:W-:Y:S05]  /*7830*/  EXIT ;  /* 0x000000000000794d */ /* 0x000fea0003800000 */
.L_x_18338:
[----:B-----5:R-:W-:Y:S01]  /*7840*/  STG.E desc[UR36][R2.64], R22 ;  /* 0x0000001602007986 */ /* 0x020fe2000c101924 */
[----:B------:R-:W-:Y:S05]  /*7850*/  EXIT ;  /* 0x000000000000794d */ /* 0x000fea0003800000 */
.L_x_18328:
        /* <DEDUP_REMOVED lines=10> */
.L_x_18341:
[----:B-----5:R-:W0:Y:S01]  /*7900*/  I2F.F64 R4, R22 ;  /* 0x0000001600047312 */ /* 0x020e220000201c00 */
[----:B------:R-:W-:-:S05]  /*7910*/  CS2R R6, SRZ ;  /* 0x0000000000067805 */ /* 0x000fca000001ff00 */
[----:B0-----:R-:W-:Y:S01]  /*7920*/  STG.E.128 desc[UR36][R2.64], R4 ;  /* 0x0000000402007986 */ /* 0x001fe2000c101d24 */
[----:B------:R-:W-:Y:S05]  /*7930*/  EXIT ;  /* 0x000000000000794d */ /* 0x000fea0003800000 */
.L_x_18340:
[----:B------:R-:W-:-:S13]  /*7940*/  ISETP.NE.AND P0, PT, R0, 0xf, PT ;  /* 0x0000000f0000780c */ /* 0x000fda0003f05270 */
[----:B------:R-:W-:Y:S05]  /*7950*/  @!P0 BRA `(.L_x_18342) ;  /* 0x0000000000e88947 */ /* 0x000fea0003800000 */
[----:B------:R-:W-:-:S13]  /*7960*/  ISETP.NE.AND P0, PT, R0, 0x17, PT ;  /* 0x000000170000780c */ /* 0x000fda0003f05270 */
[----:B------:R-:W-:Y:S05]  /*7970*/  @!P0 BRA `(.L_x_18343) ;  /* 0x0000000000908947 */ /* 0x000fea0003800000 */
[----:B------:R-:W-:-:S13]  /*7980*/  ISETP.NE.AND P0, PT, R0, 0x18, PT ;  /* 0x000000180000780c */ /* 0x000fda0003f05270 */
[----:B------:R-:W-:Y:S05]  /*7990*/  @!P0 BRA `(.L_x_18344) ;  /* 0x0000000000448947 */ /* 0x000fea0003800000 */
.L_x_18321:
        /* <DEDUP_REMOVED lines=16> */
.L_x_18345:
[----:B------:R-:W-:Y:S05]  /*7aa0*/  EXIT ;  /* 0x000000000000794d */ /* 0x000fea0003800000 */
.L_x_18344:
        /* <DEDUP_REMOVED lines=13> */
.L_x_18347:
[----:B------:R-:W-:Y:S05]  /*7b80*/  BSYNC.RECONVERGENT B0 ;  /* 0x0000000000007941 */ /* 0x000fea0003800200 */
.L_x_18346:
[----:B------:R-:W-:-:S05]  /*7b90*/  LOP3.LUT R5, R0, 0x80, R5, 0xf8, !PT ;  /* 0x0000008000057812 */ /* 0x000fca00078ef805 */
[----:B------:R-:W-:Y:S01]  /*7ba0*/  STG.E.U8 desc[UR36][R2.64], R5 ;  /* 0x0000000502007986 */ /* 0x000fe2000c101124 */
[----:B------:R-:W-:Y:S05]  /*7bb0*/  EXIT ;  /* 0x000000000000794d */ /* 0x000fea0003800000 */
.L_x_18343:
        /* <DEDUP_REMOVED lines=12> */
.L_x_18349:
[----:B------:R-:W-:Y:S01]  /*7c80*/  IMAD.MOV.U32 R0, RZ, RZ, 0x7f ;  /* 0x0000007fff007424 */ /* 0x000fe200078e00ff */
[----:B------:R-:W-:-:S04]  /*7c90*/  ISETP.GT.U32.AND P0, PT, R4, 0x7f800000, PT ;  /* 0x7f8000000400780c */ /* 0x000fc80003f04070 */
[----:B------:R-:W-:-:S09]  /*7ca0*/  SEL R0, R0, 0x7c, P0 ;  /* 0x0000007c00007807 */ /* 0x000fd20000000000 */
.L_x_18350:
[----:B------:R-:W-:Y:S05]  /*7cb0*/  BSYNC.RECONVERGENT B0 ;  /* 0x0000000000007941 */ /* 0x000fea0003800200 */
.L_x_18348:
[----:B------:R-:W-:-:S04]  /*7cc0*/  SHF.R.U32.HI R5, RZ, 0x18, R5 ;  /* 0x00000018ff057819 */ /* 0x000fc80000011605 */
[----:B------:R-:W-:-:S05]  /*7cd0*/  LOP3.LUT R5, R0, 0x80, R5, 0xf8, !PT ;  /* 0x0000008000057812 */ /* 0x000fca00078ef805 */
[----:B------:R-:W-:Y:S01]  /*7ce0*/  STG.E.U8 desc[UR36][R2.64], R5 ;  /* 0x0000000502007986 */ /* 0x000fe2000c101124 */
[----:B------:R-:W-:Y:S05]  /*7cf0*/  EXIT ;  /* 0x000000000000794d */ /* 0x000fea0003800000 */
.L_x_18342:
[----:B-----5:R-:W-:-:S04]  /*7d00*/  I2FP.F32.S32 R0, R22 ;  /* 0x0000001600007245 */ /* 0x020fc80000201400 */
[----:B------:R-:W-:-:S05]  /*7d10*/  F2FP.BF16.F32.PACK_AB R0, RZ, R0 ;  /* 0x00000000ff00723e */ /* 0x000fca00000010ff */
[----:B------:R-:W-:Y:S01]  /*7d20*/  STG.E.U16 desc[UR36][R2.64], R0 ;  /* 0x0000000002007986 */ /* 0x000fe2000c101524 */
[----:B------:R-:W-:Y:S05]  /*7d30*/  EXIT ;  /* 0x000000000000794d */ /* 0x000fea0003800000 */
.L_x_18351:
        /* <DEDUP_REMOVED lines=12> */
.L_x_23282:


//--------------------- .text._ZN2at6native18elementwise_kernelILi128ELi2EZNS0_22gpu_kernel_impl_nocastINS0_13AUnaryFunctorIiiiZZZNS0_15binary_internal21div_trunc_kernel_cudaERNS_18TensorIteratorBaseEENKUlvE_clEvENKUlvE1_clEvEUliiE_EEEEvS6_RKT_EUliE_EEviT1_ --------------------------
	.section	.text._ZN2at6native18elementwise_kernelILi128ELi2EZNS0_22gpu_kernel_impl_nocastINS0_13AUnaryFunctorIiiiZZZNS0_15binary_internal21div_trunc_kernel_cudaERNS_18TensorIteratorBaseEENKUlvE_clEvENKUlvE1_clEvEUliiE_EEEEvS6_RKT_EUliE_EEviT1_,"ax",@progbits
	.align	128
        .global         _ZN2at6native18elementwise_kernelILi128ELi2EZNS0_22gpu_kernel_impl_nocastINS0_13AUnaryFunctorIiiiZZZNS0_15binary_internal21div_trunc_kernel_cudaERNS_18TensorIteratorBaseEENKUlvE_clEvENKUlvE1_clEvEUliiE_EEEEvS6_RKT_EUliE_EEviT1_
        .type           _ZN2at6native18elementwise_kernelILi128ELi2EZNS0_22gpu_kernel_impl_nocastINS0_13AUnaryFunctorIiiiZZZNS0_15binary_internal21div_trunc_kernel_cudaERNS_18TensorIteratorBaseEENKUlvE_clEvENKUlvE1_clEvEUliiE_EEEEvS6_RKT_EUliE_EEviT1_,@function
        .size           _ZN2at6native18elementwise_kernelILi128ELi2EZNS0_22gpu_kernel_impl_nocastINS0_13AUnaryFunctorIiiiZZZNS0_15binary_internal21div_trunc_kernel_cudaERNS_18TensorIteratorBaseEENKUlvE_clEvENKUlvE1_clEvEUliiE_EEEEvS6_RKT_EUliE_EEviT1_,(.L_x_23283 - _ZN2at6native18elementwise_kernelILi128ELi2EZNS0_22gpu_kernel_impl_nocastINS0_13AUnaryFunctorIiiiZZZNS0_15binary_internal21div_trunc_kernel_cudaERNS_18TensorIteratorBaseEENKUlvE_clEvENKUlvE1_clEvEUliiE_EEEEvS6_RKT_EUliE_EEviT1_)
        .other          _ZN2at6native18elementwise_kernelILi128ELi2EZNS0_22gpu_kernel_impl_nocastINS0_13AUnaryFunctorIiiiZZZNS0_15binary_internal21div_trunc_kernel_cudaERNS_18TensorIteratorBaseEENKUlvE_clEvENKUlvE1_clEvEUliiE_EEEEvS6_RKT_EUliE_EEviT1_,@"STO_CUDA_ENTRY STV_DEFAULT"
_ZN2at6native18elementwise_kernelILi128ELi2EZNS0_22gpu_kernel_impl_nocastINS0_13AUnaryFunctorIiiiZZZNS0_15binary_internal21div_trunc_kernel_cudaERNS_18TensorIteratorBaseEENKUlvE_clEvENKUlvE1_clEvEUliiE_EEEEvS6_RKT_EUliE_EEviT1_:
.text._ZN2at6native18elementwise_kernelILi128ELi2EZNS0_22gpu_kernel_impl_nocastINS0_13AUnaryFunctorIiiiZZZNS0_15binary_internal21div_trunc_kernel_cudaERNS_18TensorIteratorBaseEENKUlvE_clEvENKUlvE1_clEvEUliiE_EEEEvS6_RKT_EUliE_EEviT1_:
        /* <DEDUP_REMOVED lines=15> */
[----:B0-----:R1:W2:Y:S01]  /*00f0*/  LDG.E R0, desc[UR6][R4.64] ;  /* 0x0000000604007981 */ /* 0x0012a2000c1e1900 */
[----:B------:R-:W-:Y:S01]  /*0100*/  VIADD R3, R3, 0x80 ;  /* 0x0000008003037836 */ /* 0x000fe20000000000 */
[----:B-1----:R-:W-:-:S02]  /*0110*/  IABS R4, R11 ;  /* 0x0000000b00047213 */ /* 0x002fc40000000000 */
[----:B--2---:R-:W-:-:S04]  /*0120*/  IABS R9, R0 ;  /* 0x0000000000097213 */ /* 0x004fc80000000000 */
[----:B------:R-:W0:Y:S08]  /*0130*/  I2F.RP R2, R9 ;  /* 0x0000000900027306 */ /* 0x000e300000209400 */
[----:B0-----:R-:W0:Y:S02]  /*0140*/  MUFU.RCP R2, R2 ;  /* 0x0000000200027308 */ /* 0x001e240000001000 */
[----:B0-----:R-:W-:-:S06]  /*0150*/  IADD3 R6, PT, PT, R2, 0xffffffe, RZ ;  /* 0x0ffffffe02067810 */ /* 0x001fcc0007ffe0ff */
[----:B------:R0:W1:Y:S02]  /*0160*/  F2I.FTZ.U32.TRUNC.NTZ R7, R6 ;  /* 0x0000000600077305 */ /* 0x000064000021f000 */
[----:B0-----:R-:W-:Y:S01]  /*0170*/  IMAD.MOV.U32 R6, RZ, RZ, RZ ;  /* 0x000000ffff067224 */ /* 0x001fe200078e00ff */
[----:B-1----:R-:W-:-:S05]  /*0180*/  IADD3 R8, PT, PT, RZ, -R7, RZ ;  /* 0x80000007ff087210 */ /* 0x002fca0007ffe0ff */
[----:B------:R-:W-:Y:S01]  /*0190*/  IMAD R5, R8, R9, RZ ;  /* 0x0000000908057224 */ /* 0x000fe200078e02ff */
[----:B------:R-:W-:-:S03]  /*01a0*/  IABS R8, R0 ;  /* 0x0000000000087213 */ /* 0x000fc60000000000 */
[----:B------:R-:W-:Y:S01]  /*01b0*/  IMAD.HI.U32 R7, R7, R5, R6 ;  /* 0x0000000507077227 */ /* 0x000fe200078e0006 */
[----:B------:R-:W-:-:S05]  /*01c0*/  IADD3 R2, PT, PT, RZ, -R8, RZ ;  /* 0x80000008ff027210 */ /* 0x000fca0007ffe0ff */
[----:B------:R-:W-:-:S04]  /*01d0*/  IMAD.HI.U32 R7, R7, R4, RZ ;  /* 0x0000000407077227 */ /* 0x000fc800078e00ff */
[----:B------:R-:W-:Y:S02]  /*01e0*/  IMAD R2, R7, R2, R4 ;  /* 0x0000000207027224 */ /* 0x000fe400078e0204 */
[----:B------:R-:W0:Y:S03]  /*01f0*/  LDC.64 R4, c[0x0][0x580] ;  /* 0x00016000ff047b82 */ /* 0x000e260000000a00 */
[----:B------:R-:W-:-:S13]  /*0200*/  ISETP.GT.U32.AND P2, PT, R9, R2, PT ;  /* 0x000000020900720c */ /* 0x000fda0003f44070 */
[-C--:B------:R-:W-:Y:S01]  /*0210*/  @!P2 IADD3 R2, PT, PT, R2, -R9.reuse, RZ ;  /* 0x800000090202a210 */ /* 0x080fe20007ffe0ff */
[----:B------:R-:W-:Y:S01]  /*0220*/  @!P2 VIADD R7, R7, 0x1 ;  /* 0x000000010707a836 */ /* 0x000fe20000000000 */
[----:B------:R-:W-:Y:S02]  /*0230*/  ISETP.NE.AND P2, PT, R0, RZ, PT ;  /* 0x000000ff0000720c */ /* 0x000fe40003f45270 */
[----:B------:R-:W-:Y:S02]  /*0240*/  ISETP.GE.U32.AND P0, PT, R2, R9, PT ;  /* 0x000000090200720c */ /* 0x000fe40003f06070 */
[----:B------:R-:W-:-:S04]  /*0250*/  LOP3.LUT R2, R0, R11, RZ, 0x3c, !PT ;  /* 0x0000000b00027212 */ /* 0x000fc800078e3cff */
[----:B------:R-:W-:-:S07]  /*0260*/  ISETP.GE.AND P1, PT, R2, RZ, PT ;  /* 0x000000ff0200720c */ /* 0x000fce0003f26270 */
[----:B------:R-:W-:-:S06]  /*0270*/  @P0 IADD3 R7, PT, PT, R7, 0x1, RZ ;  /* 0x0000000107070810 */ /* 0x000fcc0007ffe0ff */
[----:B------:R-:W-:Y:S02]  /*0280*/  @!P1 IADD3 R7, PT, PT, -R7, RZ, RZ ;  /* 0x000000ff07079210 */ /* 0x000fe40007ffe1ff */
[----:B------:R-:W-:-:S05]  /*0290*/  @!P2 LOP3.LUT R7, RZ, R0, RZ, 0x33, !PT ;  /* 0x00000000ff07a212 */ /* 0x000fca00078e33ff */
[----:B0-----:R0:W-:Y:S02]  /*02a0*/  STG.E desc[UR6][R4.64], R7 ;  /* 0x0000000704007986 */ /* 0x0011e4000c101906 */
.L_x_18354:
[----:B------:R-:W-:Y:S05]  /*02b0*/  BSYNC.RECONVERGENT B0 ;  /* 0x0000000000007941 */ /* 0x000fea0003800200 */
.L_x_18353:
[----:B------:R-:W-:-:S13]  /*02c0*/  ISETP.GE.AND P0, PT, R3, UR4, PT ;  /* 0x0000000403007c0c */ /* 0x000fda000bf06270 */
[----:B------:R-:W-:Y:S05]  /*02d0*/  @P0 EXIT ;  /* 0x000000000000094d */ /* 0x000fea0003800000 */
[----:B------:R-:W1:Y:S08]  /*02e0*/  LDC.64 R2, c[0x0][0x588] ;  /* 0x00016200ff027b82 */ /* 0x000e700000000a00 */
[----:B------:R-:W2:Y:S01]  /*02f0*/  LDC R9, c[0x0][0x594] ;  /* 0x00016500ff097b82 */ /* 0x000ea20000000800 */
[----:B-1----:R-:W0:Y:S01]  /*0300*/  LDG.E R0, desc[UR6][R2.64] ;  /* 0x0000000602007981 */ /* 0x002e22000c1e1900 */
[----:B--2---:R-:W-:-:S02]  /*0310*/  IABS R10, R9 ;  /* 0x00000009000a7213 */ /* 0x004fc40000000000 */
[-C--:B0-----:R-:W-:Y:S02]  /*0320*/  IABS R7, R0.reuse ;  /* 0x0000000000077213 */ /* 0x081fe40000000000 */
[----:B------:R-:W-:Y:S02]  /*0330*/  IABS R2, R0 ;  /* 0x0000000000027213 */ /* 0x000fe40000000000 */
[----:B------:R-:W0:Y:S02]  /*0340*/  I2F.RP R6, R7 ;  /* 0x0000000700067306 */ /* 0x000e240000209400 */
[----:B------:R-:W-:-:S06]  /*0350*/  IADD3 R2, PT, PT, RZ, -R2, RZ ;  /* 0x80000002ff027210 */ /* 0x000fcc0007ffe0ff */
[----:B0-----:R-:W0:Y:S02]  /*0360*/  MUFU.RCP R6, R6 ;  /* 0x0000000600067308 */ /* 0x001e240000001000 */
[----:B0-----:R-:W-:-:S06]  /*0370*/  IADD3 R4, PT, PT, R6, 0xffffffe, RZ ;  /* 0x0ffffffe06047810 */ /* 0x001fcc0007ffe0ff */
[----:B------:R0:W1:Y:S02]  /*0380*/  F2I.FTZ.U32.TRUNC.NTZ R5, R4 ;  /* 0x0000000400057305 */ /* 0x000064000021f000 */
[----:B0-----:R-:W-:Y:S01]  /*0390*/  HFMA2 R4, -RZ, RZ, 0, 0 ;  /* 0x00000000ff047431 */ /* 0x001fe200000001ff */
[----:B-1----:R-:W-:-:S05]  /*03a0*/  IADD3 R8, PT, PT, RZ, -R5, RZ ;  /* 0x80000005ff087210 */ /* 0x002fca0007ffe0ff */
[----:B------:R-:W-:Y:S02]  /*03b0*/  IMAD R3, R8, R7, RZ ;  /* 0x0000000708037224 */ /* 0x000fe400078e02ff */
[----:B------:R-:W-:Y:S02]  /*03c0*/  IMAD.MOV.U32 R8, RZ, RZ, R10 ;  /* 0x000000ffff087224 */ /* 0x000fe400078e000a */
[----:B------:R-:W-:Y:S01]  /*03d0*/  IMAD.HI.U32 R5, R5, R3, R4 ;  /* 0x0000000305057227 */ /* 0x000fe200078e0004 */
[----:B------:R-:W-:-:S04]  /*03e0*/  LOP3.LUT R4, R0, R9, RZ, 0x3c, !PT ;  /* 0x0000000900047212 */ /* 0x000fc800078e3cff */
        /* <DEDUP_REMOVED lines=12> */
[----:B0-----:R-:W-:Y:S01]  /*04b0*/  STG.E desc[UR6][R2.64], R5 ;  /* 0x0000000502007986 */ /* 0x001fe2000c101906 */
[----:B------:R-:W-:Y:S05]  /*04c0*/  EXIT ;  /* 0x000000000000794d */ /* 0x000fea0003800000 */
.L_x_18352:
        /* <DEDUP_REMOVED lines=305> */
.L_x_18357:
[----:B------:R-:W0:Y:S01]  /*17e0*/  LDCU.128 UR8, c[0x0][0x580] ;  /* 0x0000b000ff0877ac */ /* 0x000e220008000c00 */
[----:B------:R-:W1:Y:S01]  /*17f0*/  LDC R13, c[0x0][0x594] ;  /* 0x00016500ff0d7b82 */ /* 0x000e620000000800 */
[----:B0-----:R-:W-:-:S04]  /*1800*/  IADD3 R6, P0, PT, R4, UR10, RZ ;  /* 0x0000000a04067c10 */ /* 0x001fc8000ff1e0ff */
[----:B------:R-:W-:-:S05]  /*1810*/  IADD3.X R7, PT, PT, RZ, UR11, RZ, P0, !PT ;  /* 0x0000000bff077c10 */ /* 0x000fca00087fe4ff */
[----:B------:R-:W2:Y:S01]  /*1820*/  LDG.E R6, desc[UR6][R6.64] ;  /* 0x0000000606067981 */ /* 0x000ea2000c1e1900 */
[----:B-1----:R-:W-:Y:S02]  /*1830*/  IABS R12, R13 ;  /* 0x0000000d000c7213 */ /* 0x002fe40000000000 */
[----:B------:R-:W-:Y:S02]  /*1840*/  IADD3 R3, PT, PT, R3, 0x80, RZ ;  /* 0x0000008003037810 */ /* 0x000fe40007ffe0ff */
[-C--:B--2---:R-:W-:Y:S02]  /*1850*/  IABS R11, R6.reuse ;  /* 0x00000006000b7213 */ /* 0x084fe40000000000 */
[----:B------:R-:W-:Y:S02]  /*1860*/  IABS R14, R6 ;  /* 0x00000006000e7213 */ /* 0x000fe40000000000 */
[----:B------:R-:W0:Y:S08]  /*1870*/  I2F.RP R4, R11 ;  /* 0x0000000b00047306 */ /* 0x000e300000209400 */
[----:B0-----:R-:W0:Y:S02]  /*1880*/  MUFU.RCP R4, R4 ;  /* 0x0000000400047308 */ /* 0x001e240000001000 */
[----:B0-----:R-:W-:-:S02]  /*1890*/  IADD3 R8, PT, PT, R4, 0xffffffe, RZ ;  /* 0x0ffffffe04087810 */ /* 0x001fc40007ffe0ff */
[----:B------:R-:W-:-:S04]  /*18a0*/  IADD3 R4, PT, PT, RZ, -R14, RZ ;  /* 0x8000000eff047210 */ /* 0x000fc80007ffe0ff */
[----:B------:R0:W1:Y:S02]  /*18b0*/  F2I.FTZ.U32.TRUNC.NTZ R9, R8 ;  /* 0x0000000800097305 */ /* 0x000064000021f000 */
[----:B0-----:R-:W-:Y:S01]  /*18c0*/  MOV R8, RZ ;  /* 0x000000ff00087202 */ /* 0x001fe20000000f00 */
        /* <DEDUP_REMOVED lines=13> */
[----:B------:R-:W-:Y:S02]  /*19a0*/  @P0 IADD3 R9, PT, PT, R9, 0x1, RZ ;  /* 0x0000000109090810 */ /* 0x000fe40007ffe0ff */
[----:B------:R-:W-:-:S04]  /*19b0*/  IADD3 R4, P0, PT, R5, UR8, RZ ;  /* 0x0000000805047c10 */ /* 0x000fc8000ff1e0ff */
[----:B------:R-:W-:Y:S01]  /*19c0*/  @!P1 IADD3 R9, PT, PT, -R9, RZ, RZ ;  /* 0x000000ff09099210 */ /* 0x000fe20007ffe1ff */
[----:B------:R-:W-:Y:S01]  /*19d0*/  IMAD.X R5, RZ, RZ, UR9, P0 ;  /* 0x00000009ff057e24 */ /* 0x000fe200080e06ff */
[----:B------:R-:W-:-:S05]  /*19e0*/  @!P2 LOP3.LUT R9, RZ, R6, RZ, 0x33, !PT ;  /* 0x00000006ff09a212 */ /* 0x000fca00078e33ff */
[----:B------:R0:W-:Y:S02]  /*19f0*/  STG.E desc[UR6][R4.64], R9 ;  /* 0x0000000904007986 */ /* 0x0001e4000c101906 */
.L_x_18356:
[----:B------:R-:W-:Y:S05]  /*1a00*/  BSYNC.RECONVERGENT B0 ;  /* 0x0000000000007941 */ /* 0x000fea0003800200 */
.L_x_18355:
        /* <DEDUP_REMOVED lines=295> */
[----:B------:R-:W-:Y:S02]  /*2c80*/  IMAD R2, R4, UR5, R2 ;  /* 0x0000000504027c24 */ /* 0x000fe4000f8e0202 */
[----:B------:R-:W-:-:S04]  /*2c90*/  @P0 IMAD.MOV R6, RZ, RZ, -R0 ;  /* 0x000000ffff060224 */ /* 0x000fc800078e0a00 */
[----:B0-----:R-:W-:-:S04]  /*2ca0*/  @P0 IMAD R6, R11, R6, R7 ;  /* 0x000000060b060224 */ /* 0x001fc800078e0207 */
[C---:B---3--:R-:W-:Y:S02]  /*2cb0*/  @P0 IMAD R3, R6.reuse, R12, R3 ;  /* 0x0000000c06030224 */ /* 0x048fe400078e0203 */
[----:B------:R-:W-:-:S07]  /*2cc0*/  @P0 IMAD R2, R6, R13, R2 ;  /* 0x0000000d06020224 */ /* 0x000fce00078e0202 */
.L_x_18358:
[----:B------:R-:W0:Y:S01]  /*2cd0*/  LDCU.128 UR8, c[0x0][0x580] ;  /* 0x0000b000ff0877ac */ /* 0x000e220008000c00 */
[----:B------:R-:W1:Y:S01]  /*2ce0*/  LDC R11, c[0x0][0x594] ;  /* 0x00016500ff0b7b82 */ /* 0x000e620000000800 */
[----:B0-----:R-:W-:-:S04]  /*2cf0*/  IADD3 R4, P0, PT, R2, UR10, RZ ;  /* 0x0000000a02047c10 */ /* 0x001fc8000ff1e0ff */
[----:B------:R-:W-:-:S05]  /*2d00*/  IADD3.X R5, PT, PT, RZ, UR11, RZ, P0, !PT ;  /* 0x0000000bff057c10 */ /* 0x000fca00087fe4ff */
[----:B------:R-:W2:Y:S01]  /*2d10*/  LDG.E R4, desc[UR6][R4.64] ;  /* 0x0000000604047981 */ /* 0x000ea2000c1e1900 */
[----:B-1----:R-:W-:Y:S02]  /*2d20*/  IABS R8, R11 ;  /* 0x0000000b00087213 */ /* 0x002fe40000000000 */
[-C--:B--2---:R-:W-:Y:S02]  /*2d30*/  IABS R9, R4.reuse ;  /* 0x0000000400097213 */ /* 0x084fe40000000000 */
[----:B------:R-:W-:Y:S02]  /*2d40*/  IABS R10, R4 ;  /* 0x00000004000a7213 */ /* 0x000fe40000000000 */
[----:B------:R-:W0:Y:S08]  /*2d50*/  I2F.RP R0, R9 ;  /* 0x0000000900007306 */ /* 0x000e300000209400 */
[----:B0-----:R-:W0:Y:S02]  /*2d60*/  MUFU.RCP R0, R0 ;  /* 0x0000000000007308 */ /* 0x001e240000001000 */
[----:B0-----:R-:W-:-:S02]  /*2d70*/  IADD3 R6, PT, PT, R0, 0xffffffe, RZ ;  /* 0x0ffffffe00067810 */ /* 0x001fc40007ffe0ff */
[----:B------:R-:W-:-:S04]  /*2d80*/  IADD3 R0, PT, PT, RZ, -R10, RZ ;  /* 0x8000000aff007210 */ /* 0x000fc80007ffe0ff */
        /* <DEDUP_REMOVED lines=19> */
[----:B------:R-:W-:-:S05]  /*2ec0*/  @!P2 LOP3.LUT R7, RZ, R4, RZ, 0x33, !PT ;  /* 0x00000004ff07a212 */ /* 0x000fca00078e33ff */
[----:B------:R-:W-:Y:S01]  /*2ed0*/  STG.E desc[UR6][R2.64], R7 ;  /* 0x0000000702007986 */ /* 0x000fe2000c101906 */
[----:B------:R-:W-:Y:S05]  /*2ee0*/  EXIT ;  /* 0x000000000000794d */ /* 0x000fea0003800000 */
.L_x_18359:
        /* <DEDUP_REMOVED lines=9> */
.L_x_23283:


//--------------------- .text._ZN2at6native27unrolled_elementwise_kernelINS0_13AUnaryFunctorIiiiZZZNS0_15binary_internal21div_trunc_kernel_cudaERNS_18TensorIteratorBaseEENKUlvE_clEvENKUlvE1_clEvEUliiE_EESt5arrayIPcLm2EELi4E23TrivialOffsetCalculatorILi1EjESE_NS0_6memory15LoadWithoutCastENSF_16StoreWithoutCastEEEviT_T0_T2_T3_T4_T5_ --------------------------
	.section	.text._ZN2at6native27unrolled_elementwise_kernelINS0_13AUnaryFunctorIiiiZZZNS0_15binary_internal21div_trunc_kernel_cudaERNS_18TensorIteratorBaseEENKUlvE_clEvENKUlvE1_clEvEUliiE_EESt5arrayIPcLm2EELi4E23TrivialOffsetCalculatorILi1EjESE_NS0_6memory15LoadWithoutCastENSF_16StoreWithoutCastEEEviT_T0_T2_T3_T4_T5_,"ax",@progbits
	.align	128
        .global         _ZN2at6native27unrolled_elementwise_kernelINS0_13AUnaryFunctorIiiiZZZNS0_15binary_internal21div_trunc_kernel_cudaERNS_18TensorIteratorBaseEENKUlvE_clEvENKUlvE1_clEvEUliiE_EESt5arrayIPcLm2EELi4E23TrivialOffsetCalculatorILi1EjESE_NS0_6memory15LoadWithoutCastENSF_16StoreWithoutCastEEEviT_T0_T2_T3_T4_T5_
        .type           _ZN2at6native27unrolled_elementwise_kernelINS0_13AUnaryFunctorIiiiZZZNS0_15binary_internal21div_trunc_kernel_cudaERNS_18TensorIteratorBaseEENKUlvE_clEvENKUlvE1_clEvEUliiE_EESt5arrayIPcLm2EELi4E23TrivialOffsetCalculatorILi1EjESE_NS0_6memory15LoadWithoutCastENSF_16StoreWithoutCastEEEviT_T0_T2_T3_T4_T5_,@function
        .size           _ZN2at6native27unrolled_elementwise_kernelINS0_13AUnaryFunctorIiiiZZZNS0_15binary_internal21div_trunc_kernel_cudaERNS_18TensorIteratorBaseEENKUlvE_clEvENKUlvE1_clEvEUliiE_EESt5arrayIPcLm2EELi4E23TrivialOffsetCalculatorILi1EjESE_NS0_6memory15LoadWithoutCastENSF_16StoreWithoutCastEEEviT_T0_T2_T3_T4_T5_,(.L_x_23284 - _ZN2at6native27unrolled_elementwise_kernelINS0_13AUnaryFunctorIiiiZZZNS0_15binary_internal21div_trunc_kernel_cudaERNS_18TensorIteratorBaseEENKUlvE_clEvENKUlvE1_clEvEUliiE_EESt5arrayIPcLm2EELi4E23TrivialOffsetCalculatorILi1EjESE_NS0_6memory15LoadWithoutCastENSF_16StoreWithoutCastEEEviT_T0_T2_T3_T4_T5_)
        .other          _ZN2at6native27unrolled_elementwise_kernelINS0_13AUnaryFunctorIiiiZZZNS0_15binary_internal21div_trunc_kernel_cudaERNS_18TensorIteratorBaseEENKUlvE_clEvENKUlvE1_clEvEUliiE_EESt5arrayIPcLm2EELi4E23TrivialOffsetCalculatorILi1EjESE_NS0_6memory15LoadWithoutCastENSF_16StoreWithoutCastEEEviT_T0_T2_T3_T4_T5_,@"STO_CUDA_ENTRY STV_DEFAULT"
_ZN2at6native27unrolled_elementwise_kernelINS0_13AUnaryFunctorIiiiZZZNS0_15binary_internal21div_trunc_kernel_cudaERNS_18TensorIteratorBaseEENKUlvE_clEvENKUlvE1_clEvEUliiE_EESt5arrayIPcLm2EELi4E23TrivialOffsetCalculatorILi1EjESE_NS0_6memory15LoadWithoutCastENSF_16StoreWithoutCastEEEviT_T0_T2_T3_T4_T5_:
.text._ZN2at6native27unrolled_elementwise_kernelINS0_13AUnaryFunctorIiiiZZZNS0_15binary_internal21div_trunc_kernel_cudaERNS_18TensorIteratorBaseEENKUlvE_clEvENKUlvE1_clEvEUliiE_EESt5arrayIPcLm2EELi4E23TrivialOffsetCalculatorILi1EjESE_NS0_6memory15LoadWithoutCastENSF_16StoreWithoutCastEEEviT_T0_T2_T3_T4_T5_:
        /* <DEDUP_REMOVED lines=18> */
[----:B------:R-:W-:Y:S02]  /*0120*/  @!P3 VIADD R4, R4, 0x80 ;  /* 0x000000800404b836 */ /* 0x000fe40000000000 */
[----:B0-----:R-:W-:-:S03]  /*0130*/  @!P1 IMAD.WIDE.U32 R12, R9, 0x4, R12 ;  /* 0x00000004090c9825 */ /* 0x001fc600078e000c */
[----:B------:R-:W-:Y:S01]  /*0140*/  ISETP.GE.AND P2, PT, R4, R7, PT ;  /* 0x000000070400720c */ /* 0x000fe20003f46270 */
[----:B--2---:R-:W-:-:S12]  /*0150*/  @!P3 IMAD.WIDE.U32 R18, R19, 0x4, R2 ;  /* 0x000000041312b825 */ /* 0x004fd800078e0002 */
[----:B------:R-:W0:Y:S01]  /*0160*/  @!P2 LDC.64 R14, c[0x0][0x398] ;  /* 0x0000e600ff0eab82 */ /* 0x000e220000000a00 */
[C---:B------:R-:W-:Y:S01]  /*0170*/  @!P2 LEA R11, R5.reuse, R4, 0x9 ;  /* 0x00000004050ba211 */ /* 0x040fe200078e48ff */
[----:B------:R-:W-:Y:S02]  /*0180*/  HFMA2 R4, -RZ, RZ, 0, 0 ;  /* 0x00000000ff047431 */ /* 0x000fe400000001ff */
[----:B------:R-:W-:Y:S02]  /*0190*/  @!P0 IMAD R9, R5, 0x200, R0 ;  /* 0x0000020005098824 */ /* 0x000fe400078e0200 */
[----:B------:R-:W-:Y:S01]  /*01a0*/  IMAD.MOV.U32 R10, RZ, RZ, RZ ;  /* 0x000000ffff0a7224 */ /* 0x000fe200078e00ff */
[----:B------:R-:W-:Y:S01]  /*01b0*/  IADD3 R20, PT, PT, R0, 0x80, RZ ;  /* 0x0000008000147810 */ /* 0x000fe20007ffe0ff */
[----:B-1----:R1:W5:Y:S01]  /*01c0*/  @!P1 LDG.E R8, desc[UR4][R12.64] ;  /* 0x000000040c089981 */ /* 0x002362000c1e1900 */
[----:B------:R-:W2:Y:S03]  /*01d0*/  @!P0 LDC.64 R2, c[0x0][0x398] ;  /* 0x0000e600ff028b82 */ /* 0x000ea60000000a00 */
[----:B------:R3:W5:Y:S01]  /*01e0*/  @!P3 LDG.E R6, desc[UR4][R18.64] ;  /* 0x000000041206b981 */ /* 0x000762000c1e1900 */
[----:B------:R-:W-:Y:S01]  /*01f0*/  BSSY.RECONVERGENT B0, `(.L_x_18360) ;  /* 0x000002b000007945 */ /* 0x000fe20003800200 */
[----:B0-----:R-:W-:-:S04]  /*0200*/  @!P2 IMAD.WIDE.U32 R14, R11, 0x4, R14 ;  /* 0x000000040b0ea825 */ /* 0x001fc800078e000e */
[----:B--2---:R-:W-:Y:S01]  /*0210*/  @!P0 IMAD.WIDE.U32 R2, R9, 0x4, R2 ;  /* 0x0000000409028825 */ /* 0x004fe200078e0002 */
[----:B------:R-:W5:Y:S04]  /*0220*/  @!P2 LDG.E R4, desc[UR4][R14.64] ;  /* 0x000000040e04a981 */ /* 0x000f68000c1e1900 */
[----:B------:R0:W5:Y:S01]  /*0230*/  @!P0 LDG.E R10, desc[UR4][R2.64] ;  /* 0x00000004020a8981 */ /* 0x000162000c1e1900 */
[----:B------:R-:W-:-:S13]  /*0240*/  ISETP.GE.AND P0, PT, R0, R7, PT ;  /* 0x000000070000720c */ /* 0x000fda0003f06270 */
[----:B------:R-:W0:Y:S01]  /*0250*/  @!P0 LDC.64 R16, c[0x0][0x390] ;  /* 0x0000e400ff108b82 */ /* 0x000e220000000a00 */
[C---:B-1----:R-:W-:Y:S01]  /*0260*/  VIADD R12, R0.reuse, 0x100 ;  /* 0x00000100000c7836 */ /* 0x042fe20000000000 */
[----:B------:R-:W-:Y:S01]  /*0270*/  @!P0 LEA R9, R5, R0, 0x9 ;  /* 0x0000000005098211 */ /* 0x000fe200078e48ff */
[----:B---3--:R-:W-:Y:S02]  /*0280*/  VIADD R18, R0, 0x180 ;  /* 0x0000018000127836 */ /* 0x008fe40000000000 */
[----:B------:R-:W-:Y:S01]  /*0290*/  @!P0 IMAD.MOV.U32 R0, RZ, RZ, R20 ;  /* 0x000000ffff008224 */ /* 0x000fe200078e0014 */
[-C--:B------:R-:W-:Y:S02]  /*02a0*/  ISETP.GE.AND P4, PT, R20, R7.reuse, PT ;  /* 0x000000071400720c */ /* 0x080fe40003f86270 */
[-C--:B------:R-:W-:Y:S02]  /*02b0*/  ISETP.GE.AND P1, PT, R12, R7.reuse, PT ;  /* 0x000000070c00720c */ /* 0x080fe40003f26270 */
[----:B------:R-:W-:-:S02]  /*02c0*/  ISETP.GE.AND P2, PT, R18, R7, PT ;  /* 0x000000071200720c */ /* 0x000fc40003f46270 */
[----:B------:R-:W-:Y:S01]  /*02d0*/  ISETP.GE.AND P3, PT, R0, R7, PT ;  /* 0x000000070000720c */ /* 0x000fe20003f66270 */
[----:B0-----:R-:W-:Y:S01]  /*02e0*/  @!P0 IMAD.WIDE.U32 R2, R9, 0x4, R16 ;  /* 0x0000000409028825 */ /* 0x001fe200078e0010 */
[----:B------:R-:W-:Y:S11]  /*02f0*/  @P0 BRA `(.L_x_18361) ;  /* 0x0000000000680947 */ /* 0x000ff60003800000 */
[-C--:B-----5:R-:W-:Y:S01]  /*0300*/  IABS R14, R10.reuse ;  /* 0x0000000a000e7213 */ /* 0x0a0fe20000000000 */
[----:B------:R-:W0:Y:S01]  /*0310*/  LDC R15, c[0x0][0x388] ;  /* 0x0000e200ff0f7b82 */ /* 0x000e220000000800 */
[----:B------:R-:W-:Y:S02]  /*0320*/  IABS R17, R10 ;  /* 0x0000000a00117213 */ /* 0x000fe40000000000 */
[----:B------:R-:W1:Y:S03]  /*0330*/  I2F.RP R9, R14 ;  /* 0x0000000e00097306 */ /* 0x000e660000209400 */
[----:B------:R-:W-:-:S05]  /*0340*/  IMAD.MOV R17, RZ, RZ, -R17 ;  /* 0x000000ffff117224 */ /* 0x000fca00078e0a11 */
[----:B-1----:R-:W1:Y:S01]  /*0350*/  MUFU.RCP R9, R9 ;  /* 0x0000000900097308 */ /* 0x002e620000001000 */
[----:B0-----:R-:W-:Y:S01]  /*0360*/  IABS R16, R15 ;  /* 0x0000000f00107213 */ /* 0x001fe20000000000 */
[----:B-1----:R-:W-:-:S06]  /*0370*/  VIADD R12, R9, 0xffffffe ;  /* 0x0ffffffe090c7836 */ /* 0x002fcc0000000000 */
        /* <DEDUP_REMOVED lines=18> */
.L_x_18361:
[----:B------:R-:W-:Y:S05]  /*04a0*/  BSYNC.RECONVERGENT B0 ;  /* 0x0000000000007941 */ /* 0x000fea0003800200 */
.L_x_18360:
        /* <DEDUP_REMOVED lines=25> */
[----:B------:R-:W-:-:S06]  /*0640*/  @P4 IADD3 R10, PT, PT, R10, 0x1, RZ ;  /* 0x000000010a0a4810 */ /* 0x000fcc0007ffe0ff */
[----:B------:R-:W-:Y:S01]  /*0650*/  @!P5 IMAD.MOV R10, RZ, RZ, -R10 ;  /* 0x000000ffff0ad224 */ /* 0x000fe200078e0a0a */
[----:B------:R-:W-:-:S07]  /*0660*/  @!P6 LOP3.LUT R10, RZ, R8, RZ, 0x33, !PT ;  /* 0x00000008ff0ae212 */ /* 0x000fce00078e33ff */
.L_x_18363:
[----:B------:R-:W-:Y:S05]  /*0670*/  BSYNC.RECONVERGENT B0 ;  /* 0x0000000000007941 */ /* 0x000fea0003800200 */
.L_x_18362:
[----:B------:R-:W-:Y:S04]  /*0680*/  BSSY.RECONVERGENT B0, `(.L_x_18364) ;  /* 0x000001c000007945 */ /* 0x000fe80003800200 */
[----:B------:R-:W-:Y:S05]  /*0690*/  @P1 BRA `(.L_x_18365) ;  /* 0x0000000000681947 */ /* 0x000fea0003800000 */
        /* <DEDUP_REMOVED lines=26> */
.L_x_18365:
[----:B------:R-:W-:Y:S05]  /*0840*/  BSYNC.RECONVERGENT B0 ;  /* 0x0000000000007941 */ /* 0x000fea0003800200 */
.L_x_18364:
[----:B------:R-:W-:Y:S04]  /*0850*/  BSSY.RECONVERGENT B0, `(.L_x_18366) ;  /* 0x000001c000007945 */ /* 0x000fe80003800200 */
[----:B------:R-:W-:Y:S05]  /*0860*/  @P2 BRA `(.L_x_18367) ;  /* 0x0000000000682947 */ /* 0x000fea0003800000 */
[-C--:B-----5:R-:W-:Y:S01]  /*0870*/  IABS R11, R4.reuse ;  /* 0x00000004000b7213 */ /* 0x0a0fe20000000000 */
[----:B------:R-:W0:Y:S01]  /*0880*/  LDC R17, c[0x0][0x388] ;  /* 0x0000e200ff117b82 */ /* 0x000e220000000800 */
[----:B------:R-:W-:Y:S02]  /*0890*/  IABS R16, R4 ;  /* 0x0000000400107213 */ /* 0x000fe40000000000 */
[----:B------:R-:W1:Y:S08]  /*08a0*/  I2F.RP R6, R11 ;  /* 0x0000000b00067306 */ /* 0x000e700000209400 */
[----:B-1----:R-:W1:Y:S02]  /*08b0*/  MUFU.RCP R6, R6 ;  /* 0x0000000600067308 */ /* 0x002e640000001000 */
[----:B-1----:R-:W-:-:S02]  /*08c0*/  VIADD R12, R6, 0xffffffe ;  /* 0x0ffffffe060c7836 */ /* 0x002fc40000000000 */
[----:B------:R-:W-:-:S04]  /*08d0*/  IMAD.MOV R6, RZ, RZ, -R16 ;  /* 0x000000ffff067224 */ /* 0x000fc800078e0a10 */
[----:B------:R1:W2:Y:S02]  /*08e0*/  F2I.FTZ.U32.TRUNC.NTZ R13, R12 ;  /* 0x0000000c000d7305 */ /* 0x0002a4000021f000 */
[----:B-1----:R-:W-:Y:S01]  /*08f0*/  IMAD.MOV.U32 R12, RZ, RZ, RZ ;  /* 0x000000ffff0c7224 */ /* 0x002fe200078e00ff */
[----:B--2---:R-:W-:-:S05]  /*0900*/  IADD3 R14, PT, PT, RZ, -R13, RZ ;  /* 0x8000000dff0e7210 */ /* 0x004fca0007ffe0ff */
[----:B------:R-:W-:Y:S01]  /*0910*/  IMAD R15, R14, R11, RZ ;  /* 0x0000000b0e0f7224 */ /* 0x000fe200078e02ff */
[----:B0-----:R-:W-:-:S03]  /*0920*/  IABS R14, R17 ;  /* 0x00000011000e7213 */ /* 0x001fc60000000000 */
        /* <DEDUP_REMOVED lines=14> */
.L_x_18367:
[----:B------:R-:W-:Y:S05]  /*0a10*/  BSYNC.RECONVERGENT B0 ;  /* 0x0000000000007941 */ /* 0x000fea0003800200 */
.L_x_18366:
[----:B------:R0:W-:Y:S01]  /*0a20*/  @!P0 STG.E desc[UR4][R2.64], R9 ;  /* 0x0000000902008986 */ /* 0x0001e2000c101904 */
        /* <DEDUP_REMOVED lines=8> */
[----:B0-----:R-:W-:-:S04]  /*0ab0*/  IMAD.WIDE.U32 R12, R13, 0x4, R2 ;  /* 0x000000040d0c7825 */ /* 0x001fc800078e0002 */
[----:B------:R-:W-:Y:S01]  /*0ac0*/  @!P0 IMAD.WIDE.U32 R2, R9, 0x4, R2 ;  /* 0x0000000409028825 */ /* 0x000fe200078e0002 */
[----:B-----5:R1:W-:Y:S04]  /*0ad0*/  STG.E desc[UR4][R12.64], R10 ;  /* 0x0000000a0c007986 */ /* 0x0203e8000c101904 */
[----:B------:R1:W-:Y:S02]  /*0ae0*/  @!P0 STG.E desc[UR4][R2.64], R8 ;  /* 0x0000000802008986 */ /* 0x0003e4000c101904 */
.L_x_18369:
[----:B------:R-:W-:Y:S05]  /*0af0*/  BSYNC.RECONVERGENT B0 ;  /* 0x0000000000007941 */ /* 0x000fea0003800200 */
.L_x_18368:
[----:B------:R-:W-:-:S13]  /*0b00*/  ISETP.GE.AND P0, PT, R0, R7, PT ;  /* 0x000000070000720c */ /* 0x000fda0003f06270 */
[----:B------:R-:W-:Y:S05]  /*0b10*/  @P0 EXIT ;  /* 0x000000000000094d */ /* 0x000fea0003800000 */
[----:B01----:R-:W0:Y:S01]  /*0b20*/  LDC.64 R2, c[0x0][0x390] ;  /* 0x0000e400ff027b82 */ /* 0x003e220000000a00 */
[----:B------:R-:W-:-:S05]  /*0b30*/  LEA R5, R5, R0, 0x9 ;  /* 0x0000000005057211 */ /* 0x000fca00078e48ff */
[----:B0-----:R-:W-:-:S05]  /*0b40*/  IMAD.WIDE.U32 R2, R5, 0x4, R2 ;  /* 0x0000000405027825 */ /* 0x001fca00078e0002 */
[----:B------:R-:W-:Y:S01]  /*0b50*/  STG.E desc[UR4][R2.64], R11 ;  /* 0x0000000b02007986 */ /* 0x000fe2000c101904 */
[----:B------:R-:W-:Y:S05]  /*0b60*/  EXIT ;  /* 0x000000000000794d */ /* 0x000fea0003800000 */
.L_x_18370:
        /* <DEDUP_REMOVED lines=9> */
.L_x_23284:


//--------------------- .text._ZN2at6native29vectorized_elementwise_kernelILi2ENS0_13AUnaryFunctorIiiiZZZNS0_15binary_internal21div_trunc_kernel_cudaERNS_18TensorIteratorBaseEENKUlvE_clEvENKUlvE1_clEvEUliiE_EESt5arrayIPcLm2EEEEviT0_T1_ --------------------------
	.section	.text._ZN2at6native29vectorized_elementwise_kernelILi2ENS0_13AUnaryFunctorIiiiZZZNS0_15binary_internal21div_trunc_kernel_cudaERNS_18TensorIteratorBaseEENKUlvE_clEvENKUlvE1_clEvEUliiE_EESt5arrayIPcLm2EEEEviT0_T1_,"ax",@progbits
	.align	128
        .global         _ZN2at6native29vectorized_elementwise_kernelILi2ENS0_13AUnaryFunctorIiiiZZZNS0_15binary_internal21div_trunc_kernel_cudaERNS_18TensorIteratorBaseEENKUlvE_clEvENKUlvE1_clEvEUliiE_EESt5arrayIPcLm2EEEEviT0_T1_
        .type           _ZN2at6native29vectorized_elementwise_kernelILi2ENS0_13AUnaryFunctorIiiiZZZNS0_15binary_internal21div_trunc_kernel_cudaERNS_18TensorIteratorBaseEENKUlvE_clEvENKUlvE1_clEvEUliiE_EESt5arrayIPcLm2EEEEviT0_T1_,@function
        .size           _ZN2at6native29vectorized_elementwise_kernelILi2ENS0_13AUnaryFunctorIiiiZZZNS0_15binary_internal21div_trunc_kernel_cudaERNS_18TensorIteratorBaseEENKUlvE_clEvENKUlvE1_clEvEUliiE_EESt5arrayIPcLm2EEEEviT0_T1_,(.L_x_23285 - _ZN2at6native29vectorized_elementwise_kernelILi2ENS0_13AUnaryFunctorIiiiZZZNS0_15binary_internal21div_trunc_kernel_cudaERNS_18TensorIteratorBaseEENKUlvE_clEvENKUlvE1_clEvEUliiE_EESt5arrayIPcLm2EEEEviT0_T1_)
        .other          _ZN2at6native29vectorized_elementwise_kernelILi2ENS0_13AUnaryFunctorIiiiZZZNS0_15binary_internal21div_trunc_kernel_cudaERNS_18TensorIteratorBaseEENKUlvE_clEvENKUlvE1_clEvEUliiE_EESt5arrayIPcLm2EEEEviT0_T1_,@"STO_CUDA_ENTRY STV_DEFAULT"
_ZN2at6native29vectorized_elementwise_kernelILi2ENS0_13AUnaryFunctorIiiiZZZNS0_15binary_internal21div_trunc_kernel_cudaERNS_18TensorIteratorBaseEENKUlvE_clEvENKUlvE1_clEvEUliiE_EESt5arrayIPcLm2EEEEviT0_T1_:
.text._ZN2at6native29vectorized_elementwise_kernelILi2ENS0_13AUnaryFunctorIiiiZZZNS0_15binary_internal21div_trunc_kernel_cudaERNS_18TensorIteratorBaseEENKUlvE_clEvENKUlvE1_clEvEUliiE_EESt5arrayIPcLm2EEEEviT0_T1_:
        /* <DEDUP_REMOVED lines=39> */
[----:B-1----:R-:W-:Y:S02]  /*0270*/  @!P5 IMAD.WIDE.U32 R22, R23, 0x4, R6 ;  /* 0x000000041716d825 */ /* 0x002fe400078e0006 */
[----:B------:R-:W1:Y:S10]  /*0280*/  @!P1 LDC.64 R6, c[0x0][0x398] ;  /* 0x0000e600ff069b82 */ /* 0x000e740000000a00 */
[----:B0-----:R-:W0:Y:S01]  /*0290*/  @!P6 LDC.64 R10, c[0x0][0x398] ;  /* 0x0000e600ff0aeb82 */ /* 0x001e220000000a00 */
[----:B---3--:R-:W-:-:S04]  /*02a0*/  @!P3 IMAD.WIDE.U32 R26, R17, 0x4, R8 ;  /* 0x00000004111ab825 */ /* 0x008fc800078e0008 */
[----:B------:R-:W-:Y:S02]  /*02b0*/  @!P6 IMAD.IADD R9, R0, 0x1, R15 ;  /* 0x000000010009e824 */ /* 0x000fe400078e020f */
[----:B--2---:R-:W-:Y:S01]  /*02c0*/  @!P4 IMAD.WIDE.U32 R24, R25, 0x4, R4 ;  /* 0x000000041918c825 */ /* 0x004fe200078e0004 */
[----:B------:R-:W-:-:S03]  /*02d0*/  CS2R R4, SRZ ;  /* 0x0000000000047805 */ /* 0x000fc6000001ff00 */
[----:B------:R-:W-:Y:S02]  /*02e0*/  IMAD.MOV.U32 R8, RZ, RZ, RZ ;  /* 0x000000ffff087224 */ /* 0x000fe400078e00ff */
[----:B-1----:R-:W-:Y:S01]  /*02f0*/  @!P1 IMAD.WIDE.U32 R16, R21, 0x4, R6 ;  /* 0x0000000415109825 */ /* 0x002fe200078e0006 */
[----:B------:R1:W5:Y:S03]  /*0300*/  @!P5 LDG.E R4, desc[UR4][R22.64] ;  /* 0x000000041604d981 */ /* 0x000366000c1e1900 */
[----:B----4-:R-:W-:Y:S01]  /*0310*/  @!P2 IMAD.WIDE.U32 R12, R19, 0x4, R12 ;  /* 0x00000004130ca825 */ /* 0x010fe200078e000c */
[----:B------:R1:W5:Y:S01]  /*0320*/  @!P4 LDG.E R5, desc[UR4][R24.64] ;  /* 0x000000041805c981 */ /* 0x000362000c1e1900 */
[----:B------:R-:W2:Y:S03]  /*0330*/  @!P0 LDC.64 R18, c[0x0][0x398] ;  /* 0x0000e600ff128b82 */ /* 0x000ea60000000a00 */
[----:B------:R1:W5:Y:S01]  /*0340*/  @!P3 LDG.E R8, desc[UR4][R26.64] ;  /* 0x000000041a08b981 */ /* 0x000362000c1e1900 */
[----:B0-----:R-:W-:Y:S01]  /*0350*/  @!P6 IMAD.WIDE.U32 R20, R9, 0x4, R10 ;  /* 0x000000040914e825 */ /* 0x001fe200078e000a */
[----:B------:R-:W-:-:S03]  /*0360*/  CS2R R10, SRZ ;  /* 0x00000000000a7805 */ /* 0x000fc6000001ff00 */
[----:B------:R-:W-:-:S03]  /*0370*/  IMAD.MOV.U32 R9, RZ, RZ, RZ ;  /* 0x000000ffff097224 */ /* 0x000fc600078e00ff */
[----:B------:R1:W5:Y:S04]  /*0380*/  @!P2 LDG.E R11, desc[UR4][R12.64] ;  /* 0x000000040c0ba981 */ /* 0x000368000c1e1900 */
[----:B------:R1:W5:Y:S04]  /*0390*/  @!P1 LDG.E R9, desc[UR4][R16.64] ;  /* 0x0000000410099981 */ /* 0x000368000c1e1900 */
[----:B------:R1:W5:Y:S01]  /*03a0*/  @!P6 LDG.E R10, desc[UR4][R20.64] ;  /* 0x00000004140ae981 */ /* 0x000362000c1e1900 */
[----:B------:R-:W-:Y:S01]  /*03b0*/  @!P0 IADD3 R7, PT, PT, R0, R3, RZ ;  /* 0x0000000300078210 */ /* 0x000fe20007ffe0ff */
[----:B------:R-:W-:-:S04]  /*03c0*/  IMAD.MOV.U32 R15, RZ, RZ, RZ ;  /* 0x000000ffff0f7224 */ /* 0x000fc800078e00ff */
[----:B--2---:R-:W-:-:S05]  /*03d0*/  @!P0 IMAD.WIDE.U32 R18, R7, 0x4, R18 ;  /* 0x0000000407128825 */ /* 0x004fca00078e0012 */
[----:B------:R1:W5:Y:S01]  /*03e0*/  @!P0 LDG.E R15, desc[UR4][R18.64] ;  /* 0x00000004120f8981 */ /* 0x000362000c1e1900 */
[----:B------:R-:W-:-:S13]  /*03f0*/  ISETP.GE.U32.AND P0, PT, R3, R2, PT ;  /* 0x000000020300720c */ /* 0x000fda0003f06070 */
[----:B------:R-:W0:Y:S01]  /*0400*/  @!P0 LDC.64 R6, c[0x0][0x390] ;  /* 0x0000e400ff068b82 */ /* 0x000e220000000a00 */
[----:B------:R-:W-:Y:S04]  /*0410*/  BSSY.RECONVERGENT B0, `(.L_x_18372) ;  /* 0x000001b000007945 */ /* 0x000fe80003800200 */
[----:B-1----:R-:W-:Y:S05]  /*0420*/  @P0 BRA `(.L_x_18373) ;  /* 0x0000000000640947 */ /* 0x002fea0003800000 */
[-C--:B-----5:R-:W-:Y:S01]  /*0430*/  IABS R16, R15.reuse ;  /* 0x0000000f00107213 */ /* 0x0a0fe20000000000 */
[----:B------:R-:W1:Y:S01]  /*0440*/  LDC R20, c[0x0][0x388] ;  /* 0x0000e200ff147b82 */ /* 0x000e620000000800 */
[----:B------:R-:W-:Y:S02]  /*0450*/  IABS R21, R15 ;  /* 0x0000000f00157213 */ /* 0x000fe40000000000 */
[----:B------:R-:W2:Y:S08]  /*0460*/  I2F.RP R17, R16 ;  /* 0x0000001000117306 */ /* 0x000eb00000209400 */
[----:B--2---:R-:W2:Y:S01]  /*0470*/  MUFU.RCP R17, R17 ;  /* 0x0000001100117308 */ /* 0x004ea20000001000 */
[----:B-1----:R-:W-:Y:S01]  /*0480*/  IABS R18, R20 ;  /* 0x0000001400127213 */ /* 0x002fe20000000000 */
[----:B--2---:R-:W-:Y:S01]  /*0490*/  VIADD R12, R17, 0xffffffe ;  /* 0x0ffffffe110c7836 */ /* 0x004fe20000000000 */
[----:B------:R-:W-:-:S05]  /*04a0*/  IADD3 R17, PT, PT, RZ, -R21, RZ ;  /* 0x80000015ff117210 */ /* 0x000fca0007ffe0ff */
[----:B------:R1:W2:Y:S02]  /*04b0*/  F2I.FTZ.U32.TRUNC.NTZ R13, R12 ;  /* 0x0000000c000d7305 */ /* 0x0002a4000021f000 */
[----:B-1----:R-:W-:Y:S02]  /*04c0*/  IMAD.MOV.U32 R12, RZ, RZ, RZ ;  /* 0x000000ffff0c7224 */ /* 0x002fe400078e00ff */
[----:B--2---:R-:W-:-:S04]  /*04d0*/  IMAD.MOV R19, RZ, RZ, -R13 ;  /* 0x000000ffff137224 */ /* 0x004fc800078e0a0d */
        /* <DEDUP_REMOVED lines=14> */
.L_x_18373:
[----:B------:R-:W-:Y:S05]  /*05c0*/  BSYNC.RECONVERGENT B0 ;  /* 0x0000000000007941 */ /* 0x000fea0003800200 */
.L_x_18372:
[C---:B-----5:R-:W-:Y:S01]  /*05d0*/  VIADD R15, R3.reuse, 0x80 ;  /* 0x00000080030f7836 */ /* 0x060fe20000000000 */
[C---:B------:R-:W-:Y:S01]  /*05e0*/  IADD3 R19, PT, PT, R3.reuse, 0x180, RZ ;  /* 0x0000018003137810 */ /* 0x040fe20007ffe0ff */
[----:B------:R-:W-:Y:S01]  /*05f0*/  VIADD R17, R3, 0x100 ;  /* 0x0000010003117836 */ /* 0x000fe20000000000 */
[----:B------:R-:W-:Y:S02]  /*0600*/  BSSY.RECONVERGENT B0, `(.L_x_18374) ;  /* 0x0000020000007945 */ /* 0x000fe40003800200 */
[-C--:B------:R-:W-:Y:S02]  /*0610*/  ISETP.GE.U32.AND P1, PT, R15, R2.reuse, PT ;  /* 0x000000020f00720c */ /* 0x080fe40003f26070 */
[-C--:B------:R-:W-:Y:S02]  /*0620*/  ISETP.GE.U32.AND P5, PT, R17, R2.reuse, PT ;  /* 0x000000021100720c */ /* 0x080fe40003fa6070 */
[----:B------:R-:W-:-:S09]  /*0630*/  ISETP.GE.U32.AND P6, PT, R19, R2, PT ;  /* 0x000000021300720c */ /* 0x000fd20003fc6070 */
[----:B------:R-:W-:Y:S05]  /*0640*/  @P1 BRA `(.L_x_18375) ;  /* 0x00000000006c1947 */ /* 0x000fea0003800000 */
[-C--:B------:R-:W-:Y:S01]  /*0650*/  IABS R12, R14.reuse ;  /* 0x0000000e000c7213 */ /* 0x080fe20000000000 */
[----:B------:R-:W1:Y:S01]  /*0660*/  LDC R21, c[0x0][0x388] ;  /* 0x0000e200ff157b82 */ /* 0x000e620000000800 */
[----:B------:R-:W-:Y:S02]  /*0670*/  IABS R20, R14 ;  /* 0x0000000e00147213 */ /* 0x000fe40000000000 */
[----:B------:R-:W2:Y:S03]  /*0680*/  I2F.RP R18, R12 ;  /* 0x0000000c00127306 */ /* 0x000ea60000209400 */
[----:B------:R-:W-:-:S05]  /*0690*/  IMAD.MOV R20, RZ, RZ, -R20 ;  /* 0x000000ffff147224 */ /* 0x000fca00078e0a14 */
[----:B--2---:R-:W2:Y:S02]  /*06a0*/  MUFU.RCP R18, R18 ;  /* 0x0000001200127308 */ /* 0x004ea40000001000 */
[----:B--2---:R-:W-:Y:S01]  /*06b0*/  VIADD R16, R18, 0xffffffe ;  /* 0x0ffffffe12107836 */ /* 0x004fe20000000000 */
[----:B-1----:R-:W-:-:S05]  /*06c0*/  IABS R18, R21 ;  /* 0x0000001500127213 */ /* 0x002fca0000000000 */
[----:B------:R1:W2:Y:S02]  /*06d0*/  F2I.FTZ.U32.TRUNC.NTZ R17, R16 ;  /* 0x0000001000117305 */ /* 0x0002a4000021f000 */
[----:B-1----:R-:W-:Y:S02]  /*06e0*/  HFMA2 R16, -RZ, RZ, 0, 0 ;  /* 0x00000000ff107431 */ /* 0x002fe400000001ff */
[----:B--2---:R-:W-:-:S04]  /*06f0*/  IMAD.MOV R19, RZ, RZ, -R17 ;  /* 0x000000ffff137224 */ /* 0x004fc800078e0a11 */
        /* <DEDUP_REMOVED lines=12> */
[----:B------:R-:W-:-:S05]  /*07c0*/  @P1 IADD3 R17, PT, PT, R17, 0x1, RZ ;  /* 0x0000000111111810 */ /* 0x000fca0007ffe0ff */
[----:B------:R-:W-:-:S04]  /*07d0*/  IMAD.MOV.U32 R12, RZ, RZ, R17 ;  /* 0x000000ffff0c7224 */ /* 0x000fc800078e0011 */
[----:B------:R-:W-:Y:S01]  /*07e0*/  @!P3 IMAD.MOV R12, RZ, RZ, -R12 ;  /* 0x000000ffff0cb224 */ /* 0x000fe200078e0a0c */
[----:B------:R-:W-:-:S07]  /*07f0*/  @!P2 LOP3.LUT R12, RZ, R14, RZ, 0x33, !PT ;  /* 0x0000000eff0ca212 */ /* 0x000fce00078e33ff */
.L_x_18375:
[----:B------:R-:W-:Y:S05]  /*0800*/  BSYNC.RECONVERGENT B0 ;  /* 0x0000000000007941 */ /* 0x000fea0003800200 */
.L_x_18374:
[C---:B------:R-:W-:Y:S01]  /*0810*/  VIADD R17, R3.reuse, 0x200 ;  /* 0x0000020003117836 */ /* 0x040fe20000000000 */
[C---:B------:R-:W-:Y:S01]  /*0820*/  IADD3 R19, PT, PT, R3.reuse, 0x280, RZ ;  /* 0x0000028003137810 */ /* 0x040fe20007ffe0ff */
[C---:B------:R-:W-:Y:S01]  /*0830*/  VIADD R21, R3.reuse, 0x300 ;  /* 0x0000030003157836 */ /* 0x040fe20000000000 */
[----:B------:R-:W-:Y:S01]  /*0840*/  BSSY.RECONVERGENT B0, `(.L_x_18376) ;  /* 0x0000024000007945 */ /* 0x000fe20003800200 */
[----:B------:R-:W-:Y:S01]  /*0850*/  VIADD R23, R3, 0x380 ;  /* 0x0000038003177836 */ /* 0x000fe20000000000 */
[-C--:B------:R-:W-:Y:S01]  /*0860*/  ISETP.GE.U32.AND P1, PT, R17, R2.reuse, PT ;  /* 0x000000021100720c */ /* 0x080fe20003f26070 */
[----:B------:R-:W-:Y:S01]  /*0870*/  @!P0 IMAD.IADD R17, R0, 0x1, R3 ;  /* 0x0000000100118824 */ /* 0x000fe200078e0203 */
[-C--:B------:R-:W-:Y:S02]  /*0880*/  ISETP.GE.U32.AND P2, PT, R19, R2.reuse, PT ;  /* 0x000000021300720c */ /* 0x080fe40003f46070 */
[-C--:B------:R-:W-:Y:S01]  /*0890*/  ISETP.GE.U32.AND P3, PT, R21, R2.reuse, PT ;  /* 0x000000021500720c */ /* 0x080fe20003f66070 */
[----:B0-----:R-:W-:Y:S01]  /*08a0*/  @!P0 IMAD.WIDE.U32 R6, R17, 0x4, R6 ;  /* 0x0000000411068825 */ /* 0x001fe200078e0006 */
[----:B------:R-:W-:Y:S01]  /*08b0*/  ISETP.GE.U32.AND P4, PT, R23, R2, PT ;  /* 0x000000021700720c */ /* 0x000fe20003f86070 */
[----:B------:R-:W-:-:S12]  /*08c0*/  @P5 BRA `(.L_x_18377) ;  /* 0x00000000006c5947 */ /* 0x000fd80003800000 */
[-C--:B------:R-:W-:Y:S01]  /*08d0*/  IABS R14, R4.reuse ;  /* 0x00000004000e7213 */ /* 0x080fe20000000000 */
[----:B------:R-:W0:Y:S01]  /*08e0*/  LDC R21, c[0x0][0x388] ;  /* 0x0000e200ff157b82 */ /* 0x000e220000000800 */
[----:B------:R-:W-:Y:S02]  /*08f0*/  IABS R20, R4 ;  /* 0x0000000400147213 */ /* 0x000fe40000000000 */
[----:B------:R-:W1:Y:S03]  /*0900*/  I2F.RP R18, R14 ;  /* 0x0000000e00127306 */ /* 0x000e660000209400 */
[----:B------:R-:W-:-:S05]  /*0910*/  IMAD.MOV R20, RZ, RZ, -R20 ;  /* 0x000000ffff147224 */ /* 0x000fca00078e0a14 */
[----:B-1----:R-:W1:Y:S02]  /*0920*/  MUFU.RCP R18, R18 ;  /* 0x0000001200127308 */ /* 0x002e640000001000 */
[----:B-1----:R-:W-:Y:S02]  /*0930*/  IADD3 R16, PT, PT, R18, 0xffffffe, RZ ;  /* 0x0ffffffe12107810 */ /* 0x002fe40007ffe0ff */
[----:B0-----:R-:W-:-:S04]  /*0940*/  IABS R18, R21 ;  /* 0x0000001500127213 */ /* 0x001fc80000000000 */
[----:B------:R0:W1:Y:S02]  /*0950*/  F2I.FTZ.U32.TRUNC.NTZ R17, R16 ;  /* 0x0000001000117305 */ /* 0x000064000021f000 */
[----:B0-----:R-:W-:Y:S02]  /*0960*/  IMAD.MOV.U32 R16, RZ, RZ, RZ ;  /* 0x000000ffff107224 */ /* 0x001fe400078e00ff */
[----:B-1----:R-:W-:-:S04]  /*0970*/  IMAD.MOV R19, RZ, RZ, -R17 ;  /* 0x000000ffff137224 */ /* 0x002fc800078e0a11 */
        /* <DEDUP_REMOVED lines=9> */
[----:B------:R-:W-:-:S11]  /*0a10*/  LOP3.LUT R14, R4, R21, RZ, 0x3c, !PT ;  /* 0x00000015040e7212 */ /* 0x000fd600078e3cff */
[----:B------:R-:W-:Y:S01]  /*0a20*/  @P5 VIADD R17, R17, 0x1 ;  /* 0x0000000111115836 */ /* 0x000fe20000000000 */
[----:B------:R-:W-:-:S04]  /*0a30*/  ISETP.GE.AND P5, PT, R14, RZ, PT ;  /* 0x000000ff0e00720c */ /* 0x000fc80003fa6270 */
[----:B------:R-:W-:-:S09]  /*0a40*/  MOV R14, R17 ;  /* 0x00000011000e7202 */ /* 0x000fd20000000f00 */
[----:B------:R-:W-:Y:S01]  /*0a50*/  @!P5 IMAD.MOV R14, RZ, RZ, -R14 ;  /* 0x000000ffff0ed224 */ /* 0x000fe200078e0a0e */
[----:B------:R-:W-:-:S13]  /*0a60*/  ISETP.NE.AND P5, PT, R4, RZ, PT ;  /* 0x000000ff0400720c */ /* 0x000fda0003fa5270 */
[----:B------:R-:W-:-:S07]  /*0a70*/  @!P5 LOP3.LUT R14, RZ, R4, RZ, 0x33, !PT ;  /* 0x00000004ff0ed212 */ /* 0x000fce00078e33ff */
.L_x_18377:
[----:B------:R-:W-:Y:S05]  /*0a80*/  BSYNC.RECONVERGENT B0 ;  /* 0x0000000000007941 */ /* 0x000fea0003800200 */
.L_x_18376:
[----:B------:R-:W-:Y:S04]  /*0a90*/  BSSY.RECONVERGENT B0, `(.L_x_18378) ;  /* 0x000001c000007945 */ /* 0x000fe80003800200 */
[----:B------:R-:W-:Y:S05]  /*0aa0*/  @P6 BRA `(.L_x_18379) ;  /* 0x0000000000686947 */ /* 0x000fea0003800000 */
[-C--:B------:R-:W-:Y:S01]  /*0ab0*/  IABS R4, R5.reuse ;  /* 0x0000000500047213 */ /* 0x080fe20000000000 */
[----:B------:R-:W0:Y:S01]  /*0ac0*/  LDC R20, c[0x0][0x388] ;  /* 0x0000e200ff147b82 */ /* 0x000e220000000800 */
[----:B------:R-:W-:Y:S02]  /*0ad0*/  IABS R21, R5 ;  /* 0x0000000500157213 */ /* 0x000fe40000000000 */
[----:B------:R-:W1:Y:S02]  /*0ae0*/  I2F.RP R18, R4 ;  /* 0x0000000400127306 */ /* 0x000e640000209400 */
[----:B------:R-:W-:-:S06]  /*0af0*/  IADD3 R21, PT, PT, RZ, -R21, RZ ;  /* 0x80000015ff157210 */ /* 0x000fcc0007ffe0ff */
        /* <DEDUP_REMOVED lines=18> */
[----:B------:R-:W-:-:S05]  /*0c20*/  ISETP.NE.AND P6, PT, R5, RZ, PT ;  /* 0x000000ff0500720c */ /* 0x000fca0003fc5270 */
[----:B------:R-:W-:-:S08]  /*0c30*/  @!P5 IMAD.MOV R16, RZ, RZ, -R16 ;  /* 0x000000ffff10d224 */ /* 0x000fd000078e0a10 */
[----:B------:R-:W-:-:S07]  /*0c40*/  @!P6 LOP3.LUT R16, RZ, R5, RZ, 0x33, !PT ;  /* 0x00000005ff10e212 */ /* 0x000fce00078e33ff */
.L_x_18379:
[----:B------:R-:W-:Y:S05]  /*0c50*/  BSYNC.RECONVERGENT B0 ;  /* 0x0000000000007941 */ /* 0x000fea0003800200 */
.L_x_18378:
[----:B------:R-:W-:Y:S04]  /*0c60*/  BSSY.RECONVERGENT B0, `(.L_x_18380) ;  /* 0x000001d000007945 */ /* 0x000fe80003800200 */
[----:B------:R-:W-:Y:S05]  /*0c70*/  @P1 BRA `(.L_x_18381) ;  /* 0x00000000006c1947 */ /* 0x000fea0003800000 */
        /* <DEDUP_REMOVED lines=9> */
[----:B0-----:R-:W-:Y:S02]  /*0d10*/  HFMA2 R4, -RZ, RZ, 0, 0 ;  /* 0x00000000ff047431 */ /* 0x001fe400000001ff */
        /* <DEDUP_REMOVED lines=17> */
.L_x_18381:
[----:B------:R-:W-:Y:S05]  /*0e30*/  BSYNC.RECONVERGENT B0 ;  /* 0x0000000000007941 */ /* 0x000fea0003800200 */
.L_x_18380:
        /* <DEDUP_REMOVED lines=17> */
[----:B------:R-:W-:Y:S01]  /*0f50*/  IMAD R19, R5, R4, R18 ;  /* 0x0000000405137224 */ /* 0x000fe200078e0212 */
[----:B------:R-:W-:-:S04]  /*0f60*/  LOP3.LUT R4, R11, R20, RZ, 0x3c, !PT ;  /* 0x000000140b047212 */ /* 0x000fc800078e3cff */
[----:B------:R-:W-:Y:S02]  /*0f70*/  ISETP.GT.U32.AND P2, PT, R8, R19, PT ;  /* 0x000000130800720c */ /* 0x000fe40003f44070 */
[----:B------:R-:W-:-:S11]  /*0f80*/  ISETP.GE.AND P5, PT, R4, RZ, PT ;  /* 0x000000ff0400720c */ /* 0x000fd60003fa6270 */
        /* <DEDUP_REMOVED lines=8> */
.L_x_18383:
[----:B------:R-:W-:Y:S05]  /*1010*/  BSYNC.RECONVERGENT B0 ;  /* 0x0000000000007941 */ /* 0x000fea0003800200 */
.L_x_18382:
        /* <DEDUP_REMOVED lines=29> */
.L_x_18385:
[----:B------:R-:W-:Y:S05]  /*11f0*/  BSYNC.RECONVERGENT B0 ;  /* 0x0000000000007941 */ /* 0x000fea0003800200 */
.L_x_18384:
        /* <DEDUP_REMOVED lines=16> */
[----:B------:R-:W-:Y:S01]  /*1300*/  IMAD.HI.U32 R4, R5, R18, RZ ;  /* 0x0000001205047227 */ /* 0x000fe200078e00ff */
[----:B------:R-:W-:-:S03]  /*1310*/  LOP3.LUT R5, R10, R21, RZ, 0x3c, !PT ;  /* 0x000000150a057212 */ /* 0x000fc600078e3cff */
[----:B------:R-:W-:Y:S01]  /*1320*/  IMAD R18, R4, R19, R18 ;  /* 0x0000001304127224 */ /* 0x000fe200078e0212 */
[----:B------:R-:W-:-:S04]  /*1330*/  ISETP.GE.AND P3, PT, R5, RZ, PT ;  /* 0x000000ff0500720c */ /* 0x000fc80003f66270 */
        /* <DEDUP_REMOVED lines=8> */
.L_x_18387:
[----:B------:R-:W-:Y:S05]  /*13c0*/  BSYNC.RECONVERGENT B0 ;  /* 0x0000000000007941 */ /* 0x000fea0003800200 */
.L_x_18386:
        /* <DEDUP_REMOVED lines=18> */
.L_x_18390:
[----:B------:R-:W-:-:S13]  /*14f0*/  ISETP.GE.U32.AND P0, PT, R3, R2, PT ;  /* 0x000000020300720c */ /* 0x000fda0003f06070 */
[----:B------:R-:W-:Y:S05]  /*1500*/  @P0 BRA `(.L_x_18392) ;  /* 0x0000000000300947 */ /* 0x000fea0003800000 */
[----:B0-----:R-:W0:Y:S01]  /*1510*/  LDC.64 R6, c[0x0][0x390] ;  /* 0x0000e400ff067b82 */ /* 0x001e220000000a00 */
[----:B------:R-:W-:Y:S01]  /*1520*/  IMAD.IADD R5, R0, 0x1, R3 ;  /* 0x0000000100057824 */ /* 0x000fe200078e0203 */
[----:B------:R-:W-:-:S03]  /*1530*/  IADD3 R3, PT, PT, R3, 0x80, RZ ;  /* 0x0000008003037810 */ /* 0x000fc60007ffe0ff */
[----:B0-----:R-:W-:-:S05]  /*1540*/  IMAD.WIDE.U32 R6, R5, 0x4, R6 ;  /* 0x0000000405067825 */ /* 0x001fca00078e0006 */
[----:B------:R1:W-:Y:S02]  /*1550*/  STG.E desc[UR4][R6.64], R16 ;  /* 0x0000001006007986 */ /* 0x0003e4000c101904 */
.L_x_18391:
[----:B------:R-:W-:-:S13]  /*1560*/  ISETP.GE.U32.AND P0, PT, R3, R2, PT ;  /* 0x000000020300720c */ /* 0x000fda0003f06070 */
[----:B------:R-:W-:Y:S05]  /*1570*/  @P0 BRA `(.L_x_18393) ;  /* 0x0000000000340947 */ /* 0x000fea0003800000 */
[----:B01----:R-:W0:Y:S01]  /*1580*/  LDC.64 R6, c[0x0][0x390] ;  /* 0x0000e400ff067b82 */ /* 0x003e220000000a00 */
[----:B------:R-:W-:Y:S02]  /*1590*/  IMAD.IADD R5, R0, 0x1, R3 ;  /* 0x0000000100057824 */ /* 0x000fe400078e0203 */
[----:B------:R-:W-:Y:S02]  /*15a0*/  VIADD R3, R3, 0x80 ;  /* 0x0000008003037836 */ /* 0x000fe40000000000 */
[----:B0-----:R-:W-:-:S05]  /*15b0*/  IMAD.WIDE.U32 R6, R5, 0x4, R6 ;  /* 0x0000000405067825 */ /* 0x001fca00078e0006 */
[----:B------:R1:W-:Y:S02]  /*15c0*/  STG.E desc[UR4][R6.64], R17 ;  /* 0x0000001106007986 */ /* 0x0003e4000c101904 */
.L_x_18392:
        /* <DEDUP_REMOVED lines=8> */
.L_x_18393:
[----:B------:R-:W-:Y:S05]  /*1650*/  BSYNC.RELIABLE B1 ;  /* 0x0000000000017941 */ /* 0x000fea0003800100 */
.L_x_18389:
[----:B------:R-:W-:-:S13]  /*1660*/  ISETP.GE.U32.AND P0, PT, R3, R2, PT ;  /* 0x000000020300720c */ /* 0x000fda0003f06070 */
[----:B012---:R-:W0:Y:S01]  /*1670*/  @!P0 LDC.64 R6, c[0x0][0x390] ;  /* 0x0000e400ff068b82 */ /* 0x007e220000000a00 */
[----:B------:R-:W-:Y:S01]  /*1680*/  @!P0 IMAD.IADD R5, R0, 0x1, R3 ;  /* 0x0000000100058824 */ /* 0x000fe200078e0203 */
[----:B------:R-:W-:-:S03]  /*1690*/  @!P0 IADD3 R3, PT, PT, R3, 0x80, RZ ;  /* 0x0000008003038810 */ /* 0x000fc60007ffe0ff */
[----:B0-----:R-:W-:-:S05]  /*16a0*/  @!P0 IMAD.WIDE.U32 R6, R5, 0x4, R6 ;  /* 0x0000000405068825 */ /* 0x001fca00078e0006 */
[----:B------:R2:W-:Y:S02]  /*16b0*/  @!P0 STG.E desc[UR4][R6.64], R11 ;  /* 0x0000000b06008986 */ /* 0x0005e4000c101904 */
.L_x_18394:
[----:B------:R-:W-:Y:S05]  /*16c0*/  BSYNC.RECONVERGENT B0 ;  /* 0x0000000000007941 */ /* 0x000fea0003800200 */
.L_x_18388:
        /* <DEDUP_REMOVED lines=8> */
.L_x_18371:
[----:B------:R-:W0:Y:S01]  /*1750*/  S2R R10, SR_TID.X ;  /* 0x00000000000a7919 */ /* 0x000e220000002100 */
[----:B------:R-:W1:Y:S02]  /*1760*/  LDC.64 R2, c[0x0][0x398] ;  /* 0x0000e600ff027b82 */ /* 0x000e640000000a00 */
[----:B-1----:R-:W-:-:S04]  /*1770*/  IMAD.WIDE.U32 R2, R0, 0x4, R2 ;  /* 0x0000000400027825 */ /* 0x002fc800078e0002 */
[----:B0-----:R-:W-:-:S05]  /*1780*/  IMAD.WIDE.U32 R12, R10, 0x8, R2 ;  /* 0x000000080a0c7825 */ /* 0x001fca00078e0002 */
[----:B------:R-:W2:Y:S04]  /*1790*/  LDG.E.64 R6, desc[UR4][R12.64] ;  /* 0x000000040c067981 */ /* 0x000ea8000c1e1b00 */
[----:B------:R-:W3:Y:S04]  /*17a0*/  LDG.E.64 R8, desc[UR4][R12.64+0x400] ;  /* 0x000400040c087981 */ /* 0x000ee8000c1e1b00 */
[----:B------:R-:W4:Y:S04]  /*17b0*/  LDG.E.64 R4, desc[UR4][R12.64+0x800] ;  /* 0x000800040c047981 */ /* 0x000f28000c1e1b00 */
[----:B------:R0:W5:Y:S01]  /*17c0*/  LDG.E.64 R2, desc[UR4][R12.64+0xc00] ;  /* 0x000c00040c027981 */ /* 0x000162000c1e1b00 */
[----:B--2---:R-:W-:-:S02]  /*17d0*/  IABS R24, R6 ;  /* 0x0000000600187213 */ /* 0x004fc40000000000 */
[----:B------:R-:W-:Y:S02]  /*17e0*/  IABS R22, R7 ;  /* 0x0000000700167213 */ /* 0x000fe40000000000 */
[----:B------:R-:W1:Y:S01]  /*17f0*/  I2F.RP R16, R24 ;  /* 0x0000001800107306 */ /* 0x000e620000209400 */
[----:B---3--:R-:W-:Y:S02]  /*1800*/  IABS R23, R8 ;  /* 0x0000000800177213 */ /* 0x008fe40000000000 */
[----:B------:R-:W-:-:S05]  /*1810*/  IABS R11, R9 ;  /* 0x00000009000b7213 */ /* 0x000fca0000000000 */
[----:B------:R-:W2:Y:S01]  /*1820*/  I2F.RP R18, R22 ;  /* 0x0000001600127306 */ /* 0x000ea20000209400 */
[----:B0-----:R-:W-:Y:S01]  /*1830*/  IMAD.MOV.U32 R13, RZ, RZ, R11 ;  /* 0x000000ffff0d7224 */ /* 0x001fe200078e000b */
[----:B----4-:R-:W-:-:S06]  /*1840*/  IABS R11, R4 ;  /* 0x00000004000b7213 */ /* 0x010fcc0000000000 */
[----:B-1----:R-:W0:Y:S08]  /*1850*/  MUFU.RCP R16, R16 ;  /* 0x0000001000107308 */ /* 0x002e300000001000 */
[----:B------:R-:W-:Y:S08]  /*1860*/  I2F.RP R19, R23 ;  /* 0x0000001700137306 */ /* 0x000ff00000209400 */
[----:B--2---:R-:W1:Y:S01]  /*1870*/  MUFU.RCP R18, R18 ;  /* 0x0000001200127308 */ /* 0x004e620000001000 */
[----:B0-----:R-:W-:-:S07]  /*1880*/  IADD3 R20, PT, PT, R16, 0xffffffe, RZ ;  /* 0x0ffffffe10147810 */ /* 0x001fce0007ffe0ff */
[----:B------:R-:W0:Y:S08]  /*1890*/  I2F.RP R12, R11 ;  /* 0x0000000b000c7306 */ /* 0x000e300000209400 */
[----:B------:R-:W-:Y:S01]  /*18a0*/  I2F.RP R25, R13 ;  /* 0x0000000d00197306 */ /* 0x000fe20000209400 */
[----:B-1----:R-:W-:-:S07]  /*18b0*/  VIADD R15, R18, 0xffffffe ;  /* 0x0ffffffe120f7836 */ /* 0x002fce0000000000 */
[----:B------:R-:W1:Y:S08]  /*18c0*/  MUFU.RCP R19, R19 ;  /* 0x0000001300137308 */ /* 0x000e700000001000 */
[----:B------:R2:W3:Y:S08]  /*18d0*/  F2I.FTZ.U32.TRUNC.NTZ R21, R20 ;  /* 0x0000001400157305 */ /* 0x0004f0000021f000 */
[----:B0-----:R-:W0:Y:S01]  /*18e0*/  MUFU.RCP R12, R12 ;  /* 0x0000000c000c7308 */ /* 0x001e220000001000 */
[----:B-1----:R-:W-:-:S02]  /*18f0*/  VIADD R16, R19, 0xffffffe ;  /* 0x0ffffffe13107836 */ /* 0x002fc40000000000 */
[----:B--2---:R-:W-:Y:S01]  /*1900*/  IMAD.MOV.U32 R20, RZ, RZ, RZ ;  /* 0x000000ffff147224 */ /* 0x004fe200078e00ff */
[----:B---3--:R-:W-:-:S04]  /*1910*/  IADD3 R27, PT, PT, RZ, -R21, RZ ;  /* 0x80000015ff1b7210 */ /* 0x008fc80007ffe0ff */
[----:B------:R1:W2:Y:S08]  /*1920*/  MUFU.RCP R14, R25 ;  /* 0x00000019000e7308 */ /* 0x0002b00000001000 */
[----:B------:R-:W3:Y:S01]  /*1930*/  F2I.FTZ.U32.TRUNC.NTZ R15, R15 ;  /* 0x0000000f000f7305 */ /* 0x000ee2000021f000 */
[----:B-1----:R-:W-:Y:S02]  /*1940*/  IMAD R25, R27, R24, RZ ;  /* 0x000000181b197224 */ /* 0x002fe400078e02ff */
[----:B0-----:R-:W-:-:S02]  /*1950*/  VIADD R18, R12, 0xffffffe ;  /* 0x0ffffffe0c127836 */ /* 0x001fc40000000000 */
[----:B------:R-:W-:-:S03]  /*1960*/  IMAD.HI.U32 R26, R21, R25, R20 ;  /* 0x00000019151a7227 */ /* 0x000fc600078e0014 */
[----:B------:R-:W0:Y:S01]  /*1970*/  F2I.FTZ.U32.TRUNC.NTZ R17, R16 ;  /* 0x0000001000117305 */ /* 0x000e22000021f000 */
[----:B--2---:R-:W-:Y:S01]  /*1980*/  VIADD R14, R14, 0xffffffe ;  /* 0x0ffffffe0e0e7836 */ /* 0x004fe20000000000 */
[----:B---3--:R-:W-:-:S06]  /*1990*/  IADD3 R12, PT, PT, RZ, -R15, RZ ;  /* 0x8000000fff0c7210 */ /* 0x008fcc0007ffe0ff */
[----:B------:R-:W1:Y:S01]  /*19a0*/  F2I.FTZ.U32.TRUNC.NTZ R21, R18 ;  /* 0x0000001200157305 */ /* 0x000e62000021f000 */
[----:B------:R-:W-:Y:S02]  /*19b0*/  MOV R25, R12 ;  /* 0x0000000c00197202 */ /* 0x000fe40000000f00 */
[----:B------:R-:W2:Y:S01]  /*19c0*/  LDC R12, c[0x0][0x388] ;  /* 0x0000e200ff0c7b82 */ /* 0x000ea20000000800 */
[----:B0-----:R-:W-:-:S04]  /*19d0*/  IMAD.MOV R16, RZ, RZ, -R17 ;  /* 0x000000ffff107224 */ /* 0x001fc800078e0a11 */
[----:B------:R0:W3:Y:S01]  /*19e0*/  F2I.FTZ.U32.TRUNC.NTZ R19, R14 ;  /* 0x0000000e00137305 */ /* 0x0000e2000021f000 */
[----:B------:R-:W-:Y:S02]  /*19f0*/  IMAD R25, R25, R22, RZ ;  /* 0x0000001619197224 */ /* 0x000fe400078e02ff */
[----:B------:R-:W-:Y:S02]  /*1a00*/  IMAD R27, R16, R23, RZ ;  /* 0x00000017101b7224 */ /* 0x000fe400078e02ff */
[----:B------:R-:W-:Y:S02]  /*1a10*/  IMAD.MOV.U32 R16, RZ, RZ, RZ ;  /* 0x000000ffff107224 */ /* 0x000fe400078e00ff */
[----:B-1----:R-:W-:Y:S02]  /*1a20*/  IMAD.MOV R20, RZ, RZ, -R21 ;  /* 0x000000ffff147224 */ /* 0x002fe400078e0a15 */
[----:B------:R-:W-:-:S04]  /*1a30*/  IMAD.HI.U32 R16, R17, R27, R16 ;  /* 0x0000001b11107227 */ /* 0x000fc800078e0010 */
[----:B0-----:R-:W-:Y:S01]  /*1a40*/  IMAD.MOV.U32 R14, RZ, RZ, RZ ;  /* 0x000000ffff0e7224 */ /* 0x001fe200078e00ff */
[----:B---3--:R-:W-:Y:S01]  /*1a50*/  IADD3 R18, PT, PT, RZ, -R19, RZ ;  /* 0x80000013ff127210 */ /* 0x008fe20007ffe0ff */
[----:B------:R-:W-:Y:S02]  /*1a60*/  IMAD R17, R20, R11, RZ ;  /* 0x0000000b14117224 */ /* 0x000fe400078e02ff */
[----:B------:R-:W-:Y:S02]  /*1a70*/  HFMA2 R20, -RZ, RZ, 0, 0 ;  /* 0x00000000ff147431 */ /* 0x000fe400000001ff */
[----:B------:R-:W-:-:S04]  /*1a80*/  IMAD.HI.U32 R14, R15, R25, R14 ;  /* 0x000000190f0e7227 */ /* 0x000fc800078e000e */
[----:B------:R-:W-:Y:S02]  /*1a90*/  IMAD R15, R18, R13, RZ ;  /* 0x0000000d120f7224 */ /* 0x000fe400078e02ff */
[----:B------:R-:W-:-:S04]  /*1aa0*/  IMAD.MOV.U32 R18, RZ, RZ, RZ ;  /* 0x000000ffff127224 */ /* 0x000fc800078e00ff */
[----:B------:R-:W-:Y:S01]  /*1ab0*/  IMAD.HI.U32 R28, R19, R15, R18 ;  /* 0x0000000f131c7227 */ /* 0x000fe200078e0012 */
[----:B------:R-:W-:Y:S02]  /*1ac0*/  IABS R15, R6 ;  /* 0x00000006000f7213 */ /* 0x000fe40000000000 */
[----:B------:R-:W-:Y:S01]  /*1ad0*/  IABS R19, R5 ;  /* 0x0000000500137213 */ /* 0x000fe20000000000 */
[----:B------:R-:W-:Y:S01]  /*1ae0*/  IMAD.HI.U32 R18, R21, R17, R20 ;  /* 0x0000001115127227 */ /* 0x000fe200078e0014 */
[----:B--2---:R-:W-:-:S03]  /*1af0*/  IABS R21, R12 ;  /* 0x0000000c00157213 */ /* 0x004fc60000000000 */
[----:B------:R-:W-:Y:S02]  /*1b00*/  IMAD.MOV R20, RZ, RZ, -R15 ;  /* 0x000000ffff147224 */ /* 0x000fe400078e0a0f */
[----:B------:R-:W-:-:S04]  /*1b10*/  IMAD.HI.U32 R17, R26, R21, RZ ;  /* 0x000000151a117227 */ /* 0x000fc800078e00ff */
[----:B------:R-:W-:Y:S02]  /*1b20*/  IMAD R15, R17, R20, R21 ;  /* 0x00000014110f7224 */ /* 0x000fe400078e0215 */
[----:B------:R-:W-:Y:S01]  /*1b30*/  IMAD.MOV.U32 R20, RZ, RZ, R19 ;  /* 0x000000ffff147224 */ /* 0x000fe200078e0013 */
[----:B------:R-:W-:Y:S01]  /*1b40*/  IABS R19, R7 ;  /* 0x0000000700137213 */ /* 0x000fe20000000000 */
[----:B------:R-:W-:Y:S01]  /*1b50*/  IMAD.HI.U32 R26, R14, R21, RZ ;  /* 0x000000150e1a7227 */ /* 0x000fe200078e00ff */
[----:B------:R-:W-:Y:S01]  /*1b60*/  ISETP.GT.U32.AND P1, PT, R24, R15, PT ;  /* 0x0000000f1800720c */ /* 0x000fe20003f24070 */
[----:B------:R-:W0:Y:S02]  /*1b70*/  I2F.RP R25, R20 ;  /* 0x0000001400197306 */ /* 0x000e240000209400 */
[----:B------:R-:W-:-:S04]  /*1b80*/  IMAD.HI.U32 R16, R16, R21, RZ ;  /* 0x0000001510107227 */ /* 0x000fc800078e00ff */
[----:B------:R-:W-:Y:S02]  /*1b90*/  IMAD.MOV R19, RZ, RZ, -R19 ;  /* 0x000000ffff137224 */ /* 0x000fe400078e0a13 */
[----:B------:R-:W-:-:S04]  /*1ba0*/  IMAD.HI.U32 R28, R28, R21, RZ ;  /* 0x000000151c1c7227 */ /* 0x000fc800078e00ff */
[-C--:B------:R-:W-:Y:S01]  /*1bb0*/  @!P1 IADD3 R15, PT, PT, R15, -R24.reuse, RZ ;  /* 0x800000180f0f9210 */ /* 0x080fe20007ffe0ff */
[----:B------:R-:W-:Y:S02]  /*1bc0*/  IMAD R19, R26, R19, R21 ;  /* 0x000000131a137224 */ /* 0x000fe400078e0215 */
[----:B------:R-:W-:Y:S01]  /*1bd0*/  @!P1 VIADD R17, R17, 0x1 ;  /* 0x0000000111119836 */ /* 0x000fe20000000000 */
[----:B------:R-:W-:Y:S02]  /*1be0*/  ISETP.GE.U32.AND P6, PT, R15, R24, PT ;  /* 0x000000180f00720c */ /* 0x000fe40003fc6070 */
[----:B0-----:R-:W0:Y:S01]  /*1bf0*/  MUFU.RCP R15, R25 ;  /* 0x00000019000f7308 */ /* 0x001e220000001000 */
[----:B------:R-:W-:Y:S02]  /*1c00*/  IABS R24, R8 ;  /* 0x0000000800187213 */ /* 0x000fe40000000000 */
[----:B------:R-:W-:-:S03]  /*1c10*/  ISETP.GT.U32.AND P3, PT, R22, R19, PT ;  /* 0x000000131600720c */ /* 0x000fc60003f64070 */
[----:B------:R-:W-:Y:S01]  /*1c20*/  IMAD.MOV R14, RZ, RZ, -R24 ;  /* 0x000000ffff0e7224 */ /* 0x000fe200078e0a18 */
[----:B-----5:R-:W-:-:S03]  /*1c30*/  IABS R24, R3 ;  /* 0x0000000300187213 */ /* 0x020fc60000000000 */
[----:B------:R-:W-:Y:S01]  /*1c40*/  IMAD R14, R16, R14, R21 ;  /* 0x0000000e100e7224 */ /* 0x000fe200078e0215 */
[----:B------:R-:W-:Y:S01]  /*1c50*/  @P6 IADD3 R17, PT, PT, R17, 0x1, RZ ;  /* 0x0000000111116810 */ /* 0x000fe20007ffe0ff */
[----:B------:R-:W-:Y:S01]  /*1c60*/  I2F.RP R25, R24 ;  /* 0x0000001800197306 */ /* 0x000fe20000209400 */
[----:B------:R-:W-:Y:S02]  /*1c70*/  ISETP.NE.AND P6, PT, R6, RZ, PT ;  /* 0x000000ff0600720c */ /* 0x000fe40003fc5270 */
[----:B------:R-:W-:Y:S01]  /*1c80*/  ISETP.GT.U32.AND P5, PT, R23, R14, PT ;  /* 0x0000000e1700720c */ /* 0x000fe20003fa4070 */
[----:B------:R-:W-:Y:S01]  /*1c90*/  @!P3 IMAD.IADD R19, R19, 0x1, -R22 ;  /* 0x000000011313b824 */ /* 0x000fe200078e0a16 */
[----:B0-----:R-:W-:Y:S01]  /*1ca0*/  IADD3 R15, PT, PT, R15, 0xffffffe, RZ ;  /* 0x0ffffffe0f0f7810 */ /* 0x001fe20007ffe0ff */
[----:B------:R-:W-:-:S03]  /*1cb0*/  @!P3 VIADD R26, R26, 0x1 ;  /* 0x000000011a1ab836 */ /* 0x000fc60000000000 */
[----:B------:R-:W-:Y:S02]  /*1cc0*/  ISETP.GE.U32.AND P4, PT, R19, R22, PT ;  /* 0x000000161300720c */ /* 0x000fe40003f86070 */
[----:B------:R-:W0:Y:S05]  /*1cd0*/  F2I.FTZ.U32.TRUNC.NTZ R15, R15 ;  /* 0x0000000f000f7305 */ /* 0x000e2a000021f000 */
[-C--:B------:R-:W-:Y:S02]  /*1ce0*/  @!P5 IADD3 R14, PT, PT, R14, -R23.reuse, RZ ;  /* 0x800000170e0ed210 */ /* 0x080fe40007ffe0ff */
[----:B------:R-:W-:Y:S02]  /*1cf0*/  @!P5 IADD3 R16, PT, PT, R16, 0x1, RZ ;  /* 0x000000011010d810 */ /* 0x000fe40007ffe0ff */
[----:B------:R-:W-:-:S02]  /*1d00*/  ISETP.GE.U32.AND P0, PT, R14, R23, PT ;  /* 0x000000170e00720c */ /* 0x000fc40003f06070 */
[----:B------:R-:W-:Y:S01]  /*1d10*/  IABS R14, R9 ;  /* 0x00000009000e7213 */ /* 0x000fe20000000000 */
[----:B------:R-:W-:Y:S01]  /*1d20*/  @P4 VIADD R26, R26, 0x1 ;  /* 0x000000011a1a4836 */ /* 0x000fe20000000000 */
[----:B------:R-:W-:Y:S01]  /*1d30*/  ISETP.NE.AND P4, PT, R7, RZ, PT ;  /* 0x000000ff0700720c */ /* 0x000fe20003f85270 */
[----:B0-----:R-:W-:Y:S01]  /*1d40*/  IMAD.MOV R19, RZ, RZ, -R15 ;  /* 0x000000ffff137224 */ /* 0x001fe200078e0a0f */
[----:B------:R-:W-:Y:S01]  /*1d50*/  ISETP.NE.AND P5, PT, R8, RZ, PT ;  /* 0x000000ff0800720c */ /* 0x000fe20003fa5270 */
[----:B------:R-:W-:Y:S02]  /*1d60*/  IMAD.MOV R23, RZ, RZ, -R14 ;  /* 0x000000ffff177224 */ /* 0x000fe400078e0a0e */
[----:B------:R-:W-:Y:S02]  /*1d70*/  IMAD R19, R19, R20, RZ ;  /* 0x0000001413137224 */ /* 0x000fe400078e02ff */
[----:B------:R-:W-:Y:S02]  /*1d80*/  IMAD.MOV.U32 R14, RZ, RZ, RZ ;  /* 0x000000ffff0e7224 */ /* 0x000fe400078e00ff */
[----:B------:R-:W-:-:S02]  /*1d90*/  @P0 IADD3 R16, PT, PT, R16, 0x1, RZ ;  /* 0x0000000110100810 */ /* 0x000fc40007ffe0ff */
[----:B------:R-:W-:Y:S01]  /*1da0*/  IMAD.HI.U32 R22, R15, R19, R14 ;  /* 0x000000130f167227 */ /* 0x000fe200078e000e */
[----:B------:R-:W-:Y:S02]  /*1db0*/  IABS R14, R2 ;  /* 0x00000002000e7213 */ /* 0x000fe40000000000 */
[----:B------:R-:W-:Y:S02]  /*1dc0*/  MOV R19, R23 ;  /* 0x0000001700137202 */ /* 0x000fe40000000f00 */
[----:B------:R-:W-:Y:S01]  /*1dd0*/  LOP3.LUT R15, R6, R12, RZ, 0x3c, !PT ;  /* 0x0000000c060f7212 */ /* 0x000fe200078e3cff */
[----:B------:R-:W-:Y:S02]  /*1de0*/  IMAD.MOV.U32 R23, RZ, RZ, R14 ;  /* 0x000000ffff177224 */ /* 0x000fe400078e000e */
[----:B------:R-:W-:Y:S01]  /*1df0*/  IMAD R19, R28, R19, R21 ;  /* 0x000000131c137224 */ /* 0x000fe200078e0215 */
[----:B------:R-:W-:Y:S01]  /*1e00*/  ISETP.GE.AND P2, PT, R15, RZ, PT ;  /* 0x000000ff0f00720c */ /* 0x000fe20003f46270 */
[----:B------:R-:W-:Y:S01]  /*1e10*/  IMAD.MOV.U32 R14, RZ, RZ, R17 ;  /* 0x000000ffff0e7224 */ /* 0x000fe200078e0011 */
[----:B------:R-:W0:Y:S01]  /*1e20*/  I2F.RP R15, R23 ;  /* 0x00000017000f7306 */ /* 0x000e220000209400 */
[----:B------:R-:W-:Y:S01]  /*1e30*/  IABS R17, R4 ;  /* 0x0000000400117213 */ /* 0x000fe20000000000 */
[----:B------:R-:W-:Y:S01]  /*1e40*/  IMAD.HI.U32 R22, R22, R21, RZ ;  /* 0x0000001516167227 */ /* 0x000fe200078e00ff */
[----:B------:R-:W-:-:S08]  /*1e50*/  ISETP.GT.U32.AND P1, PT, R13, R19, PT ;  /* 0x000000130d00720c */ /* 0x000fd00003f24070 */
[----:B------:R-:W-:Y:S02]  /*1e60*/  @!P2 IADD3 R14, PT, PT, -R14, RZ, RZ ;  /* 0x000000ff0e0ea210 */ /* 0x000fe40007ffe1ff */
[----:B------:R-:W-:Y:S01]  /*1e70*/  @!P6 LOP3.LUT R14, RZ, R6, RZ, 0x33, !PT ;  /* 0x00000006ff0ee212 */ /* 0x000fe200078e33ff */
[----:B0-----:R-:W0:Y:S02]  /*1e80*/  MUFU.RCP R15, R15 ;  /* 0x0000000f000f7308 */ /* 0x001e240000001000 */
[----:B------:R-:W-:Y:S02]  /*1e90*/  @!P1 IMAD.IADD R19, R19, 0x1, -R13 ;  /* 0x0000000113139824 */ /* 0x000fe400078e0a0d */
[----:B------:R-:W-:Y:S01]  /*1ea0*/  @!P1 VIADD R28, R28, 0x1 ;  /* 0x000000011c1c9836 */ /* 0x000fe20000000000 */
[----:B------:R-:W-:Y:S02]  /*1eb0*/  ISETP.NE.AND P1, PT, R9, RZ, PT ;  /* 0x000000ff0900720c */ /* 0x000fe40003f25270 */
[----:B------:R-:W-:-:S02]  /*1ec0*/  ISETP.GE.U32.AND P2, PT, R19, R13, PT ;  /* 0x0000000d1300720c */ /* 0x000fc40003f46070 */
[-C--:B------:R-:W-:Y:S01]  /*1ed0*/  LOP3.LUT R13, R7, R12.reuse, RZ, 0x3c, !PT ;  /* 0x0000000c070d7212 */ /* 0x080fe200078e3cff */
[----:B------:R-:W1:Y:S03]  /*1ee0*/  MUFU.RCP R6, R25 ;  /* 0x0000001900067308 */ /* 0x000e660000001000 */
[----:B------:R-:W-:Y:S02]  /*1ef0*/  ISETP.GE.AND P6, PT, R13, RZ, PT ;  /* 0x000000ff0d00720c */ /* 0x000fe40003fc6270 */
[----:B------:R-:W-:-:S04]  /*1f00*/  LOP3.LUT R13, R8, R12, RZ, 0x3c, !PT ;  /* 0x0000000c080d7212 */ /* 0x000fc800078e3cff */
[----:B------:R-:W-:Y:S01]  /*1f10*/  ISETP.GE.AND P3, PT, R13, RZ, PT ;  /* 0x000000ff0d00720c */ /* 0x000fe20003f66270 */
[----:B------:R-:W-:Y:S01]  /*1f20*/  IMAD.MOV R13, RZ, RZ, -R17 ;  /* 0x000000ffff0d7224 */ /* 0x000fe200078e0a11 */
[----:B0-----:R-:W-:Y:S01]  /*1f30*/  IADD3 R17, PT, PT, R15, 0xffffffe, RZ ;  /* 0x0ffffffe0f117810 */ /* 0x001fe20007ffe0ff */
[----:B------:R-:W-:Y:S02]  /*1f40*/  @P2 VIADD R28, R28, 0x1 ;  /* 0x000000011c1c2836 */ /* 0x000fe40000000000 */
[----:B------:R-:W-:Y:S02]  /*1f50*/  IMAD.MOV.U32 R15, RZ, RZ, R13 ;  /* 0x000000ffff0f7224 */ /* 0x000fe400078e000d */
[----:B------:R-:W-:Y:S01]  /*1f60*/  IMAD.HI.U32 R13, R18, R21, RZ ;  /* 0x00000015120d7227 */ /* 0x000fe200078e00ff */
[----:B------:R-:W0:Y:S03]  /*1f70*/  F2I.FTZ.U32.TRUNC.NTZ R17, R17 ;  /* 0x0000001100117305 */ /* 0x000e26000021f000 */
[----:B-1----:R-:W-:Y:S01]  /*1f80*/  VIADD R19, R6, 0xffffffe ;  /* 0x0ffffffe06137836 */ /* 0x002fe20000000000 */
[----:B------:R-:W-:Y:S01]  /*1f90*/  LOP3.LUT R6, R9, R12, RZ, 0x3c, !PT ;  /* 0x0000000c09067212 */ /* 0x000fe200078e3cff */
[----:B------:R-:W-:-:S02]  /*1fa0*/  IMAD R18, R13, R15, R21 ;  /* 0x0000000f0d127224 */ /* 0x000fc400078e0215 */
[----:B------:R-:W-:Y:S02]  /*1fb0*/  IMAD.MOV.U32 R15, RZ, RZ, R26 ;  /* 0x000000ffff0f7224 */ /* 0x000fe400078e001a */
[----:B------:R-:W1:Y:S01]  /*1fc0*/  F2I.FTZ.U32.TRUNC.NTZ R19, R19 ;  /* 0x0000001300137305 */ /* 0x000e62000021f000 */
[----:B------:R-:W-:Y:S01]  /*1fd0*/  ISETP.GT.U32.AND P0, PT, R11, R18, PT ;  /* 0x000000120b00720c */ /* 0x000fe20003f04070 */
[----:B------:R-:W-:Y:S01]  /*1fe0*/  @!P6 IMAD.MOV R15, RZ, RZ, -R15 ;  /* 0x000000ffff0fe224 */ /* 0x000fe200078e0a0f */
[----:B------:R-:W-:Y:S02]  /*1ff0*/  ISETP.GE.AND P6, PT, R6, RZ, PT ;  /* 0x000000ff0600720c */ /* 0x000fe40003fc6270 */
[----:B------:R-:W-:Y:S02]  /*2000*/  MOV R6, R16 ;  /* 0x0000001000067202 */ /* 0x000fe40000000f00 */
[----:B0-----:R-:W-:Y:S02]  /*2010*/  IADD3 R16, PT, PT, RZ, -R17, RZ ;  /* 0x80000011ff107210 */ /* 0x001fe40007ffe0ff */
[----:B------:R-:W-:Y:S01]  /*2020*/  @!P4 LOP3.LUT R15, RZ, R7, RZ, 0x33, !PT ;  /* 0x00000007ff0fc212 */ /* 0x000fe200078e33ff */
[----:B------:R-:W-:Y:S01]  /*2030*/  @!P3 IMAD.MOV R6, RZ, RZ, -R6 ;  /* 0x000000ffff06b224 */ /* 0x000fe200078e0a06 */
[----:B------:R-:W-:Y:S01]  /*2040*/  @!P5 LOP3.LUT R6, RZ, R8, RZ, 0x33, !PT ;  /* 0x00000008ff06d212 */ /* 0x000fe200078e33ff */
[----:B------:R-:W-:Y:S01]  /*2050*/  IMAD.MOV.U32 R7, RZ, RZ, R28 ;  /* 0x000000ffff077224 */ /* 0x000fe200078e001c */
[----:B------:R-:W-:Y:S01]  /*2060*/  MOV R8, R16 ;  /* 0x0000001000087202 */ /* 0x000fe20000000f00 */
[----:B------:R-:W-:-:S02]  /*2070*/  @!P0 IMAD.IADD R18, R18, 0x1, -R11 ;  /* 0x0000000112128824 */ /* 0x000fc400078e0a0b */
[----:B------:R-:W-:Y:S02]  /*2080*/  HFMA2 R16, -RZ, RZ, 0, 0 ;  /* 0x00000000ff107431 */ /* 0x000fe400000001ff */
[----:B-1----:R-:W-:Y:S02]  /*2090*/  IMAD.MOV R25, RZ, RZ, -R19 ;  /* 0x000000ffff197224 */ /* 0x002fe400078e0a13 */
[----:B------:R-:W-:Y:S01]  /*20a0*/  @!P6 IMAD.MOV R7, RZ, RZ, -R7 ;  /* 0x000000ffff07e224 */ /* 0x000fe200078e0a07 */
[----:B------:R-:W-:Y:S01]  /*20b0*/  @!P1 LOP3.LUT R7, RZ, R9, RZ, 0x33, !PT ;  /* 0x00000009ff079212 */ /* 0x000fe200078e33ff */
[----:B------:R-:W-:Y:S01]  /*20c0*/  IMAD R9, R8, R23, RZ ;  /* 0x0000001708097224 */ /* 0x000fe200078e02ff */
[----:B------:R-:W-:Y:S01]  /*20d0*/  ISETP.GE.U32.AND P6, PT, R18, R11, PT ;  /* 0x0000000b1200720c */ /* 0x000fe20003fc6070 */
[----:B------:R-:W-:Y:S01]  /*20e0*/  IMAD R11, R25, R24, RZ ;  /* 0x00000018190b7224 */ /* 0x000fe200078e02ff */
[----:B------:R-:W-:Y:S01]  /*20f0*/  IABS R8, R5 ;  /* 0x0000000500087213 */ /* 0x000fe20000000000 */
[----:B------:R-:W-:-:S02]  /*2100*/  IMAD.MOV.U32 R18, RZ, RZ, RZ ;  /* 0x000000ffff127224 */ /* 0x000fc400078e00ff */
[----:B------:R-:W-:Y:S01]  /*2110*/  IMAD.HI.U32 R16, R17, R9, R16 ;  /* 0x0000000911107227 */ /* 0x000fe200078e0010 */
[----:B------:R-:W-:-:S03]  /*2120*/  IABS R17, R2 ;  /* 0x0000000200117213 */ /* 0x000fc60000000000 */
[----:B------:R-:W-:Y:S01]  /*2130*/  IMAD.HI.U32 R18, R19, R11, R18 ;  /* 0x0000000b13127227 */ /* 0x000fe200078e0012 */
[----:B------:R-:W-:Y:S02]  /*2140*/  IABS R19, R3 ;  /* 0x0000000300137213 */ /* 0x000fe40000000000 */
[----:B------:R-:W-:Y:S01]  /*2150*/  IADD3 R26, PT, PT, RZ, -R17, RZ ;  /* 0x80000011ff1a7210 */ /* 0x000fe20007ffe0ff */
[----:B------:R-:W-:Y:S02]  /*2160*/  IMAD.MOV R11, RZ, RZ, -R8 ;  /* 0x000000ffff0b7224 */ /* 0x000fe400078e0a08 */
[----:B------:R-:W0:Y:S01]  /*2170*/  LDC.64 R8, c[0x0][0x390] ;  /* 0x0000e400ff087b82 */ /* 0x000e220000000a00 */
[----:B------:R-:W-:-:S04]  /*2180*/  IMAD.HI.U32 R16, R16, R21, RZ ;  /* 0x0000001510107227 */ /* 0x000fc800078e00ff */
[----:B------:R-:W-:Y:S02]  /*2190*/  IMAD R11, R22, R11, R21 ;  /* 0x0000000b160b7224 */ /* 0x000fe400078e0215 */
[----:B------:R-:W-:Y:S02]  /*21a0*/  IMAD.MOV R17, RZ, RZ, -R19 ;  /* 0x000000ffff117224 */ /* 0x000fe400078e0a13 */
[----:B------:R-:W-:Y:S01]  /*21b0*/  IMAD.HI.U32 R18, R18, R21, RZ ;  /* 0x0000001512127227 */ /* 0x000fe200078e00ff */
[----:B------:R-:W-:-:S03]  /*21c0*/  ISETP.GT.U32.AND P1, PT, R20, R11, PT ;  /* 0x0000000b1400720c */ /* 0x000fc60003f24070 */
[--C-:B------:R-:W-:Y:S02]  /*21d0*/  IMAD R26, R16, R26, R21.reuse ;  /* 0x0000001a101a7224 */ /* 0x100fe400078e0215 */
[----:B------:R-:W-:Y:S02]  /*21e0*/  IMAD R21, R18, R17, R21 ;  /* 0x0000001112157224 */ /* 0x000fe400078e0215 */
[----:B------:R-:W-:Y:S01]  /*21f0*/  @!P0 VIADD R13, R13, 0x1 ;  /* 0x000000010d0d8836 */ /* 0x000fe20000000000 */
[----:B------:R-:W-:Y:S02]  /*2200*/  ISETP.GT.U32.AND P2, PT, R23, R26, PT ;  /* 0x0000001a1700720c */ /* 0x000fe40003f44070 */
[----:B------:R-:W-:Y:S02]  /*2210*/  ISETP.GT.U32.AND P4, PT, R24, R21, PT ;  /* 0x000000151800720c */ /* 0x000fe40003f84070 */
[----:B------:R-:W-:Y:S01]  /*2220*/  @P6 IADD3 R13, PT, PT, R13, 0x1, RZ ;  /* 0x000000010d0d6810 */ /* 0x000fe20007ffe0ff */
[----:B------:R-:W-:-:S02]  /*2230*/  @!P1 IMAD.IADD R11, R11, 0x1, -R20 ;  /* 0x000000010b0b9824 */ /* 0x000fc400078e0a14 */
[----:B0-----:R-:W-:Y:S01]  /*2240*/  IMAD.WIDE.U32 R8, R0, 0x4, R8 ;  /* 0x0000000400087825 */ /* 0x001fe200078e0008 */
[----:B------:R-:W-:Y:S02]  /*2250*/  LOP3.LUT R0, R4, R12, RZ, 0x3c, !PT ;  /* 0x0000000c04007212 */ /* 0x000fe400078e3cff */
[----:B------:R-:W-:Y:S01]  /*2260*/  ISETP.GE.U32.AND P5, PT, R11, R20, PT ;  /* 0x000000140b00720c */ /* 0x000fe20003fa6070 */
[----:B------:R-:W-:Y:S01]  /*2270*/  @!P1 VIADD R22, R22, 0x1 ;  /* 0x0000000116169836 */ /* 0x000fe20000000000 */
[----:B------:R-:W-:Y:S01]  /*2280*/  ISETP.GE.AND P3, PT, R0, RZ, PT ;  /* 0x000000ff0000720c */ /* 0x000fe20003f66270 */
[----:B------:R-:W-:Y:S01]  /*2290*/  @!P2 VIADD R16, R16, 0x1 ;  /* 0x000000011010a836 */ /* 0x000fe20000000000 */
[-C--:B------:R-:W-:Y:S01]  /*22a0*/  @!P2 IADD3 R26, PT, PT, R26, -R23.reuse, RZ ;  /* 0x800000171a1aa210 */ /* 0x080fe20007ffe0ff */
[----:B------:R-:W-:Y:S01]  /*22b0*/  @!P4 IMAD.IADD R21, R21, 0x1, -R24 ;  /* 0x000000011515c824 */ /* 0x000fe200078e0a18 */
[----:B------:R-:W-:Y:S01]  /*22c0*/  LOP3.LUT R0, R5, R12, RZ, 0x3c, !PT ;  /* 0x0000000c05007212 */ /* 0x000fe200078e3cff */
[----:B------:R-:W-:Y:S01]  /*22d0*/  IMAD.WIDE.U32 R8, R10, 0x8, R8 ;  /* 0x000000080a087825 */ /* 0x000fe200078e0008 */
[----:B------:R-:W-:-:S02]  /*22e0*/  ISETP.GE.U32.AND P0, PT, R26, R23, PT ;  /* 0x000000171a00720c */ /* 0x000fc40003f06070 */
[----:B------:R-:W-:Y:S02]  /*22f0*/  ISETP.GE.U32.AND P1, PT, R21, R24, PT ;  /* 0x000000181500720c */ /* 0x000fe40003f26070 */
[----:B------:R-:W-:Y:S01]  /*2300*/  ISETP.GE.AND P6, PT, R0, RZ, PT ;  /* 0x000000ff0000720c */ /* 0x000fe20003fc6270 */
[----:B------:R-:W-:Y:S01]  /*2310*/  STG.E.64 desc[UR4][R8.64], R14 ;  /* 0x0000000e08007986 */ /* 0x000fe2000c101b04 */
[-C--:B------:R-:W-:Y:S02]  /*2320*/  LOP3.LUT R0, R2, R12.reuse, RZ, 0x3c, !PT ;  /* 0x0000000c02007212 */ /* 0x080fe400078e3cff */
[----:B------:R-:W-:Y:S01]  /*2330*/  LOP3.LUT R12, R3, R12, RZ, 0x3c, !PT ;  /* 0x0000000c030c7212 */ /* 0x000fe200078e3cff */
[----:B------:R-:W-:Y:S01]  /*2340*/  STG.E.64 desc[UR4][R8.64+0x400], R6 ;  /* 0x0004000608007986 */ /* 0x000fe2000c101b04 */
[----:B------:R-:W-:Y:S02]  /*2350*/  @P5 IADD3 R22, PT, PT, R22, 0x1, RZ ;  /* 0x0000000116165810 */ /* 0x000fe40007ffe0ff */
[----:B------:R-:W-:Y:S01]  /*2360*/  ISETP.GE.AND P5, PT, R12, RZ, PT ;  /* 0x000000ff0c00720c */ /* 0x000fe20003fa6270 */
[----:B------:R-:W-:Y:S01]  /*2370*/  IMAD.MOV.U32 R12, RZ, RZ, R13 ;  /* 0x000000ffff0c7224 */ /* 0x000fe200078e000d */
[----:B------:R-:W-:Y:S01]  /*2380*/  @!P4 IADD3 R18, PT, PT, R18, 0x1, RZ ;  /* 0x000000011212c810 */ /* 0x000fe20007ffe0ff */
[----:B------:R-:W-:Y:S01]  /*2390*/  @P0 VIADD R16, R16, 0x1 ;  /* 0x0000000110100836 */ /* 0x000fe20000000000 */
[----:B------:R-:W-:Y:S01]  /*23a0*/  ISETP.GE.AND P2, PT, R0, RZ, PT ;  /* 0x000000ff0000720c */ /* 0x000fe20003f46270 */
[----:B------:R-:W-:Y:S01]  /*23b0*/  @!P3 IMAD.MOV R12, RZ, RZ, -R12 ;  /* 0x000000ffff0cb224 */ /* 0x000fe200078e0a0c */
[----:B------:R-:W-:Y:S01]  /*23c0*/  ISETP.NE.AND P0, PT, R4, RZ, PT ;  /* 0x000000ff0400720c */ /* 0x000fe20003f05270 */
[----:B------:R-:W-:Y:S01]  /*23d0*/  @P1 VIADD R18, R18, 0x1 ;  /* 0x0000000112121836 */ /* 0x000fe20000000000 */
[----:B------:R-:W-:-:S02]  /*23e0*/  ISETP.NE.AND P4, PT, R5, RZ, PT ;  /* 0x000000ff0500720c */ /* 0x000fc40003f85270 */
[----:B------:R-:W-:Y:S01]  /*23f0*/  ISETP.NE.AND P3, PT, R2, RZ, PT ;  /* 0x000000ff0200720c */ /* 0x000fe20003f65270 */
[----:B------:R-:W-:Y:S01]  /*2400*/  IMAD.MOV.U32 R17, RZ, RZ, R18 ;  /* 0x000000ffff117224 */ /* 0x000fe200078e0012 */
[----:B------:R-:W-:Y:S02]  /*2410*/  ISETP.NE.AND P1, PT, R3, RZ, PT ;  /* 0x000000ff0300720c */ /* 0x000fe40003f25270 */
[----:B------:R-:W-:Y:S01]  /*2420*/  MOV R13, R22 ;  /* 0x00000016000d7202 */ /* 0x000fe20000000f00 */
[----:B------:R-:W-:Y:S02]  /*2430*/  @!P5 IMAD.MOV R17, RZ, RZ, -R17 ;  /* 0x000000ffff11d224 */ /* 0x000fe400078e0a11 */
[----:B------:R-:W-:Y:S02]  /*2440*/  @!P2 IADD3 R16, PT, PT, -R16, RZ, RZ ;  /* 0x000000ff1010a210 */ /* 0x000fe40007ffe1ff */
[----:B------:R-:W-:Y:S01]  /*2450*/  @!P6 IMAD.MOV R13, RZ, RZ, -R13 ;  /* 0x000000ffff0de224 */ /* 0x000fe200078e0a0d */
[----:B------:R-:W-:-:S02]  /*2460*/  @!P0 LOP3.LUT R12, RZ, R4, RZ, 0x33, !PT ;  /* 0x00000004ff0c8212 */ /* 0x000fc400078e33ff */
[----:B------:R-:W-:Y:S02]  /*2470*/  @!P4 LOP3.LUT R13, RZ, R5, RZ, 0x33, !PT ;  /* 0x00000005ff0dc212 */ /* 0x000fe400078e33ff */
[----:B------:R-:W-:Y:S02]  /*2480*/  @!P3 LOP3.LUT R16, RZ, R2, RZ, 0x33, !PT ;  /* 0x00000002ff10b212 */ /* 0x000fe400078e33ff */
[----:B------:R-:W-:Y:S01]  /*2490*/  @!P1 LOP3.LUT R17, RZ, R3, RZ, 0x33, !PT ;  /* 0x00000003ff119212 */ /* 0x000fe200078e33ff */
[----:B------:R-:W-:Y:S04]  /*24a0*/  STG.E.64 desc[UR4][R8.64+0x800], R12 ;  /* 0x0008000c08007986 */ /* 0x000fe8000c101b04 */
[----:B------:R-:W-:Y:S01]  /*24b0*/  STG.E.64 desc[UR4][R8.64+0xc00], R16 ;  /* 0x000c001008007986 */ /* 0x000fe2000c101b04 */
[----:B------:R-:W-:Y:S05]  /*24c0*/  EXIT ;  /* 0x000000000000794d */ /* 0x000fea0003800000 */
.L_x_18395:
        /* <DEDUP_REMOVED lines=11> */
.L_x_23285:


//--------------------- .text._ZN2at6native29vectorized_elementwise_kernelILi4ENS0_13AUnaryFunctorIiiiZZZNS0_15binary_internal21div_trunc_kernel_cudaERNS_18TensorIteratorBaseEENKUlvE_clEvENKUlvE1_clEvEUliiE_EESt5arrayIPcLm2EEEEviT0_T1_ --------------------------
	.section	.text._ZN2at6native29vectorized_elementwise_kernelILi4ENS0_13AUnaryFunctorIiiiZZZNS0_15binary_internal21div_trunc_kernel_cudaERNS_18TensorIteratorBaseEENKUlvE_clEvENKUlvE1_clEvEUliiE_EESt5arrayIPcLm2EEEEviT0_T1_,"ax",@progbits
	.align	128
        .global         _ZN2at6native29vectorized_elementwise_kernelILi4ENS0_13AUnaryFunctorIiiiZZZNS0_15binary_internal21div_trunc_kernel_cudaERNS_18TensorIteratorBaseEENKUlvE_clEvENKUlvE1_clEvEUliiE_EESt5arrayIPcLm2EEEEviT0_T1_
        .type           _ZN2at6native29vectorized_elementwise_kernelILi4ENS0_13AUnaryFunctorIiiiZZZNS0_15binary_internal21div_trunc_kernel_cudaERNS_18TensorIteratorBaseEENKUlvE_clEvENKUlvE1_clEvEUliiE_EESt5arrayIPcLm2EEEEviT0_T1_,@function
        .size           _ZN2at6native29vectorized_elementwise_kernelILi4ENS0_13AUnaryFunctorIiiiZZZNS0_15binary_internal21div_trunc_kernel_cudaERNS_18TensorIteratorBaseEENKUlvE_clEvENKUlvE1_clEvEUliiE_EESt5arrayIPcLm2EEEEviT0_T1_,(.L_x_23286 - _ZN2at6native29vectorized_elementwise_kernelILi4ENS0_13AUnaryFunctorIiiiZZZNS0_15binary_internal21div_trunc_kernel_cudaERNS_18TensorIteratorBaseEENKUlvE_clEvENKUlvE1_clEvEUliiE_EESt5arrayIPcLm2EEEEviT0_T1_)
        .other          _ZN2at6native29vectorized_elementwise_kernelILi4ENS0_13AUnaryFunctorIiiiZZZNS0_15binary_internal21div_trunc_kernel_cudaERNS_18TensorIteratorBaseEENKUlvE_clEvENKUlvE1_clEvEUliiE_EESt5arrayIPcLm2EEEEviT0_T1_,@"STO_CUDA_ENTRY STV_DEFAULT"
_ZN2at6native29vectorized_elementwise_kernelILi4ENS0_13AUnaryFunctorIiiiZZZNS0_15binary_internal21div_trunc_kernel_cudaERNS_18TensorIteratorBaseEENKUlvE_clEvENKUlvE1_clEvEUliiE_EESt5arrayIPcLm2EEEEviT0_T1_:
.text._ZN2at6native29vectorized_elementwise_kernelILi4ENS0_13AUnaryFunctorIiiiZZZNS0_15binary_internal21div_trunc_kernel_cudaERNS_18TensorIteratorBaseEENKUlvE_clEvENKUlvE1_clEvEUliiE_EESt5arrayIPcLm2EEEEviT0_T1_:
        /* <DEDUP_REMOVED lines=41> */
[----:B------:R-:W1:Y:S08]  /*0290*/  @!P1 LDC.64 R6, c[0x0][0x398] ;  /* 0x0000e600ff069b82 */ /* 0x000e700000000a00 */
[----:B------:R-:W2:Y:S01]  /*02a0*/  @!P6 LDC.64 R8, c[0x0][0x398] ;  /* 0x0000e600ff08eb82 */ /* 0x000ea20000000a00 */
[----:B0-----:R-:W-:Y:S01]  /*02b0*/  @!P6 IADD3 R23, PT, PT, R16, R15, RZ ;  /* 0x0000000f1017e210 */ /* 0x001fe20007ffe0ff */
[----:B---3--:R-:W-:-:S04]  /*02c0*/  @!P3 IMAD.WIDE.U32 R26, R5, 0x4, R12 ;  /* 0x00000004051ab825 */ /* 0x008fc800078e000c */
[----:B----4-:R-:W-:-:S04]  /*02d0*/  @!P2 IMAD.WIDE.U32 R12, R17, 0x4, R10 ;  /* 0x00000004110ca825 */ /* 0x010fc800078e000a */
[----:B------:R-:W-:Y:S02]  /*02e0*/  IMAD.MOV.U32 R4, RZ, RZ, RZ ;  /* 0x000000ffff047224 */ /* 0x000fe400078e00ff */
[----:B------:R-:W-:Y:S02]  /*02f0*/  IMAD.MOV.U32 R5, RZ, RZ, RZ ;  /* 0x000000ffff057224 */ /* 0x000fe400078e00ff */
[----:B------:R-:W-:Y:S02]  /*0300*/  IMAD.MOV.U32 R10, RZ, RZ, RZ ;  /* 0x000000ffff0a7224 */ /* 0x000fe400078e00ff */
[----:B-1----:R-:W-:Y:S01]  /*0310*/  @!P1 IMAD.WIDE.U32 R18, R19, 0x4, R6 ;  /* 0x0000000413129825 */ /* 0x002fe200078e0006 */
[----:B------:R-:W5:Y:S04]  /*0320*/  @!P4 LDG.E R4, desc[UR4][R24.64] ;  /* 0x000000041804c981 */ /* 0x000f68000c1e1900 */
[----:B------:R-:W5:Y:S01]  /*0330*/  @!P3 LDG.E R5, desc[UR4][R26.64] ;  /* 0x000000041a05b981 */ /* 0x000f62000c1e1900 */
[----:B--2---:R-:W-:Y:S01]  /*0340*/  @!P6 IMAD.WIDE.U32 R22, R23, 0x4, R8 ;  /* 0x000000041716e825 */ /* 0x004fe200078e0008 */
[----:B------:R-:W-:-:S02]  /*0350*/  CS2R R8, SRZ ;  /* 0x0000000000087805 */ /* 0x000fc4000001ff00 */
[----:B------:R-:W5:Y:S04]  /*0360*/  @!P2 LDG.E R10, desc[UR4][R12.64] ;  /* 0x000000040c0aa981 */ /* 0x000f68000c1e1900 */
[----:B------:R-:W5:Y:S04]  /*0370*/  @!P1 LDG.E R8, desc[UR4][R18.64] ;  /* 0x0000000412089981 */ /* 0x000f68000c1e1900 */
[----:B------:R-:W5:Y:S01]  /*0380*/  @!P6 LDG.E R9, desc[UR4][R22.64] ;  /* 0x000000041609e981 */ /* 0x000f62000c1e1900 */
[----:B------:R-:W-:-:S06]  /*0390*/  IMAD.MOV.U32 R2, RZ, RZ, RZ ;  /* 0x000000ffff027224 */ /* 0x000fcc00078e00ff */
[----:B------:R0:W5:Y:S02]  /*03a0*/  @!P5 LDG.E R2, desc[UR4][R20.64] ;  /* 0x000000041402d981 */ /* 0x000164000c1e1900 */
[----:B0-----:R-:W0:Y:S01]  /*03b0*/  @!P0 LDC.64 R20, c[0x0][0x398] ;  /* 0x0000e600ff148b82 */ /* 0x001e220000000a00 */
[----:B------:R-:W-:Y:S02]  /*03c0*/  @!P0 IMAD.IADD R7, R16, 0x1, R3 ;  /* 0x0000000110078824 */ /* 0x000fe400078e0203 */
[----:B------:R-:W-:Y:S02]  /*03d0*/  IMAD.MOV.U32 R15, RZ, RZ, RZ ;  /* 0x000000ffff0f7224 */ /* 0x000fe400078e00ff */
[----:B0-----:R-:W-:-:S05]  /*03e0*/  @!P0 IMAD.WIDE.U32 R20, R7, 0x4, R20 ;  /* 0x0000000407148825 */ /* 0x001fca00078e0014 */
[----:B------:R0:W5:Y:S01]  /*03f0*/  @!P0 LDG.E R15, desc[UR4][R20.64] ;  /* 0x00000004140f8981 */ /* 0x000162000c1e1900 */
[----:B------:R-:W-:-:S13]  /*0400*/  ISETP.GE.U32.AND P0, PT, R3, R0, PT ;  /* 0x000000000300720c */ /* 0x000fda0003f06070 */
[----:B------:R-:W1:Y:S01]  /*0410*/  @!P0 LDC.64 R6, c[0x0][0x390] ;  /* 0x0000e400ff068b82 */ /* 0x000e620000000a00 */
[----:B------:R-:W-:Y:S04]  /*0420*/  BSSY.RECONVERGENT B0, `(.L_x_18397) ;  /* 0x000001d000007945 */ /* 0x000fe80003800200 */
[----:B0-----:R-:W-:Y:S05]  /*0430*/  @P0 BRA `(.L_x_18398) ;  /* 0x00000000006c0947 */ /* 0x001fea0003800000 */
[-C--:B-----5:R-:W-:Y:S01]  /*0440*/  IABS R11, R15.reuse ;  /* 0x0000000f000b7213 */ /* 0x0a0fe20000000000 */
[----:B------:R-:W0:Y:S01]  /*0450*/  LDC R20, c[0x0][0x388] ;  /* 0x0000e200ff147b82 */ /* 0x000e220000000800 */
[----:B------:R-:W-:Y:S02]  /*0460*/  IABS R21, R15 ;  /* 0x0000000f00157213 */ /* 0x000fe40000000000 */
[----:B------:R-:W2:Y:S03]  /*0470*/  I2F.RP R17, R11 ;  /* 0x0000000b00117306 */ /* 0x000ea60000209400 */
[----:B------:R-:W-:-:S05]  /*0480*/  IMAD.MOV R21, RZ, RZ, -R21 ;  /* 0x000000ffff157224 */ /* 0x000fca00078e0a15 */
[----:B--2---:R-:W2:Y:S02]  /*0490*/  MUFU.RCP R17, R17 ;  /* 0x0000001100117308 */ /* 0x004ea40000001000 */
[----:B--2---:R-:W-:-:S06]  /*04a0*/  IADD3 R12, PT, PT, R17, 0xffffffe, RZ ;  /* 0x0ffffffe110c7810 */ /* 0x004fcc0007ffe0ff */
[----:B------:R2:W3:Y:S02]  /*04b0*/  F2I.FTZ.U32.TRUNC.NTZ R13, R12 ;  /* 0x0000000c000d7305 */ /* 0x0004e4000021f000 */
[----:B--2---:R-:W-:Y:S02]  /*04c0*/  IMAD.MOV.U32 R12, RZ, RZ, RZ ;  /* 0x000000ffff0c7224 */ /* 0x004fe400078e00ff */
[----:B---3--:R-:W-:-:S04]  /*04d0*/  IMAD.MOV R18, RZ, RZ, -R13 ;  /* 0x000000ffff127224 */ /* 0x008fc800078e0a0d */
[----:B------:R-:W-:Y:S01]  /*04e0*/  IMAD R19, R18, R11, RZ ;  /* 0x0000000b12137224 */ /* 0x000fe200078e02ff */
[----:B0-----:R-:W-:-:S03]  /*04f0*/  IABS R18, R20 ;  /* 0x0000001400127213 */ /* 0x001fc60000000000 */
        /* <DEDUP_REMOVED lines=11> */
[----:B------:R-:W-:-:S05]  /*05b0*/  @P1 VIADD R13, R13, 0x1 ;  /* 0x000000010d0d1836 */ /* 0x000fca0000000000 */
[----:B------:R-:W-:-:S05]  /*05c0*/  MOV R11, R13 ;  /* 0x0000000d000b7202 */ /* 0x000fca0000000f00 */
[----:B------:R-:W-:Y:S01]  /*05d0*/  @!P3 IMAD.MOV R11, RZ, RZ, -R11 ;  /* 0x000000ffff0bb224 */ /* 0x000fe200078e0a0b */
[----:B------:R-:W-:-:S07]  /*05e0*/  @!P2 LOP3.LUT R11, RZ, R15, RZ, 0x33, !PT ;  /* 0x0000000fff0ba212 */ /* 0x000fce00078e33ff */
.L_x_18398:
[----:B------:R-:W-:Y:S05]  /*05f0*/  BSYNC.RECONVERGENT B0 ;  /* 0x0000000000007941 */ /* 0x000fea0003800200 */
.L_x_18397:
[C---:B------:R-:W-:Y:S01]  /*0600*/  VIADD R13, R3.reuse, 0x80 ;  /* 0x00000080030d7836 */ /* 0x040fe20000000000 */
[C---:B------:R-:W-:Y:S01]  /*0610*/  IADD3 R17, PT, PT, R3.reuse, 0x180, RZ ;  /* 0x0000018003117810 */ /* 0x040fe20007ffe0ff */
[----:B-----5:R-:W-:Y:S01]  /*0620*/  VIADD R15, R3, 0x100 ;  /* 0x00000100030f7836 */ /* 0x020fe20000000000 */
[----:B------:R-:W-:Y:S02]  /*0630*/  BSSY.RECONVERGENT B0, `(.L_x_18399) ;  /* 0x0000020000007945 */ /* 0x000fe40003800200 */
[-C--:B------:R-:W-:Y:S02]  /*0640*/  ISETP.GE.U32.AND P1, PT, R13, R0.reuse, PT ;  /* 0x000000000d00720c */ /* 0x080fe40003f26070 */
[-C--:B------:R-:W-:Y:S02]  /*0650*/  ISETP.GE.U32.AND P5, PT, R15, R0.reuse, PT ;  /* 0x000000000f00720c */ /* 0x080fe40003fa6070 */
[----:B------:R-:W-:-:S09]  /*0660*/  ISETP.GE.U32.AND P6, PT, R17, R0, PT ;  /* 0x000000001100720c */ /* 0x000fd20003fc6070 */
[----:B------:R-:W-:Y:S05]  /*0670*/  @P1 BRA `(.L_x_18400) ;  /* 0x00000000006c1947 */ /* 0x000fea0003800000 */
[-C--:B------:R-:W-:Y:S01]  /*0680*/  IABS R12, R14.reuse ;  /* 0x0000000e000c7213 */ /* 0x080fe20000000000 */
[----:B------:R-:W0:Y:S01]  /*0690*/  LDC R21, c[0x0][0x388] ;  /* 0x0000e200ff157b82 */ /* 0x000e220000000800 */
[----:B------:R-:W-:Y:S02]  /*06a0*/  IABS R22, R14 ;  /* 0x0000000e00167213 */ /* 0x000fe40000000000 */
[----:B------:R-:W2:Y:S03]  /*06b0*/  I2F.RP R15, R12 ;  /* 0x0000000c000f7306 */ /* 0x000ea60000209400 */
[----:B------:R-:W-:-:S05]  /*06c0*/  IMAD.MOV R22, RZ, RZ, -R22 ;  /* 0x000000ffff167224 */ /* 0x000fca00078e0a16 */
[----:B--2---:R-:W2:Y:S01]  /*06d0*/  MUFU.RCP R15, R15 ;  /* 0x0000000f000f7308 */ /* 0x004ea20000001000 */
[----:B0-----:R-:W-:Y:S01]  /*06e0*/  IABS R20, R21 ;  /* 0x0000001500147213 */ /* 0x001fe20000000000 */
[----:B--2---:R-:W-:-:S06]  /*06f0*/  VIADD R18, R15, 0xffffffe ;  /* 0x0ffffffe0f127836 */ /* 0x004fcc0000000000 */
        /* <DEDUP_REMOVED lines=19> */
.L_x_18400:
[----:B------:R-:W-:Y:S05]  /*0830*/  BSYNC.RECONVERGENT B0 ;  /* 0x0000000000007941 */ /* 0x000fea0003800200 */
.L_x_18399:
        /* <DEDUP_REMOVED lines=9> */
[----:B-1----:R-:W-:Y:S01]  /*08d0*/  @!P0 IMAD.WIDE.U32 R6, R15, 0x4, R6 ;  /* 0x000000040f068825 */ /* 0x002fe200078e0006 */
        /* <DEDUP_REMOVED lines=16> */
[----:B------:R-:W-:Y:S01]  /*09e0*/  IMAD.HI.U32 R14, R15, R18, RZ ;  /* 0x000000120f0e7227 */ /* 0x000fe200078e00ff */
[----:B------:R-:W-:-:S03]  /*09f0*/  LOP3.LUT R15, R2, R21, RZ, 0x3c, !PT ;  /* 0x00000015020f7212 */ /* 0x000fc600078e3cff */
[----:B------:R-:W-:-:S05]  /*0a00*/  IMAD R18, R14, R19, R18 ;  /* 0x000000130e127224 */ /* 0x000fca00078e0212 */
[----:B------:R-:W-:-:S13]  /*0a10*/  ISETP.GT.U32.AND P5, PT, R17, R18, PT ;  /* 0x000000121100720c */ /* 0x000fda0003fa4070 */
[----:B------:R-:W-:Y:S02]  /*0a20*/  @!P5 IMAD.IADD R18, R18, 0x1, -R17 ;  /* 0x000000011212d824 */ /* 0x000fe400078e0a11 */
[----:B------:R-:W-:-:S03]  /*0a30*/  @!P5 VIADD R14, R14, 0x1 ;  /* 0x000000010e0ed836 */ /* 0x000fc60000000000 */
[----:B------:R-:W-:-:S13]  /*0a40*/  ISETP.GE.U32.AND P5, PT, R18, R17, PT ;  /* 0x000000111200720c */ /* 0x000fda0003fa6070 */
[----:B------:R-:W-:Y:S01]  /*0a50*/  @P5 VIADD R14, R14, 0x1 ;  /* 0x000000010e0e5836 */ /* 0x000fe20000000000 */
[----:B------:R-:W-:-:S13]  /*0a60*/  ISETP.GE.AND P5, PT, R15, RZ, PT ;  /* 0x000000ff0f00720c */ /* 0x000fda0003fa6270 */
[----:B------:R-:W-:Y:S02]  /*0a70*/  @!P5 IADD3 R14, PT, PT, -R14, RZ, RZ ;  /* 0x000000ff0e0ed210 */ /* 0x000fe40007ffe1ff */
[----:B------:R-:W-:-:S13]  /*0a80*/  ISETP.NE.AND P5, PT, R2, RZ, PT ;  /* 0x000000ff0200720c */ /* 0x000fda0003fa5270 */
[----:B------:R-:W-:-:S07]  /*0a90*/  @!P5 LOP3.LUT R14, RZ, R2, RZ, 0x33, !PT ;  /* 0x00000002ff0ed212 */ /* 0x000fce00078e33ff */
.L_x_18402:
[----:B------:R-:W-:Y:S05]  /*0aa0*/  BSYNC.RECONVERGENT B0 ;  /* 0x0000000000007941 */ /* 0x000fea0003800200 */
.L_x_18401:
[----:B------:R-:W-:Y:S04]  /*0ab0*/  BSSY.RECONVERGENT B0, `(.L_x_18403) ;  /* 0x000001d000007945 */ /* 0x000fe80003800200 */
[----:B------:R-:W-:Y:S05]  /*0ac0*/  @P6 BRA `(.L_x_18404) ;  /* 0x00000000006c6947 */ /* 0x000fea0003800000 */
[-C--:B------:R-:W-:Y:S01]  /*0ad0*/  IABS R2, R4.reuse ;  /* 0x0000000400027213 */ /* 0x080fe20000000000 */
        /* <DEDUP_REMOVED lines=22> */
[----:B------:R-:W-:-:S03]  /*0c40*/  ISETP.NE.AND P6, PT, R4, RZ, PT ;  /* 0x000000ff0400720c */ /* 0x000fc60003fc5270 */
[----:B------:R-:W-:-:S04]  /*0c50*/  IMAD.MOV.U32 R2, RZ, RZ, R19 ;  /* 0x000000ffff027224 */ /* 0x000fc800078e0013 */
[----:B------:R-:W-:-:S06]  /*0c60*/  @!P5 IMAD.MOV R2, RZ, RZ, -R2 ;  /* 0x000000ffff02d224 */ /* 0x000fcc00078e0a02 */
[----:B------:R-:W-:-:S07]  /*0c70*/  @!P6 LOP3.LUT R2, RZ, R4, RZ, 0x33, !PT ;  /* 0x00000004ff02e212 */ /* 0x000fce00078e33ff */
.L_x_18404:
[----:B------:R-:W-:Y:S05]  /*0c80*/  BSYNC.RECONVERGENT B0 ;  /* 0x0000000000007941 */ /* 0x000fea0003800200 */
.L_x_18403:
        /* <DEDUP_REMOVED lines=28> */
.L_x_18406:
[----:B------:R-:W-:Y:S05]  /*0e50*/  BSYNC.RECONVERGENT B0 ;  /* 0x0000000000007941 */ /* 0x000fea0003800200 */
.L_x_18405:
        /* <DEDUP_REMOVED lines=28> */
[----:B------:R-:W-:-:S07]  /*1020*/  @!P2 LOP3.LUT R17, RZ, R10, RZ, 0x33, !PT ;  /* 0x0000000aff11a212 */ /* 0x000fce00078e33ff */
.L_x_18408:
[----:B------:R-:W-:Y:S05]  /*1030*/  BSYNC.RECONVERGENT B0 ;  /* 0x0000000000007941 */ /* 0x000fea0003800200 */
.L_x_18407:
        /* <DEDUP_REMOVED lines=29> */
.L_x_18410:
[----:B------:R-:W-:Y:S05]  /*1210*/  BSYNC.RECONVERGENT B0 ;  /* 0x0000000000007941 */ /* 0x000fea0003800200 */
.L_x_18409:
        /* <DEDUP_REMOVED lines=25> */
[----:B------:R-:W-:-:S06]  /*13b0*/  @P1 VIADD R4, R4, 0x1 ;  /* 0x0000000104041836 */ /* 0x000fcc0000000000 */
[----:B------:R-:W-:Y:S02]  /*13c0*/  @!P3 IADD3 R4, PT, PT, -R4, RZ, RZ ;  /* 0x000000ff0404b210 */ /* 0x000fe40007ffe1ff */
[----:B------:R-:W-:-:S07]  /*13d0*/  @!P2 LOP3.LUT R4, RZ, R9, RZ, 0x33, !PT ;  /* 0x00000009ff04a212 */ /* 0x000fce00078e33ff */
.L_x_18412:
[----:B------:R-:W-:Y:S05]  /*13e0*/  BSYNC.RECONVERGENT B0 ;  /* 0x0000000000007941 */ /* 0x000fea0003800200 */
.L_x_18411:
        /* <DEDUP_REMOVED lines=18> */
.L_x_18415:
[----:B------:R-:W-:-:S13]  /*1510*/  ISETP.GE.U32.AND P0, PT, R3, R0, PT ;  /* 0x000000000300720c */ /* 0x000fda0003f06070 */
[----:B------:R-:W-:Y:S05]  /*1520*/  @P0 BRA `(.L_x_18417) ;  /* 0x0000000000300947 */ /* 0x000fea0003800000 */
[----:B0-----:R-:W0:Y:S01]  /*1530*/  LDC.64 R6, c[0x0][0x390] ;  /* 0x0000e400ff067b82 */ /* 0x001e220000000a00 */
[----:B------:R-:W-:Y:S01]  /*1540*/  IADD3 R5, PT, PT, R16, R3, RZ ;  /* 0x0000000310057210 */ /* 0x000fe20007ffe0ff */
[----:B------:R-:W-:-:S04]  /*1550*/  VIADD R3, R3, 0x80 ;  /* 0x0000008003037836 */ /* 0x000fc80000000000 */
[----:B0-----:R-:W-:-:S05]  /*1560*/  IMAD.WIDE.U32 R6, R5, 0x4, R6 ;  /* 0x0000000405067825 */ /* 0x001fca00078e0006 */
[----:B------:R1:W-:Y:S02]  /*1570*/  STG.E desc[UR4][R6.64], R2 ;  /* 0x0000000206007986 */ /* 0x0003e4000c101904 */
.L_x_18416:
[----:B------:R-:W-:-:S13]  /*1580*/  ISETP.GE.U32.AND P0, PT, R3, R0, PT ;  /* 0x000000000300720c */ /* 0x000fda0003f06070 */
[----:B------:R-:W-:Y:S05]  /*1590*/  @P0 BRA `(.L_x_18418) ;  /* 0x0000000000340947 */ /* 0x000fea0003800000 */
[----:B01----:R-:W0:Y:S01]  /*15a0*/  LDC.64 R6, c[0x0][0x390] ;  /* 0x0000e400ff067b82 */ /* 0x003e220000000a00 */
[----:B------:R-:W-:Y:S01]  /*15b0*/  IMAD.IADD R5, R16, 0x1, R3 ;  /* 0x0000000110057824 */ /* 0x000fe200078e0203 */
[----:B------:R-:W-:-:S03]  /*15c0*/  IADD3 R3, PT, PT, R3, 0x80, RZ ;  /* 0x0000008003037810 */ /* 0x000fc60007ffe0ff */
[----:B0-----:R-:W-:-:S05]  /*15d0*/  IMAD.WIDE.U32 R6, R5, 0x4, R6 ;  /* 0x0000000405067825 */ /* 0x001fca00078e0006 */
[----:B------:R1:W-:Y:S02]  /*15e0*/  STG.E desc[UR4][R6.64], R15 ;  /* 0x0000000f06007986 */ /* 0x0003e4000c101904 */
.L_x_18417:
        /* <DEDUP_REMOVED lines=8> */
.L_x_18418:
[----:B------:R-:W-:Y:S05]  /*1670*/  BSYNC.RELIABLE B1 ;  /* 0x0000000000017941 */ /* 0x000fea0003800100 */
.L_x_18414:
[----:B------:R-:W-:-:S13]  /*1680*/  ISETP.GE.U32.AND P0, PT, R3, R0, PT ;  /* 0x000000000300720c */ /* 0x000fda0003f06070 */
[----:B012---:R-:W0:Y:S01]  /*1690*/  @!P0 LDC.64 R6, c[0x0][0x390] ;  /* 0x0000e400ff068b82 */ /* 0x007e220000000a00 */
[----:B------:R-:W-:Y:S01]  /*16a0*/  @!P0 IADD3 R5, PT, PT, R16, R3, RZ ;  /* 0x0000000310058210 */ /* 0x000fe20007ffe0ff */
[----:B------:R-:W-:-:S04]  /*16b0*/  @!P0 VIADD R3, R3, 0x80 ;  /* 0x0000008003038836 */ /* 0x000fc80000000000 */
[----:B0-----:R-:W-:-:S05]  /*16c0*/  @!P0 IMAD.WIDE.U32 R6, R5, 0x4, R6 ;  /* 0x0000000405068825 */ /* 0x001fca00078e0006 */
[----:B------:R2:W-:Y:S02]  /*16d0*/  @!P0 STG.E desc[UR4][R6.64], R10 ;  /* 0x0000000a06008986 */ /* 0x0005e4000c101904 */
.L_x_18419:
[----:B------:R-:W-:Y:S05]  /*16e0*/  BSYNC.RECONVERGENT B0 ;  /* 0x0000000000007941 */ /* 0x000fea0003800200 */
.L_x_18413:
        /* <DEDUP_REMOVED lines=8> */
.L_x_18396:
[----:B------:R-:W0:Y:S01]  /*1770*/  S2R R2, SR_TID.X ;  /* 0x0000000000027919 */ /* 0x000e220000002100 */
[----:B------:R-:W1:Y:S02]  /*1780*/  LDC.64 R4, c[0x0][0x398] ;  /* 0x0000e600ff047b82 */ /* 0x000e640000000a00 */
[----:B-1----:R-:W-:-:S04]  /*1790*/  IMAD.WIDE.U32 R4, R16, 0x4, R4 ;  /* 0x0000000410047825 */ /* 0x002fc800078e0004 */
[----:B0-----:R-:W-:-:S05]  /*17a0*/  IMAD.WIDE.U32 R6, R2, 0x10, R4 ;  /* 0x0000001002067825 */ /* 0x001fca00078e0004 */
[----:B------:R-:W2:Y:S04]  /*17b0*/  LDG.E.128 R8, desc[UR4][R6.64] ;  /* 0x0000000406087981 */ /* 0x000ea8000c1e1d00 */
[----:B------:R-:W3:Y:S01]  /*17c0*/  LDG.E.128 R12, desc[UR4][R6.64+0x800] ;  /* 0x00080004060c7981 */ /* 0x000ee2000c1e1d00 */
[----:B--2---:R-:W-:Y:S02]  /*17d0*/  IABS R25, R8 ;  /* 0x0000000800197213 */ /* 0x004fe40000000000 */
[----:B------:R-:W-:Y:S02]  /*17e0*/  IABS R17, R9 ;  /* 0x0000000900117213 */ /* 0x000fe40000000000 */
[----:B------:R-:W0:Y:S01]  /*17f0*/  I2F.RP R18, R25 ;  /* 0x0000001900127306 */ /* 0x000e220000209400 */
[----:B------:R-:W-:-:S02]  /*1800*/  IABS R5, R10 ;  /* 0x0000000a00057213 */ /* 0x000fc40000000000 */
[----:B---3--:R-:W-:Y:S02]  /*1810*/  IABS R0, R12 ;  /* 0x0000000c00007213 */ /* 0x008fe40000000000 */
[----:B------:R-:W-:-:S03]  /*1820*/  IABS R4, R11 ;  /* 0x0000000b00047213 */ /* 0x000fc60000000000 */
[----:B------:R-:W1:Y:S08]  /*1830*/  I2F.RP R20, R17 ;  /* 0x0000001100147306 */ /* 0x000e700000209400 */
[----:B0-----:R-:W0:Y:S08]  /*1840*/  MUFU.RCP R18, R18 ;  /* 0x0000001200127308 */ /* 0x001e300000001000 */
[----:B------:R-:W-:Y:S08]  /*1850*/  I2F.RP R21, R5 ;  /* 0x0000000500157306 */ /* 0x000ff00000209400 */
[----:B-1----:R-:W1:Y:S01]  /*1860*/  MUFU.RCP R20, R20 ;  /* 0x0000001400147308 */ /* 0x002e620000001000 */
        /* <DEDUP_REMOVED lines=10> */
[----:B------:R1:W2:Y:S01]  /*1910*/  MUFU.RCP R6, R24 ;  /* 0x0000001800067308 */ /* 0x0002a20000001000 */
[----:B------:R-:W-:-:S07]  /*1920*/  IMAD R27, R20, R25, RZ ;  /* 0x00000019141b7224 */ /* 0x000fce00078e02ff */
[----:B------:R-:W3:Y:S01]  /*1930*/  F2I.FTZ.U32.TRUNC.NTZ R7, R7 ;  /* 0x0000000700077305 */ /* 0x000ee2000021f000 */
[----:B0-----:R-:W-:Y:S02]  /*1940*/  VIADD R20, R3, 0xffffffe ;  /* 0x0ffffffe03147836 */ /* 0x001fe40000000000 */
[----:B-1----:R-:W-:-:S05]  /*1950*/  IMAD.HI.U32 R24, R23, R27, R22 ;  /* 0x0000001b17187227 */ /* 0x002fca00078e0016 */
[----:B------:R0:W1:Y:S01]  /*1960*/  F2I.FTZ.U32.TRUNC.NTZ R19, R18 ;  /* 0x0000001200137305 */ /* 0x000062000021f000 */
[----:B--2---:R-:W-:Y:S01]  /*1970*/  VIADD R6, R6, 0xffffffe ;  /* 0x0ffffffe06067836 */ /* 0x004fe20000000000 */
[----:B---3--:R-:W-:-:S06]  /*1980*/  IADD3 R3, PT, PT, RZ, -R7, RZ ;  /* 0x80000007ff037210 */ /* 0x008fcc0007ffe0ff */
[----:B------:R2:W3:Y:S01]  /*1990*/  F2I.FTZ.U32.TRUNC.NTZ R21, R6 ;  /* 0x0000000600157305 */ /* 0x0004e2000021f000 */
[----:B0-----:R-:W-:Y:S02]  /*19a0*/  MOV R18, R3 ;  /* 0x0000000300127202 */ /* 0x001fe40000000f00 */
[----:B------:R-:W0:Y:S01]  /*19b0*/  LDC R3, c[0x0][0x388] ;  /* 0x0000e200ff037b82 */ /* 0x000e220000000800 */
[----:B-1----:R-:W-:-:S04]  /*19c0*/  IMAD.MOV R22, RZ, RZ, -R19 ;  /* 0x000000ffff167224 */ /* 0x002fc800078e0a13 */
[----:B------:R-:W1:Y:S01]  /*19d0*/  F2I.FTZ.U32.TRUNC.NTZ R23, R20 ;  /* 0x0000001400177305 */ /* 0x000e62000021f000 */
[----:B------:R-:W-:Y:S02]  /*19e0*/  IMAD R27, R18, R17, RZ ;  /* 0x00000011121b7224 */ /* 0x000fe400078e02ff */
[----:B--2---:R-:W-:Y:S02]  /*19f0*/  IMAD.MOV.U32 R6, RZ, RZ, RZ ;  /* 0x000000ffff067224 */ /* 0x004fe400078e00ff */
[----:B------:R-:W-:Y:S02]  /*1a00*/  IMAD R29, R22, R5, RZ ;  /* 0x00000005161d7224 */ /* 0x000fe400078e02ff */
[----:B------:R-:W-:Y:S02]  /*1a10*/  HFMA2 R22, -RZ, RZ, 0, 0 ;  /* 0x00000000ff167431 */ /* 0x000fe400000001ff */
[----:B------:R-:W-:Y:S02]  /*1a20*/  IMAD.MOV.U32 R18, RZ, RZ, RZ ;  /* 0x000000ffff127224 */ /* 0x000fe400078e00ff */
[----:B------:R-:W-:Y:S01]  /*1a30*/  IMAD.HI.U32 R6, R7, R27, R6 ;  /* 0x0000001b07067227 */ /* 0x000fe200078e0006 */
[----:B---3--:R-:W-:-:S03]  /*1a40*/  IADD3 R7, PT, PT, RZ, -R21, RZ ;  /* 0x80000015ff077210 */ /* 0x008fc60007ffe0ff */
[----:B------:R-:W-:Y:S01]  /*1a50*/  IMAD.HI.U32 R26, R19, R29, R18 ;  /* 0x0000001d131a7227 */ /* 0x000fe200078e0012 */
[----:B------:R-:W-:-:S03]  /*1a60*/  IABS R18, R13 ;  /* 0x0000000d00127213 */ /* 0x000fc60000000000 */
[--C-:B-1----:R-:W-:Y:S02]  /*1a70*/  IMAD.MOV R19, RZ, RZ, -R23.reuse ;  /* 0x000000ffff137224 */ /* 0x102fe400078e0a17 */
[----:B------:R-:W-:Y:S02]  /*1a80*/  IMAD R7, R7, R4, RZ ;  /* 0x0000000407077224 */ /* 0x000fe400078e02ff */
[----:B------:R-:W-:Y:S02]  /*1a90*/  IMAD R19, R19, R0, RZ ;  /* 0x0000000013137224 */ /* 0x000fe400078e02ff */
[----:B------:R-:W-:Y:S02]  /*1aa0*/  IMAD.MOV.U32 R20, RZ, RZ, RZ ;  /* 0x000000ffff147224 */ /* 0x000fe400078e00ff */
[----:B------:R-:W-:Y:S01]  /*1ab0*/  IMAD.HI.U32 R22, R23, R19, R22 ;  /* 0x0000001317167227 */ /* 0x000fe200078e0016 */
[----:B0-----:R-:W-:Y:S01]  /*1ac0*/  IABS R19, R3 ;  /* 0x0000000300137213 */ /* 0x001fe20000000000 */
[----:B------:R-:W0:Y:S02]  /*1ad0*/  I2F.RP R23, R18 ;  /* 0x0000001200177306 */ /* 0x000e240000209400 */
[----:B------:R-:W-:Y:S01]  /*1ae0*/  IMAD.HI.U32 R20, R21, R7, R20 ;  /* 0x0000000715147227 */ /* 0x000fe200078e0014 */
[----:B------:R-:W-:-:S03]  /*1af0*/  IABS R7, R8 ;  /* 0x0000000800077213 */ /* 0x000fc60000000000 */
[----:B------:R-:W-:-:S04]  /*1b00*/  IMAD.HI.U32 R24, R24, R19, RZ ;  /* 0x0000001318187227 */ /* 0x000fc800078e00ff */
[----:B------:R-:W-:Y:S01]  /*1b10*/  IMAD.MOV R28, RZ, RZ, -R7 ;  /* 0x000000ffff1c7224 */ /* 0x000fe200078e0a07 */
[----:B------:R-:W-:Y:S01]  /*1b20*/  IABS R7, R9 ;  /* 0x0000000900077213 */ /* 0x000fe20000000000 */
[-C--:B------:R-:W-:Y:S01]  /*1b30*/  IMAD.HI.U32 R21, R6, R19.reuse, RZ ;  /* 0x0000001306157227 */ /* 0x080fe200078e00ff */
[----:B0-----:R-:W0:Y:S03]  /*1b40*/  MUFU.RCP R23, R23 ;  /* 0x0000001700177308 */ /* 0x001e260000001000 */
[----:B------:R-:W-:Y:S02]  /*1b50*/  IMAD R28, R24, R28, R19 ;  /* 0x0000001c181c7224 */ /* 0x000fe400078e0213 */
[----:B------:R-:W-:-:S03]  /*1b60*/  IMAD.HI.U32 R26, R26, R19, RZ ;  /* 0x000000131a1a7227 */ /* 0x000fc600078e00ff */
[----:B------:R-:W-:Y:S01]  /*1b70*/  ISETP.GT.U32.AND P1, PT, R25, R28, PT ;  /* 0x0000001c1900720c */ /* 0x000fe20003f24070 */
[----:B------:R-:W-:-:S04]  /*1b80*/  IMAD.HI.U32 R20, R20, R19, RZ ;  /* 0x0000001314147227 */ /* 0x000fc800078e00ff */
[----:B------:R-:W-:-:S08]  /*1b90*/  IMAD.HI.U32 R22, R22, R19, RZ ;  /* 0x0000001316167227 */ /* 0x000fd000078e00ff */
[----:B------:R-:W-:Y:S02]  /*1ba0*/  @!P1 IMAD.IADD R28, R28, 0x1, -R25 ;  /* 0x000000011c1c9824 */ /* 0x000fe400078e0a19 */
[----:B------:R-:W-:-:S03]  /*1bb0*/  @!P1 VIADD R24, R24, 0x1 ;  /* 0x0000000118189836 */ /* 0x000fc60000000000 */
[----:B------:R-:W-:Y:S02]  /*1bc0*/  ISETP.GE.U32.AND P4, PT, R28, R25, PT ;  /* 0x000000191c00720c */ /* 0x000fe40003f86070 */
[----:B------:R-:W-:Y:S01]  /*1bd0*/  IADD3 R28, PT, PT, RZ, -R7, RZ ;  /* 0x80000007ff1c7210 */ /* 0x000fe20007ffe0ff */
[----:B0-----:R-:W-:Y:S01]  /*1be0*/  VIADD R7, R23, 0xffffffe ;  /* 0x0ffffffe17077836 */ /* 0x001fe20000000000 */
[----:B------:R-:W-:-:S03]  /*1bf0*/  IABS R25, R15 ;  /* 0x0000000f00197213 */ /* 0x000fc60000000000 */
[----:B------:R-:W-:Y:S01]  /*1c00*/  IMAD R6, R21, R28, R19 ;  /* 0x0000001c15067224 */ /* 0x000fe200078e0213 */
[----:B------:R-:W0:Y:S04]  /*1c10*/  I2F.RP R27, R25 ;  /* 0x00000019001b7306 */ /* 0x000e280000209400 */
[----:B------:R-:W-:Y:S01]  /*1c20*/  ISETP.GT.U32.AND P6, PT, R17, R6, PT ;  /* 0x000000061100720c */ /* 0x000fe20003fc4070 */
[----:B------:R-:W-:-:S03]  /*1c30*/  @P4 VIADD R24, R24, 0x1 ;  /* 0x0000000118184836 */ /* 0x000fc60000000000 */
[----:B------:R-:W1:Y:S08]  /*1c40*/  F2I.FTZ.U32.TRUNC.NTZ R7, R7 ;  /* 0x0000000700077305 */ /* 0x000e70000021f000 */
[----:B0-----:R-:W-:Y:S01]  /*1c50*/  MUFU.RCP R27, R27 ;  /* 0x0000001b001b7308 */ /* 0x001fe20000001000 */
[----:B------:R-:W-:Y:S01]  /*1c60*/  @!P6 IADD3 R6, PT, PT, R6, -R17, RZ ;  /* 0x800000110606e210 */ /* 0x000fe20007ffe0ff */
[----:B------:R-:W-:Y:S01]  /*1c70*/  @!P6 VIADD R21, R21, 0x1 ;  /* 0x000000011515e836 */ /* 0x000fe20000000000 */
[----:B------:R-:W-:-:S02]  /*1c80*/  ISETP.NE.AND P6, PT, R9, RZ, PT ;  /* 0x000000ff0900720c */ /* 0x000fc40003fc5270 */
[----:B------:R-:W-:Y:S01]  /*1c90*/  ISETP.GE.U32.AND P3, PT, R6, R17, PT ;  /* 0x000000110600720c */ /* 0x000fe20003f66070 */
[----:B------:R-:W-:Y:S01]  /*1ca0*/  IMAD.MOV.U32 R6, RZ, RZ, RZ ;  /* 0x000000ffff067224 */ /* 0x000fe200078e00ff */
[----:B------:R-:W-:Y:S01]  /*1cb0*/  IABS R17, R14 ;  /* 0x0000000e00117213 */ /* 0x000fe20000000000 */
[----:B-1----:R-:W-:-:S04]  /*1cc0*/  IMAD.MOV R23, RZ, RZ, -R7 ;  /* 0x000000ffff177224 */ /* 0x002fc800078e0a07 */
[----:B------:R-:W-:-:S04]  /*1cd0*/  IMAD R23, R23, R18, RZ ;  /* 0x0000001217177224 */ /* 0x000fc800078e02ff */
[----:B------:R-:W-:Y:S01]  /*1ce0*/  IMAD.HI.U32 R28, R7, R23, R6 ;  /* 0x00000017071c7227 */ /* 0x000fe200078e0006 */
[----:B------:R-:W-:Y:S01]  /*1cf0*/  IABS R6, R10 ;  /* 0x0000000a00067213 */ /* 0x000fe20000000000 */
[----:B------:R-:W0:Y:S02]  /*1d00*/  I2F.RP R23, R17 ;  /* 0x0000001100177306 */ /* 0x000e240000209400 */
[----:B------:R-:W-:Y:S02]  /*1d10*/  @P3 VIADD R21, R21, 0x1 ;  /* 0x0000000115153836 */ /* 0x000fe40000000000 */
[----:B------:R-:W-:Y:S02]  /*1d20*/  IMAD.MOV R6, RZ, RZ, -R6 ;  /* 0x000000ffff067224 */ /* 0x000fe400078e0a06 */
[----:B------:R-:W-:-:S04]  /*1d30*/  IMAD.HI.U32 R28, R28, R19, RZ ;  /* 0x000000131c1c7227 */ /* 0x000fc800078e00ff */
[----:B------:R-:W-:-:S05]  /*1d40*/  IMAD R6, R26, R6, R19 ;  /* 0x000000061a067224 */ /* 0x000fca00078e0213 */
[----:B------:R-:W-:Y:S01]  /*1d50*/  ISETP.GT.U32.AND P5, PT, R5, R6, PT ;  /* 0x000000060500720c */ /* 0x000fe20003fa4070 */
[----:B0-----:R-:W0:-:S12]  /*1d60*/  MUFU.RCP R23, R23 ;  /* 0x0000001700177308 */ /* 0x001e180000001000 */
[-C--:B------:R-:W-:Y:S02]  /*1d70*/  @!P5 IADD3 R6, PT, PT, R6, -R5.reuse, RZ ;  /* 0x800000050606d210 */ /* 0x080fe40007ffe0ff */
[----:B------:R-:W-:Y:S02]  /*1d80*/  @!P5 IADD3 R26, PT, PT, R26, 0x1, RZ ;  /* 0x000000011a1ad810 */ /* 0x000fe40007ffe0ff */
[----:B------:R-:W-:Y:S02]  /*1d90*/  ISETP.GE.U32.AND P2, PT, R6, R5, PT ;  /* 0x000000050600720c */ /* 0x000fe40003f46070 */
[----:B------:R-:W-:-:S05]  /*1da0*/  IABS R5, R11 ;  /* 0x0000000b00057213 */ /* 0x000fca0000000000 */
[----:B------:R-:W-:Y:S02]  /*1db0*/  IMAD.MOV R7, RZ, RZ, -R5 ;  /* 0x000000ffff077224 */ /* 0x000fe400078e0a05 */
[----:B0-----:R-:W-:Y:S02]  /*1dc0*/  VIADD R5, R23, 0xffffffe ;  /* 0x0ffffffe17057836 */ /* 0x001fe40000000000 */
[----:B------:R-:W-:Y:S02]  /*1dd0*/  IMAD R7, R20, R7, R19 ;  /* 0x0000000714077224 */ /* 0x000fe400078e0213 */
[----:B------:R-:W-:Y:S01]  /*1de0*/  @P2 VIADD R26, R26, 0x1 ;  /* 0x000000011a1a2836 */ /* 0x000fe20000000000 */
[----:B------:R-:W-:Y:S01]  /*1df0*/  ISETP.NE.AND P2, PT, R11, RZ, PT ;  /* 0x000000ff0b00720c */ /* 0x000fe20003f45270 */
[----:B------:R-:W0:Y:S01]  /*1e00*/  F2I.FTZ.U32.TRUNC.NTZ R5, R5 ;  /* 0x0000000500057305 */ /* 0x000e22000021f000 */
[----:B------:R-:W-:-:S13]  /*1e10*/  ISETP.GT.U32.AND P0, PT, R4, R7, PT ;  /* 0x000000070400720c */ /* 0x000fda0003f04070 */
[----:B------:R-:W-:Y:S01]  /*1e20*/  @!P0 IMAD.IADD R7, R7, 0x1, -R4 ;  /* 0x0000000107078824 */ /* 0x000fe200078e0a04 */
[----:B0-----:R-:W-:Y:S01]  /*1e30*/  IADD3 R6, PT, PT, RZ, -R5, RZ ;  /* 0x80000005ff067210 */ /* 0x001fe20007ffe0ff */
[----:B------:R-:W-:Y:S01]  /*1e40*/  @!P0 VIADD R20, R20, 0x1 ;  /* 0x0000000114148836 */ /* 0x000fe20000000000 */
[----:B------:R-:W-:Y:S02]  /*1e50*/  ISETP.NE.AND P0, PT, R10, RZ, PT ;  /* 0x000000ff0a00720c */ /* 0x000fe40003f05270 */
[----:B------:R-:W-:Y:S01]  /*1e60*/  ISETP.GE.U32.AND P1, PT, R7, R4, PT ;  /* 0x000000040700720c */ /* 0x000fe20003f26070 */
[----:B------:R-:W-:Y:S01]  /*1e70*/  IMAD R23, R6, R17, RZ ;  /* 0x0000001106177224 */ /* 0x000fe200078e02ff */
[----:B------:R-:W-:Y:S02]  /*1e80*/  MOV R4, RZ ;  /* 0x000000ff00047202 */ /* 0x000fe40000000f00 */
[----:B------:R-:W-:-:S03]  /*1e90*/  IADD3 R6, PT, PT, R27, 0xffffffe, RZ ;  /* 0x0ffffffe1b067810 */ /* 0x000fc60007ffe0ff */
[----:B------:R-:W-:Y:S01]  /*1ea0*/  IMAD.HI.U32 R23, R5, R23, R4 ;  /* 0x0000001705177227 */ /* 0x000fe200078e0004 */
[-C--:B------:R-:W-:Y:S01]  /*1eb0*/  LOP3.LUT R4, R8, R3.reuse, RZ, 0x3c, !PT ;  /* 0x0000000308047212 */ /* 0x080fe200078e3cff */
[----:B------:R0:W1:Y:S01]  /*1ec0*/  F2I.FTZ.U32.TRUNC.NTZ R7, R6 ;  /* 0x0000000600077305 */ /* 0x000062000021f000 */
[-C--:B------:R-:W-:Y:S02]  /*1ed0*/  LOP3.LUT R5, R9, R3.reuse, RZ, 0x3c, !PT ;  /* 0x0000000309057212 */ /* 0x080fe400078e3cff */
[----:B------:R-:W-:Y:S01]  /*1ee0*/  ISETP.GE.AND P4, PT, R4, RZ, PT ;  /* 0x000000ff0400720c */ /* 0x000fe20003f86270 */
[----:B------:R-:W-:Y:S01]  /*1ef0*/  IMAD.MOV.U32 R4, RZ, RZ, R24 ;  /* 0x000000ffff047224 */ /* 0x000fe200078e0018 */
[----:B------:R-:W-:Y:S02]  /*1f00*/  @P1 IADD3 R20, PT, PT, R20, 0x1, RZ ;  /* 0x0000000114141810 */ /* 0x000fe40007ffe0ff */
[----:B0-----:R-:W-:-:S09]  /*1f10*/  LOP3.LUT R6, R11, R3, RZ, 0x3c, !PT ;  /* 0x000000030b067212 */ /* 0x001fd200078e3cff */
[----:B------:R-:W-:Y:S01]  /*1f20*/  @!P4 IMAD.MOV R4, RZ, RZ, -R4 ;  /* 0x000000ffff04c224 */ /* 0x000fe200078e0a04 */
[----:B------:R-:W-:-:S13]  /*1f30*/  ISETP.NE.AND P4, PT, R8, RZ, PT ;  /* 0x000000ff0800720c */ /* 0x000fda0003f85270 */
[----:B------:R-:W-:Y:S02]  /*1f40*/  @!P4 LOP3.LUT R4, RZ, R8, RZ, 0x33, !PT ;  /* 0x00000008ff04c212 */ /* 0x000fe400078e33ff */
[----:B------:R-:W-:Y:S02]  /*1f50*/  ISETP.GE.AND P4, PT, R5, RZ, PT ;  /* 0x000000ff0500720c */ /* 0x000fe40003f86270 */
[----:B------:R-:W-:Y:S02]  /*1f60*/  LOP3.LUT R5, R10, R3, RZ, 0x3c, !PT ;  /* 0x000000030a057212 */ /* 0x000fe400078e3cff */
[----:B-1----:R-:W-:Y:S02]  /*1f70*/  IADD3 R8, PT, PT, RZ, -R7, RZ ;  /* 0x80000007ff087210 */ /* 0x002fe40007ffe0ff */
[----:B------:R-:W-:Y:S01]  /*1f80*/  ISETP.GE.AND P3, PT, R5, RZ, PT ;  /* 0x000000ff0500720c */ /* 0x000fe20003f66270 */
[----:B------:R-:W-:Y:S02]  /*1f90*/  IMAD.MOV.U32 R5, RZ, RZ, R21 ;  /* 0x000000ffff057224 */ /* 0x000fe400078e0015 */
[----:B------:R-:W-:Y:S01]  /*1fa0*/  IMAD R21, R8, R25, RZ ;  /* 0x0000001908157224 */ /* 0x000fe200078e02ff */
[----:B------:R-:W-:-:S03]  /*1fb0*/  IABS R8, R13 ;  /* 0x0000000d00087213 */ /* 0x000fc60000000000 */
[----:B------:R-:W-:Y:S02]  /*1fc0*/  @!P4 IADD3 R5, PT, PT, -R5, RZ, RZ ;  /* 0x000000ff0505c210 */ /* 0x000fe40007ffe1ff */
[----:B------:R-:W-:Y:S01]  /*1fd0*/  ISETP.GE.AND P4, PT, R6, RZ, PT ;  /* 0x000000ff0600720c */ /* 0x000fe20003f86270 */
[----:B------:R-:W-:Y:S01]  /*1fe0*/  IMAD.MOV.U32 R6, RZ, RZ, RZ ;  /* 0x000000ffff067224 */ /* 0x000fe200078e00ff */
[----:B------:R-:W-:-:S03]  /*1ff0*/  @!P6 LOP3.LUT R5, RZ, R9, RZ, 0x33, !PT ;  /* 0x00000009ff05e212 */ /* 0x000fc600078e33ff */
[----:B------:R-:W-:Y:S01]  /*2000*/  IMAD.HI.U32 R24, R7, R21, R6 ;  /* 0x0000001507187227 */ /* 0x000fe200078e0006 */
[----:B------:R-:W-:-:S03]  /*2010*/  IABS R6, R12 ;  /* 0x0000000c00067213 */ /* 0x000fc60000000000 */
[----:B------:R-:W-:Y:S02]  /*2020*/  IMAD.MOV.U32 R7, RZ, RZ, R20 ;  /* 0x000000ffff077224 */ /* 0x000fe400078e0014 */
[----:B------:R-:W-:Y:S02]  /*2030*/  IMAD.MOV R9, RZ, RZ, -R6 ;  /* 0x000000ffff097224 */ /* 0x000fe400078e0a06 */
[----:B------:R-:W-:Y:S02]  /*2040*/  IMAD.MOV.U32 R6, RZ, RZ, R26 ;  /* 0x000000ffff067224 */ /* 0x000fe400078e001a */
[----:B------:R-:W-:Y:S02]  /*2050*/  IMAD R9, R22, R9, R19 ;  /* 0x0000000916097224 */ /* 0x000fe400078e0213 */
[----:B------:R-:W-:Y:S01]  /*2060*/  @!P4 IMAD.MOV R7, RZ, RZ, -R7 ;  /* 0x000000ffff07c224 */ /* 0x000fe200078e0a07 */
[----:B------:R-:W-:Y:S02]  /*2070*/  @!P3 IADD3 R6, PT, PT, -R6, RZ, RZ ;  /* 0x000000ff0606b210 */ /* 0x000fe40007ffe1ff */
[----:B------:R-:W-:-:S02]  /*2080*/  ISETP.GT.U32.AND P6, PT, R0, R9, PT ;  /* 0x000000090000720c */ /* 0x000fc40003fc4070 */
[----:B------:R-:W-:Y:S02]  /*2090*/  @!P0 LOP3.LUT R6, RZ, R10, RZ, 0x33, !PT ;  /* 0x0000000aff068212 */ /* 0x000fe400078e33ff */
[----:B------:R-:W-:Y:S02]  /*20a0*/  @!P2 LOP3.LUT R7, RZ, R11, RZ, 0x33, !PT ;  /* 0x0000000bff07a212 */ /* 0x000fe400078e33ff */
[----:B------:R-:W-:Y:S02]  /*20b0*/  IABS R10, R14 ;  /* 0x0000000e000a7213 */ /* 0x000fe40000000000 */
[----:B------:R-:W-:-:S03]  /*20c0*/  IABS R11, R15 ;  /* 0x0000000f000b7213 */ /* 0x000fc60000000000 */
[----:B------:R-:W-:Y:S02]  /*20d0*/  IMAD.MOV R20, RZ, RZ, -R10 ;  /* 0x000000ffff147224 */ /* 0x000fe400078e0a0a */
[----:B------:R-:W-:Y:S02]  /*20e0*/  @!P6 IMAD.IADD R9, R9, 0x1, -R0 ;  /* 0x000000010909e824 */ /* 0x000fe400078e0a00 */
[----:B------:R-:W-:Y:S02]  /*20f0*/  IMAD.MOV R26, RZ, RZ, -R11 ;  /* 0x000000ffff1a7224 */ /* 0x000fe400078e0a0b */
[-C--:B------:R-:W-:Y:S01]  /*2100*/  IMAD.HI.U32 R10, R23, R19.reuse, RZ ;  /* 0x00000013170a7227 */ /* 0x080fe200078e00ff */
[----:B------:R-:W-:Y:S02]  /*2110*/  ISETP.GE.U32.AND P5, PT, R9, R0, PT ;  /* 0x000000000900720c */ /* 0x000fe40003fa6070 */
[----:B------:R-:W-:Y:S01]  /*2120*/  IADD3 R0, PT, PT, RZ, -R8, RZ ;  /* 0x80000008ff007210 */ /* 0x000fe20007ffe0ff */
[----:B------:R-:W-:Y:S01]  /*2130*/  IMAD.HI.U32 R11, R24, R19, RZ ;  /* 0x00000013180b7227 */ /* 0x000fe200078e00ff */
[----:B------:R-:W0:Y:S03]  /*2140*/  LDC.64 R8, c[0x0][0x390] ;  /* 0x0000e400ff087b82 */ /* 0x000e260000000a00 */
[----:B------:R-:W-:-:S02]  /*2150*/  IMAD R23, R28, R0, R19 ;  /* 0x000000001c177224 */ /* 0x000fc400078e0213 */
[--C-:B------:R-:W-:Y:S02]  /*2160*/  IMAD R0, R10, R20, R19.reuse ;  /* 0x000000140a007224 */ /* 0x100fe400078e0213 */
[----:B------:R-:W-:Y:S01]  /*2170*/  IMAD R24, R11, R26, R19 ;  /* 0x0000001a0b187224 */ /* 0x000fe200078e0213 */
[----:B------:R-:W-:Y:S01]  /*2180*/  ISETP.GT.U32.AND P2, PT, R18, R23, PT ;  /* 0x000000171200720c */ /* 0x000fe20003f44070 */
[----:B------:R-:W-:Y:S01]  /*2190*/  @!P6 VIADD R22, R22, 0x1 ;  /* 0x000000011616e836 */ /* 0x000fe20000000000 */
[----:B------:R-:W-:Y:S02]  /*21a0*/  ISETP.GT.U32.AND P0, PT, R17, R0, PT ;  /* 0x000000001100720c */ /* 0x000fe40003f04070 */
[----:B------:R-:W-:Y:S01]  /*21b0*/  ISETP.GT.U32.AND P3, PT, R25, R24, PT ;  /* 0x000000181900720c */ /* 0x000fe20003f64070 */
[----:B------:R-:W-:Y:S01]  /*21c0*/  @P5 VIADD R22, R22, 0x1 ;  /* 0x0000000116165836 */ /* 0x000fe20000000000 */
[----:B------:R-:W-:-:S04]  /*21d0*/  LOP3.LUT R19, R12, R3, RZ, 0x3c, !PT ;  /* 0x000000030c137212 */ /* 0x000fc800078e3cff */
[----:B------:R-:W-:-:S03]  /*21e0*/  ISETP.GE.AND P1, PT, R19, RZ, PT ;  /* 0x000000ff1300720c */ /* 0x000fc60003f26270 */
[-C--:B------:R-:W-:Y:S01]  /*21f0*/  @!P2 IADD3 R23, PT, PT, R23, -R18.reuse, RZ ;  /* 0x800000121717a210 */ /* 0x080fe20007ffe0ff */
[----:B------:R-:W-:Y:S01]  /*2200*/  @!P2 VIADD R28, R28, 0x1 ;  /* 0x000000011c1ca836 */ /* 0x000fe20000000000 */
[----:B------:R-:W-:Y:S01]  /*2210*/  @!P0 IADD3 R10, PT, PT, R10, 0x1, RZ ;  /* 0x000000010a0a8810 */ /* 0x000fe20007ffe0ff */
[----:B------:R-:W-:Y:S01]  /*2220*/  @!P0 IMAD.IADD R0, R0, 0x1, -R17 ;  /* 0x0000000100008824 */ /* 0x000fe200078e0a11 */
[----:B------:R-:W-:Y:S01]  /*2230*/  @!P3 IADD3 R24, PT, PT, R24, -R25, RZ ;  /* 0x800000191818b210 */ /* 0x000fe20007ffe0ff */
[----:B0-----:R-:W-:Y:S01]  /*2240*/  IMAD.WIDE.U32 R20, R16, 0x4, R8 ;  /* 0x0000000410147825 */ /* 0x001fe200078e0008 */
[----:B------:R-:W-:Y:S02]  /*2250*/  ISETP.GE.U32.AND P4, PT, R23, R18, PT ;  /* 0x000000121700720c */ /* 0x000fe40003f86070 */
[----:B------:R-:W-:Y:S01]  /*2260*/  ISETP.GE.U32.AND P6, PT, R0, R17, PT ;  /* 0x000000110000720c */ /* 0x000fe20003fc6070 */
[----:B------:R-:W-:Y:S01]  /*2270*/  IMAD.MOV.U32 R8, RZ, RZ, R22 ;  /* 0x000000ffff087224 */ /* 0x000fe200078e0016 */
[----:B------:R-:W-:Y:S01]  /*2280*/  ISETP.GE.U32.AND P5, PT, R24, R25, PT ;  /* 0x000000191800720c */ /* 0x000fe20003fa6070 */
[----:B------:R-:W-:Y:S01]  /*2290*/  @!P3 VIADD R11, R11, 0x1 ;  /* 0x000000010b0bb836 */ /* 0x000fe20000000000 */
[----:B------:R-:W-:Y:S01]  /*22a0*/  LOP3.LUT R0, R13, R3, RZ, 0x3c, !PT ;  /* 0x000000030d007212 */ /* 0x000fe200078e3cff */
[----:B------:R-:W-:Y:S01]  /*22b0*/  IMAD.WIDE.U32 R20, R2, 0x10, R20 ;  /* 0x0000001002147825 */ /* 0x000fe200078e0014 */
[----:B------:R-:W-:-:S02]  /*22c0*/  @!P1 IADD3 R8, PT, PT, -R8, RZ, RZ ;  /* 0x000000ff08089210 */ /* 0x000fc40007ffe1ff */
[----:B------:R-:W-:Y:S02]  /*22d0*/  ISETP.GE.AND P2, PT, R0, RZ, PT ;  /* 0x000000ff0000720c */ /* 0x000fe40003f46270 */
[-C--:B------:R-:W-:Y:S01]  /*22e0*/  LOP3.LUT R0, R14, R3.reuse, RZ, 0x3c, !PT ;  /* 0x000000030e007212 */ /* 0x080fe200078e3cff */
[----:B------:R-:W-:Y:S01]  /*22f0*/  @P4 VIADD R28, R28, 0x1 ;  /* 0x000000011c1c4836 */ /* 0x000fe20000000000 */
[----:B------:R-:W-:Y:S01]  /*2300*/  LOP3.LUT R3, R15, R3, RZ, 0x3c, !PT ;  /* 0x000000030f037212 */ /* 0x000fe200078e3cff */
[----:B------:R-:W-:Y:S01]  /*2310*/  STG.E.128 desc[UR4][R20.64], R4 ;  /* 0x0000000414007986 */ /* 0x000fe2000c101d04 */
[----:B------:R-:W-:Y:S01]  /*2320*/  ISETP.GE.AND P4, PT, R0, RZ, PT ;  /* 0x000000ff0000720c */ /* 0x000fe20003f86270 */
[----:B------:R-:W-:Y:S01]  /*2330*/  @P5 VIADD R11, R11, 0x1 ;  /* 0x000000010b0b5836 */ /* 0x000fe20000000000 */
[----:B------:R-:W-:Y:S01]  /*2340*/  ISETP.GE.AND P0, PT, R3, RZ, PT ;  /* 0x000000ff0300720c */ /* 0x000fe20003f06270 */
[----:B------:R-:W-:Y:S01]  /*2350*/  IMAD.MOV.U32 R9, RZ, RZ, R28 ;  /* 0x000000ffff097224 */ /* 0x000fe200078e001c */
[----:B------:R-:W-:-:S02]  /*2360*/  @P6 IADD3 R10, PT, PT, R10, 0x1, RZ ;  /* 0x000000010a0a6810 */ /* 0x000fc40007ffe0ff */
[----:B------:R-:W-:Y:S01]  /*2370*/  ISETP.NE.AND P6, PT, R12, RZ, PT ;  /* 0x000000ff0c00720c */ /* 0x000fe20003fc5270 */
[----:B------:R-:W-:Y:S01]  /*2380*/  @!P2 IMAD.MOV R9, RZ, RZ, -R9 ;  /* 0x000000ffff09a224 */ /* 0x000fe200078e0a09 */
[----:B------:R-:W-:Y:S02]  /*2390*/  ISETP.NE.AND P3, PT, R13, RZ, PT ;  /* 0x000000ff0d00720c */ /* 0x000fe40003f65270 */
[----:B------:R-:W-:Y:S02]  /*23a0*/  ISETP.NE.AND P5, PT, R14, RZ, PT ;  /* 0x000000ff0e00720c */ /* 0x000fe40003fa5270 */
[----:B------:R-:W-:Y:S02]  /*23b0*/  ISETP.NE.AND P1, PT, R15, RZ, PT ;  /* 0x000000ff0f00720c */ /* 0x000fe40003f25270 */
[----:B------:R-:W-:Y:S01]  /*23c0*/  @!P4 IADD3 R10, PT, PT, -R10, RZ, RZ ;  /* 0x000000ff0a0ac210 */ /* 0x000fe20007ffe1ff */
[----:B------:R-:W-:-:S04]  /*23d0*/  @!P0 IMAD.MOV R11, RZ, RZ, -R11 ;  /* 0x000000ffff0b8224 */ /* 0x000fc800078e0a0b */
[----:B------:R-:W-:Y:S02]  /*23e0*/  @!P6 LOP3.LUT R8, RZ, R12, RZ, 0x33, !PT ;  /* 0x0000000cff08e212 */ /* 0x000fe400078e33ff */
[----:B------:R-:W-:Y:S02]  /*23f0*/  @!P3 LOP3.LUT R9, RZ, R13, RZ, 0x33, !PT ;  /* 0x0000000dff09b212 */ /* 0x000fe400078e33ff */
[----:B------:R-:W-:Y:S02]  /*2400*/  @!P5 LOP3.LUT R10, RZ, R14, RZ, 0x33, !PT ;  /* 0x0000000eff0ad212 */ /* 0x000fe400078e33ff */
[----:B------:R-:W-:-:S05]  /*2410*/  @!P1 LOP3.LUT R11, RZ, R15, RZ, 0x33, !PT ;  /* 0x0000000fff0b9212 */ /* 0x000fca00078e33ff */
[----:B------:R-:W-:Y:S01]  /*2420*/  STG.E.128 desc[UR4][R20.64+0x800], R8 ;  /* 0x0008000814007986 */ /* 0x000fe2000c101d04 */
[----:B------:R-:W-:Y:S05]  /*2430*/  EXIT ;  /* 0x000000000000794d */ /* 0x000fea0003800000 */
.L_x_18420:
        /* <DEDUP_REMOVED lines=12> */
.L_x_23286:


//--------------------- .text._ZN2at6native29vectorized_elementwise_kernelILi8ENS0_13AUnaryFunctorIiiiZZZNS0_15binary_internal21div_trunc_kernel_cudaERNS_18TensorIteratorBaseEENKUlvE_clEvENKUlvE1_clEvEUliiE_EESt5arrayIPcLm2EEEEviT0_T1_ --------------------------
	.section	.text._ZN2at6native29vectorized_elementwise_kernelILi8ENS0_13AUnaryFunctorIiiiZZZNS0_15binary_internal21div_trunc_kernel_cudaERNS_18TensorIteratorBaseEENKUlvE_clEvENKUlvE1_clEvEUliiE_EESt5arrayIPcLm2EEEEviT0_T1_,"ax",@progbits
	.align	128
        .global         _ZN2at6native29vectorized_elementwise_kernelILi8ENS0_13AUnaryFunctorIiiiZZZNS0_15binary_internal21div_trunc_kernel_cudaERNS_18TensorIteratorBaseEENKUlvE_clEvENKUlvE1_clEvEUliiE_EESt5arrayIPcLm2EEEEviT0_T1_
        .type           _ZN2at6native29vectorized_elementwise_kernelILi8ENS0_13AUnaryFunctorIiiiZZZNS0_15binary_internal21div_trunc_kernel_cudaERNS_18TensorIteratorBaseEENKUlvE_clEvENKUlvE1_clEvEUliiE_EESt5arrayIPcLm2EEEEviT0_T1_,@function
        .size           _ZN2at6native29vectorized_elementwise_kernelILi8ENS0_13AUnaryFunctorIiiiZZZNS0_15binary_internal21div_trunc_kernel_cudaERNS_18TensorIteratorBaseEENKUlvE_clEvENKUlvE1_clEvEUliiE_EESt5arrayIPcLm2EEEEviT0_T1_,(.L_x_23287 - _ZN2at6native29vectorized_elementwise_kernelILi8ENS0_13AUnaryFunctorIiiiZZZNS0_15binary_internal21div_trunc_kernel_cudaERNS_18TensorIteratorBaseEENKUlvE_clEvENKUlvE1_clEvEUliiE_EESt5arrayIPcLm2EEEEviT0_T1_)
        .other          _ZN2at6native29vectorized_elementwise_kernelILi8ENS0_13AUnaryFunctorIiiiZZZNS0_15binary_internal21div_trunc_kernel_cudaERNS_18TensorIteratorBaseEENKUlvE_clEvENKUlvE1_clEvEUliiE_EESt5arrayIPcLm2EEEEviT0_T1_,@"STO_CUDA_ENTRY STV_DEFAULT"
_ZN2at6native29vectorized_elementwise_kernelILi8ENS0_13AUnaryFunctorIiiiZZZNS0_15binary_internal21div_trunc_kernel_cudaERNS_18TensorIteratorBaseEENKUlvE_clEvENKUlvE1_clEvEUliiE_EESt5arrayIPcLm2EEEEviT0_T1_:
.text._ZN2at6native29vectorized_elementwise_kernelILi8ENS0_13AUnaryFunctorIiiiZZZNS0_15binary_internal21div_trunc_kernel_cudaERNS_18TensorIteratorBaseEENKUlvE_clEvENKUlvE1_clEvEUliiE_EESt5arrayIPcLm2EEEEviT0_T1_:
        /* <DEDUP_REMOVED lines=29> */
[----:B0-----:R-:W0:Y:S01]  /*01d0*/  @!P3 LDC.64 R8, c[0x0][0x398] ;  /* 0x0000e600ff08bb82 */ /* 0x001e220000000a00 */
[----:B------:R-:W-:-:S05]  /*01e0*/  @!P3 VIADD R14, R14, 0x80 ;  /* 0x000000800e0eb836 */ /* 0x000fca0000000000 */
[----:B------:R-:W-:-:S13]  /*01f0*/  ISETP.GE.U32.AND P2, PT, R14, R2, PT ;  /* 0x000000020e00720c */ /* 0x000fda0003f46070 */
[----:B------:R-:W-:Y:S01]  /*0200*/  @!P2 IADD3 R17, PT, PT, R0, R14, RZ ;  /* 0x0000000e0011a210 */ /* 0x000fe20007ffe0ff */
[----:B------:R-:W-:-:S05]  /*0210*/  @!P2 VIADD R14, R14, 0x80 ;  /* 0x000000800e0ea836 */ /* 0x000fca0000000000 */
[----:B------:R-:W-:Y:S01]  /*0220*/  ISETP.GE.U32.AND P1, PT, R14, R2, PT ;  /* 0x000000020e00720c */ /* 0x000fe20003f26070 */
[----:B-1----:R-:W-:-:S12]  /*0230*/  @!P5 IMAD.WIDE.U32 R6, R11, 0x4, R6 ;  /* 0x000000040b06d825 */ /* 0x002fd800078e0006 */
[----:B------:R-:W-:Y:S01]  /*0240*/  @!P1 IMAD.IADD R18, R0, 0x1, R14 ;  /* 0x0000000100129824 */ /* 0x000fe200078e020e */
[----:B------:R-:W-:-:S04]  /*0250*/  @!P1 IADD3 R14, PT, PT, R14, 0x80, RZ ;  /* 0x000000800e0e9810 */ /* 0x000fc80007ffe0ff */
[----:B------:R-:W-:Y:S01]  /*0260*/  ISETP.GE.U32.AND P6, PT, R14, R2, PT ;  /* 0x000000020e00720c */ /* 0x000fe20003fc6070 */
[----:B--2---:R-:W-:Y:S01]  /*0270*/  @!P4 IMAD.WIDE.U32 R10, R12, 0x4, R4 ;  /* 0x000000040c0ac825 */ /* 0x004fe200078e0004 */
[----:B------:R-:W-:Y:S01]  /*0280*/  CS2R R4, SRZ ;  /* 0x0000000000047805 */ /* 0x000fe2000001ff00 */
[----:B------:R-:W1:Y:S05]  /*0290*/  @!P2 LDC.64 R12, c[0x0][0x398] ;  /* 0x0000e600ff0cab82 */ /* 0x000e6a0000000a00 */
[----:B------:R2:W5:Y:S01]  /*02a0*/  @!P4 LDG.E R5, desc[UR4][R10.64] ;  /* 0x000000040a05c981 */ /* 0x000562000c1e1900 */
[----:B0-----:R-:W-:-:S03]  /*02b0*/  @!P3 IMAD.WIDE.U32 R20, R16, 0x4, R8 ;  /* 0x000000041014b825 */ /* 0x001fc600078e0008 */
[----:B------:R0:W5:Y:S01]  /*02c0*/  @!P5 LDG.E R4, desc[UR4][R6.64] ;  /* 0x000000040604d981 */ /* 0x000162000c1e1900 */
[----:B--2---:R-:W2:Y:S01]  /*02d0*/  @!P6 LDC.64 R10, c[0x0][0x398] ;  /* 0x0000e600ff0aeb82 */ /* 0x004ea20000000a00 */
[----:B------:R-:W-:Y:S01]  /*02e0*/  @!P6 IMAD.IADD R16, R0, 0x1, R14 ;  /* 0x000000010010e824 */ /* 0x000fe200078e020e */
[----:B------:R-:W-:-:S06]  /*02f0*/  CS2R R8, SRZ ;  /* 0x0000000000087805 */ /* 0x000fcc000001ff00 */
[----:B------:R-:W5:Y:S01]  /*0300*/  @!P3 LDG.E R8, desc[UR4][R20.64] ;  /* 0x000000041408b981 */ /* 0x000f62000c1e1900 */
[----:B-1----:R-:W-:Y:S01]  /*0310*/  @!P2 IMAD.WIDE.U32 R12, R17, 0x4, R12 ;  /* 0x00000004110ca825 */ /* 0x002fe200078e000c */
[----:B0-----:R-:W0:Y:S03]  /*0320*/  @!P1 LDC.64 R6, c[0x0][0x398] ;  /* 0x0000e600ff069b82 */ /* 0x001e260000000a00 */
[----:B--2---:R-:W-:Y:S01]  /*0330*/  @!P6 IMAD.WIDE.U32 R16, R16, 0x4, R10 ;  /* 0x000000041010e825 */ /* 0x004fe200078e000a */
[----:B------:R-:W-:-:S06]  /*0340*/  CS2R R10, SRZ ;  /* 0x00000000000a7805 */ /* 0x000fcc000001ff00 */
[----:B------:R-:W5:Y:S01]  /*0350*/  @!P6 LDG.E R10, desc[UR4][R16.64] ;  /* 0x00000004100ae981 */ /* 0x000f62000c1e1900 */
[----:B0-----:R-:W-:-:S03]  /*0360*/  @!P1 IMAD.WIDE.U32 R6, R18, 0x4, R6 ;  /* 0x0000000412069825 */ /* 0x001fc600078e0006 */
[----:B------:R-:W5:Y:S04]  /*0370*/  @!P2 LDG.E R11, desc[UR4][R12.64] ;  /* 0x000000040c0ba981 */ /* 0x000f68000c1e1900 */
[----:B------:R0:W5:Y:S02]  /*0380*/  @!P1 LDG.E R9, desc[UR4][R6.64] ;  /* 0x0000000406099981 */ /* 0x000164000c1e1900 */
[----:B0-----:R-:W0:Y:S01]  /*0390*/  @!P0 LDC.64 R6, c[0x0][0x398] ;  /* 0x0000e600ff068b82 */ /* 0x001e220000000a00 */
[----:B------:R-:W-:Y:S02]  /*03a0*/  @!P0 IMAD.IADD R12, R0, 0x1, R3 ;  /* 0x00000001000c8824 */ /* 0x000fe400078e0203 */
[----:B------:R-:W-:Y:S02]  /*03b0*/  IMAD.MOV.U32 R14, RZ, RZ, RZ ;  /* 0x000000ffff0e7224 */ /* 0x000fe400078e00ff */
[----:B0-----:R-:W-:-:S05]  /*03c0*/  @!P0 IMAD.WIDE.U32 R6, R12, 0x4, R6 ;  /* 0x000000040c068825 */ /* 0x001fca00078e0006 */
[----:B------:R0:W5:Y:S01]  /*03d0*/  @!P0 LDG.E R14, desc[UR4][R6.64] ;  /* 0x00000004060e8981 */ /* 0x000162000c1e1900 */
[----:B------:R-:W-:-:S13]  /*03e0*/  ISETP.GE.U32.AND P0, PT, R3, R2, PT ;  /* 0x000000020300720c */ /* 0x000fda0003f06070 */
[----:B0-----:R-:W0:Y:S01]  /*03f0*/  @!P0 LDC.64 R6, c[0x0][0x390] ;  /* 0x0000e400ff068b82 */ /* 0x001e220000000a00 */
[----:B------:R-:W-:Y:S04]  /*0400*/  BSSY.RECONVERGENT B0, `(.L_x_18422) ;  /* 0x000001d000007945 */ /* 0x000fe80003800200 */
[----:B------:R-:W-:Y:S05]  /*0410*/  @P0 BRA `(.L_x_18423) ;  /* 0x00000000006c0947 */ /* 0x000fea0003800000 */
[----:B-----5:R-:W-:Y:S01]  /*0420*/  IABS R16, R14 ;  /* 0x0000000e00107213 */ /* 0x020fe20000000000 */
[----:B------:R-:W1:Y:S03]  /*0430*/  LDC R18, c[0x0][0x388] ;  /* 0x0000e200ff127b82 */ /* 0x000e660000000800 */
[----:B------:R-:W2:Y:S08]  /*0440*/  I2F.RP R12, R16 ;  /* 0x00000010000c7306 */ /* 0x000eb00000209400 */
[----:B--2---:R-:W2:Y:S01]  /*0450*/  MUFU.RCP R12, R12 ;  /* 0x0000000c000c7308 */ /* 0x004ea20000001000 */
[----:B-1----:R-:W-:-:S02]  /*0460*/  IABS R19, R18 ;  /* 0x0000001200137213 */ /* 0x002fc40000000000 */
[----:B--2---:R-:W-:-:S05]  /*0470*/  IADD3 R12, PT, PT, R12, 0xffffffe, RZ ;  /* 0x0ffffffe0c0c7810 */ /* 0x004fca0007ffe0ff */
[----:B------:R1:W2:Y:S02]  /*0480*/  F2I.FTZ.U32.TRUNC.NTZ R13, R12 ;  /* 0x0000000c000d7305 */ /* 0x0002a4000021f000 */
[----:B-1----:R-:W-:-:S05]  /*0490*/  IABS R12, R14 ;  /* 0x0000000e000c7213 */ /* 0x002fca0000000000 */
[----:B------:R-:W-:Y:S02]  /*04a0*/  IMAD.MOV R20, RZ, RZ, -R12 ;  /* 0x000000ffff147224 */ /* 0x000fe400078e0a0c */
[----:B--2---:R-:W-:Y:S02]  /*04b0*/  IMAD.MOV R17, RZ, RZ, -R13 ;  /* 0x000000ffff117224 */ /* 0x004fe400078e0a0d */
[----:B------:R-:W-:Y:S02]  /*04c0*/  IMAD.MOV.U32 R12, RZ, RZ, RZ ;  /* 0x000000ffff0c7224 */ /* 0x000fe400078e00ff */
[----:B------:R-:W-:-:S04]  /*04d0*/  IMAD R17, R17, R16, RZ ;  /* 0x0000001011117224 */ /* 0x000fc800078e02ff */
[----:B------:R-:W-:Y:S01]  /*04e0*/  IMAD.HI.U32 R12, R13, R17, R12 ;  /* 0x000000110d0c7227 */ /* 0x000fe200078e000c */
[----:B------:R-:W-:-:S03]  /*04f0*/  MOV R13, R19 ;  /* 0x00000013000d7202 */ /* 0x000fc60000000f00 */
        /* <DEDUP_REMOVED lines=13> */
.L_x_18423:
[----:B------:R-:W-:Y:S05]  /*05d0*/  BSYNC.RECONVERGENT B0 ;  /* 0x0000000000007941 */ /* 0x000fea0003800200 */
.L_x_18422:
        /* <DEDUP_REMOVED lines=8> */
[----:B------:R-:W-:Y:S01]  /*0660*/  IABS R14, R15 ;  /* 0x0000000f000e7213 */ /* 0x000fe20000000000 */
[----:B------:R-:W1:Y:S03]  /*0670*/  LDC R19, c[0x0][0x388] ;  /* 0x0000e200ff137b82 */ /* 0x000e660000000800 */
[----:B------:R-:W2:Y:S08]  /*0680*/  I2F.RP R16, R14 ;  /* 0x0000000e00107306 */ /* 0x000eb00000209400 */
[----:B--2---:R-:W2:Y:S01]  /*0690*/  MUFU.RCP R16, R16 ;  /* 0x0000001000107308 */ /* 0x004ea20000001000 */
[----:B-1----:R-:W-:Y:S01]  /*06a0*/  IABS R20, R19 ;  /* 0x0000001300147213 */ /* 0x002fe20000000000 */
[----:B--2---:R-:W-:-:S06]  /*06b0*/  VIADD R16, R16, 0xffffffe ;  /* 0x0ffffffe10107836 */ /* 0x004fcc0000000000 */
[----:B------:R1:W2:Y:S02]  /*06c0*/  F2I.FTZ.U32.TRUNC.NTZ R17, R16 ;  /* 0x0000001000117305 */ /* 0x0002a4000021f000 */
[----:B-1----:R-:W-:-:S05]  /*06d0*/  IABS R16, R15 ;  /* 0x0000000f00107213 */ /* 0x002fca0000000000 */
[----:B------:R-:W-:Y:S02]  /*06e0*/  IMAD.MOV R21, RZ, RZ, -R16 ;  /* 0x000000ffff157224 */ /* 0x000fe400078e0a10 */
[----:B------:R-:W-:Y:S02]  /*06f0*/  HFMA2 R16, -RZ, RZ, 0, 0 ;  /* 0x00000000ff107431 */ /* 0x000fe400000001ff */
[----:B--2---:R-:W-:-:S04]  /*0700*/  IMAD.MOV R18, RZ, RZ, -R17 ;  /* 0x000000ffff127224 */ /* 0x004fc800078e0a11 */
[----:B------:R-:W-:-:S04]  /*0710*/  IMAD R18, R18, R14, RZ ;  /* 0x0000000e12127224 */ /* 0x000fc800078e02ff */
[----:B------:R-:W-:-:S04]  /*0720*/  IMAD.HI.U32 R16, R17, R18, R16 ;  /* 0x0000001211107227 */ /* 0x000fc800078e0010 */
[----:B------:R-:W-:Y:S02]  /*0730*/  IMAD.MOV.U32 R18, RZ, RZ, R20 ;  /* 0x000000ffff127224 */ /* 0x000fe400078e0014 */
        /* <DEDUP_REMOVED lines=14> */
.L_x_18425:
[----:B------:R-:W-:Y:S05]  /*0820*/  BSYNC.RECONVERGENT B0 ;  /* 0x0000000000007941 */ /* 0x000fea0003800200 */
.L_x_18424:
[C---:B------:R-:W-:Y:S01]  /*0830*/  IADD3 R15, PT, PT, R3.reuse, 0x200, RZ ;  /* 0x00000200030f7810 */ /* 0x040fe20007ffe0ff */
[C---:B------:R-:W-:Y:S01]  /*0840*/  VIADD R16, R3.reuse, 0x280 ;  /* 0x0000028003107836 */ /* 0x040fe20000000000 */
[----:B------:R-:W-:Y:S01]  /*0850*/  BSSY.RECONVERGENT B0, `(.L_x_18426) ;  /* 0x0000026000007945 */ /* 0x000fe20003800200 */
[----:B------:R-:W-:Y:S01]  /*0860*/  VIADD R17, R3, 0x300 ;  /* 0x0000030003117836 */ /* 0x000fe20000000000 */
[-C--:B------:R-:W-:Y:S01]  /*0870*/  ISETP.GE.U32.AND P1, PT, R15, R2.reuse, PT ;  /* 0x000000020f00720c */ /* 0x080fe20003f26070 */
[----:B------:R-:W-:Y:S01]  /*0880*/  VIADD R18, R3, 0x380 ;  /* 0x0000038003127836 */ /* 0x000fe20000000000 */
[----:B------:R-:W-:Y:S02]  /*0890*/  @!P0 IADD3 R15, PT, PT, R0, R3, RZ ;  /* 0x00000003000f8210 */ /* 0x000fe40007ffe0ff */
[-C--:B------:R-:W-:Y:S02]  /*08a0*/  ISETP.GE.U32.AND P2, PT, R16, R2.reuse, PT ;  /* 0x000000021000720c */ /* 0x080fe40003f46070 */
[-C--:B------:R-:W-:Y:S01]  /*08b0*/  ISETP.GE.U32.AND P3, PT, R17, R2.reuse, PT ;  /* 0x000000021100720c */ /* 0x080fe20003f66070 */
[----:B0-----:R-:W-:Y:S01]  /*08c0*/  @!P0 IMAD.WIDE.U32 R6, R15, 0x4, R6 ;  /* 0x000000040f068825 */ /* 0x001fe200078e0006 */
[----:B------:R-:W-:Y:S01]  /*08d0*/  ISETP.GE.U32.AND P4, PT, R18, R2, PT ;  /* 0x000000021200720c */ /* 0x000fe20003f86070 */
[----:B------:R-:W-:-:S12]  /*08e0*/  @P5 BRA `(.L_x_18427) ;  /* 0x0000000000705947 */ /* 0x000fd80003800000 */
[----:B------:R-:W-:Y:S01]  /*08f0*/  IABS R15, R4 ;  /* 0x00000004000f7213 */ /* 0x000fe20000000000 */
[----:B------:R-:W0:Y:S03]  /*0900*/  LDC R19, c[0x0][0x388] ;  /* 0x0000e200ff137b82 */ /* 0x000e260000000800 */
[----:B------:R-:W1:Y:S08]  /*0910*/  I2F.RP R16, R15 ;  /* 0x0000000f00107306 */ /* 0x000e700000209400 */
[----:B-1----:R-:W1:Y:S01]  /*0920*/  MUFU.RCP R16, R16 ;  /* 0x0000001000107308 */ /* 0x002e620000001000 */
[----:B0-----:R-:W-:Y:S01]  /*0930*/  IABS R20, R19 ;  /* 0x0000001300147213 */ /* 0x001fe20000000000 */
[----:B-1----:R-:W-:-:S06]  /*0940*/  VIADD R16, R16, 0xffffffe ;  /* 0x0ffffffe10107836 */ /* 0x002fcc0000000000 */
[----:B------:R0:W1:Y:S02]  /*0950*/  F2I.FTZ.U32.TRUNC.NTZ R17, R16 ;  /* 0x0000001000117305 */ /* 0x000064000021f000 */
[----:B0-----:R-:W-:-:S05]  /*0960*/  IABS R16, R4 ;  /* 0x0000000400107213 */ /* 0x001fca0000000000 */
[----:B------:R-:W-:Y:S01]  /*0970*/  IMAD.MOV R21, RZ, RZ, -R16 ;  /* 0x000000ffff157224 */ /* 0x000fe200078e0a10 */
[----:B------:R-:W-:Y:S01]  /*0980*/  MOV R16, RZ ;  /* 0x000000ff00107202 */ /* 0x000fe20000000f00 */
[----:B-1----:R-:W-:-:S04]  /*0990*/  IMAD.MOV R18, RZ, RZ, -R17 ;  /* 0x000000ffff127224 */ /* 0x002fc800078e0a11 */
[----:B------:R-:W-:-:S04]  /*09a0*/  IMAD R18, R18, R15, RZ ;  /* 0x0000000f12127224 */ /* 0x000fc800078e02ff */
[----:B------:R-:W-:-:S04]  /*09b0*/  IMAD.HI.U32 R16, R17, R18, R16 ;  /* 0x0000001211107227 */ /* 0x000fc800078e0010 */
[----:B------:R-:W-:Y:S02]  /*09c0*/  IMAD.MOV.U32 R18, RZ, RZ, R20 ;  /* 0x000000ffff127224 */ /* 0x000fe400078e0014 */
[----:B------:R-:W-:Y:S02]  /*09d0*/  IMAD.MOV.U32 R17, RZ, RZ, R21 ;  /* 0x000000ffff117224 */ /* 0x000fe400078e0015 */
[----:B------:R-:W-:-:S04]  /*09e0*/  IMAD.HI.U32 R16, R16, R18, RZ ;  /* 0x0000001210107227 */ /* 0x000fc800078e00ff */
[----:B------:R-:W-:-:S05]  /*09f0*/  IMAD R17, R16, R17, R18 ;  /* 0x0000001110117224 */ /* 0x000fca00078e0212 */
[----:B------:R-:W-:-:S13]  /*0a00*/  ISETP.GT.U32.AND P5, PT, R15, R17, PT ;  /* 0x000000110f00720c */ /* 0x000fda0003fa4070 */
[----:B------:R-:W-:Y:S01]  /*0a10*/  @!P5 IADD3 R17, PT, PT, R17, -R15, RZ ;  /* 0x8000000f1111d210 */ /* 0x000fe20007ffe0ff */
[----:B------:R-:W-:-:S03]  /*0a20*/  @!P5 VIADD R16, R16, 0x1 ;  /* 0x000000011010d836 */ /* 0x000fc60000000000 */
[----:B------:R-:W-:Y:S02]  /*0a30*/  ISETP.GE.U32.AND P5, PT, R17, R15, PT ;  /* 0x0000000f1100720c */ /* 0x000fe40003fa6070 */
[----:B------:R-:W-:-:S11]  /*0a40*/  LOP3.LUT R15, R4, R19, RZ, 0x3c, !PT ;  /* 0x00000013040f7212 */ /* 0x000fd600078e3cff */
[----:B------:R-:W-:Y:S01]  /*0a50*/  @P5 VIADD R16, R16, 0x1 ;  /* 0x0000000110105836 */ /* 0x000fe20000000000 */
[----:B------:R-:W-:-:S03]  /*0a60*/  ISETP.GE.AND P5, PT, R15, RZ, PT ;  /* 0x000000ff0f00720c */ /* 0x000fc60003fa6270 */
[----:B------:R-:W-:-:S10]  /*0a70*/  IMAD.MOV.U32 R15, RZ, RZ, R16 ;  /* 0x000000ffff0f7224 */ /* 0x000fd400078e0010 */
[----:B------:R-:W-:Y:S01]  /*0a80*/  @!P5 IMAD.MOV R15, RZ, RZ, -R15 ;  /* 0x000000ffff0fd224 */ /* 0x000fe200078e0a0f */
[----:B------:R-:W-:-:S13]  /*0a90*/  ISETP.NE.AND P5, PT, R4, RZ, PT ;  /* 0x000000ff0400720c */ /* 0x000fda0003fa5270 */
[----:B------:R-:W-:-:S07]  /*0aa0*/  @!P5 LOP3.LUT R15, RZ, R4, RZ, 0x33, !PT ;  /* 0x00000004ff0fd212 */ /* 0x000fce00078e33ff */
.L_x_18427:
[----:B------:R-:W-:Y:S05]  /*0ab0*/  BSYNC.RECONVERGENT B0 ;  /* 0x0000000000007941 */ /* 0x000fea0003800200 */
.L_x_18426:
[----:B------:R-:W-:Y:S04]  /*0ac0*/  BSSY.RECONVERGENT B0, `(.L_x_18428) ;  /* 0x000001d000007945 */ /* 0x000fe80003800200 */
[----:B------:R-:W-:Y:S05]  /*0ad0*/  @P6 BRA `(.L_x_18429) ;  /* 0x00000000006c6947 */ /* 0x000fea0003800000 */
[----:B------:R-:W-:Y:S01]  /*0ae0*/  IABS R4, R5 ;  /* 0x0000000500047213 */ /* 0x000fe20000000000 */
[----:B------:R-:W0:Y:S03]  /*0af0*/  LDC R19, c[0x0][0x388] ;  /* 0x0000e200ff137b82 */ /* 0x000e260000000800 */
[----:B------:R-:W1:Y:S08]  /*0b00*/  I2F.RP R16, R4 ;  /* 0x0000000400107306 */ /* 0x000e700000209400 */
[----:B-1----:R-:W1:Y:S01]  /*0b10*/  MUFU.RCP R16, R16 ;  /* 0x0000001000107308 */ /* 0x002e620000001000 */
[----:B0-----:R-:W-:-:S02]  /*0b20*/  IABS R20, R19 ;  /* 0x0000001300147213 */ /* 0x001fc40000000000 */
[----:B-1----:R-:W-:-:S05]  /*0b30*/  IADD3 R16, PT, PT, R16, 0xffffffe, RZ ;  /* 0x0ffffffe10107810 */ /* 0x002fca0007ffe0ff */
[----:B------:R0:W1:Y:S02]  /*0b40*/  F2I.FTZ.U32.TRUNC.NTZ R17, R16 ;  /* 0x0000001000117305 */ /* 0x000064000021f000 */
[----:B0-----:R-:W-:-:S05]  /*0b50*/  IABS R16, R5 ;  /* 0x0000000500107213 */ /* 0x001fca0000000000 */
[----:B------:R-:W-:Y:S02]  /*0b60*/  IMAD.MOV R21, RZ, RZ, -R16 ;  /* 0x000000ffff157224 */ /* 0x000fe400078e0a10 */
[----:B-1----:R-:W-:Y:S02]  /*0b70*/  IMAD.MOV R18, RZ, RZ, -R17 ;  /* 0x000000ffff127224 */ /* 0x002fe400078e0a11 */
        /* <DEDUP_REMOVED lines=17> */
.L_x_18429:
[----:B------:R-:W-:Y:S05]  /*0c90*/  BSYNC.RECONVERGENT B0 ;  /* 0x0000000000007941 */ /* 0x000fea0003800200 */
.L_x_18428:
[----:B------:R-:W-:Y:S04]  /*0ca0*/  BSSY.RECONVERGENT B0, `(.L_x_18430) ;  /* 0x000001e000007945 */ /* 0x000fe80003800200 */
[----:B------:R-:W-:Y:S05]  /*0cb0*/  @P1 BRA `(.L_x_18431) ;  /* 0x0000000000701947 */ /* 0x000fea0003800000 */
[----:B------:R-:W-:Y:S01]  /*0cc0*/  IABS R17, R8 ;  /* 0x0000000800117213 */ /* 0x000fe20000000000 */
[----:B------:R-:W0:Y:S03]  /*0cd0*/  LDC R19, c[0x0][0x388] ;  /* 0x0000e200ff137b82 */ /* 0x000e260000000800 */
[----:B------:R-:W1:Y:S08]  /*0ce0*/  I2F.RP R4, R17 ;  /* 0x0000001100047306 */ /* 0x000e700000209400 */
[----:B-1----:R-:W1:Y:S01]  /*0cf0*/  MUFU.RCP R4, R4 ;  /* 0x0000000400047308 */ /* 0x002e620000001000 */
[----:B0-----:R-:W-:Y:S01]  /*0d00*/  IABS R20, R19 ;  /* 0x0000001300147213 */ /* 0x001fe20000000000 */
[----:B-1----:R-:W-:-:S06]  /*0d10*/  VIADD R4, R4, 0xffffffe ;  /* 0x0ffffffe04047836 */ /* 0x002fcc0000000000 */
[----:B------:R0:W1:Y:S02]  /*0d20*/  F2I.FTZ.U32.TRUNC.NTZ R5, R4 ;  /* 0x0000000400057305 */ /* 0x000064000021f000 */
[----:B0-----:R-:W-:-:S04]  /*0d30*/  IABS R4, R8 ;  /* 0x0000000800047213 */ /* 0x001fc80000000000 */
[----:B------:R-:W-:Y:S01]  /*0d40*/  IADD3 R21, PT, PT, RZ, -R4, RZ ;  /* 0x80000004ff157210 */ /* 0x000fe20007ffe0ff */
[----:B------:R-:W-:Y:S02]  /*0d50*/  IMAD.MOV.U32 R4, RZ, RZ, RZ ;  /* 0x000000ffff047224 */ /* 0x000fe400078e00ff */
[----:B-1----:R-:W-:-:S04]  /*0d60*/  IMAD.MOV R18, RZ, RZ, -R5 ;  /* 0x000000ffff127224 */ /* 0x002fc800078e0a05 */
[----:B------:R-:W-:-:S04]  /*0d70*/  IMAD R18, R18, R17, RZ ;  /* 0x0000001112127224 */ /* 0x000fc800078e02ff */
        /* <DEDUP_REMOVED lines=16> */
.L_x_18431:
[----:B------:R-:W-:Y:S05]  /*0e80*/  BSYNC.RECONVERGENT B0 ;  /* 0x0000000000007941 */ /* 0x000fea0003800200 */
.L_x_18430:
        /* <DEDUP_REMOVED lines=11> */
[----:B------:R-:W-:Y:S02]  /*0f40*/  HFMA2 R4, -RZ, RZ, 0, 0 ;  /* 0x00000000ff047431 */ /* 0x000fe400000001ff */
        /* <DEDUP_REMOVED lines=18> */
.L_x_18433:
[----:B------:R-:W-:Y:S05]  /*1070*/  BSYNC.RECONVERGENT B0 ;  /* 0x0000000000007941 */ /* 0x000fea0003800200 */
.L_x_18432:
        /* <DEDUP_REMOVED lines=11> */
[----:B-1----:R-:W-:Y:S01]  /*1130*/  IADD3 R18, PT, PT, RZ, -R5, RZ ;  /* 0x80000005ff127210 */ /* 0x002fe20007ffe0ff */
[----:B------:R-:W-:-:S04]  /*1140*/  IMAD.MOV.U32 R4, RZ, RZ, RZ ;  /* 0x000000ffff047224 */ /* 0x000fc800078e00ff */
[----:B------:R-:W-:-:S04]  /*1150*/  IMAD R18, R18, R11, RZ ;  /* 0x0000000b12127224 */ /* 0x000fc800078e02ff */
[----:B------:R-:W-:Y:S01]  /*1160*/  IMAD.HI.U32 R4, R5, R18, R4 ;  /* 0x0000001205047227 */ /* 0x000fe200078e0004 */
[----:B------:R-:W-:-:S03]  /*1170*/  MOV R18, R20 ;  /* 0x0000001400127202 */ /* 0x000fc60000000f00 */
        /* <DEDUP_REMOVED lines=14> */
.L_x_18435:
[----:B------:R-:W-:Y:S05]  /*1260*/  BSYNC.RECONVERGENT B0 ;  /* 0x0000000000007941 */ /* 0x000fea0003800200 */
.L_x_18434:
        /* <DEDUP_REMOVED lines=29> */
.L_x_18437:
[----:B------:R-:W-:Y:S05]  /*1440*/  BSYNC.RECONVERGENT B0 ;  /* 0x0000000000007941 */ /* 0x000fea0003800200 */
.L_x_18436:
        /* <DEDUP_REMOVED lines=18> */
.L_x_18440:
[----:B------:R-:W-:-:S13]  /*1570*/  ISETP.GE.U32.AND P0, PT, R3, R2, PT ;  /* 0x000000020300720c */ /* 0x000fda0003f06070 */
[----:B------:R-:W-:Y:S05]  /*1580*/  @P0 BRA `(.L_x_18442) ;  /* 0x0000000000300947 */ /* 0x000fea0003800000 */
[----:B0-----:R-:W0:Y:S01]  /*1590*/  LDC.64 R6, c[0x0][0x390] ;  /* 0x0000e400ff067b82 */ /* 0x001e220000000a00 */
[----:B------:R-:W-:Y:S02]  /*15a0*/  IMAD.IADD R5, R0, 0x1, R3 ;  /* 0x0000000100057824 */ /* 0x000fe400078e0203 */
[----:B------:R-:W-:Y:S02]  /*15b0*/  VIADD R3, R3, 0x80 ;  /* 0x0000008003037836 */ /* 0x000fe40000000000 */
[----:B0-----:R-:W-:-:S05]  /*15c0*/  IMAD.WIDE.U32 R6, R5, 0x4, R6 ;  /* 0x0000000405067825 */ /* 0x001fca00078e0006 */
[----:B------:R1:W-:Y:S02]  /*15d0*/  STG.E desc[UR4][R6.64], R16 ;  /* 0x0000001006007986 */ /* 0x0003e4000c101904 */
.L_x_18441:
[----:B------:R-:W-:-:S13]  /*15e0*/  ISETP.GE.U32.AND P0, PT, R3, R2, PT ;  /* 0x000000020300720c */ /* 0x000fda0003f06070 */
[----:B------:R-:W-:Y:S05]  /*15f0*/  @P0 BRA `(.L_x_18443) ;  /* 0x0000000000340947 */ /* 0x000fea0003800000 */
[----:B01----:R-:W0:Y:S01]  /*1600*/  LDC.64 R6, c[0x0][0x390] ;  /* 0x0000e400ff067b82 */ /* 0x003e220000000a00 */
[----:B------:R-:W-:Y:S01]  /*1610*/  IADD3 R5, PT, PT, R0, R3, RZ ;  /* 0x0000000300057210 */ /* 0x000fe20007ffe0ff */
[----:B------:R-:W-:-:S04]  /*1620*/  VIADD R3, R3, 0x80 ;  /* 0x0000008003037836 */ /* 0x000fc80000000000 */
[----:B0-----:R-:W-:-:S05]  /*1630*/  IMAD.WIDE.U32 R6, R5, 0x4, R6 ;  /* 0x0000000405067825 */ /* 0x001fca00078e0006 */
[----:B------:R1:W-:Y:S02]  /*1640*/  STG.E desc[UR4][R6.64], R17 ;  /* 0x0000001106007986 */ /* 0x0003e4000c101904 */
.L_x_18442:
        /* <DEDUP_REMOVED lines=8> */
.L_x_18443:
[----:B------:R-:W-:Y:S05]  /*16d0*/  BSYNC.RELIABLE B1 ;  /* 0x0000000000017941 */ /* 0x000fea0003800100 */
.L_x_18439:
[----:B------:R-:W-:-:S13]  /*16e0*/  ISETP.GE.U32.AND P0, PT, R3, R2, PT ;  /* 0x000000020300720c */ /* 0x000fda0003f06070 */
[----:B012---:R-:W0:Y:S01]  /*16f0*/  @!P0 LDC.64 R6, c[0x0][0x390] ;  /* 0x0000e400ff068b82 */ /* 0x007e220000000a00 */
[----:B------:R-:W-:Y:S02]  /*1700*/  @!P0 IMAD.IADD R5, R0, 0x1, R3 ;  /* 0x0000000100058824 */ /* 0x000fe400078e0203 */
[----:B------:R-:W-:Y:S02]  /*1710*/  @!P0 VIADD R3, R3, 0x80 ;  /* 0x0000008003038836 */ /* 0x000fe40000000000 */
[----:B0-----:R-:W-:-:S05]  /*1720*/  @!P0 IMAD.WIDE.U32 R6, R5, 0x4, R6 ;  /* 0x0000000405068825 */ /* 0x001fca00078e0006 */
[----:B------:R2:W-:Y:S02]  /*1730*/  @!P0 STG.E desc[UR4][R6.64], R11 ;  /* 0x0000000b06008986 */ /* 0x0005e4000c101904 */
.L_x_18444:
[----:B------:R-:W-:Y:S05]  /*1740*/  BSYNC.RECONVERGENT B0 ;  /* 0x0000000000007941 */ /* 0x000fea0003800200 */
.L_x_18438:
        /* <DEDUP_REMOVED lines=8> */
.L_x_18421:
[----:B------:R-:W0:Y:S01]  /*17d0*/  S2R R18, SR_TID.X ;  /* 0x0000000000127919 */ /* 0x000e220000002100 */
[----:B------:R-:W1:Y:S01]  /*17e0*/  LDC.64 R2, c[0x0][0x398] ;  /* 0x0000e600ff027b82 */ /* 0x000e620000000a00 */
[----:B------:R-:W-:-:S07]  /*17f0*/  IMAD.MOV.U32 R16, RZ, RZ, RZ ;  /* 0x000000ffff107224 */ /* 0x000fce00078e00ff */
[----:B------:R-:W2:Y:S01]  /*1800*/  LDC R20, c[0x0][0x388] ;  /* 0x0000e200ff147b82 */ /* 0x000ea20000000800 */
[----:B-1----:R-:W-:-:S04]  /*1810*/  IMAD.WIDE.U32 R2, R0, 0x4, R2 ;  /* 0x0000000400027825 */ /* 0x002fc800078e0002 */
[----:B0-----:R-:W-:-:S05]  /*1820*/  IMAD.WIDE.U32 R2, R18, 0x20, R2 ;  /* 0x0000002012027825 */ /* 0x001fca00078e0002 */
[----:B------:R-:W3:Y:S02]  /*1830*/  LDG.E.ENL2.256 R4, R8, desc[UR4][R2.64] ;  /* 0xfe0000040208797e */ /* 0x000ee40008121904 */
[----:B---3--:R-:W-:Y:S02]  /*1840*/  IABS R24, R8 ;  /* 0x0000000800187213 */ /* 0x008fe40000000000 */
[----:B------:R-:W-:Y:S02]  /*1850*/  IABS R21, R9 ;  /* 0x0000000900157213 */ /* 0x000fe40000000000 */
[----:B------:R-:W0:Y:S01]  /*1860*/  I2F.RP R2, R24 ;  /* 0x0000001800027306 */ /* 0x000e220000209400 */
[----:B------:R-:W-:Y:S02]  /*1870*/  IABS R22, R10 ;  /* 0x0000000a00167213 */ /* 0x000fe40000000000 */
[----:B------:R-:W-:Y:S02]  /*1880*/  IABS R23, R11 ;  /* 0x0000000b00177213 */ /* 0x000fe40000000000 */
[----:B------:R-:W-:-:S03]  /*1890*/  IABS R19, R4 ;  /* 0x0000000400137213 */ /* 0x000fc60000000000 */
[----:B------:R-:W1:Y:S08]  /*18a0*/  I2F.RP R3, R21 ;  /* 0x0000001500037306 */ /* 0x000e700000209400 */
[----:B------:R-:W-:Y:S08]  /*18b0*/  I2F.RP R12, R22 ;  /* 0x00000016000c7306 */ /* 0x000ff00000209400 */
[----:B0-----:R-:W0:Y:S08]  /*18c0*/  MUFU.RCP R2, R2 ;  /* 0x0000000200027308 */ /* 0x001e300000001000 */
[----:B------:R-:W-:Y:S08]  /*18d0*/  I2F.RP R14, R23 ;  /* 0x00000017000e7306 */ /* 0x000ff00000209400 */
[----:B-1----:R-:W1:Y:S01]  /*18e0*/  MUFU.RCP R3, R3 ;  /* 0x0000000300037308 */ /* 0x002e620000001000 */
[----:B0-----:R-:W-:-:S07]  /*18f0*/  VIADD R2, R2, 0xffffffe ;  /* 0x0ffffffe02027836 */ /* 0x001fce0000000000 */
[----:B------:R-:W-:Y:S08]  /*1900*/  I2F.RP R15, R19 ;  /* 0x00000013000f7306 */ /* 0x000ff00000209400 */
[----:B------:R-:W0:Y:S01]  /*1910*/  MUFU.RCP R13, R12 ;  /* 0x0000000c000d7308 */ /* 0x000e220000001000 */
[----:B-1----:R-:W-:-:S07]  /*1920*/  VIADD R3, R3, 0xffffffe ;  /* 0x0ffffffe03037836 */ /* 0x002fce0000000000 */
[----:B------:R-:W1:Y:S08]  /*1930*/  MUFU.RCP R12, R14 ;  /* 0x0000000e000c7308 */ /* 0x000e700000001000 */
[----:B------:R-:W3:Y:S01]  /*1940*/  F2I.FTZ.U32.TRUNC.NTZ R17, R2 ;  /* 0x0000000200117305 */ /* 0x000ee2000021f000 */
[----:B0-----:R-:W-:-:S07]  /*1950*/  IADD3 R13, PT, PT, R13, 0xffffffe, RZ ;  /* 0x0ffffffe0d0d7810 */ /* 0x001fce0007ffe0ff */
[----:B------:R-:W-:Y:S01]  /*1960*/  MUFU.RCP R2, R15 ;  /* 0x0000000f00027308 */ /* 0x000fe20000001000 */
[----:B-1----:R-:W-:Y:S02]  /*1970*/  VIADD R12, R12, 0xffffffe ;  /* 0x0ffffffe0c0c7836 */ /* 0x002fe40000000000 */
[----:B---3--:R-:W-:-:S05]  /*1980*/  IMAD.MOV R25, RZ, RZ, -R17 ;  /* 0x000000ffff197224 */ /* 0x008fca00078e0a11 */
[----:B------:R-:W-:Y:S01]  /*1990*/  F2I.FTZ.U32.TRUNC.NTZ R3, R3 ;  /* 0x0000000300037305 */ /* 0x000fe2000021f000 */
[----:B------:R-:W-:-:S04]  /*19a0*/  IMAD R25, R25, R24, RZ ;  /* 0x0000001819197224 */ /* 0x000fc800078e02ff */
[----:B------:R-:W-:-:S03]  /*19b0*/  IMAD.HI.U32 R25, R17, R25, R16 ;  /* 0x0000001911197227 */ /* 0x000fc600078e0010 */
[----:B------:R-:W0:Y:S08]  /*19c0*/  F2I.FTZ.U32.TRUNC.NTZ R13, R13 ;  /* 0x0000000d000d7305 */ /* 0x000e30000021f000 */
[----:B------:R1:W3:Y:S01]  /*19d0*/  F2I.FTZ.U32.TRUNC.NTZ R15, R12 ;  /* 0x0000000c000f7305 */ /* 0x0002e2000021f000 */
[----:B0-----:R-:W-:Y:S02]  /*19e0*/  IADD3 R14, PT, PT, RZ, -R13, RZ ;  /* 0x8000000dff0e7210 */ /* 0x001fe40007ffe0ff */
[----:B-1----:R-:W-:Y:S01]  /*19f0*/  IADD3 R12, PT, PT, R2, 0xffffffe, RZ ;  /* 0x0ffffffe020c7810 */ /* 0x002fe20007ffe0ff */
[----:B------:R-:W-:-:S02]  /*1a00*/  IMAD.MOV R2, RZ, RZ, -R3 ;  /* 0x000000ffff027224 */ /* 0x000fc400078e0a03 */
[----:B------:R-:W-:Y:S02]  /*1a10*/  IMAD R14, R14, R22, RZ ;  /* 0x000000160e0e7224 */ /* 0x000fe400078e02ff */
[----:B------:R0:W1:Y:S02]  /*1a20*/  F2I.FTZ.U32.TRUNC.NTZ R17, R12 ;  /* 0x0000000c00117305 */ /* 0x000064000021f000 */
[----:B0-----:R-:W-:Y:S02]  /*1a30*/  IMAD R12, R2, R21, RZ ;  /* 0x00000015020c7224 */ /* 0x001fe400078e02ff */
[----:B------:R-:W-:-:S04]  /*1a40*/  IMAD.MOV.U32 R2, RZ, RZ, RZ ;  /* 0x000000ffff027224 */ /* 0x000fc800078e00ff */
[----:B------:R-:W-:Y:S01]  /*1a50*/  IMAD.HI.U32 R2, R3, R12, R2 ;  /* 0x0000000c03027227 */ /* 0x000fe200078e0002 */
[----:B---3--:R-:W-:-:S03]  /*1a60*/  IADD3 R3, PT, PT, RZ, -R15, RZ ;  /* 0x8000000fff037210 */ /* 0x008fc60007ffe0ff */
[----:B------:R-:W-:Y:S02]  /*1a70*/  IMAD.MOV.U32 R12, RZ, RZ, RZ ;  /* 0x000000ffff0c7224 */ /* 0x000fe400078e00ff */
[----:B------:R-:W-:Y:S02]  /*1a80*/  IMAD R3, R3, R23, RZ ;  /* 0x0000001703037224 */ /* 0x000fe400078e02ff */
[----:B------:R-:W-:-:S04]  /*1a90*/  IMAD.HI.U32 R12, R13, R14, R12 ;  /* 0x0000000e0d0c7227 */ /* 0x000fc800078e000c */
[----:B-1----:R-:W-:Y:S02]  /*1aa0*/  IMAD.MOV R13, RZ, RZ, -R17 ;  /* 0x000000ffff0d7224 */ /* 0x002fe400078e0a11 */
[----:B------:R-:W-:Y:S02]  /*1ab0*/  IMAD.MOV.U32 R14, RZ, RZ, RZ ;  /* 0x000000ffff0e7224 */ /* 0x000fe400078e00ff */
[----:B------:R-:W-:Y:S02]  /*1ac0*/  IMAD R13, R13, R19, RZ ;  /* 0x000000130d0d7224 */ /* 0x000fe400078e02ff */
[----:B------:R-:W-:Y:S01]  /*1ad0*/  IMAD.HI.U32 R14, R15, R3, R14 ;  /* 0x000000030f0e7227 */ /* 0x000fe200078e000e */
[----:B--2---:R-:W-:Y:S02]  /*1ae0*/  IABS R15, R20 ;  /* 0x00000014000f7213 */ /* 0x004fe40000000000 */
[----:B------:R-:W-:Y:S01]  /*1af0*/  IABS R3, R8 ;  /* 0x0000000800037213 */ /* 0x000fe20000000000 */
[----:B------:R-:W-:Y:S01]  /*1b00*/  IMAD.HI.U32 R17, R17, R13, R16 ;  /* 0x0000000d11117227 */ /* 0x000fe200078e0010 */
[----:B------:R-:W-:-:S02]  /*1b10*/  IABS R16, R5 ;  /* 0x0000000500107213 */ /* 0x000fc40000000000 */
[----:B------:R-:W-:Y:S01]  /*1b20*/  IADD3 R3, PT, PT, RZ, -R3, RZ ;  /* 0x80000003ff037210 */ /* 0x000fe20007ffe0ff */
[----:B------:R-:W-:Y:S01]  /*1b30*/  IMAD.HI.U32 R25, R25, R15, RZ ;  /* 0x0000000f19197227 */ /* 0x000fe200078e00ff */
[----:B------:R-:W0:Y:S03]  /*1b40*/  I2F.RP R13, R16 ;  /* 0x00000010000d7306 */ /* 0x000e260000209400 */
[----:B------:R-:W-:Y:S02]  /*1b50*/  IMAD R3, R25, R3, R15 ;  /* 0x0000000319037224 */ /* 0x000fe400078e020f */
[----:B------:R-:W-:-:S03]  /*1b60*/  IMAD.HI.U32 R26, R12, R15, RZ ;  /* 0x0000000f0c1a7227 */ /* 0x000fc600078e00ff */
[----:B------:R-:W-:Y:S01]  /*1b70*/  ISETP.GT.U32.AND P2, PT, R24, R3, PT ;  /* 0x000000031800720c */ /* 0x000fe20003f44070 */
[----:B------:R-:W-:Y:S01]  /*1b80*/  IMAD.HI.U32 R17, R17, R15, RZ ;  /* 0x0000000f11117227 */ /* 0x000fe200078e00ff */
[----:B0-----:R-:W0:Y:S11]  /*1b90*/  MUFU.RCP R13, R13 ;  /* 0x0000000d000d7308 */ /* 0x001e360000001000 */
[----:B------:R-:W-:-:S02]  /*1ba0*/  @!P2 IMAD.IADD R3, R3, 0x1, -R24 ;  /* 0x000000010303a824 */ /* 0x000fc400078e0a18 */
[----:B------:R-:W-:-:S03]  /*1bb0*/  @!P2 VIADD R25, R25, 0x1 ;  /* 0x000000011919a836 */ /* 0x000fc60000000000 */
[----:B------:R-:W-:Y:S02]  /*1bc0*/  ISETP.GE.U32.AND P0, PT, R3, R24, PT ;  /* 0x000000180300720c */ /* 0x000fe40003f06070 */
[----:B------:R-:W-:Y:S02]  /*1bd0*/  IABS R3, R9 ;  /* 0x0000000900037213 */ /* 0x000fe40000000000 */
[----:B0-----:R-:W-:-:S03]  /*1be0*/  IADD3 R13, PT, PT, R13, 0xffffffe, RZ ;  /* 0x0ffffffe0d0d7810 */ /* 0x001fc60007ffe0ff */
[----:B------:R-:W-:-:S04]  /*1bf0*/  IMAD.MOV R3, RZ, RZ, -R3 ;  /* 0x000000ffff037224 */ /* 0x000fc800078e0a03 */
[----:B------:R-:W-:Y:S02]  /*1c00*/  IMAD.MOV.U32 R24, RZ, RZ, R3 ;  /* 0x000000ffff187224 */ /* 0x000fe400078e0003 */
[----:B------:R0:W1:Y:S01]  /*1c10*/  F2I.FTZ.U32.TRUNC.NTZ R3, R13 ;  /* 0x0000000d00037305 */ /* 0x000062000021f000 */
[----:B------:R-:W-:-:S04]  /*1c20*/  @P0 VIADD R25, R25, 0x1 ;  /* 0x0000000119190836 */ /* 0x000fc80000000000 */
[----:B------:R-:W-:Y:S02]  /*1c30*/  IMAD.MOV.U32 R12, RZ, RZ, R25 ;  /* 0x000000ffff0c7224 */ /* 0x000fe400078e0019 */
[----:B0-----:R-:W-:-:S04]  /*1c40*/  IMAD.HI.U32 R13, R2, R15, RZ ;  /* 0x0000000f020d7227 */ /* 0x001fc800078e00ff */
[----:B------:R-:W-:Y:S02]  /*1c50*/  IMAD R2, R13, R24, R15 ;  /* 0x000000180d027224 */ /* 0x000fe400078e020f */
[----:B-1----:R-:W-:-:S03]  /*1c60*/  IMAD.MOV R24, RZ, RZ, -R3 ;  /* 0x000000ffff187224 */ /* 0x002fc600078e0a03 */
[----:B------:R-:W-:Y:S01]  /*1c70*/  ISETP.GT.U32.AND P6, PT, R21, R2, PT ;  /* 0x000000021500720c */ /* 0x000fe20003fc4070 */
[----:B------:R-:W-:-:S12]  /*1c80*/  IMAD R24, R24, R16, RZ ;  /* 0x0000001018187224 */ /* 0x000fd800078e02ff */
[-C--:B------:R-:W-:Y:S01]  /*1c90*/  @!P6 IADD3 R2, PT, PT, R2, -R21.reuse, RZ ;  /* 0x800000150202e210 */ /* 0x080fe20007ffe0ff */
[----:B------:R-:W-:Y:S01]  /*1ca0*/  @!P6 VIADD R13, R13, 0x1 ;  /* 0x000000010d0de836 */ /* 0x000fe20000000000 */
[----:B------:R-:W-:Y:S02]  /*1cb0*/  ISETP.NE.AND P6, PT, R8, RZ, PT ;  /* 0x000000ff0800720c */ /* 0x000fe40003fc5270 */
[----:B------:R-:W-:Y:S01]  /*1cc0*/  ISETP.GE.U32.AND P4, PT, R2, R21, PT ;  /* 0x000000150200720c */ /* 0x000fe20003f86070 */
[----:B------:R-:W-:Y:S01]  /*1cd0*/  IMAD.MOV.U32 R2, RZ, RZ, RZ ;  /* 0x000000ffff027224 */ /* 0x000fe200078e00ff */
[----:B------:R-:W-:-:S03]  /*1ce0*/  IABS R21, R6 ;  /* 0x0000000600157213 */ /* 0x000fc60000000000 */
[----:B------:R-:W-:Y:S01]  /*1cf0*/  IMAD.HI.U32 R24, R3, R24, R2 ;  /* 0x0000001803187227 */ /* 0x000fe200078e0002 */
[----:B------:R-:W-:Y:S01]  /*1d00*/  IABS R2, R10 ;  /* 0x0000000a00027213 */ /* 0x000fe20000000000 */
[----:B------:R-:W0:Y:S04]  /*1d10*/  I2F.RP R3, R21 ;  /* 0x0000001500037306 */ /* 0x000e280000209400 */
[----:B------:R-:W-:Y:S02]  /*1d20*/  IMAD.MOV R2, RZ, RZ, -R2 ;  /* 0x000000ffff027224 */ /* 0x000fe400078e0a02 */
[----:B------:R-:W-:Y:S02]  /*1d30*/  @P4 IADD3 R13, PT, PT, R13, 0x1, RZ ;  /* 0x000000010d0d4810 */ /* 0x000fe40007ffe0ff */
[----:B------:R-:W-:Y:S01]  /*1d40*/  IMAD R2, R26, R2, R15 ;  /* 0x000000021a027224 */ /* 0x000fe200078e020f */
[----:B------:R-:W-:-:S04]  /*1d50*/  ISETP.NE.AND P4, PT, R9, RZ, PT ;  /* 0x000000ff0900720c */ /* 0x000fc80003f85270 */
[----:B------:R-:W-:Y:S01]  /*1d60*/  ISETP.GT.U32.AND P3, PT, R22, R2, PT ;  /* 0x000000021600720c */ /* 0x000fe20003f64070 */
[----:B0-----:R-:W0:-:S12]  /*1d70*/  MUFU.RCP R3, R3 ;  /* 0x0000000300037308 */ /* 0x001e180000001000 */
[----:B------:R-:W-:Y:S01]  /*1d80*/  @!P3 IADD3 R2, PT, PT, R2, -R22, RZ ;  /* 0x800000160202b210 */ /* 0x000fe20007ffe0ff */
[----:B------:R-:W-:-:S03]  /*1d90*/  @!P3 VIADD R26, R26, 0x1 ;  /* 0x000000011a1ab836 */ /* 0x000fc60000000000 */
[----:B------:R-:W-:Y:S01]  /*1da0*/  ISETP.GE.U32.AND P5, PT, R2, R22, PT ;  /* 0x000000160200720c */ /* 0x000fe20003fa6070 */
[----:B------:R-:W-:Y:S01]  /*1db0*/  IMAD.HI.U32 R22, R14, R15, RZ ;  /* 0x0000000f0e167227 */ /* 0x000fe200078e00ff */
[----:B------:R-:W-:-:S03]  /*1dc0*/  IABS R2, R11 ;  /* 0x0000000b00027213 */ /* 0x000fc60000000000 */
[----:B0-----:R-:W-:Y:S02]  /*1dd0*/  VIADD R3, R3, 0xffffffe ;  /* 0x0ffffffe03037836 */ /* 0x001fe40000000000 */
[----:B------:R-:W-:-:S04]  /*1de0*/  IMAD.MOV R2, RZ, RZ, -R2 ;  /* 0x000000ffff027224 */ /* 0x000fc800078e0a02 */
[----:B------:R-:W-:Y:S01]  /*1df0*/  IMAD R2, R22, R2, R15 ;  /* 0x0000000216027224 */ /* 0x000fe200078e020f */
[----:B------:R-:W0:Y:S01]  /*1e00*/  F2I.FTZ.U32.TRUNC.NTZ R3, R3 ;  /* 0x0000000300037305 */ /* 0x000e22000021f000 */
[----:B------:R-:W-:Y:S01]  /*1e10*/  @P5 VIADD R26, R26, 0x1 ;  /* 0x000000011a1a5836 */ /* 0x000fe20000000000 */
[----:B------:R-:W-:Y:S02]  /*1e20*/  ISETP.NE.AND P5, PT, R10, RZ, PT ;  /* 0x000000ff0a00720c */ /* 0x000fe40003fa5270 */
[----:B------:R-:W-:Y:S02]  /*1e30*/  ISETP.GT.U32.AND P1, PT, R23, R2, PT ;  /* 0x000000021700720c */ /* 0x000fe40003f24070 */
[----:B0-----:R-:W-:-:S11]  /*1e40*/  IADD3 R14, PT, PT, RZ, -R3, RZ ;  /* 0x80000003ff0e7210 */ /* 0x001fd60007ffe0ff */
[----:B------:R-:W-:Y:S02]  /*1e50*/  @!P1 IMAD.IADD R2, R2, 0x1, -R23 ;  /* 0x0000000102029824 */ /* 0x000fe400078e0a17 */
[----:B------:R-:W-:Y:S02]  /*1e60*/  @!P1 VIADD R22, R22, 0x1 ;  /* 0x0000000116169836 */ /* 0x000fe40000000000 */
[----:B------:R-:W-:Y:S01]  /*1e70*/  IMAD R14, R14, R21, RZ ;  /* 0x000000150e0e7224 */ /* 0x000fe200078e02ff */
[----:B------:R-:W-:Y:S01]  /*1e80*/  ISETP.GE.U32.AND P2, PT, R2, R23, PT ;  /* 0x000000170200720c */ /* 0x000fe20003f46070 */
[----:B------:R-:W-:Y:S01]  /*1e90*/  HFMA2 R2, -RZ, RZ, 0, 0 ;  /* 0x00000000ff027431 */ /* 0x000fe200000001ff */
[----:B------:R-:W-:-:S04]  /*1ea0*/  IABS R23, R7 ;  /* 0x0000000700177213 */ /* 0x000fc80000000000 */
[----:B------:R-:W-:Y:S01]  /*1eb0*/  IMAD.HI.U32 R14, R3, R14, R2 ;  /* 0x0000000e030e7227 */ /* 0x000fe200078e0002 */
[-C--:B------:R-:W-:Y:S01]  /*1ec0*/  LOP3.LUT R2, R8, R20.reuse, RZ, 0x3c, !PT ;  /* 0x0000001408027212 */ /* 0x080fe200078e3cff */
[----:B------:R-:W0:Y:S05]  /*1ed0*/  I2F.RP R3, R23 ;  /* 0x0000001700037306 */ /* 0x000e2a0000209400 */
[----:B------:R-:W-:Y:S01]  /*1ee0*/  @P2 VIADD R22, R22, 0x1 ;  /* 0x0000000116162836 */ /* 0x000fe20000000000 */
[----:B------:R-:W-:Y:S02]  /*1ef0*/  ISETP.GE.AND P0, PT, R2, RZ, PT ;  /* 0x000000ff0200720c */ /* 0x000fe40003f06270 */
[----:B------:R-:W-:Y:S01]  /*1f00*/  LOP3.LUT R2, R9, R20, RZ, 0x3c, !PT ;  /* 0x0000001409027212 */ /* 0x000fe200078e3cff */
[----:B0-----:R-:W0:Y:S10]  /*1f10*/  MUFU.RCP R3, R3 ;  /* 0x0000000300037308 */ /* 0x001e340000001000 */
[----:B------:R-:W-:-:S02]  /*1f20*/  @!P0 IADD3 R12, PT, PT, -R12, RZ, RZ ;  /* 0x000000ff0c0c8210 */ /* 0x000fc40007ffe1ff */
[----:B------:R-:W-:Y:S02]  /*1f30*/  ISETP.GE.AND P0, PT, R2, RZ, PT ;  /* 0x000000ff0200720c */ /* 0x000fe40003f06270 */
[----:B------:R-:W-:Y:S02]  /*1f40*/  IABS R2, R4 ;  /* 0x0000000400027213 */ /* 0x000fe40000000000 */
[----:B------:R-:W-:-:S03]  /*1f50*/  @!P6 LOP3.LUT R12, RZ, R8, RZ, 0x33, !PT ;  /* 0x00000008ff0ce212 */ /* 0x000fc600078e33ff */
[----:B------:R-:W-:-:S04]  /*1f60*/  IMAD.MOV R2, RZ, RZ, -R2 ;  /* 0x000000ffff027224 */ /* 0x000fc800078e0a02 */
[----:B------:R-:W-:Y:S01]  /*1f70*/  IMAD.MOV.U32 R25, RZ, RZ, R2 ;  /* 0x000000ffff197224 */ /* 0x000fe200078e0002 */
[-C--:B------:R-:W-:Y:S01]  /*1f80*/  LOP3.LUT R2, R10, R20.reuse, RZ, 0x3c, !PT ;  /* 0x000000140a027212 */ /* 0x080fe200078e3cff */
[----:B0-----:R-:W-:Y:S01]  /*1f90*/  VIADD R3, R3, 0xffffffe ;  /* 0x0ffffffe03037836 */ /* 0x001fe20000000000 */
[----:B------:R-:W-:Y:S01]  /*1fa0*/  @!P0 IADD3 R13, PT, PT, -R13, RZ, RZ ;  /* 0x000000ff0d0d8210 */ /* 0x000fe20007ffe1ff */
[----:B------:R-:W-:Y:S01]  /*1fb0*/  IMAD R25, R17, R25, R15 ;  /* 0x0000001911197224 */ /* 0x000fe200078e020f */
[----:B------:R-:W-:Y:S02]  /*1fc0*/  ISETP.GE.AND P0, PT, R2, RZ, PT ;  /* 0x000000ff0200720c */ /* 0x000fe40003f06270 */
[----:B------:R-:W-:Y:S01]  /*1fd0*/  @!P4 LOP3.LUT R13, RZ, R9, RZ, 0x33, !PT ;  /* 0x00000009ff0dc212 */ /* 0x000fe200078e33ff */
[----:B------:R-:W0:Y:S01]  /*1fe0*/  F2I.FTZ.U32.TRUNC.NTZ R3, R3 ;  /* 0x0000000300037305 */ /* 0x000e22000021f000 */
[----:B------:R-:W-:Y:S02]  /*1ff0*/  LOP3.LUT R2, R11, R20, RZ, 0x3c, !PT ;  /* 0x000000140b027212 */ /* 0x000fe400078e3cff */
[----:B------:R-:W-:-:S02]  /*2000*/  ISETP.GT.U32.AND P4, PT, R19, R25, PT ;  /* 0x000000191300720c */ /* 0x000fc40003f84070 */
[----:B------:R-:W-:Y:S01]  /*2010*/  ISETP.GE.AND P6, PT, R2, RZ, PT ;  /* 0x000000ff0200720c */ /* 0x000fe20003fc6270 */
[----:B------:R-:W-:Y:S01]  /*2020*/  IMAD.MOV.U32 R2, RZ, RZ, RZ ;  /* 0x000000ffff027224 */ /* 0x000fe200078e00ff */
[----:B------:R-:W-:-:S05]  /*2030*/  IABS R9, R7 ;  /* 0x0000000700097213 */ /* 0x000fca0000000000 */
[----:B------:R-:W-:Y:S02]  /*2040*/  IMAD.MOV R9, RZ, RZ, -R9 ;  /* 0x000000ffff097224 */ /* 0x000fe400078e0a09 */
[----:B0-----:R-:W-:Y:S02]  /*2050*/  IMAD.MOV R8, RZ, RZ, -R3 ;  /* 0x000000ffff087224 */ /* 0x001fe400078e0a03 */
[----:B------:R-:W-:Y:S01]  /*2060*/  @!P4 IADD3 R25, PT, PT, R25, -R19, RZ ;  /* 0x800000131919c210 */ /* 0x000fe20007ffe0ff */
[----:B------:R-:W-:Y:S02]  /*2070*/  @!P4 VIADD R17, R17, 0x1 ;  /* 0x000000011111c836 */ /* 0x000fe40000000000 */
[----:B------:R-:W-:Y:S01]  /*2080*/  IMAD R8, R8, R23, RZ ;  /* 0x0000001708087224 */ /* 0x000fe200078e02ff */
[----:B------:R-:W-:-:S03]  /*2090*/  ISETP.GE.U32.AND P3, PT, R25, R19, PT ;  /* 0x000000131900720c */ /* 0x000fc60003f66070 */
[----:B------:R-:W-:Y:S01]  /*20a0*/  IMAD.HI.U32 R3, R3, R8, R2 ;  /* 0x0000000803037227 */ /* 0x000fe200078e0002 */
[----:B------:R-:W-:Y:S02]  /*20b0*/  IABS R2, R5 ;  /* 0x0000000500027213 */ /* 0x000fe40000000000 */
[----:B------:R-:W-:-:S03]  /*20c0*/  IABS R8, R6 ;  /* 0x0000000600087213 */ /* 0x000fc60000000000 */
[----:B------:R-:W-:Y:S01]  /*20d0*/  IMAD.MOV R2, RZ, RZ, -R2 ;  /* 0x000000ffff027224 */ /* 0x000fe200078e0a02 */
[----:B------:R-:W-:Y:S01]  /*20e0*/  IADD3 R25, PT, PT, RZ, -R8, RZ ;  /* 0x80000008ff197210 */ /* 0x000fe20007ffe0ff */
[-C--:B------:R-:W-:Y:S02]  /*20f0*/  IMAD.HI.U32 R19, R3, R15.reuse, RZ ;  /* 0x0000000f03137227 */ /* 0x080fe400078e00ff */
[----:B------:R-:W-:Y:S02]  /*2100*/  @P3 IADD3 R17, PT, PT, R17, 0x1, RZ ;  /* 0x0000000111113810 */ /* 0x000fe40007ffe0ff */
[----:B------:R-:W-:Y:S01]  /*2110*/  MOV R8, R2 ;  /* 0x0000000200087202 */ /* 0x000fe20000000f00 */
[----:B------:R-:W-:Y:S02]  /*2120*/  IMAD.MOV.U32 R2, RZ, RZ, R9 ;  /* 0x000000ffff027224 */ /* 0x000fe400078e0009 */
[----:B------:R-:W-:-:S04]  /*2130*/  IMAD.HI.U32 R9, R24, R15, RZ ;  /* 0x0000000f18097227 */ /* 0x000fc800078e00ff */
[----:B------:R-:W-:-:S04]  /*2140*/  IMAD.HI.U32 R24, R14, R15, RZ ;  /* 0x0000000f0e187227 */ /* 0x000fc800078e00ff */
[----:B------:R-:W-:Y:S02]  /*2150*/  IMAD.MOV.U32 R14, RZ, RZ, R26 ;  /* 0x000000ffff0e7224 */ /* 0x000fe400078e001a */
[--C-:B------:R-:W-:Y:S02]  /*2160*/  IMAD R8, R9, R8, R15.reuse ;  /* 0x0000000809087224 */ /* 0x100fe400078e020f */
[--C-:B------:R-:W-:Y:S01]  /*2170*/  IMAD R26, R19, R2, R15.reuse ;  /* 0x00000002131a7224 */ /* 0x100fe200078e020f */
[----:B------:R-:W-:Y:S01]  /*2180*/  @!P0 IADD3 R14, PT, PT, -R14, RZ, RZ ;  /* 0x000000ff0e0e8210 */ /* 0x000fe20007ffe1ff */
[----:B------:R-:W-:Y:S01]  /*2190*/  IMAD R25, R24, R25, R15 ;  /* 0x0000001918197224 */ /* 0x000fe200078e020f */
[----:B------:R-:W-:Y:S02]  /*21a0*/  ISETP.GT.U32.AND P0, PT, R16, R8, PT ;  /* 0x000000081000720c */ /* 0x000fe40003f04070 */
[----:B------:R-:W-:Y:S02]  /*21b0*/  ISETP.GT.U32.AND P2, PT, R23, R26, PT ;  /* 0x0000001a1700720c */ /* 0x000fe40003f44070 */
[----:B------:R-:W-:-:S02]  /*21c0*/  @!P5 LOP3.LUT R14, RZ, R10, RZ, 0x33, !PT ;  /* 0x0000000aff0ed212 */ /* 0x000fc400078e33ff */
[----:B------:R-:W-:Y:S02]  /*21d0*/  ISETP.GT.U32.AND P1, PT, R21, R25, PT ;  /* 0x000000191500720c */ /* 0x000fe40003f24070 */
[----:B------:R-:W-:Y:S02]  /*21e0*/  ISETP.NE.AND P5, PT, R11, RZ, PT ;  /* 0x000000ff0b00720c */ /* 0x000fe40003fa5270 */
[----:B------:R-:W-:Y:S02]  /*21f0*/  MOV R15, R22 ;  /* 0x00000016000f7202 */ /* 0x000fe40000000f00 */
[----:B------:R-:W-:Y:S01]  /*2200*/  LOP3.LUT R2, R4, R20, RZ, 0x3c, !PT ;  /* 0x0000001404027212 */ /* 0x000fe200078e3cff */
[----:B------:R-:W-:Y:S02]  /*2210*/  @!P0 IMAD.IADD R8, R8, 0x1, -R16 ;  /* 0x0000000108088824 */ /* 0x000fe400078e0a10 */
[----:B------:R-:W-:Y:S01]  /*2220*/  @!P6 IMAD.MOV R15, RZ, RZ, -R15 ;  /* 0x000000ffff0fe224 */ /* 0x000fe200078e0a0f */
[----:B------:R-:W-:Y:S01]  /*2230*/  ISETP.GE.AND P6, PT, R2, RZ, PT ;  /* 0x000000ff0200720c */ /* 0x000fe20003fc6270 */
[----:B------:R-:W-:Y:S01]  /*2240*/  @!P2 IMAD.IADD R26, R26, 0x1, -R23 ;  /* 0x000000011a1aa824 */ /* 0x000fe200078e0a17 */
[----:B------:R-:W0:Y:S01]  /*2250*/  LDC.64 R2, c[0x0][0x390] ;  /* 0x0000e400ff027b82 */ /* 0x000e220000000a00 */
[----:B------:R-:W-:Y:S01]  /*2260*/  @!P1 IADD3 R25, PT, PT, R25, -R21, RZ ;  /* 0x8000001519199210 */ /* 0x000fe20007ffe0ff */
[----:B------:R-:W-:Y:S01]  /*2270*/  @!P0 VIADD R9, R9, 0x1 ;  /* 0x0000000109098836 */ /* 0x000fe20000000000 */
[----:B------:R-:W-:Y:S01]  /*2280*/  @!P5 LOP3.LUT R15, RZ, R11, RZ, 0x33, !PT ;  /* 0x0000000bff0fd212 */ /* 0x000fe200078e33ff */
[----:B------:R-:W-:Y:S01]  /*2290*/  @!P1 VIADD R24, R24, 0x1 ;  /* 0x0000000118189836 */ /* 0x000fe20000000000 */
[----:B------:R-:W-:-:S02]  /*22a0*/  ISETP.GE.U32.AND P5, PT, R8, R16, PT ;  /* 0x000000100800720c */ /* 0x000fc40003fa6070 */
[-C--:B------:R-:W-:Y:S02]  /*22b0*/  LOP3.LUT R8, R5, R20.reuse, RZ, 0x3c, !PT ;  /* 0x0000001405087212 */ /* 0x080fe400078e3cff */
[----:B------:R-:W-:Y:S02]  /*22c0*/  ISETP.GE.U32.AND P4, PT, R25, R21, PT ;  /* 0x000000151900720c */ /* 0x000fe40003f86070 */
[----:B------:R-:W-:Y:S02]  /*22d0*/  ISETP.GE.U32.AND P0, PT, R26, R23, PT ;  /* 0x000000171a00720c */ /* 0x000fe40003f06070 */
[----:B------:R-:W-:Y:S02]  /*22e0*/  ISETP.GE.AND P3, PT, R8, RZ, PT ;  /* 0x000000ff0800720c */ /* 0x000fe40003f66270 */
[----:B------:R-:W-:Y:S02]  /*22f0*/  LOP3.LUT R8, R6, R20, RZ, 0x3c, !PT ;  /* 0x0000001406087212 */ /* 0x000fe400078e3cff */
[----:B------:R-:W-:-:S02]  /*2300*/  @!P2 IADD3 R19, PT, PT, R19, 0x1, RZ ;  /* 0x000000011313a810 */ /* 0x000fc40007ffe0ff */
[----:B------:R-:W-:Y:S01]  /*2310*/  ISETP.GE.AND P1, PT, R8, RZ, PT ;  /* 0x000000ff0800720c */ /* 0x000fe20003f26270 */
[----:B------:R-:W-:Y:S01]  /*2320*/  IMAD.MOV.U32 R8, RZ, RZ, R17 ;  /* 0x000000ffff087224 */ /* 0x000fe200078e0011 */
[----:B------:R-:W-:Y:S01]  /*2330*/  LOP3.LUT R20, R7, R20, RZ, 0x3c, !PT ;  /* 0x0000001407147212 */ /* 0x000fe200078e3cff */
[----:B------:R-:W-:Y:S01]  /*2340*/  @P4 VIADD R24, R24, 0x1 ;  /* 0x0000000118184836 */ /* 0x000fe20000000000 */
[----:B------:R-:W-:Y:S01]  /*2350*/  @P5 IADD3 R9, PT, PT, R9, 0x1, RZ ;  /* 0x0000000109095810 */ /* 0x000fe20007ffe0ff */
[----:B------:R-:W-:Y:S01]  /*2360*/  @!P6 IMAD.MOV R8, RZ, RZ, -R8 ;  /* 0x000000ffff08e224 */ /* 0x000fe200078e0a08 */
[----:B------:R-:W-:Y:S01]  /*2370*/  ISETP.GE.AND P5, PT, R20, RZ, PT ;  /* 0x000000ff1400720c */ /* 0x000fe20003fa6270 */
[----:B------:R-:W-:Y:S01]  /*2380*/  @P0 VIADD R19, R19, 0x1 ;  /* 0x0000000113130836 */ /* 0x000fe20000000000 */
[----:B------:R-:W-:Y:S01]  /*2390*/  ISETP.NE.AND P4, PT, R4, RZ, PT ;  /* 0x000000ff0400720c */ /* 0x000fe20003f85270 */
[----:B0-----:R-:W-:Y:S01]  /*23a0*/  IMAD.WIDE.U32 R2, R0, 0x4, R2 ;  /* 0x0000000400027825 */ /* 0x001fe200078e0002 */
[----:B------:R-:W-:-:S02]  /*23b0*/  ISETP.NE.AND P6, PT, R5, RZ, PT ;  /* 0x000000ff0500720c */ /* 0x000fc40003fc5270 */
[----:B------:R-:W-:Y:S01]  /*23c0*/  ISETP.NE.AND P2, PT, R6, RZ, PT ;  /* 0x000000ff0600720c */ /* 0x000fe20003f45270 */
[----:B------:R-:W-:Y:S01]  /*23d0*/  IMAD.MOV.U32 R11, RZ, RZ, R19 ;  /* 0x000000ffff0b7224 */ /* 0x000fe200078e0013 */
[----:B------:R-:W-:Y:S01]  /*23e0*/  ISETP.NE.AND P0, PT, R7, RZ, PT ;  /* 0x000000ff0700720c */ /* 0x000fe20003f05270 */
[----:B------:R-:W-:Y:S01]  /*23f0*/  @!P3 IMAD.MOV R9, RZ, RZ, -R9 ;  /* 0x000000ffff09b224 */ /* 0x000fe200078e0a09 */
[----:B------:R-:W-:Y:S01]  /*2400*/  MOV R10, R24 ;  /* 0x00000018000a7202 */ /* 0x000fe20000000f00 */
[----:B------:R-:W-:-:S03]  /*2410*/  IMAD.WIDE.U32 R2, R18, 0x20, R2 ;  /* 0x0000002012027825 */ /* 0x000fc600078e0002 */
[----:B------:R-:W-:Y:S01]  /*2420*/  @!P1 IADD3 R10, PT, PT, -R10, RZ, RZ ;  /* 0x000000ff0a0a9210 */ /* 0x000fe20007ffe1ff */
[----:B------:R-:W-:Y:S01]  /*2430*/  @!P5 IMAD.MOV R11, RZ, RZ, -R11 ;  /* 0x000000ffff0bd224 */ /* 0x000fe200078e0a0b */
[----:B------:R-:W-:Y:S02]  /*2440*/  @!P4 LOP3.LUT R8, RZ, R4, RZ, 0x33, !PT ;  /* 0x00000004ff08c212 */ /* 0x000fe400078e33ff */
[----:B------:R-:W-:Y:S02]  /*2450*/  @!P6 LOP3.LUT R9, RZ, R5, RZ, 0x33, !PT ;  /* 0x00000005ff09e212 */ /* 0x000fe400078e33ff */
[----:B------:R-:W-:Y:S02]  /*2460*/  @!P2 LOP3.LUT R10, RZ, R6, RZ, 0x33, !PT ;  /* 0x00000006ff0aa212 */ /* 0x000fe400078e33ff */
[----:B------:R-:W-:-:S05]  /*2470*/  @!P0 LOP3.LUT R11, RZ, R7, RZ, 0x33, !PT ;  /* 0x00000007ff0b8212 */ /* 0x000fca00078e33ff */
[----:B------:R-:W-:Y:S01]  /*2480*/  STG.E.ENL2.256 desc[UR4][R2.64], R12, R8 ;  /* 0xf800000c0208797f */ /* 0x000fe2000f121804 */
[----:B------:R-:W-:Y:S05]  /*2490*/  EXIT ;  /* 0x000000000000794d */ /* 0x000fea0003800000 */
.L_x_18445:
        /* <DEDUP_REMOVED lines=14> */
.L_x_23287:


//--------------------- .text._ZN2at6native18elementwise_kernelILi128ELi4EZNS0_15gpu_kernel_implINS0_13BinaryFunctorIaaaZZZNS0_15binary_internal21div_trunc_kernel_cudaERNS_18TensorIteratorBaseEENKUlvE_clEvENKUlvE0_clEvEUlaaE_EEEEvS6_RKT_EUliE_EEviT1_ --------------------------
	.section	.text._ZN2at6native18elementwise_kernelILi128ELi4EZNS0_15gpu_kernel_implINS0_13BinaryFunctorIaaaZZZNS0_15binary_internal21div_trunc_kernel_cudaERNS_18TensorIteratorBaseEENKUlvE_clEvENKUlvE0_clEvEUlaaE_EEEEvS6_RKT_EUliE_EEviT1_,"ax",@progbits
	.align	128
        .global         _ZN2at6native18elementwise_kernelILi128ELi4EZNS0_15gpu_kernel_implINS0_13BinaryFunctorIaaaZZZNS0_15binary_internal21div_trunc_kernel_cudaERNS_18TensorIteratorBaseEENKUlvE_clEvENKUlvE0_clEvEUlaaE_EEEEvS6_RKT_EUliE_EEviT1_
        .type           _ZN2at6native18elementwise_kernelILi128ELi4EZNS0_15gpu_kernel_implINS0_13BinaryFunctorIaaaZZZNS0_15binary_internal21div_trunc_kernel_cudaERNS_18TensorIteratorBaseEENKUlvE_clEvENKUlvE0_clEvEUlaaE_EEEEvS6_RKT_EUliE_EEviT1_,@function
        .size           _ZN2at6native18elementwise_kernelILi128ELi4EZNS0_15gpu_kernel_implINS0_13BinaryFunctorIaaaZZZNS0_15binary_internal21div_trunc_kernel_cudaERNS_18TensorIteratorBaseEENKUlvE_clEvENKUlvE0_clEvEUlaaE_EEEEvS6_RKT_EUliE_EEviT1_,(.L_x_23071 - _ZN2at6native18elementwise_kernelILi128ELi4EZNS0_15gpu_kernel_implINS0_13BinaryFunctorIaaaZZZNS0_15binary_internal21div_trunc_kernel_cudaERNS_18TensorIteratorBaseEENKUlvE_clEvENKUlvE0_clEvEUlaaE_EEEEvS6_RKT_EUliE_EEviT1_)
        .other          _ZN2at6native18elementwise_kernelILi128ELi4EZNS0_15gpu_kernel_implINS0_13BinaryFunctorIaaaZZZNS0_15binary_internal21div_trunc_kernel_cudaERNS_18TensorIteratorBaseEENKUlvE_clEvENKUlvE0_clEvEUlaaE_EEEEvS6_RKT_EUliE_EEviT1_,@"STO_CUDA_ENTRY STV_DEFAULT"
_ZN2at6native18elementwise_kernelILi128ELi4EZNS0_15gpu_kernel_implINS0_13BinaryFunctorIaaaZZZNS0_15binary_internal21div_trunc_kernel_cudaERNS_18TensorIteratorBaseEENKUlvE_clEvENKUlvE0_clEvEUlaaE_EEEEvS6_RKT_EUliE_EEviT1_:
.text._ZN2at6native18elementwise_kernelILi128ELi4EZNS0_15gpu_kernel_implINS0_13BinaryFunctorIaaaZZZNS0_15binary_internal21div_trunc_kernel_cudaERNS_18TensorIteratorBaseEENKUlvE_clEvENKUlvE0_clEvEUlaaE_EEEEvS6_RKT_EUliE_EEviT1_:
        /* <DEDUP_REMOVED lines=371> */
.L_x_18448:
        /* <DEDUP_REMOVED lines=14> */
[----:B------:R0:W5:Y:S01]  /*1810*/  LDG.E.U8 R19, desc[UR36][R2.64] ;  /* 0x0000002402137981 */ /* 0x000162000c1e1100 */
[----:B------:R-:W-:Y:S05]  /*1820*/  BRA `(.L_x_18454) ;  /* 0x0000000c00547947 */ /* 0x000fea0003800000 */
.L_x_18452:
[----:B------:R0:W5:Y:S01]  /*1830*/  LDG.E.U8 R19, desc[UR36][R2.64] ;  /* 0x0000002402137981 */ /* 0x000162000c1e1100 */
[----:B------:R-:W-:Y:S05]  /*1840*/  BRA `(.L_x_18454) ;  /* 0x0000000c004c7947 */ /* 0x000fea0003800000 */
.L_x_18451:
[----:B------:R-:W-:-:S09]  /*1850*/  UISETP.NE.AND UP0, UPT, UR4, 0x2, UPT ;  /* 0x000000020400788c */ /* 0x000fd2000bf05270 */
[----:B------:R-:W-:Y:S05]  /*1860*/  BRA.U !UP0, `(.L_x_18455) ;  /* 0x0000000108207547 */ /* 0x000fea000b800000 */
[----:B------:R-:W-:-:S09]  /*1870*/  UISETP.NE.AND UP0, UPT, UR4, 0x3, UPT ;  /* 0x000000030400788c */ /* 0x000fd2000bf05270 */
[----:B------:R-:W-:Y:S05]  /*1880*/  BRA.U !UP0, `(.L_x_18456) ;  /* 0x0000000108107547 */ /* 0x000fea000b800000 */
[----:B------:R-:W-:-:S09]  /*1890*/  UISETP.NE.AND UP0, UPT, UR4, 0x4, UPT ;  /* 0x000000040400788c */ /* 0x000fd2000bf05270 */
[----:B------:R-:W-:Y:S05]  /*18a0*/  BRA.U UP0, `(.L_x_18453) ;  /* 0x0000000900b07547 */ /* 0x000fea000b800000 */
[----:B------:R0:W5:Y:S01]  /*18b0*/  LDG.E.U8 R19, desc[UR36][R2.64] ;  /* 0x0000002402137981 */ /* 0x000162000c1e1100 */
[----:B------:R-:W-:Y:S05]  /*18c0*/  BRA `(.L_x_18454) ;  /* 0x0000000c002c7947 */ /* 0x000fea0003800000 */
.L_x_18456:
[----:B------:R0:W5:Y:S01]  /*18d0*/  LDG.E.U8 R19, desc[UR36][R2.64] ;  /* 0x0000002402137981 */ /* 0x000162000c1e1100 */
[----:B------:R-:W-:Y:S05]  /*18e0*/  BRA `(.L_x_18454) ;  /* 0x0000000c00247947 */ /* 0x000fea0003800000 */
.L_x_18455:
[----:B------:R0:W5:Y:S01]  /*18f0*/  LDG.E.U16 R19, desc[UR36][R2.64] ;  /* 0x0000002402137981 */ /* 0x000162000c1e1500 */
[----:B------:R-:W-:Y:S05]  /*1900*/  BRA `(.L_x_18454) ;  /* 0x0000000c001c7947 */ /* 0x000fea0003800000 */
.L_x_18450:
        /* <DEDUP_REMOVED lines=9> */
.L_x_18458:
[----:B------:R-:W2:Y:S02]  /*19a0*/  LDG.E.U16 R0, desc[UR36][R2.64] ;  /* 0x0000002402007981 */ /* 0x000ea4000c1e1500 */
[----:B--2---:R-:W-:-:S06]  /*19b0*/  HADD2.F32 R0, -RZ, R0.H0_H0 ;  /* 0x20000000ff007230 */ /* 0x004fcc0000004100 */
[----:B------:R-:W0:Y:S02]  /*19c0*/  F2I.FTZ.TRUNC.NTZ R0, R0 ;  /* 0x0000000000007305 */ /* 0x000e24000021f100 */
[----:B0-----:R-:W-:Y:S01]  /*19d0*/  PRMT R19, R0, 0x7610, R19 ;  /* 0x0000761000137816 */ /* 0x001fe20000000013 */
[----:B------:R-:W-:Y:S06]  /*19e0*/  BRA `(.L_x_18454) ;  /* 0x0000000800e47947 */ /* 0x000fec0003800000 */
.L_x_18457:
        /* <DEDUP_REMOVED lines=9> */
.L_x_18460:
[----:B------:R-:W2:Y:S02]  /*1a80*/  LDG.E.U16 R2, desc[UR36][R2.64] ;  /* 0x0000002402027981 */ /* 0x000ea4000c1e1500 */
[----:B--2---:R-:W-:-:S06]  /*1a90*/  HADD2.F32 R0, -RZ, R2.H0_H0 ;  /* 0x20000002ff007230 */ /* 0x004fcc0000004100 */
[----:B------:R-:W0:Y:S02]  /*1aa0*/  F2I.FTZ.TRUNC.NTZ R0, R0 ;  /* 0x0000000000007305 */ /* 0x000e24000021f100 */
[----:B0-----:R-:W-:Y:S01]  /*1ab0*/  PRMT R19, R0, 0x7610, R19 ;  /* 0x0000761000137816 */ /* 0x001fe20000000013 */
[----:B------:R-:W-:Y:S06]  /*1ac0*/  BRA `(.L_x_18454) ;  /* 0x0000000800ac7947 */ /* 0x000fec0003800000 */
.L_x_18459:
[----:B------:R-:W2:Y:S02]  /*1ad0*/  LDG.E.64 R2, desc[UR36][R2.64] ;  /* 0x0000002402027981 */ /* 0x000ea4000c1e1b00 */
[----:B--2---:R0:W1:Y:S01]  /*1ae0*/  F2I.F64.TRUNC R19, R2 ;  /* 0x0000000200137311 */ /* 0x004062000030d100 */
[----:B------:R-:W-:Y:S05]  /*1af0*/  BRA `(.L_x_18454) ;  /* 0x0000000800a07947 */ /* 0x000fea0003800000 */
.L_x_18449:
        /* <DEDUP_REMOVED lines=12> */
.L_x_18463:
[----:B------:R-:W2:Y:S02]  /*1bc0*/  LDG.E.64 R2, desc[UR36][R2.64] ;  /* 0x0000002402027981 */ /* 0x000ea4000c1e1b00 */
[----:B--2---:R3:W4:Y:S01]  /*1bd0*/  F2I.F64.TRUNC R19, R2 ;  /* 0x0000000200137311 */ /* 0x004722000030d100 */
[----:B------:R-:W-:Y:S05]  /*1be0*/  BRA `(.L_x_18454) ;  /* 0x0000000800647947 */ /* 0x000fea0003800000 */
.L_x_18462:
        /* <DEDUP_REMOVED lines=27> */
.L_x_18465:
        /* <DEDUP_REMOVED lines=14> */
.L_x_18464:
[----:B------:R-:W2:Y:S02]  /*1e80*/  LDG.E.U16 R0, desc[UR36][R2.64] ;  /* 0x0000002402007981 */ /* 0x000ea4000c1e1500 */
[----:B--2---:R-:W-:-:S06]  /*1e90*/  IMAD.U32 R0, R0, 0x10000, RZ ;  /* 0x0001000000007824 */ /* 0x004fcc00078e00ff */
[----:B------:R-:W0:Y:S02]  /*1ea0*/  F2I.FTZ.TRUNC.NTZ R0, R0 ;  /* 0x0000000000007305 */ /* 0x000e24000021f100 */
[----:B0-----:R-:W-:Y:S01]  /*1eb0*/  PRMT R19, R0, 0x7610, R19 ;  /* 0x0000761000137816 */ /* 0x001fe20000000013 */
[----:B------:R-:W-:Y:S06]  /*1ec0*/  BRA `(.L_x_18454) ;  /* 0x0000000400ac7947 */ /* 0x000fec0003800000 */
.L_x_18461:
        /* <DEDUP_REMOVED lines=10> */
.L_x_18468:
        /* <DEDUP_REMOVED lines=21> */
.L_x_18472:
[----:B------:R-:W-:Y:S05]  /*20c0*/  BSYNC.RECONVERGENT B1 ;  /* 0x0000000000017941 */ /* 0x000fea0003800200 */
.L_x_18471:
[----:B------:R-:W-:Y:S01]  /*20d0*/  IMAD.SHL.U32 R0, R0, 0x100000, RZ ;  /* 0x0010000000007824 */ /* 0x000fe200078e00ff */
[----:B------:R-:W-:-:S04]  /*20e0*/  LEA R2, R2, 0x3b800000, 0x17 ;  /* 0x3b80000002027811 */ /* 0x000fc800078eb8ff */
[----:B------:R-:W-:-:S07]  /*20f0*/  LOP3.LUT R0, R2, R0, R7, 0xfe, !PT ;  /* 0x0000000002007212 */ /* 0x000fce00078efe07 */
.L_x_18470:
[----:B------:R-:W-:Y:S05]  /*2100*/  BSYNC.RECONVERGENT B0 ;  /* 0x0000000000007941 */ /* 0x000fea0003800200 */
.L_x_18469:
[----:B------:R-:W0:Y:S02]  /*2110*/  F2I.FTZ.TRUNC.NTZ R0, R0 ;  /* 0x0000000000007305 */ /* 0x000e24000021f100 */
[----:B0-----:R-:W-:Y:S01]  /*2120*/  PRMT R19, R0, 0x7610, R19 ;  /* 0x0000761000137816 */ /* 0x001fe20000000013 */
[----:B------:R-:W-:Y:S06]  /*2130*/  BRA `(.L_x_18454) ;  /* 0x0000000400107947 */ /* 0x000fec0003800000 */
.L_x_18467:
        /* <DEDUP_REMOVED lines=21> */
.L_x_18476:
[----:B------:R-:W-:Y:S05]  /*2290*/  BSYNC.RECONVERGENT B1 ;  /* 0x0000000000017941 */ /* 0x000fea0003800200 */
.L_x_18475:
[----:B------:R-:W-:Y:S01]  /*22a0*/  IMAD.SHL.U32 R0, R0, 0x200000, RZ ;  /* 0x0020000000007824 */ /* 0x000fe200078e00ff */
[----:B------:R-:W-:-:S04]  /*22b0*/  LEA R2, R2, 0x37800000, 0x17 ;  /* 0x3780000002027811 */ /* 0x000fc800078eb8ff */
[----:B------:R-:W-:-:S07]  /*22c0*/  LOP3.LUT R0, R2, R0, R7, 0xfe, !PT ;  /* 0x0000000002007212 */ /* 0x000fce00078efe07 */
.L_x_18474:
[----:B------:R-:W-:Y:S05]  /*22d0*/  BSYNC.RECONVERGENT B0 ;  /* 0x0000000000007941 */ /* 0x000fea0003800200 */
.L_x_18473:
[----:B------:R-:W0:Y:S02]  /*22e0*/  F2I.FTZ.TRUNC.NTZ R0, R0 ;  /* 0x0000000000007305 */ /* 0x000e24000021f100 */
[----:B0-----:R-:W-:Y:S01]  /*22f0*/  PRMT R19, R0, 0x7610, R19 ;  /* 0x0000761000137816 */ /* 0x001fe20000000013 */
[----:B------:R-:W-:Y:S06]  /*2300*/  BRA `(.L_x_18454) ;  /* 0x00000000009c7947 */ /* 0x000fec0003800000 */
.L_x_18466:
[----:B------:R-:W-:-:S09]  /*2310*/  UISETP.NE.AND UP0, UPT, UR4, 0x1c, UPT ;  /* 0x0000001c0400788c */ /* 0x000fd2000bf05270 */
[----:B------:R-:W-:Y:S05]  /*2320*/  BRA.U !UP0, `(.L_x_18477) ;  /* 0x0000000108907547 */ /* 0x000fea000b800000 */
[----:B------:R-:W-:-:S09]  /*2330*/  UISETP.NE.AND UP0, UPT, UR4, 0x1d, UPT ;  /* 0x0000001d0400788c */ /* 0x000fd2000bf05270 */
[----:B------:R-:W-:Y:S05]  /*2340*/  BRA.U !UP0, `(.L_x_18478) ;  /* 0x0000000108807547 */ /* 0x000fea000b800000 */
[----:B------:R-:W-:-:S09]  /*2350*/  UISETP.NE.AND UP0, UPT, UR4, 0x2c, UPT ;  /* 0x0000002c0400788c */ /* 0x000fd2000bf05270 */
[----:B------:R-:W-:Y:S05]  /*2360*/  BRA.U !UP0, `(.L_x_18479) ;  /* 0x0000000108487547 */ /* 0x000fea000b800000 */
.L_x_18453:
        /* <DEDUP_REMOVED lines=15> */
[----:B--2---:R-:W-:Y:S05]  /*2460*/  CALL.ABS.NOINC R2 ;  /* 0x0000000002007343 */ /* 0x004fea0003c00000 */
.L_x_18480:
[----:B------:R-:W-:Y:S01]  /*2470*/  PRMT R19, RZ, 0x7610, R19 ;  /* 0x00007610ff137816 */ /* 0x000fe20000000013 */
[----:B------:R-:W-:Y:S06]  /*2480*/  BRA `(.L_x_18454) ;  /* 0x00000000003c7947 */ /* 0x000fec0003800000 */
.L_x_18479:
        /* <DEDUP_REMOVED lines=8> */
.L_x_18482:
[----:B------:R-:W-:Y:S05]  /*2510*/  BSYNC.RECONVERGENT B0 ;  /* 0x0000000000007941 */ /* 0x000fea0003800200 */
.L_x_18481:
[----:B------:R-:W0:Y:S02]  /*2520*/  F2I.FTZ.TRUNC.NTZ R0, R0 ;  /* 0x0000000000007305 */ /* 0x000e24000021f100 */
[----:B0-----:R-:W-:Y:S01]  /*2530*/  PRMT R19, R0, 0x7610, R19 ;  /* 0x0000761000137816 */ /* 0x001fe20000000013 */
[----:B------:R-:W-:Y:S06]  /*2540*/  BRA `(.L_x_18454) ;  /* 0x00000000000c7947 */ /* 0x000fec0003800000 */
.L_x_18478:
[----:B------:R2:W5:Y:S01]  /*2550*/  LDG.E.U8 R19, desc[UR36][R2.64] ;  /* 0x0000002402137981 */ /* 0x000562000c1e1100 */
[----:B------:R-:W-:Y:S05]  /*2560*/  BRA `(.L_x_18454) ;  /* 0x0000000000047947 */ /* 0x000fea0003800000 */
.L_x_18477:
[----:B------:R1:W5:Y:S02]  /*2570*/  LDG.E.U8 R19, desc[UR36][R2.64] ;  /* 0x0000002402137981 */ /* 0x000364000c1e1100 */
.L_x_18454:
        /* <DEDUP_REMOVED lines=16> */
.L_x_18486:
[----:B------:R3:W5:Y:S01]  /*2680*/  LDG.E.U8 R0, desc[UR36][R2.64] ;  /* 0x0000002402007981 */ /* 0x000762000c1e1100 */
[----:B------:R-:W-:Y:S05]  /*2690*/  BRA `(.L_x_18488) ;  /* 0x0000000c004c7947 */ /* 0x000fea0003800000 */
.L_x_18485:
        /* <DEDUP_REMOVED lines=8> */
.L_x_18490:
[----:B------:R1:W5:Y:S01]  /*2720*/  LDG.E.U8 R0, desc[UR36][R2.64] ;  /* 0x0000002402007981 */ /* 0x000362000c1e1100 */
[----:B------:R-:W-:Y:S05]  /*2730*/  BRA `(.L_x_18488) ;  /* 0x0000000c00247947 */ /* 0x000fea0003800000 */
.L_x_18489:
[----:B------:R2:W5:Y:S01]  /*2740*/  LDG.E.U16 R0, desc[UR36][R2.64] ;  /* 0x0000002402007981 */ /* 0x000562000c1e1500 */
[----:B------:R-:W-:Y:S05]  /*2750*/  BRA `(.L_x_18488) ;  /* 0x0000000c001c7947 */ /* 0x000fea0003800000 */
.L_x_18484:
        /* <DEDUP_REMOVED lines=9> */
.L_x_18492:
[----:B------:R-:W2:Y:S02]  /*27f0*/  LDG.E.U16 R4, desc[UR36][R2.64] ;  /* 0x0000002402047981 */ /* 0x000ea4000c1e1500 */
[----:B--2---:R-:W-:-:S06]  /*2800*/  HADD2.F32 R4, -RZ, R4.H0_H0 ;  /* 0x20000004ff047230 */ /* 0x004fcc0000004100 */
[----:B------:R-:W0:Y:S02]  /*2810*/  F2I.FTZ.TRUNC.NTZ R4, R4 ;  /* 0x0000000400047305 */ /* 0x000e24000021f100 */
[----:B0-----:R-:W-:Y:S01]  /*2820*/  PRMT R0, R4, 0x7610, R0 ;  /* 0x0000761004007816 */ /* 0x001fe20000000000 */
[----:B------:R-:W-:Y:S06]  /*2830*/  BRA `(.L_x_18488) ;  /* 0x0000000800e47947 */ /* 0x000fec0003800000 */
.L_x_18491:
        /* <DEDUP_REMOVED lines=9> */
.L_x_18494:
[----:B------:R-:W2:Y:S02]  /*28d0*/  LDG.E.U16 R2, desc[UR36][R2.64] ;  /* 0x0000002402027981 */ /* 0x000ea4000c1e1500 */
[----:B--2---:R-:W-:-:S06]  /*28e0*/  HADD2.F32 R4, -RZ, R2.H0_H0 ;  /* 0x20000002ff047230 */ /* 0x004fcc0000004100 */
[----:B------:R-:W0:Y:S02]  /*28f0*/  F2I.FTZ.TRUNC.NTZ R4, R4 ;  /* 0x0000000400047305 */ /* 0x000e24000021f100 */
[----:B0-----:R-:W-:Y:S01]  /*2900*/  PRMT R0, R4, 0x7610, R0 ;  /* 0x0000761004007816 */ /* 0x001fe20000000000 */
[----:B------:R-:W-:Y:S06]  /*2910*/  BRA `(.L_x_18488) ;  /* 0x0000000800ac7947 */ /* 0x000fec0003800000 */
.L_x_18493:
[----:B------:R-:W2:Y:S02]  /*2920*/  LDG.E.64 R2, desc[UR36][R2.64] ;  /* 0x0000002402027981 */ /* 0x000ea4000c1e1b00 */
[----:B--2---:R0:W1:Y:S01]  /*2930*/  F2I.F64.TRUNC R0, R2 ;  /* 0x0000000200007311 */ /* 0x004062000030d100 */
[----:B------:R-:W-:Y:S05]  /*2940*/  BRA `(.L_x_18488) ;  /* 0x0000000800a07947 */ /* 0x000fea0003800000 */
.L_x_18483:
        /* <DEDUP_REMOVED lines=12> */
.L_x_18497:
[----:B------:R-:W2:Y:S02]  /*2a10*/  LDG.E.64 R2, desc[UR36][R2.64] ;  /* 0x0000002402027981 */ /* 0x000ea4000c1e1b00 */
[----:B--2---:R0:W1:Y:S01]  /*2a20*/  F2I.F64.TRUNC R0, R2 ;  /* 0x0000000200007311 */ /* 0x004062000030d100 */
[----:B------:R-:W-:Y:S05]  /*2a30*/  BRA `(.L_x_18488) ;  /* 0x0000000800647947 */ /* 0x000fea0003800000 */
.L_x_18496:
        /* <DEDUP_REMOVED lines=27> */
.L_x_18499:
        /* <DEDUP_REMOVED lines=14> */
.L_x_18498:
[----:B------:R-:W2:Y:S02]  /*2cd0*/  LDG.E.U16 R4, desc[UR36][R2.64] ;  /* 0x0000002402047981 */ /* 0x000ea4000c1e1500 */
[----:B--2---:R-:W-:-:S06]  /*2ce0*/  IMAD.U32 R4, R4, 0x10000, RZ ;  /* 0x0001000004047824 */ /* 0x004fcc00078e00ff */
[----:B------:R-:W0:Y:S02]  /*2cf0*/  F2I.FTZ.TRUNC.NTZ R4, R4 ;  /* 0x0000000400047305 */ /* 0x000e24000021f100 */
[----:B0-----:R-:W-:Y:S01]  /*2d00*/  PRMT R0, R4, 0x7610, R0 ;  /* 0x0000761004007816 */ /* 0x001fe20000000000 */
[----:B------:R-:W-:Y:S06]  /*2d10*/  BRA `(.L_x_18488) ;  /* 0x0000000400ac7947 */ /* 0x000fec0003800000 */
.L_x_18495:
        /* <DEDUP_REMOVED lines=10> */
.L_x_18502:
        /* <DEDUP_REMOVED lines=21> */
.L_x_18506:
[----:B------:R-:W-:Y:S05]  /*2f10*/  BSYNC.RECONVERGENT B1 ;  /* 0x0000000000017941 */ /* 0x000fea0003800200 */
.L_x_18505:
[----:B------:R-:W-:Y:S01]  /*2f20*/  IMAD.SHL.U32 R0, R0, 0x100000, RZ ;  /* 0x0010000000007824 */ /* 0x000fe200078e00ff */
[----:B------:R-:W-:-:S04]  /*2f30*/  LEA R2, R2, 0x3b800000, 0x17 ;  /* 0x3b80000002027811 */ /* 0x000fc800078eb8ff */
[----:B------:R-:W-:-:S07]  /*2f40*/  LOP3.LUT R4, R2, R0, R7, 0xfe, !PT ;  /* 0x0000000002047212 */ /* 0x000fce00078efe07 */
.L_x_18504:
[----:B------:R-:W-:Y:S05]  /*2f50*/  BSYNC.RECONVERGENT B0 ;  /* 0x0000000000007941 */ /* 0x000fea0003800200 */
.L_x_18503:
[----:B------:R-:W0:Y:S02]  /*2f60*/  F2I.FTZ.TRUNC.NTZ R4, R4 ;  /* 0x0000000400047305 */ /* 0x000e24000021f100 */
[----:B0-----:R-:W-:Y:S01]  /*2f70*/  PRMT R0, R4, 0x7610, R0 ;  /* 0x0000761004007816 */ /* 0x001fe20000000000 */
[----:B------:R-:W-:Y:S06]  /*2f80*/  BRA `(.L_x_18488) ;  /* 0x0000000400107947 */ /* 0x000fec0003800000 */
.L_x_18501:
        /* <DEDUP_REMOVED lines=21> */
.L_x_18510:
[----:B------:R-:W-:Y:S05]  /*30e0*/  BSYNC.RECONVERGENT B1 ;  /* 0x0000000000017941 */ /* 0x000fea0003800200 */
.L_x_18509:
[----:B------:R-:W-:Y:S01]  /*30f0*/  IMAD.SHL.U32 R0, R0, 0x200000, RZ ;  /* 0x0020000000007824 */ /* 0x000fe200078e00ff */
[----:B------:R-:W-:-:S04]  /*3100*/  LEA R2, R2, 0x37800000, 0x17 ;  /* 0x3780000002027811 */ /* 0x000fc800078eb8ff */
[----:B------:R-:W-:-:S07]  /*3110*/  LOP3.LUT R4, R2, R0, R7, 0xfe, !PT ;  /* 0x0000000002047212 */ /* 0x000fce00078efe07 */
.L_x_18508:
[----:B------:R-:W-:Y:S05]  /*3120*/  BSYNC.RECONVERGENT B0 ;  /* 0x0000000000007941 */ /* 0x000fea0003800200 */
.L_x_18507:
[----:B------:R-:W0:Y:S02]  /*3130*/  F2I.FTZ.TRUNC.NTZ R4, R4 ;  /* 0x0000000400047305 */ /* 0x000e24000021f100 */
[----:B0-----:R-:W-:Y:S01]  /*3140*/  PRMT R0, R4, 0x7610, R0 ;  /* 0x0000761004007816 */ /* 0x001fe20000000000 */
[----:B------:R-:W-:Y:S06]  /*3150*/  BRA `(.L_x_18488) ;  /* 0x00000000009c7947 */ /* 0x000fec0003800000 */
.L_x_18500:
[----:B------:R-:W-:-:S09]  /*3160*/  UISETP.NE.AND UP0, UPT, UR4, 0x1c, UPT ;  /* 0x0000001c0400788c */ /* 0x000fd2000bf05270 */
[----:B------:R-:W-:Y:S05]  /*3170*/  BRA.U !UP0, `(.L_x_18511) ;  /* 0x0000000108907547 */ /* 0x000fea000b800000 */
[----:B------:R-:W-:-:S09]  /*3180*/  UISETP.NE.AND UP0, UPT, UR4, 0x1d, UPT ;  /* 0x0000001d0400788c */ /* 0x000fd2000bf05270 */
[----:B------:R-:W-:Y:S05]  /*3190*/  BRA.U !UP0, `(.L_x_18512) ;  /* 0x0000000108807547 */ /* 0x000fea000b800000 */
[----:B------:R-:W-:-:S09]  /*31a0*/  UISETP.NE.AND UP0, UPT, UR4, 0x2c, UPT ;  /* 0x0000002c0400788c */ /* 0x000fd2000bf05270 */
[----:B------:R-:W-:Y:S05]  /*31b0*/  BRA.U !UP0, `(.L_x_18513) ;  /* 0x0000000108487547 */ /* 0x000fea000b800000 */
.L_x_18487:
        /* <DEDUP_REMOVED lines=16> */
.L_x_18514:
[----:B------:R-:W-:Y:S01]  /*32c0*/  PRMT R0, RZ, 0x7610, R0 ;  /* 0x00007610ff007816 */ /* 0x000fe20000000000 */
[----:B------:R-:W-:Y:S06]  /*32d0*/  BRA `(.L_x_18488) ;  /* 0x00000000003c7947 */ /* 0x000fec0003800000 */
.L_x_18513:
        /* <DEDUP_REMOVED lines=8> */
.L_x_18516:
[----:B------:R-:W-:Y:S05]  /*3360*/  BSYNC.RECONVERGENT B0 ;  /* 0x0000000000007941 */ /* 0x000fea0003800200 */
.L_x_18515:
[----:B------:R-:W0:Y:S02]  /*3370*/  F2I.FTZ.TRUNC.NTZ R4, R4 ;  /* 0x0000000400047305 */ /* 0x000e24000021f100 */
[----:B0-----:R-:W-:Y:S01]  /*3380*/  PRMT R0, R4, 0x7610, R0 ;  /* 0x0000761004007816 */ /* 0x001fe20000000000 */
[----:B------:R-:W-:Y:S06]  /*3390*/  BRA `(.L_x_18488) ;  /* 0x00000000000c7947 */ /* 0x000fec0003800000 */
.L_x_18512:
[----:B------:R0:W5:Y:S01]  /*33a0*/  LDG.E.U8 R0, desc[UR36][R2.64] ;  /* 0x0000002402007981 */ /* 0x000162000c1e1100 */
[----:B------:R-:W-:Y:S05]  /*33b0*/  BRA `(.L_x_18488) ;  /* 0x0000000000047947 */ /* 0x000fea0003800000 */
.L_x_18511:
[----:B------:R0:W5:Y:S02]  /*33c0*/  LDG.E.U8 R0, desc[UR36][R2.64] ;  /* 0x0000002402007981 */ /* 0x000164000c1e1100 */
.L_x_18488:
[----:B------:R-:W0:Y:S01]  /*33d0*/  LDCU.64 UR4, c[0x0][0x5e8] ;  /* 0x0000bd00ff0477ac */ /* 0x000e220008000a00 */
[----:B-1---5:R-:W-:Y:S02]  /*33e0*/  PRMT R9, R0, 0x8880, RZ ;  /* 0x0000888000097816 */ /* 0x022fe400000000ff */
[----:B----4-:R-:W-:Y:S02]  /*33f0*/  PRMT R4, R19, 0x8880, RZ ;  /* 0x0000888013047816 */ /* 0x010fe400000000ff */
[----:B------:R-:W-:Y:S02]  /*3400*/  MOV R0, 0x3440 ;  /* 0x0000344000007802 */ /* 0x000fe40000000f00 */
[----:B0-23--:R-:W-:-:S04]  /*3410*/  IADD3 R2, P0, PT, R16, UR4, RZ ;  /* 0x0000000410027c10 */ /* 0x00dfc8000ff1e0ff */
[----:B------:R-:W-:-:S09]  /*3420*/  IADD3.X R3, PT, PT, RZ, UR5, RZ, P0, !PT ;  /* 0x00000005ff037c10 */ /* 0x000fd200087fe4ff */
[----:B------:R-:W-:Y:S05]  /*3430*/  CALL.REL.NOINC `($__internal_42_$__cuda_sm20_div_s16) ;  /* 0x000000d400a07944 */ /* 0x000fea0003c00000 */
        /* <DEDUP_REMOVED lines=13> */
.L_x_18520:
[----:B------:R3:W-:Y:S01]  /*3510*/  STG.E.U8 desc[UR36][R2.64], R7 ;  /* 0x0000000702007986 */ /* 0x0007e2000c101124 */
[----:B------:R-:W-:Y:S05]  /*3520*/  BRA `(.L_x_18522) ;  /* 0x0000000c00847947 */ /* 0x000fea0003800000 */
.L_x_18519:
[----:B------:R-:W-:-:S09]  /*3530*/  UISETP.NE.AND UP0, UPT, UR4, 0x2, UPT ;  /* 0x000000020400788c */ /* 0x000fd2000bf05270 */
[----:B------:R-:W-:Y:S05]  /*3540*/  BRA.U !UP0, `(.L_x_18523) ;  /* 0x0000000108387547 */ /* 0x000fea000b800000 */
[----:B------:R-:W-:-:S09]  /*3550*/  UISETP.NE.AND UP0, UPT, UR4, 0x3, UPT ;  /* 0x000000030400788c */ /* 0x000fd2000bf05270 */
[----:B------:R-:W-:Y:S05]  /*3560*/  BRA.U !UP0, `(.L_x_18524) ;  /* 0x0000000108207547 */ /* 0x000fea000b800000 */
[----:B------:R-:W-:-:S09]  /*3570*/  UISETP.NE.AND UP0, UPT, UR4, 0x4, UPT ;  /* 0x000000040400788c */ /* 0x000fd2000bf05270 */
[----:B------:R-:W-:Y:S05]  /*3580*/  BRA.U UP0, `(.L_x_18521) ;  /* 0x0000000900c47547 */ /* 0x000fea000b800000 */
[----:B------:R-:W-:-:S04]  /*3590*/  LOP3.LUT R7, R7, 0xffff, RZ, 0xc0, !PT ;  /* 0x0000ffff07077812 */ /* 0x000fc800078ec0ff */
[----:B------:R-:W-:-:S05]  /*35a0*/  PRMT R7, R7, 0x8880, RZ ;  /* 0x0000888007077816 */ /* 0x000fca00000000ff */
[----:B------:R-:W-:-:S05]  /*35b0*/  IMAD.MOV.U32 R4, RZ, RZ, R7 ;  /* 0x000000ffff047224 */ /* 0x000fca00078e0007 */
[----:B------:R-:W-:-:S05]  /*35c0*/  SHF.R.S32.HI R5, RZ, 0x1f, R4 ;  /* 0x0000001fff057819 */ /* 0x000fca0000011404 */
[----:B------:R0:W-:Y:S01]  /*35d0*/  STG.E.64 desc[UR36][R2.64], R4 ;  /* 0x0000000402007986 */ /* 0x0001e2000c101b24 */
[----:B------:R-:W-:Y:S05]  /*35e0*/  BRA `(.L_x_18522) ;  /* 0x0000000c00547947 */ /* 0x000fea0003800000 */
.L_x_18524:
[----:B------:R-:W-:-:S04]  /*35f0*/  LOP3.LUT R7, R7, 0xffff, RZ, 0xc0, !PT ;  /* 0x0000ffff07077812 */ /* 0x000fc800078ec0ff */
[----:B------:R-:W-:-:S05]  /*3600*/  PRMT R5, R7, 0x8880, RZ ;  /* 0x0000888007057816 */ /* 0x000fca00000000ff */
[----:B------:R1:W-:Y:S01]  /*3610*/  STG.E desc[UR36][R2.64], R5 ;  /* 0x0000000502007986 */ /* 0x0003e2000c101924 */
[----:B------:R-:W-:Y:S05]  /*3620*/  BRA `(.L_x_18522) ;  /* 0x0000000c00447947 */ /* 0x000fea0003800000 */
.L_x_18523:
[----:B------:R-:W-:-:S04]  /*3630*/  PRMT R5, R7, 0x8880, RZ ;  /* 0x0000888007057816 */ /* 0x000fc800000000ff */
[----:B------:R-:W-:-:S05]  /*3640*/  PRMT R5, R5, 0x7710, RZ ;  /* 0x0000771005057816 */ /* 0x000fca00000000ff */
[----:B------:R2:W-:Y:S01]  /*3650*/  STG.E.U16 desc[UR36][R2.64], R5 ;  /* 0x0000000502007986 */ /* 0x0005e2000c101524 */
[----:B------:R-:W-:Y:S05]  /*3660*/  BRA `(.L_x_18522) ;  /* 0x0000000c00347947 */ /* 0x000fea0003800000 */
.L_x_18518:
[----:B------:R-:W-:-:S09]  /*3670*/  UISETP.GT.AND UP0, UPT, UR4, 0x6, UPT ;  /* 0x000000060400788c */ /* 0x000fd2000bf04270 */
[----:B------:R-:W-:Y:S05]  /*3680*/  BRA.U UP0, `(.L_x_18525) ;  /* 0x00000001002c7547 */ /* 0x000fea000b800000 */
[----:B------:R-:W-:-:S09]  /*3690*/  UISETP.NE.AND UP0, UPT, UR4, 0x5, UPT ;  /* 0x000000050400788c */ /* 0x000fd2000bf05270 */
[----:B------:R-:W-:Y:S05]  /*36a0*/  BRA.U !UP0, `(.L_x_18526) ;  /* 0x0000000108147547 */ /* 0x000fea000b800000 */
[----:B------:R-:W-:-:S09]  /*36b0*/  UISETP.NE.AND UP0, UPT, UR4, 0x6, UPT ;  /* 0x000000060400788c */ /* 0x000fd2000bf05270 */
[----:B------:R-:W-:Y:S05]  /*36c0*/  BRA.U UP0, `(.L_x_18521) ;  /* 0x0000000900747547 */ /* 0x000fea000b800000 */
[----:B------:R-:W0:Y:S02]  /*36d0*/  I2F.S8 R5, R7 ;  /* 0x0000000700057306 */ /* 0x000e240000001400 */
[----:B0-----:R0:W-:Y:S01]  /*36e0*/  STG.E desc[UR36][R2.64], R5 ;  /* 0x0000000502007986 */ /* 0x0011e2000c101924 */
[----:B------:R-:W-:Y:S05]  /*36f0*/  BRA `(.L_x_18522) ;  /* 0x0000000c00107947 */ /* 0x000fea0003800000 */
.L_x_18526:
[----:B------:R-:W0:Y:S02]  /*3700*/  I2F.S8 R0, R7 ;  /* 0x0000000700007306 */ /* 0x000e240000001400 */
[----:B0-----:R-:W-:-:S05]  /*3710*/  F2FP.F16.F32.PACK_AB R0, RZ, R0 ;  /* 0x00000000ff00723e */ /* 0x001fca00000000ff */
[----:B------:R0:W-:Y:S01]  /*3720*/  STG.E.U16 desc[UR36][R2.64], R0 ;  /* 0x0000000002007986 */ /* 0x0001e2000c101524 */
[----:B------:R-:W-:Y:S05]  /*3730*/  BRA `(.L_x_18522) ;  /* 0x0000000c00007947 */ /* 0x000fea0003800000 */
.L_x_18525:
[----:B------:R-:W-:-:S09]  /*3740*/  UISETP.NE.AND UP0, UPT, UR4, 0x7, UPT ;  /* 0x000000070400788c */ /* 0x000fd2000bf05270 */
[----:B------:R-:W-:Y:S05]  /*3750*/  BRA.U !UP0, `(.L_x_18527) ;  /* 0x0000000108347547 */ /* 0x000fea000b800000 */
[----:B------:R-:W-:-:S09]  /*3760*/  UISETP.NE.AND UP0, UPT, UR4, 0x8, UPT ;  /* 0x000000080400788c */ /* 0x000fd2000bf05270 */
[----:B------:R-:W-:Y:S05]  /*3770*/  BRA.U !UP0, `(.L_x_18528) ;  /* 0x0000000108187547 */ /* 0x000fea000b800000 */
[----:B------:R-:W-:-:S09]  /*3780*/  UISETP.NE.AND UP0, UPT, UR4, 0x9, UPT ;  /* 0x000000090400788c */ /* 0x000fd2000bf05270 */
[----:B------:R-:W-:Y:S05]  /*3790*/  BRA.U UP0, `(.L_x_18521) ;  /* 0x0000000900407547 */ /* 0x000fea000b800000 */
[----:B------:R-:W0:Y:S01]  /*37a0*/  I2F.S8 R4, R7 ;  /* 0x0000000700047306 */ /* 0x000e220000001400 */
[----:B------:R-:W-:-:S05]  /*37b0*/  IMAD.MOV.U32 R5, RZ, RZ, RZ ;  /* 0x000000ffff057224 */ /* 0x000fca00078e00ff */
[----:B0-----:R0:W-:Y:S01]  /*37c0*/  STG.E.64 desc[UR36][R2.64], R4 ;  /* 0x0000000402007986 */ /* 0x0011e2000c101b24 */
[----:B------:R-:W-:Y:S05]  /*37d0*/  BRA `(.L_x_18522) ;  /* 0x0000000800d87947 */ /* 0x000fea0003800000 */
.L_x_18528:
[----:B------:R-:W0:Y:S02]  /*37e0*/  I2F.S8 R7, R7 ;  /* 0x0000000700077306 */ /* 0x000e240000001400 */
[----:B0-----:R-:W-:-:S04]  /*37f0*/  F2FP.F16.F32.PACK_AB R5, RZ, R7 ;  /* 0x00000007ff05723e */ /* 0x001fc800000000ff */
[----:B------:R-:W-:-:S05]  /*3800*/  PRMT R5, R5, 0x5410, RZ ;  /* 0x0000541005057816 */ /* 0x000fca00000000ff */
[----:B------:R0:W-:Y:S01]  /*3810*/  STG.E desc[UR36][R2.64], R5 ;  /* 0x0000000502007986 */ /* 0x0001e2000c101924 */
[----:B------:R-:W-:Y:S05]  /*3820*/  BRA `(.L_x_18522) ;  /* 0x0000000800c47947 */ /* 0x000fea0003800000 */
.L_x_18527:
[----:B------:R-:W-:-:S04]  /*3830*/  PRMT R4, R7, 0x8880, RZ ;  /* 0x0000888007047816 */ /* 0x000fc800000000ff */
[----:B------:R-:W-:-:S06]  /*3840*/  PRMT R4, R4, 0x7710, RZ ;  /* 0x0000771004047816 */ /* 0x000fcc00000000ff */
[----:B------:R-:W0:Y:S02]  /*3850*/  I2F.F64.S16 R4, R4 ;  /* 0x0000000400047312 */ /* 0x000e240000101c00 */
[----:B0-----:R0:W-:Y:S01]  /*3860*/  STG.E.64 desc[UR36][R2.64], R4 ;  /* 0x0000000402007986 */ /* 0x0011e2000c101b24 */
[----:B------:R-:W-:Y:S05]  /*3870*/  BRA `(.L_x_18522) ;  /* 0x0000000800b07947 */ /* 0x000fea0003800000 */
.L_x_18517:
        /* <DEDUP_REMOVED lines=8> */
[----:B------:R-:W-:-:S04]  /*3900*/  LOP3.LUT P0, RZ, R7, 0xff, RZ, 0xc0, !PT ;  /* 0x000000ff07ff7812 */ /* 0x000fc8000780c0ff */
[----:B------:R-:W-:-:S05]  /*3910*/  SEL R5, RZ, 0x1, !P0 ;  /* 0x00000001ff057807 */ /* 0x000fca0004000000 */
[----:B------:R0:W-:Y:S01]  /*3920*/  STG.E.U8 desc[UR36][R2.64], R5 ;  /* 0x0000000502007986 */ /* 0x0001e2000c101124 */
[----:B------:R-:W-:Y:S05]  /*3930*/  BRA `(.L_x_18522) ;  /* 0x0000000800807947 */ /* 0x000fea0003800000 */
.L_x_18531:
[----:B------:R-:W-:Y:S02]  /*3940*/  PRMT R4, R7, 0x8880, RZ ;  /* 0x0000888007047816 */ /* 0x000fe400000000ff */
[----:B------:R-:W-:Y:S02]  /*3950*/  CS2R R6, SRZ ;  /* 0x0000000000067805 */ /* 0x000fe4000001ff00 */
[----:B------:R-:W-:-:S06]  /*3960*/  PRMT R4, R4, 0x7710, RZ ;  /* 0x0000771004047816 */ /* 0x000fcc00000000ff */
[----:B------:R-:W0:Y:S02]  /*3970*/  I2F.F64.S16 R4, R4 ;  /* 0x0000000400047312 */ /* 0x000e240000101c00 */
[----:B0-----:R0:W-:Y:S01]  /*3980*/  STG.E.128 desc[UR36][R2.64], R4 ;  /* 0x0000000402007986 */ /* 0x0011e2000c101d24 */
[----:B------:R-:W-:Y:S05]  /*3990*/  BRA `(.L_x_18522) ;  /* 0x0000000800687947 */ /* 0x000fea0003800000 */
.L_x_18530:
[----:B------:R-:W-:-:S09]  /*39a0*/  UISETP.NE.AND UP0, UPT, UR4, 0xf, UPT ;  /* 0x0000000f0400788c */ /* 0x000fd2000bf05270 */
[----:B------:R-:W-:Y:S05]  /*39b0*/  BRA.U !UP0, `(.L_x_18532) ;  /* 0x0000000108a07547 */ /* 0x000fea000b800000 */
[----:B------:R-:W-:-:S09]  /*39c0*/  UISETP.NE.AND UP0, UPT, UR4, 0x17, UPT ;  /* 0x000000170400788c */ /* 0x000fd2000bf05270 */
[----:B------:R-:W-:Y:S05]  /*39d0*/  BRA.U !UP0, `(.L_x_18533) ;  /* 0x00000001084c7547 */ /* 0x000fea000b800000 */
[----:B------:R-:W-:-:S09]  /*39e0*/  UISETP.NE.AND UP0, UPT, UR4, 0x18, UPT ;  /* 0x000000180400788c */ /* 0x000fd2000bf05270 */
[----:B------:R-:W-:Y:S05]  /*39f0*/  BRA.U UP0, `(.L_x_18521) ;  /* 0x0000000500a87547 */ /* 0x000fea000b800000 */
[----:B------:R-:W0:Y:S01]  /*3a00*/  I2F.S8 R7, R7 ;  /* 0x0000000700077306 */ /* 0x000e220000001400 */
        /* <DEDUP_REMOVED lines=12> */
.L_x_18535:
[----:B------:R-:W-:Y:S05]  /*3ad0*/  BSYNC.RECONVERGENT B0 ;  /* 0x0000000000007941 */ /* 0x000fea0003800200 */
.L_x_18534:
[----:B------:R-:W-:-:S05]  /*3ae0*/  LOP3.LUT R5, R0, 0x80, R5, 0xf8, !PT ;  /* 0x0000008000057812 */ /* 0x000fca00078ef805 */
[----:B------:R0:W-:Y:S01]  /*3af0*/  STG.E.U8 desc[UR36][R2.64], R5 ;  /* 0x0000000502007986 */ /* 0x0001e2000c101124 */
[----:B------:R-:W-:Y:S05]  /*3b00*/  BRA `(.L_x_18522) ;  /* 0x00000008000c7947 */ /* 0x000fea0003800000 */
.L_x_18533:
[----:B------:R-:W0:Y:S01]  /*3b10*/  I2F.S8 R7, R7 ;  /* 0x0000000700077306 */ /* 0x000e220000001400 */
        /* <DEDUP_REMOVED lines=14> */
.L_x_18537:
[----:B------:R-:W-:Y:S05]  /*3c00*/  BSYNC.RECONVERGENT B0 ;  /* 0x0000000000007941 */ /* 0x000fea0003800200 */
.L_x_18536:
[----:B------:R-:W-:-:S05]  /*3c10*/  LOP3.LUT R5, R0, 0x80, R5, 0xf8, !PT ;  /* 0x0000008000057812 */ /* 0x000fca00078ef805 */
[----:B------:R0:W-:Y:S01]  /*3c20*/  STG.E.U8 desc[UR36][R2.64], R5 ;  /* 0x0000000502007986 */ /* 0x0001e2000c101124 */
[----:B------:R-:W-:Y:S05]  /*3c30*/  BRA `(.L_x_18522) ;  /* 0x0000000400c07947 */ /* 0x000fea0003800000 */
.L_x_18532:
[----:B------:R-:W0:Y:S02]  /*3c40*/  I2F.S8 R0, R7 ;  /* 0x0000000700007306 */ /* 0x000e240000001400 */
[----:B0-----:R-:W-:-:S05]  /*3c50*/  F2FP.BF16.F32.PACK_AB R0, RZ, R0 ;  /* 0x00000000ff00723e */ /* 0x001fca00000010ff */
[----:B------:R0:W-:Y:S01]  /*3c60*/  STG.E.U16 desc[UR36][R2.64], R0 ;  /* 0x0000000002007986 */ /* 0x0001e2000c101524 */
[----:B------:R-:W-:Y:S05]  /*3c70*/  BRA `(.L_x_18522) ;  /* 0x0000000400b07947 */ /* 0x000fea0003800000 */
.L_x_18529:
        /* <DEDUP_REMOVED lines=8> */
[----:B------:R-:W-:-:S04]  /*3d00*/  PRMT R5, R7, 0x8880, RZ ;  /* 0x0000888007057816 */ /* 0x000fc800000000ff */
[----:B------:R-:W-:-:S05]  /*3d10*/  PRMT R5, R5, 0x7710, RZ ;  /* 0x0000771005057816 */ /* 0x000fca00000000ff */
[----:B------:R0:W-:Y:S01]  /*3d20*/  STG.E.U16 desc[UR36][R2.64], R5 ;  /* 0x0000000502007986 */ /* 0x0001e2000c101524 */
[----:B------:R-:W-:Y:S05]  /*3d30*/  BRA `(.L_x_18522) ;  /* 0x0000000400807947 */ /* 0x000fea0003800000 */
.L_x_18540:
[----:B------:R-:W0:Y:S01]  /*3d40*/  I2F.S8 R5, R7 ;  /* 0x0000000700057306 */ /* 0x000e220000001400 */
        /* <DEDUP_REMOVED lines=12> */
.L_x_18543:
[----:B------:R-:W-:-:S04]  /*3e10*/  SHF.R.U32.HI R0, RZ, 0x14, R5 ;  /* 0x00000014ff007819 */ /* 0x000fc80000011605 */
[----:B------:R-:W-:-:S04]  /*3e20*/  LOP3.LUT R0, R0, 0x1, RZ, 0xc0, !PT ;  /* 0x0000000100007812 */ /* 0x000fc800078ec0ff */
[----:B------:R-:W-:-:S04]  /*3e30*/  IADD3 R0, PT, PT, R5, 0x487ffff, R0 ;  /* 0x0487ffff05007810 */ /* 0x000fc80007ffe000 */
[----:B------:R-:W-:-:S04]  /*3e40*/  SHF.R.U32.HI R0, RZ, 0x14, R0 ;  /* 0x00000014ff007819 */ /* 0x000fc80000011600 */
[----:B------:R-:W-:-:S07]  /*3e50*/  LOP3.LUT R4, R0, 0xff, RZ, 0xc0, !PT ;  /* 0x000000ff00047812 */ /* 0x000fce00078ec0ff */
.L_x_18544:
[----:B------:R-:W-:-:S04]  /*3e60*/  SHF.R.U32.HI R5, RZ, 0x18, R5 ;  /* 0x00000018ff057819 */ /* 0x000fc80000011605 */
[----:B------:R-:W-:-:S04]  /*3e70*/  LOP3.LUT R4, R4, 0x80, R5, 0xf8, !PT ;  /* 0x0000008004047812 */ /* 0x000fc800078ef805 */
[----:B------:R-:W-:-:S07]  /*3e80*/  PRMT R0, R4, 0x7610, R0 ;  /* 0x0000761004007816 */ /* 0x000fce0000000000 */
.L_x_18542:
[----:B------:R-:W-:Y:S05]  /*3e90*/  BSYNC.RECONVERGENT B0 ;  /* 0x0000000000007941 */ /* 0x000fea0003800200 */
.L_x_18541:
[----:B------:R0:W-:Y:S01]  /*3ea0*/  STG.E.U8 desc[UR36][R2.64], R0 ;  /* 0x0000000002007986 */ /* 0x0001e2000c101124 */
[----:B------:R-:W-:Y:S05]  /*3eb0*/  BRA `(.L_x_18522) ;  /* 0x0000000400207947 */ /* 0x000fea0003800000 */
.L_x_18539:
[----:B------:R-:W0:Y:S01]  /*3ec0*/  I2F.S8 R5, R7 ;  /* 0x0000000700057306 */ /* 0x000e220000001400 */
        /* <DEDUP_REMOVED lines=12> */
.L_x_18547:
[----:B------:R-:W-:-:S04]  /*3f90*/  SHF.R.U32.HI R0, RZ, 0x15, R5 ;  /* 0x00000015ff007819 */ /* 0x000fc80000011605 */
[----:B------:R-:W-:-:S04]  /*3fa0*/  LOP3.LUT R0, R0, 0x1, RZ, 0xc0, !PT ;  /* 0x0000000100007812 */ /* 0x000fc800078ec0ff */
[----:B------:R-:W-:-:S04]  /*3fb0*/  IADD3 R0, PT, PT, R5, 0x88fffff, R0 ;  /* 0x088fffff05007810 */ /* 0x000fc80007ffe000 */
[----:B------:R-:W-:-:S04]  /*3fc0*/  SHF.R.U32.HI R0, RZ, 0x15, R0 ;  /* 0x00000015ff007819 */ /* 0x000fc80000011600 */
[----:B------:R-:W-:-:S07]  /*3fd0*/  LOP3.LUT R4, R0, 0xff, RZ, 0xc0, !PT ;  /* 0x000000ff00047812 */ /* 0x000fce00078ec0ff */
.L_x_18548:
[----:B------:R-:W-:-:S04]  /*3fe0*/  SHF.R.U32.HI R5, RZ, 0x18, R5 ;  /* 0x00000018ff057819 */ /* 0x000fc80000011605 */
[----:B------:R-:W-:-:S04]  /*3ff0*/  LOP3.LUT R4, R4, 0x80, R5, 0xf8, !PT ;  /* 0x0000008004047812 */ /* 0x000fc800078ef805 */
[----:B------:R-:W-:-:S07]  /*4000*/  PRMT R0, R4, 0x7610, R0 ;  /* 0x0000761004007816 */ /* 0x000fce0000000000 */
.L_x_18546:
[----:B------:R-:W-:Y:S05]  /*4010*/  BSYNC.RECONVERGENT B0 ;  /* 0x0000000000007941 */ /* 0x000fea0003800200 */
.L_x_18545:
[----:B------:R0:W-:Y:S01]  /*4020*/  STG.E.U8 desc[UR36][R2.64], R0 ;  /* 0x0000000002007986 */ /* 0x0001e2000c101124 */
[----:B------:R-:W-:Y:S05]  /*4030*/  BRA `(.L_x_18522) ;  /* 0x0000000000c07947 */ /* 0x000fea0003800000 */
.L_x_18538:
[----:B------:R-:W-:-:S09]  /*4040*/  UISETP.NE.AND UP0, UPT, UR4, 0x1c, UPT ;  /* 0x0000001c0400788c */ /* 0x000fd2000bf05270 */
[----:B------:R-:W-:Y:S05]  /*4050*/  BRA.U !UP0, `(.L_x_18549) ;  /* 0x0000000108ac7547 */ /* 0x000fea000b800000 */
[----:B------:R-:W-:-:S09]  /*4060*/  UISETP.NE.AND UP0, UPT, UR4, 0x1d, UPT ;  /* 0x0000001d0400788c */ /* 0x000fd2000bf05270 */
[----:B------:R-:W-:Y:S05]  /*4070*/  BRA.U !UP0, `(.L_x_18550) ;  /* 0x00000001088c7547 */ /* 0x000fea000b800000 */
[----:B------:R-:W-:-:S09]  /*4080*/  UISETP.NE.AND UP0, UPT, UR4, 0x2c, UPT ;  /* 0x0000002c0400788c */ /* 0x000fd2000bf05270 */
[----:B------:R-:W-:Y:S05]  /*4090*/  BRA.U !UP0, `(.L_x_18551) ;  /* 0x0000000108447547 */ /* 0x000fea000b800000 */
.L_x_18521:
        /* <DEDUP_REMOVED lines=9> */
[----:B------:R-:W-:-:S02]  /*4130*/  IMAD.U32 R5, RZ, RZ, UR7 ;  /* 0x00000007ff057e24 */ /* 0x000fc4000f8e00ff */
[----:B---3--:R-:W-:Y:S01]  /*4140*/  IMAD.U32 R6, RZ, RZ, UR8 ;  /* 0x00000008ff067e24 */ /* 0x008fe2000f8e00ff */
[----:B------:R-:W-:Y:S01]  /*4150*/  MOV R7, UR9 ;  /* 0x0000000900077c02 */ /* 0x000fe20008000f00 */
[----:B----4-:R-:W-:Y:S02]  /*4160*/  IMAD.U32 R10, RZ, RZ, UR4 ;  /* 0x00000004ff0a7e24 */ /* 0x010fe4000f8e00ff */
[----:B-1----:R-:W-:-:S07]  /*4170*/  IMAD.U32 R11, RZ, RZ, UR5 ;  /* 0x00000005ff0b7e24 */ /* 0x002fce000f8e00ff */
[----:B------:R-:W-:-:S07]  /*4180*/  LEPC R20, `(.L_x_18552) ;  /* 0x000000001014794e */ /* 0x000fce0000000000 */
[----:B--2---:R-:W-:Y:S05]  /*4190*/  CALL.ABS.NOINC R2 ;  /* 0x0000000002007343 */ /* 0x004fea0003c00000 */
.L_x_18552:
[----:B------:R-:W-:Y:S05]  /*41a0*/  BRA `(.L_x_18522) ;  /* 0x0000000000647947 */ /* 0x000fea0003800000 */
.L_x_18551:
[----:B------:R-:W0:Y:S02]  /*41b0*/  I2F.S8 R6, R7 ;  /* 0x0000000700067306 */ /* 0x000e240000001400 */
        /* <DEDUP_REMOVED lines=15> */
.L_x_18550:
[----:B------:R-:W-:-:S04]  /*42b0*/  LOP3.LUT R7, R7, 0xffff, RZ, 0xc0, !PT ;  /* 0x0000ffff07077812 */ /* 0x000fc800078ec0ff */
[----:B------:R-:W-:-:S04]  /*42c0*/  PRMT R7, R7, 0x8880, RZ ;  /* 0x0000888007077816 */ /* 0x000fc800000000ff */
[----:B------:R-:W-:-:S04]  /*42d0*/  MOV R4, R7 ;  /* 0x0000000700047202 */ /* 0x000fc80000000f00 */
[----:B------:R-:W-:-:S05]  /*42e0*/  SHF.R.S32.HI R5, RZ, 0x1f, R4 ;  /* 0x0000001fff057819 */ /* 0x000fca0000011404 */
[----:B------:R0:W-:Y:S01]  /*42f0*/  STG.E.64 desc[UR36][R2.64], R4 ;  /* 0x0000000402007986 */ /* 0x0001e2000c101b24 */
[----:B------:R-:W-:Y:S05]  /*4300*/  BRA `(.L_x_18522) ;  /* 0x00000000000c7947 */ /* 0x000fea0003800000 */
.L_x_18549:
[----:B------:R-:W-:-:S04]  /*4310*/  LOP3.LUT R7, R7, 0xffff, RZ, 0xc0, !PT ;  /* 0x0000ffff07077812 */ /* 0x000fc800078ec0ff */
[----:B------:R-:W-:-:S05]  /*4320*/  PRMT R5, R7, 0x8880, RZ ;  /* 0x0000888007057816 */ /* 0x000fca00000000ff */
[----:B------:R0:W-:Y:S02]  /*4330*/  STG.E desc[UR36][R2.64], R5 ;  /* 0x0000000502007986 */ /* 0x0001e4000c101924 */
.L_x_18522:
[----:B------:R-:W-:-:S07]  /*4340*/  VIADD R17, R17, 0x80 ;  /* 0x0000008011117836 */ /* 0x000fce0000000000 */
.L_x_18447:
[----:B------:R-:W-:Y:S05]  /*4350*/  BSYNC.RECONVERGENT B6 ;  /* 0x0000000000067941 */ /* 0x000fea0003800200 */
.L_x_18446:
[----:B------:R-:W5:Y:S01]  /*4360*/  LDCU UR4, c[0x0][0x380] ;  /* 0x00007000ff0477ac */ /* 0x000f620008000800 */
[----:B------:R-:W-:Y:S01]  /*4370*/  BSSY.RECONVERGENT B6, `(.L_x_18553) ;  /* 0x0000426000067945 */ /* 0x000fe20003800200 */
[----:B-----5:R-:W-:-:S13]  /*4380*/  ISETP.GE.AND P0, PT, R17, UR4, PT ;  /* 0x0000000411007c0c */ /* 0x020fda000bf06270 */
[----:B------:R-:W-:Y:S05]  /*4390*/  @P0 BRA `(.L_x_18554) ;  /* 0x00000040008c0947 */ /* 0x000fea0003800000 */
[----:B------:R-:W5:Y:S01]  /*43a0*/  LDCU UR4, c[0x0][0x388] ;  /* 0x00007100ff0477ac */ /* 0x000f620008000800 */
[----:B------:R-:W-:Y:S02]  /*43b0*/  IMAD.MOV.U32 R18, RZ, RZ, RZ ;  /* 0x000000ffff127224 */ /* 0x000fe400078e00ff */
        /* <DEDUP_REMOVED lines=352> */
.L_x_18555:
        /* <DEDUP_REMOVED lines=16> */
.L_x_18559:
[----:B------:R0:W5:Y:S01]  /*5ac0*/  LDG.E.U8 R19, desc[UR36][R2.64] ;  /* 0x0000002402137981 */ /* 0x000162000c1e1100 */
[----:B------:R-:W-:Y:S05]  /*5ad0*/  BRA `(.L_x_18561) ;  /* 0x0000000c004c7947 */ /* 0x000fea0003800000 */
.L_x_18558:
        /* <DEDUP_REMOVED lines=8> */
.L_x_18563:
[----:B------:R0:W5:Y:S01]  /*5b60*/  LDG.E.U8 R19, desc[UR36][R2.64] ;  /* 0x0000002402137981 */ /* 0x000162000c1e1100 */
[----:B------:R-:W-:Y:S05]  /*5b70*/  BRA `(.L_x_18561) ;  /* 0x0000000c00247947 */ /* 0x000fea0003800000 */
.L_x_18562:
[----:B------:R0:W5:Y:S01]  /*5b80*/  LDG.E.U16 R19, desc[UR36][R2.64] ;  /* 0x0000002402137981 */ /* 0x000162000c1e1500 */
[----:B------:R-:W-:Y:S05]  /*5b90*/  BRA `(.L_x_18561) ;  /* 0x0000000c001c7947 */ /* 0x000fea0003800000 */
.L_x_18557:
        /* <DEDUP_REMOVED lines=9> */
.L_x_18565:
[----:B------:R-:W2:Y:S02]  /*5c30*/  LDG.E.U16 R0, desc[UR36][R2.64] ;  /* 0x0000002402007981 */ /* 0x000ea4000c1e1500 */
[----:B--2---:R-:W-:-:S06]  /*5c40*/  HADD2.F32 R0, -RZ, R0.H0_H0 ;  /* 0x20000000ff007230 */ /* 0x004fcc0000004100 */
[----:B------:R-:W0:Y:S02]  /*5c50*/  F2I.FTZ.TRUNC.NTZ R0, R0 ;  /* 0x0000000000007305 */ /* 0x000e24000021f100 */
[----:B0-----:R-:W-:Y:S01]  /*5c60*/  PRMT R19, R0, 0x7610, R19 ;  /* 0x0000761000137816 */ /* 0x001fe20000000013 */
[----:B------:R-:W-:Y:S06]  /*5c70*/  BRA `(.L_x_18561) ;  /* 0x0000000800e47947 */ /* 0x000fec0003800000 */
.L_x_18564:
        /* <DEDUP_REMOVED lines=9> */
.L_x_18567:
[----:B------:R-:W2:Y:S02]  /*5d10*/  LDG.E.U16 R2, desc[UR36][R2.64] ;  /* 0x0000002402027981 */ /* 0x000ea4000c1e1500 */
[----:B--2---:R-:W-:-:S06]  /*5d20*/  HADD2.F32 R0, -RZ, R2.H0_H0 ;  /* 0x20000002ff007230 */ /* 0x004fcc0000004100 */
[----:B------:R-:W0:Y:S02]  /*5d30*/  F2I.FTZ.TRUNC.NTZ R0, R0 ;  /* 0x0000000000007305 */ /* 0x000e24000021f100 */
[----:B0-----:R-:W-:Y:S01]  /*5d40*/  PRMT R19, R0, 0x7610, R19 ;  /* 0x0000761000137816 */ /* 0x001fe20000000013 */
[----:B------:R-:W-:Y:S06]  /*5d50*/  BRA `(.L_x_18561) ;  /* 0x0000000800ac7947 */ /* 0x000fec0003800000 */
.L_x_18566:
[----:B------:R-:W2:Y:S02]  /*5d60*/  LDG.E.64 R2, desc[UR36][R2.64] ;  /* 0x0000002402027981 */ /* 0x000ea4000c1e1b00 */
[----:B--2---:R0:W1:Y:S01]  /*5d70*/  F2I.F64.TRUNC R19, R2 ;  /* 0x0000000200137311 */ /* 0x004062000030d100 */
[----:B------:R-:W-:Y:S05]  /*5d80*/  BRA `(.L_x_18561) ;  /* 0x0000000800a07947 */ /* 0x000fea0003800000 */
.L_x_18556:
        /* <DEDUP_REMOVED lines=12> */
.L_x_18570:
[----:B------:R-:W2:Y:S02]  /*5e50*/  LDG.E.64 R2, desc[UR36][R2.64] ;  /* 0x0000002402027981 */ /* 0x000ea4000c1e1b00 */
[----:B--2---:R0:W1:Y:S01]  /*5e60*/  F2I.F64.TRUNC R19, R2 ;  /* 0x0000000200137311 */ /* 0x004062000030d100 */
[----:B------:R-:W-:Y:S05]  /*5e70*/  BRA `(.L_x_18561) ;  /* 0x0000000800647947 */ /* 0x000fea0003800000 */
.L_x_18569:
        /* <DEDUP_REMOVED lines=27> */
.L_x_18572:
        /* <DEDUP_REMOVED lines=14> */
.L_x_18571:
[----:B------:R-:W2:Y:S02]  /*6110*/  LDG.E.U16 R0, desc[UR36][R2.64] ;  /* 0x0000002402007981 */ /* 0x000ea4000c1e1500 */
[----:B--2---:R-:W-:-:S06]  /*6120*/  SHF.L.U32 R0, R0, 0x10, RZ ;  /* 0x0000001000007819 */ /* 0x004fcc00000006ff */
[----:B------:R-:W0:Y:S02]  /*6130*/  F2I.FTZ.TRUNC.NTZ R0, R0 ;  /* 0x0000000000007305 */ /* 0x000e24000021f100 */
[----:B0-----:R-:W-:Y:S01]  /*6140*/  PRMT R19, R0, 0x7610, R19 ;  /* 0x0000761000137816 */ /* 0x001fe20000000013 */
[----:B------:R-:W-:Y:S06]  /*6150*/  BRA `(.L_x_18561) ;  /* 0x0000000400ac7947 */ /* 0x000fec0003800000 */
.L_x_18568:
        /* <DEDUP_REMOVED lines=10> */
.L_x_18575:
        /* <DEDUP_REMOVED lines=21> */
.L_x_18579:
[----:B------:R-:W-:Y:S05]  /*6350*/  BSYNC.RECONVERGENT B1 ;  /* 0x0000000000017941 */ /* 0x000fea0003800200 */
.L_x_18578:
[----:B------:R-:W-:Y:S02]  /*6360*/  SHF.L.U32 R0, R0, 0x14, RZ ;  /* 0x0000001400007819 */ /* 0x000fe400000006ff */
[----:B------:R-:W-:-:S04]  /*6370*/  LEA R2, R2, 0x3b800000, 0x17 ;  /* 0x3b80000002027811 */ /* 0x000fc800078eb8ff */
[----:B------:R-:W-:-:S07]  /*6380*/  LOP3.LUT R0, R2, R0, R7, 0xfe, !PT ;  /* 0x0000000002007212 */ /* 0x000fce00078efe07 */
.L_x_18577:
[----:B------:R-:W-:Y:S05]  /*6390*/  BSYNC.RECONVERGENT B0 ;  /* 0x0000000000007941 */ /* 0x000fea0003800200 */
.L_x_18576:
[----:B------:R-:W0:Y:S02]  /*63a0*/  F2I.FTZ.TRUNC.NTZ R0, R0 ;  /* 0x0000000000007305 */ /* 0x000e24000021f100 */
[----:B0-----:R-:W-:Y:S01]  /*63b0*/  PRMT R19, R0, 0x7610, R19 ;  /* 0x0000761000137816 */ /* 0x001fe20000000013 */
[----:B------:R-:W-:Y:S06]  /*63c0*/  BRA `(.L_x_18561) ;  /* 0x0000000400107947 */ /* 0x000fec0003800000 */
.L_x_18574:
        /* <DEDUP_REMOVED lines=21> */
.L_x_18583:
[----:B------:R-:W-:Y:S05]  /*6520*/  BSYNC.RECONVERGENT B1 ;  /* 0x0000000000017941 */ /* 0x000fea0003800200 */
.L_x_18582:
[----:B------:R-:W-:Y:S02]  /*6530*/  SHF.L.U32 R0, R0, 0x15, RZ ;  /* 0x0000001500007819 */ /* 0x000fe400000006ff */
[----:B------:R-:W-:-:S04]  /*6540*/  LEA R2, R2, 0x37800000, 0x17 ;  /* 0x3780000002027811 */ /* 0x000fc800078eb8ff */
[----:B------:R-:W-:-:S07]  /*6550*/  LOP3.LUT R0, R2, R0, R7, 0xfe, !PT ;  /* 0x0000000002007212 */ /* 0x000fce00078efe07 */
.L_x_18581:
[----:B------:R-:W-:Y:S05]  /*6560*/  BSYNC.RECONVERGENT B0 ;  /* 0x0000000000007941 */ /* 0x000fea0003800200 */
.L_x_18580:
[----:B------:R-:W0:Y:S02]  /*6570*/  F2I.FTZ.TRUNC.NTZ R0, R0 ;  /* 0x0000000000007305 */ /* 0x000e24000021f100 */
[----:B0-----:R-:W-:Y:S01]  /*6580*/  PRMT R19, R0, 0x7610, R19 ;  /* 0x0000761000137816 */ /* 0x001fe20000000013 */
[----:B------:R-:W-:Y:S06]  /*6590*/  BRA `(.L_x_18561) ;  /* 0x00000000009c7947 */ /* 0x000fec0003800000 */
.L_x_18573:
        /* <DEDUP_REMOVED lines=14> */
.L_x_18587:
[----:B------:R-:W-:Y:S05]  /*6680*/  BSYNC.RECONVERGENT B0 ;  /* 0x0000000000007941 */ /* 0x000fea0003800200 */
.L_x_18586:
[----:B------:R-:W0:Y:S02]  /*6690*/  F2I.FTZ.TRUNC.NTZ R0, R0 ;  /* 0x0000000000007305 */ /* 0x000e24000021f100 */
[----:B0-----:R-:W-:Y:S01]  /*66a0*/  PRMT R19, R0, 0x7610, R19 ;  /* 0x0000761000137816 */ /* 0x001fe20000000013 */
[----:B------:R-:W-:Y:S06]  /*66b0*/  BRA `(.L_x_18561) ;  /* 0x0000000000547947 */ /* 0x000fec0003800000 */
.L_x_18560:
        /* <DEDUP_REMOVED lines=16> */
.L_x_18588:
[----:B------:R-:W-:Y:S01]  /*67c0*/  PRMT R19, RZ, 0x7610, R19 ;  /* 0x00007610ff137816 */ /* 0x000fe20000000013 */
[----:B------:R-:W-:Y:S06]  /*67d0*/  BRA `(.L_x_18561) ;  /* 0x00000000000c7947 */ /* 0x000fec0003800000 */
.L_x_18585:
[----:B------:R3:W5:Y:S01]  /*67e0*/  LDG.E.U8 R19, desc[UR36][R2.64] ;  /* 0x0000002402137981 */ /* 0x000762000c1e1100 */
[----:B------:R-:W-:Y:S05]  /*67f0*/  BRA `(.L_x_18561) ;  /* 0x0000000000047947 */ /* 0x000fea0003800000 */
.L_x_18584:
[----:B------:R4:W5:Y:S02]  /*6800*/  LDG.E.U8 R19, desc[UR36][R2.64] ;  /* 0x0000002402137981 */ /* 0x000964000c1e1100 */
.L_x_18561:
        /* <DEDUP_REMOVED lines=16> */
.L_x_18592:
[----:B------:R0:W5:Y:S01]  /*6910*/  LDG.E.U8 R0, desc[UR36][R2.64] ;  /* 0x0000002402007981 */ /* 0x000162000c1e1100 */
[----:B------:R-:W-:Y:S05]  /*6920*/  BRA `(.L_x_18594) ;  /* 0x0000000c004c7947 */ /* 0x000fea0003800000 */
.L_x_18591:
        /* <DEDUP_REMOVED lines=8> */
.L_x_18596:
[----:B------:R0:W5:Y:S01]  /*69b0*/  LDG.E.U8 R0, desc[UR36][R2.64] ;  /* 0x0000002402007981 */ /* 0x000162000c1e1100 */
[----:B------:R-:W-:Y:S05]  /*69c0*/  BRA `(.L_x_18594) ;  /* 0x0000000c00247947 */ /* 0x000fea0003800000 */
.L_x_18595:
[----:B------:R0:W5:Y:S01]  /*69d0*/  LDG.E.U16 R0, desc[UR36][R2.64] ;  /* 0x0000002402007981 */ /* 0x000162000c1e1500 */
[----:B------:R-:W-:Y:S05]  /*69e0*/  BRA `(.L_x_18594) ;  /* 0x0000000c001c7947 */ /* 0x000fea0003800000 */
.L_x_18590:
        /* <DEDUP_REMOVED lines=9> */
.L_x_18598:
[----:B------:R-:W2:Y:S02]  /*6a80*/  LDG.E.U16 R4, desc[UR36][R2.64] ;  /* 0x0000002402047981 */ /* 0x000ea4000c1e1500 */
[----:B--2---:R-:W-:-:S06]  /*6a90*/  HADD2.F32 R4, -RZ, R4.H0_H0 ;  /* 0x20000004ff047230 */ /* 0x004fcc0000004100 */
[----:B------:R-:W0:Y:S02]  /*6aa0*/  F2I.FTZ.TRUNC.NTZ R4, R4 ;  /* 0x0000000400047305 */ /* 0x000e24000021f100 */
[----:B0-----:R-:W-:Y:S01]  /*6ab0*/  PRMT R0, R4, 0x7610, R0 ;  /* 0x0000761004007816 */ /* 0x001fe20000000000 */
[----:B------:R-:W-:Y:S06]  /*6ac0*/  BRA `(.L_x_18594) ;  /* 0x0000000800e47947 */ /* 0x000fec0003800000 */
.L_x_18597:
        /* <DEDUP_REMOVED lines=9> */
.L_x_18600:
[----:B------:R-:W2:Y:S02]  /*6b60*/  LDG.E.U16 R2, desc[UR36][R2.64] ;  /* 0x0000002402027981 */ /* 0x000ea4000c1e1500 */
[----:B--2---:R-:W-:-:S06]  /*6b70*/  HADD2.F32 R4, -RZ, R2.H0_H0 ;  /* 0x20000002ff047230 */ /* 0x004fcc0000004100 */
[----:B------:R-:W0:Y:S02]  /*6b80*/  F2I.FTZ.TRUNC.NTZ R4, R4 ;  /* 0x0000000400047305 */ /* 0x000e24000021f100 */
[----:B0-----:R-:W-:Y:S01]  /*6b90*/  PRMT R0, R4, 0x7610, R0 ;  /* 0x0000761004007816 */ /* 0x001fe20000000000 */
[----:B------:R-:W-:Y:S06]  /*6ba0*/  BRA `(.L_x_18594) ;  /* 0x0000000800ac7947 */ /* 0x000fec0003800000 */
.L_x_18599:
[----:B------:R-:W2:Y:S02]  /*6bb0*/  LDG.E.64 R2, desc[UR36][R2.64] ;  /* 0x0000002402027981 */ /* 0x000ea4000c1e1b00 */
[----:B--2---:R0:W2:Y:S01]  /*6bc0*/  F2I.F64.TRUNC R0, R2 ;  /* 0x0000000200007311 */ /* 0x0040a2000030d100 */
[----:B------:R-:W-:Y:S05]  /*6bd0*/  BRA `(.L_x_18594) ;  /* 0x0000000800a07947 */ /* 0x000fea0003800000 */
.L_x_18589:
        /* <DEDUP_REMOVED lines=12> */
.L_x_18603:
[----:B------:R-:W2:Y:S02]  /*6ca0*/  LDG.E.64 R2, desc[UR36][R2.64] ;  /* 0x0000002402027981 */ /* 0x000ea4000c1e1b00 */
[----:B--2---:R4:W0:Y:S01]  /*6cb0*/  F2I.F64.TRUNC R0, R2 ;  /* 0x0000000200007311 */ /* 0x004822000030d100 */
[----:B------:R-:W-:Y:S05]  /*6cc0*/  BRA `(.L_x_18594) ;  /* 0x0000000800647947 */ /* 0x000fea0003800000 */
.L_x_18602:
        /* <DEDUP_REMOVED lines=27> */
.L_x_18605:
        /* <DEDUP_REMOVED lines=14> */
.L_x_18604:
[----:B------:R-:W2:Y:S02]  /*6f60*/  LDG.E.U16 R4, desc[UR36][R2.64] ;  /* 0x0000002402047981 */ /* 0x000ea4000c1e1500 */
[----:B--2---:R-:W-:-:S06]  /*6f70*/  IMAD.U32 R4, R4, 0x10000, RZ ;  /* 0x0001000004047824 */ /* 0x004fcc00078e00ff */
[----:B------:R-:W0:Y:S02]  /*6f80*/  F2I.FTZ.TRUNC.NTZ R4, R4 ;  /* 0x0000000400047305 */ /* 0x000e24000021f100 */
[----:B0-----:R-:W-:Y:S01]  /*6f90*/  PRMT R0, R4, 0x7610, R0 ;  /* 0x0000761004007816 */ /* 0x001fe20000000000 */
[----:B------:R-:W-:Y:S06]  /*6fa0*/  BRA `(.L_x_18594) ;  /* 0x0000000400ac7947 */ /* 0x000fec0003800000 */
.L_x_18601:
        /* <DEDUP_REMOVED lines=10> */
.L_x_18608:
        /* <DEDUP_REMOVED lines=21> */
.L_x_18612:
[----:B------:R-:W-:Y:S05]  /*71a0*/  BSYNC.RECONVERGENT B1 ;  /* 0x0000000000017941 */ /* 0x000fea0003800200 */
.L_x_18611:
[----:B------:R-:W-:Y:S01]  /*71b0*/  IMAD.SHL.U32 R0, R0, 0x100000, RZ ;  /* 0x0010000000007824 */ /* 0x000fe200078e00ff */
[----:B------:R-:W-:-:S04]  /*71c0*/  LEA R2, R2, 0x3b800000, 0x17 ;  /* 0x3b80000002027811 */ /* 0x000fc800078eb8ff */
[----:B------:R-:W-:-:S07]  /*71d0*/  LOP3.LUT R4, R2, R0, R7, 0xfe, !PT ;  /* 0x0000000002047212 */ /* 0x000fce00078efe07 */
.L_x_18610:
[----:B------:R-:W-:Y:S05]  /*71e0*/  BSYNC.RECONVERGENT B0 ;  /* 0x0000000000007941 */ /* 0x000fea0003800200 */
.L_x_18609:
[----:B------:R-:W0:Y:S02]  /*71f0*/  F2I.FTZ.TRUNC.NTZ R4, R4 ;  /* 0x0000000400047305 */ /* 0x000e24000021f100 */
[----:B0-----:R-:W-:Y:S01]  /*7200*/  PRMT R0, R4, 0x7610, R0 ;  /* 0x0000761004007816 */ /* 0x001fe20000000000 */
[----:B------:R-:W-:Y:S06]  /*7210*/  BRA `(.L_x_18594) ;  /* 0x0000000400107947 */ /* 0x000fec0003800000 */
.L_x_18607:
        /* <DEDUP_REMOVED lines=21> */
.L_x_18616:
[----:B------:R-:W-:Y:S05]  /*7370*/  BSYNC.RECONVERGENT B1 ;  /* 0x0000000000017941 */ /* 0x000fea0003800200 */
.L_x_18615:
[----:B------:R-:W-:Y:S01]  /*7380*/  IMAD.SHL.U32 R0, R0, 0x200000, RZ ;  /* 0x0020000000007824 */ /* 0x000fe200078e00ff */
[----:B------:R-:W-:-:S04]  /*7390*/  LEA R2, R2, 0x37800000, 0x17 ;  /* 0x3780000002027811 */ /* 0x000fc800078eb8ff */
[----:B------:R-:W-:-:S07]  /*73a0*/  LOP3.LUT R4, R2, R0, R7, 0xfe, !PT ;  /* 0x0000000002047212 */ /* 0x000fce00078efe07 */
.L_x_18614:
[----:B------:R-:W-:Y:S05]  /*73b0*/  BSYNC.RECONVERGENT B0 ;  /* 0x0000000000007941 */ /* 0x000fea0003800200 */
.L_x_18613:
[----:B------:R-:W0:Y:S02]  /*73c0*/  F2I.FTZ.TRUNC.NTZ R4, R4 ;  /* 0x0000000400047305 */ /* 0x000e24000021f100 */
[----:B0-----:R-:W-:Y:S01]  /*73d0*/  PRMT R0, R4, 0x7610, R0 ;  /* 0x0000761004007816 */ /* 0x001fe20000000000 */
[----:B------:R-:W-:Y:S06]  /*73e0*/  BRA `(.L_x_18594) ;  /* 0x00000000009c7947 */ /* 0x000fec0003800000 */
.L_x_18606:
        /* <DEDUP_REMOVED lines=14> */
.L_x_18620:
[----:B------:R-:W-:Y:S05]  /*74d0*/  BSYNC.RECONVERGENT B0 ;  /* 0x0000000000007941 */ /* 0x000fea0003800200 */
.L_x_18619:
[----:B------:R-:W0:Y:S02]  /*74e0*/  F2I.FTZ.TRUNC.NTZ R4, R4 ;  /* 0x0000000400047305 */ /* 0x000e24000021f100 */
[----:B0-----:R-:W-:Y:S01]  /*74f0*/  PRMT R0, R4, 0x7610, R0 ;  /* 0x0000761004007816 */ /* 0x001fe20000000000 */
[----:B------:R-:W-:Y:S06]  /*7500*/  BRA `(.L_x_18594) ;  /* 0x0000000000547947 */ /* 0x000fec0003800000 */
.L_x_18593:
        /* <DEDUP_REMOVED lines=16> */
.L_x_18621:
[----:B------:R-:W-:Y:S01]  /*7610*/  PRMT R0, RZ, 0x7610, R0 ;  /* 0x00007610ff007816 */ /* 0x000fe20000000000 */
[----:B------:R-:W-:Y:S06]  /*7620*/  BRA `(.L_x_18594) ;  /* 0x00000000000c7947 */ /* 0x000fec0003800000 */
.L_x_18618:
[----:B------:R2:W5:Y:S01]  /*7630*/  LDG.E.U8 R0, desc[UR36][R2.64] ;  /* 0x0000002402007981 */ /* 0x000562000c1e1100 */
[----:B------:R-:W-:Y:S05]  /*7640*/  BRA `(.L_x_18594) ;  /* 0x0000000000047947 */ /* 0x000fea0003800000 */
.L_x_18617:
[----:B------:R3:W5:Y:S02]  /*7650*/  LDG.E.U8 R0, desc[UR36][R2.64] ;  /* 0x0000002402007981 */ /* 0x000764000c1e1100 */
.L_x_18594:
[----:B------:R-:W3:Y:S01]  /*7660*/  LDCU.64 UR4, c[0x0][0x5e8] ;  /* 0x0000bd00ff0477ac */ /* 0x000ee20008000a00 */
[----:B0-2--5:R-:W-:Y:S02]  /*7670*/  PRMT R9, R0, 0x8880, RZ ;  /* 0x0000888000097816 */ /* 0x025fe400000000ff */
[----:B-1----:R-:W-:Y:S02]  /*7680*/  PRMT R4, R19, 0x8880, RZ ;  /* 0x0000888013047816 */ /* 0x002fe400000000ff */
[----:B------:R-:W-:Y:S02]  /*7690*/  MOV R0, 0x76d0 ;  /* 0x000076d000007802 */ /* 0x000fe40000000f00 */
[----:B---34-:R-:W-:-:S05]  /*76a0*/  IADD3 R2, P0, PT, R16, UR4, RZ ;  /* 0x0000000410027c10 */ /* 0x018fca000ff1e0ff */
[----:B------:R-:W-:-:S08]  /*76b0*/  IMAD.X R3, RZ, RZ, UR5, P0 ;  /* 0x00000005ff037e24 */ /* 0x000fd000080e06ff */
        /* <DEDUP_REMOVED lines=14> */
.L_x_18625:
[----:B------:R0:W-:Y:S01]  /*77a0*/  STG.E.U8 desc[UR36][R2.64], R7 ;  /* 0x0000000702007986 */ /* 0x0001e2000c101124 */
[----:B------:R-:W-:Y:S05]  /*77b0*/  BRA `(.L_x_18627) ;  /* 0x0000000c00807947 */ /* 0x000fea0003800000 */
.L_x_18624:
        /* <DEDUP_REMOVED lines=12> */
.L_x_18629:
[----:B------:R-:W-:-:S04]  /*7880*/  LOP3.LUT R7, R7, 0xffff, RZ, 0xc0, !PT ;  /* 0x0000ffff07077812 */ /* 0x000fc800078ec0ff */
[----:B------:R-:W-:-:S05]  /*7890*/  PRMT R5, R7, 0x8880, RZ ;  /* 0x0000888007057816 */ /* 0x000fca00000000ff */
[----:B------:R0:W-:Y:S01]  /*78a0*/  STG.E desc[UR36][R2.64], R5 ;  /* 0x0000000502007986 */ /* 0x0001e2000c101924 */
[----:B------:R-:W-:Y:S05]  /*78b0*/  BRA `(.L_x_18627) ;  /* 0x0000000c00407947 */ /* 0x000fea0003800000 */
.L_x_18628:
[----:B------:R-:W-:-:S04]  /*78c0*/  PRMT R5, R7, 0x8880, RZ ;  /* 0x0000888007057816 */ /* 0x000fc800000000ff */
[----:B------:R-:W-:-:S05]  /*78d0*/  PRMT R5, R5, 0x7710, RZ ;  /* 0x0000771005057816 */ /* 0x000fca00000000ff */
[----:B------:R0:W-:Y:S01]  /*78e0*/  STG.E.U16 desc[UR36][R2.64], R5 ;  /* 0x0000000502007986 */ /* 0x0001e2000c101524 */
[----:B------:R-:W-:Y:S05]  /*78f0*/  BRA `(.L_x_18627) ;  /* 0x0000000c00307947 */ /* 0x000fea0003800000 */
.L_x_18623:
        /* <DEDUP_REMOVED lines=9> */
.L_x_18631:
[----:B------:R-:W0:Y:S02]  /*7990*/  I2F.S8 R0, R7 ;  /* 0x0000000700007306 */ /* 0x000e240000001400 */
[----:B0-----:R-:W-:-:S05]  /*79a0*/  F2FP.F16.F32.PACK_AB R0, RZ, R0 ;  /* 0x00000000ff00723e */ /* 0x001fca00000000ff */
[----:B------:R0:W-:Y:S01]  /*79b0*/  STG.E.U16 desc[UR36][R2.64], R0 ;  /* 0x0000000002007986 */ /* 0x0001e2000c101524 */
[----:B------:R-:W-:Y:S05]  /*79c0*/  BRA `(.L_x_18627) ;  /* 0x0000000800fc7947 */ /* 0x000fea0003800000 */
.L_x_18630:
        /* <DEDUP_REMOVED lines=10> */
.L_x_18633:
[----:B------:R-:W0:Y:S02]  /*7a70*/  I2F.S8 R7, R7 ;  /* 0x0000000700077306 */ /* 0x000e240000001400 */
[----:B0-----:R-:W-:-:S04]  /*7a80*/  F2FP.F16.F32.PACK_AB R5, RZ, R7 ;  /* 0x00000007ff05723e */ /* 0x001fc800000000ff */
[----:B------:R-:W-:-:S05]  /*7a90*/  PRMT R5, R5, 0x5410, RZ ;  /* 0x0000541005057816 */ /* 0x000fca00000000ff */
[----:B------:R0:W-:Y:S01]  /*7aa0*/  STG.E desc[UR36][R2.64], R5 ;  /* 0x0000000502007986 */ /* 0x0001e2000c101924 */
[----:B------:R-:W-:Y:S05]  /*7ab0*/  BRA `(.L_x_18627) ;  /* 0x0000000800c07947 */ /* 0x000fea0003800000 */
.L_x_18632:
[----:B------:R-:W-:-:S04]  /*7ac0*/  PRMT R4, R7, 0x8880, RZ ;  /* 0x0000888007047816 */ /* 0x000fc800000000ff */
[----:B------:R-:W-:-:S06]  /*7ad0*/  PRMT R4, R4, 0x7710, RZ ;  /* 0x0000771004047816 */ /* 0x000fcc00000000ff */
[----:B------:R-:W0:Y:S02]  /*7ae0*/  I2F.F64.S16 R4, R4 ;  /* 0x0000000400047312 */ /* 0x000e240000101c00 */
[----:B0-----:R0:W-:Y:S01]  /*7af0*/  STG.E.64 desc[UR36][R2.64], R4 ;  /* 0x0000000402007986 */ /* 0x0011e2000c101b24 */
[----:B------:R-:W-:Y:S05]  /*7b00*/  BRA `(.L_x_18627) ;  /* 0x0000000800ac7947 */ /* 0x000fea0003800000 */
.L_x_18622:
        /* <DEDUP_REMOVED lines=14> */
.L_x_18637:
[----:B------:R-:W0:Y:S01]  /*7bf0*/  I2F.S8 R5, R7 ;  /* 0x0000000700057306 */ /* 0x000e220000001400 */
        /* <DEDUP_REMOVED lines=17> */
.L_x_18640:
[----:B------:R-:W-:-:S04]  /*7d10*/  SHF.R.U32.HI R5, RZ, 0x18, R5 ;  /* 0x00000018ff057819 */ /* 0x000fc80000011605 */
[----:B------:R-:W-:-:S07]  /*7d20*/  LOP3.LUT R0, R0, 0x80, R5, 0xf8, !PT ;  /* 0x0000008000007812 */ /* 0x000fce00078ef805 */
.L_x_18639:
[----:B------:R-:W-:Y:S05]  /*7d30*/  BSYNC.RECONVERGENT B0 ;  /* 0x0000000000007941 */ /* 0x000fea0003800200 */
.L_x_18638:
[----:B------:R0:W-:Y:S01]  /*7d40*/  STG.E.U8 desc[UR36][R2.64], R0 ;  /* 0x0000000002007986 */ /* 0x0001e2000c101124 */
[----:B------:R-:W-:Y:S05]  /*7d50*/  BRA `(.L_x_18627) ;  /* 0x0000000800187947 */ /* 0x000fea0003800000 */
.L_x_18636:
        /* <DEDUP_REMOVED lines=18> */
.L_x_18643:
[----:B------:R-:W-:-:S04]  /*7e80*/  SHF.R.U32.HI R5, RZ, 0x18, R5 ;  /* 0x00000018ff057819 */ /* 0x000fc80000011605 */
[----:B------:R-:W-:-:S07]  /*7e90*/  LOP3.LUT R0, R0, 0x80, R5, 0xf8, !PT ;  /* 0x0000008000007812 */ /* 0x000fce00078ef805 */
.L_x_18642:
[----:B------:R-:W-:Y:S05]  /*7ea0*/  BSYNC.RECONVERGENT B0 ;  /* 0x0000000000007941 */ /* 0x000fea0003800200 */
.L_x_18641:
[----:B------:R0:W-:Y:S01]  /*7eb0*/  STG.E.U8 desc[UR36][R2.64], R0 ;  /* 0x0000000002007986 */ /* 0x0001e2000c101124 */
[----:B------:R-:W-:Y:S05]  /*7ec0*/  BRA `(.L_x_18627) ;  /* 0x0000000400bc7947 */ /* 0x000fea0003800000 */
.L_x_18635:
[----:B------:R-:W-:-:S09]  /*7ed0*/  UISETP.NE.AND UP0, UPT, UR4, 0x1c, UPT ;  /* 0x0000001c0400788c */ /* 0x000fd2000bf05270 */
[----:B------:R-:W-:Y:S05]  /*7ee0*/  BRA.U !UP0, `(.L_x_18644) ;  /* 0x0000000108687547 */ /* 0x000fea000b800000 */
[----:B------:R-:W-:-:S09]  /*7ef0*/  UISETP.NE.AND UP0, UPT, UR4, 0x1d, UPT ;  /* 0x0000001d0400788c */ /* 0x000fd2000bf05270 */
[----:B------:R-:W-:Y:S05]  /*7f00*/  BRA.U !UP0, `(.L_x_18645) ;  /* 0x0000000108487547 */ /* 0x000fea000b800000 */
[----:B------:R-:W-:-:S09]  /*7f10*/  UISETP.NE.AND UP0, UPT, UR4, 0x2c, UPT ;  /* 0x0000002c0400788c */ /* 0x000fd2000bf05270 */
[----:B------:R-:W-:Y:S05]  /*7f20*/  BRA.U UP0, `(.L_x_18626) ;  /* 0x0000000100c07547 */ /* 0x000fea000b800000 */
        /* <DEDUP_REMOVED lines=16> */
.L_x_18645:
[----:B------:R-:W-:-:S04]  /*8030*/  LOP3.LUT R7, R7, 0xffff, RZ, 0xc0, !PT ;  /* 0x0000ffff07077812 */ /* 0x000fc800078ec0ff */
[----:B------:R-:W-:-:S05]  /*8040*/  PRMT R7, R7, 0x8880, RZ ;  /* 0x0000888007077816 */ /* 0x000fca00000000ff */
[----:B------:R-:W-:-:S05]  /*8050*/  IMAD.MOV.U32 R4, RZ, RZ, R7 ;  /* 0x000000ffff047224 */ /* 0x000fca00078e0007 */
[----:B------:R-:W-:-:S05]  /*8060*/  SHF.R.S32.HI R5, RZ, 0x1f, R4 ;  /* 0x0000001fff057819 */ /* 0x000fca0000011404 */
[----:B------:R0:W-:Y:S01]  /*8070*/  STG.E.64 desc[UR36][R2.64], R4 ;  /* 0x0000000402007986 */ /* 0x0001e2000c101b24 */
[----:B------:R-:W-:Y:S05]  /*8080*/  BRA `(.L_x_18627) ;  /* 0x00000004004c7947 */ /* 0x000fea0003800000 */
.L_x_18644:
[----:B------:R-:W-:-:S04]  /*8090*/  LOP3.LUT R7, R7, 0xffff, RZ, 0xc0, !PT ;  /* 0x0000ffff07077812 */ /* 0x000fc800078ec0ff */
[----:B------:R-:W-:-:S05]  /*80a0*/  PRMT R5, R7, 0x8880, RZ ;  /* 0x0000888007057816 */ /* 0x000fca00000000ff */
[----:B------:R0:W-:Y:S01]  /*80b0*/  STG.E desc[UR36][R2.64], R5 ;  /* 0x0000000502007986 */ /* 0x0001e2000c101924 */
[----:B------:R-:W-:Y:S05]  /*80c0*/  BRA `(.L_x_18627) ;  /* 0x00000004003c7947 */ /* 0x000fea0003800000 */
.L_x_18634:
        /* <DEDUP_REMOVED lines=10> */
.L_x_18647:
[----:B------:R-:W-:Y:S02]  /*8170*/  PRMT R4, R7, 0x8880, RZ ;  /* 0x0000888007047816 */ /* 0x000fe400000000ff */
[----:B------:R-:W-:Y:S02]  /*8180*/  CS2R R6, SRZ ;  /* 0x0000000000067805 */ /* 0x000fe4000001ff00 */
[----:B------:R-:W-:-:S06]  /*8190*/  PRMT R4, R4, 0x7710, RZ ;  /* 0x0000771004047816 */ /* 0x000fcc00000000ff */
[----:B------:R-:W0:Y:S02]  /*81a0*/  I2F.F64.S16 R4, R4 ;  /* 0x0000000400047312 */ /* 0x000e240000101c00 */
[----:B0-----:R4:W-:Y:S01]  /*81b0*/  STG.E.128 desc[UR36][R2.64], R4 ;  /* 0x0000000402007986 */ /* 0x0019e2000c101d24 */
[----:B------:R-:W-:Y:S05]  /*81c0*/  BRA `(.L_x_18627) ;  /* 0x0000000000fc7947 */ /* 0x000fea0003800000 */
.L_x_18646:
[----:B------:R-:W-:-:S09]  /*81d0*/  UISETP.NE.AND UP0, UPT, UR4, 0xf, UPT ;  /* 0x0000000f0400788c */ /* 0x000fd2000bf05270 */
[----:B------:R-:W-:Y:S05]  /*81e0*/  BRA.U !UP0, `(.L_x_18648) ;  /* 0x0000000108e87547 */ /* 0x000fea000b800000 */
[----:B------:R-:W-:-:S09]  /*81f0*/  UISETP.NE.AND UP0, UPT, UR4, 0x17, UPT ;  /* 0x000000170400788c */ /* 0x000fd2000bf05270 */
[----:B------:R-:W-:Y:S05]  /*8200*/  BRA.U !UP0, `(.L_x_18649) ;  /* 0x0000000108907547 */ /* 0x000fea000b800000 */
[----:B------:R-:W-:-:S09]  /*8210*/  UISETP.NE.AND UP0, UPT, UR4, 0x18, UPT ;  /* 0x000000180400788c */ /* 0x000fd2000bf05270 */
[----:B------:R-:W-:Y:S05]  /*8220*/  BRA.U !UP0, `(.L_x_18650) ;  /* 0x0000000108447547 */ /* 0x000fea000b800000 */
.L_x_18626:
        /* <DEDUP_REMOVED lines=16> */
.L_x_18651:
[----:B------:R-:W-:Y:S05]  /*8330*/  BRA `(.L_x_18627) ;  /* 0x0000000000a07947 */ /* 0x000fea0003800000 */
.L_x_18650:
[----:B------:R-:W0:Y:S01]  /*8340*/  I2F.S8 R7, R7 ;  /* 0x0000000700077306 */ /* 0x000e220000001400 */
        /* <DEDUP_REMOVED lines=12> */
.L_x_18653:
[----:B------:R-:W-:Y:S05]  /*8410*/  BSYNC.RECONVERGENT B0 ;  /* 0x0000000000007941 */ /* 0x000fea0003800200 */
.L_x_18652:
[----:B------:R-:W-:-:S05]  /*8420*/  LOP3.LUT R5, R0, 0x80, R5, 0xf8, !PT ;  /* 0x0000008000057812 */ /* 0x000fca00078ef805 */
[----:B------:R2:W-:Y:S01]  /*8430*/  STG.E.U8 desc[UR36][R2.64], R5 ;  /* 0x0000000502007986 */ /* 0x0005e2000c101124 */
[----:B------:R-:W-:Y:S05]  /*8440*/  BRA `(.L_x_18627) ;  /* 0x00000000005c7947 */ /* 0x000fea0003800000 */
.L_x_18649:
[----:B------:R-:W0:Y:S01]  /*8450*/  I2F.S8 R5, R7 ;  /* 0x0000000700057306 */ /* 0x000e220000001400 */
        /* <DEDUP_REMOVED lines=11> */
.L_x_18655:
[----:B------:R-:W-:Y:S01]  /*8510*/  IMAD.MOV.U32 R0, RZ, RZ, 0x7f ;  /* 0x0000007fff007424 */ /* 0x000fe200078e00ff */
[----:B------:R-:W-:-:S04]  /*8520*/  ISETP.GT.U32.AND P0, PT, R4, 0x7f800000, PT ;  /* 0x7f8000000400780c */ /* 0x000fc80003f04070 */
[----:B------:R-:W-:-:S09]  /*8530*/  SEL R0, R0, 0x7c, P0 ;  /* 0x0000007c00007807 */ /* 0x000fd20000000000 */
.L_x_18656:
[----:B------:R-:W-:Y:S05]  /*8540*/  BSYNC.RECONVERGENT B0 ;  /* 0x0000000000007941 */ /* 0x000fea0003800200 */
.L_x_18654:
[----:B------:R-:W-:-:S04]  /*8550*/  SHF.R.U32.HI R5, RZ, 0x18, R5 ;  /* 0x00000018ff057819 */ /* 0x000fc80000011605 */
[----:B------:R-:W-:-:S05]  /*8560*/  LOP3.LUT R5, R0, 0x80, R5, 0xf8, !PT ;  /* 0x0000008000057812 */ /* 0x000fca00078ef805 */
[----:B------:R1:W-:Y:S01]  /*8570*/  STG.E.U8 desc[UR36][R2.64], R5 ;  /* 0x0000000502007986 */ /* 0x0003e2000c101124 */
[----:B------:R-:W-:Y:S05]  /*8580*/  BRA `(.L_x_18627) ;  /* 0x00000000000c7947 */ /* 0x000fea0003800000 */
.L_x_18648:
[----:B------:R-:W0:Y:S02]  /*8590*/  I2F.S8 R0, R7 ;  /* 0x0000000700007306 */ /* 0x000e240000001400 */
[----:B0-----:R-:W-:-:S05]  /*85a0*/  F2FP.BF16.F32.PACK_AB R0, RZ, R0 ;  /* 0x00000000ff00723e */ /* 0x001fca00000010ff */
[----:B------:R0:W-:Y:S02]  /*85b0*/  STG.E.U16 desc[UR36][R2.64], R0 ;  /* 0x0000000002007986 */ /* 0x0001e4000c101524 */
.L_x_18627:
[----:B------:R-:W-:-:S07]  /*85c0*/  VIADD R17, R17, 0x80 ;  /* 0x0000008011117836 */ /* 0x000fce0000000000 */
.L_x_18554:
[----:B------:R-:W-:Y:S05]  /*85d0*/  BSYNC.RECONVERGENT B6 ;  /* 0x0000000000067941 */ /* 0x000fea0003800200 */
.L_x_18553:
[----:B------:R-:W5:Y:S01]  /*85e0*/  LDCU UR4, c[0x0][0x380] ;  /* 0x00007000ff0477ac */ /* 0x000f620008000800 */
[----:B------:R-:W-:Y:S01]  /*85f0*/  BSSY.RECONVERGENT B6, `(.L_x_18657) ;  /* 0x0000426000067945 */ /* 0x000fe20003800200 */
[----:B-----5:R-:W-:-:S13]  /*8600*/  ISETP.GE.AND P0, PT, R17, UR4, PT ;  /* 0x0000000411007c0c */ /* 0x020fda000bf06270 */
[----:B------:R-:W-:Y:S05]  /*8610*/  @P0 BRA `(.L_x_18658) ;  /* 0x00000040008c0947 */ /* 0x000fea0003800000 */
[----:B------:R-:W5:Y:S01]  /*8620*/  LDCU UR4, c[0x0][0x388] ;  /* 0x00007100ff0477ac */ /* 0x000f620008000800 */
[----:B------:R-:W-:Y:S01]  /*8630*/  MOV R18, RZ ;  /* 0x000000ff00127202 */ /* 0x000fe20000000f00 */
        /* <DEDUP_REMOVED lines=352> */
.L_x_18659:
        /* <DEDUP_REMOVED lines=16> */
.L_x_18663:
[----:B------:R0:W5:Y:S01]  /*9d40*/  LDG.E.U8 R19, desc[UR36][R2.64] ;  /* 0x0000002402137981 */ /* 0x000162000c1e1100 */
[----:B------:R-:W-:Y:S05]  /*9d50*/  BRA `(.L_x_18665) ;  /* 0x0000000c004c7947 */ /* 0x000fea0003800000 */
.L_x_18662:
        /* <DEDUP_REMOVED lines=8> */
.L_x_18667:
[----:B------:R0:W5:Y:S01]  /*9de0*/  LDG.E.U8 R19, desc[UR36][R2.64] ;  /* 0x0000002402137981 */ /* 0x000162000c1e1100 */
[----:B------:R-:W-:Y:S05]  /*9df0*/  BRA `(.L_x_18665) ;  /* 0x0000000c00247947 */ /* 0x000fea0003800000 */
.L_x_18666:
[----:B------:R0:W5:Y:S01]  /*9e00*/  LDG.E.U16 R19, desc[UR36][R2.64] ;  /* 0x0000002402137981 */ /* 0x000162000c1e1500 */
[----:B------:R-:W-:Y:S05]  /*9e10*/  BRA `(.L_x_18665) ;  /* 0x0000000c001c7947 */ /* 0x000fea0003800000 */
.L_x_18661:
        /* <DEDUP_REMOVED lines=9> */
.L_x_18669:
[----:B------:R-:W2:Y:S02]  /*9eb0*/  LDG.E.U16 R0, desc[UR36][R2.64] ;  /* 0x0000002402007981 */ /* 0x000ea4000c1e1500 */
[----:B--2---:R-:W-:-:S06]  /*9ec0*/  HADD2.F32 R0, -RZ, R0.H0_H0 ;  /* 0x20000000ff007230 */ /* 0x004fcc0000004100 */
[----:B------:R-:W0:Y:S02]  /*9ed0*/  F2I.FTZ.TRUNC.NTZ R0, R0 ;  /* 0x0000000000007305 */ /* 0x000e24000021f100 */
[----:B0-----:R-:W-:Y:S01]  /*9ee0*/  PRMT R19, R0, 0x7610, R19 ;  /* 0x0000761000137816 */ /* 0x001fe20000000013 */
[----:B------:R-:W-:Y:S06]  /*9ef0*/  BRA `(.L_x_18665) ;  /* 0x0000000800e47947 */ /* 0x000fec0003800000 */
.L_x_18668:
        /* <DEDUP_REMOVED lines=9> */
.L_x_18671:
[----:B------:R-:W2:Y:S02]  /*9f90*/  LDG.E.U16 R2, desc[UR36][R2.64] ;  /* 0x0000002402027981 */ /* 0x000ea4000c1e1500 */
[----:B--2---:R-:W-:-:S06]  /*9fa0*/  HADD2.F32 R0, -RZ, R2.H0_H0 ;  /* 0x20000002ff007230 */ /* 0x004fcc0000004100 */
[----:B------:R-:W0:Y:S02]  /*9fb0*/  F2I.FTZ.TRUNC.NTZ R0, R0 ;  /* 0x0000000000007305 */ /* 0x000e24000021f100 */
[----:B0-----:R-:W-:Y:S01]  /*9fc0*/  PRMT R19, R0, 0x7610, R19 ;  /* 0x0000761000137816 */ /* 0x001fe20000000013 */
[----:B------:R-:W-:Y:S06]  /*9fd0*/  BRA `(.L_x_18665) ;  /* 0x0000000800ac7947 */ /* 0x000fec0003800000 */
.L_x_18670:
[----:B------:R-:W2:Y:S02]  /*9fe0*/  LDG.E.64 R2, desc[UR36][R2.64] ;  /* 0x0000002402027981 */ /* 0x000ea4000c1e1b00 */
[----:B--2---:R0:W1:Y:S01]  /*9ff0*/  F2I.F64.TRUNC R19, R2 ;  /* 0x0000000200137311 */ /* 0x004062000030d100 */
[----:B------:R-:W-:Y:S05]  /*a000*/  BRA `(.L_x_18665) ;  /* 0x0000000800a07947 */ /* 0x000fea0003800000 */
.L_x_18660:
        /* <DEDUP_REMOVED lines=12> */
.L_x_18674:
[----:B------:R-:W2:Y:S02]  /*a0d0*/  LDG.E.64 R2, desc[UR36][R2.64] ;  /* 0x0000002402027981 */ /* 0x000ea4000c1e1b00 */
[----:B--2---:R3:W4:Y:S01]  /*a0e0*/  F2I.F64.TRUNC R19, R2 ;  /* 0x0000000200137311 */ /* 0x004722000030d100 */
[----:B------:R-:W-:Y:S05]  /*a0f0*/  BRA `(.L_x_18665) ;  /* 0x0000000800647947 */ /* 0x000fea0003800000 */
.L_x_18673:
        /* <DEDUP_REMOVED lines=27> */
.L_x_18676:
        /* <DEDUP_REMOVED lines=14> */
.L_x_18675:
[----:B------:R-:W2:Y:S02]  /*a390*/  LDG.E.U16 R0, desc[UR36][R2.64] ;  /* 0x0000002402007981 */ /* 0x000ea4000c1e1500 */
[----:B--2---:R-:W-:-:S06]  /*a3a0*/  IMAD.U32 R0, R0, 0x10000, RZ ;  /* 0x0001000000007824 */ /* 0x004fcc00078e00ff */
[----:B------:R-:W0:Y:S02]  /*a3b0*/  F2I.FTZ.TRUNC.NTZ R0, R0 ;  /* 0x0000000000007305 */ /* 0x000e24000021f100 */
[----:B0-----:R-:W-:Y:S01]  /*a3c0*/  PRMT R19, R0, 0x7610, R19 ;  /* 0x0000761000137816 */ /* 0x001fe20000000013 */
[----:B------:R-:W-:Y:S06]  /*a3d0*/  BRA `(.L_x_18665) ;  /* 0x0000000400ac7947 */ /* 0x000fec0003800000 */
.L_x_18672:
        /* <DEDUP_REMOVED lines=10> */
.L_x_18679:
        /* <DEDUP_REMOVED lines=21> */
.L_x_18683:
[----:B------:R-:W-:Y:S05]  /*a5d0*/  BSYNC.RECONVERGENT B1 ;  /* 0x0000000000017941 */ /* 0x000fea0003800200 */
.L_x_18682:
[----:B------:R-:W-:Y:S01]  /*a5e0*/  IMAD.SHL.U32 R0, R0, 0x100000, RZ ;  /* 0x0010000000007824 */ /* 0x000fe200078e00ff */
[----:B------:R-:W-:-:S04]  /*a5f0*/  LEA R2, R2, 0x3b800000, 0x17 ;  /* 0x3b80000002027811 */ /* 0x000fc800078eb8ff */
[----:B------:R-:W-:-:S07]  /*a600*/  LOP3.LUT R0, R2, R0, R7, 0xfe, !PT ;  /* 0x0000000002007212 */ /* 0x000fce00078efe07 */
.L_x_18681:
[----:B------:R-:W-:Y:S05]  /*a610*/  BSYNC.RECONVERGENT B0 ;  /* 0x0000000000007941 */ /* 0x000fea0003800200 */
.L_x_18680:
[----:B------:R-:W0:Y:S02]  /*a620*/  F2I.FTZ.TRUNC.NTZ R0, R0 ;  /* 0x0000000000007305 */ /* 0x000e24000021f100 */
[----:B0-----:R-:W-:Y:S01]  /*a630*/  PRMT R19, R0, 0x7610, R19 ;  /* 0x0000761000137816 */ /* 0x001fe20000000013 */
[----:B------:R-:W-:Y:S06]  /*a640*/  BRA `(.L_x_18665) ;  /* 0x0000000400107947 */ /* 0x000fec0003800000 */
.L_x_18678:
        /* <DEDUP_REMOVED lines=21> */
.L_x_18687:
[----:B------:R-:W-:Y:S05]  /*a7a0*/  BSYNC.RECONVERGENT B1 ;  /* 0x0000000000017941 */ /* 0x000fea0003800200 */
.L_x_18686:
[----:B------:R-:W-:Y:S01]  /*a7b0*/  IMAD.SHL.U32 R0, R0, 0x200000, RZ ;  /* 0x0020000000007824 */ /* 0x000fe200078e00ff */
[----:B------:R-:W-:-:S04]  /*a7c0*/  LEA R2, R2, 0x37800000, 0x17 ;  /* 0x3780000002027811 */ /* 0x000fc800078eb8ff */
[----:B------:R-:W-:-:S07]  /*a7d0*/  LOP3.LUT R0, R2, R0, R7, 0xfe, !PT ;  /* 0x0000000002007212 */ /* 0x000fce00078efe07 */
.L_x_18685:
[----:B------:R-:W-:Y:S05]  /*a7e0*/  BSYNC.RECONVERGENT B0 ;  /* 0x0000000000007941 */ /* 0x000fea0003800200 */
.L_x_18684:
[----:B------:R-:W0:Y:S02]  /*a7f0*/  F2I.FTZ.TRUNC.NTZ R0, R0 ;  /* 0x0000000000007305 */ /* 0x000e24000021f100 */
[----:B0-----:R-:W-:Y:S01]  /*a800*/  PRMT R19, R0, 0x7610, R19 ;  /* 0x0000761000137816 */ /* 0x001fe20000000013 */
[----:B------:R-:W-:Y:S06]  /*a810*/  BRA `(.L_x_18665) ;  /* 0x00000000009c7947 */ /* 0x000fec0003800000 */
.L_x_18677:
        /* <DEDUP_REMOVED lines=14> */
.L_x_18691:
[----:B------:R-:W-:Y:S05]  /*a900*/  BSYNC.RECONVERGENT B0 ;  /* 0x0000000000007941 */ /* 0x000fea0003800200 */
.L_x_18690:
[----:B------:R-:W0:Y:S02]  /*a910*/  F2I.FTZ.TRUNC.NTZ R0, R0 ;  /* 0x0000000000007305 */ /* 0x000e24000021f100 */
[----:B0-----:R-:W-:Y:S01]  /*a920*/  PRMT R19, R0, 0x7610, R19 ;  /* 0x0000761000137816 */ /* 0x001fe20000000013 */
[----:B------:R-:W-:Y:S06]  /*a930*/  BRA `(.L_x_18665) ;  /* 0x0000000000547947 */ /* 0x000fec0003800000 */
.L_x_18664:
        /* <DEDUP_REMOVED lines=16> */
.L_x_18692:
[----:B------:R-:W-:Y:S01]  /*aa40*/  PRMT R19, RZ, 0x7610, R19 ;  /* 0x00007610ff137816 */ /* 0x000fe20000000013 */
[----:B------:R-:W-:Y:S06]  /*aa50*/  BRA `(.L_x_18665) ;  /* 0x00000000000c7947 */ /* 0x000fec0003800000 */
.L_x_18689:
[----:B------:R2:W5:Y:S01]  /*aa60*/  LDG.E.U8 R19, desc[UR36][R2.64] ;  /* 0x0000002402137981 */ /* 0x000562000c1e1100 */
[----:B------:R-:W-:Y:S05]  /*aa70*/  BRA `(.L_x_18665) ;  /* 0x0000000000047947 */ /* 0x000fea0003800000 */
.L_x_18688:
[----:B------:R1:W5:Y:S02]  /*aa80*/  LDG.E.U8 R19, desc[UR36][R2.64] ;  /* 0x0000002402137981 */ /* 0x000364000c1e1100 */
.L_x_18665:
        /* <DEDUP_REMOVED lines=16> */
.L_x_18696:
[----:B------:R0:W5:Y:S01]  /*ab90*/  LDG.E.U8 R0, desc[UR36][R2.64] ;  /* 0x0000002402007981 */ /* 0x000162000c1e1100 */
[----:B------:R-:W-:Y:S05]  /*aba0*/  BRA `(.L_x_18698) ;  /* 0x0000000c004c7947 */ /* 0x000fea0003800000 */
.L_x_18695:
        /* <DEDUP_REMOVED lines=8> */
.L_x_18700:
[----:B------:R0:W5:Y:S01]  /*ac30*/  LDG.E.U8 R0, desc[UR36][R2.64] ;  /* 0x0000002402007981 */ /* 0x000162000c1e1100 */
[----:B------:R-:W-:Y:S05]  /*ac40*/  BRA `(.L_x_18698) ;  /* 0x0000000c00247947 */ /* 0x000fea0003800000 */
.L_x_18699:
[----:B------:R0:W5:Y:S01]  /*ac50*/  LDG.E.U16 R0, desc[UR36][R2.64] ;  /* 0x0000002402007981 */ /* 0x000162000c1e1500 */
[----:B------:R-:W-:Y:S05]  /*ac60*/  BRA `(.L_x_18698) ;  /* 0x0000000c001c7947 */ /* 0x000fea0003800000 */
.L_x_18694:
        /* <DEDUP_REMOVED lines=9> */
.L_x_18702:
[----:B------:R-:W2:Y:S02]  /*ad00*/  LDG.E.U16 R4, desc[UR36][R2.64] ;  /* 0x0000002402047981 */ /* 0x000ea4000c1e1500 */
[----:B--2---:R-:W-:-:S06]  /*ad10*/  HADD2.F32 R4, -RZ, R4.H0_H0 ;  /* 0x20000004ff047230 */ /* 0x004fcc0000004100 */
[----:B------:R-:W0:Y:S02]  /*ad20*/  F2I.FTZ.TRUNC.NTZ R4, R4 ;  /* 0x0000000400047305 */ /* 0x000e24000021f100 */
[----:B0-----:R-:W-:Y:S01]  /*ad30*/  PRMT R0, R4, 0x7610, R0 ;  /* 0x0000761004007816 */ /* 0x001fe20000000000 */
[----:B------:R-:W-:Y:S06]  /*ad40*/  BRA `(.L_x_18698) ;  /* 0x0000000800e47947 */ /* 0x000fec0003800000 */
.L_x_18701:
        /* <DEDUP_REMOVED lines=9> */
.L_x_18704:
[----:B------:R-:W2:Y:S02]  /*ade0*/  LDG.E.U16 R2, desc[UR36][R2.64] ;  /* 0x0000002402027981 */ /* 0x000ea4000c1e1500 */
[----:B--2---:R-:W-:-:S06]  /*adf0*/  HADD2.F32 R4, -RZ, R2.H0_H0 ;  /* 0x20000002ff047230 */ /* 0x004fcc0000004100 */
[----:B------:R-:W0:Y:S02]  /*ae00*/  F2I.FTZ.TRUNC.NTZ R4, R4 ;  /* 0x0000000400047305 */ /* 0x000e24000021f100 */
[----:B0-----:R-:W-:Y:S01]  /*ae10*/  PRMT R0, R4, 0x7610, R0 ;  /* 0x0000761004007816 */ /* 0x001fe20000000000 */
[----:B------:R-:W-:Y:S06]  /*ae20*/  BRA `(.L_x_18698) ;  /* 0x0000000800ac7947 */ /* 0x000fec0003800000 */
.L_x_18703:
[----:B------:R-:W2:Y:S02]  /*ae30*/  LDG.E.64 R2, desc[UR36][R2.64] ;  /* 0x0000002402027981 */ /* 0x000ea4000c1e1b00 */
[----:B--2---:R0:W1:Y:S01]  /*ae40*/  F2I.F64.TRUNC R0, R2 ;  /* 0x0000000200007311 */ /* 0x004062000030d100 */
[----:B------:R-:W-:Y:S05]  /*ae50*/  BRA `(.L_x_18698) ;  /* 0x0000000800a07947 */ /* 0x000fea0003800000 */
.L_x_18693:
        /* <DEDUP_REMOVED lines=12> */
.L_x_18707:
[----:B------:R-:W2:Y:S02]  /*af20*/  LDG.E.64 R2, desc[UR36][R2.64] ;  /* 0x0000002402027981 */ /* 0x000ea4000c1e1b00 */
[----:B--2---:R3:W0:Y:S01]  /*af30*/  F2I.F64.TRUNC R0, R2 ;  /* 0x0000000200007311 */ /* 0x004622000030d100 */
[----:B------:R-:W-:Y:S05]  /*af40*/  BRA `(.L_x_18698) ;  /* 0x0000000800647947 */ /* 0x000fea0003800000 */
.L_x_18706:
        /* <DEDUP_REMOVED lines=27> */
.L_x_18709:
        /* <DEDUP_REMOVED lines=14> */
.L_x_18708:
[----:B------:R-:W2:Y:S02]  /*b1e0*/  LDG.E.U16 R4, desc[UR36][R2.64] ;  /* 0x0000002402047981 */ /* 0x000ea4000c1e1500 */
[----:B--2---:R-:W-:-:S06]  /*b1f0*/  IMAD.U32 R4, R4, 0x10000, RZ ;  /* 0x0001000004047824 */ /* 0x004fcc00078e00ff */
[----:B------:R-:W0:Y:S02]  /*b200*/  F2I.FTZ.TRUNC.NTZ R4, R4 ;  /* 0x0000000400047305 */ /* 0x000e24000021f100 */
[----:B0-----:R-:W-:Y:S01]  /*b210*/  PRMT R0, R4, 0x7610, R0 ;  /* 0x0000761004007816 */ /* 0x001fe20000000000 */
[----:B------:R-:W-:Y:S06]  /*b220*/  BRA `(.L_x_18698) ;  /* 0x0000000400ac7947 */ /* 0x000fec0003800000 */
.L_x_18705:
        /* <DEDUP_REMOVED lines=10> */
.L_x_18712:
        /* <DEDUP_REMOVED lines=21> */
.L_x_18716:
[----:B------:R-:W-:Y:S05]  /*b420*/  BSYNC.RECONVERGENT B1 ;  /* 0x0000000000017941 */ /* 0x000fea0003800200 */
.L_x_18715:
[----:B------:R-:W-:Y:S01]  /*b430*/  IMAD.SHL.U32 R0, R0, 0x100000, RZ ;  /* 0x0010000000007824 */ /* 0x000fe200078e00ff */
[----:B------:R-:W-:-:S04]  /*b440*/  LEA R2, R2, 0x3b800000, 0x17 ;  /* 0x3b80000002027811 */ /* 0x000fc800078eb8ff */
[----:B------:R-:W-:-:S07]  /*b450*/  LOP3.LUT R4, R2, R0, R7, 0xfe, !PT ;  /* 0x0000000002047212 */ /* 0x000fce00078efe07 */
.L_x_18714:
[----:B------:R-:W-:Y:S05]  /*b460*/  BSYNC.RECONVERGENT B0 ;  /* 0x0000000000007941 */ /* 0x000fea0003800200 */
.L_x_18713:
[----:B------:R-:W0:Y:S02]  /*b470*/  F2I.FTZ.TRUNC.NTZ R4, R4 ;  /* 0x0000000400047305 */ /* 0x000e24000021f100 */
[----:B0-----:R-:W-:Y:S01]  /*b480*/  PRMT R0, R4, 0x7610, R0 ;  /* 0x0000761004007816 */ /* 0x001fe20000000000 */
[----:B------:R-:W-:Y:S06]  /*b490*/  BRA `(.L_x_18698) ;  /* 0x0000000400107947 */ /* 0x000fec0003800000 */
.L_x_18711:
        /* <DEDUP_REMOVED lines=21> */
.L_x_18720:
[----:B------:R-:W-:Y:S05]  /*b5f0*/  BSYNC.RECONVERGENT B1 ;  /* 0x0000000000017941 */ /* 0x000fea0003800200 */
.L_x_18719:
[----:B------:R-:W-:Y:S01]  /*b600*/  IMAD.SHL.U32 R0, R0, 0x200000, RZ ;  /* 0x0020000000007824 */ /* 0x000fe200078e00ff */
[----:B------:R-:W-:-:S04]  /*b610*/  LEA R2, R2, 0x37800000, 0x17 ;  /* 0x3780000002027811 */ /* 0x000fc800078eb8ff */
[----:B------:R-:W-:-:S07]  /*b620*/  LOP3.LUT R4, R2, R0, R7, 0xfe, !PT ;  /* 0x0000000002047212 */ /* 0x000fce00078efe07 */
.L_x_18718:
[----:B------:R-:W-:Y:S05]  /*b630*/  BSYNC.RECONVERGENT B0 ;  /* 0x0000000000007941 */ /* 0x000fea0003800200 */
.L_x_18717:
[----:B------:R-:W0:Y:S02]  /*b640*/  F2I.FTZ.TRUNC.NTZ R4, R4 ;  /* 0x0000000400047305 */ /* 0x000e24000021f100 */
[----:B0-----:R-:W-:Y:S01]  /*b650*/  PRMT R0, R4, 0x7610, R0 ;  /* 0x0000761004007816 */ /* 0x001fe20000000000 */
[----:B------:R-:W-:Y:S06]  /*b660*/  BRA `(.L_x_18698) ;  /* 0x00000000009c7947 */ /* 0x000fec0003800000 */
.L_x_18710:
        /* <DEDUP_REMOVED lines=14> */
.L_x_18724:
[----:B------:R-:W-:Y:S05]  /*b750*/  BSYNC.RECONVERGENT B0 ;  /* 0x0000000000007941 */ /* 0x000fea0003800200 */
.L_x_18723:
[----:B------:R-:W0:Y:S02]  /*b760*/  F2I.FTZ.TRUNC.NTZ R4, R4 ;  /* 0x0000000400047305 */ /* 0x000e24000021f100 */
[----:B0-----:R-:W-:Y:S01]  /*b770*/  PRMT R0, R4, 0x7610, R0 ;  /* 0x0000761004007816 */ /* 0x001fe20000000000 */
[----:B------:R-:W-:Y:S06]  /*b780*/  BRA `(.L_x_18698) ;  /* 0x0000000000547947 */ /* 0x000fec0003800000 */
.L_x_18697:
        /* <DEDUP_REMOVED lines=15> */
[----:B--2-45:R-:W-:Y:S05]  /*b880*/  CALL.ABS.NOINC R2 ;  /* 0x0000000002007343 */ /* 0x034fea0003c00000 */
.L_x_18725:
[----:B------:R-:W-:Y:S01]  /*b890*/  PRMT R0, RZ, 0x7610, R0 ;  /* 0x00007610ff007816 */ /* 0x000fe20000000000 */
[----:B------:R-:W-:Y:S06]  /*b8a0*/  BRA `(.L_x_18698) ;  /* 0x00000000000c7947 */ /* 0x000fec0003800000 */
.L_x_18722:
[----:B------:R2:W5:Y:S01]  /*b8b0*/  LDG.E.U8 R0, desc[UR36][R2.64] ;  /* 0x0000002402007981 */ /* 0x000562000c1e1100 */
[----:B------:R-:W-:Y:S05]  /*b8c0*/  BRA `(.L_x_18698) ;  /* 0x0000000000047947 */ /* 0x000fea0003800000 */
.L_x_18721:
[----:B------:R1:W5:Y:S02]  /*b8d0*/  LDG.E.U8 R0, desc[UR36][R2.64] ;  /* 0x0000002402007981 */ /* 0x000364000c1e1100 */
.L_x_18698:
[----:B------:R-:W2:Y:S01]  /*b8e0*/  LDCU.64 UR4, c[0x0][0x5e8] ;  /* 0x0000bd00ff0477ac */ /* 0x000ea20008000a00 */
[----:B01---5:R-:W-:Y:S02]  /*b8f0*/  PRMT R9, R0, 0x8880, RZ ;  /* 0x0000888000097816 */ /* 0x023fe400000000ff */
[----:B----4-:R-:W-:Y:S02]  /*b900*/  PRMT R4, R19, 0x8880, RZ ;  /* 0x0000888013047816 */ /* 0x010fe400000000ff */
[----:B------:R-:W-:Y:S02]  /*b910*/  MOV R0, 0xb950 ;  /* 0x0000b95000007802 */ /* 0x000fe40000000f00 */
[----:B--23--:R-:W-:-:S05]  /*b920*/  IADD3 R2, P0, PT, R16, UR4, RZ ;  /* 0x0000000410027c10 */ /* 0x00cfca000ff1e0ff */
        /* <DEDUP_REMOVED lines=15> */
.L_x_18729:
[----:B------:R0:W-:Y:S01]  /*ba20*/  STG.E.U8 desc[UR36][R2.64], R7 ;  /* 0x0000000702007986 */ /* 0x0001e2000c101124 */
[----:B------:R-:W-:Y:S05]  /*ba30*/  BRA `(.L_x_18731) ;  /* 0x0000000c00807947 */ /* 0x000fea0003800000 */
.L_x_18728:
[----:B------:R-:W-:-:S09]  /*ba40*/  UISETP.NE.AND UP0, UPT, UR4, 0x2, UPT ;  /* 0x000000020400788c */ /* 0x000fd2000bf05270 */
[----:B------:R-:W-:Y:S05]  /*ba50*/  BRA.U !UP0, `(.L_x_18732) ;  /* 0x0000000108387547 */ /* 0x000fea000b800000 */
[----:B------:R-:W-:-:S09]  /*ba60*/  UISETP.NE.AND UP0, UPT, UR4, 0x3, UPT ;  /* 0x000000030400788c */ /* 0x000fd2000bf05270 */
[----:B------:R-:W-:Y:S05]  /*ba70*/  BRA.U !UP0, `(.L_x_18733) ;  /* 0x0000000108207547 */ /* 0x000fea000b800000 */
[----:B------:R-:W-:-:S09]  /*ba80*/  UISETP.NE.AND UP0, UPT, UR4, 0x4, UPT ;  /* 0x000000040400788c */ /* 0x000fd2000bf05270 */
[----:B------:R-:W-:Y:S05]  /*ba90*/  BRA.U UP0, `(.L_x_18730) ;  /* 0x0000000900847547 */ /* 0x000fea000b800000 */
[----:B------:R-:W-:-:S04]  /*baa0*/  LOP3.LUT R7, R7, 0xffff, RZ, 0xc0, !PT ;  /* 0x0000ffff07077812 */ /* 0x000fc800078ec0ff */
[----:B------:R-:W-:-:S04]  /*bab0*/  PRMT R7, R7, 0x8880, RZ ;  /* 0x0000888007077816 */ /* 0x000fc800000000ff */
[----:B------:R-:W-:-:S04]  /*bac0*/  MOV R4, R7 ;  /* 0x0000000700047202 */ /* 0x000fc80000000f00 */
[----:B------:R-:W-:-:S05]  /*bad0*/  SHF.R.S32.HI R5, RZ, 0x1f, R4 ;  /* 0x0000001fff057819 */ /* 0x000fca0000011404 */
[----:B------:R0:W-:Y:S01]  /*bae0*/  STG.E.64 desc[UR36][R2.64], R4 ;  /* 0x0000000402007986 */ /* 0x0001e2000c101b24 */
[----:B------:R-:W-:Y:S05]  /*baf0*/  BRA `(.L_x_18731) ;  /* 0x0000000c00507947 */ /* 0x000fea0003800000 */
.L_x_18733:
[----:B------:R-:W-:-:S04]  /*bb00*/  LOP3.LUT R7, R7, 0xffff, RZ, 0xc0, !PT ;  /* 0x0000ffff07077812 */ /* 0x000fc800078ec0ff */
[----:B------:R-:W-:-:S05]  /*bb10*/  PRMT R5, R7, 0x8880, RZ ;  /* 0x0000888007057816 */ /* 0x000fca00000000ff */
[----:B------:R0:W-:Y:S01]  /*bb20*/  STG.E desc[UR36][R2.64], R5 ;  /* 0x0000000502007986 */ /* 0x0001e2000c101924 */
[----:B------:R-:W-:Y:S05]  /*bb30*/  BRA `(.L_x_18731) ;  /* 0x0000000c00407947 */ /* 0x000fea0003800000 */
.L_x_18732:
[----:B------:R-:W-:-:S04]  /*bb40*/  PRMT R5, R7, 0x8880, RZ ;  /* 0x0000888007057816 */ /* 0x000fc800000000ff */
[----:B------:R-:W-:-:S05]  /*bb50*/  PRMT R5, R5, 0x7710, RZ ;  /* 0x0000771005057816 */ /* 0x000fca00000000ff */
[----:B------:R0:W-:Y:S01]  /*bb60*/  STG.E.U16 desc[UR36][R2.64], R5 ;  /* 0x0000000502007986 */ /* 0x0001e2000c101524 */
[----:B------:R-:W-:Y:S05]  /*bb70*/  BRA `(.L_x_18731) ;  /* 0x0000000c00307947 */ /* 0x000fea0003800000 */
.L_x_18727:
        /* <DEDUP_REMOVED lines=9> */
.L_x_18735:
[----:B------:R-:W0:Y:S02]  /*bc10*/  I2F.S8 R0, R7 ;  /* 0x0000000700007306 */ /* 0x000e240000001400 */
[----:B0-----:R-:W-:-:S05]  /*bc20*/  F2FP.F16.F32.PACK_AB R0, RZ, R0 ;  /* 0x00000000ff00723e */ /* 0x001fca00000000ff */
[----:B------:R0:W-:Y:S01]  /*bc30*/  STG.E.U16 desc[UR36][R2.64], R0 ;  /* 0x0000000002007986 */ /* 0x0001e2000c101524 */
[----:B------:R-:W-:Y:S05]  /*bc40*/  BRA `(.L_x_18731) ;  /* 0x0000000800fc7947 */ /* 0x000fea0003800000 */
.L_x_18734:
        /* <DEDUP_REMOVED lines=10> */
.L_x_18737:
[----:B------:R-:W0:Y:S02]  /*bcf0*/  I2F.S8 R7, R7 ;  /* 0x0000000700077306 */ /* 0x000e240000001400 */
[----:B0-----:R-:W-:-:S04]  /*bd00*/  F2FP.F16.F32.PACK_AB R5, RZ, R7 ;  /* 0x00000007ff05723e */ /* 0x001fc800000000ff */
[----:B------:R-:W-:-:S05]  /*bd10*/  PRMT R5, R5, 0x5410, RZ ;  /* 0x0000541005057816 */ /* 0x000fca00000000ff */
[----:B------:R0:W-:Y:S01]  /*bd20*/  STG.E desc[UR36][R2.64], R5 ;  /* 0x0000000502007986 */ /* 0x0001e2000c101924 */
[----:B------:R-:W-:Y:S05]  /*bd30*/  BRA `(.L_x_18731) ;  /* 0x0000000800c07947 */ /* 0x000fea0003800000 */
.L_x_18736:
[----:B------:R-:W-:-:S04]  /*bd40*/  PRMT R4, R7, 0x8880, RZ ;  /* 0x0000888007047816 */ /* 0x000fc800000000ff */
[----:B------:R-:W-:-:S06]  /*bd50*/  PRMT R4, R4, 0x7710, RZ ;  /* 0x0000771004047816 */ /* 0x000fcc00000000ff */
[----:B------:R-:W0:Y:S02]  /*bd60*/  I2F.F64.S16 R4, R4 ;  /* 0x0000000400047312 */ /* 0x000e240000101c00 */
[----:B0-----:R0:W-:Y:S01]  /*bd70*/  STG.E.64 desc[UR36][R2.64], R4 ;  /* 0x0000000402007986 */ /* 0x0011e2000c101b24 */
[----:B------:R-:W-:Y:S05]  /*bd80*/  BRA `(.L_x_18731) ;  /* 0x0000000800ac7947 */ /* 0x000fea0003800000 */
.L_x_18726:
        /* <DEDUP_REMOVED lines=14> */
.L_x_18741:
        /* <DEDUP_REMOVED lines=18> */
.L_x_18744:
[----:B------:R-:W-:-:S04]  /*bf90*/  SHF.R.U32.HI R5, RZ, 0x18, R5 ;  /* 0x00000018ff057819 */ /* 0x000fc80000011605 */
[----:B------:R-:W-:-:S07]  /*bfa0*/  LOP3.LUT R0, R0, 0x80, R5, 0xf8, !PT ;  /* 0x0000008000007812 */ /* 0x000fce00078ef805 */
.L_x_18743:
[----:B------:R-:W-:Y:S05]  /*bfb0*/  BSYNC.RECONVERGENT B0 ;  /* 0x0000000000007941 */ /* 0x000fea0003800200 */
.L_x_18742:
[----:B------:R0:W-:Y:S01]  /*bfc0*/  STG.E.U8 desc[UR36][R2.64], R0 ;  /* 0x0000000002007986 */ /* 0x0001e2000c101124 */
[----:B------:R-:W-:Y:S05]  /*bfd0*/  BRA `(.L_x_18731) ;  /* 0x0000000800187947 */ /* 0x000fea0003800000 */
.L_x_18740:
        /* <DEDUP_REMOVED lines=18> */
.L_x_18747:
[----:B------:R-:W-:-:S04]  /*c100*/  SHF.R.U32.HI R5, RZ, 0x18, R5 ;  /* 0x00000018ff057819 */ /* 0x000fc80000011605 */
[----:B------:R-:W-:-:S07]  /*c110*/  LOP3.LUT R0, R0, 0x80, R5, 0xf8, !PT ;  /* 0x0000008000007812 */ /* 0x000fce00078ef805 */
.L_x_18746:
[----:B------:R-:W-:Y:S05]  /*c120*/  BSYNC.RECONVERGENT B0 ;  /* 0x0000000000007941 */ /* 0x000fea0003800200 */
.L_x_18745:
[----:B------:R0:W-:Y:S01]  /*c130*/  STG.E.U8 desc[UR36][R2.64], R0 ;  /* 0x0000000002007986 */ /* 0x0001e2000c101124 */
[----:B------:R-:W-:Y:S05]  /*c140*/  BRA `(.L_x_18731) ;  /* 0x0000000400bc7947 */ /* 0x000fea0003800000 */
.L_x_18739:
        /* <DEDUP_REMOVED lines=22> */
.L_x_18749:
[----:B------:R-:W-:-:S04]  /*c2b0*/  LOP3.LUT R7, R7, 0xffff, RZ, 0xc0, !PT ;  /* 0x0000ffff07077812 */ /* 0x000fc800078ec0ff */
[----:B------:R-:W-:-:S04]  /*c2c0*/  PRMT R7, R7, 0x8880, RZ ;  /* 0x0000888007077816 */ /* 0x000fc800000000ff */
[----:B------:R-:W-:-:S04]  /*c2d0*/  MOV R4, R7 ;  /* 0x0000000700047202 */ /* 0x000fc80000000f00 */
[----:B------:R-:W-:-:S05]  /*c2e0*/  SHF.R.S32.HI R5, RZ, 0x1f, R4 ;  /* 0x0000001fff057819 */ /* 0x000fca0000011404 */
[----:B------:R0:W-:Y:S01]  /*c2f0*/  STG.E.64 desc[UR36][R2.64], R4 ;  /* 0x0000000402007986 */ /* 0x0001e2000c101b24 */
[----:B------:R-:W-:Y:S05]  /*c300*/  BRA `(.L_x_18731) ;  /* 0x00000004004c7947 */ /* 0x000fea0003800000 */
.L_x_18748:
[----:B------:R-:W-:-:S04]  /*c310*/  LOP3.LUT R7, R7, 0xffff, RZ, 0xc0, !PT ;  /* 0x0000ffff07077812 */ /* 0x000fc800078ec0ff */
[----:B------:R-:W-:-:S05]  /*c320*/  PRMT R5, R7, 0x8880, RZ ;  /* 0x0000888007057816 */ /* 0x000fca00000000ff */
[----:B------:R0:W-:Y:S01]  /*c330*/  STG.E desc[UR36][R2.64], R5 ;  /* 0x0000000502007986 */ /* 0x0001e2000c101924 */
[----:B------:R-:W-:Y:S05]  /*c340*/  BRA `(.L_x_18731) ;  /* 0x00000004003c7947 */ /* 0x000fea0003800000 */
.L_x_18738:
        /* <DEDUP_REMOVED lines=10> */
.L_x_18751:
[----:B------:R-:W-:Y:S02]  /*c3f0*/  PRMT R4, R7, 0x8880, RZ ;  /* 0x0000888007047816 */ /* 0x000fe400000000ff */
[----:B------:R-:W-:Y:S02]  /*c400*/  CS2R R6, SRZ ;  /* 0x0000000000067805 */ /* 0x000fe4000001ff00 */
[----:B------:R-:W-:-:S06]  /*c410*/  PRMT R4, R4, 0x7710, RZ ;  /* 0x0000771004047816 */ /* 0x000fcc00000000ff */
[----:B------:R-:W0:Y:S02]  /*c420*/  I2F.F64.S16 R4, R4 ;  /* 0x0000000400047312 */ /* 0x000e240000101c00 */
[----:B0-----:R4:W-:Y:S01]  /*c430*/  STG.E.128 desc[UR36][R2.64], R4 ;  /* 0x0000000402007986 */ /* 0x0019e2000c101d24 */
[----:B------:R-:W-:Y:S05]  /*c440*/  BRA `(.L_x_18731) ;  /* 0x0000000000fc7947 */ /* 0x000fea0003800000 */
.L_x_18750:
[----:B------:R-:W-:-:S09]  /*c450*/  UISETP.NE.AND UP0, UPT, UR4, 0xf, UPT ;  /* 0x0000000f0400788c */ /* 0x000fd2000bf05270 */
[----:B------:R-:W-:Y:S05]  /*c460*/  BRA.U !UP0, `(.L_x_18752) ;  /* 0x0000000108e87547 */ /* 0x000fea000b800000 */
[----:B------:R-:W-:-:S09]  /*c470*/  UISETP.NE.AND UP0, UPT, UR4, 0x17, UPT ;  /* 0x000000170400788c */ /* 0x000fd2000bf05270 */
[----:B------:R-:W-:Y:S05]  /*c480*/  BRA.U !UP0, `(.L_x_18753) ;  /* 0x0000000108907547 */ /* 0x000fea000b800000 */
[----:B------:R-:W-:-:S09]  /*c490*/  UISETP.NE.AND UP0, UPT, UR4, 0x18, UPT ;  /* 0x000000180400788c */ /* 0x000fd2000bf05270 */
[----:B------:R-:W-:Y:S05]  /*c4a0*/  BRA.U !UP0, `(.L_x_18754) ;  /* 0x0000000108447547 */ /* 0x000fea000b800000 */
.L_x_18730:
        /* <DEDUP_REMOVED lines=11> */
[----:B------:R-:W-:Y:S01]  /*c560*/  IMAD.U32 R7, RZ, RZ, UR7 ;  /* 0x00000007ff077e24 */ /* 0x000fe2000f8e00ff */
[----:B----4-:R-:W-:Y:S01]  /*c570*/  MOV R10, UR8 ;  /* 0x00000008000a7c02 */ /* 0x010fe20008000f00 */
[----:B-1----:R-:W-:-:S07]  /*c580*/  IMAD.U32 R11, RZ, RZ, UR9 ;  /* 0x00000009ff0b7e24 */ /* 0x002fce000f8e00ff */
[----:B------:R-:W-:-:S07]  /*c590*/  LEPC R20, `(.L_x_18755) ;  /* 0x000000001014794e */ /* 0x000fce0000000000 */
[----:B--2---:R-:W-:Y:S05]  /*c5a0*/  CALL.ABS.NOINC R2 ;  /* 0x0000000002007343 */ /* 0x004fea0003c00000 */
.L_x_18755:
[----:B------:R-:W-:Y:S05]  /*c5b0*/  BRA `(.L_x_18731) ;  /* 0x0000000000a07947 */ /* 0x000fea0003800000 */
.L_x_18754:
[----:B------:R-:W0:Y:S01]  /*c5c0*/  I2F.S8 R7, R7 ;  /* 0x0000000700077306 */ /* 0x000e220000001400 */
        /* <DEDUP_REMOVED lines=12> */
.L_x_18757:
[----:B------:R-:W-:Y:S05]  /*c690*/  BSYNC.RECONVERGENT B0 ;  /* 0x0000000000007941 */ /* 0x000fea0003800200 */
.L_x_18756:
[----:B------:R-:W-:-:S05]  /*c6a0*/  LOP3.LUT R5, R0, 0x80, R5, 0xf8, !PT ;  /* 0x0000008000057812 */ /* 0x000fca00078ef805 */
[----:B------:R1:W-:Y:S01]  /*c6b0*/  STG.E.U8 desc[UR36][R2.64], R5 ;  /* 0x0000000502007986 */ /* 0x0003e2000c101124 */
[----:B------:R-:W-:Y:S05]  /*c6c0*/  BRA `(.L_x_18731) ;  /* 0x00000000005c7947 */ /* 0x000fea0003800000 */
.L_x_18753:
        /* <DEDUP_REMOVED lines=12> */
.L_x_18759:
[----:B------:R-:W-:Y:S01]  /*c790*/  IMAD.MOV.U32 R0, RZ, RZ, 0x7f ;  /* 0x0000007fff007424 */ /* 0x000fe200078e00ff */
[----:B------:R-:W-:-:S04]  /*c7a0*/  ISETP.GT.U32.AND P0, PT, R4, 0x7f800000, PT ;  /* 0x7f8000000400780c */ /* 0x000fc80003f04070 */
[----:B------:R-:W-:-:S09]  /*c7b0*/  SEL R0, R0, 0x7c, P0 ;  /* 0x0000007c00007807 */ /* 0x000fd20000000000 */
.L_x_18760:
[----:B------:R-:W-:Y:S05]  /*c7c0*/  BSYNC.RECONVERGENT B0 ;  /* 0x0000000000007941 */ /* 0x000fea0003800200 */
.L_x_18758:
[----:B------:R-:W-:-:S04]  /*c7d0*/  SHF.R.U32.HI R5, RZ, 0x18, R5 ;  /* 0x00000018ff057819 */ /* 0x000fc80000011605 */
[----:B------:R-:W-:-:S05]  /*c7e0*/  LOP3.LUT R5, R0, 0x80, R5, 0xf8, !PT ;  /* 0x0000008000057812 */ /* 0x000fca00078ef805 */
[----:B------:R0:W-:Y:S01]  /*c7f0*/  STG.E.U8 desc[UR36][R2.64], R5 ;  /* 0x0000000502007986 */ /* 0x0001e2000c101124 */
[----:B------:R-:W-:Y:S05]  /*c800*/  BRA `(.L_x_18731) ;  /* 0x00000000000c7947 */ /* 0x000fea0003800000 */
.L_x_18752:
[----:B------:R-:W0:Y:S02]  /*c810*/  I2F.S8 R0, R7 ;  /* 0x0000000700007306 */ /* 0x000e240000001400 */
[----:B0-----:R-:W-:-:S05]  /*c820*/  F2FP.BF16.F32.PACK_AB R0, RZ, R0 ;  /* 0x00000000ff00723e */ /* 0x001fca00000010ff */
[----:B------:R2:W-:Y:S02]  /*c830*/  STG.E.U16 desc[UR36][R2.64], R0 ;  /* 0x0000000002007986 */ /* 0x0005e4000c101524 */
.L_x_18731:
[----:B------:R-:W-:-:S07]  /*c840*/  VIADD R17, R17, 0x80 ;  /* 0x0000008011117836 */ /* 0x000fce0000000000 */
.L_x_18658:
[----:B------:R-:W-:Y:S05]  /*c850*/  BSYNC.RECONVERGENT B6 ;  /* 0x0000000000067941 */ /* 0x000fea0003800200 */
.L_x_18657:
[----:B------:R-:W5:Y:S02]  /*c860*/  LDCU UR4, c[0x0][0x380] ;  /* 0x00007000ff0477ac */ /* 0x000f640008000800 */
[----:B-----5:R-:W-:-:S13]  /*c870*/  ISETP.GE.AND P0, PT, R17, UR4, PT ;  /* 0x0000000411007c0c */ /* 0x020fda000bf06270 */
[----:B------:R-:W-:Y:S05]  /*c880*/  @P0 EXIT ;  /* 0x000000000000094d */ /* 0x000fea0003800000 */
[----:B------:R-:W5:Y:S01]  /*c890*/  LDCU UR4, c[0x0][0x388] ;  /* 0x00007100ff0477ac */ /* 0x000f620008000800 */
[----:B------:R-:W-:Y:S01]  /*c8a0*/  IMAD.MOV.U32 R18, RZ, RZ, RZ ;  /* 0x000000ffff127224 */ /* 0x000fe200078e00ff */
[----:B------:R-:W-:Y:S01]  /*c8b0*/  MOV R16, RZ ;  /* 0x000000ff00107202 */ /* 0x000fe20000000f00 */
[----:B0-2---:R-:W-:Y:S01]  /*c8c0*/  IMAD.MOV.U32 R0, RZ, RZ, RZ ;  /* 0x000000ffff007224 */ /* 0x005fe200078e00ff */
[----:B-----5:R-:W-:-:S09]  /*c8d0*/  UISETP.NE.AND UP0, UPT, UR4, URZ, UPT ;  /* 0x000000ff0400728c */ /* 0x020fd2000bf05270 */
[----:B------:R-:W-:Y:S05]  /*c8e0*/  BRA.U !UP0, `(.L_x_18761) ;  /* 0x0000001508707547 */ /* 0x000fea000b800000 */
[----:B------:R-:W1:Y:S01]  /*c8f0*/  LDCU.64 UR4, c[0x0][0x390] ;  /* 0x00007200ff0477ac */ /* 0x000e620008000a00 */
[----:B------:R-:W-:Y:S01]  /*c900*/  IMAD.MOV.U32 R16, RZ, RZ, RZ ;  /* 0x000000ffff107224 */ /* 0x000fe200078e00ff */
[----:B------:R-:W0:Y:S01]  /*c910*/  LDCU UR6, c[0x0][0x38c] ;  /* 0x00007180ff0677ac */ /* 0x000e220008000800 */
[----:B------:R-:W2:Y:S01]  /*c920*/  LDCU.64 UR8, c[0x0][0x4b8] ;  /* 0x00009700ff0877ac */ /* 0x000ea20008000a00 */
[----:B------:R-:W-:Y:S01]  /*c930*/  UISETP.NE.AND UP0, UPT, UR41, URZ, UPT ;  /* 0x000000ff2900728c */ /* 0x000fe2000bf05270 */
[----:B-1-34-:R-:W-:Y:S01]  /*c940*/  IMAD.HI.U32 R2, R17, UR4, R16 ;  /* 0x0000000411027c27 */ /* 0x01afe2000f8e0010 */
[----:B------:R-:W1:Y:S04]  /*c950*/  LDCU UR4, c[0x0][0x4c0] ;  /* 0x00009800ff0477ac */ /* 0x000e680008000800 */
[----:B------:R-:W-:-:S05]  /*c960*/  SHF.R.U32.HI R3, RZ, UR5, R2 ;  /* 0x00000005ff037c19 */ /* 0x000fca0008011602 */
[----:B------:R-:W-:-:S04]  /*c970*/  IMAD.MOV R0, RZ, RZ, -R3 ;  /* 0x000000ffff007224 */ /* 0x000fc800078e0a03 */
[----:B0-----:R-:W-:-:S04]  /*c980*/  IMAD R17, R0, UR6, R17 ;  /* 0x0000000600117c24 */ /* 0x001fc8000f8e0211 */
[C---:B--2---:R-:W-:Y:S02]  /*c990*/  IMAD R16, R17.reuse, UR8, RZ ;  /* 0x0000000811107c24 */ /* 0x044fe4000f8e02ff */
        /* <DEDUP_REMOVED lines=337> */
.L_x_18761:
[----:B------:R-:W0:Y:S01]  /*deb0*/  LDCU.64 UR6, c[0x0][0x5e8] ;  /* 0x0000bd00ff0677ac */ /* 0x000e220008000a00 */
[----:B------:R-:W1:Y:S01]  /*dec0*/  LDCU.64 UR8, c[0x0][0x5f0] ;  /* 0x0000be00ff0877ac */ /* 0x000e620008000a00 */
[----:B------:R-:W-:-:S04]  /*ded0*/  UPRMT UR4, UR39, 0x9910, URZ ;  /* 0x0000991027047896 */ /* 0x000fc800080000ff */
[----:B------:R-:W-:Y:S01]  /*dee0*/  UISETP.GT.AND UP0, UPT, UR4, 0x9, UPT ;  /* 0x000000090400788c */ /* 0x000fe2000bf04270 */
[----:B0-----:R-:W-:Y:S02]  /*def0*/  IADD3 R16, P0, PT, R16, UR6, RZ ;  /* 0x0000000610107c10 */ /* 0x001fe4000ff1e0ff */
[----:B-1-34-:R-:W-:-:S03]  /*df00*/  IADD3 R2, P1, PT, R0, UR8, RZ ;  /* 0x0000000800027c10 */ /* 0x01afc6000ff3e0ff */
        /* <DEDUP_REMOVED lines=13> */
.L_x_18765:
[----:B------:R0:W5:Y:S01]  /*dfe0*/  LDG.E.U8 R19, desc[UR36][R2.64] ;  /* 0x0000002402137981 */ /* 0x000162000c1e1100 */
[----:B------:R-:W-:Y:S05]  /*dff0*/  BRA `(.L_x_18767) ;  /* 0x0000000c004c7947 */ /* 0x000fea0003800000 */
.L_x_18764:
        /* <DEDUP_REMOVED lines=8> */
.L_x_18769:
[----:B------:R0:W5:Y:S01]  /*e080*/  LDG.E.U8 R19, desc[UR36][R2.64] ;  /* 0x0000002402137981 */ /* 0x000162000c1e1100 */
[----:B------:R-:W-:Y:S05]  /*e090*/  BRA `(.L_x_18767) ;  /* 0x0000000c00247947 */ /* 0x000fea0003800000 */
.L_x_18768:
[----:B------:R0:W5:Y:S01]  /*e0a0*/  LDG.E.U16 R19, desc[UR36][R2.64] ;  /* 0x0000002402137981 */ /* 0x000162000c1e1500 */
[----:B------:R-:W-:Y:S05]  /*e0b0*/  BRA `(.L_x_18767) ;  /* 0x0000000c001c7947 */ /* 0x000fea0003800000 */
.L_x_18763:
        /* <DEDUP_REMOVED lines=9> */
.L_x_18771:
[----:B------:R-:W2:Y:S02]  /*e150*/  LDG.E.U16 R0, desc[UR36][R2.64] ;  /* 0x0000002402007981 */ /* 0x000ea4000c1e1500 */
[----:B--2---:R-:W-:-:S06]  /*e160*/  HADD2.F32 R0, -RZ, R0.H0_H0 ;  /* 0x20000000ff007230 */ /* 0x004fcc0000004100 */
[----:B------:R-:W0:Y:S02]  /*e170*/  F2I.FTZ.TRUNC.NTZ R0, R0 ;  /* 0x0000000000007305 */ /* 0x000e24000021f100 */
[----:B0-----:R-:W-:Y:S01]  /*e180*/  PRMT R19, R0, 0x7610, R19 ;  /* 0x0000761000137816 */ /* 0x001fe20000000013 */
[----:B------:R-:W-:Y:S06]  /*e190*/  BRA `(.L_x_18767) ;  /* 0x0000000800e47947 */ /* 0x000fec0003800000 */
.L_x_18770:
        /* <DEDUP_REMOVED lines=9> */
.L_x_18773:
[----:B------:R-:W2:Y:S02]  /*e230*/  LDG.E.U16 R2, desc[UR36][R2.64] ;  /* 0x0000002402027981 */ /* 0x000ea4000c1e1500 */
[----:B--2---:R-:W-:-:S06]  /*e240*/  HADD2.F32 R0, -RZ, R2.H0_H0 ;  /* 0x20000002ff007230 */ /* 0x004fcc0000004100 */
[----:B------:R-:W0:Y:S02]  /*e250*/  F2I.FTZ.TRUNC.NTZ R0, R0 ;  /* 0x0000000000007305 */ /* 0x000e24000021f100 */
[----:B0-----:R-:W-:Y:S01]  /*e260*/  PRMT R19, R0, 0x7610, R19 ;  /* 0x0000761000137816 */ /* 0x001fe20000000013 */
[----:B------:R-:W-:Y:S06]  /*e270*/  BRA `(.L_x_18767) ;  /* 0x0000000800ac7947 */ /* 0x000fec0003800000 */
.L_x_18772:
[----:B------:R-:W2:Y:S02]  /*e280*/  LDG.E.64 R2, desc[UR36][R2.64] ;  /* 0x0000002402027981 */ /* 0x000ea4000c1e1b00 */
[----:B--2---:R0:W1:Y:S01]  /*e290*/  F2I.F64.TRUNC R19, R2 ;  /* 0x0000000200137311 */ /* 0x004062000030d100 */
[----:B------:R-:W-:Y:S05]  /*e2a0*/  BRA `(.L_x_18767) ;  /* 0x0000000800a07947 */ /* 0x000fea0003800000 */
.L_x_18762:
        /* <DEDUP_REMOVED lines=12> */
.L_x_18776:
[----:B------:R-:W2:Y:S02]  /*e370*/  LDG.E.64 R2, desc[UR36][R2.64] ;  /* 0x0000002402027981 */ /* 0x000ea4000c1e1b00 */
[----:B--2---:R0:W1:Y:S01]  /*e380*/  F2I.F64.TRUNC R19, R2 ;  /* 0x0000000200137311 */ /* 0x004062000030d100 */
[----:B------:R-:W-:Y:S05]  /*e390*/  BRA `(.L_x_18767) ;  /* 0x0000000800647947 */ /* 0x000fea0003800000 */
.L_x_18775:
        /* <DEDUP_REMOVED lines=27> */
.L_x_18778:
        /* <DEDUP_REMOVED lines=14> */
.L_x_18777:
[----:B------:R-:W2:Y:S02]  /*e630*/  LDG.E.U16 R0, desc[UR36][R2.64] ;  /* 0x0000002402007981 */ /* 0x000ea4000c1e1500 */
[----:B--2---:R-:W-:-:S06]  /*e640*/  IMAD.U32 R0, R0, 0x10000, RZ ;  /* 0x0001000000007824 */ /* 0x004fcc00078e00ff */
[----:B------:R-:W0:Y:S02]  /*e650*/  F2I.FTZ.TRUNC.NTZ R0, R0 ;  /* 0x0000000000007305 */ /* 0x000e24000021f100 */
[----:B0-----:R-:W-:Y:S01]  /*e660*/  PRMT R19, R0, 0x7610, R19 ;  /* 0x0000761000137816 */ /* 0x001fe20000000013 */
[----:B------:R-:W-:Y:S06]  /*e670*/  BRA `(.L_x_18767) ;  /* 0x0000000400ac7947 */ /* 0x000fec0003800000 */
.L_x_18774:
        /* <DEDUP_REMOVED lines=10> */
.L_x_18781:
        /* <DEDUP_REMOVED lines=21> */
.L_x_18785:
[----:B------:R-:W-:Y:S05]  /*e870*/  BSYNC.RECONVERGENT B1 ;  /* 0x0000000000017941 */ /* 0x000fea0003800200 */
.L_x_18784:
[----:B------:R-:W-:Y:S01]  /*e880*/  IMAD.SHL.U32 R0, R0, 0x100000, RZ ;  /* 0x0010000000007824 */ /* 0x000fe200078e00ff */
[----:B------:R-:W-:-:S04]  /*e890*/  LEA R2, R2, 0x3b800000, 0x17 ;  /* 0x3b80000002027811 */ /* 0x000fc800078eb8ff */
[----:B------:R-:W-:-:S07]  /*e8a0*/  LOP3.LUT R0, R2, R0, R7, 0xfe, !PT ;  /* 0x0000000002007212 */ /* 0x000fce00078efe07 */
.L_x_18783:
[----:B------:R-:W-:Y:S05]  /*e8b0*/  BSYNC.RECONVERGENT B0 ;  /* 0x0000000000007941 */ /* 0x000fea0003800200 */
.L_x_18782:
[----:B------:R-:W0:Y:S02]  /*e8c0*/  F2I.FTZ.TRUNC.NTZ R0, R0 ;  /* 0x0000000000007305 */ /* 0x000e24000021f100 */
[----:B0-----:R-:W-:Y:S01]  /*e8d0*/  PRMT R19, R0, 0x7610, R19 ;  /* 0x0000761000137816 */ /* 0x001fe20000000013 */
[----:B------:R-:W-:Y:S06]  /*e8e0*/  BRA `(.L_x_18767) ;  /* 0x0000000400107947 */ /* 0x000fec0003800000 */
.L_x_18780:
        /* <DEDUP_REMOVED lines=21> */
.L_x_18789:
[----:B------:R-:W-:Y:S05]  /*ea40*/  BSYNC.RECONVERGENT B1 ;  /* 0x0000000000017941 */ /* 0x000fea0003800200 */
.L_x_18788:
[----:B------:R-:W-:Y:S01]  /*ea50*/  IMAD.SHL.U32 R0, R0, 0x200000, RZ ;  /* 0x0020000000007824 */ /* 0x000fe200078e00ff */
[----:B------:R-:W-:-:S04]  /*ea60*/  LEA R2, R2, 0x37800000, 0x17 ;  /* 0x3780000002027811 */ /* 0x000fc800078eb8ff */
[----:B------:R-:W-:-:S07]  /*ea70*/  LOP3.LUT R0, R2, R0, R7, 0xfe, !PT ;  /* 0x0000000002007212 */ /* 0x000fce00078efe07 */
.L_x_18787:
[----:B------:R-:W-:Y:S05]  /*ea80*/  BSYNC.RECONVERGENT B0 ;  /* 0x0000000000007941 */ /* 0x000fea0003800200 */
.L_x_18786:
[----:B------:R-:W0:Y:S02]  /*ea90*/  F2I.FTZ.TRUNC.NTZ R0, R0 ;  /* 0x0000000000007305 */ /* 0x000e24000021f100 */
[----:B0-----:R-:W-:Y:S01]  /*eaa0*/  PRMT R19, R0, 0x7610, R19 ;  /* 0x0000761000137816 */ /* 0x001fe20000000013 */
[----:B------:R-:W-:Y:S06]  /*eab0*/  BRA `(.L_x_18767) ;  /* 0x00000000009c7947 */ /* 0x000fec0003800000 */
.L_x_18779:
        /* <DEDUP_REMOVED lines=14> */
.L_x_18793:
[----:B------:R-:W-:Y:S05]  /*eba0*/  BSYNC.RECONVERGENT B0 ;  /* 0x0000000000007941 */ /* 0x000fea0003800200 */
.L_x_18792:
[----:B------:R-:W0:Y:S02]  /*ebb0*/  F2I.FTZ.TRUNC.NTZ R0, R0 ;  /* 0x0000000000007305 */ /* 0x000e24000021f100 */
[----:B0-----:R-:W-:Y:S01]  /*ebc0*/  PRMT R19, R0, 0x7610, R19 ;  /* 0x0000761000137816 */ /* 0x001fe20000000013 */
[----:B------:R-:W-:Y:S06]  /*ebd0*/  BRA `(.L_x_18767) ;  /* 0x0000000000547947 */ /* 0x000fec0003800000 */
.L_x_18766:
        /* <DEDUP_REMOVED lines=16> */
.L_x_18794:
[----:B------:R-:W-:Y:S01]  /*ece0*/  PRMT R19, RZ, 0x7610, R19 ;  /* 0x00007610ff137816 */ /* 0x000fe20000000013 */
[----:B------:R-:W-:Y:S06]  /*ecf0*/  BRA `(.L_x_18767) ;  /* 0x00000000000c7947 */ /* 0x000fec0003800000 */
.L_x_18791:
[----:B------:R2:W5:Y:S01]  /*ed00*/  LDG.E.U8 R19, desc[UR36][R2.64] ;  /* 0x0000002402137981 */ /* 0x000562000c1e1100 */
[----:B------:R-:W-:Y:S05]  /*ed10*/  BRA `(.L_x_18767) ;  /* 0x0000000000047947 */ /* 0x000fea0003800000 */
.L_x_18790:
[----:B------:R3:W5:Y:S02]  /*ed20*/  LDG.E.U8 R19, desc[UR36][R2.64] ;  /* 0x0000002402137981 */ /* 0x000764000c1e1100 */
.L_x_18767:
        /* <DEDUP_REMOVED lines=16> */
.L_x_18798:
[----:B------:R0:W5:Y:S01]  /*ee30*/  LDG.E.U8 R0, desc[UR36][R2.64] ;  /* 0x0000002402007981 */ /* 0x000162000c1e1100 */
[----:B------:R-:W-:Y:S05]  /*ee40*/  BRA `(.L_x_18800) ;  /* 0x0000000c004c7947 */ /* 0x000fea0003800000 */
.L_x_18797:
        /* <DEDUP_REMOVED lines=8> */
.L_x_18802:
[----:B------:R0:W5:Y:S01]  /*eed0*/  LDG.E.U8 R0, desc[UR36][R2.64] ;  /* 0x0000002402007981 */ /* 0x000162000c1e1100 */
[----:B------:R-:W-:Y:S05]  /*eee0*/  BRA `(.L_x_18800) ;  /* 0x0000000c00247947 */ /* 0x000fea0003800000 */
.L_x_18801:
[----:B------:R0:W5:Y:S01]  /*eef0*/  LDG.E.U16 R0, desc[UR36][R2.64] ;  /* 0x0000002402007981 */ /* 0x000162000c1e1500 */
[----:B------:R-:W-:Y:S05]  /*ef00*/  BRA `(.L_x_18800) ;  /* 0x0000000c001c7947 */ /* 0x000fea0003800000 */
.L_x_18796:
        /* <DEDUP_REMOVED lines=9> */
.L_x_18804:
[----:B------:R-:W2:Y:S02]  /*efa0*/  LDG.E.U16 R4, desc[UR36][R2.64] ;  /* 0x0000002402047981 */ /* 0x000ea4000c1e1500 */
[----:B--2---:R-:W-:-:S06]  /*efb0*/  HADD2.F32 R4, -RZ, R4.H0_H0 ;  /* 0x20000004ff047230 */ /* 0x004fcc0000004100 */
[----:B------:R-:W0:Y:S02]  /*efc0*/  F2I.FTZ.TRUNC.NTZ R4, R4 ;  /* 0x0000000400047305 */ /* 0x000e24000021f100 */
[----:B0-----:R-:W-:Y:S01]  /*efd0*/  PRMT R0, R4, 0x7610, R0 ;  /* 0x0000761004007816 */ /* 0x001fe20000000000 */
[----:B------:R-:W-:Y:S06]  /*efe0*/  BRA `(.L_x_18800) ;  /* 0x0000000800e47947 */ /* 0x000fec0003800000 */
.L_x_18803:
        /* <DEDUP_REMOVED lines=9> */
.L_x_18806:
[----:B------:R-:W2:Y:S02]  /*f080*/  LDG.E.U16 R2, desc[UR36][R2.64] ;  /* 0x0000002402027981 */ /* 0x000ea4000c1e1500 */
[----:B--2---:R-:W-:-:S06]  /*f090*/  HADD2.F32 R4, -RZ, R2.H0_H0 ;  /* 0x20000002ff047230 */ /* 0x004fcc0000004100 */
[----:B------:R-:W0:Y:S02]  /*f0a0*/  F2I.FTZ.TRUNC.NTZ R4, R4 ;  /* 0x0000000400047305 */ /* 0x000e24000021f100 */
[----:B0-----:R-:W-:Y:S01]  /*f0b0*/  PRMT R0, R4, 0x7610, R0 ;  /* 0x0000761004007816 */ /* 0x001fe20000000000 */
[----:B------:R-:W-:Y:S06]  /*f0c0*/  BRA `(.L_x_18800) ;  /* 0x0000000800ac7947 */ /* 0x000fec0003800000 */
.L_x_18805:
[----:B------:R-:W2:Y:S02]  /*f0d0*/  LDG.E.64 R2, desc[UR36][R2.64] ;  /* 0x0000002402027981 */ /* 0x000ea4000c1e1b00 */
[----:B--2---:R0:W2:Y:S01]  /*f0e0*/  F2I.F64.TRUNC R0, R2 ;  /* 0x0000000200007311 */ /* 0x0040a2000030d100 */
[----:B------:R-:W-:Y:S05]  /*f0f0*/  BRA `(.L_x_18800) ;  /* 0x0000000800a07947 */ /* 0x000fea0003800000 */
.L_x_18795:
        /* <DEDUP_REMOVED lines=12> */
.L_x_18809:
[----:B------:R-:W2:Y:S02]  /*f1c0*/  LDG.E.64 R2, desc[UR36][R2.64] ;  /* 0x0000002402027981 */ /* 0x000ea4000c1e1b00 */
[----:B--2---:R4:W0:Y:S01]  /*f1d0*/  F2I.F64.TRUNC R0, R2 ;  /* 0x0000000200007311 */ /* 0x004822000030d100 */
[----:B------:R-:W-:Y:S05]  /*f1e0*/  BRA `(.L_x_18800) ;  /* 0x0000000800647947 */ /* 0x000fea0003800000 */
.L_x_18808:
        /* <DEDUP_REMOVED lines=27> */
.L_x_18811:
        /* <DEDUP_REMOVED lines=14> */
.L_x_18810:
[----:B------:R-:W2:Y:S02]  /*f480*/  LDG.E.U16 R4, desc[UR36][R2.64] ;  /* 0x0000002402047981 */ /* 0x000ea4000c1e1500 */
[----:B--2---:R-:W-:-:S06]  /*f490*/  SHF.L.U32 R4, R4, 0x10, RZ ;  /* 0x0000001004047819 */ /* 0x004fcc00000006ff */
[----:B------:R-:W0:Y:S02]  /*f4a0*/  F2I.FTZ.TRUNC.NTZ R4, R4 ;  /* 0x0000000400047305 */ /* 0x000e24000021f100 */
[----:B0-----:R-:W-:Y:S01]  /*f4b0*/  PRMT R0, R4, 0x7610, R0 ;  /* 0x0000761004007816 */ /* 0x001fe20000000000 */
[----:B------:R-:W-:Y:S06]  /*f4c0*/  BRA `(.L_x_18800) ;  /* 0x0000000400ac7947 */ /* 0x000fec0003800000 */
.L_x_18807:
        /* <DEDUP_REMOVED lines=10> */
.L_x_18814:
        /* <DEDUP_REMOVED lines=21> */
.L_x_18818:
[----:B------:R-:W-:Y:S05]  /*f6c0*/  BSYNC.RECONVERGENT B1 ;  /* 0x0000000000017941 */ /* 0x000fea0003800200 */
.L_x_18817:
[----:B------:R-:W-:Y:S02]  /*f6d0*/  SHF.L.U32 R0, R0, 0x14, RZ ;  /* 0x0000001400007819 */ /* 0x000fe400000006ff */
[----:B------:R-:W-:-:S04]  /*f6e0*/  LEA R2, R2, 0x3b800000, 0x17 ;  /* 0x3b80000002027811 */ /* 0x000fc800078eb8ff */
[----:B------:R-:W-:-:S07]  /*f6f0*/  LOP3.LUT R4, R2, R0, R7, 0xfe, !PT ;  /* 0x0000000002047212 */ /* 0x000fce00078efe07 */
.L_x_18816:
[----:B------:R-:W-:Y:S05]  /*f700*/  BSYNC.RECONVERGENT B0 ;  /* 0x0000000000007941 */ /* 0x000fea0003800200 */
.L_x_18815:
[----:B------:R-:W0:Y:S02]  /*f710*/  F2I.FTZ.TRUNC.NTZ R4, R4 ;  /* 0x0000000400047305 */ /* 0x000e24000021f100 */
[----:B0-----:R-:W-:Y:S01]  /*f720*/  PRMT R0, R4, 0x7610, R0 ;  /* 0x0000761004007816 */ /* 0x001fe20000000000 */
[----:B------:R-:W-:Y:S06]  /*f730*/  BRA `(.L_x_18800) ;  /* 0x0000000400107947 */ /* 0x000fec0003800000 */
.L_x_18813:
        /* <DEDUP_REMOVED lines=21> */
.L_x_18822:
[----:B------:R-:W-:Y:S05]  /*f890*/  BSYNC.RECONVERGENT B1 ;  /* 0x0000000000017941 */ /* 0x000fea0003800200 */
.L_x_18821:
[----:B------:R-:W-:Y:S02]  /*f8a0*/  SHF.L.U32 R0, R0, 0x15, RZ ;  /* 0x0000001500007819 */ /* 0x000fe400000006ff */
[----:B------:R-:W-:-:S04]  /*f8b0*/  LEA R2, R2, 0x37800000, 0x17 ;  /* 0x3780000002027811 */ /* 0x000fc800078eb8ff */
[----:B------:R-:W-:-:S07]  /*f8c0*/  LOP3.LUT R4, R2, R0, R7, 0xfe, !PT ;  /* 0x0000000002047212 */ /* 0x000fce00078efe07 */
.L_x_18820:
[----:B------:R-:W-:Y:S05]  /*f8d0*/  BSYNC.RECONVERGENT B0 ;  /* 0x0000000000007941 */ /* 0x000fea0003800200 */
.L_x_18819:
[----:B------:R-:W0:Y:S02]  /*f8e0*/  F2I.FTZ.TRUNC.NTZ R4, R4 ;  /* 0x0000000400047305 */ /* 0x000e24000021f100 */
[----:B0-----:R-:W-:Y:S01]  /*f8f0*/  PRMT R0, R4, 0x7610, R0 ;  /* 0x0000761004007816 */ /* 0x001fe20000000000 */
[----:B------:R-:W-:Y:S06]  /*f900*/  BRA `(.L_x_18800) ;  /* 0x00000000009c7947 */ /* 0x000fec0003800000 */
.L_x_18812:
        /* <DEDUP_REMOVED lines=14> */
.L_x_18826:
[----:B------:R-:W-:Y:S05]  /*f9f0*/  BSYNC.RECONVERGENT B0 ;  /* 0x0000000000007941 */ /* 0x000fea0003800200 */
.L_x_18825:
[----:B------:R-:W0:Y:S02]  /*fa00*/  F2I.FTZ.TRUNC.NTZ R4, R4 ;  /* 0x0000000400047305 */ /* 0x000e24000021f100 */
[----:B0-----:R-:W-:Y:S01]  /*fa10*/  PRMT R0, R4, 0x7610, R0 ;  /* 0x0000761004007816 */ /* 0x001fe20000000000 */
[----:B------:R-:W-:Y:S06]  /*fa20*/  BRA `(.L_x_18800) ;  /* 0x0000000000547947 */ /* 0x000fec0003800000 */
.L_x_18799:
        /* <DEDUP_REMOVED lines=11> */
[----:B------:R-:W-:Y:S02]  /*fae0*/  IMAD.U32 R7, RZ, RZ, UR7 ;  /* 0x00000007ff077e24 */ /* 0x000fe4000f8e00ff */
[----:B----4-:R-:W-:Y:S01]  /*faf0*/  IMAD.U32 R10, RZ, RZ, UR8 ;  /* 0x00000008ff0a7e24 */ /* 0x010fe2000f8e00ff */
[----:B------:R-:W-:-:S07]  /*fb00*/  MOV R11, UR9 ;  /* 0x00000009000b7c02 */ /* 0x000fce0008000f00 */
[----:B------:R-:W-:-:S07]  /*fb10*/  LEPC R20, `(.L_x_18827) ;  /* 0x000000001014794e */ /* 0x000fce0000000000 */
[----:B-1-3-5:R-:W-:Y:S05]  /*fb20*/  CALL.ABS.NOINC R2 ;  /* 0x0000000002007343 */ /* 0x02afea0003c00000 */
.L_x_18827:
[----:B------:R-:W-:Y:S01]  /*fb30*/  PRMT R0, RZ, 0x7610, R0 ;  /* 0x00007610ff007816 */ /* 0x000fe20000000000 */
[----:B------:R-:W-:Y:S06]  /*fb40*/  BRA `(.L_x_18800) ;  /* 0x00000000000c7947 */ /* 0x000fec0003800000 */
.L_x_18824:
[----:B------:R3:W5:Y:S01]  /*fb50*/  LDG.E.U8 R0, desc[UR36][R2.64] ;  /* 0x0000002402007981 */ /* 0x000762000c1e1100 */
[----:B------:R-:W-:Y:S05]  /*fb60*/  BRA `(.L_x_18800) ;  /* 0x0000000000047947 */ /* 0x000fea0003800000 */
.L_x_18823:
[----:B------:R2:W5:Y:S02]  /*fb70*/  LDG.E.U8 R0, desc[UR36][R2.64] ;  /* 0x0000002402007981 */ /* 0x000564000c1e1100 */
.L_x_18800:
[----:B0-2--5:R-:W-:Y:S02]  /*fb80*/  PRMT R9, R0, 0x8880, RZ ;  /* 0x0000888000097816 */ /* 0x025fe400000000ff */
[----:B-1----:R-:W-:Y:S02]  /*fb90*/  PRMT R4, R19, 0x8880, RZ ;  /* 0x0000888013047816 */ /* 0x002fe400000000ff */
[----:B------:R-:W-:-:S07]  /*fba0*/  MOV R0, 0xfbc0 ;  /* 0x0000fbc000007802 */ /* 0x000fce0000000f00 */
[----:B---34-:R-:W-:Y:S05]  /*fbb0*/  CALL.REL.NOINC `($__internal_42_$__cuda_sm20_div_s16) ;  /* 0x0000000c00c07944 */ /* 0x018fea0003c00000 */
        /* <DEDUP_REMOVED lines=13> */
.L_x_18831:
[----:B------:R-:W-:Y:S01]  /*fc90*/  STG.E.U8 desc[UR36][R16.64], R7 ;  /* 0x0000000710007986 */ /* 0x000fe2000c101124 */
[----:B------:R-:W-:Y:S05]  /*fca0*/  EXIT ;  /* 0x000000000000794d */ /* 0x000fea0003800000 */
.L_x_18830:
        /* <DEDUP_REMOVED lines=10> */
[----:B------:R-:W-:Y:S01]  /*fd50*/  STG.E.64 desc[UR36][R16.64], R2 ;  /* 0x0000000210007986 */ /* 0x000fe2000c101b24 */
[----:B------:R-:W-:Y:S05]  /*fd60*/  EXIT ;  /* 0x000000000000794d */ /* 0x000fea0003800000 */
.L_x_18834:
[----:B------:R-:W-:-:S04]  /*fd70*/  LOP3.LUT R7, R7, 0xffff, RZ, 0xc0, !PT ;  /* 0x0000ffff07077812 */ /* 0x000fc800078ec0ff */
[----:B------:R-:W-:-:S05]  /*fd80*/  PRMT R3, R7, 0x8880, RZ ;  /* 0x0000888007037816 */ /* 0x000fca00000000ff */
[----:B------:R-:W-:Y:S01]  /*fd90*/  STG.E desc[UR36][R16.64], R3 ;  /* 0x0000000310007986 */ /* 0x000fe2000c101924 */
[----:B------:R-:W-:Y:S05]  /*fda0*/  EXIT ;  /* 0x000000000000794d */ /* 0x000fea0003800000 */
.L_x_18833:
[----:B------:R-:W-:-:S04]  /*fdb0*/  PRMT R3, R7, 0x8880, RZ ;  /* 0x0000888007037816 */ /* 0x000fc800000000ff */
[----:B------:R-:W-:-:S05]  /*fdc0*/  PRMT R3, R3, 0x7710, RZ ;  /* 0x0000771003037816 */ /* 0x000fca00000000ff */
[----:B------:R-:W-:Y:S01]  /*fdd0*/  STG.E.U16 desc[UR36][R16.64], R3 ;  /* 0x0000000310007986 */ /* 0x000fe2000c101524 */
[----:B------:R-:W-:Y:S05]  /*fde0*/  EXIT ;  /* 0x000000000000794d */ /* 0x000fea0003800000 */
.L_x_18829:
[----:B------:R-:W-:-:S09]  /*fdf0*/  UISETP.GT.AND UP0, UPT, UR4, 0x6, UPT ;  /* 0x000000060400788c */ /* 0x000fd2000bf04270 */
[----:B------:R-:W-:Y:S05]  /*fe00*/  BRA.U UP0, `(.L_x_18835) ;  /* 0x00000001002c7547 */ /* 0x000fea000b800000 */
[----:B------:R-:W-:-:S09]  /*fe10*/  UISETP.NE.AND UP0, UPT, UR4, 0x5, UPT ;  /* 0x000000050400788c */ /* 0x000fd2000bf05270 */
[----:B------:R-:W-:Y:S05]  /*fe20*/  BRA.U !UP0, `(.L_x_18836) ;  /* 0x0000000108147547 */ /* 0x000fea000b800000 */
[----:B------:R-:W-:-:S09]  /*fe30*/  UISETP.NE.AND UP0, UPT, UR4, 0x6, UPT ;  /* 0x000000060400788c */ /* 0x000fd2000bf05270 */
[----:B------:R-:W-:Y:S05]  /*fe40*/  BRA.U UP0, `(.L_x_18832) ;  /* 0x0000000900347547 */ /* 0x000fea000b800000 */
[----:B------:R-:W0:Y:S02]  /*fe50*/  I2F.S8 R3, R7 ;  /* 0x0000000700037306 */ /* 0x000e240000001400 */
[----:B0-----:R-:W-:Y:S01]  /*fe60*/  STG.E desc[UR36][R16.64], R3 ;  /* 0x0000000310007986 */ /* 0x001fe2000c101924 */
[----:B------:R-:W-:Y:S05]  /*fe70*/  EXIT ;  /* 0x000000000000794d */ /* 0x000fea0003800000 */
.L_x_18836:
[----:B------:R-:W0:Y:S02]  /*fe80*/  I2F.S8 R0, R7 ;  /* 0x0000000700007306 */ /* 0x000e240000001400 */
[----:B0-----:R-:W-:-:S05]  /*fe90*/  F2FP.F16.F32.PACK_AB R0, RZ, R0 ;  /* 0x00000000ff00723e */ /* 0x001fca00000000ff */
[----:B------:R-:W-:Y:S01]  /*fea0*/  STG.E.U16 desc[UR36][R16.64], R0 ;  /* 0x0000000010007986 */ /* 0x000fe2000c101524 */
[----:B------:R-:W-:Y:S05]  /*feb0*/  EXIT ;  /* 0x000000000000794d */ /* 0x000fea0003800000 */
.L_x_18835:
        /* <DEDUP_REMOVED lines=8> */
[----:B0-----:R-:W-:Y:S01]  /*ff40*/  STG.E.64 desc[UR36][R16.64], R2 ;  /* 0x0000000210007986 */ /* 0x001fe2000c101b24 */
[----:B------:R-:W-:Y:S05]  /*ff50*/  EXIT ;  /* 0x000000000000794d */ /* 0x000fea0003800000 */
.L_x_18838:
[----:B------:R-:W0:Y:S02]  /*ff60*/  I2F.S8 R7, R7 ;  /* 0x0000000700077306 */ /* 0x000e240000001400 */
[----:B0-----:R-:W-:-:S04]  /*ff70*/  F2FP.F16.F32.PACK_AB R3, RZ, R7 ;  /* 0x00000007ff03723e */ /* 0x001fc800000000ff */
[----:B------:R-:W-:-:S05]  /*ff80*/  PRMT R3, R3, 0x5410, RZ ;  /* 0x0000541003037816 */ /* 0x000fca00000000ff */
[----:B------:R-:W-:Y:S01]  /*ff90*/  STG.E desc[UR36][R16.64], R3 ;  /* 0x0000000310007986 */ /* 0x000fe2000c101924 */
[----:B------:R-:W-:Y:S05]  /*ffa0*/  EXIT ;  /* 0x000000000000794d */ /* 0x000fea0003800000 */
.L_x_18837:
[----:B------:R-:W-:-:S04]  /*ffb0*/  PRMT R2, R7, 0x8880, RZ ;  /* 0x0000888007027816 */ /* 0x000fc800000000ff */
[----:B------:R-:W-:-:S06]  /*ffc0*/  PRMT R2, R2, 0x7710, RZ ;  /* 0x0000771002027816 */ /* 0x000fcc00000000ff */
[----:B------:R-:W0:Y:S02]  /*ffd0*/  I2F.F64.S16 R2, R2 ;  /* 0x0000000200027312 */ /* 0x000e240000101c00 */
[----:B0-----:R-:W-:Y:S01]  /*ffe0*/  STG.E.64 desc[UR36][R16.64], R2 ;  /* 0x0000000210007986 */ /* 0x001fe2000c101b24 */
[----:B------:R-:W-:Y:S05]  /*fff0*/  EXIT ;  /* 0x000000000000794d */ /* 0x000fea0003800000 */
.L_x_18828:
        /* <DEDUP_REMOVED lines=12> */
[----:B------:R-:W-:Y:S01]  /*100c0*/  STG.E.U16 desc[UR36][R16.64], R3 ;  /* 0x0000000310007986 */ /* 0x000fe2000c101524 */
[----:B------:R-:W-:Y:S05]  /*100d0*/  EXIT ;  /* 0x000000000000794d */ /* 0x000fea0003800000 */
.L_x_18842:
        /* <DEDUP_REMOVED lines=17> */
.L_x_18845:
[----:B------:R-:W-:-:S04]  /*101f0*/  SHF.R.U32.HI R3, RZ, 0x18, R3 ;  /* 0x00000018ff037819 */ /* 0x000fc80000011603 */
[----:B------:R-:W-:-:S04]  /*10200*/  LOP3.LUT R0, R0, 0x80, R3, 0xf8, !PT ;  /* 0x0000008000007812 */ /* 0x000fc800078ef803 */
[----:B------:R-:W-:-:S07]  /*10210*/  PRMT R8, R0, 0x7610, R8 ;  /* 0x0000761000087816 */ /* 0x000fce0000000008 */
.L_x_18844:
[----:B------:R-:W-:Y:S05]  /*10220*/  BSYNC.RECONVERGENT B0 ;  /* 0x0000000000007941 */ /* 0x000fea0003800200 */
.L_x_18843:
[----:B------:R-:W-:Y:S01]  /*10230*/  STG.E.U8 desc[UR36][R16.64], R8 ;  /* 0x0000000810007986 */ /* 0x000fe2000c101124 */
[----:B------:R-:W-:Y:S05]  /*10240*/  EXIT ;  /* 0x000000000000794d */ /* 0x000fea0003800000 */
.L_x_18841:
        /* <DEDUP_REMOVED lines=17> */
.L_x_18848:
[----:B------:R-:W-:-:S04]  /*10360*/  SHF.R.U32.HI R3, RZ, 0x18, R3 ;  /* 0x00000018ff037819 */ /* 0x000fc80000011603 */
[----:B------:R-:W-:-:S04]  /*10370*/  LOP3.LUT R0, R0, 0x80, R3, 0xf8, !PT ;  /* 0x0000008000007812 */ /* 0x000fc800078ef803 */
[----:B------:R-:W-:-:S07]  /*10380*/  PRMT R8, R0, 0x7610, R8 ;  /* 0x0000761000087816 */ /* 0x000fce0000000008 */
.L_x_18847:
[----:B------:R-:W-:Y:S05]  /*10390*/  BSYNC.RECONVERGENT B0 ;  /* 0x0000000000007941 */ /* 0x000fea0003800200 */
.L_x_18846:
[----:B------:R-:W-:Y:S01]  /*103a0*/  STG.E.U8 desc[UR36][R16.64], R8 ;  /* 0x0000000810007986 */ /* 0x000fe2000c101124 */
[----:B------:R-:W-:Y:S05]  /*103b0*/  EXIT ;  /* 0x000000000000794d */ /* 0x000fea0003800000 */
.L_x_18840:
        /* <DEDUP_REMOVED lines=22> */
.L_x_18850:
[----:B------:R-:W-:-:S04]  /*10520*/  LOP3.LUT R7, R7, 0xffff, RZ, 0xc0, !PT ;  /* 0x0000ffff07077812 */ /* 0x000fc800078ec0ff */
[----:B------:R-:W-:-:S04]  /*10530*/  PRMT R7, R7, 0x8880, RZ ;  /* 0x0000888007077816 */ /* 0x000fc800000000ff */
[----:B------:R-:W-:-:S04]  /*10540*/  MOV R2, R7 ;  /* 0x0000000700027202 */ /* 0x000fc80000000f00 */
[----:B------:R-:W-:-:S05]  /*10550*/  SHF.R.S32.HI R3, RZ, 0x1f, R2 ;  /* 0x0000001fff037819 */ /* 0x000fca0000011402 */
[----:B------:R-:W-:Y:S01]  /*10560*/  STG.E.64 desc[UR36][R16.64], R2 ;  /* 0x0000000210007986 */ /* 0x000fe2000c101b24 */
[----:B------:R-:W-:Y:S05]  /*10570*/  EXIT ;  /* 0x000000000000794d */ /* 0x000fea0003800000 */
.L_x_18849:
[----:B------:R-:W-:-:S04]  /*10580*/  LOP3.LUT R7, R7, 0xffff, RZ, 0xc0, !PT ;  /* 0x0000ffff07077812 */ /* 0x000fc800078ec0ff */
[----:B------:R-:W-:-:S05]  /*10590*/  PRMT R3, R7, 0x8880, RZ ;  /* 0x0000888007037816 */ /* 0x000fca00000000ff */
[----:B------:R-:W-:Y:S01]  /*105a0*/  STG.E desc[UR36][R16.64], R3 ;  /* 0x0000000310007986 */ /* 0x000fe2000c101924 */
[----:B------:R-:W-:Y:S05]  /*105b0*/  EXIT ;  /* 0x000000000000794d */ /* 0x000fea0003800000 */
.L_x_18839:
        /* <DEDUP_REMOVED lines=8> */
[----:B------:R-:W-:Y:S01]  /*10640*/  STG.E.U8 desc[UR36][R16.64], R3 ;  /* 0x0000000310007986 */ /* 0x000fe2000c101124 */
[----:B------:R-:W-:Y:S05]  /*10650*/  EXIT ;  /* 0x000000000000794d */ /* 0x000fea0003800000 */
.L_x_18852:
[----:B------:R-:W-:Y:S02]  /*10660*/  PRMT R4, R7, 0x8880, RZ ;  /* 0x0000888007047816 */ /* 0x000fe400000000ff */
[----:B------:R-:W-:Y:S02]  /*10670*/  CS2R R6, SRZ ;  /* 0x0000000000067805 */ /* 0x000fe4000001ff00 */
[----:B------:R-:W-:-:S06]  /*10680*/  PRMT R4, R4, 0x7710, RZ ;  /* 0x0000771004047816 */ /* 0x000fcc00000000ff */
[----:B------:R-:W0:Y:S02]  /*10690*/  I2F.F64.S16 R4, R4 ;  /* 0x0000000400047312 */ /* 0x000e240000101c00 */
[----:B0-----:R-:W-:Y:S01]  /*106a0*/  STG.E.128 desc[UR36][R16.64], R4 ;  /* 0x0000000410007986 */ /* 0x001fe2000c101d24 */
[----:B------:R-:W-:Y:S05]  /*106b0*/  EXIT ;  /* 0x000000000000794d */ /* 0x000fea0003800000 */
.L_x_18851:
[----:B------:R-:W-:-:S09]  /*106c0*/  UISETP.NE.AND UP0, UPT, UR4, 0xf, UPT ;  /* 0x0000000f0400788c */ /* 0x000fd2000bf05270 */
[----:B------:R-:W-:Y:S05]  /*106d0*/  BRA.U !UP0, `(.L_x_18853) ;  /* 0x0000000108e87547 */ /* 0x000fea000b800000 */
[----:B------:R-:W-:-:S09]  /*106e0*/  UISETP.NE.AND UP0, UPT, UR4, 0x17, UPT ;  /* 0x000000170400788c */ /* 0x000fd2000bf05270 */
[----:B------:R-:W-:Y:S05]  /*106f0*/  BRA.U !UP0, `(.L_x_18854) ;  /* 0x0000000108907547 */ /* 0x000fea000b800000 */
[----:B------:R-:W-:-:S09]  /*10700*/  UISETP.NE.AND UP0, UPT, UR4, 0x18, UPT ;  /* 0x000000180400788c */ /* 0x000fd2000bf05270 */
[----:B------:R-:W-:Y:S05]  /*10710*/  BRA.U !UP0, `(.L_x_18855) ;  /* 0x0000000108447547 */ /* 0x000fea000b800000 */
.L_x_18832:
        /* <DEDUP_REMOVED lines=16> */
.L_x_18856:
[----:B------:R-:W-:Y:S05]  /*10820*/  EXIT ;  /* 0x000000000000794d */ /* 0x000fea0003800000 */
.L_x_18855:
        /* <DEDUP_REMOVED lines=13> */
.L_x_18858:
[----:B------:R-:W-:Y:S05]  /*10900*/  BSYNC.RECONVERGENT B0 ;  /* 0x0000000000007941 */ /* 0x000fea0003800200 */
.L_x_18857:
[----:B------:R-:W-:-:S05]  /*10910*/  LOP3.LUT R3, R0, 0x80, R3, 0xf8, !PT ;  /* 0x0000008000037812 */ /* 0x000fca00078ef803 */
[----:B------:R-:W-:Y:S01]  /*10920*/  STG.E.U8 desc[UR36][R16.64], R3 ;  /* 0x0000000310007986 */ /* 0x000fe2000c101124 */
[----:B------:R-:W-:Y:S05]  /*10930*/  EXIT ;  /* 0x000000000000794d */ /* 0x000fea0003800000 */
.L_x_18854:
        /* <DEDUP_REMOVED lines=12> */
.L_x_18860:
[----:B------:R-:W-:Y:S01]  /*10a00*/  IMAD.MOV.U32 R0, RZ, RZ, 0x7f ;  /* 0x0000007fff007424 */ /* 0x000fe200078e00ff */
[----:B------:R-:W-:-:S04]  /*10a10*/  ISETP.GT.U32.AND P0, PT, R2, 0x7f800000, PT ;  /* 0x7f8000000200780c */ /* 0x000fc80003f04070 */
[----:B------:R-:W-:-:S09]  /*10a20*/  SEL R0, R0, 0x7c, P0 ;  /* 0x0000007c00007807 */ /* 0x000fd20000000000 */
.L_x_18861:
[----:B------:R-:W-:Y:S05]  /*10a30*/  BSYNC.RECONVERGENT B0 ;  /* 0x0000000000007941 */ /* 0x000fea0003800200 */
.L_x_18859:
[----:B------:R-:W-:-:S04]  /*10a40*/  SHF.R.U32.HI R3, RZ, 0x18, R3 ;  /* 0x00000018ff037819 */ /* 0x000fc80000011603 */
[----:B------:R-:W-:-:S05]  /*10a50*/  LOP3.LUT R3, R0, 0x80, R3, 0xf8, !PT ;  /* 0x0000008000037812 */ /* 0x000fca00078ef803 */
[----:B------:R-:W-:Y:S01]  /*10a60*/  STG.E.U8 desc[UR36][R16.64], R3 ;  /* 0x0000000310007986 */ /* 0x000fe2000c101124 */
[----:B------:R-:W-:Y:S05]  /*10a70*/  EXIT ;  /* 0x000000000000794d */ /* 0x000fea0003800000 */
.L_x_18853:
[----:B------:R-:W0:Y:S02]  /*10a80*/  I2F.S8 R0, R7 ;  /* 0x0000000700007306 */ /* 0x000e240000001400 */
[----:B0-----:R-:W-:-:S05]  /*10a90*/  F2FP.BF16.F32.PACK_AB R0, RZ, R0 ;  /* 0x00000000ff00723e */ /* 0x001fca00000010ff */
[----:B------:R-:W-:Y:S01]  /*10aa0*/  STG.E.U16 desc[UR36][R16.64], R0 ;  /* 0x0000000010007986 */ /* 0x000fe2000c101524 */
[----:B------:R-:W-:Y:S05]  /*10ab0*/  EXIT ;  /* 0x000000000000794d */ /* 0x000fea0003800000 */
        .weak           $__internal_42_$__cuda_sm20_div_s16
        .type           $__internal_42_$__cuda_sm20_div_s16,@function
        .size           $__internal_42_$__cuda_sm20_div_s16,(.L_x_23071 - $__internal_42_$__cuda_sm20_div_s16)
$__internal_42_$__cuda_sm20_div_s16:
[----:B------:R-:W-:Y:S02]  /*10ac0*/  IABS R10, R9 ;  /* 0x00000009000a7213 */ /* 0x000fe40000000000 */
[----:B------:R-:W-:Y:S02]  /*10ad0*/  MOV R6, 0x4b800000 ;  /* 0x4b80000000067802 */ /* 0x000fe40000000f00 */
[----:B------:R-:W0:Y:S01]  /*10ae0*/  I2F.U16 R5, R10 ;  /* 0x0000000a00057306 */ /* 0x000e220000101000 */
[-C--:B------:R-:W-:Y:S02]  /*10af0*/  IABS R8, R4.reuse ;  /* 0x0000000400087213 */ /* 0x080fe40000000000 */
[----:B------:R-:W-:-:S04]  /*10b00*/  LOP3.LUT R4, R9, R4, RZ, 0x3c, !PT ;  /* 0x0000000409047212 */ /* 0x000fc800078e3cff */
[----:B------:R-:W-:Y:S02]  /*10b10*/  SHF.R.U32.HI R4, RZ, 0x1f, R4 ;  /* 0x0000001fff047819 */ /* 0x000fe40000011604 */
[C---:B0-----:R-:W-:Y:S02]  /*10b20*/  FSETP.GEU.AND P1, PT, |R5|.reuse, 1.175494350822287508e-38, PT ;  /* 0x008000000500780b */ /* 0x041fe40003f2e200 */
[----:B------:R-:W-:Y:S02]  /*10b30*/  FSETP.GT.AND P0, PT, |R5|, 8.50705917302346158658e+37, PT ;  /* 0x7e8000000500780b */ /* 0x000fe40003f04200 */
[----:B------:R-:W-:-:S04]  /*10b40*/  FSEL R6, R6, 1, !P1 ;  /* 0x3f80000006067808 */ /* 0x000fc80004800000 */
[----:B------:R-:W-:Y:S02]  /*10b50*/  FSEL R6, R6, 0.25, !P0 ;  /* 0x3e80000006067808 */ /* 0x000fe40004000000 */
[----:B------:R-:W-:-:S03]  /*10b60*/  ISETP.NE.AND P0, PT, R9, RZ, PT ;  /* 0x000000ff0900720c */ /* 0x000fc60003f05270 */
[----:B------:R-:W-:Y:S02]  /*10b70*/  FMUL R7, R5, R6 ;  /* 0x0000000605077220 */ /* 0x000fe40000400000 */
[----:B------:R-:W-:Y:S08]  /*10b80*/  I2F.U16.RZ R5, R8 ;  /* 0x0000000800057306 */ /* 0x000ff0000010d000 */
[----:B------:R-:W0:Y:S02]  /*10b90*/  MUFU.RCP R7, R7 ;  /* 0x0000000700077308 */ /* 0x000e240000001000 */
[----:B0-----:R-:W-:-:S04]  /*10ba0*/  FMUL R6, R6, R7 ;  /* 0x0000000706067220 */ /* 0x001fc80000400000 */
[----:B------:R-:W-:-:S04]  /*10bb0*/  VIADD R6, R6, 0x2 ;  /* 0x0000000206067836 */ /* 0x000fc80000000000 */
[----:B------:R-:W-:Y:S01]  /*10bc0*/  FMUL.RZ R6, R5, R6 ;  /* 0x0000000605067220 */ /* 0x000fe2000040c000 */
[----:B------:R-:W-:-:S05]  /*10bd0*/  IMAD.MOV R5, RZ, RZ, -R4 ;  /* 0x000000ffff057224 */ /* 0x000fca00078e0a04 */
[----:B------:R-:W0:Y:S02]  /*10be0*/  F2I.U32.TRUNC.NTZ R6, R6 ;  /* 0x0000000600067305 */ /* 0x000e24000020f000 */
[----:B0-----:R-:W-:-:S05]  /*10bf0*/  LOP3.LUT R5, R5, 0xffff, R6, 0x78, !PT ;  /* 0x0000ffff05057812 */ /* 0x001fca00078e7806 */
[----:B------:R-:W-:Y:S01]  /*10c00*/  IMAD.IADD R7, R4, 0x1, R5 ;  /* 0x0000000104077824 */ /* 0x000fe200078e0205 */
[----:B------:R-:W-:Y:S01]  /*10c10*/  @!P0 MOV R7, 0xffffffff ;  /* 0xffffffff00078802 */ /* 0x000fe20000000f00 */
[----:B------:R-:W-:Y:S02]  /*10c20*/  IMAD.MOV.U32 R4, RZ, RZ, R0 ;  /* 0x000000ffff047224 */ /* 0x000fe400078e0000 */
[----:B------:R-:W-:-:S04]  /*10c30*/  IMAD.MOV.U32 R5, RZ, RZ, 0x0 ;  /* 0x00000000ff057424 */ /* 0x000fc800078e00ff */
[----:B------:R-:W-:Y:S05]  /*10c40*/  RET.REL.NODEC R4 `(_ZN2at6native18elementwise_kernelILi128ELi4EZNS0_15gpu_kernel_implINS0_13BinaryFunctorIaaaZZZNS0_15binary_internal21div_trunc_kernel_cudaERNS_18TensorIteratorBaseEENKUlvE_clEvENKUlvE0_clEvEUlaaE_EEEEvS6_RKT_EUliE_EEviT1_) ;  /* 0xfffffef004ec7950 */ /* 0x000fea0003c3ffff */
.L_x_18862:
        /* <DEDUP_REMOVED lines=11> */
.L_x_23071:


//--------------------- .text._ZN2at6native27unrolled_elementwise_kernelINS0_13BinaryFunctorIaaaZZZNS0_15binary_internal21div_trunc_kernel_cudaERNS_18TensorIteratorBaseEENKUlvE_clEvENKUlvE0_clEvEUlaaE_EESt5arrayIPcLm3EELi4E23TrivialOffsetCalculatorILi2EjESD_ILi1EjENS0_6memory12LoadWithCastILi2EEENSG_13StoreWithCastILi1EEEEEviT_T0_T2_T3_T4_T5_ --------------------------
	.section	.text._ZN2at6native27unrolled_elementwise_kernelINS0_13BinaryFunctorIaaaZZZNS0_15binary_internal21div_trunc_kernel_cudaERNS_18TensorIteratorBaseEENKUlvE_clEvENKUlvE0_clEvEUlaaE_EESt5arrayIPcLm3EELi4E23TrivialOffsetCalculatorILi2EjESD_ILi1EjENS0_6memory12LoadWithCastILi2EEENSG_13StoreWithCastILi1EEEEEviT_T0_T2_T3_T4_T5_,"ax",@progbits
	.align	128
        .global         _ZN2at6native27unrolled_elementwise_kernelINS0_13BinaryFunctorIaaaZZZNS0_15binary_internal21div_trunc_kernel_cudaERNS_18TensorIteratorBaseEENKUlvE_clEvENKUlvE0_clEvEUlaaE_EESt5arrayIPcLm3EELi4E23TrivialOffsetCalculatorILi2EjESD_ILi1EjENS0_6memory12LoadWithCastILi2EEENSG_13StoreWithCastILi1EEEEEviT_T0_T2_T3_T4_T5_
        .type           _ZN2at6native27unrolled_elementwise_kernelINS0_13BinaryFunctorIaaaZZZNS0_15binary_internal21div_trunc_kernel_cudaERNS_18TensorIteratorBaseEENKUlvE_clEvENKUlvE0_clEvEUlaaE_EESt5arrayIPcLm3EELi4E23TrivialOffsetCalculatorILi2EjESD_ILi1EjENS0_6memory12LoadWithCastILi2EEENSG_13StoreWithCastILi1EEEEEviT_T0_T2_T3_T4_T5_,@function
        .size           _ZN2at6native27unrolled_elementwise_kernelINS0_13BinaryFunctorIaaaZZZNS0_15binary_internal21div_trunc_kernel_cudaERNS_18TensorIteratorBaseEENKUlvE_clEvENKUlvE0_clEvEUlaaE_EESt5arrayIPcLm3EELi4E23TrivialOffsetCalculatorILi2EjESD_ILi1EjENS0_6memory12LoadWithCastILi2EEENSG_13StoreWithCastILi1EEEEEviT_T0_T2_T3_T4_T5_,(.L_x_23072 - _ZN2at6native27unrolled_elementwise_kernelINS0_13BinaryFunctorIaaaZZZNS0_15binary_internal21div_trunc_kernel_cudaERNS_18TensorIteratorBaseEENKUlvE_clEvENKUlvE0_clEvEUlaaE_EESt5arrayIPcLm3EELi4E23TrivialOffsetCalculatorILi2EjESD_ILi1EjENS0_6memory12LoadWithCastILi2EEENSG_13StoreWithCastILi1EEEEEviT_T0_T2_T3_T4_T5_)
        .other          _ZN2at6native27unrolled_elementwise_kernelINS0_13BinaryFunctorIaaaZZZNS0_15binary_internal21div_trunc_kernel_cudaERNS_18TensorIteratorBaseEENKUlvE_clEvENKUlvE0_clEvEUlaaE_EESt5arrayIPcLm3EELi4E23TrivialOffsetCalculatorILi2EjESD_ILi1EjENS0_6memory12LoadWithCastILi2EEENSG_13StoreWithCastILi1EEEEEviT_T0_T2_T3_T4_T5_,@"STO_CUDA_ENTRY STV_DEFAULT"
_ZN2at6native27unrolled_elementwise_kernelINS0_13BinaryFunctorIaaaZZZNS0_15binary_internal21div_trunc_kernel_cudaERNS_18TensorIteratorBaseEENKUlvE_clEvENKUlvE0_clEvEUlaaE_EESt5arrayIPcLm3EELi4E23TrivialOffsetCalculatorILi2EjESD_ILi1EjENS0_6memory12LoadWithCastILi2EEENSG_13StoreWithCastILi1EEEEEviT_T0_T2_T3_T4_T5_:
.text._ZN2at6native27unrolled_elementwise_kernelINS0_13BinaryFunctorIaaaZZZNS0_15binary_internal21div_trunc_kernel_cudaERNS_18TensorIteratorBaseEENKUlvE_clEvENKUlvE0_clEvEUlaaE_EESt5arrayIPcLm3EELi4E23TrivialOffsetCalculatorILi2EjESD_ILi1EjENS0_6memory12LoadWithCastILi2EEENSG_13StoreWithCastILi1EEEEEviT_T0_T2_T3_T4_T5_:
        /* <DEDUP_REMOVED lines=33> */
.L_x_18868:
[----:B------:R3:W5:Y:S01]  /*0210*/  LDG.E.U8 R18, desc[UR36][R4.64] ;  /* 0x0000002404127981 */ /* 0x000762000c1e1100 */
[----:B------:R-:W-:Y:S05]  /*0220*/  BRA `(.L_x_18870) ;  /* 0x0000000c00507947 */ /* 0x000fea0003800000 */
.L_x_18867:
        /* <DEDUP_REMOVED lines=8> */
.L_x_18872:
[----:B------:R1:W5:Y:S01]  /*02b0*/  LDG.E.U8 R18, desc[UR36][R4.64] ;  /* 0x0000002404127981 */ /* 0x000362000c1e1100 */
[----:B------:R-:W-:Y:S05]  /*02c0*/  BRA `(.L_x_18870) ;  /* 0x0000000c00287947 */ /* 0x000fea0003800000 */
.L_x_18871:
[----:B------:R2:W5:Y:S01]  /*02d0*/  LDG.E.U16 R18, desc[UR36][R4.64] ;  /* 0x0000002404127981 */ /* 0x000562000c1e1500 */
[----:B------:R-:W-:Y:S05]  /*02e0*/  BRA `(.L_x_18870) ;  /* 0x0000000c00207947 */ /* 0x000fea0003800000 */
.L_x_18866:
        /* <DEDUP_REMOVED lines=9> */
.L_x_18874:
[----:B------:R-:W2:Y:S02]  /*0380*/  LDG.E.U16 R0, desc[UR36][R4.64] ;  /* 0x0000002404007981 */ /* 0x000ea4000c1e1500 */
[----:B--2---:R-:W-:-:S06]  /*0390*/  HADD2.F32 R0, -RZ, R0.H0_H0 ;  /* 0x20000000ff007230 */ /* 0x004fcc0000004100 */
[----:B------:R-:W0:Y:S02]  /*03a0*/  F2I.FTZ.TRUNC.NTZ R0, R0 ;  /* 0x0000000000007305 */ /* 0x000e24000021f100 */
[----:B0-----:R-:W-:Y:S01]  /*03b0*/  PRMT R18, R0, 0x7610, R18 ;  /* 0x0000761000127816 */ /* 0x001fe20000000012 */
[----:B------:R-:W-:Y:S06]  /*03c0*/  BRA `(.L_x_18870) ;  /* 0x0000000800e87947 */ /* 0x000fec0003800000 */
.L_x_18873:
        /* <DEDUP_REMOVED lines=9> */
.L_x_18876:
[----:B------:R-:W2:Y:S02]  /*0460*/  LDG.E.U16 R4, desc[UR36][R4.64] ;  /* 0x0000002404047981 */ /* 0x000ea4000c1e1500 */
[----:B--2---:R-:W-:-:S06]  /*0470*/  HADD2.F32 R0, -RZ, R4.H0_H0 ;  /* 0x20000004ff007230 */ /* 0x004fcc0000004100 */
[----:B------:R-:W0:Y:S02]  /*0480*/  F2I.FTZ.TRUNC.NTZ R0, R0 ;  /* 0x0000000000007305 */ /* 0x000e24000021f100 */
[----:B0-----:R-:W-:Y:S01]  /*0490*/  PRMT R18, R0, 0x7610, R18 ;  /* 0x0000761000127816 */ /* 0x001fe20000000012 */
[----:B------:R-:W-:Y:S06]  /*04a0*/  BRA `(.L_x_18870) ;  /* 0x0000000800b07947 */ /* 0x000fec0003800000 */
.L_x_18875:
[----:B------:R-:W2:Y:S02]  /*04b0*/  LDG.E.64 R4, desc[UR36][R4.64] ;  /* 0x0000002404047981 */ /* 0x000ea4000c1e1b00 */
[----:B--2---:R0:W1:Y:S01]  /*04c0*/  F2I.F64.TRUNC R18, R4 ;  /* 0x0000000400127311 */ /* 0x004062000030d100 */
[----:B------:R-:W-:Y:S05]  /*04d0*/  BRA `(.L_x_18870) ;  /* 0x0000000800a47947 */ /* 0x000fea0003800000 */
.L_x_18865:
        /* <DEDUP_REMOVED lines=12> */
.L_x_18879:
[----:B------:R-:W2:Y:S02]  /*05a0*/  LDG.E.64 R4, desc[UR36][R4.64] ;  /* 0x0000002404047981 */ /* 0x000ea4000c1e1b00 */
[----:B--2---:R0:W1:Y:S01]  /*05b0*/  F2I.F64.TRUNC R18, R4 ;  /* 0x0000000400127311 */ /* 0x004062000030d100 */
[----:B------:R-:W-:Y:S05]  /*05c0*/  BRA `(.L_x_18870) ;  /* 0x0000000800687947 */ /* 0x000fea0003800000 */
.L_x_18878:
        /* <DEDUP_REMOVED lines=27> */
.L_x_18881:
        /* <DEDUP_REMOVED lines=15> */
.L_x_18880:
[----:B------:R-:W2:Y:S02]  /*0870*/  LDG.E.U16 R0, desc[UR36][R4.64] ;  /* 0x0000002404007981 */ /* 0x000ea4000c1e1500 */
[----:B--2---:R-:W-:-:S06]  /*0880*/  IMAD.U32 R0, R0, 0x10000, RZ ;  /* 0x0001000000007824 */ /* 0x004fcc00078e00ff */
[----:B------:R-:W0:Y:S02]  /*0890*/  F2I.FTZ.TRUNC.NTZ R0, R0 ;  /* 0x0000000000007305 */ /* 0x000e24000021f100 */
[----:B0-----:R-:W-:Y:S01]  /*08a0*/  PRMT R18, R0, 0x7610, R18 ;  /* 0x0000761000127816 */ /* 0x001fe20000000012 */
[----:B------:R-:W-:Y:S06]  /*08b0*/  BRA `(.L_x_18870) ;  /* 0x0000000400ac7947 */ /* 0x000fec0003800000 */
.L_x_18877:
        /* <DEDUP_REMOVED lines=10> */
.L_x_18884:
        /* <DEDUP_REMOVED lines=21> */
.L_x_18888:
[----:B------:R-:W-:Y:S05]  /*0ab0*/  BSYNC.RECONVERGENT B1 ;  /* 0x0000000000017941 */ /* 0x000fea0003800200 */
.L_x_18887:
[----:B------:R-:W-:Y:S01]  /*0ac0*/  IMAD.SHL.U32 R0, R0, 0x100000, RZ ;  /* 0x0010000000007824 */ /* 0x000fe200078e00ff */
[----:B------:R-:W-:-:S04]  /*0ad0*/  LEA R3, R3, 0x3b800000, 0x17 ;  /* 0x3b80000003037811 */ /* 0x000fc800078eb8ff */
[----:B------:R-:W-:-:S07]  /*0ae0*/  LOP3.LUT R0, R3, R0, R7, 0xfe, !PT ;  /* 0x0000000003007212 */ /* 0x000fce00078efe07 */
.L_x_18886:
[----:B------:R-:W-:Y:S05]  /*0af0*/  BSYNC.RECONVERGENT B0 ;  /* 0x0000000000007941 */ /* 0x000fea0003800200 */
.L_x_18885:
[----:B------:R-:W0:Y:S02]  /*0b00*/  F2I.FTZ.TRUNC.NTZ R0, R0 ;  /* 0x0000000000007305 */ /* 0x000e24000021f100 */
[----:B0-----:R-:W-:Y:S01]  /*0b10*/  PRMT R18, R0, 0x7610, R18 ;  /* 0x0000761000127816 */ /* 0x001fe20000000012 */
[----:B------:R-:W-:Y:S06]  /*0b20*/  BRA `(.L_x_18870) ;  /* 0x0000000400107947 */ /* 0x000fec0003800000 */
.L_x_18883:
        /* <DEDUP_REMOVED lines=21> */
.L_x_18892:
[----:B------:R-:W-:Y:S05]  /*0c80*/  BSYNC.RECONVERGENT B1 ;  /* 0x0000000000017941 */ /* 0x000fea0003800200 */
.L_x_18891:
[----:B------:R-:W-:Y:S01]  /*0c90*/  IMAD.SHL.U32 R0, R0, 0x200000, RZ ;  /* 0x0020000000007824 */ /* 0x000fe200078e00ff */
[----:B------:R-:W-:-:S04]  /*0ca0*/  LEA R3, R3, 0x37800000, 0x17 ;  /* 0x3780000003037811 */ /* 0x000fc800078eb8ff */
[----:B------:R-:W-:-:S07]  /*0cb0*/  LOP3.LUT R0, R3, R0, R7, 0xfe, !PT ;  /* 0x0000000003007212 */ /* 0x000fce00078efe07 */
.L_x_18890:
[----:B------:R-:W-:Y:S05]  /*0cc0*/  BSYNC.RECONVERGENT B0 ;  /* 0x0000000000007941 */ /* 0x000fea0003800200 */
.L_x_18889:
[----:B------:R-:W0:Y:S02]  /*0cd0*/  F2I.FTZ.TRUNC.NTZ R0, R0 ;  /* 0x0000000000007305 */ /* 0x000e24000021f100 */
[----:B0-----:R-:W-:Y:S01]  /*0ce0*/  PRMT R18, R0, 0x7610, R18 ;  /* 0x0000761000127816 */ /* 0x001fe20000000012 */
[----:B------:R-:W-:Y:S06]  /*0cf0*/  BRA `(.L_x_18870) ;  /* 0x00000000009c7947 */ /* 0x000fec0003800000 */
.L_x_18882:
[----:B------:R-:W-:-:S09]  /*0d00*/  UISETP.NE.AND UP0, UPT, UR4, 0x1c, UPT ;  /* 0x0000001c0400788c */ /* 0x000fd2000bf05270 */
[----:B------:R-:W-:Y:S05]  /*0d10*/  BRA.U !UP0, `(.L_x_18893) ;  /* 0x0000000108907547 */ /* 0x000fea000b800000 */
[----:B------:R-:W-:-:S09]  /*0d20*/  UISETP.NE.AND UP0, UPT, UR4, 0x1d, UPT ;  /* 0x0000001d0400788c */ /* 0x000fd2000bf05270 */
[----:B------:R-:W-:Y:S05]  /*0d30*/  BRA.U !UP0, `(.L_x_18894) ;  /* 0x0000000108807547 */ /* 0x000fea000b800000 */
[----:B------:R-:W-:-:S09]  /*0d40*/  UISETP.NE.AND UP0, UPT, UR4, 0x2c, UPT ;  /* 0x0000002c0400788c */ /* 0x000fd2000bf05270 */
[----:B------:R-:W-:Y:S05]  /*0d50*/  BRA.U !UP0, `(.L_x_18895) ;  /* 0x0000000108487547 */ /* 0x000fea000b800000 */
.L_x_18869:
        /* <DEDUP_REMOVED lines=16> */
.L_x_18896:
[----:B------:R-:W-:Y:S01]  /*0e60*/  PRMT R18, RZ, 0x7610, R18 ;  /* 0x00007610ff127816 */ /* 0x000fe20000000012 */
[----:B------:R-:W-:Y:S06]  /*0e70*/  BRA `(.L_x_18870) ;  /* 0x00000000003c7947 */ /* 0x000fec0003800000 */
.L_x_18895:
        /* <DEDUP_REMOVED lines=8> */
.L_x_18898:
[----:B------:R-:W-:Y:S05]  /*0f00*/  BSYNC.RECONVERGENT B0 ;  /* 0x0000000000007941 */ /* 0x000fea0003800200 */
.L_x_18897:
[----:B------:R-:W0:Y:S02]  /*0f10*/  F2I.FTZ.TRUNC.NTZ R0, R0 ;  /* 0x0000000000007305 */ /* 0x000e24000021f100 */
[----:B0-----:R-:W-:Y:S01]  /*0f20*/  PRMT R18, R0, 0x7610, R18 ;  /* 0x0000761000127816 */ /* 0x001fe20000000012 */
[----:B------:R-:W-:Y:S06]  /*0f30*/  BRA `(.L_x_18870) ;  /* 0x00000000000c7947 */ /* 0x000fec0003800000 */
.L_x_18894:
[----:B------:R0:W5:Y:S01]  /*0f40*/  LDG.E.U8 R18, desc[UR36][R4.64] ;  /* 0x0000002404127981 */ /* 0x000162000c1e1100 */
[----:B------:R-:W-:Y:S05]  /*0f50*/  BRA `(.L_x_18870) ;  /* 0x0000000000047947 */ /* 0x000fea0003800000 */
.L_x_18893:
[----:B------:R0:W5:Y:S02]  /*0f60*/  LDG.E.U8 R18, desc[UR36][R4.64] ;  /* 0x0000002404127981 */ /* 0x000164000c1e1100 */
.L_x_18870:
        /* <DEDUP_REMOVED lines=18> */
.L_x_18902:
[----:B------:R1:W5:Y:S01]  /*1090*/  LDG.E.U8 R0, desc[UR36][R4.64] ;  /* 0x0000002404007981 */ /* 0x000362000c1e1100 */
[----:B------:R-:W-:Y:S05]  /*10a0*/  BRA `(.L_x_18904) ;  /* 0x0000000c00507947 */ /* 0x000fea0003800000 */
.L_x_18901:
        /* <DEDUP_REMOVED lines=8> */
.L_x_18906:
[----:B------:R3:W5:Y:S01]  /*1130*/  LDG.E.U8 R0, desc[UR36][R4.64] ;  /* 0x0000002404007981 */ /* 0x000762000c1e1100 */
[----:B------:R-:W-:Y:S05]  /*1140*/  BRA `(.L_x_18904) ;  /* 0x0000000c00287947 */ /* 0x000fea0003800000 */
.L_x_18905:
[----:B------:R2:W5:Y:S01]  /*1150*/  LDG.E.U16 R0, desc[UR36][R4.64] ;  /* 0x0000002404007981 */ /* 0x000562000c1e1500 */
[----:B------:R-:W-:Y:S05]  /*1160*/  BRA `(.L_x_18904) ;  /* 0x0000000c00207947 */ /* 0x000fea0003800000 */
.L_x_18900:
        /* <DEDUP_REMOVED lines=9> */
.L_x_18908:
[----:B------:R-:W2:Y:S02]  /*1200*/  LDG.E.U16 R3, desc[UR36][R4.64] ;  /* 0x0000002404037981 */ /* 0x000ea4000c1e1500 */
[----:B--2---:R-:W-:-:S06]  /*1210*/  HADD2.F32 R3, -RZ, R3.H0_H0 ;  /* 0x20000003ff037230 */ /* 0x004fcc0000004100 */
[----:B------:R-:W0:Y:S02]  /*1220*/  F2I.FTZ.TRUNC.NTZ R3, R3 ;  /* 0x0000000300037305 */ /* 0x000e24000021f100 */
[----:B0-----:R-:W-:Y:S01]  /*1230*/  PRMT R0, R3, 0x7610, R0 ;  /* 0x0000761003007816 */ /* 0x001fe20000000000 */
[----:B------:R-:W-:Y:S06]  /*1240*/  BRA `(.L_x_18904) ;  /* 0x0000000800e87947 */ /* 0x000fec0003800000 */
.L_x_18907:
        /* <DEDUP_REMOVED lines=9> */
.L_x_18910:
[----:B------:R-:W2:Y:S02]  /*12e0*/  LDG.E.U16 R4, desc[UR36][R4.64] ;  /* 0x0000002404047981 */ /* 0x000ea4000c1e1500 */
[----:B--2---:R-:W-:-:S06]  /*12f0*/  HADD2.F32 R3, -RZ, R4.H0_H0 ;  /* 0x20000004ff037230 */ /* 0x004fcc0000004100 */
[----:B------:R-:W0:Y:S02]  /*1300*/  F2I.FTZ.TRUNC.NTZ R3, R3 ;  /* 0x0000000300037305 */ /* 0x000e24000021f100 */
[----:B0-----:R-:W-:Y:S01]  /*1310*/  PRMT R0, R3, 0x7610, R0 ;  /* 0x0000761003007816 */ /* 0x001fe20000000000 */
[----:B------:R-:W-:Y:S06]  /*1320*/  BRA `(.L_x_18904) ;  /* 0x0000000800b07947 */ /* 0x000fec0003800000 */
.L_x_18909:
[----:B------:R-:W2:Y:S02]  /*1330*/  LDG.E.64 R4, desc[UR36][R4.64] ;  /* 0x0000002404047981 */ /* 0x000ea4000c1e1b00 */
[----:B--2---:R0:W1:Y:S01]  /*1340*/  F2I.F64.TRUNC R0, R4 ;  /* 0x0000000400007311 */ /* 0x004062000030d100 */
[----:B------:R-:W-:Y:S05]  /*1350*/  BRA `(.L_x_18904) ;  /* 0x0000000800a47947 */ /* 0x000fea0003800000 */
.L_x_18899:
        /* <DEDUP_REMOVED lines=12> */
.L_x_18913:
[----:B------:R-:W2:Y:S02]  /*1420*/  LDG.E.64 R4, desc[UR36][R4.64] ;  /* 0x0000002404047981 */ /* 0x000ea4000c1e1b00 */
[----:B--2---:R0:W1:Y:S01]  /*1430*/  F2I.F64.TRUNC R0, R4 ;  /* 0x0000000400007311 */ /* 0x004062000030d100 */
[----:B------:R-:W-:Y:S05]  /*1440*/  BRA `(.L_x_18904) ;  /* 0x0000000800687947 */ /* 0x000fea0003800000 */
.L_x_18912:
        /* <DEDUP_REMOVED lines=27> */
.L_x_18915:
        /* <DEDUP_REMOVED lines=15> */
.L_x_18914:
[----:B------:R-:W2:Y:S02]  /*16f0*/  LDG.E.U16 R3, desc[UR36][R4.64] ;  /* 0x0000002404037981 */ /* 0x000ea4000c1e1500 */
[----:B--2---:R-:W-:-:S06]  /*1700*/  IMAD.U32 R3, R3, 0x10000, RZ ;  /* 0x0001000003037824 */ /* 0x004fcc00078e00ff */
[----:B------:R-:W0:Y:S02]  /*1710*/  F2I.FTZ.TRUNC.NTZ R3, R3 ;  /* 0x0000000300037305 */ /* 0x000e24000021f100 */
[----:B0-----:R-:W-:Y:S01]  /*1720*/  PRMT R0, R3, 0x7610, R0 ;  /* 0x0000761003007816 */ /* 0x001fe20000000000 */
[----:B------:R-:W-:Y:S06]  /*1730*/  BRA `(.L_x_18904) ;  /* 0x0000000400ac7947 */ /* 0x000fec0003800000 */
.L_x_18911:
        /* <DEDUP_REMOVED lines=10> */
.L_x_18918:
        /* <DEDUP_REMOVED lines=21> */
.L_x_18922:
[----:B------:R-:W-:Y:S05]  /*1930*/  BSYNC.RECONVERGENT B1 ;  /* 0x0000000000017941 */ /* 0x000fea0003800200 */
.L_x_18921:
[----:B------:R-:W-:Y:S01]  /*1940*/  IMAD.SHL.U32 R0, R0, 0x100000, RZ ;  /* 0x0010000000007824 */ /* 0x000fe200078e00ff */
[----:B------:R-:W-:-:S04]  /*1950*/  LEA R3, R3, 0x3b800000, 0x17 ;  /* 0x3b80000003037811 */ /* 0x000fc800078eb8ff */
[----:B------:R-:W-:-:S07]  /*1960*/  LOP3.LUT R3, R3, R0, R7, 0xfe, !PT ;  /* 0x0000000003037212 */ /* 0x000fce00078efe07 */
.L_x_18920:
[----:B------:R-:W-:Y:S05]  /*1970*/  BSYNC.RECONVERGENT B0 ;  /* 0x0000000000007941 */ /* 0x000fea0003800200 */
.L_x_18919:
[----:B------:R-:W0:Y:S02]  /*1980*/  F2I.FTZ.TRUNC.NTZ R3, R3 ;  /* 0x0000000300037305 */ /* 0x000e24000021f100 */
[----:B0-----:R-:W-:Y:S01]  /*1990*/  PRMT R0, R3, 0x7610, R0 ;  /* 0x0000761003007816 */ /* 0x001fe20000000000 */
[----:B------:R-:W-:Y:S06]  /*19a0*/  BRA `(.L_x_18904) ;  /* 0x0000000400107947 */ /* 0x000fec0003800000 */
.L_x_18917:
        /* <DEDUP_REMOVED lines=21> */
.L_x_18926:
[----:B------:R-:W-:Y:S05]  /*1b00*/  BSYNC.RECONVERGENT B1 ;  /* 0x0000000000017941 */ /* 0x000fea0003800200 */
.L_x_18925:
[----:B------:R-:W-:Y:S01]  /*1b10*/  IMAD.SHL.U32 R0, R0, 0x200000, RZ ;  /* 0x0020000000007824 */ /* 0x000fe200078e00ff */
[----:B------:R-:W-:-:S04]  /*1b20*/  LEA R3, R3, 0x37800000, 0x17 ;  /* 0x3780000003037811 */ /* 0x000fc800078eb8ff */
[----:B------:R-:W-:-:S07]  /*1b30*/  LOP3.LUT R3, R3, R0, R7, 0xfe, !PT ;  /* 0x0000000003037212 */ /* 0x000fce00078efe07 */
.L_x_18924:
[----:B------:R-:W-:Y:S05]  /*1b40*/  BSYNC.RECONVERGENT B0 ;  /* 0x0000000000007941 */ /* 0x000fea0003800200 */
.L_x_18923:
[----:B------:R-:W0:Y:S02]  /*1b50*/  F2I.FTZ.TRUNC.NTZ R3, R3 ;  /* 0x0000000300037305 */ /* 0x000e24000021f100 */
[----:B0-----:R-:W-:Y:S01]  /*1b60*/  PRMT R0, R3, 0x7610, R0 ;  /* 0x0000761003007816 */ /* 0x001fe20000000000 */
[----:B------:R-:W-:Y:S06]  /*1b70*/  BRA `(.L_x_18904) ;  /* 0x00000000009c7947 */ /* 0x000fec0003800000 */
.L_x_18916:
[----:B------:R-:W-:-:S09]  /*1b80*/  UISETP.NE.AND UP0, UPT, UR4, 0x1c, UPT ;  /* 0x0000001c0400788c */ /* 0x000fd2000bf05270 */
[----:B------:R-:W-:Y:S05]  /*1b90*/  BRA.U !UP0, `(.L_x_18927) ;  /* 0x0000000108907547 */ /* 0x000fea000b800000 */
[----:B------:R-:W-:-:S09]  /*1ba0*/  UISETP.NE.AND UP0, UPT, UR4, 0x1d, UPT ;  /* 0x0000001d0400788c */ /* 0x000fd2000bf05270 */
[----:B------:R-:W-:Y:S05]  /*1bb0*/  BRA.U !UP0, `(.L_x_18928) ;  /* 0x0000000108807547 */ /* 0x000fea000b800000 */
[----:B------:R-:W-:-:S09]  /*1bc0*/  UISETP.NE.AND UP0, UPT, UR4, 0x2c, UPT ;  /* 0x0000002c0400788c */ /* 0x000fd2000bf05270 */
[----:B------:R-:W-:Y:S05]  /*1bd0*/  BRA.U !UP0, `(.L_x_18929) ;  /* 0x0000000108487547 */ /* 0x000fea000b800000 */
.L_x_18903:
        /* <DEDUP_REMOVED lines=16> */
.L_x_18930:
[----:B------:R-:W-:Y:S01]  /*1ce0*/  PRMT R0, RZ, 0x7610, R0 ;  /* 0x00007610ff007816 */ /* 0x000fe20000000000 */
[----:B------:R-:W-:Y:S06]  /*1cf0*/  BRA `(.L_x_18904) ;  /* 0x00000000003c7947 */ /* 0x000fec0003800000 */
.L_x_18929:
        /* <DEDUP_REMOVED lines=8> */
.L_x_18932:
[----:B------:R-:W-:Y:S05]  /*1d80*/  BSYNC.RECONVERGENT B0 ;  /* 0x0000000000007941 */ /* 0x000fea0003800200 */
.L_x_18931:
[----:B------:R-:W0:Y:S02]  /*1d90*/  F2I.FTZ.TRUNC.NTZ R3, R3 ;  /* 0x0000000300037305 */ /* 0x000e24000021f100 */
[----:B0-----:R-:W-:Y:S01]  /*1da0*/  PRMT R0, R3, 0x7610, R0 ;  /* 0x0000761003007816 */ /* 0x001fe20000000000 */
[----:B------:R-:W-:Y:S06]  /*1db0*/  BRA `(.L_x_18904) ;  /* 0x00000000000c7947 */ /* 0x000fec0003800000 */
.L_x_18928:
[----:B------:R0:W5:Y:S01]  /*1dc0*/  LDG.E.U8 R0, desc[UR36][R4.64] ;  /* 0x0000002404007981 */ /* 0x000162000c1e1100 */
[----:B------:R-:W-:Y:S05]  /*1dd0*/  BRA `(.L_x_18904) ;  /* 0x0000000000047947 */ /* 0x000fea0003800000 */
.L_x_18927:
[----:B------:R0:W5:Y:S02]  /*1de0*/  LDG.E.U8 R0, desc[UR36][R4.64] ;  /* 0x0000002404007981 */ /* 0x000164000c1e1100 */
.L_x_18904:
[----:B-----5:R-:W-:Y:S01]  /*1df0*/  PRMT R18, R18, 0x8880, RZ ;  /* 0x0000888012127816 */ /* 0x020fe200000000ff */
[----:B------:R-:W-:Y:S01]  /*1e00*/  VIADD R23, R25, 0x80 ;  /* 0x0000008019177836 */ /* 0x000fe20000000000 */
[----:B-1----:R-:W-:Y:S02]  /*1e10*/  PRMT R0, R0, 0x8880, RZ ;  /* 0x0000888000007816 */ /* 0x002fe400000000ff */
[----:B------:R-:W-:Y:S02]  /*1e20*/  PRMT R26, R18, 0x7710, RZ ;  /* 0x00007710121a7816 */ /* 0x000fe400000000ff */
[----:B------:R-:W-:-:S07]  /*1e30*/  PRMT R24, R0, 0x7710, RZ ;  /* 0x0000771000187816 */ /* 0x000fce00000000ff */
.L_x_18864:
[----:B------:R-:W-:Y:S05]  /*1e40*/  BSYNC.RECONVERGENT B6 ;  /* 0x0000000000067941 */ /* 0x000fea0003800200 */
.L_x_18863:
[----:B------:R-:W-:Y:S01]  /*1e50*/  ISETP.GE.AND P0, PT, R23, R16, PT ;  /* 0x000000101700720c */ /* 0x000fe20003f06270 */
[----:B------:R-:W-:Y:S01]  /*1e60*/  BSSY.RECONVERGENT B6, `(.L_x_18933) ;  /* 0x00001da000067945 */ /* 0x000fe20003800200 */
[----:B------:R-:W-:Y:S02]  /*1e70*/  PRMT R22, RZ, 0x7610, R22 ;  /* 0x00007610ff167816 */ /* 0x000fe40000000016 */
[----:B------:R-:W-:-:S09]  /*1e80*/  PRMT R19, RZ, 0x7610, R19 ;  /* 0x00007610ff137816 */ /* 0x000fd20000000013 */
        /* <DEDUP_REMOVED lines=20> */
.L_x_18938:
[----:B------:R0:W5:Y:S01]  /*1fd0*/  LDG.E.U8 R17, desc[UR36][R4.64] ;  /* 0x0000002404117981 */ /* 0x000162000c1e1100 */
[----:B------:R-:W-:Y:S05]  /*1fe0*/  BRA `(.L_x_18940) ;  /* 0x0000000c00507947 */ /* 0x000fea0003800000 */
.L_x_18937:
        /* <DEDUP_REMOVED lines=8> */
.L_x_18942:
[----:B------:R0:W5:Y:S01]  /*2070*/  LDG.E.U8 R17, desc[UR36][R4.64] ;  /* 0x0000002404117981 */ /* 0x000162000c1e1100 */
[----:B------:R-:W-:Y:S05]  /*2080*/  BRA `(.L_x_18940) ;  /* 0x0000000c00287947 */ /* 0x000fea0003800000 */
.L_x_18941:
[----:B------:R0:W5:Y:S01]  /*2090*/  LDG.E.U16 R17, desc[UR36][R4.64] ;  /* 0x0000002404117981 */ /* 0x000162000c1e1500 */
[----:B------:R-:W-:Y:S05]  /*20a0*/  BRA `(.L_x_18940) ;  /* 0x0000000c00207947 */ /* 0x000fea0003800000 */
.L_x_18936:
        /* <DEDUP_REMOVED lines=9> */
.L_x_18944:
[----:B------:R-:W2:Y:S02]  /*2140*/  LDG.E.U16 R0, desc[UR36][R4.64] ;  /* 0x0000002404007981 */ /* 0x000ea4000c1e1500 */
[----:B--2---:R-:W-:-:S06]  /*2150*/  HADD2.F32 R0, -RZ, R0.H0_H0 ;  /* 0x20000000ff007230 */ /* 0x004fcc0000004100 */
[----:B------:R-:W0:Y:S02]  /*2160*/  F2I.FTZ.TRUNC.NTZ R0, R0 ;  /* 0x0000000000007305 */ /* 0x000e24000021f100 */
[----:B0-----:R-:W-:Y:S01]  /*2170*/  PRMT R17, R0, 0x7610, R17 ;  /* 0x0000761000117816 */ /* 0x001fe20000000011 */
[----:B------:R-:W-:Y:S06]  /*2180*/  BRA `(.L_x_18940) ;  /* 0x0000000800e87947 */ /* 0x000fec0003800000 */
.L_x_18943:
        /* <DEDUP_REMOVED lines=9> */
.L_x_18946:
[----:B------:R-:W2:Y:S02]  /*2220*/  LDG.E.U16 R4, desc[UR36][R4.64] ;  /* 0x0000002404047981 */ /* 0x000ea4000c1e1500 */
[----:B--2---:R-:W-:-:S06]  /*2230*/  HADD2.F32 R0, -RZ, R4.H0_H0 ;  /* 0x20000004ff007230 */ /* 0x004fcc0000004100 */
[----:B------:R-:W0:Y:S02]  /*2240*/  F2I.FTZ.TRUNC.NTZ R0, R0 ;  /* 0x0000000000007305 */ /* 0x000e24000021f100 */
[----:B0-----:R-:W-:Y:S01]  /*2250*/  PRMT R17, R0, 0x7610, R17 ;  /* 0x0000761000117816 */ /* 0x001fe20000000011 */
[----:B------:R-:W-:Y:S06]  /*2260*/  BRA `(.L_x_18940) ;  /* 0x0000000800b07947 */ /* 0x000fec0003800000 */
.L_x_18945:
[----:B------:R-:W2:Y:S02]  /*2270*/  LDG.E.64 R4, desc[UR36][R4.64] ;  /* 0x0000002404047981 */ /* 0x000ea4000c1e1b00 */
[----:B--2---:R0:W1:Y:S01]  /*2280*/  F2I.F64.TRUNC R17, R4 ;  /* 0x0000000400117311 */ /* 0x004062000030d100 */
[----:B------:R-:W-:Y:S05]  /*2290*/  BRA `(.L_x_18940) ;  /* 0x0000000800a47947 */ /* 0x000fea0003800000 */
.L_x_18935:
        /* <DEDUP_REMOVED lines=12> */
.L_x_18949:
[----:B------:R-:W2:Y:S02]  /*2360*/  LDG.E.64 R4, desc[UR36][R4.64] ;  /* 0x0000002404047981 */ /* 0x000ea4000c1e1b00 */
[----:B--2---:R0:W1:Y:S01]  /*2370*/  F2I.F64.TRUNC R17, R4 ;  /* 0x0000000400117311 */ /* 0x004062000030d100 */
[----:B------:R-:W-:Y:S05]  /*2380*/  BRA `(.L_x_18940) ;  /* 0x0000000800687947 */ /* 0x000fea0003800000 */
.L_x_18948:
        /* <DEDUP_REMOVED lines=27> */
.L_x_18951:
        /* <DEDUP_REMOVED lines=15> */
.L_x_18950:
[----:B------:R-:W2:Y:S02]  /*2630*/  LDG.E.U16 R0, desc[UR36][R4.64] ;  /* 0x0000002404007981 */ /* 0x000ea4000c1e1500 */
[----:B--2---:R-:W-:-:S06]  /*2640*/  IMAD.U32 R0, R0, 0x10000, RZ ;  /* 0x0001000000007824 */ /* 0x004fcc00078e00ff */
[----:B------:R-:W0:Y:S02]  /*2650*/  F2I.FTZ.TRUNC.NTZ R0, R0 ;  /* 0x0000000000007305 */ /* 0x000e24000021f100 */
[----:B0-----:R-:W-:Y:S01]  /*2660*/  PRMT R17, R0, 0x7610, R17 ;  /* 0x0000761000117816 */ /* 0x001fe20000000011 */
[----:B------:R-:W-:Y:S06]  /*2670*/  BRA `(.L_x_18940) ;  /* 0x0000000400ac7947 */ /* 0x000fec0003800000 */
.L_x_18947:
        /* <DEDUP_REMOVED lines=10> */
.L_x_18954:
        /* <DEDUP_REMOVED lines=21> */
.L_x_18958:
[----:B------:R-:W-:Y:S05]  /*2870*/  BSYNC.RECONVERGENT B1 ;  /* 0x0000000000017941 */ /* 0x000fea0003800200 */
.L_x_18957:
[----:B------:R-:W-:Y:S01]  /*2880*/  IMAD.SHL.U32 R0, R0, 0x100000, RZ ;  /* 0x0010000000007824 */ /* 0x000fe200078e00ff */
[----:B------:R-:W-:-:S04]  /*2890*/  LEA R3, R3, 0x3b800000, 0x17 ;  /* 0x3b80000003037811 */ /* 0x000fc800078eb8ff */
[----:B------:R-:W-:-:S07]  /*28a0*/  LOP3.LUT R0, R3, R0, R7, 0xfe, !PT ;  /* 0x0000000003007212 */ /* 0x000fce00078efe07 */
.L_x_18956:
[----:B------:R-:W-:Y:S05]  /*28b0*/  BSYNC.RECONVERGENT B0 ;  /* 0x0000000000007941 */ /* 0x000fea0003800200 */
.L_x_18955:
[----:B------:R-:W0:Y:S02]  /*28c0*/  F2I.FTZ.TRUNC.NTZ R0, R0 ;  /* 0x0000000000007305 */ /* 0x000e24000021f100 */
[----:B0-----:R-:W-:Y:S01]  /*28d0*/  PRMT R17, R0, 0x7610, R17 ;  /* 0x0000761000117816 */ /* 0x001fe20000000011 */
[----:B------:R-:W-:Y:S06]  /*28e0*/  BRA `(.L_x_18940) ;  /* 0x0000000400107947 */ /* 0x000fec0003800000 */
.L_x_18953:
        /* <DEDUP_REMOVED lines=21> */
.L_x_18962:
[----:B------:R-:W-:Y:S05]  /*2a40*/  BSYNC.RECONVERGENT B1 ;  /* 0x0000000000017941 */ /* 0x000fea0003800200 */
.L_x_18961:
[----:B------:R-:W-:Y:S01]  /*2a50*/  IMAD.SHL.U32 R0, R0, 0x200000, RZ ;  /* 0x0020000000007824 */ /* 0x000fe200078e00ff */
[----:B------:R-:W-:-:S04]  /*2a60*/  LEA R3, R3, 0x37800000, 0x17 ;  /* 0x3780000003037811 */ /* 0x000fc800078eb8ff */
[----:B------:R-:W-:-:S07]  /*2a70*/  LOP3.LUT R0, R3, R0, R7, 0xfe, !PT ;  /* 0x0000000003007212 */ /* 0x000fce00078efe07 */
.L_x_18960:
[----:B------:R-:W-:Y:S05]  /*2a80*/  BSYNC.RECONVERGENT B0 ;  /* 0x0000000000007941 */ /* 0x000fea0003800200 */
.L_x_18959:
[----:B------:R-:W0:Y:S02]  /*2a90*/  F2I.FTZ.TRUNC.NTZ R0, R0 ;  /* 0x0000000000007305 */ /* 0x000e24000021f100 */
[----:B0-----:R-:W-:Y:S01]  /*2aa0*/  PRMT R17, R0, 0x7610, R17 ;  /* 0x0000761000117816 */ /* 0x001fe20000000011 */
[----:B------:R-:W-:Y:S06]  /*2ab0*/  BRA `(.L_x_18940) ;  /* 0x00000000009c7947 */ /* 0x000fec0003800000 */
.L_x_18952:
        /* <DEDUP_REMOVED lines=14> */
.L_x_18966:
[----:B------:R-:W-:Y:S05]  /*2ba0*/  BSYNC.RECONVERGENT B0 ;  /* 0x0000000000007941 */ /* 0x000fea0003800200 */
.L_x_18965:
[----:B------:R-:W0:Y:S02]  /*2bb0*/  F2I.FTZ.TRUNC.NTZ R0, R0 ;  /* 0x0000000000007305 */ /* 0x000e24000021f100 */
[----:B0-----:R-:W-:Y:S01]  /*2bc0*/  PRMT R17, R0, 0x7610, R17 ;  /* 0x0000761000117816 */ /* 0x001fe20000000011 */
[----:B------:R-:W-:Y:S06]  /*2bd0*/  BRA `(.L_x_18940) ;  /* 0x0000000000547947 */ /* 0x000fec0003800000 */
.L_x_18939:
        /* <DEDUP_REMOVED lines=16> */
.L_x_18967:
[----:B------:R-:W-:Y:S01]  /*2ce0*/  PRMT R17, RZ, 0x7610, R17 ;  /* 0x00007610ff117816 */ /* 0x000fe20000000011 */
[----:B------:R-:W-:Y:S06]  /*2cf0*/  BRA `(.L_x_18940) ;  /* 0x00000000000c7947 */ /* 0x000fec0003800000 */
.L_x_18964:
[----:B------:R2:W5:Y:S01]  /*2d00*/  LDG.E.U8 R17, desc[UR36][R4.64] ;  /* 0x0000002404117981 */ /* 0x000562000c1e1100 */
[----:B------:R-:W-:Y:S05]  /*2d10*/  BRA `(.L_x_18940) ;  /* 0x0000000000047947 */ /* 0x000fea0003800000 */
.L_x_18963:
[----:B------:R3:W5:Y:S02]  /*2d20*/  LDG.E.U8 R17, desc[UR36][R4.64] ;  /* 0x0000002404117981 */ /* 0x000764000c1e1100 */
.L_x_18940:
        /* <DEDUP_REMOVED lines=18> */
.L_x_18971:
[----:B------:R0:W5:Y:S01]  /*2e50*/  LDG.E.U8 R0, desc[UR36][R4.64] ;  /* 0x0000002404007981 */ /* 0x000162000c1e1100 */
[----:B------:R-:W-:Y:S05]  /*2e60*/  BRA `(.L_x_18973) ;  /* 0x0000000c00507947 */ /* 0x000fea0003800000 */
.L_x_18970:
        /* <DEDUP_REMOVED lines=8> */
.L_x_18975:
[----:B------:R0:W5:Y:S01]  /*2ef0*/  LDG.E.U8 R0, desc[UR36][R4.64] ;  /* 0x0000002404007981 */ /* 0x000162000c1e1100 */
[----:B------:R-:W-:Y:S05]  /*2f00*/  BRA `(.L_x_18973) ;  /* 0x0000000c00287947 */ /* 0x000fea0003800000 */
.L_x_18974:
[----:B------:R0:W5:Y:S01]  /*2f10*/  LDG.E.U16 R0, desc[UR36][R4.64] ;  /* 0x0000002404007981 */ /* 0x000162000c1e1500 */
[----:B------:R-:W-:Y:S05]  /*2f20*/  BRA `(.L_x_18973) ;  /* 0x0000000c00207947 */ /* 0x000fea0003800000 */
.L_x_18969:
        /* <DEDUP_REMOVED lines=9> */
.L_x_18977:
[----:B------:R-:W2:Y:S02]  /*2fc0*/  LDG.E.U16 R3, desc[UR36][R4.64] ;  /* 0x0000002404037981 */ /* 0x000ea4000c1e1500 */
[----:B--2---:R-:W-:-:S06]  /*2fd0*/  HADD2.F32 R3, -RZ, R3.H0_H0 ;  /* 0x20000003ff037230 */ /* 0x004fcc0000004100 */
[----:B------:R-:W0:Y:S02]  /*2fe0*/  F2I.FTZ.TRUNC.NTZ R3, R3 ;  /* 0x0000000300037305 */ /* 0x000e24000021f100 */
[----:B0-----:R-:W-:Y:S01]  /*2ff0*/  PRMT R0, R3, 0x7610, R0 ;  /* 0x0000761003007816 */ /* 0x001fe20000000000 */
[----:B------:R-:W-:Y:S06]  /*3000*/  BRA `(.L_x_18973) ;  /* 0x0000000800e87947 */ /* 0x000fec0003800000 */
.L_x_18976:
        /* <DEDUP_REMOVED lines=9> */
.L_x_18979:
[----:B------:R-:W2:Y:S02]  /*30a0*/  LDG.E.U16 R4, desc[UR36][R4.64] ;  /* 0x0000002404047981 */ /* 0x000ea4000c1e1500 */
[----:B--2---:R-:W-:-:S06]  /*30b0*/  HADD2.F32 R3, -RZ, R4.H0_H0 ;  /* 0x20000004ff037230 */ /* 0x004fcc0000004100 */
[----:B------:R-:W0:Y:S02]  /*30c0*/  F2I.FTZ.TRUNC.NTZ R3, R3 ;  /* 0x0000000300037305 */ /* 0x000e24000021f100 */
[----:B0-----:R-:W-:Y:S01]  /*30d0*/  PRMT R0, R3, 0x7610, R0 ;  /* 0x0000761003007816 */ /* 0x001fe20000000000 */
[----:B------:R-:W-:Y:S06]  /*30e0*/  BRA `(.L_x_18973) ;  /* 0x0000000800b07947 */ /* 0x000fec0003800000 */
.L_x_18978:
[----:B------:R-:W2:Y:S02]  /*30f0*/  LDG.E.64 R4, desc[UR36][R4.64] ;  /* 0x0000002404047981 */ /* 0x000ea4000c1e1b00 */
[----:B--2---:R0:W2:Y:S01]  /*3100*/  F2I.F64.TRUNC R0, R4 ;  /* 0x0000000400007311 */ /* 0x0040a2000030d100 */
[----:B------:R-:W-:Y:S05]  /*3110*/  BRA `(.L_x_18973) ;  /* 0x0000000800a47947 */ /* 0x000fea0003800000 */
.L_x_18968:
        /* <DEDUP_REMOVED lines=12> */
.L_x_18982:
[----:B------:R-:W2:Y:S02]  /*31e0*/  LDG.E.64 R4, desc[UR36][R4.64] ;  /* 0x0000002404047981 */ /* 0x000ea4000c1e1b00 */
[----:B--2---:R4:W0:Y:S01]  /*31f0*/  F2I.F64.TRUNC R0, R4 ;  /* 0x0000000400007311 */ /* 0x004822000030d100 */
[----:B------:R-:W-:Y:S05]  /*3200*/  BRA `(.L_x_18973) ;  /* 0x0000000800687947 */ /* 0x000fea0003800000 */
.L_x_18981:
        /* <DEDUP_REMOVED lines=27> */
.L_x_18984:
        /* <DEDUP_REMOVED lines=15> */
.L_x_18983:
[----:B------:R-:W2:Y:S02]  /*34b0*/  LDG.E.U16 R3, desc[UR36][R4.64] ;  /* 0x0000002404037981 */ /* 0x000ea4000c1e1500 */
[----:B--2---:R-:W-:-:S06]  /*34c0*/  IMAD.U32 R3, R3, 0x10000, RZ ;  /* 0x0001000003037824 */ /* 0x004fcc00078e00ff */
[----:B------:R-:W0:Y:S02]  /*34d0*/  F2I.FTZ.TRUNC.NTZ R3, R3 ;  /* 0x0000000300037305 */ /* 0x000e24000021f100 */
[----:B0-----:R-:W-:Y:S01]  /*34e0*/  PRMT R0, R3, 0x7610, R0 ;  /* 0x0000761003007816 */ /* 0x001fe20000000000 */
[----:B------:R-:W-:Y:S06]  /*34f0*/  BRA `(.L_x_18973) ;  /* 0x0000000400ac7947 */ /* 0x000fec0003800000 */
.L_x_18980:
        /* <DEDUP_REMOVED lines=10> */
.L_x_18987:
        /* <DEDUP_REMOVED lines=21> */
.L_x_18991:
[----:B------:R-:W-:Y:S05]  /*36f0*/  BSYNC.RECONVERGENT B1 ;  /* 0x0000000000017941 */ /* 0x000fea0003800200 */
.L_x_18990:
[----:B------:R-:W-:Y:S01]  /*3700*/  IMAD.SHL.U32 R0, R0, 0x100000, RZ ;  /* 0x0010000000007824 */ /* 0x000fe200078e00ff */
[----:B------:R-:W-:-:S04]  /*3710*/  LEA R3, R3, 0x3b800000, 0x17 ;  /* 0x3b80000003037811 */ /* 0x000fc800078eb8ff */
[----:B------:R-:W-:-:S07]  /*3720*/  LOP3.LUT R3, R3, R0, R7, 0xfe, !PT ;  /* 0x0000000003037212 */ /* 0x000fce00078efe07 */
.L_x_18989:
[----:B------:R-:W-:Y:S05]  /*3730*/  BSYNC.RECONVERGENT B0 ;  /* 0x0000000000007941 */ /* 0x000fea0003800200 */
.L_x_18988:
[----:B------:R-:W0:Y:S02]  /*3740*/  F2I.FTZ.TRUNC.NTZ R3, R3 ;  /* 0x0000000300037305 */ /* 0x000e24000021f100 */
[----:B0-----:R-:W-:Y:S01]  /*3750*/  PRMT R0, R3, 0x7610, R0 ;  /* 0x0000761003007816 */ /* 0x001fe20000000000 */
[----:B------:R-:W-:Y:S06]  /*3760*/  BRA `(.L_x_18973) ;  /* 0x0000000400107947 */ /* 0x000fec0003800000 */
.L_x_18986:
        /* <DEDUP_REMOVED lines=21> */
.L_x_18995:
[----:B------:R-:W-:Y:S05]  /*38c0*/  BSYNC.RECONVERGENT B1 ;  /* 0x0000000000017941 */ /* 0x000fea0003800200 */
.L_x_18994:
[----:B------:R-:W-:Y:S01]  /*38d0*/  IMAD.SHL.U32 R0, R0, 0x200000, RZ ;  /* 0x0020000000007824 */ /* 0x000fe200078e00ff */
[----:B------:R-:W-:-:S04]  /*38e0*/  LEA R3, R3, 0x37800000, 0x17 ;  /* 0x3780000003037811 */ /* 0x000fc800078eb8ff */
[----:B------:R-:W-:-:S07]  /*38f0*/  LOP3.LUT R3, R3, R0, R7, 0xfe, !PT ;  /* 0x0000000003037212 */ /* 0x000fce00078efe07 */
.L_x_18993:
[----:B------:R-:W-:Y:S05]  /*3900*/  BSYNC.RECONVERGENT B0 ;  /* 0x0000000000007941 */ /* 0x000fea0003800200 */
.L_x_18992:
[----:B------:R-:W0:Y:S02]  /*3910*/  F2I.FTZ.TRUNC.NTZ R3, R3 ;  /* 0x0000000300037305 */ /* 0x000e24000021f100 */
[----:B0-----:R-:W-:Y:S01]  /*3920*/  PRMT R0, R3, 0x7610, R0 ;  /* 0x0000761003007816 */ /* 0x001fe20000000000 */
[----:B------:R-:W-:Y:S06]  /*3930*/  BRA `(.L_x_18973) ;  /* 0x00000000009c7947 */ /* 0x000fec0003800000 */
.L_x_18985:
        /* <DEDUP_REMOVED lines=14> */
.L_x_18999:
[----:B------:R-:W-:Y:S05]  /*3a20*/  BSYNC.RECONVERGENT B0 ;  /* 0x0000000000007941 */ /* 0x000fea0003800200 */
.L_x_18998:
[----:B------:R-:W0:Y:S02]  /*3a30*/  F2I.FTZ.TRUNC.NTZ R3, R3 ;  /* 0x0000000300037305 */ /* 0x000e24000021f100 */
[----:B0-----:R-:W-:Y:S01]  /*3a40*/  PRMT R0, R3, 0x7610, R0 ;  /* 0x0000761003007816 */ /* 0x001fe20000000000 */
[----:B------:R-:W-:Y:S06]  /*3a50*/  BRA `(.L_x_18973) ;  /* 0x0000000000547947 */ /* 0x000fec0003800000 */
.L_x_18972:
        /* <DEDUP_REMOVED lines=16> */
.L_x_19000:
[----:B------:R-:W-:Y:S01]  /*3b60*/  PRMT R0, RZ, 0x7610, R0 ;  /* 0x00007610ff007816 */ /* 0x000fe20000000000 */
[----:B------:R-:W-:Y:S06]  /*3b70*/  BRA `(.L_x_18973) ;  /* 0x00000000000c7947 */ /* 0x000fec0003800000 */
.L_x_18997:
[----:B------:R2:W5:Y:S01]  /*3b80*/  LDG.E.U8 R0, desc[UR36][R4.64] ;  /* 0x0000002404007981 */ /* 0x000562000c1e1100 */
[----:B------:R-:W-:Y:S05]  /*3b90*/  BRA `(.L_x_18973) ;  /* 0x0000000000047947 */ /* 0x000fea0003800000 */
.L_x_18996:
[----:B------:R3:W5:Y:S02]  /*3ba0*/  LDG.E.U8 R0, desc[UR36][R4.64] ;  /* 0x0000002404007981 */ /* 0x000764000c1e1100 */
.L_x_18973:
[----:B-1---5:R-:W-:Y:S01]  /*3bb0*/  PRMT R17, R17, 0x8880, RZ ;  /* 0x0000888011117816 */ /* 0x022fe200000000ff */
[----:B------:R-:W-:Y:S01]  /*3bc0*/  VIADD R23, R23, 0x80 ;  /* 0x0000008017177836 */ /* 0x000fe20000000000 */
[----:B0-2---:R-:W-:Y:S02]  /*3bd0*/  PRMT R0, R0, 0x8880, RZ ;  /* 0x0000888000007816 */ /* 0x005fe400000000ff */
[----:B------:R-:W-:Y:S02]  /*3be0*/  PRMT R22, R17, 0x7710, RZ ;  /* 0x0000771011167816 */ /* 0x000fe400000000ff */
[----:B------:R-:W-:-:S07]  /*3bf0*/  PRMT R19, R0, 0x7710, RZ ;  /* 0x0000771000137816 */ /* 0x000fce00000000ff */
.L_x_18934:
[----:B------:R-:W-:Y:S05]  /*3c00*/  BSYNC.RECONVERGENT B6 ;  /* 0x0000000000067941 */ /* 0x000fea0003800200 */
.L_x_18933:
        /* <DEDUP_REMOVED lines=24> */
.L_x_19006:
[----:B------:R0:W5:Y:S01]  /*3d90*/  LDG.E.U8 R17, desc[UR36][R4.64] ;  /* 0x0000002404117981 */ /* 0x000162000c1e1100 */
[----:B------:R-:W-:Y:S05]  /*3da0*/  BRA `(.L_x_19008) ;  /* 0x0000000c00507947 */ /* 0x000fea0003800000 */
.L_x_19005:
        /* <DEDUP_REMOVED lines=8> */
.L_x_19010:
[----:B------:R0:W5:Y:S01]  /*3e30*/  LDG.E.U8 R17, desc[UR36][R4.64] ;  /* 0x0000002404117981 */ /* 0x000162000c1e1100 */
[----:B------:R-:W-:Y:S05]  /*3e40*/  BRA `(.L_x_19008) ;  /* 0x0000000c00287947 */ /* 0x000fea0003800000 */
.L_x_19009:
[----:B------:R0:W5:Y:S01]  /*3e50*/  LDG.E.U16 R17, desc[UR36][R4.64] ;  /* 0x0000002404117981 */ /* 0x000162000c1e1500 */
[----:B------:R-:W-:Y:S05]  /*3e60*/  BRA `(.L_x_19008) ;  /* 0x0000000c00207947 */ /* 0x000fea0003800000 */
.L_x_19004:
        /* <DEDUP_REMOVED lines=9> */
.L_x_19012:
[----:B------:R-:W2:Y:S02]  /*3f00*/  LDG.E.U16 R0, desc[UR36][R4.64] ;  /* 0x0000002404007981 */ /* 0x000ea4000c1e1500 */
[----:B--2---:R-:W-:-:S06]  /*3f10*/  HADD2.F32 R0, -RZ, R0.H0_H0 ;  /* 0x20000000ff007230 */ /* 0x004fcc0000004100 */
[----:B------:R-:W0:Y:S02]  /*3f20*/  F2I.FTZ.TRUNC.NTZ R0, R0 ;  /* 0x0000000000007305 */ /* 0x000e24000021f100 */
[----:B0-----:R-:W-:Y:S01]  /*3f30*/  PRMT R17, R0, 0x7610, R17 ;  /* 0x0000761000117816 */ /* 0x001fe20000000011 */
[----:B------:R-:W-:Y:S06]  /*3f40*/  BRA `(.L_x_19008) ;  /* 0x0000000800e87947 */ /* 0x000fec0003800000 */
.L_x_19011:
        /* <DEDUP_REMOVED lines=9> */
.L_x_19014:
[----:B------:R-:W2:Y:S02]  /*3fe0*/  LDG.E.U16 R4, desc[UR36][R4.64] ;  /* 0x0000002404047981 */ /* 0x000ea4000c1e1500 */
[----:B--2---:R-:W-:-:S06]  /*3ff0*/  HADD2.F32 R0, -RZ, R4.H0_H0 ;  /* 0x20000004ff007230 */ /* 0x004fcc0000004100 */
[----:B------:R-:W0:Y:S02]  /*4000*/  F2I.FTZ.TRUNC.NTZ R0, R0 ;  /* 0x0000000000007305 */ /* 0x000e24000021f100 */
[----:B0-----:R-:W-:Y:S01]  /*4010*/  PRMT R17, R0, 0x7610, R17 ;  /* 0x0000761000117816 */ /* 0x001fe20000000011 */
[----:B------:R-:W-:Y:S06]  /*4020*/  BRA `(.L_x_19008) ;  /* 0x0000000800b07947 */ /* 0x000fec0003800000 */
.L_x_19013:
[----:B------:R-:W2:Y:S02]  /*4030*/  LDG.E.64 R4, desc[UR36][R4.64] ;  /* 0x0000002404047981 */ /* 0x000ea4000c1e1b00 */
[----:B--2---:R0:W1:Y:S01]  /*4040*/  F2I.F64.TRUNC R17, R4 ;  /* 0x0000000400117311 */ /* 0x004062000030d100 */
[----:B------:R-:W-:Y:S05]  /*4050*/  BRA `(.L_x_19008) ;  /* 0x0000000800a47947 */ /* 0x000fea0003800000 */
.L_x_19003:
        /* <DEDUP_REMOVED lines=12> */
.L_x_19017:
[----:B------:R-:W2:Y:S02]  /*4120*/  LDG.E.64 R4, desc[UR36][R4.64] ;  /* 0x0000002404047981 */ /* 0x000ea4000c1e1b00 */
[----:B--2---:R0:W1:Y:S01]  /*4130*/  F2I.F64.TRUNC R17, R4 ;  /* 0x0000000400117311 */ /* 0x004062000030d100 */
[----:B------:R-:W-:Y:S05]  /*4140*/  BRA `(.L_x_19008) ;  /* 0x0000000800687947 */ /* 0x000fea0003800000 */
.L_x_19016:
        /* <DEDUP_REMOVED lines=27> */
.L_x_19019:
        /* <DEDUP_REMOVED lines=15> */
.L_x_19018:
[----:B------:R-:W2:Y:S02]  /*43f0*/  LDG.E.U16 R0, desc[UR36][R4.64] ;  /* 0x0000002404007981 */ /* 0x000ea4000c1e1500 */
[----:B--2---:R-:W-:-:S06]  /*4400*/  IMAD.U32 R0, R0, 0x10000, RZ ;  /* 0x0001000000007824 */ /* 0x004fcc00078e00ff */
[----:B------:R-:W0:Y:S02]  /*4410*/  F2I.FTZ.TRUNC.NTZ R0, R0 ;  /* 0x0000000000007305 */ /* 0x000e24000021f100 */
[----:B0-----:R-:W-:Y:S01]  /*4420*/  PRMT R17, R0, 0x7610, R17 ;  /* 0x0000761000117816 */ /* 0x001fe20000000011 */
[----:B------:R-:W-:Y:S06]  /*4430*/  BRA `(.L_x_19008) ;  /* 0x0000000400ac7947 */ /* 0x000fec0003800000 */
.L_x_19015:
        /* <DEDUP_REMOVED lines=10> */
.L_x_19022:
        /* <DEDUP_REMOVED lines=21> */
.L_x_19026:
[----:B------:R-:W-:Y:S05]  /*4630*/  BSYNC.RECONVERGENT B1 ;  /* 0x0000000000017941 */ /* 0x000fea0003800200 */
.L_x_19025:
[----:B------:R-:W-:Y:S01]  /*4640*/  IMAD.SHL.U32 R0, R0, 0x100000, RZ ;  /* 0x0010000000007824 */ /* 0x000fe200078e00ff */
[----:B------:R-:W-:-:S04]  /*4650*/  LEA R3, R3, 0x3b800000, 0x17 ;  /* 0x3b80000003037811 */ /* 0x000fc800078eb8ff */
[----:B------:R-:W-:-:S07]  /*4660*/  LOP3.LUT R0, R3, R0, R7, 0xfe, !PT ;  /* 0x0000000003007212 */ /* 0x000fce00078efe07 */
.L_x_19024:
[----:B------:R-:W-:Y:S05]  /*4670*/  BSYNC.RECONVERGENT B0 ;  /* 0x0000000000007941 */ /* 0x000fea0003800200 */
.L_x_19023:
[----:B------:R-:W0:Y:S02]  /*4680*/  F2I.FTZ.TRUNC.NTZ R0, R0 ;  /* 0x0000000000007305 */ /* 0x000e24000021f100 */
[----:B0-----:R-:W-:Y:S01]  /*4690*/  PRMT R17, R0, 0x7610, R17 ;  /* 0x0000761000117816 */ /* 0x001fe20000000011 */
[----:B------:R-:W-:Y:S06]  /*46a0*/  BRA `(.L_x_19008) ;  /* 0x0000000400107947 */ /* 0x000fec0003800000 */
.L_x_19021:
        /* <DEDUP_REMOVED lines=21> */
.L_x_19030:
[----:B------:R-:W-:Y:S05]  /*4800*/  BSYNC.RECONVERGENT B1 ;  /* 0x0000000000017941 */ /* 0x000fea0003800200 */
.L_x_19029:
[----:B------:R-:W-:Y:S01]  /*4810*/  IMAD.SHL.U32 R0, R0, 0x200000, RZ ;  /* 0x0020000000007824 */ /* 0x000fe200078e00ff */
[----:B------:R-:W-:-:S04]  /*4820*/  LEA R3, R3, 0x37800000, 0x17 ;  /* 0x3780000003037811 */ /* 0x000fc800078eb8ff */
[----:B------:R-:W-:-:S07]  /*4830*/  LOP3.LUT R0, R3, R0, R7, 0xfe, !PT ;  /* 0x0000000003007212 */ /* 0x000fce00078efe07 */
.L_x_19028:
[----:B------:R-:W-:Y:S05]  /*4840*/  BSYNC.RECONVERGENT B0 ;  /* 0x0000000000007941 */ /* 0x000fea0003800200 */
.L_x_19027:
[----:B------:R-:W0:Y:S02]  /*4850*/  F2I.FTZ.TRUNC.NTZ R0, R0 ;  /* 0x0000000000007305 */ /* 0x000e24000021f100 */
[----:B0-----:R-:W-:Y:S01]  /*4860*/  PRMT R17, R0, 0x7610, R17 ;  /* 0x0000761000117816 */ /* 0x001fe20000000011 */
[----:B------:R-:W-:Y:S06]  /*4870*/  BRA `(.L_x_19008) ;  /* 0x00000000009c7947 */ /* 0x000fec0003800000 */
.L_x_19020:
        /* <DEDUP_REMOVED lines=14> */
.L_x_19034:
[----:B------:R-:W-:Y:S05]  /*4960*/  BSYNC.RECONVERGENT B0 ;  /* 0x0000000000007941 */ /* 0x000fea0003800200 */
.L_x_19033:
[----:B------:R-:W0:Y:S02]  /*4970*/  F2I.FTZ.TRUNC.NTZ R0, R0 ;  /* 0x0000000000007305 */ /* 0x000e24000021f100 */
[----:B0-----:R-:W-:Y:S01]  /*4980*/  PRMT R17, R0, 0x7610, R17 ;  /* 0x0000761000117816 */ /* 0x001fe20000000011 */
[----:B------:R-:W-:Y:S06]  /*4990*/  BRA `(.L_x_19008) ;  /* 0x0000000000547947 */ /* 0x000fec0003800000 */
.L_x_19007:
        /* <DEDUP_REMOVED lines=16> */
.L_x_19035:
[----:B------:R-:W-:Y:S01]  /*4aa0*/  PRMT R17, RZ, 0x7610, R17 ;  /* 0x00007610ff117816 */ /* 0x000fe20000000011 */
[----:B------:R-:W-:Y:S06]  /*4ab0*/  BRA `(.L_x_19008) ;  /* 0x00000000000c7947 */ /* 0x000fec0003800000 */
.L_x_19032:
[----:B------:R3:W5:Y:S01]  /*4ac0*/  LDG.E.U8 R17, desc[UR36][R4.64] ;  /* 0x0000002404117981 */ /* 0x000762000c1e1100 */
[----:B------:R-:W-:Y:S05]  /*4ad0*/  BRA `(.L_x_19008) ;  /* 0x0000000000047947 */ /* 0x000fea0003800000 */
.L_x_19031:
[----:B------:R4:W5:Y:S02]  /*4ae0*/  LDG.E.U8 R17, desc[UR36][R4.64] ;  /* 0x0000002404117981 */ /* 0x000964000c1e1100 */
.L_x_19008:
        /* <DEDUP_REMOVED lines=19> */
.L_x_19039:
[----:B------:R0:W5:Y:S01]  /*4c20*/  LDG.E.U8 R0, desc[UR36][R4.64] ;  /* 0x0000002404007981 */ /* 0x000162000c1e1100 */
[----:B------:R-:W-:Y:S05]  /*4c30*/  BRA `(.L_x_19041) ;  /* 0x0000000c00507947 */ /* 0x000fea0003800000 */
.L_x_19038:
        /* <DEDUP_REMOVED lines=8> */
.L_x_19043:
[----:B------:R0:W5:Y:S01]  /*4cc0*/  LDG.E.U8 R0, desc[UR36][R4.64] ;  /* 0x0000002404007981 */ /* 0x000162000c1e1100 */
[----:B------:R-:W-:Y:S05]  /*4cd0*/  BRA `(.L_x_19041) ;  /* 0x0000000c00287947 */ /* 0x000fea0003800000 */
.L_x_19042:
[----:B------:R0:W5:Y:S01]  /*4ce0*/  LDG.E.U16 R0, desc[UR36][R4.64] ;  /* 0x0000002404007981 */ /* 0x000162000c1e1500 */
[----:B------:R-:W-:Y:S05]  /*4cf0*/  BRA `(.L_x_19041) ;  /* 0x0000000c00207947 */ /* 0x000fea0003800000 */
.L_x_19037:
        /* <DEDUP_REMOVED lines=9> */
.L_x_19045:
[----:B------:R-:W2:Y:S02]  /*4d90*/  LDG.E.U16 R3, desc[UR36][R4.64] ;  /* 0x0000002404037981 */ /* 0x000ea4000c1e1500 */
[----:B--2---:R-:W-:-:S06]  /*4da0*/  HADD2.F32 R3, -RZ, R3.H0_H0 ;  /* 0x20000003ff037230 */ /* 0x004fcc0000004100 */
[----:B------:R-:W0:Y:S02]  /*4db0*/  F2I.FTZ.TRUNC.NTZ R3, R3 ;  /* 0x0000000300037305 */ /* 0x000e24000021f100 */
[----:B0-----:R-:W-:Y:S01]  /*4dc0*/  PRMT R0, R3, 0x7610, R0 ;  /* 0x0000761003007816 */ /* 0x001fe20000000000 */
[----:B------:R-:W-:Y:S06]  /*4dd0*/  BRA `(.L_x_19041) ;  /* 0x0000000800e87947 */ /* 0x000fec0003800000 */
.L_x_19044:
        /* <DEDUP_REMOVED lines=9> */
.L_x_19047:
[----:B------:R-:W2:Y:S02]  /*4e70*/  LDG.E.U16 R4, desc[UR36][R4.64] ;  /* 0x0000002404047981 */ /* 0x000ea4000c1e1500 */
[----:B--2---:R-:W-:-:S06]  /*4e80*/  HADD2.F32 R3, -RZ, R4.H0_H0 ;  /* 0x20000004ff037230 */ /* 0x004fcc0000004100 */
[----:B------:R-:W0:Y:S02]  /*4e90*/  F2I.FTZ.TRUNC.NTZ R3, R3 ;  /* 0x0000000300037305 */ /* 0x000e24000021f100 */
[----:B0-----:R-:W-:Y:S01]  /*4ea0*/  PRMT R0, R3, 0x7610, R0 ;  /* 0x0000761003007816 */ /* 0x001fe20000000000 */
[----:B------:R-:W-:Y:S06]  /*4eb0*/  BRA `(.L_x_19041) ;  /* 0x0000000800b07947 */ /* 0x000fec0003800000 */
.L_x_19046:
[----:B------:R-:W2:Y:S02]  /*4ec0*/  LDG.E.64 R4, desc[UR36][R4.64] ;  /* 0x0000002404047981 */ /* 0x000ea4000c1e1b00 */
[----:B--2---:R0:W1:Y:S01]  /*4ed0*/  F2I.F64.TRUNC R0, R4 ;  /* 0x0000000400007311 */ /* 0x004062000030d100 */
[----:B------:R-:W-:Y:S05]  /*4ee0*/  BRA `(.L_x_19041) ;  /* 0x0000000800a47947 */ /* 0x000fea0003800000 */
.L_x_19036:
        /* <DEDUP_REMOVED lines=12> */
.L_x_19050:
[----:B------:R-:W2:Y:S02]  /*4fb0*/  LDG.E.64 R4, desc[UR36][R4.64] ;  /* 0x0000002404047981 */ /* 0x000ea4000c1e1b00 */
[----:B--2---:R3:W4:Y:S01]  /*4fc0*/  F2I.F64.TRUNC R0, R4 ;  /* 0x0000000400007311 */ /* 0x004722000030d100 */
[----:B------:R-:W-:Y:S05]  /*4fd0*/  BRA `(.L_x_19041) ;  /* 0x0000000800687947 */ /* 0x000fea0003800000 */
.L_x_19049:
        /* <DEDUP_REMOVED lines=27> */
.L_x_19052:
        /* <DEDUP_REMOVED lines=15> */
.L_x_19051:
[----:B------:R-:W2:Y:S02]  /*5280*/  LDG.E.U16 R3, desc[UR36][R4.64] ;  /* 0x0000002404037981 */ /* 0x000ea4000c1e1500 */
[----:B--2---:R-:W-:-:S06]  /*5290*/  IMAD.U32 R3, R3, 0x10000, RZ ;  /* 0x0001000003037824 */ /* 0x004fcc00078e00ff */
[----:B------:R-:W0:Y:S02]  /*52a0*/  F2I.FTZ.TRUNC.NTZ R3, R3 ;  /* 0x0000000300037305 */ /* 0x000e24000021f100 */
[----:B0-----:R-:W-:Y:S01]  /*52b0*/  PRMT R0, R3, 0x7610, R0 ;  /* 0x0000761003007816 */ /* 0x001fe20000000000 */
[----:B------:R-:W-:Y:S06]  /*52c0*/  BRA `(.L_x_19041) ;  /* 0x0000000400ac7947 */ /* 0x000fec0003800000 */
.L_x_19048:
        /* <DEDUP_REMOVED lines=10> */
.L_x_19055:
        /* <DEDUP_REMOVED lines=21> */
.L_x_19059:
[----:B------:R-:W-:Y:S05]  /*54c0*/  BSYNC.RECONVERGENT B1 ;  /* 0x0000000000017941 */ /* 0x000fea0003800200 */
.L_x_19058:
[----:B------:R-:W-:Y:S01]  /*54d0*/  IMAD.SHL.U32 R0, R0, 0x100000, RZ ;  /* 0x0010000000007824 */ /* 0x000fe200078e00ff */
[----:B------:R-:W-:-:S04]  /*54e0*/  LEA R3, R3, 0x3b800000, 0x17 ;  /* 0x3b80000003037811 */ /* 0x000fc800078eb8ff */
[----:B------:R-:W-:-:S07]  /*54f0*/  LOP3.LUT R3, R3, R0, R7, 0xfe, !PT ;  /* 0x0000000003037212 */ /* 0x000fce00078efe07 */
.L_x_19057:
[----:B------:R-:W-:Y:S05]  /*5500*/  BSYNC.RECONVERGENT B0 ;  /* 0x0000000000007941 */ /* 0x000fea0003800200 */
.L_x_19056:
[----:B------:R-:W0:Y:S02]  /*5510*/  F2I.FTZ.TRUNC.NTZ R3, R3 ;  /* 0x0000000300037305 */ /* 0x000e24000021f100 */
[----:B0-----:R-:W-:Y:S01]  /*5520*/  PRMT R0, R3, 0x7610, R0 ;  /* 0x0000761003007816 */ /* 0x001fe20000000000 */
[----:B------:R-:W-:Y:S06]  /*5530*/  BRA `(.L_x_19041) ;  /* 0x0000000400107947 */ /* 0x000fec0003800000 */
.L_x_19054:
        /* <DEDUP_REMOVED lines=21> */
.L_x_19063:
[----:B------:R-:W-:Y:S05]  /*5690*/  BSYNC.RECONVERGENT B1 ;  /* 0x0000000000017941 */ /* 0x000fea0003800200 */
.L_x_19062:
[----:B------:R-:W-:Y:S01]  /*56a0*/  IMAD.SHL.U32 R0, R0, 0x200000, RZ ;  /* 0x0020000000007824 */ /* 0x000fe200078e00ff */
[----:B------:R-:W-:-:S04]  /*56b0*/  LEA R3, R3, 0x37800000, 0x17 ;  /* 0x3780000003037811 */ /* 0x000fc800078eb8ff */
[----:B------:R-:W-:-:S07]  /*56c0*/  LOP3.LUT R3, R3, R0, R7, 0xfe, !PT ;  /* 0x0000000003037212 */ /* 0x000fce00078efe07 */
.L_x_19061:
[----:B------:R-:W-:Y:S05]  /*56d0*/  BSYNC.RECONVERGENT B0 ;  /* 0x0000000000007941 */ /* 0x000fea0003800200 */
.L_x_19060:
[----:B------:R-:W0:Y:S02]  /*56e0*/  F2I.FTZ.TRUNC.NTZ R3, R3 ;  /* 0x0000000300037305 */ /* 0x000e24000021f100 */
[----:B0-----:R-:W-:Y:S01]  /*56f0*/  PRMT R0, R3, 0x7610, R0 ;  /* 0x0000761003007816 */ /* 0x001fe20000000000 */
[----:B------:R-:W-:Y:S06]  /*5700*/  BRA `(.L_x_19041) ;  /* 0x00000000009c7947 */ /* 0x000fec0003800000 */
.L_x_19053:
        /* <DEDUP_REMOVED lines=14> */
.L_x_19067:
[----:B------:R-:W-:Y:S05]  /*57f0*/  BSYNC.RECONVERGENT B0 ;  /* 0x0000000000007941 */ /* 0x000fea0003800200 */
.L_x_19066:
[----:B------:R-:W0:Y:S02]  /*5800*/  F2I.FTZ.TRUNC.NTZ R3, R3 ;  /* 0x0000000300037305 */ /* 0x000e24000021f100 */
[----:B0-----:R-:W-:Y:S01]  /*5810*/  PRMT R0, R3, 0x7610, R0 ;  /* 0x0000761003007816 */ /* 0x001fe20000000000 */
[----:B------:R-:W-:Y:S06]  /*5820*/  BRA `(.L_x_19041) ;  /* 0x0000000000547947 */ /* 0x000fec0003800000 */
.L_x_19040:
        /* <DEDUP_REMOVED lines=16> */
.L_x_19068:
[----:B------:R-:W-:Y:S01]  /*5930*/  PRMT R0, RZ, 0x7610, R0 ;  /* 0x00007610ff007816 */ /* 0x000fe20000000000 */
[----:B------:R-:W-:Y:S06]  /*5940*/  BRA `(.L_x_19041) ;  /* 0x00000000000c7947 */ /* 0x000fec0003800000 */
.L_x_19065:
[----:B------:R1:W5:Y:S01]  /*5950*/  LDG.E.U8 R0, desc[UR36][R4.64] ;  /* 0x0000002404007981 */ /* 0x000362000c1e1100 */
[----:B------:R-:W-:Y:S05]  /*5960*/  BRA `(.L_x_19041) ;  /* 0x0000000000047947 */ /* 0x000fea0003800000 */
.L_x_19064:
[----:B------:R2:W5:Y:S02]  /*5970*/  LDG.E.U8 R0, desc[UR36][R4.64] ;  /* 0x0000002404007981 */ /* 0x000564000c1e1100 */
.L_x_19041:
[----:B-----5:R-:W-:Y:S01]  /*5980*/  PRMT R17, R17, 0x8880, RZ ;  /* 0x0000888011117816 */ /* 0x020fe200000000ff */
[----:B------:R-:W-:Y:S01]  /*5990*/  VIADD R23, R23, 0x80 ;  /* 0x0000008017177836 */ /* 0x000fe20000000000 */
[----:B-1--4-:R-:W-:Y:S02]  /*59a0*/  PRMT R0, R0, 0x8880, RZ ;  /* 0x0000888000007816 */ /* 0x012fe400000000ff */
[----:B------:R-:W-:Y:S02]  /*59b0*/  PRMT R17, R17, 0x7710, RZ ;  /* 0x0000771011117816 */ /* 0x000fe400000000ff */
[----:B------:R-:W-:-:S07]  /*59c0*/  PRMT R18, R0, 0x7710, RZ ;  /* 0x0000771000127816 */ /* 0x000fce00000000ff */
.L_x_19002:
[----:B------:R-:W-:Y:S05]  /*59d0*/  BSYNC.RECONVERGENT B6 ;  /* 0x0000000000067941 */ /* 0x000fea0003800200 */
.L_x_19001:
[----:B------:R-:W-:Y:S01]  /*59e0*/  ISETP.GE.AND P0, PT, R23, R16, PT ;  /* 0x000000101700720c */ /* 0x000fe20003f06270 */
[----:B------:R-:W-:Y:S01]  /*59f0*/  BSSY.RECONVERGENT B6, `(.L_x_19069) ;  /* 0x00001da000067945 */ /* 0x000fe20003800200 */
[----:B------:R-:W-:Y:S02]  /*5a00*/  PRMT R0, RZ, 0x7610, R0 ;  /* 0x00007610ff007816 */ /* 0x000fe40000000000 */
[----:B0-234-:R-:W-:-:S09]  /*5a10*/  PRMT R4, RZ, 0x7610, R4 ;  /* 0x00007610ff047816 */ /* 0x01dfd20000000004 */
        /* <DEDUP_REMOVED lines=20> */
.L_x_19074:
[----:B------:R0:W5:Y:S01]  /*5b60*/  LDG.E.U8 R23, desc[UR36][R4.64] ;  /* 0x0000002404177981 */ /* 0x000162000c1e1100 */
[----:B------:R-:W-:Y:S05]  /*5b70*/  BRA `(.L_x_19076) ;  /* 0x0000000c00507947 */ /* 0x000fea0003800000 */
.L_x_19073:
        /* <DEDUP_REMOVED lines=8> */
.L_x_19078:
[----:B------:R3:W5:Y:S01]  /*5c00*/  LDG.E.U8 R23, desc[UR36][R4.64] ;  /* 0x0000002404177981 */ /* 0x000762000c1e1100 */
[----:B------:R-:W-:Y:S05]  /*5c10*/  BRA `(.L_x_19076) ;  /* 0x0000000c00287947 */ /* 0x000fea0003800000 */
.L_x_19077:
[----:B------:R2:W5:Y:S01]  /*5c20*/  LDG.E.U16 R23, desc[UR36][R4.64] ;  /* 0x0000002404177981 */ /* 0x000562000c1e1500 */
[----:B------:R-:W-:Y:S05]  /*5c30*/  BRA `(.L_x_19076) ;  /* 0x0000000c00207947 */ /* 0x000fea0003800000 */
.L_x_19072:
        /* <DEDUP_REMOVED lines=9> */
.L_x_19080:
[----:B------:R-:W2:Y:S02]  /*5cd0*/  LDG.E.U16 R0, desc[UR36][R4.64] ;  /* 0x0000002404007981 */ /* 0x000ea4000c1e1500 */
[----:B--2---:R-:W-:-:S06]  /*5ce0*/  HADD2.F32 R0, -RZ, R0.H0_H0 ;  /* 0x20000000ff007230 */ /* 0x004fcc0000004100 */
[----:B------:R-:W0:Y:S02]  /*5cf0*/  F2I.FTZ.TRUNC.NTZ R0, R0 ;  /* 0x0000000000007305 */ /* 0x000e24000021f100 */
[----:B0-----:R-:W-:Y:S01]  /*5d00*/  PRMT R23, R0, 0x7610, R23 ;  /* 0x0000761000177816 */ /* 0x001fe20000000017 */
[----:B------:R-:W-:Y:S06]  /*5d10*/  BRA `(.L_x_19076) ;  /* 0x0000000800e87947 */ /* 0x000fec0003800000 */
.L_x_19079:
        /* <DEDUP_REMOVED lines=9> */
.L_x_19082:
[----:B------:R-:W2:Y:S02]  /*5db0*/  LDG.E.U16 R4, desc[UR36][R4.64] ;  /* 0x0000002404047981 */ /* 0x000ea4000c1e1500 */
[----:B--2---:R-:W-:-:S06]  /*5dc0*/  HADD2.F32 R0, -RZ, R4.H0_H0 ;  /* 0x20000004ff007230 */ /* 0x004fcc0000004100 */
[----:B------:R-:W0:Y:S02]  /*5dd0*/  F2I.FTZ.TRUNC.NTZ R0, R0 ;  /* 0x0000000000007305 */ /* 0x000e24000021f100 */
[----:B0-----:R-:W-:Y:S01]  /*5de0*/  PRMT R23, R0, 0x7610, R23 ;  /* 0x0000761000177816 */ /* 0x001fe20000000017 */
[----:B------:R-:W-:Y:S06]  /*5df0*/  BRA `(.L_x_19076) ;  /* 0x0000000800b07947 */ /* 0x000fec0003800000 */
.L_x_19081:
[----:B------:R-:W2:Y:S02]  /*5e00*/  LDG.E.64 R4, desc[UR36][R4.64] ;  /* 0x0000002404047981 */ /* 0x000ea4000c1e1b00 */
[----:B--2---:R0:W1:Y:S01]  /*5e10*/  F2I.F64.TRUNC R23, R4 ;  /* 0x0000000400177311 */ /* 0x004062000030d100 */
[----:B------:R-:W-:Y:S05]  /*5e20*/  BRA `(.L_x_19076) ;  /* 0x0000000800a47947 */ /* 0x000fea0003800000 */
.L_x_19071:
        /* <DEDUP_REMOVED lines=12> */
.L_x_19085:
[----:B------:R-:W2:Y:S02]  /*5ef0*/  LDG.E.64 R4, desc[UR36][R4.64] ;  /* 0x0000002404047981 */ /* 0x000ea4000c1e1b00 */
[----:B--2---:R0:W1:Y:S01]  /*5f00*/  F2I.F64.TRUNC R23, R4 ;  /* 0x0000000400177311 */ /* 0x004062000030d100 */
[----:B------:R-:W-:Y:S05]  /*5f10*/  BRA `(.L_x_19076) ;  /* 0x0000000800687947 */ /* 0x000fea0003800000 */
.L_x_19084:
        /* <DEDUP_REMOVED lines=27> */
.L_x_19087:
        /* <DEDUP_REMOVED lines=15> */
.L_x_19086:
[----:B------:R-:W2:Y:S02]  /*61c0*/  LDG.E.U16 R0, desc[UR36][R4.64] ;  /* 0x0000002404007981 */ /* 0x000ea4000c1e1500 */
[----:B--2---:R-:W-:-:S06]  /*61d0*/  IMAD.U32 R0, R0, 0x10000, RZ ;  /* 0x0001000000007824 */ /* 0x004fcc00078e00ff */
[----:B------:R-:W0:Y:S02]  /*61e0*/  F2I.FTZ.TRUNC.NTZ R0, R0 ;  /* 0x0000000000007305 */ /* 0x000e24000021f100 */
[----:B0-----:R-:W-:Y:S01]  /*61f0*/  PRMT R23, R0, 0x7610, R23 ;  /* 0x0000761000177816 */ /* 0x001fe20000000017 */
[----:B------:R-:W-:Y:S06]  /*6200*/  BRA `(.L_x_19076) ;  /* 0x0000000400ac7947 */ /* 0x000fec0003800000 */
.L_x_19083:
        /* <DEDUP_REMOVED lines=10> */
.L_x_19090:
        /* <DEDUP_REMOVED lines=21> */
.L_x_19094:
[----:B------:R-:W-:Y:S05]  /*6400*/  BSYNC.RECONVERGENT B1 ;  /* 0x0000000000017941 */ /* 0x000fea0003800200 */
.L_x_19093:
[----:B------:R-:W-:Y:S01]  /*6410*/  IMAD.SHL.U32 R0, R0, 0x100000, RZ ;  /* 0x0010000000007824 */ /* 0x000fe200078e00ff */
[----:B------:R-:W-:-:S04]  /*6420*/  LEA R3, R3, 0x3b800000, 0x17 ;  /* 0x3b80000003037811 */ /* 0x000fc800078eb8ff */
[----:B------:R-:W-:-:S07]  /*6430*/  LOP3.LUT R0, R3, R0, R7, 0xfe, !PT ;  /* 0x0000000003007212 */ /* 0x000fce00078efe07 */
.L_x_19092:
[----:B------:R-:W-:Y:S05]  /*6440*/  BSYNC.RECONVERGENT B0 ;  /* 0x0000000000007941 */ /* 0x000fea0003800200 */
.L_x_19091:
[----:B------:R-:W0:Y:S02]  /*6450*/  F2I.FTZ.TRUNC.NTZ R0, R0 ;  /* 0x0000000000007305 */ /* 0x000e24000021f100 */
[----:B0-----:R-:W-:Y:S01]  /*6460*/  PRMT R23, R0, 0x7610, R23 ;  /* 0x0000761000177816 */ /* 0x001fe20000000017 */
[----:B------:R-:W-:Y:S06]  /*6470*/  BRA `(.L_x_19076) ;  /* 0x0000000400107947 */ /* 0x000fec0003800000 */
.L_x_19089:
        /* <DEDUP_REMOVED lines=21> */
.L_x_19098:
[----:B------:R-:W-:Y:S05]  /*65d0*/  BSYNC.RECONVERGENT B1 ;  /* 0x0000000000017941 */ /* 0x000fea0003800200 */
.L_x_19097:
[----:B------:R-:W-:Y:S01]  /*65e0*/  IMAD.SHL.U32 R0, R0, 0x200000, RZ ;  /* 0x0020000000007824 */ /* 0x000fe200078e00ff */
[----:B------:R-:W-:-:S04]  /*65f0*/  LEA R3, R3, 0x37800000, 0x17 ;  /* 0x3780000003037811 */ /* 0x000fc800078eb8ff */
[----:B------:R-:W-:-:S07]  /*6600*/  LOP3.LUT R0, R3, R0, R7, 0xfe, !PT ;  /* 0x0000000003007212 */ /* 0x000fce00078efe07 */
.L_x_19096:
[----:B------:R-:W-:Y:S05]  /*6610*/  BSYNC.RECONVERGENT B0 ;  /* 0x0000000000007941 */ /* 0x000fea0003800200 */
.L_x_19095:
[----:B------:R-:W0:Y:S02]  /*6620*/  F2I.FTZ.TRUNC.NTZ R0, R0 ;  /* 0x0000000000007305 */ /* 0x000e24000021f100 */
[----:B0-----:R-:W-:Y:S01]  /*6630*/  PRMT R23, R0, 0x7610, R23 ;  /* 0x0000761000177816 */ /* 0x001fe20000000017 */
[----:B------:R-:W-:Y:S06]  /*6640*/  BRA `(.L_x_19076) ;  /* 0x00000000009c7947 */ /* 0x000fec0003800000 */
.L_x_19088:
        /* <DEDUP_REMOVED lines=14> */
.L_x_19102:
[----:B------:R-:W-:Y:S05]  /*6730*/  BSYNC.RECONVERGENT B0 ;  /* 0x0000000000007941 */ /* 0x000fea0003800200 */
.L_x_19101:
[----:B------:R-:W0:Y:S02]  /*6740*/  F2I.FTZ.TRUNC.NTZ R0, R0 ;  /* 0x0000000000007305 */ /* 0x000e24000021f100 */
[----:B0-----:R-:W-:Y:S01]  /*6750*/  PRMT R23, R0, 0x7610, R23 ;  /* 0x0000761000177816 */ /* 0x001fe20000000017 */
[----:B------:R-:W-:Y:S06]  /*6760*/  BRA `(.L_x_19076) ;  /* 0x0000000000547947 */ /* 0x000fec0003800000 */
.L_x_19075:
        /* <DEDUP_REMOVED lines=16> */
.L_x_19103:
[----:B------:R-:W-:Y:S01]  /*6870*/  PRMT R23, RZ, 0x7610, R23 ;  /* 0x00007610ff177816 */ /* 0x000fe20000000017 */
[----:B------:R-:W-:Y:S06]  /*6880*/  BRA `(.L_x_19076) ;  /* 0x00000000000c7947 */ /* 0x000fec0003800000 */
.L_x_19100:
[----:B------:R0:W5:Y:S01]  /*6890*/  LDG.E.U8 R23, desc[UR36][R4.64] ;  /* 0x0000002404177981 */ /* 0x000162000c1e1100 */
[----:B------:R-:W-:Y:S05]  /*68a0*/  BRA `(.L_x_19076) ;  /* 0x0000000000047947 */ /* 0x000fea0003800000 */
.L_x_19099:
[----:B------:R0:W5:Y:S02]  /*68b0*/  LDG.E.U8 R23, desc[UR36][R4.64] ;  /* 0x0000002404177981 */ /* 0x000164000c1e1100 */
.L_x_19076:
        /* <DEDUP_REMOVED lines=19> */
.L_x_19107:
[----:B------:R0:W5:Y:S01]  /*69f0*/  LDG.E.U8 R0, desc[UR36][R4.64] ;  /* 0x0000002404007981 */ /* 0x000162000c1e1100 */
[----:B------:R-:W-:Y:S05]  /*6a00*/  BRA `(.L_x_19109) ;  /* 0x0000000c00507947 */ /* 0x000fea0003800000 */
.L_x_19106:
        /* <DEDUP_REMOVED lines=8> */
.L_x_19111:
[----:B------:R0:W5:Y:S01]  /*6a90*/  LDG.E.U8 R0, desc[UR36][R4.64] ;  /* 0x0000002404007981 */ /* 0x000162000c1e1100 */
[----:B------:R-:W-:Y:S05]  /*6aa0*/  BRA `(.L_x_19109) ;  /* 0x0000000c00287947 */ /* 0x000fea0003800000 */
.L_x_19110:
[----:B------:R0:W5:Y:S01]  /*6ab0*/  LDG.E.U16 R0, desc[UR36][R4.64] ;  /* 0x0000002404007981 */ /* 0x000162000c1e1500 */
[----:B------:R-:W-:Y:S05]  /*6ac0*/  BRA `(.L_x_19109) ;  /* 0x0000000c00207947 */ /* 0x000fea0003800000 */
.L_x_19105:
        /* <DEDUP_REMOVED lines=9> */
.L_x_19113:
[----:B------:R-:W2:Y:S02]  /*6b60*/  LDG.E.U16 R3, desc[UR36][R4.64] ;  /* 0x0000002404037981 */ /* 0x000ea4000c1e1500 */
[----:B--2---:R-:W-:-:S06]  /*6b70*/  HADD2.F32 R3, -RZ, R3.H0_H0 ;  /* 0x20000003ff037230 */ /* 0x004fcc0000004100 */
[----:B------:R-:W0:Y:S02]  /*6b80*/  F2I.FTZ.TRUNC.NTZ R3, R3 ;  /* 0x0000000300037305 */ /* 0x000e24000021f100 */
[----:B0-----:R-:W-:Y:S01]  /*6b90*/  PRMT R0, R3, 0x7610, R0 ;  /* 0x0000761003007816 */ /* 0x001fe20000000000 */
[----:B------:R-:W-:Y:S06]  /*6ba0*/  BRA `(.L_x_19109) ;  /* 0x0000000800e87947 */ /* 0x000fec0003800000 */
.L_x_19112:
        /* <DEDUP_REMOVED lines=9> */
.L_x_19115:
[----:B------:R-:W2:Y:S02]  /*6c40*/  LDG.E.U16 R4, desc[UR36][R4.64] ;  /* 0x0000002404047981 */ /* 0x000ea4000c1e1500 */
[----:B--2---:R-:W-:-:S06]  /*6c50*/  HADD2.F32 R3, -RZ, R4.H0_H0 ;  /* 0x20000004ff037230 */ /* 0x004fcc0000004100 */
[----:B------:R-:W0:Y:S02]  /*6c60*/  F2I.FTZ.TRUNC.NTZ R3, R3 ;  /* 0x0000000300037305 */ /* 0x000e24000021f100 */
[----:B0-----:R-:W-:Y:S01]  /*6c70*/  PRMT R0, R3, 0x7610, R0 ;  /* 0x0000761003007816 */ /* 0x001fe20000000000 */
[----:B------:R-:W-:Y:S06]  /*6c80*/  BRA `(.L_x_19109) ;  /* 0x0000000800b07947 */ /* 0x000fec0003800000 */
.L_x_19114:
[----:B------:R-:W2:Y:S02]  /*6c90*/  LDG.E.64 R4, desc[UR36][R4.64] ;  /* 0x0000002404047981 */ /* 0x000ea4000c1e1b00 */
[----:B--2---:R0:W1:Y:S01]  /*6ca0*/  F2I.F64.TRUNC R0, R4 ;  /* 0x0000000400007311 */ /* 0x004062000030d100 */
[----:B------:R-:W-:Y:S05]  /*6cb0*/  BRA `(.L_x_19109) ;  /* 0x0000000800a47947 */ /* 0x000fea0003800000 */
.L_x_19104:
        /* <DEDUP_REMOVED lines=12> */
.L_x_19118:
[----:B------:R-:W2:Y:S02]  /*6d80*/  LDG.E.64 R4, desc[UR36][R4.64] ;  /* 0x0000002404047981 */ /* 0x000ea4000c1e1b00 */
[----:B--2---:R3:W4:Y:S01]  /*6d90*/  F2I.F64.TRUNC R0, R4 ;  /* 0x0000000400007311 */ /* 0x004722000030d100 */
[----:B------:R-:W-:Y:S05]  /*6da0*/  BRA `(.L_x_19109) ;  /* 0x0000000800687947 */ /* 0x000fea0003800000 */
.L_x_19117:
        /* <DEDUP_REMOVED lines=27> */
.L_x_19120:
        /* <DEDUP_REMOVED lines=15> */
.L_x_19119:
[----:B------:R-:W2:Y:S02]  /*7050*/  LDG.E.U16 R3, desc[UR36][R4.64] ;  /* 0x0000002404037981 */ /* 0x000ea4000c1e1500 */
[----:B--2---:R-:W-:-:S06]  /*7060*/  IMAD.U32 R3, R3, 0x10000, RZ ;  /* 0x0001000003037824 */ /* 0x004fcc00078e00ff */
[----:B------:R-:W0:Y:S02]  /*7070*/  F2I.FTZ.TRUNC.NTZ R3, R3 ;  /* 0x0000000300037305 */ /* 0x000e24000021f100 */
[----:B0-----:R-:W-:Y:S01]  /*7080*/  PRMT R0, R3, 0x7610, R0 ;  /* 0x0000761003007816 */ /* 0x001fe20000000000 */
[----:B------:R-:W-:Y:S06]  /*7090*/  BRA `(.L_x_19109) ;  /* 0x0000000400ac7947 */ /* 0x000fec0003800000 */
.L_x_19116:
        /* <DEDUP_REMOVED lines=10> */
.L_x_19123:
        /* <DEDUP_REMOVED lines=21> */
.L_x_19127:
[----:B------:R-:W-:Y:S05]  /*7290*/  BSYNC.RECONVERGENT B1 ;  /* 0x0000000000017941 */ /* 0x000fea0003800200 */
.L_x_19126:
[----:B------:R-:W-:Y:S01]  /*72a0*/  IMAD.SHL.U32 R0, R0, 0x100000, RZ ;  /* 0x0010000000007824 */ /* 0x000fe200078e00ff */
[----:B------:R-:W-:-:S04]  /*72b0*/  LEA R3, R3, 0x3b800000, 0x17 ;  /* 0x3b80000003037811 */ /* 0x000fc800078eb8ff */
[----:B------:R-:W-:-:S07]  /*72c0*/  LOP3.LUT R3, R3, R0, R7, 0xfe, !PT ;  /* 0x0000000003037212 */ /* 0x000fce00078efe07 */
.L_x_19125:
[----:B------:R-:W-:Y:S05]  /*72d0*/  BSYNC.RECONVERGENT B0 ;  /* 0x0000000000007941 */ /* 0x000fea0003800200 */
.L_x_19124:
[----:B------:R-:W0:Y:S02]  /*72e0*/  F2I.FTZ.TRUNC.NTZ R3, R3 ;  /* 0x0000000300037305 */ /* 0x000e24000021f100 */
[----:B0-----:R-:W-:Y:S01]  /*72f0*/  PRMT R0, R3, 0x7610, R0 ;  /* 0x0000761003007816 */ /* 0x001fe20000000000 */
[----:B------:R-:W-:Y:S06]  /*7300*/  BRA `(.L_x_19109) ;  /* 0x0000000400107947 */ /* 0x000fec0003800000 */
.L_x_19122:
        /* <DEDUP_REMOVED lines=21> */
.L_x_19131:
[----:B------:R-:W-:Y:S05]  /*7460*/  BSYNC.RECONVERGENT B1 ;  /* 0x0000000000017941 */ /* 0x000fea0003800200 */
.L_x_19130:
[----:B------:R-:W-:Y:S01]  /*7470*/  IMAD.SHL.U32 R0, R0, 0x200000, RZ ;  /* 0x0020000000007824 */ /* 0x000fe200078e00ff */
[----:B------:R-:W-:-:S04]  /*7480*/  LEA R3, R3, 0x37800000, 0x17 ;  /* 0x3780000003037811 */ /* 0x000fc800078eb8ff */
[----:B------:R-:W-:-:S07]  /*7490*/  LOP3.LUT R3, R3, R0, R7, 0xfe, !PT ;  /* 0x0000000003037212 */ /* 0x000fce00078efe07 */
.L_x_19129:
[----:B------:R-:W-:Y:S05]  /*74a0*/  BSYNC.RECONVERGENT B0 ;  /* 0x0000000000007941 */ /* 0x000fea0003800200 */
.L_x_19128:
[----:B------:R-:W0:Y:S02]  /*74b0*/  F2I.FTZ.TRUNC.NTZ R3, R3 ;  /* 0x0000000300037305 */ /* 0x000e24000021f100 */
[----:B0-----:R-:W-:Y:S01]  /*74c0*/  PRMT R0, R3, 0x7610, R0 ;  /* 0x0000761003007816 */ /* 0x001fe20000000000 */
[----:B------:R-:W-:Y:S06]  /*74d0*/  BRA `(.L_x_19109) ;  /* 0x00000000009c7947 */ /* 0x000fec0003800000 */
.L_x_19121:
        /* <DEDUP_REMOVED lines=14> */
.L_x_19135:
[----:B------:R-:W-:Y:S05]  /*75c0*/  BSYNC.RECONVERGENT B0 ;  /* 0x0000000000007941 */ /* 0x000fea0003800200 */
.L_x_19134:
[----:B------:R-:W0:Y:S02]  /*75d0*/  F2I.FTZ.TRUNC.NTZ R3, R3 ;  /* 0x0000000300037305 */ /* 0x000e24000021f100 */
[----:B0-----:R-:W-:Y:S01]  /*75e0*/  PRMT R0, R3, 0x7610, R0 ;  /* 0x0000761003007816 */ /* 0x001fe20000000000 */
[----:B------:R-:W-:Y:S06]  /*75f0*/  BRA `(.L_x_19109) ;  /* 0x0000000000547947 */ /* 0x000fec0003800000 */
.L_x_19108:
        /* <DEDUP_REMOVED lines=16> */
.L_x_19136:
[----:B------:R-:W-:Y:S01]  /*7700*/  PRMT R0, RZ, 0x7610, R0 ;  /* 0x00007610ff007816 */ /* 0x000fe20000000000 */
[----:B------:R-:W-:Y:S06]  /*7710*/  BRA `(.L_x_19109) ;  /* 0x00000000000c7947 */ /* 0x000fec0003800000 */
.L_x_19133:
[----:B------:R1:W5:Y:S01]  /*7720*/  LDG.E.U8 R0, desc[UR36][R4.64] ;  /* 0x0000002404007981 */ /* 0x000362000c1e1100 */
[----:B------:R-:W-:Y:S05]  /*7730*/  BRA `(.L_x_19109) ;  /* 0x0000000000047947 */ /* 0x000fea0003800000 */
.L_x_19132:
[----:B------:R0:W5:Y:S02]  /*7740*/  LDG.E.U8 R0, desc[UR36][R4.64] ;  /* 0x0000002404007981 */ /* 0x000164000c1e1100 */
.L_x_19109:
[----:B-----5:R-:W-:Y:S02]  /*7750*/  PRMT R23, R23, 0x8880, RZ ;  /* 0x0000888017177816 */ /* 0x020fe400000000ff */
[----:B01234-:R-:W-:Y:S02]  /*7760*/  PRMT R4, R0, 0x8880, RZ ;  /* 0x0000888000047816 */ /* 0x01ffe400000000ff */
[----:B------:R-:W-:Y:S02]  /*7770*/  PRMT R0, R23, 0x7710, RZ ;  /* 0x0000771017007816 */ /* 0x000fe400000000ff */
[----:B------:R-:W-:-:S07]  /*7780*/  PRMT R4, R4, 0x7710, RZ ;  /* 0x0000771004047816 */ /* 0x000fce00000000ff */
.L_x_19070:
[----:B------:R-:W-:Y:S05]  /*7790*/  BSYNC.RECONVERGENT B6 ;  /* 0x0000000000067941 */ /* 0x000fea0003800200 */
.L_x_19069:
[----:B------:R-:W-:Y:S01]  /*77a0*/  ISETP.GE.AND P0, PT, R25, R16, PT ;  /* 0x000000101900720c */ /* 0x000fe20003f06270 */
[----:B------:R-:W-:-:S12]  /*77b0*/  BSSY.RECONVERGENT B0, `(.L_x_19137) ;  /* 0x0000007000007945 */ /* 0x000fd80003800200 */
[----:B------:R-:W-:Y:S05]  /*77c0*/  @P0 BRA `(.L_x_19138) ;  /* 0x0000000000140947 */ /* 0x000fea0003800000 */
[----:B------:R-:W-:Y:S02]  /*77d0*/  PRMT R8, R26, 0x9910, RZ ;  /* 0x000099101a087816 */ /* 0x000fe400000000ff */
[----:B------:R-:W-:Y:S02]  /*77e0*/  PRMT R5, R24, 0x9910, RZ ;  /* 0x0000991018057816 */ /* 0x000fe400000000ff */
[----:B------:R-:W-:-:S07]  /*77f0*/  MOV R6, 0x7810 ;  /* 0x0000781000067802 */ /* 0x000fce0000000f00 */
[----:B------:R-:W-:Y:S05]  /*7800*/  CALL.REL.NOINC `($__internal_43_$__cuda_sm20_div_s16) ;  /* 0x0000004000847944 */ /* 0x000fea0003c00000 */
[----:B------:R-:W-:-:S07]  /*7810*/  IMAD.MOV.U32 R3, RZ, RZ, R5 ;  /* 0x000000ffff037224 */ /* 0x000fce00078e0005 */
.L_x_19138:
[----:B------:R-:W-:Y:S05]  /*7820*/  BSYNC.RECONVERGENT B0 ;  /* 0x0000000000007941 */ /* 0x000fea0003800200 */
.L_x_19137:
[----:B------:R-:W-:Y:S01]  /*7830*/  VIADD R23, R25, 0x80 ;  /* 0x0000008019177836 */ /* 0x000fe20000000000 */
[----:B------:R-:W-:Y:S04]  /*7840*/  BSSY.RECONVERGENT B0, `(.L_x_19139) ;  /* 0x0000008000007945 */ /* 0x000fe80003800200 */
[----:B------:R-:W-:-:S13]  /*7850*/  ISETP.GE.AND P0, PT, R23, R16, PT ;  /* 0x000000101700720c */ /* 0x000fda0003f06270 */
[----:B------:R-:W-:Y:S05]  /*7860*/  @P0 BRA `(.L_x_19140) ;  /* 0x0000000000140947 */ /* 0x000fea0003800000 */
[----:B------:R-:W-:Y:S02]  /*7870*/  PRMT R8, R22, 0x9910, RZ ;  /* 0x0000991016087816 */ /* 0x000fe400000000ff */
[----:B------:R-:W-:Y:S02]  /*7880*/  PRMT R5, R19, 0x9910, RZ ;  /* 0x0000991013057816 */ /* 0x000fe400000000ff */
[----:B------:R-:W-:-:S07]  /*7890*/  MOV R6, 0x78b0 ;  /* 0x000078b000067802 */ /* 0x000fce0000000f00 */
[----:B------:R-:W-:Y:S05]  /*78a0*/  CALL.REL.NOINC `($__internal_43_$__cuda_sm20_div_s16) ;  /* 0x00000040005c7944 */ /* 0x000fea0003c00000 */
[----:B------:R-:W-:-:S07]  /*78b0*/  IMAD.MOV.U32 R22, RZ, RZ, R5 ;  /* 0x000000ffff167224 */ /* 0x000fce00078e0005 */
.L_x_19140:
[----:B------:R-:W-:Y:S05]  /*78c0*/  BSYNC.RECONVERGENT B0 ;  /* 0x0000000000007941 */ /* 0x000fea0003800200 */
.L_x_19139:
        /* <DEDUP_REMOVED lines=9> */
.L_x_19142:
[----:B------:R-:W-:Y:S05]  /*7960*/  BSYNC.RECONVERGENT B0 ;  /* 0x0000000000007941 */ /* 0x000fea0003800200 */
.L_x_19141:
        /* <DEDUP_REMOVED lines=9> */
.L_x_19144:
[----:B------:R-:W-:Y:S05]  /*7a00*/  BSYNC.RECONVERGENT B0 ;  /* 0x0000000000007941 */ /* 0x000fea0003800200 */
.L_x_19143:
        /* <DEDUP_REMOVED lines=26> */
.L_x_19151:
[----:B------:R0:W-:Y:S01]  /*7bb0*/  STG.E.U8 desc[UR36][R8.64], R3 ;  /* 0x0000000308007986 */ /* 0x0001e2000c101124 */
[----:B------:R-:W-:Y:S01]  /*7bc0*/  IMAD.MOV.U32 R25, RZ, RZ, R23 ;  /* 0x000000ffff197224 */ /* 0x000fe200078e0017 */
[----:B------:R-:W-:Y:S06]  /*7bd0*/  BRA `(.L_x_19153) ;  /* 0x0000000c00d87947 */ /* 0x000fec0003800000 */
.L_x_19150:
[----:B------:R-:W-:-:S13]  /*7be0*/  ISETP.NE.AND P0, PT, R0, 0x2, PT ;  /* 0x000000020000780c */ /* 0x000fda0003f05270 */
[----:B------:R-:W-:Y:S05]  /*7bf0*/  @!P0 BRA `(.L_x_19154) ;  /* 0x0000000000408947 */ /* 0x000fea0003800000 */
[----:B------:R-:W-:-:S13]  /*7c00*/  ISETP.NE.AND P0, PT, R0, 0x3, PT ;  /* 0x000000030000780c */ /* 0x000fda0003f05270 */
[----:B------:R-:W-:Y:S05]  /*7c10*/  @!P0 BRA `(.L_x_19155) ;  /* 0x0000000000248947 */ /* 0x000fea0003800000 */
[----:B------:R-:W-:-:S13]  /*7c20*/  ISETP.NE.AND P0, PT, R0, 0x4, PT ;  /* 0x000000040000780c */ /* 0x000fda0003f05270 */
[----:B------:R-:W-:Y:S05]  /*7c30*/  @P0 BRA `(.L_x_19152) ;  /* 0x0000000c00040947 */ /* 0x000fea0003800000 */
[----:B------:R-:W-:Y:S01]  /*7c40*/  LOP3.LUT R3, R3, 0xffff, RZ, 0xc0, !PT ;  /* 0x0000ffff03037812 */ /* 0x000fe200078ec0ff */
[----:B------:R-:W-:-:S03]  /*7c50*/  IMAD.MOV.U32 R25, RZ, RZ, R23 ;  /* 0x000000ffff197224 */ /* 0x000fc600078e0017 */
[----:B------:R-:W-:-:S05]  /*7c60*/  PRMT R3, R3, 0x8880, RZ ;  /* 0x0000888003037816 */ /* 0x000fca00000000ff */
[----:B------:R-:W-:-:S05]  /*7c70*/  IMAD.MOV.U32 R4, RZ, RZ, R3 ;  /* 0x000000ffff047224 */ /* 0x000fca00078e0003 */
[----:B------:R-:W-:-:S05]  /*7c80*/  SHF.R.S32.HI R5, RZ, 0x1f, R4 ;  /* 0x0000001fff057819 */ /* 0x000fca0000011404 */
[----:B------:R0:W-:Y:S01]  /*7c90*/  STG.E.64 desc[UR36][R8.64], R4 ;  /* 0x0000000408007986 */ /* 0x0001e2000c101b24 */
[----:B------:R-:W-:Y:S05]  /*7ca0*/  BRA `(.L_x_19153) ;  /* 0x0000000c00a47947 */ /* 0x000fea0003800000 */
.L_x_19155:
[----:B------:R-:W-:Y:S01]  /*7cb0*/  LOP3.LUT R3, R3, 0xffff, RZ, 0xc0, !PT ;  /* 0x0000ffff03037812 */ /* 0x000fe200078ec0ff */
[----:B------:R-:W-:-:S03]  /*7cc0*/  IMAD.MOV.U32 R25, RZ, RZ, R23 ;  /* 0x000000ffff197224 */ /* 0x000fc600078e0017 */
[----:B------:R-:W-:-:S05]  /*7cd0*/  PRMT R3, R3, 0x8880, RZ ;  /* 0x0000888003037816 */ /* 0x000fca00000000ff */
[----:B------:R0:W-:Y:S01]  /*7ce0*/  STG.E desc[UR36][R8.64], R3 ;  /* 0x0000000308007986 */ /* 0x0001e2000c101924 */
[----:B------:R-:W-:Y:S05]  /*7cf0*/  BRA `(.L_x_19153) ;  /* 0x0000000c00907947 */ /* 0x000fea0003800000 */
.L_x_19154:
[----:B------:R-:W-:Y:S01]  /*7d00*/  PRMT R3, R3, 0x8880, RZ ;  /* 0x0000888003037816 */ /* 0x000fe200000000ff */
[----:B------:R-:W-:-:S03]  /*7d10*/  IMAD.MOV.U32 R25, RZ, RZ, R23 ;  /* 0x000000ffff197224 */ /* 0x000fc600078e0017 */
[----:B------:R-:W-:-:S05]  /*7d20*/  PRMT R3, R3, 0x7710, RZ ;  /* 0x0000771003037816 */ /* 0x000fca00000000ff */
[----:B------:R0:W-:Y:S01]  /*7d30*/  STG.E.U16 desc[UR36][R8.64], R3 ;  /* 0x0000000308007986 */ /* 0x0001e2000c101524 */
[----:B------:R-:W-:Y:S05]  /*7d40*/  BRA `(.L_x_19153) ;  /* 0x0000000c007c7947 */ /* 0x000fea0003800000 */
.L_x_19149:
[----:B------:R-:W-:-:S13]  /*7d50*/  ISETP.GT.AND P0, PT, R0, 0x6, PT ;  /* 0x000000060000780c */ /* 0x000fda0003f04270 */
[----:B------:R-:W-:Y:S05]  /*7d60*/  @P0 BRA `(.L_x_19156) ;  /* 0x0000000000340947 */ /* 0x000fea0003800000 */
[----:B------:R-:W-:-:S13]  /*7d70*/  ISETP.NE.AND P0, PT, R0, 0x5, PT ;  /* 0x000000050000780c */ /* 0x000fda0003f05270 */
[----:B------:R-:W-:Y:S05]  /*7d80*/  @!P0 BRA `(.L_x_19157) ;  /* 0x0000000000188947 */ /* 0x000fea0003800000 */
[----:B------:R-:W-:-:S13]  /*7d90*/  ISETP.NE.AND P0, PT, R0, 0x6, PT ;  /* 0x000000060000780c */ /* 0x000fda0003f05270 */
[----:B------:R-:W-:Y:S05]  /*7da0*/  @P0 BRA `(.L_x_19152) ;  /* 0x0000000800a80947 */ /* 0x000fea0003800000 */
[----:B------:R-:W0:Y:S01]  /*7db0*/  I2F.S8 R3, R3 ;  /* 0x0000000300037306 */ /* 0x000e220000001400 */
[----:B------:R-:W-:Y:S01]  /*7dc0*/  IMAD.MOV.U32 R25, RZ, RZ, R23 ;  /* 0x000000ffff197224 */ /* 0x000fe200078e0017 */
[----:B0-----:R0:W-:Y:S01]  /*7dd0*/  STG.E desc[UR36][R8.64], R3 ;  /* 0x0000000308007986 */ /* 0x0011e2000c101924 */
[----:B------:R-:W-:Y:S05]  /*7de0*/  BRA `(.L_x_19153) ;  /* 0x0000000c00547947 */ /* 0x000fea0003800000 */
.L_x_19157:
[----:B------:R-:W0:Y:S01]  /*7df0*/  I2F.S8 R0, R3 ;  /* 0x0000000300007306 */ /* 0x000e220000001400 */
[----:B------:R-:W-:Y:S01]  /*7e00*/  IMAD.MOV.U32 R25, RZ, RZ, R23 ;  /* 0x000000ffff197224 */ /* 0x000fe200078e0017 */
[----:B0-----:R-:W-:-:S05]  /*7e10*/  F2FP.F16.F32.PACK_AB R0, RZ, R0 ;  /* 0x00000000ff00723e */ /* 0x001fca00000000ff */
[----:B------:R1:W-:Y:S01]  /*7e20*/  STG.E.U16 desc[UR36][R8.64], R0 ;  /* 0x0000000008007986 */ /* 0x0003e2000c101524 */
[----:B------:R-:W-:Y:S05]  /*7e30*/  BRA `(.L_x_19153) ;  /* 0x0000000c00407947 */ /* 0x000fea0003800000 */
.L_x_19156:
[----:B------:R-:W-:-:S13]  /*7e40*/  ISETP.NE.AND P0, PT, R0, 0x7, PT ;  /* 0x000000070000780c */ /* 0x000fda0003f05270 */
[----:B------:R-:W-:Y:S05]  /*7e50*/  @!P0 BRA `(.L_x_19158) ;  /* 0x00000000003c8947 */ /* 0x000fea0003800000 */
[----:B------:R-:W-:-:S13]  /*7e60*/  ISETP.NE.AND P0, PT, R0, 0x8, PT ;  /* 0x000000080000780c */ /* 0x000fda0003f05270 */
[----:B------:R-:W-:Y:S05]  /*7e70*/  @!P0 BRA `(.L_x_19159) ;  /* 0x00000000001c8947 */ /* 0x000fea0003800000 */
[----:B------:R-:W-:-:S13]  /*7e80*/  ISETP.NE.AND P0, PT, R0, 0x9, PT ;  /* 0x000000090000780c */ /* 0x000fda0003f05270 */
[----:B------:R-:W-:Y:S05]  /*7e90*/  @P0 BRA `(.L_x_19152) ;  /* 0x00000008006c0947 */ /* 0x000fea0003800000 */
[----:B------:R-:W0:Y:S01]  /*7ea0*/  I2F.S8 R4, R3 ;  /* 0x0000000300047306 */ /* 0x000e220000001400 */
[----:B------:R-:W-:Y:S02]  /*7eb0*/  IMAD.MOV.U32 R5, RZ, RZ, RZ ;  /* 0x000000ffff057224 */ /* 0x000fe400078e00ff */
[----:B------:R-:W-:-:S03]  /*7ec0*/  IMAD.MOV.U32 R25, RZ, RZ, R23 ;  /* 0x000000ffff197224 */ /* 0x000fc600078e0017 */
[----:B0-----:R3:W-:Y:S01]  /*7ed0*/  STG.E.64 desc[UR36][R8.64], R4 ;  /* 0x0000000408007986 */ /* 0x0017e2000c101b24 */
[----:B------:R-:W-:Y:S05]  /*7ee0*/  BRA `(.L_x_19153) ;  /* 0x0000000c00147947 */ /* 0x000fea0003800000 */
.L_x_19159:
[----:B------:R-:W0:Y:S01]  /*7ef0*/  I2F.S8 R3, R3 ;  /* 0x0000000300037306 */ /* 0x000e220000001400 */
[----:B------:R-:W-:Y:S01]  /*7f00*/  IMAD.MOV.U32 R25, RZ, RZ, R23 ;  /* 0x000000ffff197224 */ /* 0x000fe200078e0017 */
[----:B0-----:R-:W-:-:S04]  /*7f10*/  F2FP.F16.F32.PACK_AB R3, RZ, R3 ;  /* 0x00000003ff03723e */ /* 0x001fc800000000ff */
[----:B------:R-:W-:-:S05]  /*7f20*/  PRMT R3, R3, 0x5410, RZ ;  /* 0x0000541003037816 */ /* 0x000fca00000000ff */
[----:B------:R4:W-:Y:S01]  /*7f30*/  STG.E desc[UR36][R8.64], R3 ;  /* 0x0000000308007986 */ /* 0x0009e2000c101924 */
[----:B------:R-:W-:Y:S05]  /*7f40*/  BRA `(.L_x_19153) ;  /* 0x0000000800fc7947 */ /* 0x000fea0003800000 */
.L_x_19158:
[----:B------:R-:W-:Y:S01]  /*7f50*/  PRMT R4, R3, 0x8880, RZ ;  /* 0x0000888003047816 */ /* 0x000fe200000000ff */
[----:B------:R-:W-:-:S03]  /*7f60*/  IMAD.MOV.U32 R25, RZ, RZ, R23 ;  /* 0x000000ffff197224 */ /* 0x000fc600078e0017 */
[----:B------:R-:W-:-:S06]  /*7f70*/  PRMT R4, R4, 0x7710, RZ ;  /* 0x0000771004047816 */ /* 0x000fcc00000000ff */
[----:B------:R-:W0:Y:S02]  /*7f80*/  I2F.F64.S16 R4, R4 ;  /* 0x0000000400047312 */ /* 0x000e240000101c00 */
[----:B0-----:R2:W-:Y:S01]  /*7f90*/  STG.E.64 desc[UR36][R8.64], R4 ;  /* 0x0000000408007986 */ /* 0x0015e2000c101b24 */
[----:B------:R-:W-:Y:S05]  /*7fa0*/  BRA `(.L_x_19153) ;  /* 0x0000000800e47947 */ /* 0x000fea0003800000 */
.L_x_19148:
        /* <DEDUP_REMOVED lines=8> */
[----:B------:R-:W-:Y:S01]  /*8030*/  LOP3.LUT P0, RZ, R3, 0xff, RZ, 0xc0, !PT ;  /* 0x000000ff03ff7812 */ /* 0x000fe2000780c0ff */
[----:B------:R-:W-:-:S03]  /*8040*/  IMAD.MOV.U32 R25, RZ, RZ, R23 ;  /* 0x000000ffff197224 */ /* 0x000fc600078e0017 */
[----:B------:R-:W-:-:S05]  /*8050*/  SEL R3, RZ, 0x1, !P0 ;  /* 0x00000001ff037807 */ /* 0x000fca0004000000 */
[----:B------:R0:W-:Y:S01]  /*8060*/  STG.E.U8 desc[UR36][R8.64], R3 ;  /* 0x0000000308007986 */ /* 0x0001e2000c101124 */
[----:B------:R-:W-:Y:S05]  /*8070*/  BRA `(.L_x_19153) ;  /* 0x0000000800b07947 */ /* 0x000fea0003800000 */
.L_x_19162:
[----:B------:R-:W-:Y:S02]  /*8080*/  PRMT R4, R3, 0x8880, RZ ;  /* 0x0000888003047816 */ /* 0x000fe400000000ff */
[----:B------:R-:W-:Y:S01]  /*8090*/  CS2R R6, SRZ ;  /* 0x0000000000067805 */ /* 0x000fe2000001ff00 */
[----:B------:R-:W-:Y:S01]  /*80a0*/  IMAD.MOV.U32 R25, RZ, RZ, R23 ;  /* 0x000000ffff197224 */ /* 0x000fe200078e0017 */
[----:B------:R-:W-:-:S06]  /*80b0*/  PRMT R4, R4, 0x7710, RZ ;  /* 0x0000771004047816 */ /* 0x000fcc00000000ff */
[----:B------:R-:W0:Y:S02]  /*80c0*/  I2F.F64.S16 R4, R4 ;  /* 0x0000000400047312 */ /* 0x000e240000101c00 */
[----:B0-----:R0:W-:Y:S01]  /*80d0*/  STG.E.128 desc[UR36][R8.64], R4 ;  /* 0x0000000408007986 */ /* 0x0011e2000c101d24 */
[----:B------:R-:W-:Y:S05]  /*80e0*/  BRA `(.L_x_19153) ;  /* 0x0000000800947947 */ /* 0x000fea0003800000 */
.L_x_19161:
[----:B------:R-:W-:-:S13]  /*80f0*/  ISETP.NE.AND P0, PT, R0, 0xf, PT ;  /* 0x0000000f0000780c */ /* 0x000fda0003f05270 */
[----:B------:R-:W-:Y:S05]  /*8100*/  @!P0 BRA `(.L_x_19163) ;  /* 0x0000000000a88947 */ /* 0x000fea0003800000 */
[----:B------:R-:W-:-:S13]  /*8110*/  ISETP.NE.AND P0, PT, R0, 0x17, PT ;  /* 0x000000170000780c */ /* 0x000fda0003f05270 */
[----:B------:R-:W-:Y:S05]  /*8120*/  @!P0 BRA `(.L_x_19164) ;  /* 0x0000000000508947 */ /* 0x000fea0003800000 */
[----:B------:R-:W-:-:S13]  /*8130*/  ISETP.NE.AND P0, PT, R0, 0x18, PT ;  /* 0x000000180000780c */ /* 0x000fda0003f05270 */
[----:B------:R-:W-:Y:S05]  /*8140*/  @P0 BRA `(.L_x_19152) ;  /* 0x0000000400c00947 */ /* 0x000fea0003800000 */
        /* <DEDUP_REMOVED lines=13> */
.L_x_19166:
[----:B------:R-:W-:Y:S05]  /*8220*/  BSYNC.RECONVERGENT B0 ;  /* 0x0000000000007941 */ /* 0x000fea0003800200 */
.L_x_19165:
[----:B------:R-:W-:Y:S01]  /*8230*/  LOP3.LUT R5, R0, 0x80, R5, 0xf8, !PT ;  /* 0x0000008000057812 */ /* 0x000fe200078ef805 */
[----:B------:R-:W-:-:S04]  /*8240*/  IMAD.MOV.U32 R25, RZ, RZ, R23 ;  /* 0x000000ffff197224 */ /* 0x000fc800078e0017 */
[----:B------:R0:W-:Y:S01]  /*8250*/  STG.E.U8 desc[UR36][R8.64], R5 ;  /* 0x0000000508007986 */ /* 0x0001e2000c101124 */
[----:B------:R-:W-:Y:S05]  /*8260*/  BRA `(.L_x_19153) ;  /* 0x0000000800347947 */ /* 0x000fea0003800000 */
.L_x_19164:
        /* <DEDUP_REMOVED lines=15> */
.L_x_19168:
[----:B------:R-:W-:Y:S05]  /*8360*/  BSYNC.RECONVERGENT B0 ;  /* 0x0000000000007941 */ /* 0x000fea0003800200 */
.L_x_19167:
[----:B------:R-:W-:Y:S01]  /*8370*/  LOP3.LUT R5, R0, 0x80, R5, 0xf8, !PT ;  /* 0x0000008000057812 */ /* 0x000fe200078ef805 */
[----:B------:R-:W-:-:S04]  /*8380*/  IMAD.MOV.U32 R25, RZ, RZ, R23 ;  /* 0x000000ffff197224 */ /* 0x000fc800078e0017 */
[----:B------:R0:W-:Y:S01]  /*8390*/  STG.E.U8 desc[UR36][R8.64], R5 ;  /* 0x0000000508007986 */ /* 0x0001e2000c101124 */
[----:B------:R-:W-:Y:S05]  /*83a0*/  BRA `(.L_x_19153) ;  /* 0x0000000400e47947 */ /* 0x000fea0003800000 */
.L_x_19163:
[----:B------:R-:W0:Y:S01]  /*83b0*/  I2F.S8 R0, R3 ;  /* 0x0000000300007306 */ /* 0x000e220000001400 */
[----:B------:R-:W-:Y:S01]  /*83c0*/  IMAD.MOV.U32 R25, RZ, RZ, R23 ;  /* 0x000000ffff197224 */ /* 0x000fe200078e0017 */
[----:B0-----:R-:W-:-:S05]  /*83d0*/  F2FP.BF16.F32.PACK_AB R0, RZ, R0 ;  /* 0x00000000ff00723e */ /* 0x001fca00000010ff */
[----:B------:R0:W-:Y:S01]  /*83e0*/  STG.E.U16 desc[UR36][R8.64], R0 ;  /* 0x0000000008007986 */ /* 0x0001e2000c101524 */
[----:B------:R-:W-:Y:S05]  /*83f0*/  BRA `(.L_x_19153) ;  /* 0x0000000400d07947 */ /* 0x000fea0003800000 */
.L_x_19160:
        /* <DEDUP_REMOVED lines=8> */
[----:B------:R-:W-:Y:S01]  /*8480*/  PRMT R3, R3, 0x8880, RZ ;  /* 0x0000888003037816 */ /* 0x000fe200000000ff */
[----:B------:R-:W-:-:S03]  /*8490*/  IMAD.MOV.U32 R25, RZ, RZ, R23 ;  /* 0x000000ffff197224 */ /* 0x000fc600078e0017 */
[----:B------:R-:W-:-:S05]  /*84a0*/  PRMT R3, R3, 0x7710, RZ ;  /* 0x0000771003037816 */ /* 0x000fca00000000ff */
[----:B------:R0:W-:Y:S01]  /*84b0*/  STG.E.U16 desc[UR36][R8.64], R3 ;  /* 0x0000000308007986 */ /* 0x0001e2000c101524 */
[----:B------:R-:W-:Y:S05]  /*84c0*/  BRA `(.L_x_19153) ;  /* 0x00000004009c7947 */ /* 0x000fea0003800000 */
.L_x_19171:
        /* <DEDUP_REMOVED lines=13> */
.L_x_19174:
[----:B------:R-:W-:-:S04]  /*85a0*/  SHF.R.U32.HI R0, RZ, 0x14, R3 ;  /* 0x00000014ff007819 */ /* 0x000fc80000011603 */
[----:B------:R-:W-:-:S04]  /*85b0*/  LOP3.LUT R0, R0, 0x1, RZ, 0xc0, !PT ;  /* 0x0000000100007812 */ /* 0x000fc800078ec0ff */
[----:B------:R-:W-:-:S04]  /*85c0*/  IADD3 R0, PT, PT, R3, 0x487ffff, R0 ;  /* 0x0487ffff03007810 */ /* 0x000fc80007ffe000 */
[----:B------:R-:W-:-:S04]  /*85d0*/  SHF.R.U32.HI R0, RZ, 0x14, R0 ;  /* 0x00000014ff007819 */ /* 0x000fc80000011600 */
[----:B------:R-:W-:-:S07]  /*85e0*/  LOP3.LUT R0, R0, 0xff, RZ, 0xc0, !PT ;  /* 0x000000ff00007812 */ /* 0x000fce00078ec0ff */
.L_x_19175:
[----:B------:R-:W-:-:S04]  /*85f0*/  SHF.R.U32.HI R3, RZ, 0x18, R3 ;  /* 0x00000018ff037819 */ /* 0x000fc80000011603 */
[----:B------:R-:W-:-:S04]  /*8600*/  LOP3.LUT R0, R0, 0x80, R3, 0xf8, !PT ;  /* 0x0000008000007812 */ /* 0x000fc800078ef803 */
[----:B------:R-:W-:-:S07]  /*8610*/  PRMT R4, R0, 0x7610, R4 ;  /* 0x0000761000047816 */ /* 0x000fce0000000004 */
.L_x_19173:
[----:B------:R-:W-:Y:S05]  /*8620*/  BSYNC.RECONVERGENT B0 ;  /* 0x0000000000007941 */ /* 0x000fea0003800200 */
.L_x_19172:
[----:B------:R0:W-:Y:S01]  /*8630*/  STG.E.U8 desc[UR36][R8.64], R4 ;  /* 0x0000000408007986 */ /* 0x0001e2000c101124 */
[----:B------:R-:W-:Y:S01]  /*8640*/  IMAD.MOV.U32 R25, RZ, RZ, R23 ;  /* 0x000000ffff197224 */ /* 0x000fe200078e0017 */
[----:B------:R-:W-:Y:S06]  /*8650*/  BRA `(.L_x_19153) ;  /* 0x0000000400387947 */ /* 0x000fec0003800000 */
.L_x_19170:
        /* <DEDUP_REMOVED lines=13> */
.L_x_19178:
[----:B------:R-:W-:-:S04]  /*8730*/  SHF.R.U32.HI R0, RZ, 0x15, R3 ;  /* 0x00000015ff007819 */ /* 0x000fc80000011603 */
[----:B------:R-:W-:-:S04]  /*8740*/  LOP3.LUT R0, R0, 0x1, RZ, 0xc0, !PT ;  /* 0x0000000100007812 */ /* 0x000fc800078ec0ff */
[----:B------:R-:W-:-:S04]  /*8750*/  IADD3 R0, PT, PT, R3, 0x88fffff, R0 ;  /* 0x088fffff03007810 */ /* 0x000fc80007ffe000 */
[----:B------:R-:W-:-:S04]  /*8760*/  SHF.R.U32.HI R0, RZ, 0x15, R0 ;  /* 0x00000015ff007819 */ /* 0x000fc80000011600 */
[----:B------:R-:W-:-:S07]  /*8770*/  LOP3.LUT R0, R0, 0xff, RZ, 0xc0, !PT ;  /* 0x000000ff00007812 */ /* 0x000fce00078ec0ff */
.L_x_19179:
[----:B------:R-:W-:-:S04]  /*8780*/  SHF.R.U32.HI R3, RZ, 0x18, R3 ;  /* 0x00000018ff037819 */ /* 0x000fc80000011603 */
[----:B------:R-:W-:-:S04]  /*8790*/  LOP3.LUT R0, R0, 0x80, R3, 0xf8, !PT ;  /* 0x0000008000007812 */ /* 0x000fc800078ef803 */
[----:B------:R-:W-:-:S07]  /*87a0*/  PRMT R4, R0, 0x7610, R4 ;  /* 0x0000761000047816 */ /* 0x000fce0000000004 */
.L_x_19177:
[----:B------:R-:W-:Y:S05]  /*87b0*/  BSYNC.RECONVERGENT B0 ;  /* 0x0000000000007941 */ /* 0x000fea0003800200 */
.L_x_19176:
[----:B------:R0:W-:Y:S01]  /*87c0*/  STG.E.U8 desc[UR36][R8.64], R4 ;  /* 0x0000000408007986 */ /* 0x0001e2000c101124 */
[----:B------:R-:W-:Y:S01]  /*87d0*/  IMAD.MOV.U32 R25, RZ, RZ, R23 ;  /* 0x000000ffff197224 */ /* 0x000fe200078e0017 */
[----:B------:R-:W-:Y:S06]  /*87e0*/  BRA `(.L_x_19153) ;  /* 0x0000000000d47947 */ /* 0x000fec0003800000 */
.L_x_19169:
[----:B------:R-:W-:-:S13]  /*87f0*/  ISETP.NE.AND P0, PT, R0, 0x1c, PT ;  /* 0x0000001c0000780c */ /* 0x000fda0003f05270 */
[----:B------:R-:W-:Y:S05]  /*8800*/  @!P0 BRA `(.L_x_19180) ;  /* 0x0000000000bc8947 */ /* 0x000fea0003800000 */
[----:B------:R-:W-:-:S13]  /*8810*/  ISETP.NE.AND P0, PT, R0, 0x1d, PT ;  /* 0x0000001d0000780c */ /* 0x000fda0003f05270 */
[----:B------:R-:W-:Y:S05]  /*8820*/  @!P0 BRA `(.L_x_19181) ;  /* 0x0000000000988947 */ /* 0x000fea0003800000 */
[----:B------:R-:W-:-:S13]  /*8830*/  ISETP.NE.AND P0, PT, R0, 0x2c, PT ;  /* 0x0000002c0000780c */ /* 0x000fda0003f05270 */
[----:B------:R-:W-:Y:S05]  /*8840*/  @!P0 BRA `(.L_x_19182) ;  /* 0x0000000000488947 */ /* 0x000fea0003800000 */
.L_x_19152:
        /* <DEDUP_REMOVED lines=16> */
.L_x_19183:
[----:B------:R-:W-:Y:S01]  /*8950*/  IMAD.MOV.U32 R25, RZ, RZ, R23 ;  /* 0x000000ffff197224 */ /* 0x000fe200078e0017 */
[----:B------:R-:W-:Y:S06]  /*8960*/  BRA `(.L_x_19153) ;  /* 0x0000000000747947 */ /* 0x000fec0003800000 */
.L_x_19182:
[----:B------:R-:W0:Y:S01]  /*8970*/  I2F.S8 R6, R3 ;  /* 0x0000000300067306 */ /* 0x000e220000001400 */
[----:B------:R-:W-:Y:S01]  /*8980*/  IMAD.MOV.U32 R25, RZ, RZ, R23 ;  /* 0x000000ffff197224 */ /* 0x000fe200078e0017 */
        /* <DEDUP_REMOVED lines=12> */
[----:B------:R-:W-:-:S04]  /*8a50*/  @!P0 IMAD.MOV R5, RZ, RZ, R4 ;  /* 0x000000ffff058224 */ /* 0x000fc800078e0204 */
[----:B------:R-:W-:-:S05]  /*8a60*/  @P1 IMAD.MOV.U32 R3, RZ, RZ, R5 ;  /* 0x000000ffff031224 */ /* 0x000fca00078e0005 */
[----:B------:R0:W-:Y:S01]  /*8a70*/  STG.E.U8 desc[UR36][R8.64], R3 ;  /* 0x0000000308007986 */ /* 0x0001e2000c101124 */
[----:B------:R-:W-:Y:S05]  /*8a80*/  BRA `(.L_x_19153) ;  /* 0x00000000002c7947 */ /* 0x000fea0003800000 */
.L_x_19181:
[----:B------:R-:W-:Y:S01]  /*8a90*/  LOP3.LUT R3, R3, 0xffff, RZ, 0xc0, !PT ;  /* 0x0000ffff03037812 */ /* 0x000fe200078ec0ff */
[----:B------:R-:W-:-:S03]  /*8aa0*/  IMAD.MOV.U32 R25, RZ, RZ, R23 ;  /* 0x000000ffff197224 */ /* 0x000fc600078e0017 */
[----:B------:R-:W-:-:S05]  /*8ab0*/  PRMT R3, R3, 0x8880, RZ ;  /* 0x0000888003037816 */ /* 0x000fca00000000ff */
[----:B------:R-:W-:-:S05]  /*8ac0*/  IMAD.MOV.U32 R4, RZ, RZ, R3 ;  /* 0x000000ffff047224 */ /* 0x000fca00078e0003 */
[----:B------:R-:W-:-:S05]  /*8ad0*/  SHF.R.S32.HI R5, RZ, 0x1f, R4 ;  /* 0x0000001fff057819 */ /* 0x000fca0000011404 */
[----:B------:R0:W-:Y:S01]  /*8ae0*/  STG.E.64 desc[UR36][R8.64], R4 ;  /* 0x0000000408007986 */ /* 0x0001e2000c101b24 */
[----:B------:R-:W-:Y:S05]  /*8af0*/  BRA `(.L_x_19153) ;  /* 0x0000000000107947 */ /* 0x000fea0003800000 */
.L_x_19180:
[----:B------:R-:W-:Y:S01]  /*8b00*/  LOP3.LUT R3, R3, 0xffff, RZ, 0xc0, !PT ;  /* 0x0000ffff03037812 */ /* 0x000fe200078ec0ff */
[----:B------:R-:W-:-:S03]  /*8b10*/  IMAD.MOV.U32 R25, RZ, RZ, R23 ;  /* 0x000000ffff197224 */ /* 0x000fc600078e0017 */
[----:B------:R-:W-:-:S05]  /*8b20*/  PRMT R3, R3, 0x8880, RZ ;  /* 0x0000888003037816 */ /* 0x000fca00000000ff */
[----:B------:R0:W-:Y:S02]  /*8b30*/  STG.E desc[UR36][R8.64], R3 ;  /* 0x0000000308007986 */ /* 0x0001e4000c101924 */
.L_x_19153:
        /* <DEDUP_REMOVED lines=23> */
.L_x_19188:
[----:B------:R0:W-:Y:S01]  /*8cb0*/  STG.E.U8 desc[UR36][R8.64], R22 ;  /* 0x0000001608007986 */ /* 0x0001e2000c101124 */
[----:B------:R-:W-:Y:S05]  /*8cc0*/  BRA `(.L_x_19190) ;  /* 0x0000000c00807947 */ /* 0x000fea0003800000 */
.L_x_19187:
[----:B------:R-:W-:-:S13]  /*8cd0*/  ISETP.NE.AND P0, PT, R0, 0x2, PT ;  /* 0x000000020000780c */ /* 0x000fda0003f05270 */
[----:B------:R-:W-:Y:S05]  /*8ce0*/  @!P0 BRA `(.L_x_19191) ;  /* 0x0000000000388947 */ /* 0x000fea0003800000 */
[----:B------:R-:W-:-:S13]  /*8cf0*/  ISETP.NE.AND P0, PT, R0, 0x3, PT ;  /* 0x000000030000780c */ /* 0x000fda0003f05270 */
[----:B------:R-:W-:Y:S05]  /*8d00*/  @!P0 BRA `(.L_x_19192) ;  /* 0x0000000000208947 */ /* 0x000fea0003800000 */
[----:B------:R-:W-:-:S13]  /*8d10*/  ISETP.NE.AND P0, PT, R0, 0x4, PT ;  /* 0x000000040000780c */ /* 0x000fda0003f05270 */
[----:B------:R-:W-:Y:S05]  /*8d20*/  @P0 BRA `(.L_x_19189) ;  /* 0x0000000800840947 */ /* 0x000fea0003800000 */
[----:B------:R-:W-:-:S04]  /*8d30*/  LOP3.LUT R22, R22, 0xffff, RZ, 0xc0, !PT ;  /* 0x0000ffff16167812 */ /* 0x000fc800078ec0ff */
[----:B------:R-:W-:-:S05]  /*8d40*/  PRMT R22, R22, 0x8880, RZ ;  /* 0x0000888016167816 */ /* 0x000fca00000000ff */
[----:B------:R-:W-:-:S05]  /*8d50*/  IMAD.MOV.U32 R4, RZ, RZ, R22 ;  /* 0x000000ffff047224 */ /* 0x000fca00078e0016 */
[----:B------:R-:W-:-:S05]  /*8d60*/  SHF.R.S32.HI R5, RZ, 0x1f, R4 ;  /* 0x0000001fff057819 */ /* 0x000fca0000011404 */
[----:B------:R0:W-:Y:S01]  /*8d70*/  STG.E.64 desc[UR36][R8.64], R4 ;  /* 0x0000000408007986 */ /* 0x0001e2000c101b24 */
[----:B------:R-:W-:Y:S05]  /*8d80*/  BRA `(.L_x_19190) ;  /* 0x0000000c00507947 */ /* 0x000fea0003800000 */
.L_x_19192:
[----:B------:R-:W-:-:S04]  /*8d90*/  LOP3.LUT R22, R22, 0xffff, RZ, 0xc0, !PT ;  /* 0x0000ffff16167812 */ /* 0x000fc800078ec0ff */
[----:B------:R-:W-:-:S05]  /*8da0*/  PRMT R3, R22, 0x8880, RZ ;  /* 0x0000888016037816 */ /* 0x000fca00000000ff */
[----:B------:R0:W-:Y:S01]  /*8db0*/  STG.E desc[UR36][R8.64], R3 ;  /* 0x0000000308007986 */ /* 0x0001e2000c101924 */
[----:B------:R-:W-:Y:S05]  /*8dc0*/  BRA `(.L_x_19190) ;  /* 0x0000000c00407947 */ /* 0x000fea0003800000 */
.L_x_19191:
[----:B------:R-:W-:-:S04]  /*8dd0*/  PRMT R3, R22, 0x8880, RZ ;  /* 0x0000888016037816 */ /* 0x000fc800000000ff */
[----:B------:R-:W-:-:S05]  /*8de0*/  PRMT R3, R3, 0x7710, RZ ;  /* 0x0000771003037816 */ /* 0x000fca00000000ff */
[----:B------:R0:W-:Y:S01]  /*8df0*/  STG.E.U16 desc[UR36][R8.64], R3 ;  /* 0x0000000308007986 */ /* 0x0001e2000c101524 */
[----:B------:R-:W-:Y:S05]  /*8e00*/  BRA `(.L_x_19190) ;  /* 0x0000000c00307947 */ /* 0x000fea0003800000 */
.L_x_19186:
[----:B------:R-:W-:-:S13]  /*8e10*/  ISETP.GT.AND P0, PT, R0, 0x6, PT ;  /* 0x000000060000780c */ /* 0x000fda0003f04270 */
[----:B------:R-:W-:Y:S05]  /*8e20*/  @P0 BRA `(.L_x_19193) ;  /* 0x00000000002c0947 */ /* 0x000fea0003800000 */
[----:B------:R-:W-:-:S13]  /*8e30*/  ISETP.NE.AND P0, PT, R0, 0x5, PT ;  /* 0x000000050000780c */ /* 0x000fda0003f05270 */
[----:B------:R-:W-:Y:S05]  /*8e40*/  @!P0 BRA `(.L_x_19194) ;  /* 0x0000000000148947 */ /* 0x000fea0003800000 */
[----:B------:R-:W-:-:S13]  /*8e50*/  ISETP.NE.AND P0, PT, R0, 0x6, PT ;  /* 0x000000060000780c */ /* 0x000fda0003f05270 */
[----:B------:R-:W-:Y:S05]  /*8e60*/  @P0 BRA `(.L_x_19189) ;  /* 0x0000000800340947 */ /* 0x000fea0003800000 */
[----:B------:R-:W0:Y:S02]  /*8e70*/  I2F.S8 R3, R22 ;  /* 0x0000001600037306 */ /* 0x000e240000001400 */
[----:B0-----:R3:W-:Y:S01]  /*8e80*/  STG.E desc[UR36][R8.64], R3 ;  /* 0x0000000308007986 */ /* 0x0017e2000c101924 */
[----:B------:R-:W-:Y:S05]  /*8e90*/  BRA `(.L_x_19190) ;  /* 0x0000000c000c7947 */ /* 0x000fea0003800000 */
.L_x_19194:
[----:B------:R-:W0:Y:S02]  /*8ea0*/  I2F.S8 R0, R22 ;  /* 0x0000001600007306 */ /* 0x000e240000001400 */
[----:B0-----:R-:W-:-:S05]  /*8eb0*/  F2FP.F16.F32.PACK_AB R0, RZ, R0 ;  /* 0x00000000ff00723e */ /* 0x001fca00000000ff */
[----:B------:R4:W-:Y:S01]  /*8ec0*/  STG.E.U16 desc[UR36][R8.64], R0 ;  /* 0x0000000008007986 */ /* 0x0009e2000c101524 */
[----:B------:R-:W-:Y:S05]  /*8ed0*/  BRA `(.L_x_19190) ;  /* 0x0000000800fc7947 */ /* 0x000fea0003800000 */
.L_x_19193:
[----:B------:R-:W-:-:S13]  /*8ee0*/  ISETP.NE.AND P0, PT, R0, 0x7, PT ;  /* 0x000000070000780c */ /* 0x000fda0003f05270 */
[----:B------:R-:W-:Y:S05]  /*8ef0*/  @!P0 BRA `(.L_x_19195) ;  /* 0x0000000000348947 */ /* 0x000fea0003800000 */
[----:B------:R-:W-:-:S13]  /*8f00*/  ISETP.NE.AND P0, PT, R0, 0x8, PT ;  /* 0x000000080000780c */ /* 0x000fda0003f05270 */
[----:B------:R-:W-:Y:S05]  /*8f10*/  @!P0 BRA `(.L_x_19196) ;  /* 0x0000000000188947 */ /* 0x000fea0003800000 */
[----:B------:R-:W-:-:S13]  /*8f20*/  ISETP.NE.AND P0, PT, R0, 0x9, PT ;  /* 0x000000090000780c */ /* 0x000fda0003f05270 */
[----:B------:R-:W-:Y:S05]  /*8f30*/  @P0 BRA `(.L_x_19189) ;  /* 0x0000000800000947 */ /* 0x000fea0003800000 */
[----:B------:R-:W0:Y:S01]  /*8f40*/  I2F.S8 R22, R22 ;  /* 0x0000001600167306 */ /* 0x000e220000001400 */
[----:B------:R-:W-:-:S05]  /*8f50*/  IMAD.MOV.U32 R23, RZ, RZ, RZ ;  /* 0x000000ffff177224 */ /* 0x000fca00078e00ff */
[----:B0-----:R1:W-:Y:S01]  /*8f60*/  STG.E.64 desc[UR36][R8.64], R22 ;  /* 0x0000001608007986 */ /* 0x0013e2000c101b24 */
[----:B------:R-:W-:Y:S05]  /*8f70*/  BRA `(.L_x_19190) ;  /* 0x0000000800d47947 */ /* 0x000fea0003800000 */
.L_x_19196:
[----:B------:R-:W0:Y:S02]  /*8f80*/  I2F.S8 R22, R22 ;  /* 0x0000001600167306 */ /* 0x000e240000001400 */
[----:B0-----:R-:W-:-:S04]  /*8f90*/  F2FP.F16.F32.PACK_AB R3, RZ, R22 ;  /* 0x00000016ff03723e */ /* 0x001fc800000000ff */
[----:B------:R-:W-:-:S05]  /*8fa0*/  PRMT R3, R3, 0x5410, RZ ;  /* 0x0000541003037816 */ /* 0x000fca00000000ff */
[----:B------:R2:W-:Y:S01]  /*8fb0*/  STG.E desc[UR36][R8.64], R3 ;  /* 0x0000000308007986 */ /* 0x0005e2000c101924 */
[----:B------:R-:W-:Y:S05]  /*8fc0*/  BRA `(.L_x_19190) ;  /* 0x0000000800c07947 */ /* 0x000fea0003800000 */
.L_x_19195:
[----:B------:R-:W-:-:S04]  /*8fd0*/  PRMT R4, R22, 0x8880, RZ ;  /* 0x0000888016047816 */ /* 0x000fc800000000ff */
[----:B------:R-:W-:-:S06]  /*8fe0*/  PRMT R4, R4, 0x7710, RZ ;  /* 0x0000771004047816 */ /* 0x000fcc00000000ff */
[----:B------:R-:W0:Y:S02]  /*8ff0*/  I2F.F64.S16 R4, R4 ;  /* 0x0000000400047312 */ /* 0x000e240000101c00 */
[----:B0-----:R0:W-:Y:S01]  /*9000*/  STG.E.64 desc[UR36][R8.64], R4 ;  /* 0x0000000408007986 */ /* 0x0011e2000c101b24 */
[----:B------:R-:W-:Y:S05]  /*9010*/  BRA `(.L_x_19190) ;  /* 0x0000000800ac7947 */ /* 0x000fea0003800000 */
.L_x_19185:
        /* <DEDUP_REMOVED lines=10> */
[----:B------:R-:W-:-:S04]  /*90c0*/  PRMT R3, R22, 0x8880, RZ ;  /* 0x0000888016037816 */ /* 0x000fc800000000ff */
[----:B------:R-:W-:-:S05]  /*90d0*/  PRMT R3, R3, 0x7710, RZ ;  /* 0x0000771003037816 */ /* 0x000fca00000000ff */
[----:B------:R0:W-:Y:S01]  /*90e0*/  STG.E.U16 desc[UR36][R8.64], R3 ;  /* 0x0000000308007986 */ /* 0x0001e2000c101524 */
[----:B------:R-:W-:Y:S05]  /*90f0*/  BRA `(.L_x_19190) ;  /* 0x0000000800747947 */ /* 0x000fea0003800000 */
.L_x_19200:
        /* <DEDUP_REMOVED lines=17> */
.L_x_19203:
[----:B------:R-:W-:-:S04]  /*9210*/  SHF.R.U32.HI R3, RZ, 0x18, R5 ;  /* 0x00000018ff037819 */ /* 0x000fc80000011605 */
[----:B------:R-:W-:-:S04]  /*9220*/  LOP3.LUT R0, R0, 0x80, R3, 0xf8, !PT ;  /* 0x0000008000007812 */ /* 0x000fc800078ef803 */
[----:B------:R-:W-:-:S07]  /*9230*/  PRMT R4, R0, 0x7610, R4 ;  /* 0x0000761000047816 */ /* 0x000fce0000000004 */
.L_x_19202:
[----:B------:R-:W-:Y:S05]  /*9240*/  BSYNC.RECONVERGENT B0 ;  /* 0x0000000000007941 */ /* 0x000fea0003800200 */
.L_x_19201:
[----:B------:R0:W-:Y:S01]  /*9250*/  STG.E.U8 desc[UR36][R8.64], R4 ;  /* 0x0000000408007986 */ /* 0x0001e2000c101124 */
[----:B------:R-:W-:Y:S05]  /*9260*/  BRA `(.L_x_19190) ;  /* 0x0000000800187947 */ /* 0x000fea0003800000 */
.L_x_19199:
        /* <DEDUP_REMOVED lines=17> */
.L_x_19206:
[----:B------:R-:W-:-:S04]  /*9380*/  SHF.R.U32.HI R3, RZ, 0x18, R5 ;  /* 0x00000018ff037819 */ /* 0x000fc80000011605 */
[----:B------:R-:W-:-:S04]  /*9390*/  LOP3.LUT R0, R0, 0x80, R3, 0xf8, !PT ;  /* 0x0000008000007812 */ /* 0x000fc800078ef803 */
[----:B------:R-:W-:-:S07]  /*93a0*/  PRMT R4, R0, 0x7610, R4 ;  /* 0x0000761000047816 */ /* 0x000fce0000000004 */
.L_x_19205:
[----:B------:R-:W-:Y:S05]  /*93b0*/  BSYNC.RECONVERGENT B0 ;  /* 0x0000000000007941 */ /* 0x000fea0003800200 */
.L_x_19204:
[----:B------:R0:W-:Y:S01]  /*93c0*/  STG.E.U8 desc[UR36][R8.64], R4 ;  /* 0x0000000408007986 */ /* 0x0001e2000c101124 */
[----:B------:R-:W-:Y:S05]  /*93d0*/  BRA `(.L_x_19190) ;  /* 0x0000000400bc7947 */ /* 0x000fea0003800000 */
.L_x_19198:
[----:B------:R-:W-:-:S13]  /*93e0*/  ISETP.NE.AND P0, PT, R0, 0x1c, PT ;  /* 0x0000001c0000780c */ /* 0x000fda0003f05270 */
[----:B------:R-:W-:Y:S05]  /*93f0*/  @!P0 BRA `(.L_x_19207) ;  /* 0x0000000000688947 */ /* 0x000fea0003800000 */
[----:B------:R-:W-:-:S13]  /*9400*/  ISETP.NE.AND P0, PT, R0, 0x1d, PT ;  /* 0x0000001d0000780c */ /* 0x000fda0003f05270 */
[----:B------:R-:W-:Y:S05]  /*9410*/  @!P0 BRA `(.L_x_19208) ;  /* 0x0000000000488947 */ /* 0x000fea0003800000 */
[----:B------:R-:W-:-:S13]  /*9420*/  ISETP.NE.AND P0, PT, R0, 0x2c, PT ;  /* 0x0000002c0000780c */ /* 0x000fda0003f05270 */
[----:B------:R-:W-:Y:S05]  /*9430*/  @P0 BRA `(.L_x_19189) ;  /* 0x0000000000c00947 */ /* 0x000fea0003800000 */
        /* <DEDUP_REMOVED lines=16> */
.L_x_19208:
[----:B------:R-:W-:-:S04]  /*9540*/  LOP3.LUT R22, R22, 0xffff, RZ, 0xc0, !PT ;  /* 0x0000ffff16167812 */ /* 0x000fc800078ec0ff */
[----:B------:R-:W-:-:S05]  /*9550*/  PRMT R22, R22, 0x8880, RZ ;  /* 0x0000888016167816 */ /* 0x000fca00000000ff */
[----:B------:R-:W-:-:S05]  /*9560*/  IMAD.MOV.U32 R4, RZ, RZ, R22 ;  /* 0x000000ffff047224 */ /* 0x000fca00078e0016 */
[----:B------:R-:W-:-:S05]  /*9570*/  SHF.R.S32.HI R5, RZ, 0x1f, R4 ;  /* 0x0000001fff057819 */ /* 0x000fca0000011404 */
[----:B------:R0:W-:Y:S01]  /*9580*/  STG.E.64 desc[UR36][R8.64], R4 ;  /* 0x0000000408007986 */ /* 0x0001e2000c101b24 */
[----:B------:R-:W-:Y:S05]  /*9590*/  BRA `(.L_x_19190) ;  /* 0x00000004004c7947 */ /* 0x000fea0003800000 */
.L_x_19207:
[----:B------:R-:W-:-:S04]  /*95a0*/  LOP3.LUT R22, R22, 0xffff, RZ, 0xc0, !PT ;  /* 0x0000ffff16167812 */ /* 0x000fc800078ec0ff */
[----:B------:R-:W-:-:S05]  /*95b0*/  PRMT R3, R22, 0x8880, RZ ;  /* 0x0000888016037816 */ /* 0x000fca00000000ff */
[----:B------:R0:W-:Y:S01]  /*95c0*/  STG.E desc[UR36][R8.64], R3 ;  /* 0x0000000308007986 */ /* 0x0001e2000c101924 */
[----:B------:R-:W-:Y:S05]  /*95d0*/  BRA `(.L_x_19190) ;  /* 0x00000004003c7947 */ /* 0x000fea0003800000 */
.L_x_19197:
[----:B------:R-:W-:-:S13]  /*95e0*/  ISETP.GT.AND P0, PT, R0, 0xe, PT ;  /* 0x0000000e0000780c */ /* 0x000fda0003f04270 */
[----:B------:R-:W-:Y:S05]  /*95f0*/  @P0 BRA `(.L_x_19209) ;  /* 0x0000000000380947 */ /* 0x000fea0003800000 */
[----:B------:R-:W-:-:S13]  /*9600*/  ISETP.NE.AND P0, PT, R0, 0xa, PT ;  /* 0x0000000a0000780c */ /* 0x000fda0003f05270 */
[----:B------:R-:W-:Y:S05]  /*9610*/  @!P0 BRA `(.L_x_19210) ;  /* 0x0000000000188947 */ /* 0x000fea0003800000 */
[----:B------:R-:W-:-:S13]  /*9620*/  ISETP.NE.AND P0, PT, R0, 0xb, PT ;  /* 0x0000000b0000780c */ /* 0x000fda0003f05270 */
[----:B------:R-:W-:Y:S05]  /*9630*/  @P0 BRA `(.L_x_19189) ;  /* 0x0000000000400947 */ /* 0x000fea0003800000 */
[----:B------:R-:W-:-:S04]  /*9640*/  LOP3.LUT P0, RZ, R22, 0xff, RZ, 0xc0, !PT ;  /* 0x000000ff16ff7812 */ /* 0x000fc8000780c0ff */
[----:B------:R-:W-:-:S05]  /*9650*/  SEL R3, RZ, 0x1, !P0 ;  /* 0x00000001ff037807 */ /* 0x000fca0004000000 */
[----:B------:R0:W-:Y:S01]  /*9660*/  STG.E.U8 desc[UR36][R8.64], R3 ;  /* 0x0000000308007986 */ /* 0x0001e2000c101124 */
[----:B------:R-:W-:Y:S05]  /*9670*/  BRA `(.L_x_19190) ;  /* 0x0000000400147947 */ /* 0x000fea0003800000 */
.L_x_19210:
[----:B------:R-:W-:Y:S02]  /*9680*/  PRMT R4, R22, 0x8880, RZ ;  /* 0x0000888016047816 */ /* 0x000fe400000000ff */
[----:B------:R-:W-:Y:S02]  /*9690*/  CS2R R6, SRZ ;  /* 0x0000000000067805 */ /* 0x000fe4000001ff00 */
[----:B------:R-:W-:-:S06]  /*96a0*/  PRMT R4, R4, 0x7710, RZ ;  /* 0x0000771004047816 */ /* 0x000fcc00000000ff */
[----:B------:R-:W0:Y:S02]  /*96b0*/  I2F.F64.S16 R4, R4 ;  /* 0x0000000400047312 */ /* 0x000e240000101c00 */
[----:B0-----:R0:W-:Y:S01]  /*96c0*/  STG.E.128 desc[UR36][R8.64], R4 ;  /* 0x0000000408007986 */ /* 0x0011e2000c101d24 */
[----:B------:R-:W-:Y:S05]  /*96d0*/  BRA `(.L_x_19190) ;  /* 0x0000000000fc7947 */ /* 0x000fea0003800000 */
.L_x_19209:
[----:B------:R-:W-:-:S13]  /*96e0*/  ISETP.NE.AND P0, PT, R0, 0xf, PT ;  /* 0x0000000f0000780c */ /* 0x000fda0003f05270 */
[----:B------:R-:W-:Y:S05]  /*96f0*/  @!P0 BRA `(.L_x_19211) ;  /* 0x0000000000e88947 */ /* 0x000fea0003800000 */
[----:B------:R-:W-:-:S13]  /*9700*/  ISETP.NE.AND P0, PT, R0, 0x17, PT ;  /* 0x000000170000780c */ /* 0x000fda0003f05270 */
[----:B------:R-:W-:Y:S05]  /*9710*/  @!P0 BRA `(.L_x_19212) ;  /* 0x0000000000908947 */ /* 0x000fea0003800000 */
[----:B------:R-:W-:-:S13]  /*9720*/  ISETP.NE.AND P0, PT, R0, 0x18, PT ;  /* 0x000000180000780c */ /* 0x000fda0003f05270 */
[----:B------:R-:W-:Y:S05]  /*9730*/  @!P0 BRA `(.L_x_19213) ;  /* 0x0000000000448947 */ /* 0x000fea0003800000 */
.L_x_19189:
        /* <DEDUP_REMOVED lines=16> */
.L_x_19214:
[----:B------:R-:W-:Y:S05]  /*9840*/  BRA `(.L_x_19190) ;  /* 0x0000000000a07947 */ /* 0x000fea0003800000 */
.L_x_19213:
        /* <DEDUP_REMOVED lines=13> */
.L_x_19216:
[----:B------:R-:W-:Y:S05]  /*9920*/  BSYNC.RECONVERGENT B0 ;  /* 0x0000000000007941 */ /* 0x000fea0003800200 */
.L_x_19215:
[----:B------:R-:W-:-:S05]  /*9930*/  LOP3.LUT R3, R0, 0x80, R3, 0xf8, !PT ;  /* 0x0000008000037812 */ /* 0x000fca00078ef803 */
[----:B------:R0:W-:Y:S01]  /*9940*/  STG.E.U8 desc[UR36][R8.64], R3 ;  /* 0x0000000308007986 */ /* 0x0001e2000c101124 */
[----:B------:R-:W-:Y:S05]  /*9950*/  BRA `(.L_x_19190) ;  /* 0x00000000005c7947 */ /* 0x000fea0003800000 */
.L_x_19212:
        /* <DEDUP_REMOVED lines=12> */
.L_x_19218:
[----:B------:R-:W-:Y:S01]  /*9a20*/  IMAD.MOV.U32 R0, RZ, RZ, 0x7f ;  /* 0x0000007fff007424 */ /* 0x000fe200078e00ff */
[----:B------:R-:W-:-:S04]  /*9a30*/  ISETP.GT.U32.AND P0, PT, R3, 0x7f800000, PT ;  /* 0x7f8000000300780c */ /* 0x000fc80003f04070 */
[----:B------:R-:W-:-:S09]  /*9a40*/  SEL R0, R0, 0x7c, P0 ;  /* 0x0000007c00007807 */ /* 0x000fd20000000000 */
.L_x_19219:
[----:B------:R-:W-:Y:S05]  /*9a50*/  BSYNC.RECONVERGENT B0 ;  /* 0x0000000000007941 */ /* 0x000fea0003800200 */
.L_x_19217:
[----:B------:R-:W-:-:S04]  /*9a60*/  SHF.R.U32.HI R3, RZ, 0x18, R5 ;  /* 0x00000018ff037819 */ /* 0x000fc80000011605 */
[----:B------:R-:W-:-:S05]  /*9a70*/  LOP3.LUT R3, R0, 0x80, R3, 0xf8, !PT ;  /* 0x0000008000037812 */ /* 0x000fca00078ef803 */
[----:B------:R0:W-:Y:S01]  /*9a80*/  STG.E.U8 desc[UR36][R8.64], R3 ;  /* 0x0000000308007986 */ /* 0x0001e2000c101124 */
[----:B------:R-:W-:Y:S05]  /*9a90*/  BRA `(.L_x_19190) ;  /* 0x00000000000c7947 */ /* 0x000fea0003800000 */
.L_x_19211:
[----:B------:R-:W0:Y:S02]  /*9aa0*/  I2F.S8 R0, R22 ;  /* 0x0000001600007306 */ /* 0x000e240000001400 */
[----:B0-----:R-:W-:-:S05]  /*9ab0*/  F2FP.BF16.F32.PACK_AB R0, RZ, R0 ;  /* 0x00000000ff00723e */ /* 0x001fca00000010ff */
[----:B------:R0:W-:Y:S02]  /*9ac0*/  STG.E.U16 desc[UR36][R8.64], R0 ;  /* 0x0000000008007986 */ /* 0x0001e4000c101524 */
.L_x_19190:
[----:B------:R-:W-:-:S07]  /*9ad0*/  VIADD R25, R25, 0x80 ;  /* 0x0000008019197836 */ /* 0x000fce0000000000 */
.L_x_19147:
[----:B------:R-:W-:-:S13]  /*9ae0*/  ISETP.GE.AND P0, PT, R25, R16, PT ;  /* 0x000000101900720c */ /* 0x000fda0003f06270 */
[----:B------:R-:W-:Y:S05]  /*9af0*/  @P0 BREAK.RELIABLE B6 ;  /* 0x0000000000060942 */ /* 0x000fea0003800100 */
[----:B------:R-:W-:Y:S05]  /*9b00*/  @P0 BRA `(.L_x_19184) ;  /* 0x0000000c00e00947 */ /* 0x000fea0003800000 */
[----:B------:R-:W-:Y:S05]  /*9b10*/  BSYNC.RELIABLE B6 ;  /* 0x0000000000067941 */ /* 0x000fea0003800100 */
.L_x_19146:
        /* <DEDUP_REMOVED lines=20> */
.L_x_19223:
[----:B------:R0:W-:Y:S01]  /*9c60*/  STG.E.U8 desc[UR36][R8.64], R17 ;  /* 0x0000001108007986 */ /* 0x0001e2000c101124 */
[----:B------:R-:W-:Y:S05]  /*9c70*/  BRA `(.L_x_19225) ;  /* 0x0000000c00807947 */ /* 0x000fea0003800000 */
.L_x_19222:
        /* <DEDUP_REMOVED lines=12> */
.L_x_19227:
[----:B------:R-:W-:-:S04]  /*9d40*/  LOP3.LUT R17, R17, 0xffff, RZ, 0xc0, !PT ;  /* 0x0000ffff11117812 */ /* 0x000fc800078ec0ff */
[----:B------:R-:W-:-:S05]  /*9d50*/  PRMT R3, R17, 0x8880, RZ ;  /* 0x0000888011037816 */ /* 0x000fca00000000ff */
[----:B------:R0:W-:Y:S01]  /*9d60*/  STG.E desc[UR36][R8.64], R3 ;  /* 0x0000000308007986 */ /* 0x0001e2000c101924 */
[----:B------:R-:W-:Y:S05]  /*9d70*/  BRA `(.L_x_19225) ;  /* 0x0000000c00407947 */ /* 0x000fea0003800000 */
.L_x_19226:
[----:B------:R-:W-:-:S04]  /*9d80*/  PRMT R3, R17, 0x8880, RZ ;  /* 0x0000888011037816 */ /* 0x000fc800000000ff */
[----:B------:R-:W-:-:S05]  /*9d90*/  PRMT R3, R3, 0x7710, RZ ;  /* 0x0000771003037816 */ /* 0x000fca00000000ff */
[----:B------:R0:W-:Y:S01]  /*9da0*/  STG.E.U16 desc[UR36][R8.64], R3 ;  /* 0x0000000308007986 */ /* 0x0001e2000c101524 */
[----:B------:R-:W-:Y:S05]  /*9db0*/  BRA `(.L_x_19225) ;  /* 0x0000000c00307947 */ /* 0x000fea0003800000 */
.L_x_19221:
        /* <DEDUP_REMOVED lines=9> */
.L_x_19229:
[----:B------:R-:W0:Y:S02]  /*9e50*/  I2F.S8 R0, R17 ;  /* 0x0000001100007306 */ /* 0x000e240000001400 */
[----:B0-----:R-:W-:-:S05]  /*9e60*/  F2FP.F16.F32.PACK_AB R0, RZ, R0 ;  /* 0x00000000ff00723e */ /* 0x001fca00000000ff */
[----:B------:R0:W-:Y:S01]  /*9e70*/  STG.E.U16 desc[UR36][R8.64], R0 ;  /* 0x0000000008007986 */ /* 0x0001e2000c101524 */
[----:B------:R-:W-:Y:S05]  /*9e80*/  BRA `(.L_x_19225) ;  /* 0x0000000800fc7947 */ /* 0x000fea0003800000 */
.L_x_19228:
        /* <DEDUP_REMOVED lines=10> */
.L_x_19231:
[----:B------:R-:W0:Y:S02]  /*9f30*/  I2F.S8 R17, R17 ;  /* 0x0000001100117306 */ /* 0x000e240000001400 */
[----:B0-----:R-:W-:-:S04]  /*9f40*/  F2FP.F16.F32.PACK_AB R3, RZ, R17 ;  /* 0x00000011ff03723e */ /* 0x001fc800000000ff */
[----:B------:R-:W-:-:S05]  /*9f50*/  PRMT R3, R3, 0x5410, RZ ;  /* 0x0000541003037816 */ /* 0x000fca00000000ff */
[----:B------:R3:W-:Y:S01]  /*9f60*/  STG.E desc[UR36][R8.64], R3 ;  /* 0x0000000308007986 */ /* 0x0007e2000c101924 */
[----:B------:R-:W-:Y:S05]  /*9f70*/  BRA `(.L_x_19225) ;  /* 0x0000000800c07947 */ /* 0x000fea0003800000 */
.L_x_19230:
[----:B------:R-:W-:-:S04]  /*9f80*/  PRMT R4, R17, 0x8880, RZ ;  /* 0x0000888011047816 */ /* 0x000fc800000000ff */
[----:B------:R-:W-:-:S06]  /*9f90*/  PRMT R4, R4, 0x7710, RZ ;  /* 0x0000771004047816 */ /* 0x000fcc00000000ff */
[----:B------:R-:W0:Y:S02]  /*9fa0*/  I2F.F64.S16 R4, R4 ;  /* 0x0000000400047312 */ /* 0x000e240000101c00 */
[----:B0-----:R4:W-:Y:S01]  /*9fb0*/  STG.E.64 desc[UR36][R8.64], R4 ;  /* 0x0000000408007986 */ /* 0x0019e2000c101b24 */
[----:B------:R-:W-:Y:S05]  /*9fc0*/  BRA `(.L_x_19225) ;  /* 0x0000000800ac7947 */ /* 0x000fea0003800000 */
.L_x_19220:
        /* <DEDUP_REMOVED lines=14> */
.L_x_19235:
        /* <DEDUP_REMOVED lines=17> */
.L_x_19238:
[----:B------:R-:W-:-:S04]  /*a1c0*/  SHF.R.U32.HI R3, RZ, 0x18, R17 ;  /* 0x00000018ff037819 */ /* 0x000fc80000011611 */
[----:B------:R-:W-:-:S04]  /*a1d0*/  LOP3.LUT R0, R0, 0x80, R3, 0xf8, !PT ;  /* 0x0000008000007812 */ /* 0x000fc800078ef803 */
[----:B------:R-:W-:-:S07]  /*a1e0*/  PRMT R4, R0, 0x7610, R4 ;  /* 0x0000761000047816 */ /* 0x000fce0000000004 */
.L_x_19237:
[----:B------:R-:W-:Y:S05]  /*a1f0*/  BSYNC.RECONVERGENT B0 ;  /* 0x0000000000007941 */ /* 0x000fea0003800200 */
.L_x_19236:
[----:B------:R0:W-:Y:S01]  /*a200*/  STG.E.U8 desc[UR36][R8.64], R4 ;  /* 0x0000000408007986 */ /* 0x0001e2000c101124 */
[----:B------:R-:W-:Y:S05]  /*a210*/  BRA `(.L_x_19225) ;  /* 0x0000000800187947 */ /* 0x000fea0003800000 */
.L_x_19234:
        /* <DEDUP_REMOVED lines=17> */
.L_x_19241:
[----:B------:R-:W-:-:S04]  /*a330*/  SHF.R.U32.HI R3, RZ, 0x18, R17 ;  /* 0x00000018ff037819 */ /* 0x000fc80000011611 */
[----:B------:R-:W-:-:S04]  /*a340*/  LOP3.LUT R0, R0, 0x80, R3, 0xf8, !PT ;  /* 0x0000008000007812 */ /* 0x000fc800078ef803 */
[----:B------:R-:W-:-:S07]  /*a350*/  PRMT R4, R0, 0x7610, R4 ;  /* 0x0000761000047816 */ /* 0x000fce0000000004 */
.L_x_19240:
[----:B------:R-:W-:Y:S05]  /*a360*/  BSYNC.RECONVERGENT B0 ;  /* 0x0000000000007941 */ /* 0x000fea0003800200 */
.L_x_19239:
[----:B------:R0:W-:Y:S01]  /*a370*/  STG.E.U8 desc[UR36][R8.64], R4 ;  /* 0x0000000408007986 */ /* 0x0001e2000c101124 */
[----:B------:R-:W-:Y:S05]  /*a380*/  BRA `(.L_x_19225) ;  /* 0x0000000400bc7947 */ /* 0x000fea0003800000 */
.L_x_19233:
        /* <DEDUP_REMOVED lines=22> */
.L_x_19243:
[----:B------:R-:W-:-:S04]  /*a4f0*/  LOP3.LUT R17, R17, 0xffff, RZ, 0xc0, !PT ;  /* 0x0000ffff11117812 */ /* 0x000fc800078ec0ff */
[----:B------:R-:W-:-:S05]  /*a500*/  PRMT R17, R17, 0x8880, RZ ;  /* 0x0000888011117816 */ /* 0x000fca00000000ff */
[----:B------:R-:W-:-:S05]  /*a510*/  IMAD.MOV.U32 R4, RZ, RZ, R17 ;  /* 0x000000ffff047224 */ /* 0x000fca00078e0011 */
[----:B------:R-:W-:-:S05]  /*a520*/  SHF.R.S32.HI R5, RZ, 0x1f, R4 ;  /* 0x0000001fff057819 */ /* 0x000fca0000011404 */
[----:B------:R0:W-:Y:S01]  /*a530*/  STG.E.64 desc[UR36][R8.64], R4 ;  /* 0x0000000408007986 */ /* 0x0001e2000c101b24 */
[----:B------:R-:W-:Y:S05]  /*a540*/  BRA `(.L_x_19225) ;  /* 0x00000004004c7947 */ /* 0x000fea0003800000 */
.L_x_19242:
[----:B------:R-:W-:-:S04]  /*a550*/  LOP3.LUT R17, R17, 0xffff, RZ, 0xc0, !PT ;  /* 0x0000ffff11117812 */ /* 0x000fc800078ec0ff */
[----:B------:R-:W-:-:S05]  /*a560*/  PRMT R3, R17, 0x8880, RZ ;  /* 0x0000888011037816 */ /* 0x000fca00000000ff */
[----:B------:R0:W-:Y:S01]  /*a570*/  STG.E desc[UR36][R8.64], R3 ;  /* 0x0000000308007986 */ /* 0x0001e2000c101924 */
[----:B------:R-:W-:Y:S05]  /*a580*/  BRA `(.L_x_19225) ;  /* 0x00000004003c7947 */ /* 0x000fea0003800000 */
.L_x_19232:
        /* <DEDUP_REMOVED lines=10> */
.L_x_19245:
[----:B------:R-:W-:Y:S02]  /*a630*/  PRMT R4, R17, 0x8880, RZ ;  /* 0x0000888011047816 */ /* 0x000fe400000000ff */
[----:B------:R-:W-:Y:S02]  /*a640*/  CS2R R6, SRZ ;  /* 0x0000000000067805 */ /* 0x000fe4000001ff00 */
[----:B------:R-:W-:-:S06]  /*a650*/  PRMT R4, R4, 0x7710, RZ ;  /* 0x0000771004047816 */ /* 0x000fcc00000000ff */
[----:B------:R-:W0:Y:S02]  /*a660*/  I2F.F64.S16 R4, R4 ;  /* 0x0000000400047312 */ /* 0x000e240000101c00 */
[----:B0-----:R0:W-:Y:S01]  /*a670*/  STG.E.128 desc[UR36][R8.64], R4 ;  /* 0x0000000408007986 */ /* 0x0011e2000c101d24 */
[----:B------:R-:W-:Y:S05]  /*a680*/  BRA `(.L_x_19225) ;  /* 0x0000000000fc7947 */ /* 0x000fea0003800000 */
.L_x_19244:
[----:B------:R-:W-:-:S13]  /*a690*/  ISETP.NE.AND P0, PT, R0, 0xf, PT ;  /* 0x0000000f0000780c */ /* 0x000fda0003f05270 */
[----:B------:R-:W-:Y:S05]  /*a6a0*/  @!P0 BRA `(.L_x_19246) ;  /* 0x0000000000e88947 */ /* 0x000fea0003800000 */
[----:B------:R-:W-:-:S13]  /*a6b0*/  ISETP.NE.AND P0, PT, R0, 0x17, PT ;  /* 0x000000170000780c */ /* 0x000fda0003f05270 */
[----:B------:R-:W-:Y:S05]  /*a6c0*/  @!P0 BRA `(.L_x_19247) ;  /* 0x0000000000908947 */ /* 0x000fea0003800000 */
[----:B------:R-:W-:-:S13]  /*a6d0*/  ISETP.NE.AND P0, PT, R0, 0x18, PT ;  /* 0x000000180000780c */ /* 0x000fda0003f05270 */
[----:B------:R-:W-:Y:S05]  /*a6e0*/  @!P0 BRA `(.L_x_19248) ;  /* 0x0000000000448947 */ /* 0x000fea0003800000 */
.L_x_19224:
        /* <DEDUP_REMOVED lines=16> */
.L_x_19249:
[----:B------:R-:W-:Y:S05]  /*a7f0*/  BRA `(.L_x_19225) ;  /* 0x0000000000a07947 */ /* 0x000fea0003800000 */
.L_x_19248:
        /* <DEDUP_REMOVED lines=13> */
.L_x_19251:
[----:B------:R-:W-:Y:S05]  /*a8d0*/  BSYNC.RECONVERGENT B0 ;  /* 0x0000000000007941 */ /* 0x000fea0003800200 */
.L_x_19250:
[----:B------:R-:W-:-:S05]  /*a8e0*/  LOP3.LUT R3, R0, 0x80, R3, 0xf8, !PT ;  /* 0x0000008000037812 */ /* 0x000fca00078ef803 */
[----:B------:R0:W-:Y:S01]  /*a8f0*/  STG.E.U8 desc[UR36][R8.64], R3 ;  /* 0x0000000308007986 */ /* 0x0001e2000c101124 */
[----:B------:R-:W-:Y:S05]  /*a900*/  BRA `(.L_x_19225) ;  /* 0x00000000005c7947 */ /* 0x000fea0003800000 */
.L_x_19247:
        /* <DEDUP_REMOVED lines=12> */
.L_x_19253:
[----:B------:R-:W-:Y:S01]  /*a9d0*/  IMAD.MOV.U32 R0, RZ, RZ, 0x7f ;  /* 0x0000007fff007424 */ /* 0x000fe200078e00ff */
[----:B------:R-:W-:-:S04]  /*a9e0*/  ISETP.GT.U32.AND P0, PT, R3, 0x7f800000, PT ;  /* 0x7f8000000300780c */ /* 0x000fc80003f04070 */
[----:B------:R-:W-:-:S09]  /*a9f0*/  SEL R0, R0, 0x7c, P0 ;  /* 0x0000007c00007807 */ /* 0x000fd20000000000 */
.L_x_19254:
[----:B------:R-:W-:Y:S05]  /*aa00*/  BSYNC.RECONVERGENT B0 ;  /* 0x0000000000007941 */ /* 0x000fea0003800200 */
.L_x_19252:
[----:B------:R-:W-:-:S04]  /*aa10*/  SHF.R.U32.HI R3, RZ, 0x18, R17 ;  /* 0x00000018ff037819 */ /* 0x000fc80000011611 */
[----:B------:R-:W-:-:S05]  /*aa20*/  LOP3.LUT R3, R0, 0x80, R3, 0xf8, !PT ;  /* 0x0000008000037812 */ /* 0x000fca00078ef803 */
[----:B------:R0:W-:Y:S01]  /*aa30*/  STG.E.U8 desc[UR36][R8.64], R3 ;  /* 0x0000000308007986 */ /* 0x0001e2000c101124 */
[----:B------:R-:W-:Y:S05]  /*aa40*/  BRA `(.L_x_19225) ;  /* 0x00000000000c7947 */ /* 0x000fea0003800000 */
.L_x_19246:
[----:B------:R-:W0:Y:S02]  /*aa50*/  I2F.S8 R0, R17 ;  /* 0x0000001100007306 */ /* 0x000e240000001400 */
[----:B0-----:R-:W-:-:S05]  /*aa60*/  F2FP.BF16.F32.PACK_AB R0, RZ, R0 ;  /* 0x00000000ff00723e */ /* 0x001fca00000010ff */
[----:B------:R0:W-:Y:S02]  /*aa70*/  STG.E.U16 desc[UR36][R8.64], R0 ;  /* 0x0000000008007986 */ /* 0x0001e4000c101524 */
.L_x_19225:
[----:B------:R-:W-:-:S07]  /*aa80*/  VIADD R25, R25, 0x80 ;  /* 0x0000008019197836 */ /* 0x000fce0000000000 */
.L_x_19184:
[----:B------:R-:W-:Y:S05]  /*aa90*/  BSYNC.RECONVERGENT B7 ;  /* 0x0000000000077941 */ /* 0x000fea0003800200 */
.L_x_19145:
[----:B------:R-:W-:-:S13]  /*aaa0*/  ISETP.GE.AND P0, PT, R25, R16, PT ;  /* 0x000000101900720c */ /* 0x000fda0003f06270 */
[----:B------:R-:W-:Y:S05]  /*aab0*/  @P0 EXIT ;  /* 0x000000000000094d */ /* 0x000fea0003800000 */
[----:B0-234-:R-:W0:Y:S01]  /*aac0*/  LDC.64 R4, c[0x0][0x388] ;  /* 0x0000e200ff047b82 */ /* 0x01de220000000a00 */
[----:B------:R-:W2:Y:S01]  /*aad0*/  LDCU UR4, c[0x0][0x3b4] ;  /* 0x00007680ff0477ac */ /* 0x000ea20008000800 */
[----:B-1----:R-:W-:Y:S01]  /*aae0*/  PRMT R0, R19, 0x9910, RZ ;  /* 0x0000991013007816 */ /* 0x002fe200000000ff */
        /* <DEDUP_REMOVED lines=16> */
.L_x_19258:
[----:B------:R-:W-:Y:S01]  /*abf0*/  STG.E.U8 desc[UR36][R2.64], R18 ;  /* 0x0000001202007986 */ /* 0x000fe2000c101124 */
[----:B------:R-:W-:Y:S05]  /*ac00*/  EXIT ;  /* 0x000000000000794d */ /* 0x000fea0003800000 */
.L_x_19257:
        /* <DEDUP_REMOVED lines=10> */
[----:B------:R-:W-:Y:S01]  /*acb0*/  STG.E.64 desc[UR36][R2.64], R4 ;  /* 0x0000000402007986 */ /* 0x000fe2000c101b24 */
[----:B------:R-:W-:Y:S05]  /*acc0*/  EXIT ;  /* 0x000000000000794d */ /* 0x000fea0003800000 */
.L_x_19261:
[----:B------:R-:W-:-:S04]  /*acd0*/  LOP3.LUT R18, R18, 0xffff, RZ, 0xc0, !PT ;  /* 0x0000ffff12127812 */ /* 0x000fc800078ec0ff */
[----:B------:R-:W-:-:S05]  /*ace0*/  PRMT R5, R18, 0x8880, RZ ;  /* 0x0000888012057816 */ /* 0x000fca00000000ff */
[----:B------:R-:W-:Y:S01]  /*acf0*/  STG.E desc[UR36][R2.64], R5 ;  /* 0x0000000502007986 */ /* 0x000fe2000c101924 */
[----:B------:R-:W-:Y:S05]  /*ad00*/  EXIT ;  /* 0x000000000000794d */ /* 0x000fea0003800000 */
.L_x_19260:
[----:B------:R-:W-:-:S04]  /*ad10*/  PRMT R5, R18, 0x8880, RZ ;  /* 0x0000888012057816 */ /* 0x000fc800000000ff */
[----:B------:R-:W-:-:S05]  /*ad20*/  PRMT R5, R5, 0x7710, RZ ;  /* 0x0000771005057816 */ /* 0x000fca00000000ff */
[----:B------:R-:W-:Y:S01]  /*ad30*/  STG.E.U16 desc[UR36][R2.64], R5 ;  /* 0x0000000502007986 */ /* 0x000fe2000c101524 */
[----:B------:R-:W-:Y:S05]  /*ad40*/  EXIT ;  /* 0x000000000000794d */ /* 0x000fea0003800000 */
.L_x_19256:
[----:B------:R-:W-:-:S13]  /*ad50*/  ISETP.GT.AND P0, PT, R0, 0x6, PT ;  /* 0x000000060000780c */ /* 0x000fda0003f04270 */
[----:B------:R-:W-:Y:S05]  /*ad60*/  @P0 BRA `(.L_x_19262) ;  /* 0x00000000002c0947 */ /* 0x000fea0003800000 */
[----:B------:R-:W-:-:S13]  /*ad70*/  ISETP.NE.AND P0, PT, R0, 0x5, PT ;  /* 0x000000050000780c */ /* 0x000fda0003f05270 */
[----:B------:R-:W-:Y:S05]  /*ad80*/  @!P0 BRA `(.L_x_19263) ;  /* 0x0000000000148947 */ /* 0x000fea0003800000 */
[----:B------:R-:W-:-:S13]  /*ad90*/  ISETP.NE.AND P0, PT, R0, 0x6, PT ;  /* 0x000000060000780c */ /* 0x000fda0003f05270 */
[----:B------:R-:W-:Y:S05]  /*ada0*/  @P0 BRA `(.L_x_19259) ;  /* 0x0000000800340947 */ /* 0x000fea0003800000 */
[----:B------:R-:W0:Y:S02]  /*adb0*/  I2F.S8 R5, R18 ;  /* 0x0000001200057306 */ /* 0x000e240000001400 */
[----:B0-----:R-:W-:Y:S01]  /*adc0*/  STG.E desc[UR36][R2.64], R5 ;  /* 0x0000000502007986 */ /* 0x001fe2000c101924 */
[----:B------:R-:W-:Y:S05]  /*add0*/  EXIT ;  /* 0x000000000000794d */ /* 0x000fea0003800000 */
.L_x_19263:
[----:B------:R-:W0:Y:S02]  /*ade0*/  I2F.S8 R0, R18 ;  /* 0x0000001200007306 */ /* 0x000e240000001400 */
[----:B0-----:R-:W-:-:S05]  /*adf0*/  F2FP.F16.F32.PACK_AB R0, RZ, R0 ;  /* 0x00000000ff00723e */ /* 0x001fca00000000ff */
[----:B------:R-:W-:Y:S01]  /*ae00*/  STG.E.U16 desc[UR36][R2.64], R0 ;  /* 0x0000000002007986 */ /* 0x000fe2000c101524 */
[----:B------:R-:W-:Y:S05]  /*ae10*/  EXIT ;  /* 0x000000000000794d */ /* 0x000fea0003800000 */
.L_x_19262:
        /* <DEDUP_REMOVED lines=8> */
[----:B0-----:R-:W-:Y:S01]  /*aea0*/  STG.E.64 desc[UR36][R2.64], R18 ;  /* 0x0000001202007986 */ /* 0x001fe2000c101b24 */
[----:B------:R-:W-:Y:S05]  /*aeb0*/  EXIT ;  /* 0x000000000000794d */ /* 0x000fea0003800000 */
.L_x_19265:
[----:B------:R-:W0:Y:S02]  /*aec0*/  I2F.S8 R18, R18 ;  /* 0x0000001200127306 */ /* 0x000e240000001400 */
[----:B0-----:R-:W-:-:S04]  /*aed0*/  F2FP.F16.F32.PACK_AB R5, RZ, R18 ;  /* 0x00000012ff05723e */ /* 0x001fc800000000ff */
[----:B------:R-:W-:-:S05]  /*aee0*/  PRMT R5, R5, 0x5410, RZ ;  /* 0x0000541005057816 */ /* 0x000fca00000000ff */
[----:B------:R-:W-:Y:S01]  /*aef0*/  STG.E desc[UR36][R2.64], R5 ;  /* 0x0000000502007986 */ /* 0x000fe2000c101924 */
[----:B------:R-:W-:Y:S05]  /*af00*/  EXIT ;  /* 0x000000000000794d */ /* 0x000fea0003800000 */
.L_x_19264:
[----:B------:R-:W-:-:S04]  /*af10*/  PRMT R4, R18, 0x8880, RZ ;  /* 0x0000888012047816 */ /* 0x000fc800000000ff */
[----:B------:R-:W-:-:S06]  /*af20*/  PRMT R4, R4, 0x7710, RZ ;  /* 0x0000771004047816 */ /* 0x000fcc00000000ff */
[----:B------:R-:W0:Y:S02]  /*af30*/  I2F.F64.S16 R4, R4 ;  /* 0x0000000400047312 */ /* 0x000e240000101c00 */
[----:B0-----:R-:W-:Y:S01]  /*af40*/  STG.E.64 desc[UR36][R2.64], R4 ;  /* 0x0000000402007986 */ /* 0x001fe2000c101b24 */
[----:B------:R-:W-:Y:S05]  /*af50*/  EXIT ;  /* 0x000000000000794d */ /* 0x000fea0003800000 */
.L_x_19255:
        /* <DEDUP_REMOVED lines=12> */
[----:B------:R-:W-:Y:S01]  /*b020*/  STG.E.U16 desc[UR36][R2.64], R5 ;  /* 0x0000000502007986 */ /* 0x000fe2000c101524 */
[----:B------:R-:W-:Y:S05]  /*b030*/  EXIT ;  /* 0x000000000000794d */ /* 0x000fea0003800000 */
.L_x_19269:
        /* <DEDUP_REMOVED lines=18> */
.L_x_19272:
[----:B------:R-:W-:-:S04]  /*b160*/  SHF.R.U32.HI R5, RZ, 0x18, R5 ;  /* 0x00000018ff057819 */ /* 0x000fc80000011605 */
[----:B------:R-:W-:-:S07]  /*b170*/  LOP3.LUT R0, R0, 0x80, R5, 0xf8, !PT ;  /* 0x0000008000007812 */ /* 0x000fce00078ef805 */
.L_x_19271:
[----:B------:R-:W-:Y:S05]  /*b180*/  BSYNC.RECONVERGENT B0 ;  /* 0x0000000000007941 */ /* 0x000fea0003800200 */
.L_x_19270:
[----:B------:R-:W-:Y:S01]  /*b190*/  STG.E.U8 desc[UR36][R2.64], R0 ;  /* 0x0000000002007986 */ /* 0x000fe2000c101124 */
[----:B------:R-:W-:Y:S05]  /*b1a0*/  EXIT ;  /* 0x000000000000794d */ /* 0x000fea0003800000 */
.L_x_19268:
        /* <DEDUP_REMOVED lines=18> */
.L_x_19275:
[----:B------:R-:W-:-:S04]  /*b2d0*/  SHF.R.U32.HI R5, RZ, 0x18, R5 ;  /* 0x00000018ff057819 */ /* 0x000fc80000011605 */
[----:B------:R-:W-:-:S07]  /*b2e0*/  LOP3.LUT R0, R0, 0x80, R5, 0xf8, !PT ;  /* 0x0000008000007812 */ /* 0x000fce00078ef805 */
.L_x_19274:
[----:B------:R-:W-:Y:S05]  /*b2f0*/  BSYNC.RECONVERGENT B0 ;  /* 0x0000000000007941 */ /* 0x000fea0003800200 */
.L_x_19273:
[----:B------:R-:W-:Y:S01]  /*b300*/  STG.E.U8 desc[UR36][R2.64], R0 ;  /* 0x0000000002007986 */ /* 0x000fe2000c101124 */
[----:B------:R-:W-:Y:S05]  /*b310*/  EXIT ;  /* 0x000000000000794d */ /* 0x000fea0003800000 */
.L_x_19267:
        /* <DEDUP_REMOVED lines=22> */
.L_x_19277:
[----:B------:R-:W-:-:S04]  /*b480*/  LOP3.LUT R18, R18, 0xffff, RZ, 0xc0, !PT ;  /* 0x0000ffff12127812 */ /* 0x000fc800078ec0ff */
[----:B------:R-:W-:-:S05]  /*b490*/  PRMT R18, R18, 0x8880, RZ ;  /* 0x0000888012127816 */ /* 0x000fca00000000ff */
[----:B------:R-:W-:-:S05]  /*b4a0*/  IMAD.MOV.U32 R4, RZ, RZ, R18 ;  /* 0x000000ffff047224 */ /* 0x000fca00078e0012 */
[----:B------:R-:W-:-:S05]  /*b4b0*/  SHF.R.S32.HI R5, RZ, 0x1f, R4 ;  /* 0x0000001fff057819 */ /* 0x000fca0000011404 */
[----:B------:R-:W-:Y:S01]  /*b4c0*/  STG.E.64 desc[UR36][R2.64], R4 ;  /* 0x0000000402007986 */ /* 0x000fe2000c101b24 */
[----:B------:R-:W-:Y:S05]  /*b4d0*/  EXIT ;  /* 0x000000000000794d */ /* 0x000fea0003800000 */
.L_x_19276:
[----:B------:R-:W-:-:S04]  /*b4e0*/  LOP3.LUT R18, R18, 0xffff, RZ, 0xc0, !PT ;  /* 0x0000ffff12127812 */ /* 0x000fc800078ec0ff */
[----:B------:R-:W-:-:S05]  /*b4f0*/  PRMT R5, R18, 0x8880, RZ ;  /* 0x0000888012057816 */ /* 0x000fca00000000ff */
[----:B------:R-:W-:Y:S01]  /*b500*/  STG.E desc[UR36][R2.64], R5 ;  /* 0x0000000502007986 */ /* 0x000fe2000c101924 */
[----:B------:R-:W-:Y:S05]  /*b510*/  EXIT ;  /* 0x000000000000794d */ /* 0x000fea0003800000 */
.L_x_19266:
        /* <DEDUP_REMOVED lines=8> */
[----:B------:R-:W-:Y:S01]  /*b5a0*/  STG.E.U8 desc[UR36][R2.64], R5 ;  /* 0x0000000502007986 */ /* 0x000fe2000c101124 */
[----:B------:R-:W-:Y:S05]  /*b5b0*/  EXIT ;  /* 0x000000000000794d */ /* 0x000fea0003800000 */
.L_x_19279:
[----:B------:R-:W-:Y:S02]  /*b5c0*/  PRMT R4, R18, 0x8880, RZ ;  /* 0x0000888012047816 */ /* 0x000fe400000000ff */
[----:B------:R-:W-:Y:S02]  /*b5d0*/  CS2R R6, SRZ ;  /* 0x0000000000067805 */ /* 0x000fe4000001ff00 */
[----:B------:R-:W-:-:S06]  /*b5e0*/  PRMT R4, R4, 0x7710, RZ ;  /* 0x0000771004047816 */ /* 0x000fcc00000000ff */
[----:B------:R-:W0:Y:S02]  /*b5f0*/  I2F.F64.S16 R4, R4 ;  /* 0x0000000400047312 */ /* 0x000e240000101c00 */
[----:B0-----:R-:W-:Y:S01]  /*b600*/  STG.E.128 desc[UR36][R2.64], R4 ;  /* 0x0000000402007986 */ /* 0x001fe2000c101d24 */
[----:B------:R-:W-:Y:S05]  /*b610*/  EXIT ;  /* 0x000000000000794d */ /* 0x000fea0003800000 */
.L_x_19278:
[----:B------:R-:W-:-:S13]  /*b620*/  ISETP.NE.AND P0, PT, R0, 0xf, PT ;  /* 0x0000000f0000780c */ /* 0x000fda0003f05270 */
[----:B------:R-:W-:Y:S05]  /*b630*/  @!P0 BRA `(.L_x_19280) ;  /* 0x0000000000e88947 */ /* 0x000fea0003800000 */
[----:B------:R-:W-:-:S13]  /*b640*/  ISETP.NE.AND P0, PT, R0, 0x17, PT ;  /* 0x000000170000780c */ /* 0x000fda0003f05270 */
[----:B------:R-:W-:Y:S05]  /*b650*/  @!P0 BRA `(.L_x_19281) ;  /* 0x0000000000908947 */ /* 0x000fea0003800000 */
[----:B------:R-:W-:-:S13]  /*b660*/  ISETP.NE.AND P0, PT, R0, 0x18, PT ;  /* 0x000000180000780c */ /* 0x000fda0003f05270 */
[----:B------:R-:W-:Y:S05]  /*b670*/  @!P0 BRA `(.L_x_19282) ;  /* 0x0000000000448947 */ /* 0x000fea0003800000 */
.L_x_19259:
        /* <DEDUP_REMOVED lines=16> */
.L_x_19283:
[----:B------:R-:W-:Y:S05]  /*b780*/  EXIT ;  /* 0x000000000000794d */ /* 0x000fea0003800000 */
.L_x_19282:
        /* <DEDUP_REMOVED lines=13> */
.L_x_19285:
[----:B------:R-:W-:Y:S05]  /*b860*/  BSYNC.RECONVERGENT B0 ;  /* 0x0000000000007941 */ /* 0x000fea0003800200 */
.L_x_19284:
[----:B------:R-:W-:-:S05]  /*b870*/  LOP3.LUT R5, R0, 0x80, R5, 0xf8, !PT ;  /* 0x0000008000057812 */ /* 0x000fca00078ef805 */
[----:B------:R-:W-:Y:S01]  /*b880*/  STG.E.U8 desc[UR36][R2.64], R5 ;  /* 0x0000000502007986 */ /* 0x000fe2000c101124 */
[----:B------:R-:W-:Y:S05]  /*b890*/  EXIT ;  /* 0x000000000000794d */ /* 0x000fea0003800000 */
.L_x_19281:
        /* <DEDUP_REMOVED lines=12> */
.L_x_19287:
[----:B------:R-:W-:Y:S01]  /*b960*/  IMAD.MOV.U32 R0, RZ, RZ, 0x7f ;  /* 0x0000007fff007424 */ /* 0x000fe200078e00ff */
[----:B------:R-:W-:-:S04]  /*b970*/  ISETP.GT.U32.AND P0, PT, R4, 0x7f800000, PT ;  /* 0x7f8000000400780c */ /* 0x000fc80003f04070 */
[----:B------:R-:W-:-:S09]  /*b980*/  SEL R0, R0, 0x7c, P0 ;  /* 0x0000007c00007807 */ /* 0x000fd20000000000 */
.L_x_19288:
[----:B------:R-:W-:Y:S05]  /*b990*/  BSYNC.RECONVERGENT B0 ;  /* 0x0000000000007941 */ /* 0x000fea0003800200 */
.L_x_19286:
[----:B------:R-:W-:-:S04]  /*b9a0*/  SHF.R.U32.HI R5, RZ, 0x18, R5 ;  /* 0x00000018ff057819 */ /* 0x000fc80000011605 */
[----:B------:R-:W-:-:S05]  /*b9b0*/  LOP3.LUT R5, R0, 0x80, R5, 0xf8, !PT ;  /* 0x0000008000057812 */ /* 0x000fca00078ef805 */
[----:B------:R-:W-:Y:S01]  /*b9c0*/  STG.E.U8 desc[UR36][R2.64], R5 ;  /* 0x0000000502007986 */ /* 0x000fe2000c101124 */
[----:B------:R-:W-:Y:S05]  /*b9d0*/  EXIT ;  /* 0x000000000000794d */ /* 0x000fea0003800000 */
.L_x_19280:
[----:B------:R-:W0:Y:S02]  /*b9e0*/  I2F.S8 R0, R18 ;  /* 0x0000001200007306 */ /* 0x000e240000001400 */
[----:B0-----:R-:W-:-:S05]  /*b9f0*/  F2FP.BF16.F32.PACK_AB R0, RZ, R0 ;  /* 0x00000000ff00723e */ /* 0x001fca00000010ff */
[----:B------:R-:W-:Y:S01]  /*ba00*/  STG.E.U16 desc[UR36][R2.64], R0 ;  /* 0x0000000002007986 */ /* 0x000fe2000c101524 */
[----:B------:R-:W-:Y:S05]  /*ba10*/  EXIT ;  /* 0x000000000000794d */ /* 0x000fea0003800000 */
        .weak           $__internal_43_$__cuda_sm20_div_s16
        .type           $__internal_43_$__cuda_sm20_div_s16,@function
        .size           $__internal_43_$__cuda_sm20_div_s16,(.L_x_23072 - $__internal_43_$__cuda_sm20_div_s16)
$__internal_43_$__cuda_sm20_div_s16:
[----:B------:R-:W-:Y:S01]  /*ba20*/  IABS R11, R5 ;  /* 0x00000005000b7213 */ /* 0x000fe20000000000 */
[----:B------:R-:W-:-:S03]  /*ba30*/  IMAD.MOV.U32 R9, RZ, RZ, 0x4b800000 ;  /* 0x4b800000ff097424 */ /* 0x000fc600078e00ff */
[----:B------:R-:W0:Y:S02]  /*ba40*/  I2F.U16 R7, R11 ;  /* 0x0000000b00077306 */ /* 0x000e240000101000 */
[C---:B0-----:R-:W-:Y:S02]  /*ba50*/  FSETP.GEU.AND P1, PT, |R7|.reuse, 1.175494350822287508e-38, PT ;  /* 0x008000000700780b */ /* 0x041fe40003f2e200 */
[----:B------:R-:W-:Y:S02]  /*ba60*/  FSETP.GT.AND P0, PT, |R7|, 8.50705917302346158658e+37, PT ;  /* 0x7e8000000700780b */ /* 0x000fe40003f04200 */
[----:B------:R-:W-:-:S04]  /*ba70*/  FSEL R9, R9, 1, !P1 ;  /* 0x3f80000009097808 */ /* 0x000fc80004800000 */
[----:B------:R-:W-:Y:S02]  /*ba80*/  FSEL R10, R9, 0.25, !P0 ;  /* 0x3e800000090a7808 */ /* 0x000fe40004000000 */
[----:B------:R-:W-:-:S03]  /*ba90*/  ISETP.NE.AND P0, PT, R5, RZ, PT ;  /* 0x000000ff0500720c */ /* 0x000fc60003f05270 */
[----:B------:R-:W-:Y:S01]  /*baa0*/  FMUL R9, R7, R10 ;  /* 0x0000000a07097220 */ /* 0x000fe20000400000 */
[-C--:B------:R-:W-:Y:S02]  /*bab0*/  IABS R7, R8.reuse ;  /* 0x0000000800077213 */ /* 0x080fe40000000000 */
[----:B------:R-:W-:-:S03]  /*bac0*/  LOP3.LUT R8, R5, R8, RZ, 0x3c, !PT ;  /* 0x0000000805087212 */ /* 0x000fc600078e3cff */
[----:B------:R-:W0:Y:S01]  /*bad0*/  MUFU.RCP R9, R9 ;  /* 0x0000000900097308 */ /* 0x000e220000001000 */
[----:B------:R-:W-:-:S05]  /*bae0*/  SHF.R.U32.HI R8, RZ, 0x1f, R8 ;  /* 0x0000001fff087819 */ /* 0x000fca0000011608 */
[----:B------:R-:W-:Y:S02]  /*baf0*/  IMAD.MOV R5, RZ, RZ, -R8 ;  /* 0x000000ffff057224 */ /* 0x000fe400078e0a08 */
[----:B------:R-:W1:Y:S01]  /*bb00*/  I2F.U16.RZ R7, R7 ;  /* 0x0000000700077306 */ /* 0x000e62000010d000 */
[----:B0-----:R-:W-:-:S04]  /*bb10*/  FMUL R10, R10, R9 ;  /* 0x000000090a0a7220 */ /* 0x001fc80000400000 */
[----:B------:R-:W-:-:S04]  /*bb20*/  VIADD R10, R10, 0x2 ;  /* 0x000000020a0a7836 */ /* 0x000fc80000000000 */
[----:B-1----:R-:W-:Y:S01]  /*bb30*/  FMUL.RZ R10, R7, R10 ;  /* 0x0000000a070a7220 */ /* 0x002fe2000040c000 */
[----:B------:R-:W-:-:S05]  /*bb40*/  IMAD.MOV.U32 R7, RZ, RZ, 0x0 ;  /* 0x00000000ff077424 */ /* 0x000fca00078e00ff */
[----:B------:R-:W0:Y:S02]  /*bb50*/  F2I.U32.TRUNC.NTZ R10, R10 ;  /* 0x0000000a000a7305 */ /* 0x000e24000020f000 */
[----:B0-----:R-:W-:-:S05]  /*bb60*/  LOP3.LUT R5, R5, 0xffff, R10, 0x78, !PT ;  /* 0x0000ffff05057812 */ /* 0x001fca00078e780a */
[----:B------:R-:W-:Y:S02]  /*bb70*/  IMAD.IADD R5, R8, 0x1, R5 ;  /* 0x0000000108057824 */ /* 0x000fe400078e0205 */
[----:B------:R-:W-:Y:S01]  /*bb80*/  @!P0 IMAD.MOV.U32 R5, RZ, RZ, -0x1 ;  /* 0xffffffffff058424 */ /* 0x000fe200078e00ff */
[----:B------:R-:W-:Y:S06]  /*bb90*/  RET.REL.NODEC R6 `(_ZN2at6native27unrolled_elementwise_kernelINS0_13BinaryFunctorIaaaZZZNS0_15binary_internal21div_trunc_kernel_cudaERNS_18TensorIteratorBaseEENKUlvE_clEvENKUlvE0_clEvEUlaaE_EESt5arrayIPcLm3EELi4E23TrivialOffsetCalculatorILi2EjESD_ILi1EjENS0_6memory12LoadWithCastILi2EEENSG_13StoreWithCastILi1EEEEEviT_T0_T2_T3_T4_T5_) ;  /* 0xffffff4406187950 */ /* 0x000fec0003c3ffff */
.L_x_19289:
        /* <DEDUP_REMOVED lines=14> */
.L_x_23072:


//--------------------- .text._ZN2at6native18elementwise_kernelILi128ELi4EZNS0_22gpu_kernel_impl_nocastINS0_13BinaryFunctorIaaaZZZNS0_15binary_internal21div_trunc_kernel_cudaERNS_18TensorIteratorBaseEENKUlvE_clEvENKUlvE0_clEvEUlaaE_EEEEvS6_RKT_EUliE_EEviT1_ --------------------------
	.section	.text._ZN2at6native18elementwise_kernelILi128ELi4EZNS0_22gpu_kernel_impl_nocastINS0_13BinaryFunctorIaaaZZZNS0_15binary_internal21div_trunc_kernel_cudaERNS_18TensorIteratorBaseEENKUlvE_clEvENKUlvE0_clEvEUlaaE_EEEEvS6_RKT_EUliE_EEviT1_,"ax",@progbits
	.align	128
        .global         _ZN2at6native18elementwise_kernelILi128ELi4EZNS0_22gpu_kernel_impl_nocastINS0_13BinaryFunctorIaaaZZZNS0_15binary_internal21div_trunc_kernel_cudaERNS_18TensorIteratorBaseEENKUlvE_clEvENKUlvE0_clEvEUlaaE_EEEEvS6_RKT_EUliE_EEviT1_
        .type           _ZN2at6native18elementwise_kernelILi128ELi4EZNS0_22gpu_kernel_impl_nocastINS0_13BinaryFunctorIaaaZZZNS0_15binary_internal21div_trunc_kernel_cudaERNS_18TensorIteratorBaseEENKUlvE_clEvENKUlvE0_clEvEUlaaE_EEEEvS6_RKT_EUliE_EEviT1_,@function
        .size           _ZN2at6native18elementwise_kernelILi128ELi4EZNS0_22gpu_kernel_impl_nocastINS0_13BinaryFunctorIaaaZZZNS0_15binary_internal21div_trunc_kernel_cudaERNS_18TensorIteratorBaseEENKUlvE_clEvENKUlvE0_clEvEUlaaE_EEEEvS6_RKT_EUliE_EEviT1_,(.L_x_23073 - _ZN2at6native18elementwise_kernelILi128ELi4EZNS0_22gpu_kernel_impl_nocastINS0_13BinaryFunctorIaaaZZZNS0_15binary_internal21div_trunc_kernel_cudaERNS_18TensorIteratorBaseEENKUlvE_clEvENKUlvE0_clEvEUlaaE_EEEEvS6_RKT_EUliE_EEviT1_)
        .other          _ZN2at6native18elementwise_kernelILi128ELi4EZNS0_22gpu_kernel_impl_nocastINS0_13BinaryFunctorIaaaZZZNS0_15binary_internal21div_trunc_kernel_cudaERNS_18TensorIteratorBaseEENKUlvE_clEvENKUlvE0_clEvEUlaaE_EEEEvS6_RKT_EUliE_EEviT1_,@"STO_CUDA_ENTRY STV_DEFAULT"
_ZN2at6native18elementwise_kernelILi128ELi4EZNS0_22gpu_kernel_impl_nocastINS0_13BinaryFunctorIaaaZZZNS0_15binary_internal21div_trunc_kernel_cudaERNS_18TensorIteratorBaseEENKUlvE_clEvENKUlvE0_clEvEUlaaE_EEEEvS6_RKT_EUliE_EEviT1_:
.text._ZN2at6native18elementwise_kernelILi128ELi4EZNS0_22gpu_kernel_impl_nocastINS0_13BinaryFunctorIaaaZZZNS0_15binary_internal21div_trunc_kernel_cudaERNS_18TensorIteratorBaseEENKUlvE_clEvENKUlvE0_clEvEUlaaE_EEEEvS6_RKT_EUliE_EEviT1_:
        /* <DEDUP_REMOVED lines=15> */
[----:B0-----:R0:W5:Y:S04]  /*00f0*/  LDG.E.S8 R4, desc[UR6][R4.64] ;  /* 0x0000000604047981 */ /* 0x001168000c1e1300 */
[----:B-1----:R0:W5:Y:S01]  /*0100*/  LDG.E.S8 R9, desc[UR6][R6.64] ;  /* 0x0000000606097981 */ /* 0x002162000c1e1300 */
[----:B------:R-:W-:-:S07]  /*0110*/  MOV R8, 0x130 ;  /* 0x0000013000087802 */ /* 0x000fce0000000f00 */
[----:B0----5:R-:W-:Y:S05]  /*0120*/  CALL.REL.NOINC `($__internal_44_$__cuda_sm20_div_s16) ;  /* 0x0000005c00a47944 */ /* 0x021fea0003c00000 */
[----:B------:R-:W0:Y:S01]  /*0130*/  LDC.64 R4, c[0x0][0x5e8] ;  /* 0x00017a00ff047b82 */ /* 0x000e220000000a00 */
[----:B------:R-:W-:Y:S01]  /*0140*/  IADD3 R3, PT, PT, R3, 0x80, RZ ;  /* 0x0000008003037810 */ /* 0x000fe20007ffe0ff */
[----:B0-----:R0:W-:Y:S06]  /*0150*/  STG.E.U8 desc[UR6][R4.64], R11 ;  /* 0x0000000b04007986 */ /* 0x0011ec000c101106 */
.L_x_19292:
[----:B------:R-:W-:Y:S05]  /*0160*/  BSYNC.RECONVERGENT B0 ;  /* 0x0000000000007941 */ /* 0x000fea0003800200 */
.L_x_19291:
[----:B------:R-:W1:Y:S01]  /*0170*/  LDCU UR4, c[0x0][0x380] ;  /* 0x00007000ff0477ac */ /* 0x000e620008000800 */
[----:B------:R-:W-:Y:S01]  /*0180*/  BSSY.RECONVERGENT B0, `(.L_x_19293) ;  /* 0x000000c000007945 */ /* 0x000fe20003800200 */
[----:B-1----:R-:W-:-:S13]  /*0190*/  ISETP.GE.AND P0, PT, R3, UR4, PT ;  /* 0x0000000403007c0c */ /* 0x002fda000bf06270 */
[----:B------:R-:W-:Y:S05]  /*01a0*/  @P0 BRA `(.L_x_19294) ;  /* 0x0000000000240947 */ /* 0x000fea0003800000 */
[----:B0-----:R-:W0:Y:S08]  /*01b0*/  LDC.64 R4, c[0x0][0x5f0] ;  /* 0x00017c00ff047b82 */ /* 0x001e300000000a00 */
        /* <DEDUP_REMOVED lines=8> */
.L_x_19294:
[----:B------:R-:W-:Y:S05]  /*0240*/  BSYNC.RECONVERGENT B0 ;  /* 0x0000000000007941 */ /* 0x000fea0003800200 */
.L_x_19293:
[----:B------:R-:W2:Y:S01]  /*0250*/  LDCU UR4, c[0x0][0x380] ;  /* 0x00007000ff0477ac */ /* 0x000ea20008000800 */
[----:B------:R-:W-:Y:S01]  /*0260*/  BSSY.RECONVERGENT B0, `(.L_x_19295) ;  /* 0x000000c000007945 */ /* 0x000fe20003800200 */
[----:B--2---:R-:W-:-:S13]  /*0270*/  ISETP.GE.AND P0, PT, R3, UR4, PT ;  /* 0x0000000403007c0c */ /* 0x004fda000bf06270 */
[----:B------:R-:W-:Y:S05]  /*0280*/  @P0 BRA `(.L_x_19296) ;  /* 0x0000000000240947 */ /* 0x000fea0003800000 */
[----:B01----:R-:W0:Y:S08]  /*0290*/  LDC.64 R4, c[0x0][0x5f0] ;  /* 0x00017c00ff047b82 */ /* 0x003e300000000a00 */
        /* <DEDUP_REMOVED lines=8> */
.L_x_19296:
[----:B------:R-:W-:Y:S05]  /*0320*/  BSYNC.RECONVERGENT B0 ;  /* 0x0000000000007941 */ /* 0x000fea0003800200 */
.L_x_19295:
[----:B------:R-:W3:Y:S02]  /*0330*/  LDCU UR4, c[0x0][0x380] ;  /* 0x00007000ff0477ac */ /* 0x000ee40008000800 */
[----:B---3--:R-:W-:-:S13]  /*0340*/  ISETP.GE.AND P0, PT, R3, UR4, PT ;  /* 0x0000000403007c0c */ /* 0x008fda000bf06270 */
[----:B------:R-:W-:Y:S05]  /*0350*/  @P0 EXIT ;  /* 0x000000000000094d */ /* 0x000fea0003800000 */
[----:B012---:R-:W0:Y:S08]  /*0360*/  LDC.64 R4, c[0x0][0x5f0] ;  /* 0x00017c00ff047b82 */ /* 0x007e300000000a00 */
[----:B------:R-:W1:Y:S01]  /*0370*/  LDC.64 R2, c[0x0][0x5f8] ;  /* 0x00017e00ff027b82 */ /* 0x000e620000000a00 */
[----:B0-----:R0:W5:Y:S04]  /*0380*/  LDG.E.S8 R4, desc[UR6][R4.64] ;  /* 0x0000000604047981 */ /* 0x001168000c1e1300 */
[----:B-1----:R0:W5:Y:S01]  /*0390*/  LDG.E.S8 R9, desc[UR6][R2.64] ;  /* 0x0000000602097981 */ /* 0x002162000c1e1300 */
[----:B------:R-:W-:-:S07]  /*03a0*/  MOV R8, 0x3c0 ;  /* 0x000003c000087802 */ /* 0x000fce0000000f00 */
[----:B0----5:R-:W-:Y:S05]  /*03b0*/  CALL.REL.NOINC `($__internal_44_$__cuda_sm20_div_s16) ;  /* 0x0000005c00007944 */ /* 0x021fea0003c00000 */
[----:B------:R-:W0:Y:S02]  /*03c0*/  LDC.64 R2, c[0x0][0x5e8] ;  /* 0x00017a00ff027b82 */ /* 0x000e240000000a00 */
[----:B0-----:R-:W-:Y:S01]  /*03d0*/  STG.E.U8 desc[UR6][R2.64], R11 ;  /* 0x0000000b02007986 */ /* 0x001fe2000c101106 */
[----:B------:R-:W-:Y:S05]  /*03e0*/  EXIT ;  /* 0x000000000000794d */ /* 0x000fea0003800000 */
.L_x_19290:
        /* <DEDUP_REMOVED lines=355> */
.L_x_19299:
[----:B------:R-:W0:Y:S01]  /*1a20*/  LDCU.128 UR8, c[0x0][0x5f0] ;  /* 0x0000be00ff0877ac */ /* 0x000e220008000c00 */
[----:B------:R-:W1:Y:S01]  /*1a30*/  LDCU.64 UR4, c[0x0][0x5e8] ;  /* 0x0000bd00ff0477ac */ /* 0x000e620008000a00 */
[----:B0-----:R-:W-:Y:S02]  /*1a40*/  IADD3 R10, P0, PT, R6, UR8, RZ ;  /* 0x00000008060a7c10 */ /* 0x001fe4000ff1e0ff */
[----:B------:R-:W-:Y:S02]  /*1a50*/  IADD3 R12, P1, PT, R4, UR10, RZ ;  /* 0x0000000a040c7c10 */ /* 0x000fe4000ff3e0ff */
[----:B------:R-:W-:Y:S02]  /*1a60*/  IADD3.X R11, PT, PT, RZ, UR9, RZ, P0, !PT ;  /* 0x00000009ff0b7c10 */ /* 0x000fe400087fe4ff */
[----:B------:R-:W-:-:S03]  /*1a70*/  IADD3.X R13, PT, PT, RZ, UR11, RZ, P1, !PT ;  /* 0x0000000bff0d7c10 */ /* 0x000fc60008ffe4ff */
[----:B------:R0:W5:Y:S04]  /*1a80*/  LDG.E.S8 R4, desc[UR6][R10.64] ;  /* 0x000000060a047981 */ /* 0x000168000c1e1300 */
[----:B------:R0:W5:Y:S01]  /*1a90*/  LDG.E.S8 R9, desc[UR6][R12.64] ;  /* 0x000000060c097981 */ /* 0x000162000c1e1300 */
[----:B-1----:R-:W-:Y:S02]  /*1aa0*/  IADD3 R6, P0, PT, R5, UR4, RZ ;  /* 0x0000000405067c10 */ /* 0x002fe4000ff1e0ff */
[----:B------:R-:W-:Y:S02]  /*1ab0*/  MOV R8, 0x1ae0 ;  /* 0x00001ae000087802 */ /* 0x000fe40000000f00 */
[----:B------:R-:W-:-:S09]  /*1ac0*/  IADD3.X R7, PT, PT, RZ, UR5, RZ, P0, !PT ;  /* 0x00000005ff077c10 */ /* 0x000fd200087fe4ff */
[----:B0----5:R-:W-:Y:S05]  /*1ad0*/  CALL.REL.NOINC `($__internal_44_$__cuda_sm20_div_s16) ;  /* 0x0000004400387944 */ /* 0x021fea0003c00000 */
[----:B------:R0:W-:Y:S01]  /*1ae0*/  STG.E.U8 desc[UR6][R6.64], R11 ;  /* 0x0000000b06007986 */ /* 0x0001e2000c101106 */
[----:B------:R-:W-:-:S07]  /*1af0*/  IADD3 R3, PT, PT, R3, 0x80, RZ ;  /* 0x0000008003037810 */ /* 0x000fce0007ffe0ff */
.L_x_19298:
[----:B------:R-:W-:Y:S05]  /*1b00*/  BSYNC.RECONVERGENT B0 ;  /* 0x0000000000007941 */ /* 0x000fea0003800200 */
.L_x_19297:
[----:B------:R-:W1:Y:S01]  /*1b10*/  LDCU UR4, c[0x0][0x380] ;  /* 0x00007000ff0477ac */ /* 0x000e620008000800 */
[----:B------:R-:W-:Y:S01]  /*1b20*/  BSSY.RECONVERGENT B0, `(.L_x_19300) ;  /* 0x000016d000007945 */ /* 0x000fe20003800200 */
[----:B-1----:R-:W-:-:S13]  /*1b30*/  ISETP.GE.AND P0, PT, R3, UR4, PT ;  /* 0x0000000403007c0c */ /* 0x002fda000bf06270 */
[----:B------:R-:W-:Y:S05]  /*1b40*/  @P0 BRA `(.L_x_19301) ;  /* 0x0000001400a80947 */ /* 0x000fea0003800000 */
[----:B------:R-:W1:Y:S01]  /*1b50*/  LDCU.64 UR4, c[0x0][0x390] ;  /* 0x00007200ff0477ac */ /* 0x000e620008000a00 */
[----:B------:R-:W-:Y:S01]  /*1b60*/  HFMA2 R4, -RZ, RZ, 0, 0 ;  /* 0x00000000ff047431 */ /* 0x000fe200000001ff */
[----:B------:R-:W-:Y:S01]  /*1b70*/  MOV R5, R3 ;  /* 0x0000000300057202 */ /* 0x000fe20000000f00 */
[----:B------:R-:W2:Y:S01]  /*1b80*/  LDCU UR8, c[0x0][0x38c] ;  /* 0x00007180ff0877ac */ /* 0x000ea20008000800 */
[----:B------:R-:W-:Y:S01]  /*1b90*/  ISETP.NE.AND P0, PT, R2, RZ, PT ;  /* 0x000000ff0200720c */ /* 0x000fe20003f05270 */
[----:B------:R-:W3:Y:S01]  /*1ba0*/  LDCU.64 UR10, c[0x0][0x4b8] ;  /* 0x00009700ff0a77ac */ /* 0x000ee20008000a00 */
[----:B-1----:R-:W-:Y:S01]  /*1bb0*/  IMAD.HI.U32 R8, R3, UR4, R4 ;  /* 0x0000000403087c27 */ /* 0x002fe2000f8e0004 */
[----:B------:R-:W1:Y:S04]  /*1bc0*/  LDCU UR4, c[0x0][0x4c0] ;  /* 0x00009800ff0477ac */ /* 0x000e680008000800 */
[----:B------:R-:W-:-:S04]  /*1bd0*/  SHF.R.U32.HI R9, RZ, UR5, R8 ;  /* 0x00000005ff097c19 */ /* 0x000fc80008011608 */
[----:B------:R-:W-:-:S05]  /*1be0*/  IADD3 R4, PT, PT, -R9, RZ, RZ ;  /* 0x000000ff09047210 */ /* 0x000fca0007ffe1ff */
[----:B--2---:R-:W-:-:S04]  /*1bf0*/  IMAD R4, R4, UR8, R3 ;  /* 0x0000000804047c24 */ /* 0x004fc8000f8e0203 */
[C---:B---3--:R-:W-:Y:S02]  /*1c00*/  IMAD R5, R4.reuse, UR10, RZ ;  /* 0x0000000a04057c24 */ /* 0x048fe4000f8e02ff */
[C---:B0-----:R-:W-:Y:S02]  /*1c10*/  IMAD R6, R4.reuse, UR11, RZ ;  /* 0x0000000b04067c24 */ /* 0x041fe4000f8e02ff */
        /* <DEDUP_REMOVED lines=335> */
.L_x_19302:
        /* <DEDUP_REMOVED lines=14> */
.L_x_19301:
[----:B------:R-:W-:Y:S05]  /*31f0*/  BSYNC.RECONVERGENT B0 ;  /* 0x0000000000007941 */ /* 0x000fea0003800200 */
.L_x_19300:
[----:B------:R-:W2:Y:S01]  /*3200*/  LDCU UR4, c[0x0][0x380] ;  /* 0x00007000ff0477ac */ /* 0x000ea20008000800 */
[----:B------:R-:W-:Y:S01]  /*3210*/  BSSY.RECONVERGENT B0, `(.L_x_19303) ;  /* 0x000016d000007945 */ /* 0x000fe20003800200 */
[----:B--2---:R-:W-:-:S13]  /*3220*/  ISETP.GE.AND P0, PT, R3, UR4, PT ;  /* 0x0000000403007c0c */ /* 0x004fda000bf06270 */
[----:B------:R-:W-:Y:S05]  /*3230*/  @P0 BRA `(.L_x_19304) ;  /* 0x0000001400a80947 */ /* 0x000fea0003800000 */
[----:B------:R-:W2:Y:S01]  /*3240*/  LDCU.64 UR4, c[0x0][0x390] ;  /* 0x00007200ff0477ac */ /* 0x000ea20008000a00 */
[----:B------:R-:W-:Y:S01]  /*3250*/  HFMA2 R4, -RZ, RZ, 0, 0 ;  /* 0x00000000ff047431 */ /* 0x000fe200000001ff */
[----:B------:R-:W-:Y:S01]  /*3260*/  MOV R5, R3 ;  /* 0x0000000300057202 */ /* 0x000fe20000000f00 */
[----:B------:R-:W3:Y:S01]  /*3270*/  LDCU UR8, c[0x0][0x38c] ;  /* 0x00007180ff0877ac */ /* 0x000ee20008000800 */
[----:B------:R-:W-:Y:S01]  /*3280*/  ISETP.NE.AND P0, PT, R2, RZ, PT ;  /* 0x000000ff0200720c */ /* 0x000fe20003f05270 */
[----:B------:R-:W4:Y:S01]  /*3290*/  LDCU.64 UR10, c[0x0][0x4b8] ;  /* 0x00009700ff0a77ac */ /* 0x000f220008000a00 */
[----:B--2---:R-:W-:Y:S01]  /*32a0*/  IMAD.HI.U32 R8, R3, UR4, R4 ;  /* 0x0000000403087c27 */ /* 0x004fe2000f8e0004 */
[----:B------:R-:W2:Y:S04]  /*32b0*/  LDCU UR4, c[0x0][0x4c0] ;  /* 0x00009800ff0477ac */ /* 0x000ea80008000800 */
[----:B------:R-:W-:-:S04]  /*32c0*/  SHF.R.U32.HI R9, RZ, UR5, R8 ;  /* 0x00000005ff097c19 */ /* 0x000fc80008011608 */
[----:B------:R-:W-:-:S05]  /*32d0*/  IADD3 R4, PT, PT, -R9, RZ, RZ ;  /* 0x000000ff09047210 */ /* 0x000fca0007ffe1ff */
[----:B---3--:R-:W-:-:S04]  /*32e0*/  IMAD R4, R4, UR8, R3 ;  /* 0x0000000804047c24 */ /* 0x008fc8000f8e0203 */
[C---:B----4-:R-:W-:Y:S02]  /*32f0*/  IMAD R5, R4.reuse, UR10, RZ ;  /* 0x0000000a04057c24 */ /* 0x050fe4000f8e02ff */
[C---:B01----:R-:W-:Y:S02]  /*3300*/  IMAD R6, R4.reuse, UR11, RZ ;  /* 0x0000000b04067c24 */ /* 0x043fe4000f8e02ff */
        /* <DEDUP_REMOVED lines=335> */
.L_x_19305:
        /* <DEDUP_REMOVED lines=14> */
.L_x_19304:
[----:B------:R-:W-:Y:S05]  /*48e0*/  BSYNC.RECONVERGENT B0 ;  /* 0x0000000000007941 */ /* 0x000fea0003800200 */
.L_x_19303:
[----:B------:R-:W3:Y:S02]  /*48f0*/  LDCU UR4, c[0x0][0x380] ;  /* 0x00007000ff0477ac */ /* 0x000ee40008000800 */
[----:B---3--:R-:W-:-:S13]  /*4900*/  ISETP.GE.AND P0, PT, R3, UR4, PT ;  /* 0x0000000403007c0c */ /* 0x008fda000bf06270 */
[----:B------:R-:W-:Y:S05]  /*4910*/  @P0 EXIT ;  /* 0x000000000000094d */ /* 0x000fea0003800000 */
[----:B------:R-:W0:Y:S01]  /*4920*/  LDCU.64 UR4, c[0x0][0x390] ;  /* 0x00007200ff0477ac */ /* 0x000e220008000a00 */
[----:B------:R-:W-:Y:S01]  /*4930*/  HFMA2 R4, -RZ, RZ, 0, 0 ;  /* 0x00000000ff047431 */ /* 0x000fe200000001ff */
[----:B------:R-:W-:Y:S01]  /*4940*/  MOV R5, R3 ;  /* 0x0000000300057202 */ /* 0x000fe20000000f00 */
[----:B------:R-:W3:Y:S01]  /*4950*/  LDCU UR8, c[0x0][0x38c] ;  /* 0x00007180ff0877ac */ /* 0x000ee20008000800 */
[----:B------:R-:W-:Y:S01]  /*4960*/  ISETP.NE.AND P0, PT, R2, RZ, PT ;  /* 0x000000ff0200720c */ /* 0x000fe20003f05270 */
[----:B------:R-:W4:Y:S01]  /*4970*/  LDCU.64 UR10, c[0x0][0x4b8] ;  /* 0x00009700ff0a77ac */ /* 0x000f220008000a00 */
[----:B012---:R-:W-:Y:S01]  /*4980*/  IMAD.HI.U32 R6, R3, UR4, R4 ;  /* 0x0000000403067c27 */ /* 0x007fe2000f8e0004 */
[----:B------:R-:W0:Y:S04]  /*4990*/  LDCU UR4, c[0x0][0x4c0] ;  /* 0x00009800ff0477ac */ /* 0x000e280008000800 */
[----:B------:R-:W-:-:S04]  /*49a0*/  SHF.R.U32.HI R7, RZ, UR5, R6 ;  /* 0x00000005ff077c19 */ /* 0x000fc80008011606 */
[----:B------:R-:W-:-:S05]  /*49b0*/  IADD3 R4, PT, PT, -R7, RZ, RZ ;  /* 0x000000ff07047210 */ /* 0x000fca0007ffe1ff */
[----:B---3--:R-:W-:-:S04]  /*49c0*/  IMAD R2, R4, UR8, R3 ;  /* 0x0000000804027c24 */ /* 0x008fc8000f8e0203 */
[C---:B----4-:R-:W-:Y:S02]  /*49d0*/  IMAD R3, R2.reuse, UR10, RZ ;  /* 0x0000000a02037c24 */ /* 0x050fe4000f8e02ff */
        /* <DEDUP_REMOVED lines=336> */
.L_x_19306:
        /* <DEDUP_REMOVED lines=12> */
[----:B------:R-:W-:Y:S01]  /*5fa0*/  STG.E.U8 desc[UR6][R2.64], R11 ;  /* 0x0000000b02007986 */ /* 0x000fe2000c101106 */
[----:B------:R-:W-:Y:S05]  /*5fb0*/  EXIT ;  /* 0x000000000000794d */ /* 0x000fea0003800000 */
        .weak           $__internal_44_$__cuda_sm20_div_s16
        .type           $__internal_44_$__cuda_sm20_div_s16,@function
        .size           $__internal_44_$__cuda_sm20_div_s16,(.L_x_23073 - $__internal_44_$__cuda_sm20_div_s16)
$__internal_44_$__cuda_sm20_div_s16:
[----:B------:R-:W-:Y:S01]  /*5fc0*/  IABS R13, R9 ;  /* 0x00000009000d7213 */ /* 0x000fe20000000000 */
[----:B------:R-:W-:Y:S01]  /*5fd0*/  HFMA2 R10, -RZ, RZ, 15, 0 ;  /* 0x4b800000ff0a7431 */ /* 0x000fe200000001ff */
[-C--:B------:R-:W-:Y:S02]  /*5fe0*/  IABS R12, R4.reuse ;  /* 0x00000004000c7213 */ /* 0x080fe40000000000 */
[----:B------:R-:W0:Y:S01]  /*5ff0*/  I2F.U16 R5, R13 ;  /* 0x0000000d00057306 */ /* 0x000e220000101000 */
        /* <DEDUP_REMOVED lines=10> */
[----:B0-----:R-:W-:-:S05]  /*60a0*/  FMUL R10, R10, R11 ;  /* 0x0000000b0a0a7220 */ /* 0x001fca0000400000 */
[----:B------:R-:W-:-:S05]  /*60b0*/  IADD3 R10, PT, PT, R10, 0x2, RZ ;  /* 0x000000020a0a7810 */ /* 0x000fca0007ffe0ff */
[----:B------:R-:W-:Y:S01]  /*60c0*/  FMUL.RZ R5, R5, R10 ;  /* 0x0000000a05057220 */ /* 0x000fe2000040c000 */
[----:B------:R-:W-:-:S05]  /*60d0*/  IADD3 R10, PT, PT, -R4, RZ, RZ ;  /* 0x000000ff040a7210 */ /* 0x000fca0007ffe1ff */
[----:B------:R-:W0:Y:S02]  /*60e0*/  F2I.U32.TRUNC.NTZ R5, R5 ;  /* 0x0000000500057305 */ /* 0x000e24000020f000 */
[----:B0-----:R-:W-:-:S04]  /*60f0*/  LOP3.LUT R9, R10, 0xffff, R5, 0x78, !PT ;  /* 0x0000ffff0a097812 */ /* 0x001fc800078e7805 */
[----:B------:R-:W-:Y:S01]  /*6100*/  IADD3 R11, PT, PT, R4, R9, RZ ;  /* 0x00000009040b7210 */ /* 0x000fe20007ffe0ff */
[----:B------:R-:W-:Y:S01]  /*6110*/  HFMA2 R9, -RZ, RZ, 0, 0 ;  /* 0x00000000ff097431 */ /* 0x000fe200000001ff */
[----:B------:R-:W-:-:S03]  /*6120*/  @!P0 MOV R11, 0xffffffff ;  /* 0xffffffff000b8802 */ /* 0x000fc60000000f00 */
[----:B------:R-:W-:Y:S05]  /*6130*/  RET.REL.NODEC R8 `(_ZN2at6native18elementwise_kernelILi128ELi4EZNS0_22gpu_kernel_impl_nocastINS0_13BinaryFunctorIaaaZZZNS0_15binary_internal21div_trunc_kernel_cudaERNS_18TensorIteratorBaseEENKUlvE_clEvENKUlvE0_clEvEUlaaE_EEEEvS6_RKT_EUliE_EEviT1_) ;  /* 0xffffff9c08b07950 */ /* 0x000fea0003c3ffff */
.L_x_19307:
        /* <DEDUP_REMOVED lines=12> */
.L_x_23073:


//--------------------- .text._ZN2at6native27unrolled_elementwise_kernelINS0_13BinaryFunctorIaaaZZZNS0_15binary_internal21div_trunc_kernel_cudaERNS_18TensorIteratorBaseEENKUlvE_clEvENKUlvE0_clEvEUlaaE_EESt5arrayIPcLm3EELi4E23TrivialOffsetCalculatorILi2EjESD_ILi1EjENS0_6memory15LoadWithoutCastENSG_16StoreWithoutCastEEEviT_T0_T2_T3_T4_T5_ --------------------------
	.section	.text._ZN2at6native27unrolled_elementwise_kernelINS0_13BinaryFunctorIaaaZZZNS0_15binary_internal21div_trunc_kernel_cudaERNS_18TensorIteratorBaseEENKUlvE_clEvENKUlvE0_clEvEUlaaE_EESt5arrayIPcLm3EELi4E23TrivialOffsetCalculatorILi2EjESD_ILi1EjENS0_6memory15LoadWithoutCastENSG_16StoreWithoutCastEEEviT_T0_T2_T3_T4_T5_,"ax",@progbits
	.align	128
        .global         _ZN2at6native27unrolled_elementwise_kernelINS0_13BinaryFunctorIaaaZZZNS0_15binary_internal21div_trunc_kernel_cudaERNS_18TensorIteratorBaseEENKUlvE_clEvENKUlvE0_clEvEUlaaE_EESt5arrayIPcLm3EELi4E23TrivialOffsetCalculatorILi2EjESD_ILi1EjENS0_6memory15LoadWithoutCastENSG_16StoreWithoutCastEEEviT_T0_T2_T3_T4_T5_
        .type           _ZN2at6native27unrolled_elementwise_kernelINS0_13BinaryFunctorIaaaZZZNS0_15binary_internal21div_trunc_kernel_cudaERNS_18TensorIteratorBaseEENKUlvE_clEvENKUlvE0_clEvEUlaaE_EESt5arrayIPcLm3EELi4E23TrivialOffsetCalculatorILi2EjESD_ILi1EjENS0_6memory15LoadWithoutCastENSG_16StoreWithoutCastEEEviT_T0_T2_T3_T4_T5_,@function
        .size           _ZN2at6native27unrolled_elementwise_kernelINS0_13BinaryFunctorIaaaZZZNS0_15binary_internal21div_trunc_kernel_cudaERNS_18TensorIteratorBaseEENKUlvE_clEvENKUlvE0_clEvEUlaaE_EESt5arrayIPcLm3EELi4E23TrivialOffsetCalculatorILi2EjESD_ILi1EjENS0_6memory15LoadWithoutCastENSG_16StoreWithoutCastEEEviT_T0_T2_T3_T4_T5_,(.L_x_23074 - _ZN2at6native27unrolled_elementwise_kernelINS0_13BinaryFunctorIaaaZZZNS0_15binary_internal21div_trunc_kernel_cudaERNS_18TensorIteratorBaseEENKUlvE_clEvENKUlvE0_clEvEUlaaE_EESt5arrayIPcLm3EELi4E23TrivialOffsetCalculatorILi2EjESD_ILi1EjENS0_6memory15LoadWithoutCastENSG_16StoreWithoutCastEEEviT_T0_T2_T3_T4_T5_)
        .other          _ZN2at6native27unrolled_elementwise_kernelINS0_13BinaryFunctorIaaaZZZNS0_15binary_internal21div_trunc_kernel_cudaERNS_18TensorIteratorBaseEENKUlvE_clEvENKUlvE0_clEvEUlaaE_EESt5arrayIPcLm3EELi4E23TrivialOffsetCalculatorILi2EjESD_ILi1EjENS0_6memory15LoadWithoutCastENSG_16StoreWithoutCastEEEviT_T0_T2_T3_T4_T5_,@"STO_CUDA_ENTRY STV_DEFAULT"
_ZN2at6native27unrolled_elementwise_kernelINS0_13BinaryFunctorIaaaZZZNS0_15binary_internal21div_trunc_kernel_cudaERNS_18TensorIteratorBaseEENKUlvE_clEvENKUlvE0_clEvEUlaaE_EESt5arrayIPcLm3EELi4E23TrivialOffsetCalculatorILi2EjESD_ILi1EjENS0_6memory15LoadWithoutCastENSG_16StoreWithoutCastEEEviT_T0_T2_T3_T4_T5_:
.text._ZN2at6native27unrolled_elementwise_kernelINS0_13BinaryFunctorIaaaZZZNS0_15binary_internal21div_trunc_kernel_cudaERNS_18TensorIteratorBaseEENKUlvE_clEvENKUlvE0_clEvEUlaaE_EESt5arrayIPcLm3EELi4E23TrivialOffsetCalculatorILi2EjESD_ILi1EjENS0_6memory15LoadWithoutCastENSG_16StoreWithoutCastEEEviT_T0_T2_T3_T4_T5_:
        /* <DEDUP_REMOVED lines=8> */
[----:B------:R-:W4:Y:S01]  /*0080*/  LDC.64 R6, c[0x0][0x398] ;  /* 0x0000e600ff067b82 */ /* 0x000f220000000a00 */
[----:B0-----:R-:W-:-:S07]  /*0090*/  IMAD R19, R17, -0x200, R2 ;  /* 0xfffffe0011137824 */ /* 0x001fce00078e0202 */
[----:B------:R-:W0:Y:S01]  /*00a0*/  LDC.64 R8, c[0x0][0x390] ;  /* 0x0000e400ff087b82 */ /* 0x000e220000000a00 */
[----:B--2---:R-:W-:Y:S01]  /*00b0*/  IMAD.MOV.U32 R16, RZ, RZ, R0 ;  /* 0x000000ffff107224 */ /* 0x004fe200078e0000 */
[----:B------:R-:W-:-:S06]  /*00c0*/  ISETP.GE.AND P0, PT, R0, R19, PT ;  /* 0x000000130000720c */ /* 0x000fcc0003f06270 */
[----:B------:R-:W2:Y:S08]  /*00d0*/  LDC.64 R2, c[0x0][0x398] ;  /* 0x0000e600ff027b82 */ /* 0x000eb00000000a00 */
[----:B------:R-:W0:Y:S01]  /*00e0*/  LDC.64 R12, c[0x0][0x390] ;  /* 0x0000e400ff0c7b82 */ /* 0x000e220000000a00 */
[----:B------:R-:W-:Y:S02]  /*00f0*/  @!P0 VIADD R0, R16, 0x80 ;  /* 0x0000008010008836 */ /* 0x000fe40000000000 */
[----:B------:R-:W-:-:S03]  /*0100*/  @!P0 IMAD R11, R17, 0x200, R16 ;  /* 0x00000200110b8824 */ /* 0x000fc600078e0210 */
[----:B------:R-:W-:Y:S02]  /*0110*/  ISETP.GE.AND P1, PT, R0, R19, PT ;  /* 0x000000130000720c */ /* 0x000fe40003f26270 */
[----:B---3--:R-:W-:Y:S01]  /*0120*/  @!P0 IADD3 R24, P3, PT, R11, R24, RZ ;  /* 0x000000180b188210 */ /* 0x008fe20007f7e0ff */
[----:B------:R-:W3:Y:S01]  /*0130*/  LDC.64 R14, c[0x0][0x398] ;  /* 0x0000e600ff0e7b82 */ /* 0x000ee20000000a00 */
[----:B------:R-:W-:-:S03]  /*0140*/  PRMT R20, RZ, 0x7610, R20 ;  /* 0x00007610ff147816 */ /* 0x000fc60000000014 */
[----:B------:R-:W-:Y:S01]  /*0150*/  @!P0 IMAD.X R25, RZ, RZ, R25, P3 ;  /* 0x000000ffff198224 */ /* 0x000fe200018e0619 */
[----:B--2---:R-:W-:-:S03]  /*0160*/  @!P0 IADD3 R2, P5, PT, R11, R2, RZ ;  /* 0x000000020b028210 */ /* 0x004fc60007fbe0ff */
[----:B------:R-:W2:Y:S02]  /*0170*/  LDC.64 R10, c[0x0][0x398] ;  /* 0x0000e600ff0a7b82 */ /* 0x000ea40000000a00 */
[----:B------:R-:W-:Y:S01]  /*0180*/  @!P1 IMAD R21, R17, 0x200, R0 ;  /* 0x0000020011159824 */ /* 0x000fe200078e0200 */
[----:B-1----:R1:W5:Y:S01]  /*0190*/  @!P0 LDG.E.S8 R18, desc[UR4][R24.64] ;  /* 0x0000000418128981 */ /* 0x002362000c1e1300 */
[----:B------:R-:W-:-:S05]  /*01a0*/  @!P1 VIADD R0, R0, 0x80 ;  /* 0x0000008000009836 */ /* 0x000fca0000000000 */
[----:B------:R-:W-:Y:S01]  /*01b0*/  ISETP.GE.AND P2, PT, R0, R19, PT ;  /* 0x000000130000720c */ /* 0x000fe20003f46270 */
[----:B------:R-:W-:Y:S01]  /*01c0*/  @!P0 IMAD.X R3, RZ, RZ, R3, P5 ;  /* 0x000000ffff038224 */ /* 0x000fe200028e0603 */
[C---:B----4-:R-:W-:Y:S02]  /*01d0*/  @!P1 IADD3 R4, P3, PT, R21.reuse, R4, RZ ;  /* 0x0000000415049210 */ /* 0x050fe40007f7e0ff */
[----:B------:R-:W-:-:S09]  /*01e0*/  @!P1 IADD3 R6, P4, PT, R21, R6, RZ ;  /* 0x0000000615069210 */ /* 0x000fd20007f9e0ff */
[----:B------:R-:W-:Y:S01]  /*01f0*/  @!P2 IMAD R23, R17, 0x200, R0 ;  /* 0x000002001117a824 */ /* 0x000fe200078e0200 */
[----:B------:R4:W5:Y:S01]  /*0200*/  @!P0 LDG.E.S8 R20, desc[UR4][R2.64] ;  /* 0x0000000402148981 */ /* 0x000962000c1e1300 */
[----:B------:R-:W-:-:S05]  /*0210*/  @!P2 VIADD R0, R0, 0x80 ;  /* 0x000000800000a836 */ /* 0x000fca0000000000 */
[----:B------:R-:W-:Y:S01]  /*0220*/  ISETP.GE.AND P5, PT, R0, R19, PT ;  /* 0x000000130000720c */ /* 0x000fe20003fa6270 */
[----:B------:R-:W-:Y:S01]  /*0230*/  @!P1 IMAD.X R5, RZ, RZ, R5, P3 ;  /* 0x000000ffff059224 */ /* 0x000fe200018e0605 */
[----:B------:R-:W-:Y:S01]  /*0240*/  PRMT R21, RZ, 0x7610, R21 ;  /* 0x00007610ff157816 */ /* 0x000fe20000000015 */
[----:B------:R-:W-:Y:S01]  /*0250*/  @!P1 IMAD.X R7, RZ, RZ, R7, P4 ;  /* 0x000000ffff079224 */ /* 0x000fe200020e0607 */
[----:B------:R-:W-:Y:S02]  /*0260*/  PRMT R22, RZ, 0x7610, R22 ;  /* 0x00007610ff167816 */ /* 0x000fe40000000016 */
[----:B0-----:R-:W-:Y:S02]  /*0270*/  @!P2 IADD3 R8, P0, PT, R23, R8, RZ ;  /* 0x000000081708a210 */ /* 0x001fe40007f1e0ff */
[----:B------:R0:W5:Y:S05]  /*0280*/  @!P1 LDG.E.S8 R21, desc[UR4][R4.64] ;  /* 0x0000000404159981 */ /* 0x00016a000c1e1300 */
[----:B-1----:R-:W-:Y:S01]  /*0290*/  @!P5 IMAD R25, R17, 0x200, R0 ;  /* 0x000002001119d824 */ /* 0x002fe200078e0200 */
[----:B------:R0:W5:Y:S01]  /*02a0*/  @!P1 LDG.E.S8 R22, desc[UR4][R6.64] ;  /* 0x0000000406169981 */ /* 0x000162000c1e1300 */
[----:B------:R-:W-:Y:S01]  /*02b0*/  @!P2 IMAD.X R9, RZ, RZ, R9, P0 ;  /* 0x000000ffff09a224 */ /* 0x000fe200000e0609 */
[----:B--2---:R-:W-:-:S02]  /*02c0*/  @!P2 IADD3 R10, P3, PT, R23, R10, RZ ;  /* 0x0000000a170aa210 */ /* 0x004fc40007f7e0ff */
[C---:B------:R-:W-:Y:S02]  /*02d0*/  @!P5 IADD3 R12, P0, PT, R25.reuse, R12, RZ ;  /* 0x0000000c190cd210 */ /* 0x040fe40007f1e0ff */
[----:B---3--:R-:W-:Y:S01]  /*02e0*/  @!P5 IADD3 R14, P1, PT, R25, R14, RZ ;  /* 0x0000000e190ed210 */ /* 0x008fe20007f3e0ff */
[----:B------:R-:W-:Y:S01]  /*02f0*/  @!P2 IMAD.X R11, RZ, RZ, R11, P3 ;  /* 0x000000ffff0ba224 */ /* 0x000fe200018e060b */
[----:B------:R-:W-:Y:S01]  /*0300*/  PRMT R24, RZ, 0x7610, R24 ;  /* 0x00007610ff187816 */ /* 0x000fe20000000018 */
[----:B------:R-:W-:Y:S01]  /*0310*/  @!P5 IMAD.X R13, RZ, RZ, R13, P0 ;  /* 0x000000ffff0dd224 */ /* 0x000fe200000e060d */
[----:B----4-:R-:W-:Y:S01]  /*0320*/  PRMT R3, RZ, 0x7610, R3 ;  /* 0x00007610ff037816 */ /* 0x010fe20000000003 */
[----:B------:R-:W-:Y:S01]  /*0330*/  @!P5 IMAD.X R15, RZ, RZ, R15, P1 ;  /* 0x000000ffff0fd224 */ /* 0x000fe200008e060f */
[----:B------:R-:W-:Y:S02]  /*0340*/  PRMT R0, RZ, 0x7610, R0 ;  /* 0x00007610ff007816 */ /* 0x000fe40000000000 */
[----:B------:R-:W-:Y:S01]  /*0350*/  PRMT R2, RZ, 0x7610, R2 ;  /* 0x00007610ff027816 */ /* 0x000fe20000000002 */
[----:B------:R0:W5:Y:S04]  /*0360*/  @!P2 LDG.E.S8 R24, desc[UR4][R8.64] ;  /* 0x000000040818a981 */ /* 0x000168000c1e1300 */
[----:B------:R0:W5:Y:S04]  /*0370*/  @!P2 LDG.E.S8 R3, desc[UR4][R10.64] ;  /* 0x000000040a03a981 */ /* 0x000168000c1e1300 */
[----:B------:R0:W5:Y:S04]  /*0380*/  @!P5 LDG.E.S8 R0, desc[UR4][R12.64] ;  /* 0x000000040c00d981 */ /* 0x000168000c1e1300 */
[----:B------:R0:W5:Y:S01]  /*0390*/  @!P5 LDG.E.S8 R2, desc[UR4][R14.64] ;  /* 0x000000040e02d981 */ /* 0x000162000c1e1300 */
[----:B------:R-:W-:Y:S01]  /*03a0*/  ISETP.GE.AND P0, PT, R16, R19, PT ;  /* 0x000000131000720c */ /* 0x000fe20003f06270 */
[----:B------:R-:W-:-:S12]  /*03b0*/  BSSY.RECONVERGENT B0, `(.L_x_19308) ;  /* 0x0000007000007945 */ /* 0x000fd80003800200 */
[----:B0-----:R-:W-:Y:S05]  /*03c0*/  @P0 BRA `(.L_x_19309) ;  /* 0x0000000000140947 */ /* 0x001fea0003800000 */
[----:B-----5:R-:W-:Y:S02]  /*03d0*/  PRMT R10, R18, 0x9910, RZ ;  /* 0x00009910120a7816 */ /* 0x020fe400000000ff */
[----:B------:R-:W-:Y:S02]  /*03e0*/  PRMT R7, R20, 0x9910, RZ ;  /* 0x0000991014077816 */ /* 0x000fe400000000ff */
[----:B------:R-:W-:-:S07]  /*03f0*/  MOV R8, 0x410 ;  /* 0x0000041000087802 */ /* 0x000fce0000000f00 */
[----:B------:R-:W-:Y:S05]  /*0400*/  CALL.REL.NOINC `($__internal_45_$__cuda_sm20_div_s16) ;  /* 0x0000000400107944 */ /* 0x000fea0003c00000 */
[----:B------:R-:W-:-:S07]  /*0410*/  IMAD.MOV.U32 R4, RZ, RZ, R11 ;  /* 0x000000ffff047224 */ /* 0x000fce00078e000b */
.L_x_19309:
[----:B------:R-:W-:Y:S05]  /*0420*/  BSYNC.RECONVERGENT B0 ;  /* 0x0000000000007941 */ /* 0x000fea0003800200 */
.L_x_19308:
[----:B------:R-:W-:Y:S01]  /*0430*/  VIADD R6, R16, 0x80 ;  /* 0x0000008010067836 */ /* 0x000fe20000000000 */
[----:B------:R-:W-:Y:S04]  /*0440*/  BSSY.RECONVERGENT B0, `(.L_x_19310) ;  /* 0x0000008000007945 */ /* 0x000fe80003800200 */
[----:B------:R-:W-:-:S13]  /*0450*/  ISETP.GE.AND P0, PT, R6, R19, PT ;  /* 0x000000130600720c */ /* 0x000fda0003f06270 */
[----:B------:R-:W-:Y:S05]  /*0460*/  @P0 BRA `(.L_x_19311) ;  /* 0x0000000000140947 */ /* 0x000fea0003800000 */
[----:B-----5:R-:W-:Y:S02]  /*0470*/  PRMT R10, R21, 0x9910, RZ ;  /* 0x00009910150a7816 */ /* 0x020fe400000000ff */
[----:B------:R-:W-:Y:S02]  /*0480*/  PRMT R7, R22, 0x9910, RZ ;  /* 0x0000991016077816 */ /* 0x000fe400000000ff */
[----:B------:R-:W-:-:S07]  /*0490*/  MOV R8, 0x4b0 ;  /* 0x000004b000087802 */ /* 0x000fce0000000f00 */
[----:B------:R-:W-:Y:S05]  /*04a0*/  CALL.REL.NOINC `($__internal_45_$__cuda_sm20_div_s16) ;  /* 0x0000000000e87944 */ /* 0x000fea0003c00000 */
[----:B------:R-:W-:-:S07]  /*04b0*/  IMAD.MOV.U32 R5, RZ, RZ, R11 ;  /* 0x000000ffff057224 */ /* 0x000fce00078e000b */
.L_x_19311:
[----:B------:R-:W-:Y:S05]  /*04c0*/  BSYNC.RECONVERGENT B0 ;  /* 0x0000000000007941 */ /* 0x000fea0003800200 */
.L_x_19310:
        /* <DEDUP_REMOVED lines=9> */
.L_x_19313:
[----:B------:R-:W-:Y:S05]  /*0560*/  BSYNC.RECONVERGENT B0 ;  /* 0x0000000000007941 */ /* 0x000fea0003800200 */
.L_x_19312:
        /* <DEDUP_REMOVED lines=8> */
.L_x_19315:
[----:B------:R-:W-:Y:S05]  /*05f0*/  BSYNC.RECONVERGENT B0 ;  /* 0x0000000000007941 */ /* 0x000fea0003800200 */
.L_x_19314:
[----:B------:R-:W-:Y:S01]  /*0600*/  ISETP.GE.AND P0, PT, R16, R19, PT ;  /* 0x000000131000720c */ /* 0x000fe20003f06270 */
[----:B------:R-:W-:Y:S04]  /*0610*/  BSSY.RECONVERGENT B0, `(.L_x_19316) ;  /* 0x000001a000007945 */ /* 0x000fe80003800200 */
[----:B------:R-:W-:Y:S08]  /*0620*/  BSSY.RELIABLE B1, `(.L_x_19317) ;  /* 0x0000011000017945 */ /* 0x000ff00003800100 */
[----:B------:R-:W-:Y:S05]  /*0630*/  @P0 BRA `(.L_x_19318) ;  /* 0x00000000003c0947 */ /* 0x000fea0003800000 */
[----:B------:R-:W0:Y:S01]  /*0640*/  LDCU.64 UR6, c[0x0][0x388] ;  /* 0x00007100ff0677ac */ /* 0x000e220008000a00 */
[----:B------:R-:W-:Y:S02]  /*0650*/  IMAD R8, R17, 0x200, R16 ;  /* 0x0000020011087824 */ /* 0x000fe400078e0210 */
[----:B------:R-:W-:-:S03]  /*0660*/  IMAD.MOV.U32 R16, RZ, RZ, R6 ;  /* 0x000000ffff107224 */ /* 0x000fc600078e0006 */
[----:B0-----:R-:W-:-:S05]  /*0670*/  IADD3 R8, P0, PT, R8, UR6, RZ ;  /* 0x0000000608087c10 */ /* 0x001fca000ff1e0ff */
[----:B------:R-:W-:Y:S01]  /*0680*/  IMAD.X R9, RZ, RZ, UR7, P0 ;  /* 0x00000007ff097e24 */ /* 0x000fe200080e06ff */
[----:B------:R-:W-:-:S04]  /*0690*/  ISETP.GE.AND P0, PT, R16, R19, PT ;  /* 0x000000131000720c */ /* 0x000fc80003f06270 */
[----:B------:R0:W-:Y:S09]  /*06a0*/  STG.E.U8 desc[UR4][R8.64], R4 ;  /* 0x0000000408007986 */ /* 0x0001f2000c101104 */
[----:B------:R-:W-:Y:S05]  /*06b0*/  @P0 BREAK.RELIABLE B1 ;  /* 0x0000000000010942 */ /* 0x000fea0003800100 */
[----:B------:R-:W-:Y:S05]  /*06c0*/  @P0 BRA `(.L_x_19319) ;  /* 0x0000000000380947 */ /* 0x000fea0003800000 */
[----:B------:R-:W1:Y:S01]  /*06d0*/  LDCU.64 UR6, c[0x0][0x388] ;  /* 0x00007100ff0677ac */ /* 0x000e620008000a00 */
[----:B------:R-:W-:Y:S02]  /*06e0*/  IMAD R6, R17, 0x200, R16 ;  /* 0x0000020011067824 */ /* 0x000fe400078e0210 */
[----:B------:R-:W-:-:S03]  /*06f0*/  VIADD R16, R16, 0x80 ;  /* 0x0000008010107836 */ /* 0x000fc60000000000 */
[----:B-1----:R-:W-:-:S05]  /*0700*/  IADD3 R6, P0, PT, R6, UR6, RZ ;  /* 0x0000000606067c10 */ /* 0x002fca000ff1e0ff */
[----:B------:R-:W-:-:S05]  /*0710*/  IMAD.X R7, RZ, RZ, UR7, P0 ;  /* 0x00000007ff077e24 */ /* 0x000fca00080e06ff */
[----:B------:R1:W-:Y:S03]  /*0720*/  STG.E.U8 desc[UR4][R6.64], R5 ;  /* 0x0000000506007986 */ /* 0x0003e6000c101104 */
.L_x_19318:
[----:B------:R-:W-:Y:S05]  /*0730*/  BSYNC.RELIABLE B1 ;  /* 0x0000000000017941 */ /* 0x000fea0003800100 */
.L_x_19317:
[----:B------:R-:W-:-:S13]  /*0740*/  ISETP.GE.AND P0, PT, R16, R19, PT ;  /* 0x000000131000720c */ /* 0x000fda0003f06270 */
[----:B-1----:R-:W0:Y:S01]  /*0750*/  @!P0 LDC.64 R6, c[0x0][0x388] ;  /* 0x0000e200ff068b82 */ /* 0x002e220000000a00 */
[----:B------:R-:W-:Y:S02]  /*0760*/  @!P0 IMAD R5, R17, 0x200, R16 ;  /* 0x0000020011058824 */ /* 0x000fe400078e0210 */
[----:B------:R-:W-:-:S03]  /*0770*/  @!P0 VIADD R16, R16, 0x80 ;  /* 0x0000008010108836 */ /* 0x000fc60000000000 */
[----:B0-----:R-:W-:-:S05]  /*0780*/  @!P0 IADD3 R4, P1, PT, R5, R6, RZ ;  /* 0x0000000605048210 */ /* 0x001fca0007f3e0ff */
[----:B------:R-:W-:-:S05]  /*0790*/  @!P0 IMAD.X R5, RZ, RZ, R7, P1 ;  /* 0x000000ffff058224 */ /* 0x000fca00008e0607 */
[----:B-----5:R1:W-:Y:S03]  /*07a0*/  @!P0 STG.E.U8 desc[UR4][R4.64], R3 ;  /* 0x0000000304008986 */ /* 0x0203e6000c101104 */
.L_x_19319:
[----:B------:R-:W-:Y:S05]  /*07b0*/  BSYNC.RECONVERGENT B0 ;  /* 0x0000000000007941 */ /* 0x000fea0003800200 */
.L_x_19316:
[----:B------:R-:W-:Y:S05]  /*07c0*/  WARPSYNC.ALL ;  /* 0x0000000000007948 */ /* 0x000fea0003800000 */
[----:B------:R-:W-:-:S13]  /*07d0*/  ISETP.GE.AND P0, PT, R16, R19, PT ;  /* 0x000000131000720c */ /* 0x000fda0003f06270 */
[----:B------:R-:W-:Y:S05]  /*07e0*/  @P0 EXIT ;  /* 0x000000000000094d */ /* 0x000fea0003800000 */
[----:B------:R-:W2:Y:S01]  /*07f0*/  LDCU.64 UR6, c[0x0][0x388] ;  /* 0x00007100ff0677ac */ /* 0x000ea20008000a00 */
[----:B-----5:R-:W-:-:S05]  /*0800*/  IMAD R2, R17, 0x200, R16 ;  /* 0x0000020011027824 */ /* 0x020fca00078e0210 */
[----:B--2---:R-:W-:-:S05]  /*0810*/  IADD3 R2, P0, PT, R2, UR6, RZ ;  /* 0x0000000602027c10 */ /* 0x004fca000ff1e0ff */
[----:B-1----:R-:W-:-:S05]  /*0820*/  IMAD.X R3, RZ, RZ, UR7, P0 ;  /* 0x00000007ff037e24 */ /* 0x002fca00080e06ff */
[----:B------:R-:W-:Y:S01]  /*0830*/  STG.E.U8 desc[UR4][R2.64], R11 ;  /* 0x0000000b02007986 */ /* 0x000fe2000c101104 */
[----:B------:R-:W-:Y:S05]  /*0840*/  EXIT ;  /* 0x000000000000794d */ /* 0x000fea0003800000 */
        .weak           $__internal_45_$__cuda_sm20_div_s16
        .type           $__internal_45_$__cuda_sm20_div_s16,@function
        .size           $__internal_45_$__cuda_sm20_div_s16,(.L_x_23074 - $__internal_45_$__cuda_sm20_div_s16)
$__internal_45_$__cuda_sm20_div_s16:
        /* <DEDUP_REMOVED lines=23> */
[----:B------:R-:W-:Y:S06]  /*09c0*/  RET.REL.NODEC R8 `(_ZN2at6native27unrolled_elementwise_kernelINS0_13BinaryFunctorIaaaZZZNS0_15binary_internal21div_trunc_kernel_cudaERNS_18TensorIteratorBaseEENKUlvE_clEvENKUlvE0_clEvEUlaaE_EESt5arrayIPcLm3EELi4E23TrivialOffsetCalculatorILi2EjESD_ILi1EjENS0_6memory15LoadWithoutCastENSG_16StoreWithoutCastEEEviT_T0_T2_T3_T4_T5_) ;  /* 0xfffffff4088c7950 */ /* 0x000fec0003c3ffff */
.L_x_19320:
        /* <DEDUP_REMOVED lines=11> */
.L_x_23074:


//--------------------- .text._ZN2at6native29vectorized_elementwise_kernelILi2ENS0_13BinaryFunctorIaaaZZZNS0_15binary_internal21div_trunc_kernel_cudaERNS_18TensorIteratorBaseEENKUlvE_clEvENKUlvE0_clEvEUlaaE_EESt5arrayIPcLm3EEEEviT0_T1_ --------------------------
	.section	.text._ZN2at6native29vectorized_elementwise_kernelILi2ENS0_13BinaryFunctorIaaaZZZNS0_15binary_internal21div_trunc_kernel_cudaERNS_18TensorIteratorBaseEENKUlvE_clEvENKUlvE0_clEvEUlaaE_EESt5arrayIPcLm3EEEEviT0_T1_,"ax",@progbits
	.align	128
        .global         _ZN2at6native29vectorized_elementwise_kernelILi2ENS0_13BinaryFunctorIaaaZZZNS0_15binary_internal21div_trunc_kernel_cudaERNS_18TensorIteratorBaseEENKUlvE_clEvENKUlvE0_clEvEUlaaE_EESt5arrayIPcLm3EEEEviT0_T1_
        .type           _ZN2at6native29vectorized_elementwise_kernelILi2ENS0_13BinaryFunctorIaaaZZZNS0_15binary_internal21div_trunc_kernel_cudaERNS_18TensorIteratorBaseEENKUlvE_clEvENKUlvE0_clEvEUlaaE_EESt5arrayIPcLm3EEEEviT0_T1_,@function
        .size           _ZN2at6native29vectorized_elementwise_kernelILi2ENS0_13BinaryFunctorIaaaZZZNS0_15binary_internal21div_trunc_kernel_cudaERNS_18TensorIteratorBaseEENKUlvE_clEvENKUlvE0_clEvEUlaaE_EESt5arrayIPcLm3EEEEviT0_T1_,(.L_x_23075 - _ZN2at6native29vectorized_elementwise_kernelILi2ENS0_13BinaryFunctorIaaaZZZNS0_15binary_internal21div_trunc_kernel_cudaERNS_18TensorIteratorBaseEENKUlvE_clEvENKUlvE0_clEvEUlaaE_EESt5arrayIPcLm3EEEEviT0_T1_)
        .other          _ZN2at6native29vectorized_elementwise_kernelILi2ENS0_13BinaryFunctorIaaaZZZNS0_15binary_internal21div_trunc_kernel_cudaERNS_18TensorIteratorBaseEENKUlvE_clEvENKUlvE0_clEvEUlaaE_EESt5arrayIPcLm3EEEEviT0_T1_,@"STO_CUDA_ENTRY STV_DEFAULT"
_ZN2at6native29vectorized_elementwise_kernelILi2ENS0_13BinaryFunctorIaaaZZZNS0_15binary_internal21div_trunc_kernel_cudaERNS_18TensorIteratorBaseEENKUlvE_clEvENKUlvE0_clEvEUlaaE_EESt5arrayIPcLm3EEEEviT0_T1_:
.text._ZN2at6native29vectorized_elementwise_kernelILi2ENS0_13BinaryFunctorIaaaZZZNS0_15binary_internal21div_trunc_kernel_cudaERNS_18TensorIteratorBaseEENKUlvE_clEvENKUlvE0_clEvEUlaaE_EESt5arrayIPcLm3EEEEviT0_T1_:
[----:B------:R-:W-:Y:S08]  /*0000*/  LDC R1, c[0x0][0x37c] ;  /* 0x0000df00ff017b82 */ /* 0x000ff00000000800 */
[----:B------:R-:W0:Y:S01]  /*0010*/  S2UR UR4, SR_CTAID.X ;  /* 0x00000000000479c3 */ /* 0x000e220000002500 */
[----:B------:R-:W1:Y:S01]  /*0020*/  LDCU UR5, c[0x0][0x380] ;  /* 0x00007000ff0577ac */ /* 0x000e620008000800 */
[----:B------:R-:W2:Y:S01]  /*0030*/  LDCU.64 UR12, c[0x0][0x358] ;  /* 0x00006b00ff0c77ac */ /* 0x000ea20008000a00 */
[----:B0-----:R-:W-:-:S04]  /*0040*/  USHF.L.U32 UR4, UR4, 0xa, URZ ;  /* 0x0000000a04047899 */ /* 0x001fc800080006ff */
[----:B-1----:R-:W-:-:S04]  /*0050*/  UIADD3 UR5, UPT, UPT, -UR4, UR5, URZ ;  /* 0x0000000504057290 */ /* 0x002fc8000fffe1ff */
[----:B------:R-:W-:-:S09]  /*0060*/  UISETP.GT.U32.AND UP0, UPT, UR5, 0x3ff, UPT ;  /* 0x000003ff0500788c */ /* 0x000fd2000bf04070 */
[----:B--2---:R-:W-:Y:S05]  /*0070*/  BRA.U UP0, `(.L_x_19321) ;  /* 0x0000000d00f47547 */ /* 0x004fea000b800000 */
[----:B------:R-:W0:Y:S01]  /*0080*/  S2R R23, SR_TID.X ;  /* 0x0000000000177919 */ /* 0x000e220000002100 */
[----:B------:R-:W1:Y:S01]  /*0090*/  LDC.64 R8, c[0x0][0x390] ;  /* 0x0000e400ff087b82 */ /* 0x000e620000000a00 */
[----:B------:R-:W-:-:S07]  /*00a0*/  PRMT R21, RZ, 0x7610, R21 ;  /* 0x00007610ff157816 */ /* 0x000fce0000000015 */
[----:B------:R-:W2:Y:S08]  /*00b0*/  LDC.64 R6, c[0x0][0x398] ;  /* 0x0000e600ff067b82 */ /* 0x000eb00000000a00 */
[----:B------:R-:W3:Y:S08]  /*00c0*/  LDC.64 R26, c[0x0][0x398] ;  /* 0x0000e600ff1a7b82 */ /* 0x000ef00000000a00 */
[----:B------:R-:W4:Y:S01]  /*00d0*/  LDC.64 R12, c[0x0][0x390] ;  /* 0x0000e400ff0c7b82 */ /* 0x000f220000000a00 */
[----:B0-----:R-:W-:Y:S01]  /*00e0*/  ISETP.GE.U32.AND P2, PT, R23, UR5, PT ;  /* 0x0000000517007c0c */ /* 0x001fe2000bf46070 */
[----:B------:R-:W-:-:S06]  /*00f0*/  IMAD.MOV.U32 R0, RZ, RZ, R23 ;  /* 0x000000ffff007224 */ /* 0x000fcc00078e0017 */
[----:B------:R-:W0:Y:S01]  /*0100*/  LDC.64 R10, c[0x0][0x398] ;  /* 0x0000e600ff0a7b82 */ /* 0x000e220000000a00 */
[----:B------:R-:W-:-:S07]  /*0110*/  PRMT R22, RZ, 0x7610, R22 ;  /* 0x00007610ff167816 */ /* 0x000fce0000000016 */
[----:B------:R-:W0:Y:S01]  /*0120*/  LDC.64 R16, c[0x0][0x390] ;  /* 0x0000e400ff107b82 */ /* 0x000e220000000a00 */
[C---:B------:R-:W-:Y:S02]  /*0130*/  @!P2 VIADD R23, R0.reuse, 0x80 ;  /* 0x000000800017a836 */ /* 0x040fe40000000000 */
[----:B------:R-:W-:-:S03]  /*0140*/  @!P2 VIADD R5, R0, UR4 ;  /* 0x000000040005ac36 */ /* 0x000fc60008000000 */
[----:B------:R-:W-:Y:S02]  /*0150*/  ISETP.GE.U32.AND P3, PT, R23, UR5, PT ;  /* 0x0000000517007c0c */ /* 0x000fe4000bf66070 */
[----:B------:R-:W0:Y:S01]  /*0160*/  LDC.64 R18, c[0x0][0x398] ;  /* 0x0000e600ff127b82 */ /* 0x000e220000000a00 */
[----:B-1----:R-:W-:-:S05]  /*0170*/  @!P2 IADD3 R8, P1, PT, R5, R8, RZ ;  /* 0x000000080508a210 */ /* 0x002fca0007f3e0ff */
[----:B------:R-:W-:Y:S01]  /*0180*/  @!P2 IMAD.X R9, RZ, RZ, R9, P1 ;  /* 0x000000ffff09a224 */ /* 0x000fe200008e0609 */
[----:B--2---:R-:W-:Y:S01]  /*0190*/  @!P2 IADD3 R4, P1, PT, R5, R6, RZ ;  /* 0x000000060504a210 */ /* 0x004fe20007f3e0ff */
[----:B------:R-:W1:Y:S03]  /*01a0*/  LDC.64 R28, c[0x0][0x398] ;  /* 0x0000e600ff1c7b82 */ /* 0x000e660000000a00 */
[----:B------:R2:W5:Y:S01]  /*01b0*/  @!P2 LDG.E.S8 R21, desc[UR12][R8.64] ;  /* 0x0000000c0815a981 */ /* 0x000562000c1e1300 */
[C---:B------:R-:W-:Y:S02]  /*01c0*/  @!P3 VIADD R3, R23.reuse, UR4 ;  /* 0x000000041703bc36 */ /* 0x040fe40008000000 */
[----:B------:R-:W-:-:S05]  /*01d0*/  @!P3 VIADD R23, R23, 0x80 ;  /* 0x000000801717b836 */ /* 0x000fca0000000000 */
[C---:B------:R-:W-:Y:S01]  /*01e0*/  ISETP.GE.U32.AND P0, PT, R23.reuse, UR5, PT ;  /* 0x0000000517007c0c */ /* 0x040fe2000bf06070 */
[----:B------:R-:W-:Y:S01]  /*01f0*/  @!P2 IMAD.X R5, RZ, RZ, R7, P1 ;  /* 0x000000ffff05a224 */ /* 0x000fe200008e0607 */
[----:B------:R-:W-:Y:S01]  /*0200*/  PRMT R2, RZ, 0x7610, R2 ;  /* 0x00007610ff027816 */ /* 0x000fe20000000002 */
[----:B------:R-:W1:Y:S03]  /*0210*/  LDC.64 R6, c[0x0][0x390] ;  /* 0x0000e400ff067b82 */ /* 0x000e660000000a00 */
[----:B------:R-:W5:Y:S05]  /*0220*/  @!P2 LDG.E.S8 R22, desc[UR12][R4.64] ;  /* 0x0000000c0416a981 */ /* 0x000f6a000c1e1300 */
[----:B--2---:R-:W2:Y:S02]  /*0230*/  LDC.64 R8, c[0x0][0x390] ;  /* 0x0000e400ff087b82 */ /* 0x004ea40000000a00 */
[----:B------:R-:W-:-:S02]  /*0240*/  @!P0 VIADD R25, R23, UR4 ;  /* 0x0000000417198c36 */ /* 0x000fc40008000000 */
[----:B------:R-:W-:-:S05]  /*0250*/  @!P0 VIADD R23, R23, 0x80 ;  /* 0x0000008017178836 */ /* 0x000fca0000000000 */
[----:B------:R-:W-:Y:S02]  /*0260*/  ISETP.GE.U32.AND P1, PT, R23, UR5, PT ;  /* 0x0000000517007c0c */ /* 0x000fe4000bf26070 */
[C---:B---3--:R-:W-:Y:S02]  /*0270*/  @!P3 IADD3 R26, P2, PT, R3.reuse, R26, RZ ;  /* 0x0000001a031ab210 */ /* 0x048fe40007f5e0ff */
[----:B----4-:R-:W-:Y:S02]  /*0280*/  @!P3 IADD3 R12, P4, PT, R3, R12, RZ ;  /* 0x0000000c030cb210 */ /* 0x010fe40007f9e0ff */
[----:B------:R-:W-:Y:S01]  /*0290*/  PRMT R3, RZ, 0x7610, R3 ;  /* 0x00007610ff037816 */ /* 0x000fe20000000003 */
[----:B------:R-:W-:-:S06]  /*02a0*/  @!P3 IMAD.X R27, RZ, RZ, R27, P2 ;  /* 0x000000ffff1bb224 */ /* 0x000fcc00010e061b */
[C---:B------:R-:W-:Y:S01]  /*02b0*/  @!P1 VIADD R15, R23.reuse, UR4 ;  /* 0x00000004170f9c36 */ /* 0x040fe20008000000 */
[----:B------:R-:W5:Y:S01]  /*02c0*/  @!P3 LDG.E.S8 R3, desc[UR12][R26.64] ;  /* 0x0000000c1a03b981 */ /* 0x000f62000c1e1300 */
[----:B------:R-:W-:Y:S02]  /*02d0*/  @!P1 VIADD R23, R23, 0x80 ;  /* 0x0000008017179836 */ /* 0x000fe40000000000 */
[----:B------:R-:W-:-:S03]  /*02e0*/  @!P3 IMAD.X R13, RZ, RZ, R13, P4 ;  /* 0x000000ffff0db224 */ /* 0x000fc600020e060d */
[----:B------:R-:W-:Y:S02]  /*02f0*/  ISETP.GE.U32.AND P2, PT, R23, UR5, PT ;  /* 0x0000000517007c0c */ /* 0x000fe4000bf46070 */
[----:B------:R1:W5:Y:S01]  /*0300*/  @!P3 LDG.E.S8 R2, desc[UR12][R12.64] ;  /* 0x0000000c0c02b981 */ /* 0x000362000c1e1300 */
[C---:B0-----:R-:W-:Y:S02]  /*0310*/  @!P0 IADD3 R24, P3, PT, R25.reuse, R10, RZ ;  /* 0x0000000a19188210 */ /* 0x041fe40007f7e0ff */
[----:B------:R-:W-:-:S03]  /*0320*/  @!P0 IADD3 R16, P4, PT, R25, R16, RZ ;  /* 0x0000001019108210 */ /* 0x000fc60007f9e0ff */
[----:B------:R-:W-:Y:S02]  /*0330*/  @!P0 IMAD.X R25, RZ, RZ, R11, P3 ;  /* 0x000000ffff198224 */ /* 0x000fe400018e060b */
[----:B------:R-:W-:Y:S01]  /*0340*/  @!P0 IMAD.X R17, RZ, RZ, R17, P4 ;  /* 0x000000ffff118224 */ /* 0x000fe200020e0611 */
[----:B------:R-:W-:Y:S02]  /*0350*/  @!P1 IADD3 R18, P4, PT, R15, R18, RZ ;  /* 0x000000120f129210 */ /* 0x000fe40007f9e0ff */
[----:B------:R-:W-:Y:S01]  /*0360*/  @!P2 VIADD R11, R23, UR4 ;  /* 0x00000004170bac36 */ /* 0x000fe20008000000 */
[----:B-1----:R-:W-:Y:S01]  /*0370*/  @!P1 IADD3 R12, P5, PT, R15, R6, RZ ;  /* 0x000000060f0c9210 */ /* 0x002fe20007fbe0ff */
[----:B------:R-:W-:Y:S01]  /*0380*/  @!P2 VIADD R23, R23, 0x80 ;  /* 0x000000801717a836 */ /* 0x000fe20000000000 */
[----:B------:R-:W0:Y:S04]  /*0390*/  LDC.64 R14, c[0x0][0x390] ;  /* 0x0000e400ff0e7b82 */ /* 0x000e280000000a00 */
[----:B------:R-:W-:-:S02]  /*03a0*/  ISETP.GE.U32.AND P3, PT, R23, UR5, PT ;  /* 0x0000000517007c0c */ /* 0x000fc4000bf66070 */
[----:B------:R-:W-:Y:S02]  /*03b0*/  PRMT R4, RZ, 0x7610, R4 ;  /* 0x00007610ff047816 */ /* 0x000fe40000000004 */
[----:B------:R-:W-:Y:S01]  /*03c0*/  PRMT R5, RZ, 0x7610, R5 ;  /* 0x00007610ff057816 */ /* 0x000fe20000000005 */
[----:B------:R-:W-:Y:S01]  /*03d0*/  @!P1 IMAD.X R13, RZ, RZ, R7, P5 ;  /* 0x000000ffff0d9224 */ /* 0x000fe200028e0607 */
[----:B------:R-:W-:Y:S01]  /*03e0*/  PRMT R6, RZ, 0x7610, R6 ;  /* 0x00007610ff067816 */ /* 0x000fe20000000006 */
[----:B------:R-:W-:Y:S01]  /*03f0*/  @!P1 IMAD.X R19, RZ, RZ, R19, P4 ;  /* 0x000000ffff139224 */ /* 0x000fe200020e0613 */
[----:B------:R2:W5:Y:S01]  /*0400*/  @!P0 LDG.E.S8 R4, desc[UR12][R16.64] ;  /* 0x0000000c10048981 */ /* 0x000562000c1e1300 */
[----:B------:R-:W-:-:S03]  /*0410*/  PRMT R7, RZ, 0x7610, R7 ;  /* 0x00007610ff077816 */ /* 0x000fc60000000007 */
[----:B------:R0:W5:Y:S01]  /*0420*/  @!P0 LDG.E.S8 R5, desc[UR12][R24.64] ;  /* 0x0000000c18058981 */ /* 0x000162000c1e1300 */
[----:B------:R-:W-:Y:S01]  /*0430*/  @!P3 VIADD R27, R23, UR4 ;  /* 0x00000004171bbc36 */ /* 0x000fe20008000000 */
[----:B------:R-:W-:Y:S01]  /*0440*/  @!P2 IADD3 R28, P4, PT, R11, R28, RZ ;  /* 0x0000001c0b1ca210 */ /* 0x000fe20007f9e0ff */
[----:B------:R-:W-:Y:S01]  /*0450*/  @!P3 VIADD R23, R23, 0x80 ;  /* 0x000000801717b836 */ /* 0x000fe20000000000 */
[----:B------:R1:W5:Y:S01]  /*0460*/  @!P1 LDG.E.S8 R6, desc[UR12][R12.64] ;  /* 0x0000000c0c069981 */ /* 0x000362000c1e1300 */
[----:B--2---:R-:W-:Y:S02]  /*0470*/  @!P2 IADD3 R16, P0, PT, R11, R8, RZ ;  /* 0x000000080b10a210 */ /* 0x004fe40007f1e0ff */
[----:B------:R-:W2:Y:S01]  /*0480*/  LDC.64 R10, c[0x0][0x398] ;  /* 0x0000e600ff0a7b82 */ /* 0x000ea20000000a00 */
[----:B------:R3:W5:Y:S02]  /*0490*/  @!P1 LDG.E.S8 R7, desc[UR12][R18.64] ;  /* 0x0000000c12079981 */ /* 0x000764000c1e1300 */
[----:B------:R-:W-:Y:S01]  /*04a0*/  @!P2 IMAD.X R17, RZ, RZ, R9, P0 ;  /* 0x000000ffff11a224 */ /* 0x000fe200000e0609 */
[----:B------:R-:W-:-:S02]  /*04b0*/  ISETP.GE.U32.AND P0, PT, R23, UR5, PT ;  /* 0x0000000517007c0c */ /* 0x000fc4000bf06070 */
[----:B0-----:R-:W-:Y:S02]  /*04c0*/  @!P3 IADD3 R24, P1, PT, R27, R14, RZ ;  /* 0x0000000e1b18b210 */ /* 0x001fe40007f3e0ff */
[----:B-1----:R-:W0:Y:S01]  /*04d0*/  LDC.64 R12, c[0x0][0x390] ;  /* 0x0000e400ff0c7b82 */ /* 0x002e220000000a00 */
[----:B------:R-:W-:Y:S02]  /*04e0*/  PRMT R8, RZ, 0x7610, R8 ;  /* 0x00007610ff087816 */ /* 0x000fe40000000008 */
[----:B------:R-:W-:Y:S01]  /*04f0*/  PRMT R20, RZ, 0x7610, R20 ;  /* 0x00007610ff147816 */ /* 0x000fe20000000014 */
[----:B------:R-:W-:Y:S01]  /*0500*/  @!P3 IMAD.X R25, RZ, RZ, R15, P1 ;  /* 0x000000ffff19b224 */ /* 0x000fe200008e060f */
[----:B------:R-:W-:Y:S02]  /*0510*/  PRMT R9, RZ, 0x7610, R9 ;  /* 0x00007610ff097816 */ /* 0x000fe40000000009 */
[----:B------:R1:W5:Y:S01]  /*0520*/  @!P2 LDG.E.S8 R8, desc[UR12][R16.64] ;  /* 0x0000000c1008a981 */ /* 0x000362000c1e1300 */
[----:B------:R-:W-:Y:S01]  /*0530*/  @!P2 IMAD.X R29, RZ, RZ, R29, P4 ;  /* 0x000000ffff1da224 */ /* 0x000fe200020e061d */
[----:B---3--:R-:W3:Y:S02]  /*0540*/  LDC.64 R18, c[0x0][0x398] ;  /* 0x0000e600ff127b82 */ /* 0x008ee40000000a00 */
[----:B------:R4:W5:Y:S04]  /*0550*/  @!P3 LDG.E.S8 R20, desc[UR12][R24.64] ;  /* 0x0000000c1814b981 */ /* 0x000968000c1e1300 */
[----:B------:R0:W5:Y:S02]  /*0560*/  @!P2 LDG.E.S8 R9, desc[UR12][R28.64] ;  /* 0x0000000c1c09a981 */ /* 0x000164000c1e1300 */
[----:B-1----:R-:W1:Y:S01]  /*0570*/  LDC.64 R16, c[0x0][0x390] ;  /* 0x0000e400ff107b82 */ /* 0x002e620000000a00 */
[----:B----4-:R-:W-:-:S02]  /*0580*/  @!P0 VIADD R25, R23, UR4 ;  /* 0x0000000417198c36 */ /* 0x010fc40008000000 */
[----:B------:R-:W-:Y:S01]  /*0590*/  @!P0 VIADD R23, R23, 0x80 ;  /* 0x0000008017178836 */ /* 0x000fe20000000000 */
[----:B--2---:R-:W-:-:S04]  /*05a0*/  @!P3 IADD3 R26, P2, PT, R27, R10, RZ ;  /* 0x0000000a1b1ab210 */ /* 0x004fc80007f5e0ff */
[----:B------:R-:W2:Y:S01]  /*05b0*/  LDC.64 R14, c[0x0][0x398] ;  /* 0x0000e600ff0e7b82 */ /* 0x000ea20000000a00 */
[----:B------:R-:W-:Y:S01]  /*05c0*/  ISETP.GE.U32.AND P1, PT, R23, UR5, PT ;  /* 0x0000000517007c0c */ /* 0x000fe2000bf26070 */
[----:B------:R-:W-:Y:S01]  /*05d0*/  @!P3 IMAD.X R27, RZ, RZ, R11, P2 ;  /* 0x000000ffff1bb224 */ /* 0x000fe200010e060b */
[----:B0-----:R-:W-:Y:S02]  /*05e0*/  @!P0 IADD3 R28, P2, PT, R25, R12, RZ ;  /* 0x0000000c191c8210 */ /* 0x001fe40007f5e0ff */
[----:B------:R-:W-:-:S03]  /*05f0*/  PRMT R10, RZ, 0x7610, R10 ;  /* 0x00007610ff0a7816 */ /* 0x000fc6000000000a */
[----:B------:R-:W-:-:S03]  /*0600*/  @!P0 IMAD.X R29, RZ, RZ, R13, P2 ;  /* 0x000000ffff1d8224 */ /* 0x000fc600010e060d */
[----:B------:R1:W5:Y:S03]  /*0610*/  @!P3 LDG.E.S8 R10, desc[UR12][R26.64] ;  /* 0x0000000c1a0ab981 */ /* 0x000366000c1e1300 */
[----:B------:R-:W-:-:S05]  /*0620*/  @!P1 VIADD R13, R23, UR4 ;  /* 0x00000004170d9c36 */ /* 0x000fca0008000000 */
[C---:B---3--:R-:W-:Y:S02]  /*0630*/  @!P1 IADD3 R24, P3, PT, R13.reuse, R18, RZ ;  /* 0x000000120d189210 */ /* 0x048fe40007f7e0ff */
[----:B-1----:R-:W-:Y:S02]  /*0640*/  @!P1 IADD3 R26, P2, PT, R13, R16, RZ ;  /* 0x000000100d1a9210 */ /* 0x002fe40007f5e0ff */
[----:B--2---:R-:W-:Y:S01]  /*0650*/  @!P0 IADD3 R14, P4, PT, R25, R14, RZ ;  /* 0x0000000e190e8210 */ /* 0x004fe20007f9e0ff */
[----:B------:R-:W-:Y:S01]  /*0660*/  @!P1 IMAD.X R25, RZ, RZ, R19, P3 ;  /* 0x000000ffff199224 */ /* 0x000fe200018e0613 */
[----:B------:R-:W-:Y:S01]  /*0670*/  PRMT R18, RZ, 0x7610, R18 ;  /* 0x00007610ff127816 */ /* 0x000fe20000000012 */
[--C-:B------:R-:W-:Y:S01]  /*0680*/  @!P1 IMAD.X R27, RZ, RZ, R17.reuse, P2 ;  /* 0x000000ffff1b9224 */ /* 0x100fe200010e0611 */
[----:B------:R-:W-:-:S04]  /*0690*/  PRMT R17, RZ, 0x7610, R17 ;  /* 0x00007610ff117816 */ /* 0x000fc80000000011 */
[----:B------:R0:W5:Y:S04]  /*06a0*/  @!P1 LDG.E.S8 R18, desc[UR12][R26.64] ;  /* 0x0000000c1a129981 */ /* 0x000168000c1e1300 */
[----:B------:R0:W5:Y:S01]  /*06b0*/  @!P1 LDG.E.S8 R17, desc[UR12][R24.64] ;  /* 0x0000000c18119981 */ /* 0x000162000c1e1300 */
[----:B------:R-:W-:Y:S01]  /*06c0*/  PRMT R11, RZ, 0x7610, R11 ;  /* 0x00007610ff0b7816 */ /* 0x000fe2000000000b */
[----:B------:R-:W-:Y:S01]  /*06d0*/  @!P0 IMAD.X R15, RZ, RZ, R15, P4 ;  /* 0x000000ffff0f8224 */ /* 0x000fe200020e060f */
[----:B------:R-:W-:-:S04]  /*06e0*/  PRMT R12, RZ, 0x7610, R12 ;  /* 0x00007610ff0c7816 */ /* 0x000fc8000000000c */
[----:B------:R0:W5:Y:S04]  /*06f0*/  @!P0 LDG.E.S8 R11, desc[UR12][R28.64] ;  /* 0x0000000c1c0b8981 */ /* 0x000168000c1e1300 */
[----:B------:R0:W5:Y:S01]  /*0700*/  @!P0 LDG.E.S8 R12, desc[UR12][R14.64] ;  /* 0x0000000c0e0c8981 */ /* 0x000162000c1e1300 */
[----:B------:R-:W-:Y:S01]  /*0710*/  ISETP.GE.U32.AND P0, PT, R0, UR5, PT ;  /* 0x0000000500007c0c */ /* 0x000fe2000bf06070 */
[----:B------:R-:W-:-:S12]  /*0720*/  BSSY.RECONVERGENT B0, `(.L_x_19322) ;  /* 0x0000008000007945 */ /* 0x000fd80003800200 */
[----:B0-----:R-:W-:Y:S05]  /*0730*/  @P0 BRA `(.L_x_19323) ;  /* 0x0000000000180947 */ /* 0x001fea0003800000 */
[----:B-----5:R-:W-:Y:S02]  /*0740*/  PRMT R21, R21, 0x9910, RZ ;  /* 0x0000991015157816 */ /* 0x020fe400000000ff */
[----:B------:R-:W-:Y:S02]  /*0750*/  PRMT R15, R22, 0x9910, RZ ;  /* 0x00009910160f7816 */ /* 0x000fe400000000ff */
[----:B------:R-:W-:Y:S01]  /*0760*/  MOV R14, 0x790 ;  /* 0x00000790000e7802 */ /* 0x000fe20000000f00 */
[----:B------:R-:W-:-:S07]  /*0770*/  IMAD.MOV.U32 R22, RZ, RZ, R21 ;  /* 0x000000ffff167224 */ /* 0x000fce00078e0015 */
[----:B------:R-:W-:Y:S05]  /*0780*/  CALL.REL.NOINC `($__internal_46_$__cuda_sm20_div_s16) ;  /* 0x0000000c00747944 */ /* 0x000fea0003c00000 */
[----:B------:R-:W-:-:S07]  /*0790*/  IMAD.MOV.U32 R16, RZ, RZ, R22 ;  /* 0x000000ffff107224 */ /* 0x000fce00078e0016 */
.L_x_19323:
[----:B------:R-:W-:Y:S05]  /*07a0*/  BSYNC.RECONVERGENT B0 ;  /* 0x0000000000007941 */ /* 0x000fea0003800200 */
.L_x_19322:
[----:B------:R-:W-:Y:S01]  /*07b0*/  VIADD R13, R0, 0x80 ;  /* 0x00000080000d7836 */ /* 0x000fe20000000000 */
[----:B------:R-:W-:Y:S04]  /*07c0*/  BSSY.RECONVERGENT B0, `(.L_x_19324) ;  /* 0x0000008000007945 */ /* 0x000fe80003800200 */
[----:B------:R-:W-:-:S13]  /*07d0*/  ISETP.GE.U32.AND P0, PT, R13, UR5, PT ;  /* 0x000000050d007c0c */ /* 0x000fda000bf06070 */
[----:B------:R-:W-:Y:S05]  /*07e0*/  @P0 BRA `(.L_x_19325) ;  /* 0x0000000000140947 */ /* 0x000fea0003800000 */
[----:B-----5:R-:W-:Y:S02]  /*07f0*/  PRMT R22, R2, 0x9910, RZ ;  /* 0x0000991002167816 */ /* 0x020fe400000000ff */
[----:B------:R-:W-:Y:S02]  /*0800*/  PRMT R15, R3, 0x9910, RZ ;  /* 0x00009910030f7816 */ /* 0x000fe400000000ff */
[----:B------:R-:W-:-:S07]  /*0810*/  MOV R14, 0x830 ;  /* 0x00000830000e7802 */ /* 0x000fce0000000f00 */
[----:B------:R-:W-:Y:S05]  /*0820*/  CALL.REL.NOINC `($__internal_46_$__cuda_sm20_div_s16) ;  /* 0x0000000c004c7944 */ /* 0x000fea0003c00000 */
[----:B------:R-:W-:-:S07]  /*0830*/  IMAD.MOV.U32 R2, RZ, RZ, R22 ;  /* 0x000000ffff027224 */ /* 0x000fce00078e0016 */
.L_x_19325:
[----:B------:R-:W-:Y:S05]  /*0840*/  BSYNC.RECONVERGENT B0 ;  /* 0x0000000000007941 */ /* 0x000fea0003800200 */
.L_x_19324:
[----:B-----5:R-:W-:Y:S01]  /*0850*/  VIADD R3, R0, 0x100 ;  /* 0x0000010000037836 */ /* 0x020fe20000000000 */
[----:B------:R-:W-:Y:S04]  /*0860*/  BSSY.RECONVERGENT B0, `(.L_x_19326) ;  /* 0x0000008000007945 */ /* 0x000fe80003800200 */
[----:B------:R-:W-:-:S13]  /*0870*/  ISETP.GE.U32.AND P0, PT, R3, UR5, PT ;  /* 0x0000000503007c0c */ /* 0x000fda000bf06070 */
[----:B------:R-:W-:Y:S05]  /*0880*/  @P0 BRA `(.L_x_19327) ;  /* 0x0000000000140947 */ /* 0x000fea0003800000 */
[----:B------:R-:W-:Y:S02]  /*0890*/  PRMT R22, R4, 0x9910, RZ ;  /* 0x0000991004167816 */ /* 0x000fe400000000ff */
[----:B------:R-:W-:Y:S02]  /*08a0*/  PRMT R15, R5, 0x9910, RZ ;  /* 0x00009910050f7816 */ /* 0x000fe400000000ff */
[----:B------:R-:W-:-:S07]  /*08b0*/  MOV R14, 0x8d0 ;  /* 0x000008d0000e7802 */ /* 0x000fce0000000f00 */
[----:B------:R-:W-:Y:S05]  /*08c0*/  CALL.REL.NOINC `($__internal_46_$__cuda_sm20_div_s16) ;  /* 0x0000000c00247944 */ /* 0x000fea0003c00000 */
[----:B------:R-:W-:-:S07]  /*08d0*/  IMAD.MOV.U32 R3, RZ, RZ, R22 ;  /* 0x000000ffff037224 */ /* 0x000fce00078e0016 */
.L_x_19327:
[----:B------:R-:W-:Y:S05]  /*08e0*/  BSYNC.RECONVERGENT B0 ;  /* 0x0000000000007941 */ /* 0x000fea0003800200 */
.L_x_19326:
[----:B------:R-:W-:Y:S01]  /*08f0*/  VIADD R4, R0, 0x180 ;  /* 0x0000018000047836 */ /* 0x000fe20000000000 */
        /* <DEDUP_REMOVED lines=8> */
.L_x_19329:
[----:B------:R-:W-:Y:S05]  /*0980*/  BSYNC.RECONVERGENT B0 ;  /* 0x0000000000007941 */ /* 0x000fea0003800200 */
.L_x_19328:
        /* <DEDUP_REMOVED lines=9> */
.L_x_19331:
[----:B------:R-:W-:Y:S05]  /*0a20*/  BSYNC.RECONVERGENT B0 ;  /* 0x0000000000007941 */ /* 0x000fea0003800200 */
.L_x_19330:
        /* <DEDUP_REMOVED lines=9> */
.L_x_19333:
[----:B------:R-:W-:Y:S05]  /*0ac0*/  BSYNC.RECONVERGENT B0 ;  /* 0x0000000000007941 */ /* 0x000fea0003800200 */
.L_x_19332:
        /* <DEDUP_REMOVED lines=9> */
.L_x_19335:
[----:B------:R-:W-:Y:S05]  /*0b60*/  BSYNC.RECONVERGENT B0 ;  /* 0x0000000000007941 */ /* 0x000fea0003800200 */
.L_x_19334:
        /* <DEDUP_REMOVED lines=8> */
.L_x_19337:
[----:B------:R-:W-:Y:S05]  /*0bf0*/  BSYNC.RECONVERGENT B0 ;  /* 0x0000000000007941 */ /* 0x000fea0003800200 */
.L_x_19336:
[----:B------:R-:W-:Y:S01]  /*0c00*/  ISETP.GE.U32.AND P0, PT, R0, UR5, PT ;  /* 0x0000000500007c0c */ /* 0x000fe2000bf06070 */
[----:B------:R-:W-:Y:S04]  /*0c10*/  BSSY.RECONVERGENT B0, `(.L_x_19338) ;  /* 0x000003a000007945 */ /* 0x000fe80003800200 */
[----:B------:R-:W-:Y:S08]  /*0c20*/  BSSY.RELIABLE B1, `(.L_x_19339) ;  /* 0x0000031000017945 */ /* 0x000ff00003800100 */
[----:B------:R-:W-:Y:S05]  /*0c30*/  @P0 BRA `(.L_x_19340) ;  /* 0x0000000000380947 */ /* 0x000fea0003800000 */
[----:B------:R-:W0:Y:S01]  /*0c40*/  LDCU.64 UR6, c[0x0][0x388] ;  /* 0x00007100ff0677ac */ /* 0x000e220008000a00 */
[----:B------:R-:W-:Y:S02]  /*0c50*/  VIADD R8, R0, UR4 ;  /* 0x0000000400087c36 */ /* 0x000fe40008000000 */
[----:B------:R-:W-:-:S03]  /*0c60*/  IMAD.MOV.U32 R0, RZ, RZ, R13 ;  /* 0x000000ffff007224 */ /* 0x000fc600078e000d */
[----:B0-----:R-:W-:-:S05]  /*0c70*/  IADD3 R8, P0, PT, R8, UR6, RZ ;  /* 0x0000000608087c10 */ /* 0x001fca000ff1e0ff */
[----:B------:R-:W-:Y:S01]  /*0c80*/  IMAD.X R9, RZ, RZ, UR7, P0 ;  /* 0x00000007ff097e24 */ /* 0x000fe200080e06ff */
[----:B------:R-:W-:-:S04]  /*0c90*/  ISETP.GE.U32.AND P0, PT, R0, UR5, PT ;  /* 0x0000000500007c0c */ /* 0x000fc8000bf06070 */
[----:B------:R0:W-:Y:S09]  /*0ca0*/  STG.E.U8 desc[UR12][R8.64], R16 ;  /* 0x0000001008007986 */ /* 0x0001f2000c10110c */
[----:B------:R-:W-:Y:S05]  /*0cb0*/  @P0 BRA `(.L_x_19341) ;  /* 0x0000000000380947 */ /* 0x000fea0003800000 */
[----:B------:R-:W1:Y:S01]  /*0cc0*/  LDCU.64 UR6, c[0x0][0x388] ;  /* 0x00007100ff0677ac */ /* 0x000e620008000a00 */
[C---:B0-----:R-:W-:Y:S02]  /*0cd0*/  VIADD R8, R0.reuse, UR4 ;  /* 0x0000000400087c36 */ /* 0x041fe40008000000 */
[----:B------:R-:W-:-:S03]  /*0ce0*/  VIADD R0, R0, 0x80 ;  /* 0x0000008000007836 */ /* 0x000fc60000000000 */
[----:B-1----:R-:W-:-:S05]  /*0cf0*/  IADD3 R8, P0, PT, R8, UR6, RZ ;  /* 0x0000000608087c10 */ /* 0x002fca000ff1e0ff */
[----:B------:R-:W-:-:S05]  /*0d00*/  IMAD.X R9, RZ, RZ, UR7, P0 ;  /* 0x00000007ff097e24 */ /* 0x000fca00080e06ff */
[----:B------:R0:W-:Y:S03]  /*0d10*/  STG.E.U8 desc[UR12][R8.64], R2 ;  /* 0x0000000208007986 */ /* 0x0001e6000c10110c */
.L_x_19340:
[----:B------:R-:W-:-:S13]  /*0d20*/  ISETP.GE.U32.AND P0, PT, R0, UR5, PT ;  /* 0x0000000500007c0c */ /* 0x000fda000bf06070 */
[----:B------:R-:W-:Y:S05]  /*0d30*/  @P0 BRA `(.L_x_19342) ;  /* 0x0000000000380947 */ /* 0x000fea0003800000 */
[----:B------:R-:W1:Y:S01]  /*0d40*/  LDCU.64 UR6, c[0x0][0x388] ;  /* 0x00007100ff0677ac */ /* 0x000e620008000a00 */
[C---:B0-----:R-:W-:Y:S02]  /*0d50*/  VIADD R8, R0.reuse, UR4 ;  /* 0x0000000400087c36 */ /* 0x041fe40008000000 */
[----:B------:R-:W-:-:S03]  /*0d60*/  VIADD R0, R0, 0x80 ;  /* 0x0000008000007836 */ /* 0x000fc60000000000 */
[----:B-1----:R-:W-:-:S05]  /*0d70*/  IADD3 R8, P0, PT, R8, UR6, RZ ;  /* 0x0000000608087c10 */ /* 0x002fca000ff1e0ff */
[----:B------:R-:W-:-:S05]  /*0d80*/  IMAD.X R9, RZ, RZ, UR7, P0 ;  /* 0x00000007ff097e24 */ /* 0x000fca00080e06ff */
[----:B------:R1:W-:Y:S03]  /*0d90*/  STG.E.U8 desc[UR12][R8.64], R3 ;  /* 0x0000000308007986 */ /* 0x0003e6000c10110c */
.L_x_19341:
[----:B------:R-:W-:-:S13]  /*0da0*/  ISETP.GE.U32.AND P0, PT, R0, UR5, PT ;  /* 0x0000000500007c0c */ /* 0x000fda000bf06070 */
[----:B------:R-:W-:Y:S05]  /*0db0*/  @P0 BRA `(.L_x_19343) ;  /* 0x0000000000380947 */ /* 0x000fea0003800000 */
[----:B------:R-:W2:Y:S01]  /*0dc0*/  LDCU.64 UR6, c[0x0][0x388] ;  /* 0x00007100ff0677ac */ /* 0x000ea20008000a00 */
[C---:B------:R-:W-:Y:S02]  /*0dd0*/  VIADD R2, R0.reuse, UR4 ;  /* 0x0000000400027c36 */ /* 0x040fe40008000000 */
[----:B------:R-:W-:-:S03]  /*0de0*/  VIADD R0, R0, 0x80 ;  /* 0x0000008000007836 */ /* 0x000fc60000000000 */
[----:B--2---:R-:W-:-:S05]  /*0df0*/  IADD3 R2, P0, PT, R2, UR6, RZ ;  /* 0x0000000602027c10 */ /* 0x004fca000ff1e0ff */
[----:B-1----:R-:W-:-:S05]  /*0e00*/  IMAD.X R3, RZ, RZ, UR7, P0 ;  /* 0x00000007ff037e24 */ /* 0x002fca00080e06ff */
[----:B------:R1:W-:Y:S03]  /*0e10*/  STG.E.U8 desc[UR12][R2.64], R4 ;  /* 0x0000000402007986 */ /* 0x0003e6000c10110c */
.L_x_19342:
[----:B------:R-:W-:-:S13]  /*0e20*/  ISETP.GE.U32.AND P0, PT, R0, UR5, PT ;  /* 0x0000000500007c0c */ /* 0x000fda000bf06070 */
[----:B------:R-:W-:Y:S05]  /*0e30*/  @P0 BRA `(.L_x_19344) ;  /* 0x00000000003c0947 */ /* 0x000fea0003800000 */
[----:B------:R-:W2:Y:S01]  /*0e40*/  LDCU.64 UR6, c[0x0][0x388] ;  /* 0x00007100ff0677ac */ /* 0x000ea20008000a00 */
[C---:B01----:R-:W-:Y:S02]  /*0e50*/  VIADD R2, R0.reuse, UR4 ;  /* 0x0000000400027c36 */ /* 0x043fe40008000000 */
[----:B------:R-:W-:-:S03]  /*0e60*/  VIADD R0, R0, 0x80 ;  /* 0x0000008000007836 */ /* 0x000fc60000000000 */
[----:B--2---:R-:W-:-:S05]  /*0e70*/  IADD3 R2, P0, PT, R2, UR6, RZ ;  /* 0x0000000602027c10 */ /* 0x004fca000ff1e0ff */
[----:B------:R-:W-:-:S05]  /*0e80*/  IMAD.X R3, RZ, RZ, UR7, P0 ;  /* 0x00000007ff037e24 */ /* 0x000fca00080e06ff */
[----:B------:R2:W-:Y:S03]  /*0e90*/  STG.E.U8 desc[UR12][R2.64], R5 ;  /* 0x0000000502007986 */ /* 0x0005e6000c10110c */
.L_x_19343:
[----:B------:R-:W-:-:S13]  /*0ea0*/  ISETP.GE.U32.AND P0, PT, R0, UR5, PT ;  /* 0x0000000500007c0c */ /* 0x000fda000bf06070 */
[----:B------:R-:W-:Y:S05]  /*0eb0*/  @P0 BREAK.RELIABLE B1 ;  /* 0x0000000000010942 */ /* 0x000fea0003800100 */
[----:B------:R-:W-:Y:S05]  /*0ec0*/  @P0 BRA `(.L_x_19345) ;  /* 0x0000000000380947 */ /* 0x000fea0003800000 */
[----:B------:R-:W3:Y:S01]  /*0ed0*/  LDCU.64 UR6, c[0x0][0x388] ;  /* 0x00007100ff0677ac */ /* 0x000ee20008000a00 */
[C---:B--2---:R-:W-:Y:S02]  /*0ee0*/  VIADD R2, R0.reuse, UR4 ;  /* 0x0000000400027c36 */ /* 0x044fe40008000000 */
[----:B------:R-:W-:-:S03]  /*0ef0*/  VIADD R0, R0, 0x80 ;  /* 0x0000008000007836 */ /* 0x000fc60000000000 */
[----:B---3--:R-:W-:-:S05]  /*0f00*/  IADD3 R2, P0, PT, R2, UR6, RZ ;  /* 0x0000000602027c10 */ /* 0x008fca000ff1e0ff */
[----:B-1----:R-:W-:-:S05]  /*0f10*/  IMAD.X R3, RZ, RZ, UR7, P0 ;  /* 0x00000007ff037e24 */ /* 0x002fca00080e06ff */
[----:B------:R2:W-:Y:S03]  /*0f20*/  STG.E.U8 desc[UR12][R2.64], R6 ;  /* 0x0000000602007986 */ /* 0x0005e6000c10110c */
.L_x_19344:
[----:B------:R-:W-:Y:S05]  /*0f30*/  BSYNC.RELIABLE B1 ;  /* 0x0000000000017941 */ /* 0x000fea0003800100 */
.L_x_19339:
[----:B------:R-:W-:-:S13]  /*0f40*/  ISETP.GE.U32.AND P0, PT, R0, UR5, PT ;  /* 0x0000000500007c0c */ /* 0x000fda000bf06070 */
[----:B-1----:R-:W0:Y:S01]  /*0f50*/  @!P0 LDC.64 R4, c[0x0][0x388] ;  /* 0x0000e200ff048b82 */ /* 0x002e220000000a00 */
[C---:B--2---:R-:W-:Y:S02]  /*0f60*/  @!P0 VIADD R3, R0.reuse, UR4 ;  /* 0x0000000400038c36 */ /* 0x044fe40008000000 */
[----:B------:R-:W-:-:S03]  /*0f70*/  @!P0 VIADD R0, R0, 0x80 ;  /* 0x0000008000008836 */ /* 0x000fc60000000000 */
[----:B0-----:R-:W-:-:S05]  /*0f80*/  @!P0 IADD3 R2, P1, PT, R3, R4, RZ ;  /* 0x0000000403028210 */ /* 0x001fca0007f3e0ff */
[----:B------:R-:W-:-:S05]  /*0f90*/  @!P0 IMAD.X R3, RZ, RZ, R5, P1 ;  /* 0x000000ffff038224 */ /* 0x000fca00008e0605 */
[----:B------:R3:W-:Y:S03]  /*0fa0*/  @!P0 STG.E.U8 desc[UR12][R2.64], R7 ;  /* 0x0000000702008986 */ /* 0x0007e6000c10110c */
.L_x_19345:
[----:B------:R-:W-:Y:S05]  /*0fb0*/  BSYNC.RECONVERGENT B0 ;  /* 0x0000000000007941 */ /* 0x000fea0003800200 */
.L_x_19338:
[----:B------:R-:W-:Y:S05]  /*0fc0*/  WARPSYNC.ALL ;  /* 0x0000000000007948 */ /* 0x000fea0003800000 */
[----:B------:R-:W-:-:S13]  /*0fd0*/  ISETP.GE.U32.AND P0, PT, R0, UR5, PT ;  /* 0x0000000500007c0c */ /* 0x000fda000bf06070 */
[----:B------:R-:W-:Y:S05]  /*0fe0*/  @P0 EXIT ;  /* 0x000000000000094d */ /* 0x000fea0003800000 */
[----:B------:R-:W2:Y:S01]  /*0ff0*/  LDCU.64 UR6, c[0x0][0x388] ;  /* 0x00007100ff0677ac */ /* 0x000ea20008000a00 */
[----:B------:R-:W-:-:S05]  /*1000*/  VIADD R0, R0, UR4 ;  /* 0x0000000400007c36 */ /* 0x000fca0008000000 */
[----:B--23--:R-:W-:-:S05]  /*1010*/  IADD3 R2, P0, PT, R0, UR6, RZ ;  /* 0x0000000600027c10 */ /* 0x00cfca000ff1e0ff */
[----:B-1----:R-:W-:-:S05]  /*1020*/  IMAD.X R3, RZ, RZ, UR7, P0 ;  /* 0x00000007ff037e24 */ /* 0x002fca00080e06ff */
[----:B------:R-:W-:Y:S01]  /*1030*/  STG.E.U8 desc[UR12][R2.64], R22 ;  /* 0x0000001602007986 */ /* 0x000fe2000c10110c */
[----:B------:R-:W-:Y:S05]  /*1040*/  EXIT ;  /* 0x000000000000794d */ /* 0x000fea0003800000 */
.L_x_19321:
[----:B------:R-:W0:Y:S01]  /*1050*/  LDCU.128 UR8, c[0x0][0x390] ;  /* 0x00007200ff0877ac */ /* 0x000e220008000c00 */
[----:B------:R-:W1:Y:S01]  /*1060*/  S2R R0, SR_TID.X ;  /* 0x0000000000007919 */ /* 0x000e620000002100 */
[----:B0-----:R-:W-:Y:S02]  /*1070*/  UIADD3 UR7, UP0, UPT, UR4, UR8, URZ ;  /* 0x0000000804077290 */ /* 0x001fe4000ff1e0ff */
[----:B------:R-:W-:Y:S02]  /*1080*/  UIADD3 UR5, UP1, UPT, UR4, UR10, URZ ;  /* 0x0000000a04057290 */ /* 0x000fe4000ff3e0ff */
[----:B------:R-:W-:Y:S02]  /*1090*/  UIADD3.X UR8, UPT, UPT, URZ, UR9, URZ, UP0, !UPT ;  /* 0x00000009ff087290 */ /* 0x000fe400087fe4ff */
[----:B------:R-:W-:Y:S01]  /*10a0*/  UIADD3.X UR6, UPT, UPT, URZ, UR11, URZ, UP1, !UPT ;  /* 0x0000000bff067290 */ /* 0x000fe20008ffe4ff */
[----:B------:R-:W-:Y:S02]  /*10b0*/  IMAD.U32 R10, RZ, RZ, UR7 ;  /* 0x00000007ff0a7e24 */ /* 0x000fe4000f8e00ff */
[----:B------:R-:W-:-:S02]  /*10c0*/  IMAD.U32 R12, RZ, RZ, UR5 ;  /* 0x00000005ff0c7e24 */ /* 0x000fc4000f8e00ff */
[----:B------:R-:W-:Y:S02]  /*10d0*/  IMAD.U32 R11, RZ, RZ, UR8 ;  /* 0x00000008ff0b7e24 */ /* 0x000fe4000f8e00ff */
[----:B------:R-:W-:Y:S02]  /*10e0*/  IMAD.U32 R13, RZ, RZ, UR6 ;  /* 0x00000006ff0d7e24 */ /* 0x000fe4000f8e00ff */
[----:B-1----:R-:W-:-:S04]  /*10f0*/  IMAD.WIDE.U32 R10, R0, 0x2, R10 ;  /* 0x00000002000a7825 */ /* 0x002fc800078e000a */
[----:B------:R-:W-:Y:S01]  /*1100*/  IMAD.WIDE.U32 R12, R0, 0x2, R12 ;  /* 0x00000002000c7825 */ /* 0x000fe200078e000c */
[----:B------:R-:W2:Y:S04]  /*1110*/  LDG.E.U16 R9, desc[UR12][R10.64] ;  /* 0x0000000c0a097981 */ /* 0x000ea8000c1e1500 */
[----:B------:R-:W3:Y:S04]  /*1120*/  LDG.E.U16 R5, desc[UR12][R12.64] ;  /* 0x0000000c0c057981 */ /* 0x000ee8000c1e1500 */
[----:B------:R0:W5:Y:S04]  /*1130*/  LDG.E.U16 R8, desc[UR12][R10.64+0x100] ;  /* 0x0001000c0a087981 */ /* 0x000168000c1e1500 */
[----:B------:R0:W5:Y:S04]  /*1140*/  LDG.E.U16 R7, desc[UR12][R10.64+0x200] ;  /* 0x0002000c0a077981 */ /* 0x000168000c1e1500 */
[----:B------:R0:W5:Y:S04]  /*1150*/  LDG.E.U16 R6, desc[UR12][R10.64+0x300] ;  /* 0x0003000c0a067981 */ /* 0x000168000c1e1500 */
[----:B------:R0:W5:Y:S04]  /*1160*/  LDG.E.U16 R2, desc[UR12][R12.64+0x100] ;  /* 0x0001000c0c027981 */ /* 0x000168000c1e1500 */
[----:B------:R0:W5:Y:S04]  /*1170*/  LDG.E.U16 R3, desc[UR12][R12.64+0x200] ;  /* 0x0002000c0c037981 */ /* 0x000168000c1e1500 */
[----:B------:R0:W5:Y:S01]  /*1180*/  LDG.E.U16 R4, desc[UR12][R12.64+0x300] ;  /* 0x0003000c0c047981 */ /* 0x000162000c1e1500 */
[----:B------:R-:W-:-:S02]  /*1190*/  MOV R14, 0x11d0 ;  /* 0x000011d0000e7802 */ /* 0x000fc40000000f00 */
[----:B--2---:R-:W-:Y:S02]  /*11a0*/  PRMT R22, R9, 0x8880, RZ ;  /* 0x0000888009167816 */ /* 0x004fe400000000ff */
[----:B0--3--:R-:W-:-:S07]  /*11b0*/  PRMT R15, R5, 0x8880, RZ ;  /* 0x00008880050f7816 */ /* 0x009fce00000000ff */
[----:B-----5:R-:W-:Y:S05]  /*11c0*/  CALL.REL.NOINC `($__internal_46_$__cuda_sm20_div_s16) ;  /* 0x0000000000e47944 */ /* 0x020fea0003c00000 */
[----:B------:R-:W-:Y:S01]  /*11d0*/  PRMT R9, R9, 0x9991, RZ ;  /* 0x0000999109097816 */ /* 0x000fe200000000ff */
[----:B------:R-:W-:Y:S01]  /*11e0*/  IMAD.MOV.U32 R10, RZ, RZ, R22 ;  /* 0x000000ffff0a7224 */ /* 0x000fe200078e0016 */
[----:B------:R-:W-:Y:S02]  /*11f0*/  PRMT R15, R5, 0x9991, RZ ;  /* 0x00009991050f7816 */ /* 0x000fe400000000ff */
[----:B------:R-:W-:Y:S01]  /*1200*/  MOV R14, 0x1230 ;  /* 0x00001230000e7802 */ /* 0x000fe20000000f00 */
[----:B------:R-:W-:-:S07]  /*1210*/  IMAD.MOV.U32 R22, RZ, RZ, R9 ;  /* 0x000000ffff167224 */ /* 0x000fce00078e0009 */
[----:B------:R-:W-:Y:S05]  /*1220*/  CALL.REL.NOINC `($__internal_46_$__cuda_sm20_div_s16) ;  /* 0x0000000000cc7944 */ /* 0x000fea0003c00000 */
        /* <DEDUP_REMOVED lines=36> */
[----:B------:R-:W0:Y:S01]  /*1470*/  LDCU.64 UR6, c[0x0][0x388] ;  /* 0x00007100ff0677ac */ /* 0x000e220008000a00 */
[----:B------:R-:W-:Y:S02]  /*1480*/  PRMT R11, R5, 0x7604, R10 ;  /* 0x00007604050b7816 */ /* 0x000fe4000000000a */
[----:B------:R-:W-:Y:S02]  /*1490*/  PRMT R9, R2, 0x7604, R9 ;  /* 0x0000760402097816 */ /* 0x000fe40000000009 */
[----:B------:R-:W-:Y:S02]  /*14a0*/  PRMT R3, R3, 0x7604, R8 ;  /* 0x0000760403037816 */ /* 0x000fe40000000008 */
[----:B------:R-:W-:Y:S01]  /*14b0*/  PRMT R7, R22, 0x7604, R7 ;  /* 0x0000760416077816 */ /* 0x000fe20000000007 */
[----:B0-----:R-:W-:-:S04]  /*14c0*/  UIADD3 UR5, UP0, UPT, UR4, UR6, URZ ;  /* 0x0000000604057290 */ /* 0x001fc8000ff1e0ff */
[----:B------:R-:W-:Y:S02]  /*14d0*/  UIADD3.X UR6, UPT, UPT, URZ, UR7, URZ, UP0, !UPT ;  /* 0x00000007ff067290 */ /* 0x000fe400087fe4ff */
[----:B------:R-:W-:-:S04]  /*14e0*/  IMAD.U32 R12, RZ, RZ, UR5 ;  /* 0x00000005ff0c7e24 */ /* 0x000fc8000f8e00ff */
[----:B------:R-:W-:Y:S02]  /*14f0*/  IMAD.U32 R13, RZ, RZ, UR6 ;  /* 0x00000006ff0d7e24 */ /* 0x000fe4000f8e00ff */
[----:B------:R-:W-:-:S05]  /*1500*/  IMAD.WIDE.U32 R4, R0, 0x2, R12 ;  /* 0x0000000200047825 */ /* 0x000fca00078e000c */
[----:B------:R-:W-:Y:S04]  /*1510*/  STG.E.U16 desc[UR12][R4.64], R11 ;  /* 0x0000000b04007986 */ /* 0x000fe8000c10150c */
[----:B------:R-:W-:Y:S04]  /*1520*/  STG.E.U16 desc[UR12][R4.64+0x100], R9 ;  /* 0x0001000904007986 */ /* 0x000fe8000c10150c */
[----:B------:R-:W-:Y:S04]  /*1530*/  STG.E.U16 desc[UR12][R4.64+0x200], R3 ;  /* 0x0002000304007986 */ /* 0x000fe8000c10150c */
[----:B------:R-:W-:Y:S01]  /*1540*/  STG.E.U16 desc[UR12][R4.64+0x300], R7 ;  /* 0x0003000704007986 */ /* 0x000fe2000c10150c */
[----:B------:R-:W-:Y:S05]  /*1550*/  EXIT ;  /* 0x000000000000794d */ /* 0x000fea0003800000 */
        .weak           $__internal_46_$__cuda_sm20_div_s16
        .type           $__internal_46_$__cuda_sm20_div_s16,@function
        .size           $__internal_46_$__cuda_sm20_div_s16,(.L_x_23075 - $__internal_46_$__cuda_sm20_div_s16)
$__internal_46_$__cuda_sm20_div_s16:
[----:B------:R-:W-:Y:S02]  /*1560*/  IABS R19, R15 ;  /* 0x0000000f00137213 */ /* 0x000fe40000000000 */
[-C--:B------:R-:W-:Y:S02]  /*1570*/  IABS R21, R22.reuse ;  /* 0x0000001600157213 */ /* 0x080fe40000000000 */
[----:B------:R-:W-:Y:S01]  /*1580*/  LOP3.LUT R22, R15, R22, RZ, 0x3c, !PT ;  /* 0x000000160f167212 */ /* 0x000fe200078e3cff */
[----:B------:R-:W-:Y:S02]  /*1590*/  IMAD.MOV.U32 R23, RZ, RZ, R19 ;  /* 0x000000ffff177224 */ /* 0x000fe400078e0013 */
[----:B------:R-:W-:Y:S01]  /*15a0*/  IMAD.MOV.U32 R19, RZ, RZ, 0x4b800000 ;  /* 0x4b800000ff137424 */ /* 0x000fe200078e00ff */
[----:B------:R-:W-:Y:S01]  /*15b0*/  I2F.U16.RZ R21, R21 ;  /* 0x0000001500157306 */ /* 0x000fe2000010d000 */
[----:B------:R-:W-:-:S07]  /*15c0*/  SHF.R.U32.HI R22, RZ, 0x1f, R22 ;  /* 0x0000001fff167819 */ /* 0x000fce0000011616 */
[----:B------:R-:W0:Y:S02]  /*15d0*/  I2F.U16 R24, R23 ;  /* 0x0000001700187306 */ /* 0x000e240000101000 */
[C---:B0-----:R-:W-:Y:S02]  /*15e0*/  FSETP.GEU.AND P1, PT, |R24|.reuse, 1.175494350822287508e-38, PT ;  /* 0x008000001800780b */ /* 0x041fe40003f2e200 */
[----:B------:R-:W-:Y:S02]  /*15f0*/  FSETP.GT.AND P0, PT, |R24|, 8.50705917302346158658e+37, PT ;  /* 0x7e8000001800780b */ /* 0x000fe40003f04200 */
[----:B------:R-:W-:-:S04]  /*1600*/  FSEL R19, R19, 1, !P1 ;  /* 0x3f80000013137808 */ /* 0x000fc80004800000 */
[----:B------:R-:W-:Y:S02]  /*1610*/  FSEL R19, R19, 0.25, !P0 ;  /* 0x3e80000013137808 */ /* 0x000fe40004000000 */
[----:B------:R-:W-:-:S03]  /*1620*/  ISETP.NE.AND P0, PT, R15, RZ, PT ;  /* 0x000000ff0f00720c */ /* 0x000fc60003f05270 */
[----:B------:R-:W-:-:S06]  /*1630*/  FMUL R24, R24, R19 ;  /* 0x0000001318187220 */ /* 0x000fcc0000400000 */
[----:B------:R-:W0:Y:S02]  /*1640*/  MUFU.RCP R24, R24 ;  /* 0x0000001800187308 */ /* 0x000e240000001000 */
[----:B0-----:R-:W-:Y:S01]  /*1650*/  FMUL R19, R19, R24 ;  /* 0x0000001813137220 */ /* 0x001fe20000400000 */
[----:B------:R-:W-:-:S03]  /*1660*/  IMAD.MOV R24, RZ, RZ, -R22 ;  /* 0x000000ffff187224 */ /* 0x000fc600078e0a16 */
[----:B------:R-:W-:-:S04]  /*1670*/  VIADD R26, R19, 0x2 ;  /* 0x00000002131a7836 */ /* 0x000fc80000000000 */
[----:B------:R-:W-:-:S06]  /*1680*/  FMUL.RZ R19, R21, R26 ;  /* 0x0000001a15137220 */ /* 0x000fcc000040c000 */
[----:B------:R-:W0:Y:S02]  /*1690*/  F2I.U32.TRUNC.NTZ R19, R19 ;  /* 0x0000001300137305 */ /* 0x000e24000020f000 */
[----:B0-----:R-:W-:-:S05]  /*16a0*/  LOP3.LUT R15, R24, 0xffff, R19, 0x78, !PT ;  /* 0x0000ffff180f7812 */ /* 0x001fca00078e7813 */
[----:B------:R-:W-:Y:S02]  /*16b0*/  IMAD.IADD R22, R22, 0x1, R15 ;  /* 0x0000000116167824 */ /* 0x000fe400078e020f */
[----:B------:R-:W-:Y:S02]  /*16c0*/  IMAD.MOV.U32 R15, RZ, RZ, 0x0 ;  /* 0x00000000ff0f7424 */ /* 0x000fe400078e00ff */
[----:B------:R-:W-:Y:S02]  /*16d0*/  @!P0 IMAD.MOV.U32 R22, RZ, RZ, -0x1 ;  /* 0xffffffffff168424 */ /* 0x000fe400078e00ff */
[----:B------:R-:W-:Y:S05]  /*16e0*/  RET.REL.NODEC R14 `(_ZN2at6native29vectorized_elementwise_kernelILi2ENS0_13BinaryFunctorIaaaZZZNS0_15binary_internal21div_trunc_kernel_cudaERNS_18TensorIteratorBaseEENKUlvE_clEvENKUlvE0_clEvEUlaaE_EESt5arrayIPcLm3EEEEviT0_T1_) ;  /* 0xffffffe80e447950 */ /* 0x000fea0003c3ffff */
.L_x_19346:
        /* <DEDUP_REMOVED lines=9> */
.L_x_23075:


//--------------------- .text._ZN2at6native29vectorized_elementwise_kernelILi4ENS0_13BinaryFunctorIaaaZZZNS0_15binary_internal21div_trunc_kernel_cudaERNS_18TensorIteratorBaseEENKUlvE_clEvENKUlvE0_clEvEUlaaE_EESt5arrayIPcLm3EEEEviT0_T1_ --------------------------
	.section	.text._ZN2at6native29vectorized_elementwise_kernelILi4ENS0_13BinaryFunctorIaaaZZZNS0_15binary_internal21div_trunc_kernel_cudaERNS_18TensorIteratorBaseEENKUlvE_clEvENKUlvE0_clEvEUlaaE_EESt5arrayIPcLm3EEEEviT0_T1_,"ax",@progbits
	.align	128
        .global         _ZN2at6native29vectorized_elementwise_kernelILi4ENS0_13BinaryFunctorIaaaZZZNS0_15binary_internal21div_trunc_kernel_cudaERNS_18TensorIteratorBaseEENKUlvE_clEvENKUlvE0_clEvEUlaaE_EESt5arrayIPcLm3EEEEviT0_T1_
        .type           _ZN2at6native29vectorized_elementwise_kernelILi4ENS0_13BinaryFunctorIaaaZZZNS0_15binary_internal21div_trunc_kernel_cudaERNS_18TensorIteratorBaseEENKUlvE_clEvENKUlvE0_clEvEUlaaE_EESt5arrayIPcLm3EEEEviT0_T1_,@function
        .size           _ZN2at6native29vectorized_elementwise_kernelILi4ENS0_13BinaryFunctorIaaaZZZNS0_15binary_internal21div_trunc_kernel_cudaERNS_18TensorIteratorBaseEENKUlvE_clEvENKUlvE0_clEvEUlaaE_EESt5arrayIPcLm3EEEEviT0_T1_,(.L_x_23076 - _ZN2at6native29vectorized_elementwise_kernelILi4ENS0_13BinaryFunctorIaaaZZZNS0_15binary_internal21div_trunc_kernel_cudaERNS_18TensorIteratorBaseEENKUlvE_clEvENKUlvE0_clEvEUlaaE_EESt5arrayIPcLm3EEEEviT0_T1_)
        .other          _ZN2at6native29vectorized_elementwise_kernelILi4ENS0_13BinaryFunctorIaaaZZZNS0_15binary_internal21div_trunc_kernel_cudaERNS_18TensorIteratorBaseEENKUlvE_clEvENKUlvE0_clEvEUlaaE_EESt5arrayIPcLm3EEEEviT0_T1_,@"STO_CUDA_ENTRY STV_DEFAULT"
_ZN2at6native29vectorized_elementwise_kernelILi4ENS0_13BinaryFunctorIaaaZZZNS0_15binary_internal21div_trunc_kernel_cudaERNS_18TensorIteratorBaseEENKUlvE_clEvENKUlvE0_clEvEUlaaE_EESt5arrayIPcLm3EEEEviT0_T1_:
.text._ZN2at6native29vectorized_elementwise_kernelILi4ENS0_13BinaryFunctorIaaaZZZNS0_15binary_internal21div_trunc_kernel_cudaERNS_18TensorIteratorBaseEENKUlvE_clEvENKUlvE0_clEvEUlaaE_EESt5arrayIPcLm3EEEEviT0_T1_:
        /* <DEDUP_REMOVED lines=120> */
[----:B------:R-:W-:Y:S05]  /*0780*/  CALL.REL.NOINC `($__internal_47_$__cuda_sm20_div_s16) ;  /* 0x0000000c00987944 */ /* 0x000fea0003c00000 */
[----:B------:R-:W-:-:S07]  /*0790*/  IMAD.MOV.U32 R16, RZ, RZ, R22 ;  /* 0x000000ffff107224 */ /* 0x000fce00078e0016 */
.L_x_19349:
[----:B------:R-:W-:Y:S05]  /*07a0*/  BSYNC.RECONVERGENT B0 ;  /* 0x0000000000007941 */ /* 0x000fea0003800200 */
.L_x_19348:
[----:B------:R-:W-:Y:S01]  /*07b0*/  VIADD R13, R0, 0x80 ;  /* 0x00000080000d7836 */ /* 0x000fe20000000000 */
[----:B------:R-:W-:Y:S04]  /*07c0*/  BSSY.RECONVERGENT B0, `(.L_x_19350) ;  /* 0x0000008000007945 */ /* 0x000fe80003800200 */
[----:B------:R-:W-:-:S13]  /*07d0*/  ISETP.GE.U32.AND P0, PT, R13, UR5, PT ;  /* 0x000000050d007c0c */ /* 0x000fda000bf06070 */
[----:B------:R-:W-:Y:S05]  /*07e0*/  @P0 BRA `(.L_x_19351) ;  /* 0x0000000000140947 */ /* 0x000fea0003800000 */
[----:B-----5:R-:W-:Y:S02]  /*07f0*/  PRMT R22, R2, 0x9910, RZ ;  /* 0x0000991002167816 */ /* 0x020fe400000000ff */
[----:B------:R-:W-:Y:S02]  /*0800*/  PRMT R15, R3, 0x9910, RZ ;  /* 0x00009910030f7816 */ /* 0x000fe400000000ff */
[----:B------:R-:W-:-:S07]  /*0810*/  MOV R14, 0x830 ;  /* 0x00000830000e7802 */ /* 0x000fce0000000f00 */
[----:B------:R-:W-:Y:S05]  /*0820*/  CALL.REL.NOINC `($__internal_47_$__cuda_sm20_div_s16) ;  /* 0x0000000c00707944 */ /* 0x000fea0003c00000 */
[----:B------:R-:W-:-:S07]  /*0830*/  IMAD.MOV.U32 R2, RZ, RZ, R22 ;  /* 0x000000ffff027224 */ /* 0x000fce00078e0016 */
.L_x_19351:
[----:B------:R-:W-:Y:S05]  /*0840*/  BSYNC.RECONVERGENT B0 ;  /* 0x0000000000007941 */ /* 0x000fea0003800200 */
.L_x_19350:
[----:B-----5:R-:W-:Y:S01]  /*0850*/  VIADD R3, R0, 0x100 ;  /* 0x0000010000037836 */ /* 0x020fe20000000000 */
[----:B------:R-:W-:Y:S04]  /*0860*/  BSSY.RECONVERGENT B0, `(.L_x_19352) ;  /* 0x0000008000007945 */ /* 0x000fe80003800200 */
[----:B------:R-:W-:-:S13]  /*0870*/  ISETP.GE.U32.AND P0, PT, R3, UR5, PT ;  /* 0x0000000503007c0c */ /* 0x000fda000bf06070 */
[----:B------:R-:W-:Y:S05]  /*0880*/  @P0 BRA `(.L_x_19353) ;  /* 0x0000000000140947 */ /* 0x000fea0003800000 */
[----:B------:R-:W-:Y:S02]  /*0890*/  PRMT R22, R4, 0x9910, RZ ;  /* 0x0000991004167816 */ /* 0x000fe400000000ff */
[----:B------:R-:W-:Y:S02]  /*08a0*/  PRMT R15, R5, 0x9910, RZ ;  /* 0x00009910050f7816 */ /* 0x000fe400000000ff */
[----:B------:R-:W-:-:S07]  /*08b0*/  MOV R14, 0x8d0 ;  /* 0x000008d0000e7802 */ /* 0x000fce0000000f00 */
[----:B------:R-:W-:Y:S05]  /*08c0*/  CALL.REL.NOINC `($__internal_47_$__cuda_sm20_div_s16) ;  /* 0x0000000c00487944 */ /* 0x000fea0003c00000 */
[----:B------:R-:W-:-:S07]  /*08d0*/  IMAD.MOV.U32 R3, RZ, RZ, R22 ;  /* 0x000000ffff037224 */ /* 0x000fce00078e0016 */
.L_x_19353:
[----:B------:R-:W-:Y:S05]  /*08e0*/  BSYNC.RECONVERGENT B0 ;  /* 0x0000000000007941 */ /* 0x000fea0003800200 */
.L_x_19352:
[----:B------:R-:W-:Y:S01]  /*08f0*/  VIADD R4, R0, 0x180 ;  /* 0x0000018000047836 */ /* 0x000fe20000000000 */
        /* <DEDUP_REMOVED lines=8> */
.L_x_19355:
[----:B------:R-:W-:Y:S05]  /*0980*/  BSYNC.RECONVERGENT B0 ;  /* 0x0000000000007941 */ /* 0x000fea0003800200 */
.L_x_19354:
        /* <DEDUP_REMOVED lines=9> */
.L_x_19357:
[----:B------:R-:W-:Y:S05]  /*0a20*/  BSYNC.RECONVERGENT B0 ;  /* 0x0000000000007941 */ /* 0x000fea0003800200 */
.L_x_19356:
        /* <DEDUP_REMOVED lines=9> */
.L_x_19359:
[----:B------:R-:W-:Y:S05]  /*0ac0*/  BSYNC.RECONVERGENT B0 ;  /* 0x0000000000007941 */ /* 0x000fea0003800200 */
.L_x_19358:
        /* <DEDUP_REMOVED lines=9> */
.L_x_19361:
[----:B------:R-:W-:Y:S05]  /*0b60*/  BSYNC.RECONVERGENT B0 ;  /* 0x0000000000007941 */ /* 0x000fea0003800200 */
.L_x_19360:
        /* <DEDUP_REMOVED lines=8> */
.L_x_19363:
[----:B------:R-:W-:Y:S05]  /*0bf0*/  BSYNC.RECONVERGENT B0 ;  /* 0x0000000000007941 */ /* 0x000fea0003800200 */
.L_x_19362:
        /* <DEDUP_REMOVED lines=18> */
.L_x_19366:
        /* <DEDUP_REMOVED lines=8> */
.L_x_19367:
        /* <DEDUP_REMOVED lines=8> */
.L_x_19368:
        /* <DEDUP_REMOVED lines=8> */
.L_x_19369:
        /* <DEDUP_REMOVED lines=9> */
.L_x_19370:
[----:B------:R-:W-:Y:S05]  /*0f30*/  BSYNC.RELIABLE B1 ;  /* 0x0000000000017941 */ /* 0x000fea0003800100 */
.L_x_19365:
[----:B------:R-:W-:-:S13]  /*0f40*/  ISETP.GE.U32.AND P0, PT, R0, UR5, PT ;  /* 0x0000000500007c0c */ /* 0x000fda000bf06070 */
[----:B-1----:R-:W0:Y:S01]  /*0f50*/  @!P0 LDC.64 R4, c[0x0][0x388] ;  /* 0x0000e200ff048b82 */ /* 0x002e220000000a00 */
[C---:B--2---:R-:W-:Y:S02]  /*0f60*/  @!P0 VIADD R3, R0.reuse, UR4 ;  /* 0x0000000400038c36 */ /* 0x044fe40008000000 */
[----:B------:R-:W-:-:S03]  /*0f70*/  @!P0 VIADD R0, R0, 0x80 ;  /* 0x0000008000008836 */ /* 0x000fc60000000000 */
[----:B0-----:R-:W-:-:S05]  /*0f80*/  @!P0 IADD3 R2, P1, PT, R3, R4, RZ ;  /* 0x0000000403028210 */ /* 0x001fca0007f3e0ff */
[----:B------:R-:W-:-:S05]  /*0f90*/  @!P0 IMAD.X R3, RZ, RZ, R5, P1 ;  /* 0x000000ffff038224 */ /* 0x000fca00008e0605 */
[----:B------:R3:W-:Y:S03]  /*0fa0*/  @!P0 STG.E.U8 desc[UR12][R2.64], R7 ;  /* 0x0000000702008986 */ /* 0x0007e6000c10110c */
.L_x_19371:
[----:B------:R-:W-:Y:S05]  /*0fb0*/  BSYNC.RECONVERGENT B0 ;  /* 0x0000000000007941 */ /* 0x000fea0003800200 */
.L_x_19364:
        /* <DEDUP_REMOVED lines=9> */
.L_x_19347:
        /* <DEDUP_REMOVED lines=12> */
[----:B------:R-:W2:Y:S04]  /*1110*/  LDG.E R3, desc[UR12][R4.64] ;  /* 0x0000000c04037981 */ /* 0x000ea8000c1e1900 */
[----:B------:R-:W3:Y:S04]  /*1120*/  LDG.E R2, desc[UR12][R6.64] ;  /* 0x0000000c06027981 */ /* 0x000ee8000c1e1900 */
[----:B------:R0:W5:Y:S04]  /*1130*/  LDG.E R9, desc[UR12][R4.64+0x200] ;  /* 0x0002000c04097981 */ /* 0x000168000c1e1900 */
[----:B------:R0:W5:Y:S01]  /*1140*/  LDG.E R8, desc[UR12][R6.64+0x200] ;  /* 0x0002000c06087981 */ /* 0x000162000c1e1900 */
[----:B------:R-:W-:-:S02]  /*1150*/  MOV R14, 0x1190 ;  /* 0x00001190000e7802 */ /* 0x000fc40000000f00 */
[----:B--2---:R-:W-:Y:S02]  /*1160*/  SGXT R22, R3, 0x8 ;  /* 0x000000080316781a */ /* 0x004fe40000000200 */
[----:B0--3--:R-:W-:-:S07]  /*1170*/  SGXT R15, R2, 0x8 ;  /* 0x00000008020f781a */ /* 0x009fce0000000200 */
[----:B-----5:R-:W-:Y:S05]  /*1180*/  CALL.REL.NOINC `($__internal_47_$__cuda_sm20_div_s16) ;  /* 0x0000000400187944 */ /* 0x020fea0003c00000 */
[----:B------:R-:W-:Y:S01]  /*1190*/  SHF.R.S32.HI R4, RZ, 0x8, R3 ;  /* 0x00000008ff047819 */ /* 0x000fe20000011403 */
[----:B------:R-:W-:Y:S01]  /*11a0*/  IMAD.MOV.U32 R7, RZ, RZ, R22 ;  /* 0x000000ffff077224 */ /* 0x000fe200078e0016 */
[----:B------:R-:W-:Y:S02]  /*11b0*/  SHF.R.S32.HI R15, RZ, 0x8, R2 ;  /* 0x00000008ff0f7819 */ /* 0x000fe40000011402 */
[----:B------:R-:W-:Y:S02]  /*11c0*/  SGXT R22, R4, 0x8 ;  /* 0x000000080416781a */ /* 0x000fe40000000200 */
[----:B------:R-:W-:Y:S02]  /*11d0*/  SGXT R15, R15, 0x8 ;  /* 0x000000080f0f781a */ /* 0x000fe40000000200 */
[----:B------:R-:W-:-:S07]  /*11e0*/  MOV R14, 0x1200 ;  /* 0x00001200000e7802 */ /* 0x000fce0000000f00 */
[----:B------:R-:W-:Y:S05]  /*11f0*/  CALL.REL.NOINC `($__internal_47_$__cuda_sm20_div_s16) ;  /* 0x0000000000fc7944 */ /* 0x000fea0003c00000 */
        /* <DEDUP_REMOVED lines=14> */
[----:B------:R-:W-:Y:S01]  /*12e0*/  IMAD.MOV.U32 R2, RZ, RZ, R22 ;  /* 0x000000ffff027224 */ /* 0x000fe200078e0016 */
        /* <DEDUP_REMOVED lines=18> */
[----:B------:R-:W-:Y:S02]  /*1410*/  SHF.R.S32.HI R9, RZ, 0x18, R9 ;  /* 0x00000018ff097819 */ /* 0x000fe40000011409 */
[----:B------:R-:W-:Y:S01]  /*1420*/  SHF.R.S32.HI R15, RZ, 0x18, R8 ;  /* 0x00000018ff0f7819 */ /* 0x000fe20000011408 */
[----:B------:R-:W-:Y:S01]  /*1430*/  IMAD.MOV.U32 R8, RZ, RZ, R22 ;  /* 0x000000ffff087224 */ /* 0x000fe200078e0016 */
[----:B------:R-:W-:Y:S02]  /*1440*/  SGXT R22, R9, 0x8 ;  /* 0x000000080916781a */ /* 0x000fe40000000200 */
[----:B------:R-:W-:Y:S02]  /*1450*/  SGXT R15, R15, 0x8 ;  /* 0x000000080f0f781a */ /* 0x000fe40000000200 */
[----:B------:R-:W-:-:S07]  /*1460*/  MOV R14, 0x1480 ;  /* 0x00001480000e7802 */ /* 0x000fce0000000f00 */
[----:B------:R-:W-:Y:S05]  /*1470*/  CALL.REL.NOINC `($__internal_47_$__cuda_sm20_div_s16) ;  /* 0x00000000005c7944 */ /* 0x000fea0003c00000 */
[----:B------:R-:W0:Y:S01]  /*1480*/  LDCU.64 UR6, c[0x0][0x388] ;  /* 0x00007100ff0677ac */ /* 0x000e220008000a00 */
[----:B------:R-:W-:Y:S02]  /*1490*/  LOP3.LUT R6, R6, 0xffff, RZ, 0xc0, !PT ;  /* 0x0000ffff06067812 */ /* 0x000fe400078ec0ff */
[----:B------:R-:W-:Y:S02]  /*14a0*/  LOP3.LUT R7, R7, 0xffff, RZ, 0xc0, !PT ;  /* 0x0000ffff07077812 */ /* 0x000fe400078ec0ff */
[----:B------:R-:W-:Y:S02]  /*14b0*/  LOP3.LUT R2, R2, 0xffff, RZ, 0xc0, !PT ;  /* 0x0000ffff02027812 */ /* 0x000fe400078ec0ff */
[----:B------:R-:W-:Y:S02]  /*14c0*/  LOP3.LUT R5, R5, 0xffff, RZ, 0xc0, !PT ;  /* 0x0000ffff05057812 */ /* 0x000fe400078ec0ff */
[----:B------:R-:W-:Y:S02]  /*14d0*/  PRMT R6, R7, 0x3340, R6 ;  /* 0x0000334007067816 */ /* 0x000fe40000000006 */
[----:B------:R-:W-:-:S02]  /*14e0*/  LOP3.LUT R7, R22, 0xffff, RZ, 0xc0, !PT ;  /* 0x0000ffff16077812 */ /* 0x000fc400078ec0ff */
[----:B------:R-:W-:Y:S02]  /*14f0*/  LOP3.LUT R8, R8, 0xffff, RZ, 0xc0, !PT ;  /* 0x0000ffff08087812 */ /* 0x000fe400078ec0ff */
[----:B------:R-:W-:Y:S02]  /*1500*/  LOP3.LUT R4, R4, 0xffff, RZ, 0xc0, !PT ;  /* 0x0000ffff04047812 */ /* 0x000fe400078ec0ff */
[----:B------:R-:W-:Y:S01]  /*1510*/  LOP3.LUT R9, R3, 0xffff, RZ, 0xc0, !PT ;  /* 0x0000ffff03097812 */ /* 0x000fe200078ec0ff */
[----:B0-----:R-:W-:Y:S01]  /*1520*/  UIADD3 UR5, UP0, UPT, UR4, UR6, URZ ;  /* 0x0000000604057290 */ /* 0x001fe2000ff1e0ff */
[----:B------:R-:W-:Y:S02]  /*1530*/  PRMT R5, R5, 0x3340, R2 ;  /* 0x0000334005057816 */ /* 0x000fe40000000002 */
[----:B------:R-:W-:Y:S01]  /*1540*/  PRMT R7, R8, 0x3340, R7 ;  /* 0x0000334008077816 */ /* 0x000fe20000000007 */
[----:B------:R-:W-:Y:S01]  /*1550*/  UIADD3.X UR6, UPT, UPT, URZ, UR7, URZ, UP0, !UPT ;  /* 0x00000007ff067290 */ /* 0x000fe200087fe4ff */
[----:B------:R-:W-:Y:S01]  /*1560*/  PRMT R4, R9, 0x3340, R4 ;  /* 0x0000334009047816 */ /* 0x000fe20000000004 */
[----:B------:R-:W-:Y:S01]  /*1570*/  IMAD.U32 R2, RZ, RZ, UR5 ;  /* 0x00000005ff027e24 */ /* 0x000fe2000f8e00ff */
[----:B------:R-:W-:-:S02]  /*1580*/  PRMT R5, R6, 0x5410, R5 ;  /* 0x0000541006057816 */ /* 0x000fc40000000005 */
[----:B------:R-:W-:Y:S01]  /*1590*/  PRMT R7, R4, 0x5410, R7 ;  /* 0x0000541004077816 */ /* 0x000fe20000000007 */
[----:B------:R-:W-:Y:S02]  /*15a0*/  IMAD.U32 R3, RZ, RZ, UR6 ;  /* 0x00000006ff037e24 */ /* 0x000fe4000f8e00ff */
[----:B------:R-:W-:-:S05]  /*15b0*/  IMAD.WIDE.U32 R2, R0, 0x4, R2 ;  /* 0x0000000400027825 */ /* 0x000fca00078e0002 */
[----:B------:R-:W-:Y:S04]  /*15c0*/  STG.E desc[UR12][R2.64], R5 ;  /* 0x0000000502007986 */ /* 0x000fe8000c10190c */
[----:B------:R-:W-:Y:S01]  /*15d0*/  STG.E desc[UR12][R2.64+0x200], R7 ;  /* 0x0002000702007986 */ /* 0x000fe2000c10190c */
[----:B------:R-:W-:Y:S05]  /*15e0*/  EXIT ;  /* 0x000000000000794d */ /* 0x000fea0003800000 */
        .weak           $__internal_47_$__cuda_sm20_div_s16
        .type           $__internal_47_$__cuda_sm20_div_s16,@function
        .size           $__internal_47_$__cuda_sm20_div_s16,(.L_x_23076 - $__internal_47_$__cuda_sm20_div_s16)
$__internal_47_$__cuda_sm20_div_s16:
        /* <DEDUP_REMOVED lines=24> */
[----:B------:R-:W-:Y:S05]  /*1770*/  RET.REL.NODEC R14 `(_ZN2at6native29vectorized_elementwise_kernelILi4ENS0_13BinaryFunctorIaaaZZZNS0_15binary_internal21div_trunc_kernel_cudaERNS_18TensorIteratorBaseEENKUlvE_clEvENKUlvE0_clEvEUlaaE_EESt5arrayIPcLm3EEEEviT0_T1_) ;  /* 0xffffffe80e207950 */ /* 0x000fea0003c3ffff */
.L_x_19372:
        /* <DEDUP_REMOVED lines=16> */
.L_x_23076:


//--------------------- .text._ZN2at6native29vectorized_elementwise_kernelILi8ENS0_13BinaryFunctorIaaaZZZNS0_15binary_internal21div_trunc_kernel_cudaERNS_18TensorIteratorBaseEENKUlvE_clEvENKUlvE0_clEvEUlaaE_EESt5arrayIPcLm3EEEEviT0_T1_ --------------------------
	.section	.text._ZN2at6native29vectorized_elementwise_kernelILi8ENS0_13BinaryFunctorIaaaZZZNS0_15binary_internal21div_trunc_kernel_cudaERNS_18TensorIteratorBaseEENKUlvE_clEvENKUlvE0_clEvEUlaaE_EESt5arrayIPcLm3EEEEviT0_T1_,"ax",@progbits
	.align	128
        .global         _ZN2at6native29vectorized_elementwise_kernelILi8ENS0_13BinaryFunctorIaaaZZZNS0_15binary_internal21div_trunc_kernel_cudaERNS_18TensorIteratorBaseEENKUlvE_clEvENKUlvE0_clEvEUlaaE_EESt5arrayIPcLm3EEEEviT0_T1_
        .type           _ZN2at6native29vectorized_elementwise_kernelILi8ENS0_13BinaryFunctorIaaaZZZNS0_15binary_internal21div_trunc_kernel_cudaERNS_18TensorIteratorBaseEENKUlvE_clEvENKUlvE0_clEvEUlaaE_EESt5arrayIPcLm3EEEEviT0_T1_,@function
        .size           _ZN2at6native29vectorized_elementwise_kernelILi8ENS0_13BinaryFunctorIaaaZZZNS0_15binary_internal21div_trunc_kernel_cudaERNS_18TensorIteratorBaseEENKUlvE_clEvENKUlvE0_clEvEUlaaE_EESt5arrayIPcLm3EEEEviT0_T1_,(.L_x_23077 - _ZN2at6native29vectorized_elementwise_kernelILi8ENS0_13BinaryFunctorIaaaZZZNS0_15binary_internal21div_trunc_kernel_cudaERNS_18TensorIteratorBaseEENKUlvE_clEvENKUlvE0_clEvEUlaaE_EESt5arrayIPcLm3EEEEviT0_T1_)
        .other          _ZN2at6native29vectorized_elementwise_kernelILi8ENS0_13BinaryFunctorIaaaZZZNS0_15binary_internal21div_trunc_kernel_cudaERNS_18TensorIteratorBaseEENKUlvE_clEvENKUlvE0_clEvEUlaaE_EESt5arrayIPcLm3EEEEviT0_T1_,@"STO_CUDA_ENTRY STV_DEFAULT"
_ZN2at6native29vectorized_elementwise_kernelILi8ENS0_13BinaryFunctorIaaaZZZNS0_15binary_internal21div_trunc_kernel_cudaERNS_18TensorIteratorBaseEENKUlvE_clEvENKUlvE0_clEvEUlaaE_EESt5arrayIPcLm3EEEEviT0_T1_:
.text._ZN2at6native29vectorized_elementwise_kernelILi8ENS0_13BinaryFunctorIaaaZZZNS0_15binary_internal21div_trunc_kernel_cudaERNS_18TensorIteratorBaseEENKUlvE_clEvENKUlvE0_clEvEUlaaE_EESt5arrayIPcLm3EEEEviT0_T1_:
        /* <DEDUP_REMOVED lines=32> */
[----:B----4-:R-:W-:Y:S01]  /*0200*/  @!P3 IADD3 R14, P4, PT, R3, R14, RZ ;  /* 0x0000000e030eb210 */ /* 0x010fe20007f9e0ff */
[----:B------:R-:W4:Y:S03]  /*0210*/  LDC.64 R4, c[0x0][0x390] ;  /* 0x0000e400ff047b82 */ /* 0x000f260000000a00 */
[----:B------:R-:W5:Y:S07]  /*0220*/  @!P2 LDG.E.S8 R24, desc[UR12][R6.64] ;  /* 0x0000000c0618a981 */ /* 0x000f6e000c1e1300 */
[----:B------:R-:W-:-:S02]  /*0230*/  @!P0 VIADD R29, R22, UR4 ;  /* 0x00000004161d8c36 */ /* 0x000fc40008000000 */
[----:B------:R-:W-:-:S05]  /*0240*/  @!P0 VIADD R22, R22, 0x80 ;  /* 0x0000008016168836 */ /* 0x000fca0000000000 */
[----:B------:R-:W-:Y:S02]  /*0250*/  ISETP.GE.U32.AND P1, PT, R22, UR5, PT ;  /* 0x0000000516007c0c */ /* 0x000fe4000bf26070 */
[----:B---3--:R-:W-:Y:S01]  /*0260*/  @!P3 IADD3 R12, P2, PT, R3, R12, RZ ;  /* 0x0000000c030cb210 */ /* 0x008fe20007f5e0ff */
[----:B------:R-:W-:Y:S01]  /*0270*/  @!P3 IMAD.X R15, RZ, RZ, R15, P4 ;  /* 0x000000ffff0fb224 */ /* 0x000fe200020e060f */
[----:B--2---:R-:W-:Y:S01]  /*0280*/  PRMT R9, RZ, 0x7610, R9 ;  /* 0x00007610ff097816 */ /* 0x004fe20000000009 */
[----:B------:R-:W2:Y:S01]  /*0290*/  LDC.64 R2, c[0x0][0x390] ;  /* 0x0000e400ff027b82 */ /* 0x000ea20000000a00 */
[----:B------:R-:W-:Y:S01]  /*02a0*/  PRMT R8, RZ, 0x7610, R8 ;  /* 0x00007610ff087816 */ /* 0x000fe20000000008 */
[----:B------:R-:W-:-:S03]  /*02b0*/  @!P3 IMAD.X R13, RZ, RZ, R13, P2 ;  /* 0x000000ffff0db224 */ /* 0x000fc600010e060d */
[----:B------:R3:W5:Y:S03]  /*02c0*/  @!P3 LDG.E.S8 R9, desc[UR12][R14.64] ;  /* 0x0000000c0e09b981 */ /* 0x000766000c1e1300 */
[C---:B------:R-:W-:Y:S01]  /*02d0*/  @!P1 VIADD R23, R22.reuse, UR4 ;  /* 0x0000000416179c36 */ /* 0x040fe20008000000 */
[----:B------:R4:W5:Y:S01]  /*02e0*/  @!P3 LDG.E.S8 R8, desc[UR12][R12.64] ;  /* 0x0000000c0c08b981 */ /* 0x000962000c1e1300 */
[----:B------:R-:W-:-:S05]  /*02f0*/  @!P1 VIADD R22, R22, 0x80 ;  /* 0x0000008016169836 */ /* 0x000fca0000000000 */
[----:B------:R-:W-:Y:S01]  /*0300*/  ISETP.GE.U32.AND P2, PT, R22, UR5, PT ;  /* 0x0000000516007c0c */ /* 0x000fe2000bf46070 */
[----:B---3--:R-:W3:Y:S01]  /*0310*/  LDC.64 R14, c[0x0][0x390] ;  /* 0x0000e400ff0e7b82 */ /* 0x008ee20000000a00 */
[C---:B0-----:R-:W-:Y:S02]  /*0320*/  @!P0 IADD3 R28, P3, PT, R29.reuse, R10, RZ ;  /* 0x0000000a1d1c8210 */ /* 0x041fe40007f7e0ff */
[----:B------:R-:W-:-:S03]  /*0330*/  @!P0 IADD3 R18, P4, PT, R29, R18, RZ ;  /* 0x000000121d128210 */ /* 0x000fc60007f9e0ff */
[----:B------:R-:W-:-:S06]  /*0340*/  @!P0 IMAD.X R29, RZ, RZ, R11, P3 ;  /* 0x000000ffff1d8224 */ /* 0x000fcc00018e060b */
[C---:B------:R-:W-:Y:S02]  /*0350*/  @!P2 VIADD R11, R22.reuse, UR4 ;  /* 0x00000004160bac36 */ /* 0x040fe40008000000 */
[----:B------:R-:W-:-:S05]  /*0360*/  @!P2 VIADD R22, R22, 0x80 ;  /* 0x000000801616a836 */ /* 0x000fca0000000000 */
[----:B------:R-:W-:Y:S01]  /*0370*/  ISETP.GE.U32.AND P3, PT, R22, UR5, PT ;  /* 0x0000000516007c0c */ /* 0x000fe2000bf66070 */
[----:B------:R-:W-:Y:S01]  /*0380*/  @!P0 IMAD.X R19, RZ, RZ, R19, P4 ;  /* 0x000000ffff138224 */ /* 0x000fe200020e0613 */
[----:B------:R-:W-:Y:S02]  /*0390*/  PRMT R7, RZ, 0x7610, R7 ;  /* 0x00007610ff077816 */ /* 0x000fe40000000007 */
[----:B------:R-:W-:Y:S02]  /*03a0*/  PRMT R6, RZ, 0x7610, R6 ;  /* 0x00007610ff067816 */ /* 0x000fe40000000006 */
[C---:B----4-:R-:W-:Y:S02]  /*03b0*/  @!P1 IADD3 R12, P5, PT, R23.reuse, R4, RZ ;  /* 0x00000004170c9210 */ /* 0x050fe40007fbe0ff */
[----:B------:R-:W-:Y:S01]  /*03c0*/  @!P1 IADD3 R26, P4, PT, R23, R26, RZ ;  /* 0x0000001a171a9210 */ /* 0x000fe20007f9e0ff */
[----:B------:R2:W5:Y:S02]  /*03d0*/  @!P0 LDG.E.S8 R7, desc[UR12][R18.64] ;  /* 0x0000000c12078981 */ /* 0x000564000c1e1300 */
[----:B------:R-:W-:-:S02]  /*03e0*/  @!P1 IMAD.X R13, RZ, RZ, R5, P5 ;  /* 0x000000ffff0d9224 */ /* 0x000fc400028e0605 */
[----:B------:R0:W5:Y:S01]  /*03f0*/  @!P0 LDG.E.S8 R6, desc[UR12][R28.64] ;  /* 0x0000000c1c068981 */ /* 0x000162000c1e1300 */
[----:B------:R-:W-:Y:S01]  /*0400*/  @!P1 IMAD.X R27, RZ, RZ, R27, P4 ;  /* 0x000000ffff1b9224 */ /* 0x000fe200020e061b */
[----:B------:R-:W-:Y:S02]  /*0410*/  PRMT R5, RZ, 0x7610, R5 ;  /* 0x00007610ff057816 */ /* 0x000fe40000000005 */
[C---:B-1----:R-:W-:Y:S02]  /*0420*/  @!P2 IADD3 R16, P4, PT, R11.reuse, R16, RZ ;  /* 0x000000100b10a210 */ /* 0x042fe40007f9e0ff */
[----:B--2---:R-:W-:Y:S02]  /*0430*/  @!P2 IADD3 R18, P0, PT, R11, R2, RZ ;  /* 0x000000020b12a210 */ /* 0x004fe40007f1e0ff */
[----:B------:R-:W1:Y:S01]  /*0440*/  LDC.64 R10, c[0x0][0x398] ;  /* 0x0000e600ff0a7b82 */ /* 0x000e620000000a00 */
[----:B------:R2:W5:Y:S01]  /*0450*/  @!P1 LDG.E.S8 R5, desc[UR12][R12.64] ;  /* 0x0000000c0c059981 */ /* 0x000562000c1e1300 */
[----:B0-----:R-:W-:-:S02]  /*0460*/  @!P3 VIADD R29, R22, UR4 ;  /* 0x00000004161dbc36 */ /* 0x001fc40008000000 */
[----:B------:R-:W-:Y:S02]  /*0470*/  @!P3 VIADD R22, R22, 0x80 ;  /* 0x000000801616b836 */ /* 0x000fe40000000000 */
[----:B------:R-:W-:-:S03]  /*0480*/  @!P2 IMAD.X R19, RZ, RZ, R3, P0 ;  /* 0x000000ffff13a224 */ /* 0x000fc600000e0603 */
[C---:B------:R-:W-:Y:S01]  /*0490*/  ISETP.GE.U32.AND P0, PT, R22.reuse, UR5, PT ;  /* 0x0000000516007c0c */ /* 0x040fe2000bf06070 */
[----:B--2---:R-:W0:Y:S01]  /*04a0*/  LDC.64 R12, c[0x0][0x390] ;  /* 0x0000e400ff0c7b82 */ /* 0x004e220000000a00 */
[----:B------:R-:W-:Y:S01]  /*04b0*/  PRMT R4, RZ, 0x7610, R4 ;  /* 0x00007610ff047816 */ /* 0x000fe20000000004 */
[----:B------:R-:W-:Y:S01]  /*04c0*/  @!P2 IMAD.X R17, RZ, RZ, R17, P4 ;  /* 0x000000ffff11a224 */ /* 0x000fe200020e0611 */
[----:B------:R-:W-:Y:S02]  /*04d0*/  PRMT R3, RZ, 0x7610, R3 ;  /* 0x00007610ff037816 */ /* 0x000fe40000000003 */
[----:B------:R-:W-:Y:S02]  /*04e0*/  PRMT R2, RZ, 0x7610, R2 ;  /* 0x00007610ff027816 */ /* 0x000fe40000000002 */
[----:B------:R3:W5:Y:S04]  /*04f0*/  @!P1 LDG.E.S8 R4, desc[UR12][R26.64] ;  /* 0x0000000c1a049981 */ /* 0x000768000c1e1300 */
[----:B------:R2:W5:Y:S01]  /*0500*/  @!P2 LDG.E.S8 R3, desc[UR12][R18.64] ;  /* 0x0000000c1203a981 */ /* 0x000562000c1e1300 */
[----:B------:R-:W-:-:S03]  /*0510*/  @!P0 VIADD R23, R22, UR4 ;  /* 0x0000000416178c36 */ /* 0x000fc60008000000 */
[----:B------:R4:W5:Y:S01]  /*0520*/  @!P2 LDG.E.S8 R2, desc[UR12][R16.64] ;  /* 0x0000000c1002a981 */ /* 0x000962000c1e1300 */
[----:B---3--:R-:W-:Y:S01]  /*0530*/  @!P3 IADD3 R26, P1, PT, R29, R14, RZ ;  /* 0x0000000e1d1ab210 */ /* 0x008fe20007f3e0ff */
[----:B------:R-:W-:Y:S01]  /*0540*/  @!P0 VIADD R22, R22, 0x80 ;  /* 0x0000008016168836 */ /* 0x000fe20000000000 */
[----:B--2---:R-:W2:Y:S03]  /*0550*/  LDC.64 R18, c[0x0][0x398] ;  /* 0x0000e600ff127b82 */ /* 0x004ea60000000a00 */
[----:B------:R-:W-:Y:S01]  /*0560*/  @!P3 IMAD.X R27, RZ, RZ, R15, P1 ;  /* 0x000000ffff1bb224 */ /* 0x000fe200008e060f */
[----:B------:R-:W-:-:S04]  /*0570*/  PRMT R0, RZ, 0x7610, R0 ;  /* 0x00007610ff007816 */ /* 0x000fc80000000000 */
[----:B----4-:R-:W3:Y:S01]  /*0580*/  LDC.64 R16, c[0x0][0x390] ;  /* 0x0000e400ff107b82 */ /* 0x010ee20000000a00 */
[----:B------:R-:W-:Y:S01]  /*0590*/  ISETP.GE.U32.AND P1, PT, R22, UR5, PT ;  /* 0x0000000516007c0c */ /* 0x000fe2000bf26070 */
[----:B------:R0:W5:Y:S01]  /*05a0*/  @!P3 LDG.E.S8 R0, desc[UR12][R26.64] ;  /* 0x0000000c1a00b981 */ /* 0x000162000c1e1300 */
[----:B-1----:R-:W-:-:S05]  /*05b0*/  @!P3 IADD3 R28, P2, PT, R29, R10, RZ ;  /* 0x0000000a1d1cb210 */ /* 0x002fca0007f5e0ff */
[----:B------:R-:W1:Y:S01]  /*05c0*/  LDC.64 R14, c[0x0][0x398] ;  /* 0x0000e600ff0e7b82 */ /* 0x000e620000000a00 */
[----:B------:R-:W-:Y:S01]  /*05d0*/  @!P3 IMAD.X R29, RZ, RZ, R11, P2 ;  /* 0x000000ffff1db224 */ /* 0x000fe200010e060b */
[----:B0-----:R-:W-:Y:S02]  /*05e0*/  @!P0 IADD3 R26, P2, PT, R23, R12, RZ ;  /* 0x0000000c171a8210 */ /* 0x001fe40007f5e0ff */
[----:B------:R-:W-:-:S03]  /*05f0*/  PRMT R10, RZ, 0x7610, R10 ;  /* 0x00007610ff0a7816 */ /* 0x000fc6000000000a */
[----:B------:R-:W-:Y:S02]  /*0600*/  @!P0 IMAD.X R27, RZ, RZ, R13, P2 ;  /* 0x000000ffff1b8224 */ /* 0x000fe400010e060d */
[----:B------:R-:W-:Y:S01]  /*0610*/  @!P1 VIADD R13, R22, UR4 ;  /* 0x00000004160d9c36 */ /* 0x000fe20008000000 */
[----:B------:R0:W5:Y:S04]  /*0620*/  @!P3 LDG.E.S8 R10, desc[UR12][R28.64] ;  /* 0x0000000c1c0ab981 */ /* 0x000168000c1e1300 */
[C---:B---3--:R-:W-:Y:S02]  /*0630*/  @!P1 IADD3 R16, P2, PT, R13.reuse, R16, RZ ;  /* 0x000000100d109210 */ /* 0x048fe40007f5e0ff */
[----:B--2---:R-:W-:Y:S02]  /*0640*/  @!P1 IADD3 R18, P3, PT, R13, R18, RZ ;  /* 0x000000120d129210 */ /* 0x004fe40007f7e0ff */
[----:B------:R-:W-:Y:S01]  /*0650*/  PRMT R13, RZ, 0x7610, R13 ;  /* 0x00007610ff0d7816 */ /* 0x000fe2000000000d */
[----:B------:R-:W-:Y:S01]  /*0660*/  @!P1 IMAD.X R17, RZ, RZ, R17, P2 ;  /* 0x000000ffff119224 */ /* 0x000fe200010e0611 */
[----:B-1----:R-:W-:Y:S01]  /*0670*/  @!P0 IADD3 R22, P4, PT, R23, R14, RZ ;  /* 0x0000000e17168210 */ /* 0x002fe20007f9e0ff */
[----:B------:R-:W-:Y:S01]  /*0680*/  @!P1 IMAD.X R19, RZ, RZ, R19, P3 ;  /* 0x000000ffff139224 */ /* 0x000fe200018e0613 */
[----:B------:R-:W-:-:S02]  /*0690*/  PRMT R14, RZ, 0x7610, R14 ;  /* 0x00007610ff0e7816 */ /* 0x000fc4000000000e */
        /* <DEDUP_REMOVED lines=12> */
[----:B------:R-:W-:-:S07]  /*0760*/  MOV R16, 0x780 ;  /* 0x0000078000107802 */ /* 0x000fce0000000f00 */
[----:B------:R-:W-:Y:S05]  /*0770*/  CALL.REL.NOINC `($__internal_48_$__cuda_sm20_div_s16) ;  /* 0x0000000c008c7944 */ /* 0x000fea0003c00000 */
[----:B------:R-:W-:-:S07]  /*0780*/  IMAD.MOV.U32 R15, RZ, RZ, R18 ;  /* 0x000000ffff0f7224 */ /* 0x000fce00078e0012 */
.L_x_19375:
[----:B------:R-:W-:Y:S05]  /*0790*/  BSYNC.RECONVERGENT B0 ;  /* 0x0000000000007941 */ /* 0x000fea0003800200 */
.L_x_19374:
[----:B------:R-:W-:Y:S01]  /*07a0*/  VIADD R17, R20, 0x80 ;  /* 0x0000008014117836 */ /* 0x000fe20000000000 */
[----:B------:R-:W-:Y:S04]  /*07b0*/  BSSY.RECONVERGENT B0, `(.L_x_19376) ;  /* 0x0000008000007945 */ /* 0x000fe80003800200 */
[----:B------:R-:W-:-:S13]  /*07c0*/  ISETP.GE.U32.AND P0, PT, R17, UR5, PT ;  /* 0x0000000511007c0c */ /* 0x000fda000bf06070 */
[----:B------:R-:W-:Y:S05]  /*07d0*/  @P0 BRA `(.L_x_19377) ;  /* 0x0000000000140947 */ /* 0x000fea0003800000 */
[----:B-----5:R-:W-:Y:S02]  /*07e0*/  PRMT R19, R9, 0x9910, RZ ;  /* 0x0000991009137816 */ /* 0x020fe400000000ff */
[----:B------:R-:W-:Y:S02]  /*07f0*/  PRMT R18, R8, 0x9910, RZ ;  /* 0x0000991008127816 */ /* 0x000fe400000000ff */
[----:B------:R-:W-:-:S07]  /*0800*/  MOV R16, 0x820 ;  /* 0x0000082000107802 */ /* 0x000fce0000000f00 */
[----:B------:R-:W-:Y:S05]  /*0810*/  CALL.REL.NOINC `($__internal_48_$__cuda_sm20_div_s16) ;  /* 0x0000000c00647944 */ /* 0x000fea0003c00000 */
[----:B------:R-:W-:-:S07]  /*0820*/  IMAD.MOV.U32 R8, RZ, RZ, R18 ;  /* 0x000000ffff087224 */ /* 0x000fce00078e0012 */
.L_x_19377:
[----:B------:R-:W-:Y:S05]  /*0830*/  BSYNC.RECONVERGENT B0 ;  /* 0x0000000000007941 */ /* 0x000fea0003800200 */
.L_x_19376:
[----:B-----5:R-:W-:Y:S01]  /*0840*/  VIADD R9, R20, 0x100 ;  /* 0x0000010014097836 */ /* 0x020fe20000000000 */
[----:B------:R-:W-:Y:S04]  /*0850*/  BSSY.RECONVERGENT B0, `(.L_x_19378) ;  /* 0x0000008000007945 */ /* 0x000fe80003800200 */
[----:B------:R-:W-:-:S13]  /*0860*/  ISETP.GE.U32.AND P0, PT, R9, UR5, PT ;  /* 0x0000000509007c0c */ /* 0x000fda000bf06070 */
[----:B------:R-:W-:Y:S05]  /*0870*/  @P0 BRA `(.L_x_19379) ;  /* 0x0000000000140947 */ /* 0x000fea0003800000 */
[----:B------:R-:W-:Y:S02]  /*0880*/  PRMT R19, R7, 0x9910, RZ ;  /* 0x0000991007137816 */ /* 0x000fe400000000ff */
[----:B------:R-:W-:Y:S02]  /*0890*/  PRMT R18, R6, 0x9910, RZ ;  /* 0x0000991006127816 */ /* 0x000fe400000000ff */
[----:B------:R-:W-:-:S07]  /*08a0*/  MOV R16, 0x8c0 ;  /* 0x000008c000107802 */ /* 0x000fce0000000f00 */
[----:B------:R-:W-:Y:S05]  /*08b0*/  CALL.REL.NOINC `($__internal_48_$__cuda_sm20_div_s16) ;  /* 0x0000000c003c7944 */ /* 0x000fea0003c00000 */
[----:B------:R-:W-:-:S07]  /*08c0*/  IMAD.MOV.U32 R6, RZ, RZ, R18 ;  /* 0x000000ffff067224 */ /* 0x000fce00078e0012 */
.L_x_19379:
[----:B------:R-:W-:Y:S05]  /*08d0*/  BSYNC.RECONVERGENT B0 ;  /* 0x0000000000007941 */ /* 0x000fea0003800200 */
.L_x_19378:
[----:B------:R-:W-:Y:S01]  /*08e0*/  VIADD R7, R20, 0x180 ;  /* 0x0000018014077836 */ /* 0x000fe20000000000 */
        /* <DEDUP_REMOVED lines=8> */
.L_x_19381:
[----:B------:R-:W-:Y:S05]  /*0970*/  BSYNC.RECONVERGENT B0 ;  /* 0x0000000000007941 */ /* 0x000fea0003800200 */
.L_x_19380:
        /* <DEDUP_REMOVED lines=9> */
.L_x_19383:
[----:B------:R-:W-:Y:S05]  /*0a10*/  BSYNC.RECONVERGENT B0 ;  /* 0x0000000000007941 */ /* 0x000fea0003800200 */
.L_x_19382:
        /* <DEDUP_REMOVED lines=9> */
.L_x_19385:
[----:B------:R-:W-:Y:S05]  /*0ab0*/  BSYNC.RECONVERGENT B0 ;  /* 0x0000000000007941 */ /* 0x000fea0003800200 */
.L_x_19384:
        /* <DEDUP_REMOVED lines=9> */
.L_x_19387:
[----:B------:R-:W-:Y:S05]  /*0b50*/  BSYNC.RECONVERGENT B0 ;  /* 0x0000000000007941 */ /* 0x000fea0003800200 */
.L_x_19386:
        /* <DEDUP_REMOVED lines=8> */
.L_x_19389:
[----:B------:R-:W-:Y:S05]  /*0be0*/  BSYNC.RECONVERGENT B0 ;  /* 0x0000000000007941 */ /* 0x000fea0003800200 */
.L_x_19388:
        /* <DEDUP_REMOVED lines=18> */
.L_x_19392:
        /* <DEDUP_REMOVED lines=8> */
.L_x_19393:
[----:B------:R-:W-:-:S13]  /*0d90*/  ISETP.GE.U32.AND P0, PT, R20, UR5, PT ;  /* 0x0000000514007c0c */ /* 0x000fda000bf06070 */
[----:B------:R-:W-:Y:S05]  /*0da0*/  @P0 BRA `(.L_x_19395) ;  /* 0x0000000000380947 */ /* 0x000fea0003800000 */
[----:B------:R-:W2:Y:S01]  /*0db0*/  LDCU.64 UR6, c[0x0][0x388] ;  /* 0x00007100ff0677ac */ /* 0x000ea20008000a00 */
[C---:B-1----:R-:W-:Y:S02]  /*0dc0*/  VIADD R6, R20.reuse, UR4 ;  /* 0x0000000414067c36 */ /* 0x042fe40008000000 */
[----:B------:R-:W-:-:S03]  /*0dd0*/  VIADD R20, R20, 0x80 ;  /* 0x0000008014147836 */ /* 0x000fc60000000000 */
[----:B--2---:R-:W-:-:S05]  /*0de0*/  IADD3 R6, P0, PT, R6, UR6, RZ ;  /* 0x0000000606067c10 */ /* 0x004fca000ff1e0ff */
[----:B------:R-:W-:-:S05]  /*0df0*/  IMAD.X R7, RZ, RZ, UR7, P0 ;  /* 0x00000007ff077e24 */ /* 0x000fca00080e06ff */
[----:B------:R1:W-:Y:S03]  /*0e00*/  STG.E.U8 desc[UR12][R6.64], R4 ;  /* 0x0000000406007986 */ /* 0x0003e6000c10110c */
.L_x_19394:
        /* <DEDUP_REMOVED lines=8> */
.L_x_19395:
[----:B------:R-:W-:-:S13]  /*0e90*/  ISETP.GE.U32.AND P0, PT, R20, UR5, PT ;  /* 0x0000000514007c0c */ /* 0x000fda000bf06070 */
[----:B------:R-:W-:Y:S05]  /*0ea0*/  @P0 BREAK.RELIABLE B1 ;  /* 0x0000000000010942 */ /* 0x000fea0003800100 */
[----:B------:R-:W-:Y:S05]  /*0eb0*/  @P0 BRA `(.L_x_19397) ;  /* 0x0000000000380947 */ /* 0x000fea0003800000 */
[----:B------:R-:W3:Y:S01]  /*0ec0*/  LDCU.64 UR6, c[0x0][0x388] ;  /* 0x00007100ff0677ac */ /* 0x000ee20008000a00 */
[C---:B--2---:R-:W-:Y:S02]  /*0ed0*/  VIADD R4, R20.reuse, UR4 ;  /* 0x0000000414047c36 */ /* 0x044fe40008000000 */
[----:B------:R-:W-:-:S03]  /*0ee0*/  VIADD R20, R20, 0x80 ;  /* 0x0000008014147836 */ /* 0x000fc60000000000 */
[----:B---3--:R-:W-:-:S05]  /*0ef0*/  IADD3 R4, P0, PT, R4, UR6, RZ ;  /* 0x0000000604047c10 */ /* 0x008fca000ff1e0ff */
[----:B------:R-:W-:-:S05]  /*0f00*/  IMAD.X R5, RZ, RZ, UR7, P0 ;  /* 0x00000007ff057e24 */ /* 0x000fca00080e06ff */
[----:B------:R2:W-:Y:S03]  /*0f10*/  STG.E.U8 desc[UR12][R4.64], R0 ;  /* 0x0000000004007986 */ /* 0x0005e6000c10110c */
.L_x_19396:
[----:B------:R-:W-:Y:S05]  /*0f20*/  BSYNC.RELIABLE B1 ;  /* 0x0000000000017941 */ /* 0x000fea0003800100 */
.L_x_19391:
[----:B------:R-:W-:-:S13]  /*0f30*/  ISETP.GE.U32.AND P0, PT, R20, UR5, PT ;  /* 0x0000000514007c0c */ /* 0x000fda000bf06070 */
[----:B-1----:R-:W1:Y:S01]  /*0f40*/  @!P0 LDC.64 R6, c[0x0][0x388] ;  /* 0x0000e200ff068b82 */ /* 0x002e620000000a00 */
[C---:B--2---:R-:W-:Y:S02]  /*0f50*/  @!P0 VIADD R5, R20.reuse, UR4 ;  /* 0x0000000414058c36 */ /* 0x044fe40008000000 */
[----:B------:R-:W-:-:S03]  /*0f60*/  @!P0 VIADD R20, R20, 0x80 ;  /* 0x0000008014148836 */ /* 0x000fc60000000000 */
[----:B-1----:R-:W-:-:S05]  /*0f70*/  @!P0 IADD3 R4, P1, PT, R5, R6, RZ ;  /* 0x0000000605048210 */ /* 0x002fca0007f3e0ff */
[----:B------:R-:W-:-:S05]  /*0f80*/  @!P0 IMAD.X R5, RZ, RZ, R7, P1 ;  /* 0x000000ffff058224 */ /* 0x000fca00008e0607 */
[----:B------:R3:W-:Y:S03]  /*0f90*/  @!P0 STG.E.U8 desc[UR12][R4.64], R3 ;  /* 0x0000000304008986 */ /* 0x0007e6000c10110c */
.L_x_19397:
[----:B------:R-:W-:Y:S05]  /*0fa0*/  BSYNC.RECONVERGENT B0 ;  /* 0x0000000000007941 */ /* 0x000fea0003800200 */
.L_x_19390:
[----:B------:R-:W-:Y:S05]  /*0fb0*/  WARPSYNC.ALL ;  /* 0x0000000000007948 */ /* 0x000fea0003800000 */
[----:B------:R-:W-:-:S13]  /*0fc0*/  ISETP.GE.U32.AND P0, PT, R20, UR5, PT ;  /* 0x0000000514007c0c */ /* 0x000fda000bf06070 */
[----:B------:R-:W-:Y:S05]  /*0fd0*/  @P0 EXIT ;  /* 0x000000000000094d */ /* 0x000fea0003800000 */
[----:B------:R-:W4:Y:S01]  /*0fe0*/  LDCU.64 UR6, c[0x0][0x388] ;  /* 0x00007100ff0677ac */ /* 0x000f220008000a00 */
[----:B--2---:R-:W-:-:S05]  /*0ff0*/  VIADD R2, R20, UR4 ;  /* 0x0000000414027c36 */ /* 0x004fca0008000000 */
[----:B----4-:R-:W-:-:S05]  /*1000*/  IADD3 R2, P0, PT, R2, UR6, RZ ;  /* 0x0000000602027c10 */ /* 0x010fca000ff1e0ff */
[----:B---3--:R-:W-:-:S05]  /*1010*/  IMAD.X R3, RZ, RZ, UR7, P0 ;  /* 0x00000007ff037e24 */ /* 0x008fca00080e06ff */
[----:B------:R-:W-:Y:S01]  /*1020*/  STG.E.U8 desc[UR12][R2.64], R18 ;  /* 0x0000001202007986 */ /* 0x000fe2000c10110c */
[----:B------:R-:W-:Y:S05]  /*1030*/  EXIT ;  /* 0x000000000000794d */ /* 0x000fea0003800000 */
.L_x_19373:
        /* <DEDUP_REMOVED lines=11> */
[----:B------:R-:W-:Y:S02]  /*10f0*/  IMAD.WIDE.U32 R4, R0, 0x8, R4 ;  /* 0x0000000800047825 */ /* 0x000fe400078e0004 */
[----:B------:R-:W2:Y:S04]  /*1100*/  LDG.E.64 R2, desc[UR12][R2.64] ;  /* 0x0000000c02027981 */ /* 0x000ea8000c1e1b00 */
[----:B------:R-:W3:Y:S01]  /*1110*/  LDG.E.64 R4, desc[UR12][R4.64] ;  /* 0x0000000c04047981 */ /* 0x000ee2000c1e1b00 */
[----:B------:R-:W-:Y:S02]  /*1120*/  MOV R16, 0x1160 ;  /* 0x0000116000107802 */ /* 0x000fe40000000f00 */
[----:B--2---:R-:W-:Y:S02]  /*1130*/  SGXT R19, R2, 0x8 ;  /* 0x000000080213781a */ /* 0x004fe40000000200 */
[----:B---3--:R-:W-:-:S07]  /*1140*/  SGXT R18, R4, 0x8 ;  /* 0x000000080412781a */ /* 0x008fce0000000200 */
[----:B------:R-:W-:Y:S05]  /*1150*/  CALL.REL.NOINC `($__internal_48_$__cuda_sm20_div_s16) ;  /* 0x0000000400147944 */ /* 0x000fea0003c00000 */
[----:B------:R-:W-:Y:S01]  /*1160*/  SHF.R.S32.HI R19, RZ, 0x8, R2 ;  /* 0x00000008ff137819 */ /* 0x000fe20000011402 */
[----:B------:R-:W-:Y:S01]  /*1170*/  IMAD.MOV.U32 R7, RZ, RZ, R18 ;  /* 0x000000ffff077224 */ /* 0x000fe200078e0012 */
[----:B------:R-:W-:Y:S02]  /*1180*/  SHF.R.S32.HI R6, RZ, 0x8, R4 ;  /* 0x00000008ff067819 */ /* 0x000fe40000011404 */
[----:B------:R-:W-:Y:S02]  /*1190*/  SGXT R19, R19, 0x8 ;  /* 0x000000081313781a */ /* 0x000fe40000000200 */
[----:B------:R-:W-:Y:S02]  /*11a0*/  SGXT R18, R6, 0x8 ;  /* 0x000000080612781a */ /* 0x000fe40000000200 */
[----:B------:R-:W-:-:S07]  /*11b0*/  MOV R16, 0x11d0 ;  /* 0x000011d000107802 */ /* 0x000fce0000000f00 */
        /* <DEDUP_REMOVED lines=15> */
[----:B------:R-:W-:Y:S01]  /*12b0*/  IMAD.MOV.U32 R8, RZ, RZ, R18 ;  /* 0x000000ffff087224 */ /* 0x000fe200078e0012 */
        /* <DEDUP_REMOVED lines=25> */
[----:B------:R-:W0:Y:S01]  /*1450*/  LDCU.64 UR6, c[0x0][0x388] ;  /* 0x00007100ff0677ac */ /* 0x000e220008000a00 */
[----:B------:R-:W-:Y:S02]  /*1460*/  LOP3.LUT R10, R3, 0xffff, RZ, 0xc0, !PT ;  /* 0x0000ffff030a7812 */ /* 0x000fe400078ec0ff */
[----:B------:R-:W-:Y:S02]  /*1470*/  LOP3.LUT R5, R18, 0xffff, RZ, 0xc0, !PT ;  /* 0x0000ffff12057812 */ /* 0x000fe400078ec0ff */
[----:B------:R-:W-:Y:S02]  /*1480*/  LOP3.LUT R2, R2, 0xffff, RZ, 0xc0, !PT ;  /* 0x0000ffff02027812 */ /* 0x000fe400078ec0ff */
[----:B------:R-:W-:Y:S02]  /*1490*/  LOP3.LUT R3, R4, 0xffff, RZ, 0xc0, !PT ;  /* 0x0000ffff04037812 */ /* 0x000fe400078ec0ff */
[----:B------:R-:W-:Y:S02]  /*14a0*/  LOP3.LUT R8, R8, 0xffff, RZ, 0xc0, !PT ;  /* 0x0000ffff08087812 */ /* 0x000fe400078ec0ff */
[----:B------:R-:W-:-:S02]  /*14b0*/  LOP3.LUT R9, R9, 0xffff, RZ, 0xc0, !PT ;  /* 0x0000ffff09097812 */ /* 0x000fc400078ec0ff */
[----:B------:R-:W-:Y:S02]  /*14c0*/  LOP3.LUT R6, R6, 0xffff, RZ, 0xc0, !PT ;  /* 0x0000ffff06067812 */ /* 0x000fe400078ec0ff */
[----:B------:R-:W-:Y:S02]  /*14d0*/  LOP3.LUT R7, R7, 0xffff, RZ, 0xc0, !PT ;  /* 0x0000ffff07077812 */ /* 0x000fe400078ec0ff */
[----:B------:R-:W-:Y:S01]  /*14e0*/  PRMT R5, R10, 0x3340, R5 ;  /* 0x000033400a057816 */ /* 0x000fe20000000005 */
        /* <DEDUP_REMOVED lines=10> */
[----:B------:R-:W-:Y:S01]  /*1590*/  STG.E.64 desc[UR12][R2.64], R4 ;  /* 0x0000000402007986 */ /* 0x000fe2000c101b0c */
[----:B------:R-:W-:Y:S05]  /*15a0*/  EXIT ;  /* 0x000000000000794d */ /* 0x000fea0003800000 */
        .weak           $__internal_48_$__cuda_sm20_div_s16
        .type           $__internal_48_$__cuda_sm20_div_s16,@function
        .size           $__internal_48_$__cuda_sm20_div_s16,(.L_x_23077 - $__internal_48_$__cuda_sm20_div_s16)
$__internal_48_$__cuda_sm20_div_s16:
        /* <DEDUP_REMOVED lines=12> */
[----:B------:R-:W-:Y:S01]  /*1670*/  ISETP.NE.AND P0, PT, R18, RZ, PT ;  /* 0x000000ff1200720c */ /* 0x000fe20003f05270 */
[----:B------:R-:W-:Y:S02]  /*1680*/  IMAD.MOV R18, RZ, RZ, -R19 ;  /* 0x000000ffff127224 */ /* 0x000fe400078e0a13 */
[----:B------:R-:W-:-:S06]  /*1690*/  FMUL R22, R22, R21 ;  /* 0x0000001516167220 */ /* 0x000fcc0000400000 */
[----:B------:R-:W0:Y:S02]  /*16a0*/  MUFU.RCP R22, R22 ;  /* 0x0000001600167308 */ /* 0x000e240000001000 */
[----:B0-----:R-:W-:Y:S01]  /*16b0*/  FMUL R21, R21, R22 ;  /* 0x0000001615157220 */ /* 0x001fe20000400000 */
[----:B------:R-:W-:-:S03]  /*16c0*/  IMAD.MOV.U32 R22, RZ, RZ, R16 ;  /* 0x000000ffff167224 */ /* 0x000fc600078e0010 */
[----:B------:R-:W-:-:S04]  /*16d0*/  VIADD R24, R21, 0x2 ;  /* 0x0000000215187836 */ /* 0x000fc80000000000 */
[----:B------:R-:W-:Y:S01]  /*16e0*/  FMUL.RZ R21, R23, R24 ;  /* 0x0000001817157220 */ /* 0x000fe2000040c000 */
[----:B------:R-:W-:-:S05]  /*16f0*/  IMAD.MOV.U32 R23, RZ, RZ, 0x0 ;  /* 0x00000000ff177424 */ /* 0x000fca00078e00ff */
[----:B------:R-:W0:Y:S02]  /*1700*/  F2I.U32.TRUNC.NTZ R21, R21 ;  /* 0x0000001500157305 */ /* 0x000e24000020f000 */
[----:B0-----:R-:W-:-:S05]  /*1710*/  LOP3.LUT R18, R18, 0xffff, R21, 0x78, !PT ;  /* 0x0000ffff12127812 */ /* 0x001fca00078e7815 */
[----:B------:R-:W-:Y:S02]  /*1720*/  IMAD.IADD R18, R19, 0x1, R18 ;  /* 0x0000000113127824 */ /* 0x000fe400078e0212 */
[----:B------:R-:W-:Y:S01]  /*1730*/  @!P0 IMAD.MOV.U32 R18, RZ, RZ, -0x1 ;  /* 0xffffffffff128424 */ /* 0x000fe200078e00ff */
[----:B------:R-:W-:Y:S06]  /*1740*/  RET.REL.NODEC R22 `(_ZN2at6native29vectorized_elementwise_kernelILi8ENS0_13BinaryFunctorIaaaZZZNS0_15binary_internal21div_trunc_kernel_cudaERNS_18TensorIteratorBaseEENKUlvE_clEvENKUlvE0_clEvEUlaaE_EESt5arrayIPcLm3EEEEviT0_T1_) ;  /* 0xffffffe8162c7950 */ /* 0x000fec0003c3ffff */
.L_x_19398:
        /* <DEDUP_REMOVED lines=11> */
.L_x_23077:


//--------------------- .text._ZN2at6native18elementwise_kernelILi128ELi4EZNS0_15gpu_kernel_implINS0_13BUnaryFunctorIaaaZZZNS0_15binary_internal21div_trunc_kernel_cudaERNS_18TensorIteratorBaseEENKUlvE_clEvENKUlvE0_clEvEUlaaE_EEEEvS6_RKT_EUliE_EEviT1_ --------------------------
	.section	.text._ZN2at6native18elementwise_kernelILi128ELi4EZNS0_15gpu_kernel_implINS0_13BUnaryFunctorIaaaZZZNS0_15binary_internal21div_trunc_kernel_cudaERNS_18TensorIteratorBaseEENKUlvE_clEvENKUlvE0_clEvEUlaaE_EEEEvS6_RKT_EUliE_EEviT1_,"ax",@progbits
	.align	128
        .global         _ZN2at6native18elementwise_kernelILi128ELi4EZNS0_15gpu_kernel_implINS0_13BUnaryFunctorIaaaZZZNS0_15binary_internal21div_trunc_kernel_cudaERNS_18TensorIteratorBaseEENKUlvE_clEvENKUlvE0_clEvEUlaaE_EEEEvS6_RKT_EUliE_EEviT1_
        .type           _ZN2at6native18elementwise_kernelILi128ELi4EZNS0_15gpu_kernel_implINS0_13BUnaryFunctorIaaaZZZNS0_15binary_internal21div_trunc_kernel_cudaERNS_18TensorIteratorBaseEENKUlvE_clEvENKUlvE0_clEvEUlaaE_EEEEvS6_RKT_EUliE_EEviT1_,@function
        .size           _ZN2at6native18elementwise_kernelILi128ELi4EZNS0_15gpu_kernel_implINS0_13BUnaryFunctorIaaaZZZNS0_15binary_internal21div_trunc_kernel_cudaERNS_18TensorIteratorBaseEENKUlvE_clEvENKUlvE0_clEvEUlaaE_EEEEvS6_RKT_EUliE_EEviT1_,(.L_x_23078 - _ZN2at6native18elementwise_kernelILi128ELi4EZNS0_15gpu_kernel_implINS0_13BUnaryFunctorIaaaZZZNS0_15binary_internal21div_trunc_kernel_cudaERNS_18TensorIteratorBaseEENKUlvE_clEvENKUlvE0_clEvEUlaaE_EEEEvS6_RKT_EUliE_EEviT1_)
        .other          _ZN2at6native18elementwise_kernelILi128ELi4EZNS0_15gpu_kernel_implINS0_13BUnaryFunctorIaaaZZZNS0_15binary_internal21div_trunc_kernel_cudaERNS_18TensorIteratorBaseEENKUlvE_clEvENKUlvE0_clEvEUlaaE_EEEEvS6_RKT_EUliE_EEviT1_,@"STO_CUDA_ENTRY STV_DEFAULT"
_ZN2at6native18elementwise_kernelILi128ELi4EZNS0_15gpu_kernel_implINS0_13BUnaryFunctorIaaaZZZNS0_15binary_internal21div_trunc_kernel_cudaERNS_18TensorIteratorBaseEENKUlvE_clEvENKUlvE0_clEvEUlaaE_EEEEvS6_RKT_EUliE_EEviT1_:
.text._ZN2at6native18elementwise_kernelILi128ELi4EZNS0_15gpu_kernel_implINS0_13BUnaryFunctorIaaaZZZNS0_15binary_internal21div_trunc_kernel_cudaERNS_18TensorIteratorBaseEENKUlvE_clEvENKUlvE0_clEvEUlaaE_EEEEvS6_RKT_EUliE_EEviT1_:
        /* <DEDUP_REMOVED lines=319> */
.L_x_19401:
        /* <DEDUP_REMOVED lines=16> */
.L_x_19405:
[----:B------:R0:W5:Y:S01]  /*14f0*/  LDG.E.U8 R0, desc[UR36][R2.64] ;  /* 0x0000002402007981 */ /* 0x000162000c1e1100 */
[----:B------:R-:W-:Y:S05]  /*1500*/  BRA `(.L_x_19407) ;  /* 0x0000000c004c7947 */ /* 0x000fea0003800000 */
.L_x_19404:
        /* <DEDUP_REMOVED lines=8> */
.L_x_19409:
[----:B------:R0:W5:Y:S01]  /*1590*/  LDG.E.U8 R0, desc[UR36][R2.64] ;  /* 0x0000002402007981 */ /* 0x000162000c1e1100 */
[----:B------:R-:W-:Y:S05]  /*15a0*/  BRA `(.L_x_19407) ;  /* 0x0000000c00247947 */ /* 0x000fea0003800000 */
.L_x_19408:
[----:B------:R0:W5:Y:S01]  /*15b0*/  LDG.E.U16 R0, desc[UR36][R2.64] ;  /* 0x0000002402007981 */ /* 0x000162000c1e1500 */
[----:B------:R-:W-:Y:S05]  /*15c0*/  BRA `(.L_x_19407) ;  /* 0x0000000c001c7947 */ /* 0x000fea0003800000 */
.L_x_19403:
        /* <DEDUP_REMOVED lines=9> */
.L_x_19411:
[----:B------:R-:W2:Y:S02]  /*1660*/  LDG.E.U16 R4, desc[UR36][R2.64] ;  /* 0x0000002402047981 */ /* 0x000ea4000c1e1500 */
[----:B--2---:R-:W-:-:S06]  /*1670*/  HADD2.F32 R4, -RZ, R4.H0_H0 ;  /* 0x20000004ff047230 */ /* 0x004fcc0000004100 */
[----:B------:R-:W0:Y:S02]  /*1680*/  F2I.FTZ.TRUNC.NTZ R4, R4 ;  /* 0x0000000400047305 */ /* 0x000e24000021f100 */
[----:B0-----:R-:W-:Y:S01]  /*1690*/  PRMT R0, R4, 0x7610, R0 ;  /* 0x0000761004007816 */ /* 0x001fe20000000000 */
[----:B------:R-:W-:Y:S06]  /*16a0*/  BRA `(.L_x_19407) ;  /* 0x0000000800e47947 */ /* 0x000fec0003800000 */
.L_x_19410:
        /* <DEDUP_REMOVED lines=9> */
.L_x_19413:
[----:B------:R-:W2:Y:S02]  /*1740*/  LDG.E.U16 R2, desc[UR36][R2.64] ;  /* 0x0000002402027981 */ /* 0x000ea4000c1e1500 */
[----:B--2---:R-:W-:-:S06]  /*1750*/  HADD2.F32 R4, -RZ, R2.H0_H0 ;  /* 0x20000002ff047230 */ /* 0x004fcc0000004100 */
[----:B------:R-:W0:Y:S02]  /*1760*/  F2I.FTZ.TRUNC.NTZ R4, R4 ;  /* 0x0000000400047305 */ /* 0x000e24000021f100 */
[----:B0-----:R-:W-:Y:S01]  /*1770*/  PRMT R0, R4, 0x7610, R0 ;  /* 0x0000761004007816 */ /* 0x001fe20000000000 */
[----:B------:R-:W-:Y:S06]  /*1780*/  BRA `(.L_x_19407) ;  /* 0x0000000800ac7947 */ /* 0x000fec0003800000 */
.L_x_19412:
[----:B------:R-:W2:Y:S02]  /*1790*/  LDG.E.64 R2, desc[UR36][R2.64] ;  /* 0x0000002402027981 */ /* 0x000ea4000c1e1b00 */
[----:B--2---:R0:W1:Y:S01]  /*17a0*/  F2I.F64.TRUNC R0, R2 ;  /* 0x0000000200007311 */ /* 0x004062000030d100 */
[----:B------:R-:W-:Y:S05]  /*17b0*/  BRA `(.L_x_19407) ;  /* 0x0000000800a07947 */ /* 0x000fea0003800000 */
.L_x_19402:
        /* <DEDUP_REMOVED lines=12> */
.L_x_19416:
[----:B------:R-:W2:Y:S02]  /*1880*/  LDG.E.64 R2, desc[UR36][R2.64] ;  /* 0x0000002402027981 */ /* 0x000ea4000c1e1b00 */
[----:B--2---:R3:W4:Y:S01]  /*1890*/  F2I.F64.TRUNC R0, R2 ;  /* 0x0000000200007311 */ /* 0x004722000030d100 */
[----:B------:R-:W-:Y:S05]  /*18a0*/  BRA `(.L_x_19407) ;  /* 0x0000000800647947 */ /* 0x000fea0003800000 */
.L_x_19415:
        /* <DEDUP_REMOVED lines=27> */
.L_x_19418:
        /* <DEDUP_REMOVED lines=14> */
.L_x_19417:
[----:B------:R-:W2:Y:S02]  /*1b40*/  LDG.E.U16 R4, desc[UR36][R2.64] ;  /* 0x0000002402047981 */ /* 0x000ea4000c1e1500 */
[----:B--2---:R-:W-:-:S06]  /*1b50*/  IMAD.U32 R4, R4, 0x10000, RZ ;  /* 0x0001000004047824 */ /* 0x004fcc00078e00ff */
[----:B------:R-:W0:Y:S02]  /*1b60*/  F2I.FTZ.TRUNC.NTZ R4, R4 ;  /* 0x0000000400047305 */ /* 0x000e24000021f100 */
[----:B0-----:R-:W-:Y:S01]  /*1b70*/  PRMT R0, R4, 0x7610, R0 ;  /* 0x0000761004007816 */ /* 0x001fe20000000000 */
[----:B------:R-:W-:Y:S06]  /*1b80*/  BRA `(.L_x_19407) ;  /* 0x0000000400ac7947 */ /* 0x000fec0003800000 */
.L_x_19414:
        /* <DEDUP_REMOVED lines=10> */
.L_x_19421:
        /* <DEDUP_REMOVED lines=21> */
.L_x_19425:
[----:B------:R-:W-:Y:S05]  /*1d80*/  BSYNC.RECONVERGENT B1 ;  /* 0x0000000000017941 */ /* 0x000fea0003800200 */
.L_x_19424:
[----:B------:R-:W-:Y:S01]  /*1d90*/  IMAD.SHL.U32 R0, R0, 0x100000, RZ ;  /* 0x0010000000007824 */ /* 0x000fe200078e00ff */
[----:B------:R-:W-:-:S04]  /*1da0*/  LEA R2, R2, 0x3b800000, 0x17 ;  /* 0x3b80000002027811 */ /* 0x000fc800078eb8ff */
[----:B------:R-:W-:-:S07]  /*1db0*/  LOP3.LUT R4, R2, R0, R7, 0xfe, !PT ;  /* 0x0000000002047212 */ /* 0x000fce00078efe07 */
.L_x_19423:
[----:B------:R-:W-:Y:S05]  /*1dc0*/  BSYNC.RECONVERGENT B0 ;  /* 0x0000000000007941 */ /* 0x000fea0003800200 */
.L_x_19422:
[----:B------:R-:W0:Y:S02]  /*1dd0*/  F2I.FTZ.TRUNC.NTZ R4, R4 ;  /* 0x0000000400047305 */ /* 0x000e24000021f100 */
[----:B0-----:R-:W-:Y:S01]  /*1de0*/  PRMT R0, R4, 0x7610, R0 ;  /* 0x0000761004007816 */ /* 0x001fe20000000000 */
[----:B------:R-:W-:Y:S06]  /*1df0*/  BRA `(.L_x_19407) ;  /* 0x0000000400107947 */ /* 0x000fec0003800000 */
.L_x_19420:
        /* <DEDUP_REMOVED lines=21> */
.L_x_19429:
[----:B------:R-:W-:Y:S05]  /*1f50*/  BSYNC.RECONVERGENT B1 ;  /* 0x0000000000017941 */ /* 0x000fea0003800200 */
.L_x_19428:
[----:B------:R-:W-:Y:S01]  /*1f60*/  IMAD.SHL.U32 R0, R0, 0x200000, RZ ;  /* 0x0020000000007824 */ /* 0x000fe200078e00ff */
[----:B------:R-:W-:-:S04]  /*1f70*/  LEA R2, R2, 0x37800000, 0x17 ;  /* 0x3780000002027811 */ /* 0x000fc800078eb8ff */
[----:B------:R-:W-:-:S07]  /*1f80*/  LOP3.LUT R4, R2, R0, R7, 0xfe, !PT ;  /* 0x0000000002047212 */ /* 0x000fce00078efe07 */
.L_x_19427:
[----:B------:R-:W-:Y:S05]  /*1f90*/  BSYNC.RECONVERGENT B0 ;  /* 0x0000000000007941 */ /* 0x000fea0003800200 */
.L_x_19426:
[----:B------:R-:W0:Y:S02]  /*1fa0*/  F2I.FTZ.TRUNC.NTZ R4, R4 ;  /* 0x0000000400047305 */ /* 0x000e24000021f100 */
[----:B0-----:R-:W-:Y:S01]  /*1fb0*/  PRMT R0, R4, 0x7610, R0 ;  /* 0x0000761004007816 */ /* 0x001fe20000000000 */
[----:B------:R-:W-:Y:S06]  /*1fc0*/  BRA `(.L_x_19407) ;  /* 0x00000000009c7947 */ /* 0x000fec0003800000 */
.L_x_19419:
[----:B------:R-:W-:-:S09]  /*1fd0*/  UISETP.NE.AND UP0, UPT, UR4, 0x1c, UPT ;  /* 0x0000001c0400788c */ /* 0x000fd2000bf05270 */
[----:B------:R-:W-:Y:S05]  /*1fe0*/  BRA.U !UP0, `(.L_x_19430) ;  /* 0x0000000108907547 */ /* 0x000fea000b800000 */
[----:B------:R-:W-:-:S09]  /*1ff0*/  UISETP.NE.AND UP0, UPT, UR4, 0x1d, UPT ;  /* 0x0000001d0400788c */ /* 0x000fd2000bf05270 */
[----:B------:R-:W-:Y:S05]  /*2000*/  BRA.U !UP0, `(.L_x_19431) ;  /* 0x0000000108807547 */ /* 0x000fea000b800000 */
[----:B------:R-:W-:-:S09]  /*2010*/  UISETP.NE.AND UP0, UPT, UR4, 0x2c, UPT ;  /* 0x0000002c0400788c */ /* 0x000fd2000bf05270 */
[----:B------:R-:W-:Y:S05]  /*2020*/  BRA.U !UP0, `(.L_x_19432) ;  /* 0x0000000108487547 */ /* 0x000fea000b800000 */
.L_x_19406:
        /* <DEDUP_REMOVED lines=16> */
.L_x_19433:
[----:B------:R-:W-:Y:S01]  /*2130*/  PRMT R0, RZ, 0x7610, R0 ;  /* 0x00007610ff007816 */ /* 0x000fe20000000000 */
[----:B------:R-:W-:Y:S06]  /*2140*/  BRA `(.L_x_19407) ;  /* 0x00000000003c7947 */ /* 0x000fec0003800000 */
.L_x_19432:
        /* <DEDUP_REMOVED lines=8> */
.L_x_19435:
[----:B------:R-:W-:Y:S05]  /*21d0*/  BSYNC.RECONVERGENT B0 ;  /* 0x0000000000007941 */ /* 0x000fea0003800200 */
.L_x_19434:
[----:B------:R-:W0:Y:S02]  /*21e0*/  F2I.FTZ.TRUNC.NTZ R4, R4 ;  /* 0x0000000400047305 */ /* 0x000e24000021f100 */
[----:B0-----:R-:W-:Y:S01]  /*21f0*/  PRMT R0, R4, 0x7610, R0 ;  /* 0x0000761004007816 */ /* 0x001fe20000000000 */
[----:B------:R-:W-:Y:S06]  /*2200*/  BRA `(.L_x_19407) ;  /* 0x00000000000c7947 */ /* 0x000fec0003800000 */
.L_x_19431:
[----:B------:R2:W5:Y:S01]  /*2210*/  LDG.E.U8 R0, desc[UR36][R2.64] ;  /* 0x0000002402007981 */ /* 0x000562000c1e1100 */
[----:B------:R-:W-:Y:S05]  /*2220*/  BRA `(.L_x_19407) ;  /* 0x0000000000047947 */ /* 0x000fea0003800000 */
.L_x_19430:
[----:B------:R1:W5:Y:S02]  /*2230*/  LDG.E.U8 R0, desc[UR36][R2.64] ;  /* 0x0000002402007981 */ /* 0x000364000c1e1100 */
.L_x_19407:
[----:B------:R-:W0:Y:S01]  /*2240*/  LDCU.64 UR6, c[0x0][0x580] ;  /* 0x0000b000ff0677ac */ /* 0x000e220008000a00 */
[----:B-1--45:R-:W-:Y:S02]  /*2250*/  PRMT R8, R0, 0x8880, RZ ;  /* 0x0000888000087816 */ /* 0x032fe400000000ff */
[----:B------:R-:W-:Y:S01]  /*2260*/  MOV R0, 0x22c0 ;  /* 0x000022c000007802 */ /* 0x000fe20000000f00 */
[----:B------:R-:W1:Y:S01]  /*2270*/  LDCU.S8 UR4, c[0x0][0x591] ;  /* 0x0000b220ff0477ac */ /* 0x000e620008000200 */
[----:B0-23--:R-:W-:Y:S01]  /*2280*/  IADD3 R2, P0, PT, R16, UR6, RZ ;  /* 0x0000000610027c10 */ /* 0x00dfe2000ff1e0ff */
[----:B-1----:R-:W-:-:S04]  /*2290*/  IMAD.U32 R9, RZ, RZ, UR4 ;  /* 0x00000004ff097e24 */ /* 0x002fc8000f8e00ff */
[----:B------:R-:W-:-:S08]  /*22a0*/  IMAD.X R3, RZ, RZ, UR7, P0 ;  /* 0x00000007ff037e24 */ /* 0x000fd000080e06ff */
[----:B------:R-:W-:Y:S05]  /*22b0*/  CALL.REL.NOINC `($__internal_49_$__cuda_sm20_div_s16) ;  /* 0x000000a000887944 */ /* 0x000fea0003c00000 */
        /* <DEDUP_REMOVED lines=13> */
.L_x_19439:
[----:B------:R0:W-:Y:S01]  /*2390*/  STG.E.U8 desc[UR36][R2.64], R9 ;  /* 0x0000000902007986 */ /* 0x0001e2000c101124 */
[----:B------:R-:W-:Y:S05]  /*23a0*/  BRA `(.L_x_19441) ;  /* 0x0000000c00847947 */ /* 0x000fea0003800000 */
.L_x_19438:
        /* <DEDUP_REMOVED lines=12> */
.L_x_19443:
[----:B------:R-:W-:-:S04]  /*2470*/  LOP3.LUT R9, R9, 0xffff, RZ, 0xc0, !PT ;  /* 0x0000ffff09097812 */ /* 0x000fc800078ec0ff */
[----:B------:R-:W-:-:S05]  /*2480*/  PRMT R5, R9, 0x8880, RZ ;  /* 0x0000888009057816 */ /* 0x000fca00000000ff */
[----:B------:R0:W-:Y:S01]  /*2490*/  STG.E desc[UR36][R2.64], R5 ;  /* 0x0000000502007986 */ /* 0x0001e2000c101924 */
[----:B------:R-:W-:Y:S05]  /*24a0*/  BRA `(.L_x_19441) ;  /* 0x0000000c00447947 */ /* 0x000fea0003800000 */
.L_x_19442:
[----:B------:R-:W-:-:S04]  /*24b0*/  PRMT R5, R9, 0x8880, RZ ;  /* 0x0000888009057816 */ /* 0x000fc800000000ff */
[----:B------:R-:W-:-:S05]  /*24c0*/  PRMT R5, R5, 0x7710, RZ ;  /* 0x0000771005057816 */ /* 0x000fca00000000ff */
[----:B------:R0:W-:Y:S01]  /*24d0*/  STG.E.U16 desc[UR36][R2.64], R5 ;  /* 0x0000000502007986 */ /* 0x0001e2000c101524 */
[----:B------:R-:W-:Y:S05]  /*24e0*/  BRA `(.L_x_19441) ;  /* 0x0000000c00347947 */ /* 0x000fea0003800000 */
.L_x_19437:
        /* <DEDUP_REMOVED lines=9> */
.L_x_19445:
[----:B------:R-:W0:Y:S02]  /*2580*/  I2F.S8 R0, R9 ;  /* 0x0000000900007306 */ /* 0x000e240000001400 */
[----:B0-----:R-:W-:-:S05]  /*2590*/  F2FP.F16.F32.PACK_AB R0, RZ, R0 ;  /* 0x00000000ff00723e */ /* 0x001fca00000000ff */
[----:B------:R0:W-:Y:S01]  /*25a0*/  STG.E.U16 desc[UR36][R2.64], R0 ;  /* 0x0000000002007986 */ /* 0x0001e2000c101524 */
[----:B------:R-:W-:Y:S05]  /*25b0*/  BRA `(.L_x_19441) ;  /* 0x0000000c00007947 */ /* 0x000fea0003800000 */
.L_x_19444:
        /* <DEDUP_REMOVED lines=10> */
.L_x_19447:
[----:B------:R-:W0:Y:S02]  /*2660*/  I2F.S8 R9, R9 ;  /* 0x0000000900097306 */ /* 0x000e240000001400 */
[----:B0-----:R-:W-:-:S04]  /*2670*/  F2FP.F16.F32.PACK_AB R5, RZ, R9 ;  /* 0x00000009ff05723e */ /* 0x001fc800000000ff */
[----:B------:R-:W-:-:S05]  /*2680*/  PRMT R5, R5, 0x5410, RZ ;  /* 0x0000541005057816 */ /* 0x000fca00000000ff */
[----:B------:R0:W-:Y:S01]  /*2690*/  STG.E desc[UR36][R2.64], R5 ;  /* 0x0000000502007986 */ /* 0x0001e2000c101924 */
[----:B------:R-:W-:Y:S05]  /*26a0*/  BRA `(.L_x_19441) ;  /* 0x0000000800c47947 */ /* 0x000fea0003800000 */
.L_x_19446:
[----:B------:R-:W-:-:S04]  /*26b0*/  PRMT R4, R9, 0x8880, RZ ;  /* 0x0000888009047816 */ /* 0x000fc800000000ff */
[----:B------:R-:W-:-:S06]  /*26c0*/  PRMT R4, R4, 0x7710, RZ ;  /* 0x0000771004047816 */ /* 0x000fcc00000000ff */
[----:B------:R-:W0:Y:S02]  /*26d0*/  I2F.F64.S16 R4, R4 ;  /* 0x0000000400047312 */ /* 0x000e240000101c00 */
[----:B0-----:R0:W-:Y:S01]  /*26e0*/  STG.E.64 desc[UR36][R2.64], R4 ;  /* 0x0000000402007986 */ /* 0x0011e2000c101b24 */
[----:B------:R-:W-:Y:S05]  /*26f0*/  BRA `(.L_x_19441) ;  /* 0x0000000800b07947 */ /* 0x000fea0003800000 */
.L_x_19436:
        /* <DEDUP_REMOVED lines=12> */
.L_x_19450:
[----:B------:R-:W-:Y:S02]  /*27c0*/  PRMT R4, R9, 0x8880, RZ ;  /* 0x0000888009047816 */ /* 0x000fe400000000ff */
[----:B------:R-:W-:Y:S02]  /*27d0*/  CS2R R6, SRZ ;  /* 0x0000000000067805 */ /* 0x000fe4000001ff00 */
[----:B------:R-:W-:-:S06]  /*27e0*/  PRMT R4, R4, 0x7710, RZ ;  /* 0x0000771004047816 */ /* 0x000fcc00000000ff */
[----:B------:R-:W0:Y:S02]  /*27f0*/  I2F.F64.S16 R4, R4 ;  /* 0x0000000400047312 */ /* 0x000e240000101c00 */
[----:B0-----:R3:W-:Y:S01]  /*2800*/  STG.E.128 desc[UR36][R2.64], R4 ;  /* 0x0000000402007986 */ /* 0x0017e2000c101d24 */
[----:B------:R-:W-:Y:S05]  /*2810*/  BRA `(.L_x_19441) ;  /* 0x0000000800687947 */ /* 0x000fea0003800000 */
.L_x_19449:
        /* <DEDUP_REMOVED lines=8> */
[----:B------:R-:W-:Y:S01]  /*28a0*/  HFMA2 R0, -RZ, RZ, 0, 7.569789886474609375e-06 ;  /* 0x0000007fff007431 */ /* 0x000fe200000001ff */
        /* <DEDUP_REMOVED lines=10> */
.L_x_19454:
[----:B------:R-:W-:Y:S05]  /*2950*/  BSYNC.RECONVERGENT B0 ;  /* 0x0000000000007941 */ /* 0x000fea0003800200 */
.L_x_19453:
[----:B------:R-:W-:-:S05]  /*2960*/  LOP3.LUT R5, R0, 0x80, R5, 0xf8, !PT ;  /* 0x0000008000057812 */ /* 0x000fca00078ef805 */
[----:B------:R0:W-:Y:S01]  /*2970*/  STG.E.U8 desc[UR36][R2.64], R5 ;  /* 0x0000000502007986 */ /* 0x0001e2000c101124 */
[----:B------:R-:W-:Y:S05]  /*2980*/  BRA `(.L_x_19441) ;  /* 0x00000008000c7947 */ /* 0x000fea0003800000 */
.L_x_19452:
        /* <DEDUP_REMOVED lines=15> */
.L_x_19456:
[----:B------:R-:W-:Y:S05]  /*2a80*/  BSYNC.RECONVERGENT B0 ;  /* 0x0000000000007941 */ /* 0x000fea0003800200 */
.L_x_19455:
[----:B------:R-:W-:-:S05]  /*2a90*/  LOP3.LUT R5, R0, 0x80, R5, 0xf8, !PT ;  /* 0x0000008000057812 */ /* 0x000fca00078ef805 */
[----:B------:R1:W-:Y:S01]  /*2aa0*/  STG.E.U8 desc[UR36][R2.64], R5 ;  /* 0x0000000502007986 */ /* 0x0003e2000c101124 */
[----:B------:R-:W-:Y:S05]  /*2ab0*/  BRA `(.L_x_19441) ;  /* 0x0000000400c07947 */ /* 0x000fea0003800000 */
.L_x_19451:
[----:B------:R-:W0:Y:S02]  /*2ac0*/  I2F.S8 R0, R9 ;  /* 0x0000000900007306 */ /* 0x000e240000001400 */
[----:B0-----:R-:W-:-:S05]  /*2ad0*/  F2FP.BF16.F32.PACK_AB R0, RZ, R0 ;  /* 0x00000000ff00723e */ /* 0x001fca00000010ff */
[----:B------:R2:W-:Y:S01]  /*2ae0*/  STG.E.U16 desc[UR36][R2.64], R0 ;  /* 0x0000000002007986 */ /* 0x0005e2000c101524 */
[----:B------:R-:W-:Y:S05]  /*2af0*/  BRA `(.L_x_19441) ;  /* 0x0000000400b07947 */ /* 0x000fea0003800000 */
.L_x_19448:
        /* <DEDUP_REMOVED lines=12> */
.L_x_19459:
        /* <DEDUP_REMOVED lines=13> */
.L_x_19462:
[----:B------:R-:W-:-:S04]  /*2c90*/  SHF.R.U32.HI R0, RZ, 0x14, R5 ;  /* 0x00000014ff007819 */ /* 0x000fc80000011605 */
[----:B------:R-:W-:-:S04]  /*2ca0*/  LOP3.LUT R0, R0, 0x1, RZ, 0xc0, !PT ;  /* 0x0000000100007812 */ /* 0x000fc800078ec0ff */
[----:B------:R-:W-:-:S04]  /*2cb0*/  IADD3 R0, PT, PT, R5, 0x487ffff, R0 ;  /* 0x0487ffff05007810 */ /* 0x000fc80007ffe000 */
[----:B------:R-:W-:-:S04]  /*2cc0*/  SHF.R.U32.HI R0, RZ, 0x14, R0 ;  /* 0x00000014ff007819 */ /* 0x000fc80000011600 */
[----:B------:R-:W-:-:S07]  /*2cd0*/  LOP3.LUT R4, R0, 0xff, RZ, 0xc0, !PT ;  /* 0x000000ff00047812 */ /* 0x000fce00078ec0ff */
.L_x_19463:
[----:B------:R-:W-:-:S04]  /*2ce0*/  SHF.R.U32.HI R5, RZ, 0x18, R5 ;  /* 0x00000018ff057819 */ /* 0x000fc80000011605 */
[----:B------:R-:W-:-:S04]  /*2cf0*/  LOP3.LUT R4, R4, 0x80, R5, 0xf8, !PT ;  /* 0x0000008004047812 */ /* 0x000fc800078ef805 */
[----:B------:R-:W-:-:S07]  /*2d00*/  PRMT R0, R4, 0x7610, R0 ;  /* 0x0000761004007816 */ /* 0x000fce0000000000 */
.L_x_19461:
[----:B------:R-:W-:Y:S05]  /*2d10*/  BSYNC.RECONVERGENT B0 ;  /* 0x0000000000007941 */ /* 0x000fea0003800200 */
.L_x_19460:
[----:B------:R0:W-:Y:S01]  /*2d20*/  STG.E.U8 desc[UR36][R2.64], R0 ;  /* 0x0000000002007986 */ /* 0x0001e2000c101124 */
[----:B------:R-:W-:Y:S05]  /*2d30*/  BRA `(.L_x_19441) ;  /* 0x0000000400207947 */ /* 0x000fea0003800000 */
.L_x_19458:
        /* <DEDUP_REMOVED lines=13> */
.L_x_19466:
[----:B------:R-:W-:-:S04]  /*2e10*/  SHF.R.U32.HI R0, RZ, 0x15, R5 ;  /* 0x00000015ff007819 */ /* 0x000fc80000011605 */
[----:B------:R-:W-:-:S04]  /*2e20*/  LOP3.LUT R0, R0, 0x1, RZ, 0xc0, !PT ;  /* 0x0000000100007812 */ /* 0x000fc800078ec0ff */
[----:B------:R-:W-:-:S04]  /*2e30*/  IADD3 R0, PT, PT, R5, 0x88fffff, R0 ;  /* 0x088fffff05007810 */ /* 0x000fc80007ffe000 */
[----:B------:R-:W-:-:S04]  /*2e40*/  SHF.R.U32.HI R0, RZ, 0x15, R0 ;  /* 0x00000015ff007819 */ /* 0x000fc80000011600 */
[----:B------:R-:W-:-:S07]  /*2e50*/  LOP3.LUT R4, R0, 0xff, RZ, 0xc0, !PT ;  /* 0x000000ff00047812 */ /* 0x000fce00078ec0ff */
.L_x_19467:
[----:B------:R-:W-:-:S04]  /*2e60*/  SHF.R.U32.HI R5, RZ, 0x18, R5 ;  /* 0x00000018ff057819 */ /* 0x000fc80000011605 */
[----:B------:R-:W-:-:S04]  /*2e70*/  LOP3.LUT R4, R4, 0x80, R5, 0xf8, !PT ;  /* 0x0000008004047812 */ /* 0x000fc800078ef805 */
[----:B------:R-:W-:-:S07]  /*2e80*/  PRMT R0, R4, 0x7610, R0 ;  /* 0x0000761004007816 */ /* 0x000fce0000000000 */
.L_x_19465:
[----:B------:R-:W-:Y:S05]  /*2e90*/  BSYNC.RECONVERGENT B0 ;  /* 0x0000000000007941 */ /* 0x000fea0003800200 */
.L_x_19464:
[----:B------:R0:W-:Y:S01]  /*2ea0*/  STG.E.U8 desc[UR36][R2.64], R0 ;  /* 0x0000000002007986 */ /* 0x0001e2000c101124 */
[----:B------:R-:W-:Y:S05]  /*2eb0*/  BRA `(.L_x_19441) ;  /* 0x0000000000c07947 */ /* 0x000fea0003800000 */
.L_x_19457:
[----:B------:R-:W-:-:S09]  /*2ec0*/  UISETP.NE.AND UP0, UPT, UR4, 0x1c, UPT ;  /* 0x0000001c0400788c */ /* 0x000fd2000bf05270 */
[----:B------:R-:W-:Y:S05]  /*2ed0*/  BRA.U !UP0, `(.L_x_19468) ;  /* 0x0000000108ac7547 */ /* 0x000fea000b800000 */
[----:B------:R-:W-:-:S09]  /*2ee0*/  UISETP.NE.AND UP0, UPT, UR4, 0x1d, UPT ;  /* 0x0000001d0400788c */ /* 0x000fd2000bf05270 */
[----:B------:R-:W-:Y:S05]  /*2ef0*/  BRA.U !UP0, `(.L_x_19469) ;  /* 0x00000001088c7547 */ /* 0x000fea000b800000 */
[----:B------:R-:W-:-:S09]  /*2f00*/  UISETP.NE.AND UP0, UPT, UR4, 0x2c, UPT ;  /* 0x0000002c0400788c */ /* 0x000fd2000bf05270 */
[----:B------:R-:W-:Y:S05]  /*2f10*/  BRA.U !UP0, `(.L_x_19470) ;  /* 0x0000000108447547 */ /* 0x000fea000b800000 */
.L_x_19440:
        /* <DEDUP_REMOVED lines=16> */
.L_x_19471:
[----:B------:R-:W-:Y:S05]  /*3020*/  BRA `(.L_x_19441) ;  /* 0x0000000000647947 */ /* 0x000fea0003800000 */
.L_x_19470:
        /* <DEDUP_REMOVED lines=16> */
.L_x_19469:
[----:B------:R-:W-:-:S04]  /*3130*/  LOP3.LUT R9, R9, 0xffff, RZ, 0xc0, !PT ;  /* 0x0000ffff09097812 */ /* 0x000fc800078ec0ff */
[----:B------:R-:W-:-:S05]  /*3140*/  PRMT R9, R9, 0x8880, RZ ;  /* 0x0000888009097816 */ /* 0x000fca00000000ff */
[----:B------:R-:W-:-:S05]  /*3150*/  IMAD.MOV.U32 R4, RZ, RZ, R9 ;  /* 0x000000ffff047224 */ /* 0x000fca00078e0009 */
[----:B------:R-:W-:-:S05]  /*3160*/  SHF.R.S32.HI R5, RZ, 0x1f, R4 ;  /* 0x0000001fff057819 */ /* 0x000fca0000011404 */
[----:B------:R0:W-:Y:S01]  /*3170*/  STG.E.64 desc[UR36][R2.64], R4 ;  /* 0x0000000402007986 */ /* 0x0001e2000c101b24 */
[----:B------:R-:W-:Y:S05]  /*3180*/  BRA `(.L_x_19441) ;  /* 0x00000000000c7947 */ /* 0x000fea0003800000 */
.L_x_19468:
[----:B------:R-:W-:-:S04]  /*3190*/  LOP3.LUT R9, R9, 0xffff, RZ, 0xc0, !PT ;  /* 0x0000ffff09097812 */ /* 0x000fc800078ec0ff */
[----:B------:R-:W-:-:S05]  /*31a0*/  PRMT R5, R9, 0x8880, RZ ;  /* 0x0000888009057816 */ /* 0x000fca00000000ff */
[----:B------:R0:W-:Y:S02]  /*31b0*/  STG.E desc[UR36][R2.64], R5 ;  /* 0x0000000502007986 */ /* 0x0001e4000c101924 */
.L_x_19441:
[----:B------:R-:W-:-:S07]  /*31c0*/  VIADD R17, R17, 0x80 ;  /* 0x0000008011117836 */ /* 0x000fce0000000000 */
.L_x_19400:
[----:B------:R-:W-:Y:S05]  /*31d0*/  BSYNC.RECONVERGENT B6 ;  /* 0x0000000000067941 */ /* 0x000fea0003800200 */
.L_x_19399:
[----:B------:R-:W5:Y:S01]  /*31e0*/  LDCU UR4, c[0x0][0x380] ;  /* 0x00007000ff0477ac */ /* 0x000f620008000800 */
[----:B------:R-:W-:Y:S01]  /*31f0*/  BSSY.RECONVERGENT B6, `(.L_x_19472) ;  /* 0x000030f000067945 */ /* 0x000fe20003800200 */
[----:B-----5:R-:W-:-:S13]  /*3200*/  ISETP.GE.AND P0, PT, R17, UR4, PT ;  /* 0x0000000411007c0c */ /* 0x020fda000bf06270 */
[----:B------:R-:W-:Y:S05]  /*3210*/  @P0 BRA `(.L_x_19473) ;  /* 0x0000003000300947 */ /* 0x000fea0003800000 */
[----:B------:R-:W5:Y:S01]  /*3220*/  LDCU UR4, c[0x0][0x388] ;  /* 0x00007100ff0477ac */ /* 0x000f620008000800 */
[----:B------:R-:W-:Y:S02]  /*3230*/  HFMA2 R16, -RZ, RZ, 0, 0 ;  /* 0x00000000ff107431 */ /* 0x000fe400000001ff */
        /* <DEDUP_REMOVED lines=8> */
[----:B-1-34-:R-:W-:-:S05]  /*32c0*/  IMAD.HI.U32 R2, R17, UR4, R16 ;  /* 0x0000000411027c27 */ /* 0x01afca000f8e0010 */
[----:B------:R-:W-:-:S05]  /*32d0*/  SHF.R.U32.HI R3, RZ, UR5, R2 ;  /* 0x00000005ff037c19 */ /* 0x000fca0008011602 */
[----:B------:R-:W-:-:S04]  /*32e0*/  IMAD.MOV R0, RZ, RZ, -R3 ;  /* 0x000000ffff007224 */ /* 0x000fc800078e0a03 */
[----:B0-----:R-:W-:-:S04]  /*32f0*/  IMAD R0, R0, UR6, R17 ;  /* 0x0000000600007c24 */ /* 0x001fc8000f8e0211 */
        /* <DEDUP_REMOVED lines=289> */
.L_x_19474:
        /* <DEDUP_REMOVED lines=16> */
.L_x_19478:
[----:B------:R3:W5:Y:S01]  /*4610*/  LDG.E.U8 R0, desc[UR36][R2.64] ;  /* 0x0000002402007981 */ /* 0x000762000c1e1100 */
[----:B------:R-:W-:Y:S05]  /*4620*/  BRA `(.L_x_19480) ;  /* 0x0000000c004c7947 */ /* 0x000fea0003800000 */
.L_x_19477:
        /* <DEDUP_REMOVED lines=8> */
.L_x_19482:
[----:B------:R1:W5:Y:S01]  /*46b0*/  LDG.E.U8 R0, desc[UR36][R2.64] ;  /* 0x0000002402007981 */ /* 0x000362000c1e1100 */
[----:B------:R-:W-:Y:S05]  /*46c0*/  BRA `(.L_x_19480) ;  /* 0x0000000c00247947 */ /* 0x000fea0003800000 */
.L_x_19481:
[----:B------:R2:W5:Y:S01]  /*46d0*/  LDG.E.U16 R0, desc[UR36][R2.64] ;  /* 0x0000002402007981 */ /* 0x000562000c1e1500 */
[----:B------:R-:W-:Y:S05]  /*46e0*/  BRA `(.L_x_19480) ;  /* 0x0000000c001c7947 */ /* 0x000fea0003800000 */
.L_x_19476:
        /* <DEDUP_REMOVED lines=9> */
.L_x_19484:
[----:B------:R-:W2:Y:S02]  /*4780*/  LDG.E.U16 R4, desc[UR36][R2.64] ;  /* 0x0000002402047981 */ /* 0x000ea4000c1e1500 */
[----:B--2---:R-:W-:-:S06]  /*4790*/  HADD2.F32 R4, -RZ, R4.H0_H0 ;  /* 0x20000004ff047230 */ /* 0x004fcc0000004100 */
[----:B------:R-:W0:Y:S02]  /*47a0*/  F2I.FTZ.TRUNC.NTZ R4, R4 ;  /* 0x0000000400047305 */ /* 0x000e24000021f100 */
[----:B0-----:R-:W-:Y:S01]  /*47b0*/  PRMT R0, R4, 0x7610, R0 ;  /* 0x0000761004007816 */ /* 0x001fe20000000000 */
[----:B------:R-:W-:Y:S06]  /*47c0*/  BRA `(.L_x_19480) ;  /* 0x0000000800e47947 */ /* 0x000fec0003800000 */
.L_x_19483:
        /* <DEDUP_REMOVED lines=9> */
.L_x_19486:
[----:B------:R-:W2:Y:S02]  /*4860*/  LDG.E.U16 R2, desc[UR36][R2.64] ;  /* 0x0000002402027981 */ /* 0x000ea4000c1e1500 */
[----:B--2---:R-:W-:-:S06]  /*4870*/  HADD2.F32 R4, -RZ, R2.H0_H0 ;  /* 0x20000002ff047230 */ /* 0x004fcc0000004100 */
[----:B------:R-:W0:Y:S02]  /*4880*/  F2I.FTZ.TRUNC.NTZ R4, R4 ;  /* 0x0000000400047305 */ /* 0x000e24000021f100 */
[----:B0-----:R-:W-:Y:S01]  /*4890*/  PRMT R0, R4, 0x7610, R0 ;  /* 0x0000761004007816 */ /* 0x001fe20000000000 */
[----:B------:R-:W-:Y:S06]  /*48a0*/  BRA `(.L_x_19480) ;  /* 0x0000000800ac7947 */ /* 0x000fec0003800000 */
.L_x_19485:
[----:B------:R-:W2:Y:S02]  /*48b0*/  LDG.E.64 R2, desc[UR36][R2.64] ;  /* 0x0000002402027981 */ /* 0x000ea4000c1e1b00 */
[----:B--2---:R0:W1:Y:S01]  /*48c0*/  F2I.F64.TRUNC R0, R2 ;  /* 0x0000000200007311 */ /* 0x004062000030d100 */
[----:B------:R-:W-:Y:S05]  /*48d0*/  BRA `(.L_x_19480) ;  /* 0x0000000800a07947 */ /* 0x000fea0003800000 */
.L_x_19475:
        /* <DEDUP_REMOVED lines=12> */
.L_x_19489:
[----:B------:R-:W2:Y:S02]  /*49a0*/  LDG.E.64 R2, desc[UR36][R2.64] ;  /* 0x0000002402027981 */ /* 0x000ea4000c1e1b00 */
[----:B--2---:R0:W1:Y:S01]  /*49b0*/  F2I.F64.TRUNC R0, R2 ;  /* 0x0000000200007311 */ /* 0x004062000030d100 */
[----:B------:R-:W-:Y:S05]  /*49c0*/  BRA `(.L_x_19480) ;  /* 0x0000000800647947 */ /* 0x000fea0003800000 */
.L_x_19488:
        /* <DEDUP_REMOVED lines=27> */
.L_x_19491:
        /* <DEDUP_REMOVED lines=14> */
.L_x_19490:
[----:B------:R-:W2:Y:S02]  /*4c60*/  LDG.E.U16 R4, desc[UR36][R2.64] ;  /* 0x0000002402047981 */ /* 0x000ea4000c1e1500 */
[----:B--2---:R-:W-:-:S06]  /*4c70*/  IMAD.U32 R4, R4, 0x10000, RZ ;  /* 0x0001000004047824 */ /* 0x004fcc00078e00ff */
[----:B------:R-:W0:Y:S02]  /*4c80*/  F2I.FTZ.TRUNC.NTZ R4, R4 ;  /* 0x0000000400047305 */ /* 0x000e24000021f100 */
[----:B0-----:R-:W-:Y:S01]  /*4c90*/  PRMT R0, R4, 0x7610, R0 ;  /* 0x0000761004007816 */ /* 0x001fe20000000000 */
[----:B------:R-:W-:Y:S06]  /*4ca0*/  BRA `(.L_x_19480) ;  /* 0x0000000400ac7947 */ /* 0x000fec0003800000 */
.L_x_19487:
        /* <DEDUP_REMOVED lines=10> */
.L_x_19494:
        /* <DEDUP_REMOVED lines=21> */
.L_x_19498:
[----:B------:R-:W-:Y:S05]  /*4ea0*/  BSYNC.RECONVERGENT B1 ;  /* 0x0000000000017941 */ /* 0x000fea0003800200 */
.L_x_19497:
[----:B------:R-:W-:Y:S02]  /*4eb0*/  SHF.L.U32 R0, R0, 0x14, RZ ;  /* 0x0000001400007819 */ /* 0x000fe400000006ff */
[----:B------:R-:W-:-:S04]  /*4ec0*/  LEA R2, R2, 0x3b800000, 0x17 ;  /* 0x3b80000002027811 */ /* 0x000fc800078eb8ff */
[----:B------:R-:W-:-:S07]  /*4ed0*/  LOP3.LUT R4, R2, R0, R7, 0xfe, !PT ;  /* 0x0000000002047212 */ /* 0x000fce00078efe07 */
.L_x_19496:
[----:B------:R-:W-:Y:S05]  /*4ee0*/  BSYNC.RECONVERGENT B0 ;  /* 0x0000000000007941 */ /* 0x000fea0003800200 */
.L_x_19495:
[----:B------:R-:W0:Y:S02]  /*4ef0*/  F2I.FTZ.TRUNC.NTZ R4, R4 ;  /* 0x0000000400047305 */ /* 0x000e24000021f100 */
[----:B0-----:R-:W-:Y:S01]  /*4f00*/  PRMT R0, R4, 0x7610, R0 ;  /* 0x0000761004007816 */ /* 0x001fe20000000000 */
[----:B------:R-:W-:Y:S06]  /*4f10*/  BRA `(.L_x_19480) ;  /* 0x0000000400107947 */ /* 0x000fec0003800000 */
.L_x_19493:
        /* <DEDUP_REMOVED lines=21> */
.L_x_19502:
[----:B------:R-:W-:Y:S05]  /*5070*/  BSYNC.RECONVERGENT B1 ;  /* 0x0000000000017941 */ /* 0x000fea0003800200 */
.L_x_19501:
[----:B------:R-:W-:Y:S01]  /*5080*/  IMAD.SHL.U32 R0, R0, 0x200000, RZ ;  /* 0x0020000000007824 */ /* 0x000fe200078e00ff */
[----:B------:R-:W-:-:S04]  /*5090*/  LEA R2, R2, 0x37800000, 0x17 ;  /* 0x3780000002027811 */ /* 0x000fc800078eb8ff */
[----:B------:R-:W-:-:S07]  /*50a0*/  LOP3.LUT R4, R2, R0, R7, 0xfe, !PT ;  /* 0x0000000002047212 */ /* 0x000fce00078efe07 */
.L_x_19500:
[----:B------:R-:W-:Y:S05]  /*50b0*/  BSYNC.RECONVERGENT B0 ;  /* 0x0000000000007941 */ /* 0x000fea0003800200 */
.L_x_19499:
[----:B------:R-:W0:Y:S02]  /*50c0*/  F2I.FTZ.TRUNC.NTZ R4, R4 ;  /* 0x0000000400047305 */ /* 0x000e24000021f100 */
[----:B0-----:R-:W-:Y:S01]  /*50d0*/  PRMT R0, R4, 0x7610, R0 ;  /* 0x0000761004007816 */ /* 0x001fe20000000000 */
[----:B------:R-:W-:Y:S06]  /*50e0*/  BRA `(.L_x_19480) ;  /* 0x00000000009c7947 */ /* 0x000fec0003800000 */
.L_x_19492:
        /* <DEDUP_REMOVED lines=14> */
.L_x_19506:
[----:B------:R-:W-:Y:S05]  /*51d0*/  BSYNC.RECONVERGENT B0 ;  /* 0x0000000000007941 */ /* 0x000fea0003800200 */
.L_x_19505:
[----:B------:R-:W0:Y:S02]  /*51e0*/  F2I.FTZ.TRUNC.NTZ R4, R4 ;  /* 0x0000000400047305 */ /* 0x000e24000021f100 */
[----:B0-----:R-:W-:Y:S01]  /*51f0*/  PRMT R0, R4, 0x7610, R0 ;  /* 0x0000761004007816 */ /* 0x001fe20000000000 */
[----:B------:R-:W-:Y:S06]  /*5200*/  BRA `(.L_x_19480) ;  /* 0x0000000000547947 */ /* 0x000fec0003800000 */
.L_x_19479:
        /* <DEDUP_REMOVED lines=16> */
.L_x_19507:
[----:B------:R-:W-:Y:S01]  /*5310*/  PRMT R0, RZ, 0x7610, R0 ;  /* 0x00007610ff007816 */ /* 0x000fe20000000000 */
[----:B------:R-:W-:Y:S06]  /*5320*/  BRA `(.L_x_19480) ;  /* 0x00000000000c7947 */ /* 0x000fec0003800000 */
.L_x_19504:
[----:B------:R0:W5:Y:S01]  /*5330*/  LDG.E.U8 R0, desc[UR36][R2.64] ;  /* 0x0000002402007981 */ /* 0x000162000c1e1100 */
[----:B------:R-:W-:Y:S05]  /*5340*/  BRA `(.L_x_19480) ;  /* 0x0000000000047947 */ /* 0x000fea0003800000 */
.L_x_19503:
[----:B------:R0:W5:Y:S02]  /*5350*/  LDG.E.U8 R0, desc[UR36][R2.64] ;  /* 0x0000002402007981 */ /* 0x000164000c1e1100 */
.L_x_19480:
[----:B------:R-:W0:Y:S01]  /*5360*/  LDCU.64 UR6, c[0x0][0x580] ;  /* 0x0000b000ff0677ac */ /* 0x000e220008000a00 */
[----:B-1---5:R-:W-:Y:S02]  /*5370*/  PRMT R8, R0, 0x8880, RZ ;  /* 0x0000888000087816 */ /* 0x022fe400000000ff */
[----:B------:R-:W-:Y:S01]  /*5380*/  MOV R0, 0x53e0 ;  /* 0x000053e000007802 */ /* 0x000fe20000000f00 */
[----:B------:R-:W1:Y:S01]  /*5390*/  LDCU.S8 UR4, c[0x0][0x591] ;  /* 0x0000b220ff0477ac */ /* 0x000e620008000200 */
[----:B0-234-:R-:W-:Y:S01]  /*53a0*/  IADD3 R2, P0, PT, R16, UR6, RZ ;  /* 0x0000000610027c10 */ /* 0x01dfe2000ff1e0ff */
        /* <DEDUP_REMOVED lines=16> */
.L_x_19511:
[----:B------:R0:W-:Y:S01]  /*54b0*/  STG.E.U8 desc[UR36][R2.64], R9 ;  /* 0x0000000902007986 */ /* 0x0001e2000c101124 */
[----:B------:R-:W-:Y:S05]  /*54c0*/  BRA `(.L_x_19513) ;  /* 0x0000000c00807947 */ /* 0x000fea0003800000 */
.L_x_19510:
        /* <DEDUP_REMOVED lines=12> */
.L_x_19515:
[----:B------:R-:W-:-:S04]  /*5590*/  LOP3.LUT R9, R9, 0xffff, RZ, 0xc0, !PT ;  /* 0x0000ffff09097812 */ /* 0x000fc800078ec0ff */
[----:B------:R-:W-:-:S05]  /*55a0*/  PRMT R5, R9, 0x8880, RZ ;  /* 0x0000888009057816 */ /* 0x000fca00000000ff */
[----:B------:R0:W-:Y:S01]  /*55b0*/  STG.E desc[UR36][R2.64], R5 ;  /* 0x0000000502007986 */ /* 0x0001e2000c101924 */
[----:B------:R-:W-:Y:S05]  /*55c0*/  BRA `(.L_x_19513) ;  /* 0x0000000c00407947 */ /* 0x000fea0003800000 */
.L_x_19514:
[----:B------:R-:W-:-:S04]  /*55d0*/  PRMT R5, R9, 0x8880, RZ ;  /* 0x0000888009057816 */ /* 0x000fc800000000ff */
[----:B------:R-:W-:-:S05]  /*55e0*/  PRMT R5, R5, 0x7710, RZ ;  /* 0x0000771005057816 */ /* 0x000fca00000000ff */
[----:B------:R0:W-:Y:S01]  /*55f0*/  STG.E.U16 desc[UR36][R2.64], R5 ;  /* 0x0000000502007986 */ /* 0x0001e2000c101524 */
[----:B------:R-:W-:Y:S05]  /*5600*/  BRA `(.L_x_19513) ;  /* 0x0000000c00307947 */ /* 0x000fea0003800000 */
.L_x_19509:
        /* <DEDUP_REMOVED lines=9> */
.L_x_19517:
[----:B------:R-:W0:Y:S02]  /*56a0*/  I2F.S8 R0, R9 ;  /* 0x0000000900007306 */ /* 0x000e240000001400 */
[----:B0-----:R-:W-:-:S05]  /*56b0*/  F2FP.F16.F32.PACK_AB R0, RZ, R0 ;  /* 0x00000000ff00723e */ /* 0x001fca00000000ff */
[----:B------:R0:W-:Y:S01]  /*56c0*/  STG.E.U16 desc[UR36][R2.64], R0 ;  /* 0x0000000002007986 */ /* 0x0001e2000c101524 */
[----:B------:R-:W-:Y:S05]  /*56d0*/  BRA `(.L_x_19513) ;  /* 0x0000000800fc7947 */ /* 0x000fea0003800000 */
.L_x_19516:
        /* <DEDUP_REMOVED lines=10> */
.L_x_19519:
[----:B------:R-:W0:Y:S02]  /*5780*/  I2F.S8 R9, R9 ;  /* 0x0000000900097306 */ /* 0x000e240000001400 */
[----:B0-----:R-:W-:-:S04]  /*5790*/  F2FP.F16.F32.PACK_AB R5, RZ, R9 ;  /* 0x00000009ff05723e */ /* 0x001fc800000000ff */
[----:B------:R-:W-:-:S05]  /*57a0*/  PRMT R5, R5, 0x5410, RZ ;  /* 0x0000541005057816 */ /* 0x000fca00000000ff */
[----:B------:R0:W-:Y:S01]  /*57b0*/  STG.E desc[UR36][R2.64], R5 ;  /* 0x0000000502007986 */ /* 0x0001e2000c101924 */
[----:B------:R-:W-:Y:S05]  /*57c0*/  BRA `(.L_x_19513) ;  /* 0x0000000800c07947 */ /* 0x000fea0003800000 */
.L_x_19518:
[----:B------:R-:W-:-:S04]  /*57d0*/  PRMT R4, R9, 0x8880, RZ ;  /* 0x0000888009047816 */ /* 0x000fc800000000ff */
[----:B------:R-:W-:-:S06]  /*57e0*/  PRMT R4, R4, 0x7710, RZ ;  /* 0x0000771004047816 */ /* 0x000fcc00000000ff */
[----:B------:R-:W0:Y:S02]  /*57f0*/  I2F.F64.S16 R4, R4 ;  /* 0x0000000400047312 */ /* 0x000e240000101c00 */
[----:B0-----:R0:W-:Y:S01]  /*5800*/  STG.E.64 desc[UR36][R2.64], R4 ;  /* 0x0000000402007986 */ /* 0x0011e2000c101b24 */
[----:B------:R-:W-:Y:S05]  /*5810*/  BRA `(.L_x_19513) ;  /* 0x0000000800ac7947 */ /* 0x000fea0003800000 */
.L_x_19508:
        /* <DEDUP_REMOVED lines=14> */
.L_x_19523:
        /* <DEDUP_REMOVED lines=18> */
.L_x_19526:
[----:B------:R-:W-:-:S04]  /*5a20*/  SHF.R.U32.HI R5, RZ, 0x18, R5 ;  /* 0x00000018ff057819 */ /* 0x000fc80000011605 */
[----:B------:R-:W-:-:S07]  /*5a30*/  LOP3.LUT R0, R0, 0x80, R5, 0xf8, !PT ;  /* 0x0000008000007812 */ /* 0x000fce00078ef805 */
.L_x_19525:
[----:B------:R-:W-:Y:S05]  /*5a40*/  BSYNC.RECONVERGENT B0 ;  /* 0x0000000000007941 */ /* 0x000fea0003800200 */
.L_x_19524:
[----:B------:R3:W-:Y:S01]  /*5a50*/  STG.E.U8 desc[UR36][R2.64], R0 ;  /* 0x0000000002007986 */ /* 0x0007e2000c101124 */
[----:B------:R-:W-:Y:S05]  /*5a60*/  BRA `(.L_x_19513) ;  /* 0x0000000800187947 */ /* 0x000fea0003800000 */
.L_x_19522:
[----:B------:R-:W0:Y:S01]  /*5a70*/  I2F.S8 R5, R9 ;  /* 0x0000000900057306 */ /* 0x000e220000001400 */
        /* <DEDUP_REMOVED lines=17> */
.L_x_19529:
[----:B------:R-:W-:-:S04]  /*5b90*/  SHF.R.U32.HI R5, RZ, 0x18, R5 ;  /* 0x00000018ff057819 */ /* 0x000fc80000011605 */
[----:B------:R-:W-:-:S07]  /*5ba0*/  LOP3.LUT R0, R0, 0x80, R5, 0xf8, !PT ;  /* 0x0000008000007812 */ /* 0x000fce00078ef805 */
.L_x_19528:
[----:B------:R-:W-:Y:S05]  /*5bb0*/  BSYNC.RECONVERGENT B0 ;  /* 0x0000000000007941 */ /* 0x000fea0003800200 */
.L_x_19527:
[----:B------:R0:W-:Y:S01]  /*5bc0*/  STG.E.U8 desc[UR36][R2.64], R0 ;  /* 0x0000000002007986 */ /* 0x0001e2000c101124 */
[----:B------:R-:W-:Y:S05]  /*5bd0*/  BRA `(.L_x_19513) ;  /* 0x0000000400bc7947 */ /* 0x000fea0003800000 */
.L_x_19521:
        /* <DEDUP_REMOVED lines=22> */
.L_x_19531:
[----:B------:R-:W-:-:S04]  /*5d40*/  LOP3.LUT R9, R9, 0xffff, RZ, 0xc0, !PT ;  /* 0x0000ffff09097812 */ /* 0x000fc800078ec0ff */
[----:B------:R-:W-:-:S05]  /*5d50*/  PRMT R9, R9, 0x8880, RZ ;  /* 0x0000888009097816 */ /* 0x000fca00000000ff */
[----:B------:R-:W-:-:S05]  /*5d60*/  IMAD.MOV.U32 R4, RZ, RZ, R9 ;  /* 0x000000ffff047224 */ /* 0x000fca00078e0009 */
[----:B------:R-:W-:-:S05]  /*5d70*/  SHF.R.S32.HI R5, RZ, 0x1f, R4 ;  /* 0x0000001fff057819 */ /* 0x000fca0000011404 */
[----:B------:R1:W-:Y:S01]  /*5d80*/  STG.E.64 desc[UR36][R2.64], R4 ;  /* 0x0000000402007986 */ /* 0x0003e2000c101b24 */
[----:B------:R-:W-:Y:S05]  /*5d90*/  BRA `(.L_x_19513) ;  /* 0x00000004004c7947 */ /* 0x000fea0003800000 */
.L_x_19530:
[----:B------:R-:W-:-:S04]  /*5da0*/  LOP3.LUT R9, R9, 0xffff, RZ, 0xc0, !PT ;  /* 0x0000ffff09097812 */ /* 0x000fc800078ec0ff */
[----:B------:R-:W-:-:S05]  /*5db0*/  PRMT R5, R9, 0x8880, RZ ;  /* 0x0000888009057816 */ /* 0x000fca00000000ff */
[----:B------:R0:W-:Y:S01]  /*5dc0*/  STG.E desc[UR36][R2.64], R5 ;  /* 0x0000000502007986 */ /* 0x0001e2000c101924 */
[----:B------:R-:W-:Y:S05]  /*5dd0*/  BRA `(.L_x_19513) ;  /* 0x00000004003c7947 */ /* 0x000fea0003800000 */
.L_x_19520:
        /* <DEDUP_REMOVED lines=10> */
.L_x_19533:
[----:B------:R-:W-:Y:S02]  /*5e80*/  PRMT R4, R9, 0x8880, RZ ;  /* 0x0000888009047816 */ /* 0x000fe400000000ff */
[----:B------:R-:W-:Y:S02]  /*5e90*/  CS2R R6, SRZ ;  /* 0x0000000000067805 */ /* 0x000fe4000001ff00 */
[----:B------:R-:W-:-:S06]  /*5ea0*/  PRMT R4, R4, 0x7710, RZ ;  /* 0x0000771004047816 */ /* 0x000fcc00000000ff */
[----:B------:R-:W0:Y:S02]  /*5eb0*/  I2F.F64.S16 R4, R4 ;  /* 0x0000000400047312 */ /* 0x000e240000101c00 */
[----:B0-----:R0:W-:Y:S01]  /*5ec0*/  STG.E.128 desc[UR36][R2.64], R4 ;  /* 0x0000000402007986 */ /* 0x0011e2000c101d24 */
[----:B------:R-:W-:Y:S05]  /*5ed0*/  BRA `(.L_x_19513) ;  /* 0x0000000000fc7947 */ /* 0x000fea0003800000 */
.L_x_19532:
[----:B------:R-:W-:-:S09]  /*5ee0*/  UISETP.NE.AND UP0, UPT, UR4, 0xf, UPT ;  /* 0x0000000f0400788c */ /* 0x000fd2000bf05270 */
[----:B------:R-:W-:Y:S05]  /*5ef0*/  BRA.U !UP0, `(.L_x_19534) ;  /* 0x0000000108e87547 */ /* 0x000fea000b800000 */
[----:B------:R-:W-:-:S09]  /*5f00*/  UISETP.NE.AND UP0, UPT, UR4, 0x17, UPT ;  /* 0x000000170400788c */ /* 0x000fd2000bf05270 */
[----:B------:R-:W-:Y:S05]  /*5f10*/  BRA.U !UP0, `(.L_x_19535) ;  /* 0x0000000108907547 */ /* 0x000fea000b800000 */
[----:B------:R-:W-:-:S09]  /*5f20*/  UISETP.NE.AND UP0, UPT, UR4, 0x18, UPT ;  /* 0x000000180400788c */ /* 0x000fd2000bf05270 */
[----:B------:R-:W-:Y:S05]  /*5f30*/  BRA.U !UP0, `(.L_x_19536) ;  /* 0x0000000108447547 */ /* 0x000fea000b800000 */
.L_x_19512:
        /* <DEDUP_REMOVED lines=16> */
.L_x_19537:
[----:B------:R-:W-:Y:S05]  /*6040*/  BRA `(.L_x_19513) ;  /* 0x0000000000a07947 */ /* 0x000fea0003800000 */
.L_x_19536:
        /* <DEDUP_REMOVED lines=13> */
.L_x_19539:
[----:B------:R-:W-:Y:S05]  /*6120*/  BSYNC.RECONVERGENT B0 ;  /* 0x0000000000007941 */ /* 0x000fea0003800200 */
.L_x_19538:
[----:B------:R-:W-:-:S05]  /*6130*/  LOP3.LUT R5, R0, 0x80, R5, 0xf8, !PT ;  /* 0x0000008000057812 */ /* 0x000fca00078ef805 */
[----:B------:R0:W-:Y:S01]  /*6140*/  STG.E.U8 desc[UR36][R2.64], R5 ;  /* 0x0000000502007986 */ /* 0x0001e2000c101124 */
[----:B------:R-:W-:Y:S05]  /*6150*/  BRA `(.L_x_19513) ;  /* 0x00000000005c7947 */ /* 0x000fea0003800000 */
.L_x_19535:
        /* <DEDUP_REMOVED lines=12> */
.L_x_19541:
[----:B------:R-:W-:Y:S01]  /*6220*/  IMAD.MOV.U32 R0, RZ, RZ, 0x7f ;  /* 0x0000007fff007424 */ /* 0x000fe200078e00ff */
[----:B------:R-:W-:-:S04]  /*6230*/  ISETP.GT.U32.AND P0, PT, R4, 0x7f800000, PT ;  /* 0x7f8000000400780c */ /* 0x000fc80003f04070 */
[----:B------:R-:W-:-:S09]  /*6240*/  SEL R0, R0, 0x7c, P0 ;  /* 0x0000007c00007807 */ /* 0x000fd20000000000 */
.L_x_19542:
[----:B------:R-:W-:Y:S05]  /*6250*/  BSYNC.RECONVERGENT B0 ;  /* 0x0000000000007941 */ /* 0x000fea0003800200 */
.L_x_19540:
[----:B------:R-:W-:-:S04]  /*6260*/  SHF.R.U32.HI R5, RZ, 0x18, R5 ;  /* 0x00000018ff057819 */ /* 0x000fc80000011605 */
[----:B------:R-:W-:-:S05]  /*6270*/  LOP3.LUT R5, R0, 0x80, R5, 0xf8, !PT ;  /* 0x0000008000057812 */ /* 0x000fca00078ef805 */
[----:B------:R0:W-:Y:S01]  /*6280*/  STG.E.U8 desc[UR36][R2.64], R5 ;  /* 0x0000000502007986 */ /* 0x0001e2000c101124 */
[----:B------:R-:W-:Y:S05]  /*6290*/  BRA `(.L_x_19513) ;  /* 0x00000000000c7947 */ /* 0x000fea0003800000 */
.L_x_19534:
[----:B------:R-:W0:Y:S02]  /*62a0*/  I2F.S8 R0, R9 ;  /* 0x0000000900007306 */ /* 0x000e240000001400 */
[----:B0-----:R-:W-:-:S05]  /*62b0*/  F2FP.BF16.F32.PACK_AB R0, RZ, R0 ;  /* 0x00000000ff00723e */ /* 0x001fca00000010ff */
[----:B------:R0:W-:Y:S02]  /*62c0*/  STG.E.U16 desc[UR36][R2.64], R0 ;  /* 0x0000000002007986 */ /* 0x0001e4000c101524 */
.L_x_19513:
[----:B------:R-:W-:-:S07]  /*62d0*/  VIADD R17, R17, 0x80 ;  /* 0x0000008011117836 */ /* 0x000fce0000000000 */
.L_x_19473:
[----:B------:R-:W-:Y:S05]  /*62e0*/  BSYNC.RECONVERGENT B6 ;  /* 0x0000000000067941 */ /* 0x000fea0003800200 */
.L_x_19472:
[----:B------:R-:W5:Y:S01]  /*62f0*/  LDCU UR4, c[0x0][0x380] ;  /* 0x00007000ff0477ac */ /* 0x000f620008000800 */
[----:B------:R-:W-:Y:S01]  /*6300*/  BSSY.RECONVERGENT B6, `(.L_x_19543) ;  /* 0x000030f000067945 */ /* 0x000fe20003800200 */
[----:B-----5:R-:W-:-:S13]  /*6310*/  ISETP.GE.AND P0, PT, R17, UR4, PT ;  /* 0x0000000411007c0c */ /* 0x020fda000bf06270 */
[----:B------:R-:W-:Y:S05]  /*6320*/  @P0 BRA `(.L_x_19544) ;  /* 0x0000003000300947 */ /* 0x000fea0003800000 */
[----:B------:R-:W5:Y:S01]  /*6330*/  LDCU UR4, c[0x0][0x388] ;  /* 0x00007100ff0477ac */ /* 0x000f620008000800 */
[----:B0-23--:R-:W-:Y:S01]  /*6340*/  IMAD.MOV.U32 R0, RZ, RZ, RZ ;  /* 0x000000ffff007224 */ /* 0x00dfe200078e00ff */
[----:B------:R-:W-:Y:S01]  /*6350*/  MOV R16, RZ ;  /* 0x000000ff00107202 */ /* 0x000fe20000000f00 */
[----:B-----5:R-:W-:-:S09]  /*6360*/  UISETP.NE.AND UP0, UPT, UR4, URZ, UPT ;  /* 0x000000ff0400728c */ /* 0x020fd2000bf05270 */
[----:B------:R-:W-:Y:S05]  /*6370*/  BRA.U !UP0, `(.L_x_19545) ;  /* 0x0000001108a87547 */ /* 0x000fea000b800000 */
[----:B------:R-:W1:Y:S01]  /*6380*/  LDCU.64 UR4, c[0x0][0x390] ;  /* 0x00007200ff0477ac */ /* 0x000e620008000a00 */
[----:B------:R-:W-:Y:S01]  /*6390*/  IMAD.MOV.U32 R16, RZ, RZ, RZ ;  /* 0x000000ffff107224 */ /* 0x000fe200078e00ff */
[----:B------:R-:W0:Y:S01]  /*63a0*/  LDCU UR6, c[0x0][0x38c] ;  /* 0x00007180ff0677ac */ /* 0x000e220008000800 */
[----:B------:R-:W2:Y:S01]  /*63b0*/  LDCU.64 UR8, c[0x0][0x4b8] ;  /* 0x00009700ff0877ac */ /* 0x000ea20008000a00 */
[----:B------:R-:W-:Y:S01]  /*63c0*/  UISETP.NE.AND UP0, UPT, UR40, URZ, UPT ;  /* 0x000000ff2800728c */ /* 0x000fe2000bf05270 */
[----:B-1--4-:R-:W-:-:S05]  /*63d0*/  IMAD.HI.U32 R2, R17, UR4, R16 ;  /* 0x0000000411027c27 */ /* 0x012fca000f8e0010 */
        /* <DEDUP_REMOVED lines=292> */
.L_x_19545:
[----:B------:R-:W1:Y:S01]  /*7620*/  LDCU.64 UR6, c[0x0][0x588] ;  /* 0x0000b100ff0677ac */ /* 0x000e620008000a00 */
[----:B------:R-:W-:-:S04]  /*7630*/  UPRMT UR4, UR42, 0x9910, URZ ;  /* 0x000099102a047896 */ /* 0x000fc800080000ff */
[----:B------:R-:W-:Y:S01]  /*7640*/  UISETP.GT.AND UP0, UPT, UR4, 0x9, UPT ;  /* 0x000000090400788c */ /* 0x000fe2000bf04270 */
[----:B-1--4-:R-:W-:-:S05]  /*7650*/  IADD3 R2, P0, PT, R0, UR6, RZ ;  /* 0x0000000600027c10 */ /* 0x012fca000ff1e0ff */
        /* <DEDUP_REMOVED lines=12> */
.L_x_19549:
[----:B------:R0:W5:Y:S01]  /*7720*/  LDG.E.U8 R0, desc[UR36][R2.64] ;  /* 0x0000002402007981 */ /* 0x000162000c1e1100 */
[----:B------:R-:W-:Y:S05]  /*7730*/  BRA `(.L_x_19551) ;  /* 0x0000000c004c7947 */ /* 0x000fea0003800000 */
.L_x_19548:
        /* <DEDUP_REMOVED lines=8> */
.L_x_19553:
[----:B------:R3:W5:Y:S01]  /*77c0*/  LDG.E.U8 R0, desc[UR36][R2.64] ;  /* 0x0000002402007981 */ /* 0x000762000c1e1100 */
[----:B------:R-:W-:Y:S05]  /*77d0*/  BRA `(.L_x_19551) ;  /* 0x0000000c00247947 */ /* 0x000fea0003800000 */
.L_x_19552:
[----:B------:R2:W5:Y:S01]  /*77e0*/  LDG.E.U16 R0, desc[UR36][R2.64] ;  /* 0x0000002402007981 */ /* 0x000562000c1e1500 */
[----:B------:R-:W-:Y:S05]  /*77f0*/  BRA `(.L_x_19551) ;  /* 0x0000000c001c7947 */ /* 0x000fea0003800000 */
.L_x_19547:
        /* <DEDUP_REMOVED lines=9> */
.L_x_19555:
[----:B------:R-:W2:Y:S02]  /*7890*/  LDG.E.U16 R4, desc[UR36][R2.64] ;  /* 0x0000002402047981 */ /* 0x000ea4000c1e1500 */
[----:B--2---:R-:W-:-:S06]  /*78a0*/  HADD2.F32 R4, -RZ, R4.H0_H0 ;  /* 0x20000004ff047230 */ /* 0x004fcc0000004100 */
[----:B------:R-:W0:Y:S02]  /*78b0*/  F2I.FTZ.TRUNC.NTZ R4, R4 ;  /* 0x0000000400047305 */ /* 0x000e24000021f100 */
[----:B0-----:R-:W-:Y:S01]  /*78c0*/  PRMT R0, R4, 0x7610, R0 ;  /* 0x0000761004007816 */ /* 0x001fe20000000000 */
[----:B------:R-:W-:Y:S06]  /*78d0*/  BRA `(.L_x_19551) ;  /* 0x0000000800e47947 */ /* 0x000fec0003800000 */
.L_x_19554:
        /* <DEDUP_REMOVED lines=9> */
.L_x_19557:
[----:B------:R-:W2:Y:S02]  /*7970*/  LDG.E.U16 R2, desc[UR36][R2.64] ;  /* 0x0000002402027981 */ /* 0x000ea4000c1e1500 */
[----:B--2---:R-:W-:-:S06]  /*7980*/  HADD2.F32 R4, -RZ, R2.H0_H0 ;  /* 0x20000002ff047230 */ /* 0x004fcc0000004100 */
[----:B------:R-:W0:Y:S02]  /*7990*/  F2I.FTZ.TRUNC.NTZ R4, R4 ;  /* 0x0000000400047305 */ /* 0x000e24000021f100 */
[----:B0-----:R-:W-:Y:S01]  /*79a0*/  PRMT R0, R4, 0x7610, R0 ;  /* 0x0000761004007816 */ /* 0x001fe20000000000 */
[----:B------:R-:W-:Y:S06]  /*79b0*/  BRA `(.L_x_19551) ;  /* 0x0000000800ac7947 */ /* 0x000fec0003800000 */
.L_x_19556:
[----:B------:R-:W2:Y:S02]  /*79c0*/  LDG.E.64 R2, desc[UR36][R2.64] ;  /* 0x0000002402027981 */ /* 0x000ea4000c1e1b00 */
[----:B--2---:R0:W1:Y:S01]  /*79d0*/  F2I.F64.TRUNC R0, R2 ;  /* 0x0000000200007311 */ /* 0x004062000030d100 */
[----:B------:R-:W-:Y:S05]  /*79e0*/  BRA `(.L_x_19551) ;  /* 0x0000000800a07947 */ /* 0x000fea0003800000 */
.L_x_19546:
        /* <DEDUP_REMOVED lines=12> */
.L_x_19560:
[----:B------:R-:W2:Y:S02]  /*7ab0*/  LDG.E.64 R2, desc[UR36][R2.64] ;  /* 0x0000002402027981 */ /* 0x000ea4000c1e1b00 */
[----:B--2---:R0:W1:Y:S01]  /*7ac0*/  F2I.F64.TRUNC R0, R2 ;  /* 0x0000000200007311 */ /* 0x004062000030d100 */
[----:B------:R-:W-:Y:S05]  /*7ad0*/  BRA `(.L_x_19551) ;  /* 0x0000000800647947 */ /* 0x000fea0003800000 */
.L_x_19559:
        /* <DEDUP_REMOVED lines=27> */
.L_x_19562:
        /* <DEDUP_REMOVED lines=14> */
.L_x_19561:
[----:B------:R-:W2:Y:S02]  /*7d70*/  LDG.E.U16 R4, desc[UR36][R2.64] ;  /* 0x0000002402047981 */ /* 0x000ea4000c1e1500 */
[----:B--2---:R-:W-:-:S06]  /*7d80*/  IMAD.U32 R4, R4, 0x10000, RZ ;  /* 0x0001000004047824 */ /* 0x004fcc00078e00ff */
[----:B------:R-:W0:Y:S02]  /*7d90*/  F2I.FTZ.TRUNC.NTZ R4, R4 ;  /* 0x0000000400047305 */ /* 0x000e24000021f100 */
[----:B0-----:R-:W-:Y:S01]  /*7da0*/  PRMT R0, R4, 0x7610, R0 ;  /* 0x0000761004007816 */ /* 0x001fe20000000000 */
[----:B------:R-:W-:Y:S06]  /*7db0*/  BRA `(.L_x_19551) ;  /* 0x0000000400ac7947 */ /* 0x000fec0003800000 */
.L_x_19558:
        /* <DEDUP_REMOVED lines=10> */
.L_x_19565:
        /* <DEDUP_REMOVED lines=21> */
.L_x_19569:
[----:B------:R-:W-:Y:S05]  /*7fb0*/  BSYNC.RECONVERGENT B1 ;  /* 0x0000000000017941 */ /* 0x000fea0003800200 */
.L_x_19568:
[----:B------:R-:W-:Y:S01]  /*7fc0*/  IMAD.SHL.U32 R0, R0, 0x100000, RZ ;  /* 0x0010000000007824 */ /* 0x000fe200078e00ff */
[----:B------:R-:W-:-:S04]  /*7fd0*/  LEA R2, R2, 0x3b800000, 0x17 ;  /* 0x3b80000002027811 */ /* 0x000fc800078eb8ff */
[----:B------:R-:W-:-:S07]  /*7fe0*/  LOP3.LUT R4, R2, R0, R7, 0xfe, !PT ;  /* 0x0000000002047212 */ /* 0x000fce00078efe07 */
.L_x_19567:
[----:B------:R-:W-:Y:S05]  /*7ff0*/  BSYNC.RECONVERGENT B0 ;  /* 0x0000000000007941 */ /* 0x000fea0003800200 */
.L_x_19566:
[----:B------:R-:W0:Y:S02]  /*8000*/  F2I.FTZ.TRUNC.NTZ R4, R4 ;  /* 0x0000000400047305 */ /* 0x000e24000021f100 */
[----:B0-----:R-:W-:Y:S01]  /*8010*/  PRMT R0, R4, 0x7610, R0 ;  /* 0x0000761004007816 */ /* 0x001fe20000000000 */
[----:B------:R-:W-:Y:S06]  /*8020*/  BRA `(.L_x_19551) ;  /* 0x0000000400107947 */ /* 0x000fec0003800000 */
.L_x_19564:
        /* <DEDUP_REMOVED lines=21> */
.L_x_19573:
[----:B------:R-:W-:Y:S05]  /*8180*/  BSYNC.RECONVERGENT B1 ;  /* 0x0000000000017941 */ /* 0x000fea0003800200 */
.L_x_19572:
[----:B------:R-:W-:Y:S01]  /*8190*/  IMAD.SHL.U32 R0, R0, 0x200000, RZ ;  /* 0x0020000000007824 */ /* 0x000fe200078e00ff */
[----:B------:R-:W-:-:S04]  /*81a0*/  LEA R2, R2, 0x37800000, 0x17 ;  /* 0x3780000002027811 */ /* 0x000fc800078eb8ff */
[----:B------:R-:W-:-:S07]  /*81b0*/  LOP3.LUT R4, R2, R0, R7, 0xfe, !PT ;  /* 0x0000000002047212 */ /* 0x000fce00078efe07 */
.L_x_19571:
[----:B------:R-:W-:Y:S05]  /*81c0*/  BSYNC.RECONVERGENT B0 ;  /* 0x0000000000007941 */ /* 0x000fea0003800200 */
.L_x_19570:
[----:B------:R-:W0:Y:S02]  /*81d0*/  F2I.FTZ.TRUNC.NTZ R4, R4 ;  /* 0x0000000400047305 */ /* 0x000e24000021f100 */
[----:B0-----:R-:W-:Y:S01]  /*81e0*/  PRMT R0, R4, 0x7610, R0 ;  /* 0x0000761004007816 */ /* 0x001fe20000000000 */
[----:B------:R-:W-:Y:S06]  /*81f0*/  BRA `(.L_x_19551) ;  /* 0x00000000009c7947 */ /* 0x000fec0003800000 */
.L_x_19563:
        /* <DEDUP_REMOVED lines=14> */
.L_x_19577:
[----:B------:R-:W-:Y:S05]  /*82e0*/  BSYNC.RECONVERGENT B0 ;  /* 0x0000000000007941 */ /* 0x000fea0003800200 */
.L_x_19576:
[----:B------:R-:W0:Y:S02]  /*82f0*/  F2I.FTZ.TRUNC.NTZ R4, R4 ;  /* 0x0000000400047305 */ /* 0x000e24000021f100 */
[----:B0-----:R-:W-:Y:S01]  /*8300*/  PRMT R0, R4, 0x7610, R0 ;  /* 0x0000761004007816 */ /* 0x001fe20000000000 */
[----:B------:R-:W-:Y:S06]  /*8310*/  BRA `(.L_x_19551) ;  /* 0x0000000000547947 */ /* 0x000fec0003800000 */
.L_x_19550:
        /* <DEDUP_REMOVED lines=16> */
.L_x_19578:
[----:B------:R-:W-:Y:S01]  /*8420*/  PRMT R0, RZ, 0x7610, R0 ;  /* 0x00007610ff007816 */ /* 0x000fe20000000000 */
[----:B------:R-:W-:Y:S06]  /*8430*/  BRA `(.L_x_19551) ;  /* 0x00000000000c7947 */ /* 0x000fec0003800000 */
.L_x_19575:
[----:B------:R0:W5:Y:S01]  /*8440*/  LDG.E.U8 R0, desc[UR36][R2.64] ;  /* 0x0000002402007981 */ /* 0x000162000c1e1100 */
[----:B------:R-:W-:Y:S05]  /*8450*/  BRA `(.L_x_19551) ;  /* 0x0000000000047947 */ /* 0x000fea0003800000 */
.L_x_19574:
[----:B------:R0:W5:Y:S02]  /*8460*/  LDG.E.U8 R0, desc[UR36][R2.64] ;  /* 0x0000002402007981 */ /* 0x000164000c1e1100 */
.L_x_19551:
[----:B------:R-:W0:Y:S01]  /*8470*/  LDCU.64 UR6, c[0x0][0x580] ;  /* 0x0000b000ff0677ac */ /* 0x000e220008000a00 */
[----:B-1---5:R-:W-:Y:S02]  /*8480*/  PRMT R8, R0, 0x8880, RZ ;  /* 0x0000888000087816 */ /* 0x022fe400000000ff */
[----:B------:R-:W-:Y:S01]  /*8490*/  MOV R0, 0x84f0 ;  /* 0x000084f000007802 */ /* 0x000fe20000000f00 */
[----:B------:R-:W1:Y:S01]  /*84a0*/  LDCU.S8 UR4, c[0x0][0x591] ;  /* 0x0000b220ff0477ac */ /* 0x000e620008000200 */
[----:B0-234-:R-:W-:-:S04]  /*84b0*/  IADD3 R2, P0, PT, R16, UR6, RZ ;  /* 0x0000000610027c10 */ /* 0x01dfc8000ff1e0ff */
[----:B------:R-:W-:Y:S01]  /*84c0*/  IADD3.X R3, PT, PT, RZ, UR7, RZ, P0, !PT ;  /* 0x00000007ff037c10 */ /* 0x000fe200087fe4ff */
[----:B-1----:R-:W-:-:S08]  /*84d0*/  IMAD.U32 R9, RZ, RZ, UR4 ;  /* 0x00000004ff097e24 */ /* 0x002fd0000f8e00ff */
        /* <DEDUP_REMOVED lines=14> */
.L_x_19582:
[----:B------:R0:W-:Y:S01]  /*85c0*/  STG.E.U8 desc[UR36][R2.64], R9 ;  /* 0x0000000902007986 */ /* 0x0001e2000c101124 */
[----:B------:R-:W-:Y:S05]  /*85d0*/  BRA `(.L_x_19584) ;  /* 0x0000000c00807947 */ /* 0x000fea0003800000 */
.L_x_19581:
        /* <DEDUP_REMOVED lines=12> */
.L_x_19586:
[----:B------:R-:W-:-:S04]  /*86a0*/  LOP3.LUT R9, R9, 0xffff, RZ, 0xc0, !PT ;  /* 0x0000ffff09097812 */ /* 0x000fc800078ec0ff */
[----:B------:R-:W-:-:S05]  /*86b0*/  PRMT R5, R9, 0x8880, RZ ;  /* 0x0000888009057816 */ /* 0x000fca00000000ff */
[----:B------:R3:W-:Y:S01]  /*86c0*/  STG.E desc[UR36][R2.64], R5 ;  /* 0x0000000502007986 */ /* 0x0007e2000c101924 */
[----:B------:R-:W-:Y:S05]  /*86d0*/  BRA `(.L_x_19584) ;  /* 0x0000000c00407947 */ /* 0x000fea0003800000 */
.L_x_19585:
[----:B------:R-:W-:-:S04]  /*86e0*/  PRMT R5, R9, 0x8880, RZ ;  /* 0x0000888009057816 */ /* 0x000fc800000000ff */
[----:B------:R-:W-:-:S05]  /*86f0*/  PRMT R5, R5, 0x7710, RZ ;  /* 0x0000771005057816 */ /* 0x000fca00000000ff */
[----:B------:R2:W-:Y:S01]  /*8700*/  STG.E.U16 desc[UR36][R2.64], R5 ;  /* 0x0000000502007986 */ /* 0x0005e2000c101524 */
[----:B------:R-:W-:Y:S05]  /*8710*/  BRA `(.L_x_19584) ;  /* 0x0000000c00307947 */ /* 0x000fea0003800000 */
.L_x_19580:
        /* <DEDUP_REMOVED lines=9> */
.L_x_19588:
[----:B------:R-:W0:Y:S02]  /*87b0*/  I2F.S8 R0, R9 ;  /* 0x0000000900007306 */ /* 0x000e240000001400 */
[----:B0-----:R-:W-:-:S05]  /*87c0*/  F2FP.F16.F32.PACK_AB R0, RZ, R0 ;  /* 0x00000000ff00723e */ /* 0x001fca00000000ff */
[----:B------:R0:W-:Y:S01]  /*87d0*/  STG.E.U16 desc[UR36][R2.64], R0 ;  /* 0x0000000002007986 */ /* 0x0001e2000c101524 */
[----:B------:R-:W-:Y:S05]  /*87e0*/  BRA `(.L_x_19584) ;  /* 0x0000000800fc7947 */ /* 0x000fea0003800000 */
.L_x_19587:
        /* <DEDUP_REMOVED lines=10> */
.L_x_19590:
[----:B------:R-:W0:Y:S02]  /*8890*/  I2F.S8 R9, R9 ;  /* 0x0000000900097306 */ /* 0x000e240000001400 */
[----:B0-----:R-:W-:-:S04]  /*88a0*/  F2FP.F16.F32.PACK_AB R5, RZ, R9 ;  /* 0x00000009ff05723e */ /* 0x001fc800000000ff */
[----:B------:R-:W-:-:S05]  /*88b0*/  PRMT R5, R5, 0x5410, RZ ;  /* 0x0000541005057816 */ /* 0x000fca00000000ff */
[----:B------:R0:W-:Y:S01]  /*88c0*/  STG.E desc[UR36][R2.64], R5 ;  /* 0x0000000502007986 */ /* 0x0001e2000c101924 */
[----:B------:R-:W-:Y:S05]  /*88d0*/  BRA `(.L_x_19584) ;  /* 0x0000000800c07947 */ /* 0x000fea0003800000 */
.L_x_19589:
[----:B------:R-:W-:-:S04]  /*88e0*/  PRMT R4, R9, 0x8880, RZ ;  /* 0x0000888009047816 */ /* 0x000fc800000000ff */
[----:B------:R-:W-:-:S06]  /*88f0*/  PRMT R4, R4, 0x7710, RZ ;  /* 0x0000771004047816 */ /* 0x000fcc00000000ff */
[----:B------:R-:W0:Y:S02]  /*8900*/  I2F.F64.S16 R4, R4 ;  /* 0x0000000400047312 */ /* 0x000e240000101c00 */
[----:B0-----:R0:W-:Y:S01]  /*8910*/  STG.E.64 desc[UR36][R2.64], R4 ;  /* 0x0000000402007986 */ /* 0x0011e2000c101b24 */
[----:B------:R-:W-:Y:S05]  /*8920*/  BRA `(.L_x_19584) ;  /* 0x0000000800ac7947 */ /* 0x000fea0003800000 */
.L_x_19579:
        /* <DEDUP_REMOVED lines=14> */
.L_x_19594:
        /* <DEDUP_REMOVED lines=18> */
.L_x_19597:
[----:B------:R-:W-:-:S04]  /*8b30*/  SHF.R.U32.HI R5, RZ, 0x18, R5 ;  /* 0x00000018ff057819 */ /* 0x000fc80000011605 */
[----:B------:R-:W-:-:S07]  /*8b40*/  LOP3.LUT R0, R0, 0x80, R5, 0xf8, !PT ;  /* 0x0000008000007812 */ /* 0x000fce00078ef805 */
.L_x_19596:
[----:B------:R-:W-:Y:S05]  /*8b50*/  BSYNC.RECONVERGENT B0 ;  /* 0x0000000000007941 */ /* 0x000fea0003800200 */
.L_x_19595:
[----:B------:R0:W-:Y:S01]  /*8b60*/  STG.E.U8 desc[UR36][R2.64], R0 ;  /* 0x0000000002007986 */ /* 0x0001e2000c101124 */
[----:B------:R-:W-:Y:S05]  /*8b70*/  BRA `(.L_x_19584) ;  /* 0x0000000800187947 */ /* 0x000fea0003800000 */
.L_x_19593:
        /* <DEDUP_REMOVED lines=18> */
.L_x_19600:
[----:B------:R-:W-:-:S04]  /*8ca0*/  SHF.R.U32.HI R5, RZ, 0x18, R5 ;  /* 0x00000018ff057819 */ /* 0x000fc80000011605 */
[----:B------:R-:W-:-:S07]  /*8cb0*/  LOP3.LUT R0, R0, 0x80, R5, 0xf8, !PT ;  /* 0x0000008000007812 */ /* 0x000fce00078ef805 */
.L_x_19599:
[----:B------:R-:W-:Y:S05]  /*8cc0*/  BSYNC.RECONVERGENT B0 ;  /* 0x0000000000007941 */ /* 0x000fea0003800200 */
.L_x_19598:
[----:B------:R0:W-:Y:S01]  /*8cd0*/  STG.E.U8 desc[UR36][R2.64], R0 ;  /* 0x0000000002007986 */ /* 0x0001e2000c101124 */
[----:B------:R-:W-:Y:S05]  /*8ce0*/  BRA `(.L_x_19584) ;  /* 0x0000000400bc7947 */ /* 0x000fea0003800000 */
.L_x_19592:
        /* <DEDUP_REMOVED lines=22> */
.L_x_19602:
[----:B------:R-:W-:-:S04]  /*8e50*/  LOP3.LUT R9, R9, 0xffff, RZ, 0xc0, !PT ;  /* 0x0000ffff09097812 */ /* 0x000fc800078ec0ff */
[----:B------:R-:W-:-:S04]  /*8e60*/  PRMT R9, R9, 0x8880, RZ ;  /* 0x0000888009097816 */ /* 0x000fc800000000ff */
[----:B------:R-:W-:-:S04]  /*8e70*/  MOV R4, R9 ;  /* 0x0000000900047202 */ /* 0x000fc80000000f00 */
[----:B------:R-:W-:-:S05]  /*8e80*/  SHF.R.S32.HI R5, RZ, 0x1f, R4 ;  /* 0x0000001fff057819 */ /* 0x000fca0000011404 */
[----:B------:R0:W-:Y:S01]  /*8e90*/  STG.E.64 desc[UR36][R2.64], R4 ;  /* 0x0000000402007986 */ /* 0x0001e2000c101b24 */
[----:B------:R-:W-:Y:S05]  /*8ea0*/  BRA `(.L_x_19584) ;  /* 0x00000004004c7947 */ /* 0x000fea0003800000 */
.L_x_19601:
[----:B------:R-:W-:-:S04]  /*8eb0*/  LOP3.LUT R9, R9, 0xffff, RZ, 0xc0, !PT ;  /* 0x0000ffff09097812 */ /* 0x000fc800078ec0ff */
[----:B------:R-:W-:-:S05]  /*8ec0*/  PRMT R5, R9, 0x8880, RZ ;  /* 0x0000888009057816 */ /* 0x000fca00000000ff */
[----:B------:R0:W-:Y:S01]  /*8ed0*/  STG.E desc[UR36][R2.64], R5 ;  /* 0x0000000502007986 */ /* 0x0001e2000c101924 */
[----:B------:R-:W-:Y:S05]  /*8ee0*/  BRA `(.L_x_19584) ;  /* 0x00000004003c7947 */ /* 0x000fea0003800000 */
.L_x_19591:
        /* <DEDUP_REMOVED lines=10> */
.L_x_19604:
[----:B------:R-:W-:Y:S02]  /*8f90*/  PRMT R4, R9, 0x8880, RZ ;  /* 0x0000888009047816 */ /* 0x000fe400000000ff */
[----:B------:R-:W-:Y:S02]  /*8fa0*/  CS2R R6, SRZ ;  /* 0x0000000000067805 */ /* 0x000fe4000001ff00 */
[----:B------:R-:W-:-:S06]  /*8fb0*/  PRMT R4, R4, 0x7710, RZ ;  /* 0x0000771004047816 */ /* 0x000fcc00000000ff */
[----:B------:R-:W0:Y:S02]  /*8fc0*/  I2F.F64.S16 R4, R4 ;  /* 0x0000000400047312 */ /* 0x000e240000101c00 */
[----:B0-----:R0:W-:Y:S01]  /*8fd0*/  STG.E.128 desc[UR36][R2.64], R4 ;  /* 0x0000000402007986 */ /* 0x0011e2000c101d24 */
[----:B------:R-:W-:Y:S05]  /*8fe0*/  BRA `(.L_x_19584) ;  /* 0x0000000000fc7947 */ /* 0x000fea0003800000 */
.L_x_19603:
[----:B------:R-:W-:-:S09]  /*8ff0*/  UISETP.NE.AND UP0, UPT, UR4, 0xf, UPT ;  /* 0x0000000f0400788c */ /* 0x000fd2000bf05270 */
[----:B------:R-:W-:Y:S05]  /*9000*/  BRA.U !UP0, `(.L_x_19605) ;  /* 0x0000000108e87547 */ /* 0x000fea000b800000 */
[----:B------:R-:W-:-:S09]  /*9010*/  UISETP.NE.AND UP0, UPT, UR4, 0x17, UPT ;  /* 0x000000170400788c */ /* 0x000fd2000bf05270 */
[----:B------:R-:W-:Y:S05]  /*9020*/  BRA.U !UP0, `(.L_x_19606) ;  /* 0x0000000108907547 */ /* 0x000fea000b800000 */
[----:B------:R-:W-:-:S09]  /*9030*/  UISETP.NE.AND UP0, UPT, UR4, 0x18, UPT ;  /* 0x000000180400788c */ /* 0x000fd2000bf05270 */
[----:B------:R-:W-:Y:S05]  /*9040*/  BRA.U !UP0, `(.L_x_19607) ;  /* 0x0000000108447547 */ /* 0x000fea000b800000 */
.L_x_19583:
        /* <DEDUP_REMOVED lines=16> */
.L_x_19608:
[----:B------:R-:W-:Y:S05]  /*9150*/  BRA `(.L_x_19584) ;  /* 0x0000000000a07947 */ /* 0x000fea0003800000 */
.L_x_19607:
        /* <DEDUP_REMOVED lines=13> */
.L_x_19610:
[----:B------:R-:W-:Y:S05]  /*9230*/  BSYNC.RECONVERGENT B0 ;  /* 0x0000000000007941 */ /* 0x000fea0003800200 */
.L_x_19609:
[----:B------:R-:W-:-:S05]  /*9240*/  LOP3.LUT R5, R0, 0x80, R5, 0xf8, !PT ;  /* 0x0000008000057812 */ /* 0x000fca00078ef805 */
[----:B------:R0:W-:Y:S01]  /*9250*/  STG.E.U8 desc[UR36][R2.64], R5 ;  /* 0x0000000502007986 */ /* 0x0001e2000c101124 */
[----:B------:R-:W-:Y:S05]  /*9260*/  BRA `(.L_x_19584) ;  /* 0x00000000005c7947 */ /* 0x000fea0003800000 */
.L_x_19606:
        /* <DEDUP_REMOVED lines=12> */
.L_x_19612:
[----:B------:R-:W-:Y:S01]  /*9330*/  IMAD.MOV.U32 R0, RZ, RZ, 0x7f ;  /* 0x0000007fff007424 */ /* 0x000fe200078e00ff */
[----:B------:R-:W-:-:S04]  /*9340*/  ISETP.GT.U32.AND P0, PT, R4, 0x7f800000, PT ;  /* 0x7f8000000400780c */ /* 0x000fc80003f04070 */
[----:B------:R-:W-:-:S09]  /*9350*/  SEL R0, R0, 0x7c, P0 ;  /* 0x0000007c00007807 */ /* 0x000fd20000000000 */
.L_x_19613:
[----:B------:R-:W-:Y:S05]  /*9360*/  BSYNC.RECONVERGENT B0 ;  /* 0x0000000000007941 */ /* 0x000fea0003800200 */
.L_x_19611:
[----:B------:R-:W-:-:S04]  /*9370*/  SHF.R.U32.HI R5, RZ, 0x18, R5 ;  /* 0x00000018ff057819 */ /* 0x000fc80000011605 */
[----:B------:R-:W-:-:S05]  /*9380*/  LOP3.LUT R5, R0, 0x80, R5, 0xf8, !PT ;  /* 0x0000008000057812 */ /* 0x000fca00078ef805 */
[----:B------:R0:W-:Y:S01]  /*9390*/  STG.E.U8 desc[UR36][R2.64], R5 ;  /* 0x0000000502007986 */ /* 0x0001e2000c101124 */
[----:B------:R-:W-:Y:S05]  /*93a0*/  BRA `(.L_x_19584) ;  /* 0x00000000000c7947 */ /* 0x000fea0003800000 */
.L_x_19605:
[----:B------:R-:W0:Y:S02]  /*93b0*/  I2F.S8 R0, R9 ;  /* 0x0000000900007306 */ /* 0x000e240000001400 */
[----:B0-----:R-:W-:-:S05]  /*93c0*/  F2FP.BF16.F32.PACK_AB R0, RZ, R0 ;  /* 0x00000000ff00723e */ /* 0x001fca00000010ff */
[----:B------:R0:W-:Y:S02]  /*93d0*/  STG.E.U16 desc[UR36][R2.64], R0 ;  /* 0x0000000002007986 */ /* 0x0001e4000c101524 */
.L_x_19584:
[----:B------:R-:W-:-:S07]  /*93e0*/  IADD3 R17, PT, PT, R17, 0x80, RZ ;  /* 0x0000008011117810 */ /* 0x000fce0007ffe0ff */
.L_x_19544:
[----:B------:R-:W-:Y:S05]  /*93f0*/  BSYNC.RECONVERGENT B6 ;  /* 0x0000000000067941 */ /* 0x000fea0003800200 */
.L_x_19543:
[----:B------:R-:W5:Y:S02]  /*9400*/  LDCU UR4, c[0x0][0x380] ;  /* 0x00007000ff0477ac */ /* 0x000f640008000800 */
[----:B-----5:R-:W-:-:S13]  /*9410*/  ISETP.GE.AND P0, PT, R17, UR4, PT ;  /* 0x0000000411007c0c */ /* 0x020fda000bf06270 */
[----:B------:R-:W-:Y:S05]  /*9420*/  @P0 EXIT ;  /* 0x000000000000094d */ /* 0x000fea0003800000 */
[----:B------:R-:W5:Y:S01]  /*9430*/  LDCU UR4, c[0x0][0x388] ;  /* 0x00007100ff0477ac */ /* 0x000f620008000800 */
[----:B0-23--:R-:W-:Y:S02]  /*9440*/  IMAD.MOV.U32 R0, RZ, RZ, RZ ;  /* 0x000000ffff007224 */ /* 0x00dfe400078e00ff */
[----:B------:R-:W-:Y:S01]  /*9450*/  IMAD.MOV.U32 R16, RZ, RZ, RZ ;  /* 0x000000ffff107224 */ /* 0x000fe200078e00ff */
        /* <DEDUP_REMOVED lines=8> */
[----:B------:R-:W-:-:S04]  /*94e0*/  SHF.R.U32.HI R3, RZ, UR5, R2 ;  /* 0x00000005ff037c19 */ /* 0x000fc80008011602 */
[----:B------:R-:W-:-:S05]  /*94f0*/  IADD3 R0, PT, PT, -R3, RZ, RZ ;  /* 0x000000ff03007210 */ /* 0x000fca0007ffe1ff */
        /* <DEDUP_REMOVED lines=290> */
.L_x_19614:
[----:B------:R-:W0:Y:S01]  /*a720*/  LDCU.128 UR8, c[0x0][0x580] ;  /* 0x0000b000ff0877ac */ /* 0x000e220008000c00 */
[----:B------:R-:W-:-:S04]  /*a730*/  UPRMT UR4, UR42, 0x9910, URZ ;  /* 0x000099102a047896 */ /* 0x000fc800080000ff */
[----:B------:R-:W-:Y:S01]  /*a740*/  UISETP.GT.AND UP0, UPT, UR4, 0x9, UPT ;  /* 0x000000090400788c */ /* 0x000fe2000bf04270 */
[----:B0-----:R-:W-:Y:S02]  /*a750*/  IADD3 R16, P0, PT, R16, UR8, RZ ;  /* 0x0000000810107c10 */ /* 0x001fe4000ff1e0ff */
[----:B-1--4-:R-:W-:-:S03]  /*a760*/  IADD3 R2, P1, PT, R0, UR10, RZ ;  /* 0x0000000a00027c10 */ /* 0x012fc6000ff3e0ff */
        /* <DEDUP_REMOVED lines=13> */
.L_x_19618:
[----:B------:R0:W5:Y:S01]  /*a840*/  LDG.E.U8 R0, desc[UR36][R2.64] ;  /* 0x0000002402007981 */ /* 0x000162000c1e1100 */
[----:B------:R-:W-:Y:S05]  /*a850*/  BRA `(.L_x_19620) ;  /* 0x0000000c004c7947 */ /* 0x000fea0003800000 */
.L_x_19617:
        /* <DEDUP_REMOVED lines=8> */
.L_x_19622:
[----:B------:R0:W5:Y:S01]  /*a8e0*/  LDG.E.U8 R0, desc[UR36][R2.64] ;  /* 0x0000002402007981 */ /* 0x000162000c1e1100 */
[----:B------:R-:W-:Y:S05]  /*a8f0*/  BRA `(.L_x_19620) ;  /* 0x0000000c00247947 */ /* 0x000fea0003800000 */
.L_x_19621:
[----:B------:R0:W5:Y:S01]  /*a900*/  LDG.E.U16 R0, desc[UR36][R2.64] ;  /* 0x0000002402007981 */ /* 0x000162000c1e1500 */
[----:B------:R-:W-:Y:S05]  /*a910*/  BRA `(.L_x_19620) ;  /* 0x0000000c001c7947 */ /* 0x000fea0003800000 */
.L_x_19616:
[----:B------:R-:W-:-:S09]  /*a920*/  UISETP.GT.AND UP0, UPT, UR4, 0x6, UPT ;  /* 0x000000060400788c */ /* 0x000fd2000bf04270 */
[----:B------:R-:W-:Y:S05]  /*a930*/  BRA.U UP0, `(.L_x_19623) ;  /* 0x0000000100307547 */ /* 0x000fea000b800000 */
[----:B------:R-:W-:-:S09]  /*a940*/  UISETP.NE.AND UP0, UPT, UR4, 0x5, UPT ;  /* 0x000000050400788c */ /* 0x000fd2000bf05270 */
[----:B------:R-:W-:Y:S05]  /*a950*/  BRA.U !UP0, `(.L_x_19624) ;  /* 0x0000000108147547 */ /* 0x000fea000b800000 */
[----:B------:R-:W-:-:S09]  /*a960*/  UISETP.NE.AND UP0, UPT, UR4, 0x6, UPT ;  /* 0x000000060400788c */ /* 0x000fd2000bf05270 */
[----:B------:R-:W-:Y:S05]  /*a970*/  BRA.U UP0, `(.L_x_19619) ;  /* 0x0000000900b07547 */ /* 0x000fea000b800000 */
[----:B------:R-:W2:Y:S02]  /*a980*/  LDG.E R2, desc[UR36][R2.64] ;  /* 0x0000002402027981 */ /* 0x000ea4000c1e1900 */
[----:B--2---:R4:W0:Y:S01]  /*a990*/  F2I.FTZ.TRUNC.NTZ R0, R2 ;  /* 0x0000000200007305 */ /* 0x004822000021f100 */
[----:B------:R-:W-:Y:S05]  /*a9a0*/  BRA `(.L_x_19620) ;  /* 0x0000000800f87947 */ /* 0x000fea0003800000 */
.L_x_19624:
[----:B------:R-:W2:Y:S02]  /*a9b0*/  LDG.E.U16 R4, desc[UR36][R2.64] ;  /* 0x0000002402047981 */ /* 0x000ea4000c1e1500 */
[----:B--2---:R-:W-:-:S06]  /*a9c0*/  HADD2.F32 R4, -RZ, R4.H0_H0 ;  /* 0x20000004ff047230 */ /* 0x004fcc0000004100 */
[----:B------:R-:W0:Y:S02]  /*a9d0*/  F2I.FTZ.TRUNC.NTZ R4, R4 ;  /* 0x0000000400047305 */ /* 0x000e24000021f100 */
[----:B0-----:R-:W-:Y:S01]  /*a9e0*/  PRMT R0, R4, 0x7610, R0 ;  /* 0x0000761004007816 */ /* 0x001fe20000000000 */
[----:B------:R-:W-:Y:S06]  /*a9f0*/  BRA `(.L_x_19620) ;  /* 0x0000000800e47947 */ /* 0x000fec0003800000 */
.L_x_19623:
        /* <DEDUP_REMOVED lines=9> */
.L_x_19626:
[----:B------:R-:W2:Y:S02]  /*aa90*/  LDG.E.U16 R2, desc[UR36][R2.64] ;  /* 0x0000002402027981 */ /* 0x000ea4000c1e1500 */
[----:B--2---:R-:W-:-:S06]  /*aaa0*/  HADD2.F32 R4, -RZ, R2.H0_H0 ;  /* 0x20000002ff047230 */ /* 0x004fcc0000004100 */
[----:B------:R-:W0:Y:S02]  /*aab0*/  F2I.FTZ.TRUNC.NTZ R4, R4 ;  /* 0x0000000400047305 */ /* 0x000e24000021f100 */
[----:B0-----:R-:W-:Y:S01]  /*aac0*/  PRMT R0, R4, 0x7610, R0 ;  /* 0x0000761004007816 */ /* 0x001fe20000000000 */
[----:B------:R-:W-:Y:S06]  /*aad0*/  BRA `(.L_x_19620) ;  /* 0x0000000800ac7947 */ /* 0x000fec0003800000 */
.L_x_19625:
[----:B------:R-:W2:Y:S02]  /*aae0*/  LDG.E.64 R2, desc[UR36][R2.64] ;  /* 0x0000002402027981 */ /* 0x000ea4000c1e1b00 */
[----:B--2---:R0:W1:Y:S01]  /*aaf0*/  F2I.F64.TRUNC R0, R2 ;  /* 0x0000000200007311 */ /* 0x004062000030d100 */
[----:B------:R-:W-:Y:S05]  /*ab00*/  BRA `(.L_x_19620) ;  /* 0x0000000800a07947 */ /* 0x000fea0003800000 */
.L_x_19615:
        /* <DEDUP_REMOVED lines=12> */
.L_x_19629:
[----:B------:R-:W2:Y:S02]  /*abd0*/  LDG.E.64 R2, desc[UR36][R2.64] ;  /* 0x0000002402027981 */ /* 0x000ea4000c1e1b00 */
[----:B--2---:R0:W1:Y:S01]  /*abe0*/  F2I.F64.TRUNC R0, R2 ;  /* 0x0000000200007311 */ /* 0x004062000030d100 */
[----:B------:R-:W-:Y:S05]  /*abf0*/  BRA `(.L_x_19620) ;  /* 0x0000000800647947 */ /* 0x000fea0003800000 */
.L_x_19628:
        /* <DEDUP_REMOVED lines=27> */
.L_x_19631:
        /* <DEDUP_REMOVED lines=14> */
.L_x_19630:
[----:B------:R-:W2:Y:S02]  /*ae90*/  LDG.E.U16 R4, desc[UR36][R2.64] ;  /* 0x0000002402047981 */ /* 0x000ea4000c1e1500 */
[----:B--2---:R-:W-:-:S06]  /*aea0*/  SHF.L.U32 R4, R4, 0x10, RZ ;  /* 0x0000001004047819 */ /* 0x004fcc00000006ff */
[----:B------:R-:W0:Y:S02]  /*aeb0*/  F2I.FTZ.TRUNC.NTZ R4, R4 ;  /* 0x0000000400047305 */ /* 0x000e24000021f100 */
[----:B0-----:R-:W-:Y:S01]  /*aec0*/  PRMT R0, R4, 0x7610, R0 ;  /* 0x0000761004007816 */ /* 0x001fe20000000000 */
[----:B------:R-:W-:Y:S06]  /*aed0*/  BRA `(.L_x_19620) ;  /* 0x0000000400ac7947 */ /* 0x000fec0003800000 */
.L_x_19627:
        /* <DEDUP_REMOVED lines=10> */
.L_x_19634:
        /* <DEDUP_REMOVED lines=21> */
.L_x_19638:
[----:B------:R-:W-:Y:S05]  /*b0d0*/  BSYNC.RECONVERGENT B1 ;  /* 0x0000000000017941 */ /* 0x000fea0003800200 */
.L_x_19637:
[----:B------:R-:W-:Y:S01]  /*b0e0*/  IMAD.SHL.U32 R0, R0, 0x100000, RZ ;  /* 0x0010000000007824 */ /* 0x000fe200078e00ff */
[----:B------:R-:W-:-:S04]  /*b0f0*/  LEA R2, R2, 0x3b800000, 0x17 ;  /* 0x3b80000002027811 */ /* 0x000fc800078eb8ff */
[----:B------:R-:W-:-:S07]  /*b100*/  LOP3.LUT R4, R2, R0, R7, 0xfe, !PT ;  /* 0x0000000002047212 */ /* 0x000fce00078efe07 */
.L_x_19636:
[----:B------:R-:W-:Y:S05]  /*b110*/  BSYNC.RECONVERGENT B0 ;  /* 0x0000000000007941 */ /* 0x000fea0003800200 */
.L_x_19635:
[----:B------:R-:W0:Y:S02]  /*b120*/  F2I.FTZ.TRUNC.NTZ R4, R4 ;  /* 0x0000000400047305 */ /* 0x000e24000021f100 */
[----:B0-----:R-:W-:Y:S01]  /*b130*/  PRMT R0, R4, 0x7610, R0 ;  /* 0x0000761004007816 */ /* 0x001fe20000000000 */
[----:B------:R-:W-:Y:S06]  /*b140*/  BRA `(.L_x_19620) ;  /* 0x0000000400107947 */ /* 0x000fec0003800000 */
.L_x_19633:
        /* <DEDUP_REMOVED lines=21> */
.L_x_19642:
[----:B------:R-:W-:Y:S05]  /*b2a0*/  BSYNC.RECONVERGENT B1 ;  /* 0x0000000000017941 */ /* 0x000fea0003800200 */
.L_x_19641:
[----:B------:R-:W-:Y:S01]  /*b2b0*/  IMAD.SHL.U32 R0, R0, 0x200000, RZ ;  /* 0x0020000000007824 */ /* 0x000fe200078e00ff */
[----:B------:R-:W-:-:S04]  /*b2c0*/  LEA R2, R2, 0x37800000, 0x17 ;  /* 0x3780000002027811 */ /* 0x000fc800078eb8ff */
[----:B------:R-:W-:-:S07]  /*b2d0*/  LOP3.LUT R4, R2, R0, R7, 0xfe, !PT ;  /* 0x0000000002047212 */ /* 0x000fce00078efe07 */
.L_x_19640:
[----:B------:R-:W-:Y:S05]  /*b2e0*/  BSYNC.RECONVERGENT B0 ;  /* 0x0000000000007941 */ /* 0x000fea0003800200 */
.L_x_19639:
[----:B------:R-:W0:Y:S02]  /*b2f0*/  F2I.FTZ.TRUNC.NTZ R4, R4 ;  /* 0x0000000400047305 */ /* 0x000e24000021f100 */
[----:B0-----:R-:W-:Y:S01]  /*b300*/  PRMT R0, R4, 0x7610, R0 ;  /* 0x0000761004007816 */ /* 0x001fe20000000000 */
[----:B------:R-:W-:Y:S06]  /*b310*/  BRA `(.L_x_19620) ;  /* 0x00000000009c7947 */ /* 0x000fec0003800000 */
.L_x_19632:
        /* <DEDUP_REMOVED lines=14> */
.L_x_19646:
[----:B------:R-:W-:Y:S05]  /*b400*/  BSYNC.RECONVERGENT B0 ;  /* 0x0000000000007941 */ /* 0x000fea0003800200 */
.L_x_19645:
[----:B------:R-:W0:Y:S02]  /*b410*/  F2I.FTZ.TRUNC.NTZ R4, R4 ;  /* 0x0000000400047305 */ /* 0x000e24000021f100 */
[----:B0-----:R-:W-:Y:S01]  /*b420*/  PRMT R0, R4, 0x7610, R0 ;  /* 0x0000761004007816 */ /* 0x001fe20000000000 */
[----:B------:R-:W-:Y:S06]  /*b430*/  BRA `(.L_x_19620) ;  /* 0x0000000000547947 */ /* 0x000fec0003800000 */
.L_x_19619:
[----:B------:R-:W-:Y:S01]  /*b440*/  MOV R0, 0x0 ;  /* 0x0000000000007802 */ /* 0x000fe20000000f00 */
[----:B------:R-:W0:Y:S01]  /*b450*/  LDCU.64 UR4, c[0x4][0x178] ;  /* 0x01002f00ff0477ac */ /* 0x000e220008000a00 */
[----:B------:R-:W-:Y:S02]  /*b460*/  HFMA2 R8, -RZ, RZ, 0, 4.64916229248046875e-06 ;  /* 0x0000004eff087431 */ /* 0x000fe400000001ff */
        /* <DEDUP_REMOVED lines=13> */
.L_x_19647:
[----:B------:R-:W-:Y:S01]  /*b540*/  PRMT R0, RZ, 0x7610, R0 ;  /* 0x00007610ff007816 */ /* 0x000fe20000000000 */
[----:B------:R-:W-:Y:S06]  /*b550*/  BRA `(.L_x_19620) ;  /* 0x00000000000c7947 */ /* 0x000fec0003800000 */
.L_x_19644:
[----:B------:R0:W5:Y:S01]  /*b560*/  LDG.E.U8 R0, desc[UR36][R2.64] ;  /* 0x0000002402007981 */ /* 0x000162000c1e1100 */
[----:B------:R-:W-:Y:S05]  /*b570*/  BRA `(.L_x_19620) ;  /* 0x0000000000047947 */ /* 0x000fea0003800000 */
.L_x_19643:
[----:B------:R0:W5:Y:S02]  /*b580*/  LDG.E.U8 R0, desc[UR36][R2.64] ;  /* 0x0000002402007981 */ /* 0x000164000c1e1100 */
.L_x_19620:
[----:B------:R-:W2:Y:S01]  /*b590*/  LDCU.S8 UR4, c[0x0][0x591] ;  /* 0x0000b220ff0477ac */ /* 0x000ea20008000200 */
[----:B01-3-5:R-:W-:Y:S02]  /*b5a0*/  PRMT R8, R0, 0x8880, RZ ;  /* 0x0000888000087816 */ /* 0x02bfe400000000ff */
[----:B------:R-:W-:Y:S01]  /*b5b0*/  MOV R0, 0xb5e0 ;  /* 0x0000b5e000007802 */ /* 0x000fe20000000f00 */
[----:B--2---:R-:W-:-:S07]  /*b5c0*/  IMAD.U32 R9, RZ, RZ, UR4 ;  /* 0x00000004ff097e24 */ /* 0x004fce000f8e00ff */
[----:B----4-:R-:W-:Y:S05]  /*b5d0*/  CALL.REL.NOINC `($__internal_49_$__cuda_sm20_div_s16) ;  /* 0x0000000c00c07944 */ /* 0x010fea0003c00000 */
        /* <DEDUP_REMOVED lines=13> */
.L_x_19651:
[----:B------:R-:W-:Y:S01]  /*b6b0*/  STG.E.U8 desc[UR36][R16.64], R9 ;  /* 0x0000000910007986 */ /* 0x000fe2000c101124 */
[----:B------:R-:W-:Y:S05]  /*b6c0*/  EXIT ;  /* 0x000000000000794d */ /* 0x000fea0003800000 */
.L_x_19650:
        /* <DEDUP_REMOVED lines=12> */
.L_x_19654:
[----:B------:R-:W-:-:S04]  /*b790*/  LOP3.LUT R9, R9, 0xffff, RZ, 0xc0, !PT ;  /* 0x0000ffff09097812 */ /* 0x000fc800078ec0ff */
[----:B------:R-:W-:-:S05]  /*b7a0*/  PRMT R3, R9, 0x8880, RZ ;  /* 0x0000888009037816 */ /* 0x000fca00000000ff */
[----:B------:R-:W-:Y:S01]  /*b7b0*/  STG.E desc[UR36][R16.64], R3 ;  /* 0x0000000310007986 */ /* 0x000fe2000c101924 */
[----:B------:R-:W-:Y:S05]  /*b7c0*/  EXIT ;  /* 0x000000000000794d */ /* 0x000fea0003800000 */
.L_x_19653:
[----:B------:R-:W-:-:S04]  /*b7d0*/  PRMT R3, R9, 0x8880, RZ ;  /* 0x0000888009037816 */ /* 0x000fc800000000ff */
[----:B------:R-:W-:-:S05]  /*b7e0*/  PRMT R3, R3, 0x7710, RZ ;  /* 0x0000771003037816 */ /* 0x000fca00000000ff */
[----:B------:R-:W-:Y:S01]  /*b7f0*/  STG.E.U16 desc[UR36][R16.64], R3 ;  /* 0x0000000310007986 */ /* 0x000fe2000c101524 */
[----:B------:R-:W-:Y:S05]  /*b800*/  EXIT ;  /* 0x000000000000794d */ /* 0x000fea0003800000 */
.L_x_19649:
        /* <DEDUP_REMOVED lines=9> */
.L_x_19656:
[----:B------:R-:W0:Y:S02]  /*b8a0*/  I2F.S8 R0, R9 ;  /* 0x0000000900007306 */ /* 0x000e240000001400 */
[----:B0-----:R-:W-:-:S05]  /*b8b0*/  F2FP.F16.F32.PACK_AB R0, RZ, R0 ;  /* 0x00000000ff00723e */ /* 0x001fca00000000ff */
[----:B------:R-:W-:Y:S01]  /*b8c0*/  STG.E.U16 desc[UR36][R16.64], R0 ;  /* 0x0000000010007986 */ /* 0x000fe2000c101524 */
[----:B------:R-:W-:Y:S05]  /*b8d0*/  EXIT ;  /* 0x000000000000794d */ /* 0x000fea0003800000 */
.L_x_19655:
        /* <DEDUP_REMOVED lines=10> */
.L_x_19658:
[----:B------:R-:W0:Y:S02]  /*b980*/  I2F.S8 R9, R9 ;  /* 0x0000000900097306 */ /* 0x000e240000001400 */
[----:B0-----:R-:W-:-:S04]  /*b990*/  F2FP.F16.F32.PACK_AB R3, RZ, R9 ;  /* 0x00000009ff03723e */ /* 0x001fc800000000ff */
[----:B------:R-:W-:-:S05]  /*b9a0*/  PRMT R3, R3, 0x5410, RZ ;  /* 0x0000541003037816 */ /* 0x000fca00000000ff */
[----:B------:R-:W-:Y:S01]  /*b9b0*/  STG.E desc[UR36][R16.64], R3 ;  /* 0x0000000310007986 */ /* 0x000fe2000c101924 */
[----:B------:R-:W-:Y:S05]  /*b9c0*/  EXIT ;  /* 0x000000000000794d */ /* 0x000fea0003800000 */
.L_x_19657:
[----:B------:R-:W-:-:S04]  /*b9d0*/  PRMT R2, R9, 0x8880, RZ ;  /* 0x0000888009027816 */ /* 0x000fc800000000ff */
[----:B------:R-:W-:-:S06]  /*b9e0*/  PRMT R2, R2, 0x7710, RZ ;  /* 0x0000771002027816 */ /* 0x000fcc00000000ff */
[----:B------:R-:W0:Y:S02]  /*b9f0*/  I2F.F64.S16 R2, R2 ;  /* 0x0000000200027312 */ /* 0x000e240000101c00 */
[----:B0-----:R-:W-:Y:S01]  /*ba00*/  STG.E.64 desc[UR36][R16.64], R2 ;  /* 0x0000000210007986 */ /* 0x001fe2000c101b24 */
[----:B------:R-:W-:Y:S05]  /*ba10*/  EXIT ;  /* 0x000000000000794d */ /* 0x000fea0003800000 */
.L_x_19648:
        /* <DEDUP_REMOVED lines=14> */
.L_x_19662:
        /* <DEDUP_REMOVED lines=17> */
.L_x_19665:
[----:B------:R-:W-:-:S04]  /*bc10*/  SHF.R.U32.HI R3, RZ, 0x18, R3 ;  /* 0x00000018ff037819 */ /* 0x000fc80000011603 */
[----:B------:R-:W-:-:S04]  /*bc20*/  LOP3.LUT R0, R0, 0x80, R3, 0xf8, !PT ;  /* 0x0000008000007812 */ /* 0x000fc800078ef803 */
[----:B------:R-:W-:-:S07]  /*bc30*/  PRMT R8, R0, 0x7610, R8 ;  /* 0x0000761000087816 */ /* 0x000fce0000000008 */
.L_x_19664:
[----:B------:R-:W-:Y:S05]  /*bc40*/  BSYNC.RECONVERGENT B0 ;  /* 0x0000000000007941 */ /* 0x000fea0003800200 */
.L_x_19663:
[----:B------:R-:W-:Y:S01]  /*bc50*/  STG.E.U8 desc[UR36][R16.64], R8 ;  /* 0x0000000810007986 */ /* 0x000fe2000c101124 */
[----:B------:R-:W-:Y:S05]  /*bc60*/  EXIT ;  /* 0x000000000000794d */ /* 0x000fea0003800000 */
.L_x_19661:
        /* <DEDUP_REMOVED lines=17> */
.L_x_19668:
[----:B------:R-:W-:-:S04]  /*bd80*/  SHF.R.U32.HI R3, RZ, 0x18, R3 ;  /* 0x00000018ff037819 */ /* 0x000fc80000011603 */
[----:B------:R-:W-:-:S04]  /*bd90*/  LOP3.LUT R0, R0, 0x80, R3, 0xf8, !PT ;  /* 0x0000008000007812 */ /* 0x000fc800078ef803 */
[----:B------:R-:W-:-:S07]  /*bda0*/  PRMT R8, R0, 0x7610, R8 ;  /* 0x0000761000087816 */ /* 0x000fce0000000008 */
.L_x_19667:
[----:B------:R-:W-:Y:S05]  /*bdb0*/  BSYNC.RECONVERGENT B0 ;  /* 0x0000000000007941 */ /* 0x000fea0003800200 */
.L_x_19666:
[----:B------:R-:W-:Y:S01]  /*bdc0*/  STG.E.U8 desc[UR36][R16.64], R8 ;  /* 0x0000000810007986 */ /* 0x000fe2000c101124 */
[----:B------:R-:W-:Y:S05]  /*bdd0*/  EXIT ;  /* 0x000000000000794d */ /* 0x000fea0003800000 */
.L_x_19660:
        /* <DEDUP_REMOVED lines=22> */
.L_x_19670:
[----:B------:R-:W-:-:S04]  /*bf40*/  LOP3.LUT R9, R9, 0xffff, RZ, 0xc0, !PT ;  /* 0x0000ffff09097812 */ /* 0x000fc800078ec0ff */
[----:B------:R-:W-:-:S04]  /*bf50*/  PRMT R9, R9, 0x8880, RZ ;  /* 0x0000888009097816 */ /* 0x000fc800000000ff */
[----:B------:R-:W-:-:S04]  /*bf60*/  MOV R2, R9 ;  /* 0x0000000900027202 */ /* 0x000fc80000000f00 */
[----:B------:R-:W-:-:S05]  /*bf70*/  SHF.R.S32.HI R3, RZ, 0x1f, R2 ;  /* 0x0000001fff037819 */ /* 0x000fca0000011402 */
[----:B------:R-:W-:Y:S01]  /*bf80*/  STG.E.64 desc[UR36][R16.64], R2 ;  /* 0x0000000210007986 */ /* 0x000fe2000c101b24 */
[----:B------:R-:W-:Y:S05]  /*bf90*/  EXIT ;  /* 0x000000000000794d */ /* 0x000fea0003800000 */
.L_x_19669:
[----:B------:R-:W-:-:S04]  /*bfa0*/  LOP3.LUT R9, R9, 0xffff, RZ, 0xc0, !PT ;  /* 0x0000ffff09097812 */ /* 0x000fc800078ec0ff */
[----:B------:R-:W-:-:S05]  /*bfb0*/  PRMT R3, R9, 0x8880, RZ ;  /* 0x0000888009037816 */ /* 0x000fca00000000ff */
[----:B------:R-:W-:Y:S01]  /*bfc0*/  STG.E desc[UR36][R16.64], R3 ;  /* 0x0000000310007986 */ /* 0x000fe2000c101924 */
[----:B------:R-:W-:Y:S05]  /*bfd0*/  EXIT ;  /* 0x000000000000794d */ /* 0x000fea0003800000 */
.L_x_19659:
        /* <DEDUP_REMOVED lines=10> */
.L_x_19672:
[----:B------:R-:W-:Y:S02]  /*c080*/  PRMT R4, R9, 0x8880, RZ ;  /* 0x0000888009047816 */ /* 0x000fe400000000ff */
[----:B------:R-:W-:Y:S02]  /*c090*/  CS2R R6, SRZ ;  /* 0x0000000000067805 */ /* 0x000fe4000001ff00 */
[----:B------:R-:W-:-:S06]  /*c0a0*/  PRMT R4, R4, 0x7710, RZ ;  /* 0x0000771004047816 */ /* 0x000fcc00000000ff */
[----:B------:R-:W0:Y:S02]  /*c0b0*/  I2F.F64.S16 R4, R4 ;  /* 0x0000000400047312 */ /* 0x000e240000101c00 */
[----:B0-----:R-:W-:Y:S01]  /*c0c0*/  STG.E.128 desc[UR36][R16.64], R4 ;  /* 0x0000000410007986 */ /* 0x001fe2000c101d24 */
[----:B------:R-:W-:Y:S05]  /*c0d0*/  EXIT ;  /* 0x000000000000794d */ /* 0x000fea0003800000 */
.L_x_19671:
[----:B------:R-:W-:-:S09]  /*c0e0*/  UISETP.NE.AND UP0, UPT, UR4, 0xf, UPT ;  /* 0x0000000f0400788c */ /* 0x000fd2000bf05270 */
[----:B------:R-:W-:Y:S05]  /*c0f0*/  BRA.U !UP0, `(.L_x_19673) ;  /* 0x0000000108e87547 */ /* 0x000fea000b800000 */
[----:B------:R-:W-:-:S09]  /*c100*/  UISETP.NE.AND UP0, UPT, UR4, 0x17, UPT ;  /* 0x000000170400788c */ /* 0x000fd2000bf05270 */
[----:B------:R-:W-:Y:S05]  /*c110*/  BRA.U !UP0, `(.L_x_19674) ;  /* 0x0000000108907547 */ /* 0x000fea000b800000 */
[----:B------:R-:W-:-:S09]  /*c120*/  UISETP.NE.AND UP0, UPT, UR4, 0x18, UPT ;  /* 0x000000180400788c */ /* 0x000fd2000bf05270 */
[----:B------:R-:W-:Y:S05]  /*c130*/  BRA.U !UP0, `(.L_x_19675) ;  /* 0x0000000108447547 */ /* 0x000fea000b800000 */
.L_x_19652:
        /* <DEDUP_REMOVED lines=16> */
.L_x_19676:
[----:B------:R-:W-:Y:S05]  /*c240*/  EXIT ;  /* 0x000000000000794d */ /* 0x000fea0003800000 */
.L_x_19675:
        /* <DEDUP_REMOVED lines=13> */
.L_x_19678:
[----:B------:R-:W-:Y:S05]  /*c320*/  BSYNC.RECONVERGENT B0 ;  /* 0x0000000000007941 */ /* 0x000fea0003800200 */
.L_x_19677:
[----:B------:R-:W-:-:S05]  /*c330*/  LOP3.LUT R3, R0, 0x80, R3, 0xf8, !PT ;  /* 0x0000008000037812 */ /* 0x000fca00078ef803 */
[----:B------:R-:W-:Y:S01]  /*c340*/  STG.E.U8 desc[UR36][R16.64], R3 ;  /* 0x0000000310007986 */ /* 0x000fe2000c101124 */
[----:B------:R-:W-:Y:S05]  /*c350*/  EXIT ;  /* 0x000000000000794d */ /* 0x000fea0003800000 */
.L_x_19674:
        /* <DEDUP_REMOVED lines=12> */
.L_x_19680:
[----:B------:R-:W-:Y:S01]  /*c420*/  IMAD.MOV.U32 R0, RZ, RZ, 0x7f ;  /* 0x0000007fff007424 */ /* 0x000fe200078e00ff */
[----:B------:R-:W-:-:S04]  /*c430*/  ISETP.GT.U32.AND P0, PT, R2, 0x7f800000, PT ;  /* 0x7f8000000200780c */ /* 0x000fc80003f04070 */
[----:B------:R-:W-:-:S09]  /*c440*/  SEL R0, R0, 0x7c, P0 ;  /* 0x0000007c00007807 */ /* 0x000fd20000000000 */
.L_x_19681:
[----:B------:R-:W-:Y:S05]  /*c450*/  BSYNC.RECONVERGENT B0 ;  /* 0x0000000000007941 */ /* 0x000fea0003800200 */
.L_x_19679:
[----:B------:R-:W-:-:S04]  /*c460*/  SHF.R.U32.HI R3, RZ, 0x18, R3 ;  /* 0x00000018ff037819 */ /* 0x000fc80000011603 */
[----:B------:R-:W-:-:S05]  /*c470*/  LOP3.LUT R3, R0, 0x80, R3, 0xf8, !PT ;  /* 0x0000008000037812 */ /* 0x000fca00078ef803 */
[----:B------:R-:W-:Y:S01]  /*c480*/  STG.E.U8 desc[UR36][R16.64], R3 ;  /* 0x0000000310007986 */ /* 0x000fe2000c101124 */
[----:B------:R-:W-:Y:S05]  /*c490*/  EXIT ;  /* 0x000000000000794d */ /* 0x000fea0003800000 */
.L_x_19673:
[----:B------:R-:W0:Y:S02]  /*c4a0*/  I2F.S8 R0, R9 ;  /* 0x0000000900007306 */ /* 0x000e240000001400 */
[----:B0-----:R-:W-:-:S05]  /*c4b0*/  F2FP.BF16.F32.PACK_AB R0, RZ, R0 ;  /* 0x00000000ff00723e */ /* 0x001fca00000010ff */
[----:B------:R-:W-:Y:S01]  /*c4c0*/  STG.E.U16 desc[UR36][R16.64], R0 ;  /* 0x0000000010007986 */ /* 0x000fe2000c101524 */
[----:B------:R-:W-:Y:S05]  /*c4d0*/  EXIT ;  /* 0x000000000000794d */ /* 0x000fea0003800000 */
        .weak           $__internal_49_$__cuda_sm20_div_s16
        .type           $__internal_49_$__cuda_sm20_div_s16,@function
        .size           $__internal_49_$__cuda_sm20_div_s16,(.L_x_23078 - $__internal_49_$__cuda_sm20_div_s16)
$__internal_49_$__cuda_sm20_div_s16:
[----:B------:R-:W-:Y:S02]  /*c4e0*/  IABS R7, R9 ;  /* 0x0000000900077213 */ /* 0x000fe40000000000 */
[----:B------:R-:W-:Y:S02]  /*c4f0*/  MOV R5, 0x4b800000 ;  /* 0x4b80000000057802 */ /* 0x000fe40000000f00 */
[----:B------:R-:W0:Y:S01]  /*c500*/  I2F.U16 R4, R7 ;  /* 0x0000000700047306 */ /* 0x000e220000101000 */
[----:B------:R-:W-:Y:S02]  /*c510*/  IABS R10, R8 ;  /* 0x00000008000a7213 */ /* 0x000fe40000000000 */
        /* <DEDUP_REMOVED lines=11> */
[----:B------:R-:W-:-:S04]  /*c5d0*/  LOP3.LUT R4, R9, R8, RZ, 0x3c, !PT ;  /* 0x0000000809047212 */ /* 0x000fc800078e3cff */
[----:B------:R-:W-:Y:S01]  /*c5e0*/  SHF.R.U32.HI R4, RZ, 0x1f, R4 ;  /* 0x0000001fff047819 */ /* 0x000fe20000011604 */
[----:B------:R-:W0:Y:S04]  /*c5f0*/  F2I.U32.TRUNC.NTZ R7, R7 ;  /* 0x0000000700077305 */ /* 0x000e28000020f000 */
[----:B------:R-:W-:-:S05]  /*c600*/  IMAD.MOV R6, RZ, RZ, -R4 ;  /* 0x000000ffff067224 */ /* 0x000fca00078e0a04 */
[----:B0-----:R-:W-:-:S05]  /*c610*/  LOP3.LUT R5, R6, 0xffff, R7, 0x78, !PT ;  /* 0x0000ffff06057812 */ /* 0x001fca00078e7807 */
[----:B------:R-:W-:Y:S01]  /*c620*/  IMAD.IADD R9, R4, 0x1, R5 ;  /* 0x0000000104097824 */ /* 0x000fe200078e0205 */
[----:B------:R-:W-:Y:S01]  /*c630*/  @!P0 MOV R9, 0xffffffff ;  /* 0xffffffff00098802 */ /* 0x000fe20000000f00 */
[----:B------:R-:W-:Y:S02]  /*c640*/  IMAD.MOV.U32 R4, RZ, RZ, R0 ;  /* 0x000000ffff047224 */ /* 0x000fe400078e0000 */
[----:B------:R-:W-:-:S04]  /*c650*/  IMAD.MOV.U32 R5, RZ, RZ, 0x0 ;  /* 0x00000000ff057424 */ /* 0x000fc800078e00ff */
[----:B------:R-:W-:Y:S05]  /*c660*/  RET.REL.NODEC R4 `(_ZN2at6native18elementwise_kernelILi128ELi4EZNS0_15gpu_kernel_implINS0_13BUnaryFunctorIaaaZZZNS0_15binary_internal21div_trunc_kernel_cudaERNS_18TensorIteratorBaseEENKUlvE_clEvENKUlvE0_clEvEUlaaE_EEEEvS6_RKT_EUliE_EEviT1_) ;  /* 0xffffff3804647950 */ /* 0x000fea0003c3ffff */
.L_x_19682:
        /* <DEDUP_REMOVED lines=9> */
.L_x_23078:


//--------------------- .text._ZN2at6native27unrolled_elementwise_kernelINS0_13BUnaryFunctorIaaaZZZNS0_15binary_internal21div_trunc_kernel_cudaERNS_18TensorIteratorBaseEENKUlvE_clEvENKUlvE0_clEvEUlaaE_EESt5arrayIPcLm2EELi4E23TrivialOffsetCalculatorILi1EjESE_NS0_6memory12LoadWithCastILi1EEENSF_13StoreWithCastILi1EEEEEviT_T0_T2_T3_T4_T5_ --------------------------
	.section	.text._ZN2at6native27unrolled_elementwise_kernelINS0_13BUnaryFunctorIaaaZZZNS0_15binary_internal21div_trunc_kernel_cudaERNS_18TensorIteratorBaseEENKUlvE_clEvENKUlvE0_clEvEUlaaE_EESt5arrayIPcLm2EELi4E23TrivialOffsetCalculatorILi1EjESE_NS0_6memory12LoadWithCastILi1EEENSF_13StoreWithCastILi1EEEEEviT_T0_T2_T3_T4_T5_,"ax",@progbits
	.align	128
        .global         _ZN2at6native27unrolled_elementwise_kernelINS0_13BUnaryFunctorIaaaZZZNS0_15binary_internal21div_trunc_kernel_cudaERNS_18TensorIteratorBaseEENKUlvE_clEvENKUlvE0_clEvEUlaaE_EESt5arrayIPcLm2EELi4E23TrivialOffsetCalculatorILi1EjESE_NS0_6memory12LoadWithCastILi1EEENSF_13StoreWithCastILi1EEEEEviT_T0_T2_T3_T4_T5_
        .type           _ZN2at6native27unrolled_elementwise_kernelINS0_13BUnaryFunctorIaaaZZZNS0_15binary_internal21div_trunc_kernel_cudaERNS_18TensorIteratorBaseEENKUlvE_clEvENKUlvE0_clEvEUlaaE_EESt5arrayIPcLm2EELi4E23TrivialOffsetCalculatorILi1EjESE_NS0_6memory12LoadWithCastILi1EEENSF_13StoreWithCastILi1EEEEEviT_T0_T2_T3_T4_T5_,@function
        .size           _ZN2at6native27unrolled_elementwise_kernelINS0_13BUnaryFunctorIaaaZZZNS0_15binary_internal21div_trunc_kernel_cudaERNS_18TensorIteratorBaseEENKUlvE_clEvENKUlvE0_clEvEUlaaE_EESt5arrayIPcLm2EELi4E23TrivialOffsetCalculatorILi1EjESE_NS0_6memory12LoadWithCastILi1EEENSF_13StoreWithCastILi1EEEEEviT_T0_T2_T3_T4_T5_,(.L_x_23079 - _ZN2at6native27unrolled_elementwise_kernelINS0_13BUnaryFunctorIaaaZZZNS0_15binary_internal21div_trunc_kernel_cudaERNS_18TensorIteratorBaseEENKUlvE_clEvENKUlvE0_clEvEUlaaE_EESt5arrayIPcLm2EELi4E23TrivialOffsetCalculatorILi1EjESE_NS0_6memory12LoadWithCastILi1EEENSF_13StoreWithCastILi1EEEEEviT_T0_T2_T3_T4_T5_)
        .other          _ZN2at6native27unrolled_elementwise_kernelINS0_13BUnaryFunctorIaaaZZZNS0_15binary_internal21div_trunc_kernel_cudaERNS_18TensorIteratorBaseEENKUlvE_clEvENKUlvE0_clEvEUlaaE_EESt5arrayIPcLm2EELi4E23TrivialOffsetCalculatorILi1EjESE_NS0_6memory12LoadWithCastILi1EEENSF_13StoreWithCastILi1EEEEEviT_T0_T2_T3_T4_T5_,@"STO_CUDA_ENTRY STV_DEFAULT"
_ZN2at6native27unrolled_elementwise_kernelINS0_13BUnaryFunctorIaaaZZZNS0_15binary_internal21div_trunc_kernel_cudaERNS_18TensorIteratorBaseEENKUlvE_clEvENKUlvE0_clEvEUlaaE_EESt5arrayIPcLm2EELi4E23TrivialOffsetCalculatorILi1EjESE_NS0_6memory12LoadWithCastILi1EEENSF_13StoreWithCastILi1EEEEEviT_T0_T2_T3_T4_T5_:
.text._ZN2at6native27unrolled_elementwise_kernelINS0_13BUnaryFunctorIaaaZZZNS0_15binary_internal21div_trunc_kernel_cudaERNS_18TensorIteratorBaseEENKUlvE_clEvENKUlvE0_clEvEUlaaE_EESt5arrayIPcLm2EELi4E23TrivialOffsetCalculatorILi1EjESE_NS0_6memory12LoadWithCastILi1EEENSF_13StoreWithCastILi1EEEEEviT_T0_T2_T3_T4_T5_:
        /* <DEDUP_REMOVED lines=31> */
.L_x_19688:
[----:B------:R3:W5:Y:S01]  /*01f0*/  LDG.E.U8 R0, desc[UR36][R4.64] ;  /* 0x0000002404007981 */ /* 0x000762000c1e1100 */
[----:B------:R-:W-:Y:S05]  /*0200*/  BRA `(.L_x_19690) ;  /* 0x0000000c00507947 */ /* 0x000fea0003800000 */
.L_x_19687:
        /* <DEDUP_REMOVED lines=8> */
.L_x_19692:
[----:B------:R1:W5:Y:S01]  /*0290*/  LDG.E.U8 R0, desc[UR36][R4.64] ;  /* 0x0000002404007981 */ /* 0x000362000c1e1100 */
[----:B------:R-:W-:Y:S05]  /*02a0*/  BRA `(.L_x_19690) ;  /* 0x0000000c00287947 */ /* 0x000fea0003800000 */
.L_x_19691:
[----:B------:R2:W5:Y:S01]  /*02b0*/  LDG.E.U16 R0, desc[UR36][R4.64] ;  /* 0x0000002404007981 */ /* 0x000562000c1e1500 */
[----:B------:R-:W-:Y:S05]  /*02c0*/  BRA `(.L_x_19690) ;  /* 0x0000000c00207947 */ /* 0x000fea0003800000 */
.L_x_19686:
        /* <DEDUP_REMOVED lines=9> */
.L_x_19694:
[----:B------:R-:W2:Y:S02]  /*0360*/  LDG.E.U16 R3, desc[UR36][R4.64] ;  /* 0x0000002404037981 */ /* 0x000ea4000c1e1500 */
[----:B--2---:R-:W-:-:S06]  /*0370*/  HADD2.F32 R3, -RZ, R3.H0_H0 ;  /* 0x20000003ff037230 */ /* 0x004fcc0000004100 */
[----:B------:R-:W0:Y:S02]  /*0380*/  F2I.FTZ.TRUNC.NTZ R3, R3 ;  /* 0x0000000300037305 */ /* 0x000e24000021f100 */
[----:B0-----:R-:W-:Y:S01]  /*0390*/  PRMT R0, R3, 0x7610, R0 ;  /* 0x0000761003007816 */ /* 0x001fe20000000000 */
[----:B------:R-:W-:Y:S06]  /*03a0*/  BRA `(.L_x_19690) ;  /* 0x0000000800e87947 */ /* 0x000fec0003800000 */
.L_x_19693:
        /* <DEDUP_REMOVED lines=9> */
.L_x_19696:
[----:B------:R-:W2:Y:S02]  /*0440*/  LDG.E.U16 R4, desc[UR36][R4.64] ;  /* 0x0000002404047981 */ /* 0x000ea4000c1e1500 */
[----:B--2---:R-:W-:-:S06]  /*0450*/  HADD2.F32 R3, -RZ, R4.H0_H0 ;  /* 0x20000004ff037230 */ /* 0x004fcc0000004100 */
[----:B------:R-:W0:Y:S02]  /*0460*/  F2I.FTZ.TRUNC.NTZ R3, R3 ;  /* 0x0000000300037305 */ /* 0x000e24000021f100 */
[----:B0-----:R-:W-:Y:S01]  /*0470*/  PRMT R0, R3, 0x7610, R0 ;  /* 0x0000761003007816 */ /* 0x001fe20000000000 */
[----:B------:R-:W-:Y:S06]  /*0480*/  BRA `(.L_x_19690) ;  /* 0x0000000800b07947 */ /* 0x000fec0003800000 */
.L_x_19695:
[----:B------:R-:W2:Y:S02]  /*0490*/  LDG.E.64 R4, desc[UR36][R4.64] ;  /* 0x0000002404047981 */ /* 0x000ea4000c1e1b00 */
[----:B--2---:R0:W1:Y:S01]  /*04a0*/  F2I.F64.TRUNC R0, R4 ;  /* 0x0000000400007311 */ /* 0x004062000030d100 */
[----:B------:R-:W-:Y:S05]  /*04b0*/  BRA `(.L_x_19690) ;  /* 0x0000000800a47947 */ /* 0x000fea0003800000 */
.L_x_19685:
        /* <DEDUP_REMOVED lines=12> */
.L_x_19699:
[----:B------:R-:W2:Y:S02]  /*0580*/  LDG.E.64 R4, desc[UR36][R4.64] ;  /* 0x0000002404047981 */ /* 0x000ea4000c1e1b00 */
[----:B--2---:R0:W1:Y:S01]  /*0590*/  F2I.F64.TRUNC R0, R4 ;  /* 0x0000000400007311 */ /* 0x004062000030d100 */
[----:B------:R-:W-:Y:S05]  /*05a0*/  BRA `(.L_x_19690) ;  /* 0x0000000800687947 */ /* 0x000fea0003800000 */
.L_x_19698:
        /* <DEDUP_REMOVED lines=27> */
.L_x_19701:
        /* <DEDUP_REMOVED lines=15> */
.L_x_19700:
[----:B------:R-:W2:Y:S02]  /*0850*/  LDG.E.U16 R3, desc[UR36][R4.64] ;  /* 0x0000002404037981 */ /* 0x000ea4000c1e1500 */
[----:B--2---:R-:W-:-:S06]  /*0860*/  IMAD.U32 R3, R3, 0x10000, RZ ;  /* 0x0001000003037824 */ /* 0x004fcc00078e00ff */
[----:B------:R-:W0:Y:S02]  /*0870*/  F2I.FTZ.TRUNC.NTZ R3, R3 ;  /* 0x0000000300037305 */ /* 0x000e24000021f100 */
[----:B0-----:R-:W-:Y:S01]  /*0880*/  PRMT R0, R3, 0x7610, R0 ;  /* 0x0000761003007816 */ /* 0x001fe20000000000 */
[----:B------:R-:W-:Y:S06]  /*0890*/  BRA `(.L_x_19690) ;  /* 0x0000000400ac7947 */ /* 0x000fec0003800000 */
.L_x_19697:
        /* <DEDUP_REMOVED lines=10> */
.L_x_19704:
        /* <DEDUP_REMOVED lines=21> */
.L_x_19708:
[----:B------:R-:W-:Y:S05]  /*0a90*/  BSYNC.RECONVERGENT B1 ;  /* 0x0000000000017941 */ /* 0x000fea0003800200 */
.L_x_19707:
[----:B------:R-:W-:Y:S01]  /*0aa0*/  IMAD.SHL.U32 R0, R0, 0x100000, RZ ;  /* 0x0010000000007824 */ /* 0x000fe200078e00ff */
[----:B------:R-:W-:-:S04]  /*0ab0*/  LEA R3, R3, 0x3b800000, 0x17 ;  /* 0x3b80000003037811 */ /* 0x000fc800078eb8ff */
[----:B------:R-:W-:-:S07]  /*0ac0*/  LOP3.LUT R3, R3, R0, R7, 0xfe, !PT ;  /* 0x0000000003037212 */ /* 0x000fce00078efe07 */
.L_x_19706:
[----:B------:R-:W-:Y:S05]  /*0ad0*/  BSYNC.RECONVERGENT B0 ;  /* 0x0000000000007941 */ /* 0x000fea0003800200 */
.L_x_19705:
[----:B------:R-:W0:Y:S02]  /*0ae0*/  F2I.FTZ.TRUNC.NTZ R3, R3 ;  /* 0x0000000300037305 */ /* 0x000e24000021f100 */
[----:B0-----:R-:W-:Y:S01]  /*0af0*/  PRMT R0, R3, 0x7610, R0 ;  /* 0x0000761003007816 */ /* 0x001fe20000000000 */
[----:B------:R-:W-:Y:S06]  /*0b00*/  BRA `(.L_x_19690) ;  /* 0x0000000400107947 */ /* 0x000fec0003800000 */
.L_x_19703:
        /* <DEDUP_REMOVED lines=21> */
.L_x_19712:
[----:B------:R-:W-:Y:S05]  /*0c60*/  BSYNC.RECONVERGENT B1 ;  /* 0x0000000000017941 */ /* 0x000fea0003800200 */
.L_x_19711:
[----:B------:R-:W-:Y:S01]  /*0c70*/  IMAD.SHL.U32 R0, R0, 0x200000, RZ ;  /* 0x0020000000007824 */ /* 0x000fe200078e00ff */
[----:B------:R-:W-:-:S04]  /*0c80*/  LEA R3, R3, 0x37800000, 0x17 ;  /* 0x3780000003037811 */ /* 0x000fc800078eb8ff */
[----:B------:R-:W-:-:S07]  /*0c90*/  LOP3.LUT R3, R3, R0, R7, 0xfe, !PT ;  /* 0x0000000003037212 */ /* 0x000fce00078efe07 */
.L_x_19710:
[----:B------:R-:W-:Y:S05]  /*0ca0*/  BSYNC.RECONVERGENT B0 ;  /* 0x0000000000007941 */ /* 0x000fea0003800200 */
.L_x_19709:
[----:B------:R-:W0:Y:S02]  /*0cb0*/  F2I.FTZ.TRUNC.NTZ R3, R3 ;  /* 0x0000000300037305 */ /* 0x000e24000021f100 */
[----:B0-----:R-:W-:Y:S01]  /*0cc0*/  PRMT R0, R3, 0x7610, R0 ;  /* 0x0000761003007816 */ /* 0x001fe20000000000 */
[----:B------:R-:W-:Y:S06]  /*0cd0*/  BRA `(.L_x_19690) ;  /* 0x00000000009c7947 */ /* 0x000fec0003800000 */
.L_x_19702:
[----:B------:R-:W-:-:S09]  /*0ce0*/  UISETP.NE.AND UP0, UPT, UR4, 0x1c, UPT ;  /* 0x0000001c0400788c */ /* 0x000fd2000bf05270 */
[----:B------:R-:W-:Y:S05]  /*0cf0*/  BRA.U !UP0, `(.L_x_19713) ;  /* 0x0000000108907547 */ /* 0x000fea000b800000 */
[----:B------:R-:W-:-:S09]  /*0d00*/  UISETP.NE.AND UP0, UPT, UR4, 0x1d, UPT ;  /* 0x0000001d0400788c */ /* 0x000fd2000bf05270 */
[----:B------:R-:W-:Y:S05]  /*0d10*/  BRA.U !UP0, `(.L_x_19714) ;  /* 0x0000000108807547 */ /* 0x000fea000b800000 */
[----:B------:R-:W-:-:S09]  /*0d20*/  UISETP.NE.AND UP0, UPT, UR4, 0x2c, UPT ;  /* 0x0000002c0400788c */ /* 0x000fd2000bf05270 */
[----:B------:R-:W-:Y:S05]  /*0d30*/  BRA.U !UP0, `(.L_x_19715) ;  /* 0x0000000108487547 */ /* 0x000fea000b800000 */
.L_x_19689:
        /* <DEDUP_REMOVED lines=16> */
.L_x_19716:
[----:B------:R-:W-:Y:S01]  /*0e40*/  PRMT R0, RZ, 0x7610, R0 ;  /* 0x00007610ff007816 */ /* 0x000fe20000000000 */
[----:B------:R-:W-:Y:S06]  /*0e50*/  BRA `(.L_x_19690) ;  /* 0x00000000003c7947 */ /* 0x000fec0003800000 */
.L_x_19715:
        /* <DEDUP_REMOVED lines=8> */
.L_x_19718:
[----:B------:R-:W-:Y:S05]  /*0ee0*/  BSYNC.RECONVERGENT B0 ;  /* 0x0000000000007941 */ /* 0x000fea0003800200 */
.L_x_19717:
[----:B------:R-:W0:Y:S02]  /*0ef0*/  F2I.FTZ.TRUNC.NTZ R3, R3 ;  /* 0x0000000300037305 */ /* 0x000e24000021f100 */
[----:B0-----:R-:W-:Y:S01]  /*0f00*/  PRMT R0, R3, 0x7610, R0 ;  /* 0x0000761003007816 */ /* 0x001fe20000000000 */
[----:B------:R-:W-:Y:S06]  /*0f10*/  BRA `(.L_x_19690) ;  /* 0x00000000000c7947 */ /* 0x000fec0003800000 */
.L_x_19714:
[----:B------:R0:W5:Y:S01]  /*0f20*/  LDG.E.U8 R0, desc[UR36][R4.64] ;  /* 0x0000002404007981 */ /* 0x000162000c1e1100 */
[----:B------:R-:W-:Y:S05]  /*0f30*/  BRA `(.L_x_19690) ;  /* 0x0000000000047947 */ /* 0x000fea0003800000 */
.L_x_19713:
[----:B------:R0:W5:Y:S02]  /*0f40*/  LDG.E.U8 R0, desc[UR36][R4.64] ;  /* 0x0000002404007981 */ /* 0x000164000c1e1100 */
.L_x_19690:
[----:B-1---5:R-:W-:Y:S01]  /*0f50*/  PRMT R0, R0, 0x8880, RZ ;  /* 0x0000888000007816 */ /* 0x022fe200000000ff */
[----:B------:R-:W-:-:S03]  /*0f60*/  VIADD R23, R25, 0x80 ;  /* 0x0000008019177836 */ /* 0x000fc60000000000 */
[----:B------:R-:W-:-:S07]  /*0f70*/  PRMT R22, R0, 0x7710, RZ ;  /* 0x0000771000167816 */ /* 0x000fce00000000ff */
.L_x_19684:
[----:B------:R-:W-:Y:S05]  /*0f80*/  BSYNC.RECONVERGENT B6 ;  /* 0x0000000000067941 */ /* 0x000fea0003800200 */
.L_x_19683:
[----:B------:R-:W-:Y:S01]  /*0f90*/  ISETP.GE.AND P0, PT, R23, R16, PT ;  /* 0x000000101700720c */ /* 0x000fe20003f06270 */
[----:B------:R-:W-:Y:S01]  /*0fa0*/  BSSY.RECONVERGENT B6, `(.L_x_19719) ;  /* 0x00000ef000067945 */ /* 0x000fe20003800200 */
[----:B------:R-:W-:-:S11]  /*0fb0*/  PRMT R19, RZ, 0x7610, R19 ;  /* 0x00007610ff137816 */ /* 0x000fd60000000013 */
        /* <DEDUP_REMOVED lines=20> */
.L_x_19724:
[----:B------:R0:W5:Y:S01]  /*1100*/  LDG.E.U8 R0, desc[UR36][R4.64] ;  /* 0x0000002404007981 */ /* 0x000162000c1e1100 */
[----:B------:R-:W-:Y:S05]  /*1110*/  BRA `(.L_x_19726) ;  /* 0x0000000c00507947 */ /* 0x000fea0003800000 */
.L_x_19723:
        /* <DEDUP_REMOVED lines=8> */
.L_x_19728:
[----:B------:R0:W5:Y:S01]  /*11a0*/  LDG.E.U8 R0, desc[UR36][R4.64] ;  /* 0x0000002404007981 */ /* 0x000162000c1e1100 */
[----:B------:R-:W-:Y:S05]  /*11b0*/  BRA `(.L_x_19726) ;  /* 0x0000000c00287947 */ /* 0x000fea0003800000 */
.L_x_19727:
[----:B------:R0:W5:Y:S01]  /*11c0*/  LDG.E.U16 R0, desc[UR36][R4.64] ;  /* 0x0000002404007981 */ /* 0x000162000c1e1500 */
[----:B------:R-:W-:Y:S05]  /*11d0*/  BRA `(.L_x_19726) ;  /* 0x0000000c00207947 */ /* 0x000fea0003800000 */
.L_x_19722:
        /* <DEDUP_REMOVED lines=9> */
.L_x_19730:
[----:B------:R-:W2:Y:S02]  /*1270*/  LDG.E.U16 R3, desc[UR36][R4.64] ;  /* 0x0000002404037981 */ /* 0x000ea4000c1e1500 */
[----:B--2---:R-:W-:-:S06]  /*1280*/  HADD2.F32 R3, -RZ, R3.H0_H0 ;  /* 0x20000003ff037230 */ /* 0x004fcc0000004100 */
[----:B------:R-:W0:Y:S02]  /*1290*/  F2I.FTZ.TRUNC.NTZ R3, R3 ;  /* 0x0000000300037305 */ /* 0x000e24000021f100 */
[----:B0-----:R-:W-:Y:S01]  /*12a0*/  PRMT R0, R3, 0x7610, R0 ;  /* 0x0000761003007816 */ /* 0x001fe20000000000 */
[----:B------:R-:W-:Y:S06]  /*12b0*/  BRA `(.L_x_19726) ;  /* 0x0000000800e87947 */ /* 0x000fec0003800000 */
.L_x_19729:
        /* <DEDUP_REMOVED lines=9> */
.L_x_19732:
[----:B------:R-:W2:Y:S02]  /*1350*/  LDG.E.U16 R4, desc[UR36][R4.64] ;  /* 0x0000002404047981 */ /* 0x000ea4000c1e1500 */
[----:B--2---:R-:W-:-:S06]  /*1360*/  HADD2.F32 R3, -RZ, R4.H0_H0 ;  /* 0x20000004ff037230 */ /* 0x004fcc0000004100 */
[----:B------:R-:W0:Y:S02]  /*1370*/  F2I.FTZ.TRUNC.NTZ R3, R3 ;  /* 0x0000000300037305 */ /* 0x000e24000021f100 */
[----:B0-----:R-:W-:Y:S01]  /*1380*/  PRMT R0, R3, 0x7610, R0 ;  /* 0x0000761003007816 */ /* 0x001fe20000000000 */
[----:B------:R-:W-:Y:S06]  /*1390*/  BRA `(.L_x_19726) ;  /* 0x0000000800b07947 */ /* 0x000fec0003800000 */
.L_x_19731:
[----:B------:R-:W2:Y:S02]  /*13a0*/  LDG.E.64 R4, desc[UR36][R4.64] ;  /* 0x0000002404047981 */ /* 0x000ea4000c1e1b00 */
[----:B--2---:R0:W1:Y:S01]  /*13b0*/  F2I.F64.TRUNC R0, R4 ;  /* 0x0000000400007311 */ /* 0x004062000030d100 */
[----:B------:R-:W-:Y:S05]  /*13c0*/  BRA `(.L_x_19726) ;  /* 0x0000000800a47947 */ /* 0x000fea0003800000 */
.L_x_19721:
        /* <DEDUP_REMOVED lines=12> */
.L_x_19735:
[----:B------:R-:W2:Y:S02]  /*1490*/  LDG.E.64 R4, desc[UR36][R4.64] ;  /* 0x0000002404047981 */ /* 0x000ea4000c1e1b00 */
[----:B--2---:R0:W1:Y:S01]  /*14a0*/  F2I.F64.TRUNC R0, R4 ;  /* 0x0000000400007311 */ /* 0x004062000030d100 */
[----:B------:R-:W-:Y:S05]  /*14b0*/  BRA `(.L_x_19726) ;  /* 0x0000000800687947 */ /* 0x000fea0003800000 */
.L_x_19734:
        /* <DEDUP_REMOVED lines=27> */
.L_x_19737:
        /* <DEDUP_REMOVED lines=15> */
.L_x_19736:
[----:B------:R-:W2:Y:S02]  /*1760*/  LDG.E.U16 R3, desc[UR36][R4.64] ;  /* 0x0000002404037981 */ /* 0x000ea4000c1e1500 */
[----:B--2---:R-:W-:-:S06]  /*1770*/  IMAD.U32 R3, R3, 0x10000, RZ ;  /* 0x0001000003037824 */ /* 0x004fcc00078e00ff */
[----:B------:R-:W0:Y:S02]  /*1780*/  F2I.FTZ.TRUNC.NTZ R3, R3 ;  /* 0x0000000300037305 */ /* 0x000e24000021f100 */
[----:B0-----:R-:W-:Y:S01]  /*1790*/  PRMT R0, R3, 0x7610, R0 ;  /* 0x0000761003007816 */ /* 0x001fe20000000000 */
[----:B------:R-:W-:Y:S06]  /*17a0*/  BRA `(.L_x_19726) ;  /* 0x0000000400ac7947 */ /* 0x000fec0003800000 */
.L_x_19733:
        /* <DEDUP_REMOVED lines=10> */
.L_x_19740:
        /* <DEDUP_REMOVED lines=21> */
.L_x_19744:
[----:B------:R-:W-:Y:S05]  /*19a0*/  BSYNC.RECONVERGENT B1 ;  /* 0x0000000000017941 */ /* 0x000fea0003800200 */
.L_x_19743:
[----:B------:R-:W-:Y:S01]  /*19b0*/  IMAD.SHL.U32 R0, R0, 0x100000, RZ ;  /* 0x0010000000007824 */ /* 0x000fe200078e00ff */
[----:B------:R-:W-:-:S04]  /*19c0*/  LEA R3, R3, 0x3b800000, 0x17 ;  /* 0x3b80000003037811 */ /* 0x000fc800078eb8ff */
[----:B------:R-:W-:-:S07]  /*19d0*/  LOP3.LUT R3, R3, R0, R7, 0xfe, !PT ;  /* 0x0000000003037212 */ /* 0x000fce00078efe07 */
.L_x_19742:
[----:B------:R-:W-:Y:S05]  /*19e0*/  BSYNC.RECONVERGENT B0 ;  /* 0x0000000000007941 */ /* 0x000fea0003800200 */
.L_x_19741:
[----:B------:R-:W0:Y:S02]  /*19f0*/  F2I.FTZ.TRUNC.NTZ R3, R3 ;  /* 0x0000000300037305 */ /* 0x000e24000021f100 */
[----:B0-----:R-:W-:Y:S01]  /*1a00*/  PRMT R0, R3, 0x7610, R0 ;  /* 0x0000761003007816 */ /* 0x001fe20000000000 */
[----:B------:R-:W-:Y:S06]  /*1a10*/  BRA `(.L_x_19726) ;  /* 0x0000000400107947 */ /* 0x000fec0003800000 */
.L_x_19739:
        /* <DEDUP_REMOVED lines=21> */
.L_x_19748:
[----:B------:R-:W-:Y:S05]  /*1b70*/  BSYNC.RECONVERGENT B1 ;  /* 0x0000000000017941 */ /* 0x000fea0003800200 */
.L_x_19747:
[----:B------:R-:W-:Y:S01]  /*1b80*/  IMAD.SHL.U32 R0, R0, 0x200000, RZ ;  /* 0x0020000000007824 */ /* 0x000fe200078e00ff */
[----:B------:R-:W-:-:S04]  /*1b90*/  LEA R3, R3, 0x37800000, 0x17 ;  /* 0x3780000003037811 */ /* 0x000fc800078eb8ff */
[----:B------:R-:W-:-:S07]  /*1ba0*/  LOP3.LUT R3, R3, R0, R7, 0xfe, !PT ;  /* 0x0000000003037212 */ /* 0x000fce00078efe07 */
.L_x_19746:
[----:B------:R-:W-:Y:S05]  /*1bb0*/  BSYNC.RECONVERGENT B0 ;  /* 0x0000000000007941 */ /* 0x000fea0003800200 */
.L_x_19745:
[----:B------:R-:W0:Y:S02]  /*1bc0*/  F2I.FTZ.TRUNC.NTZ R3, R3 ;  /* 0x0000000300037305 */ /* 0x000e24000021f100 */
[----:B0-----:R-:W-:Y:S01]  /*1bd0*/  PRMT R0, R3, 0x7610, R0 ;  /* 0x0000761003007816 */ /* 0x001fe20000000000 */
[----:B------:R-:W-:Y:S06]  /*1be0*/  BRA `(.L_x_19726) ;  /* 0x00000000009c7947 */ /* 0x000fec0003800000 */
.L_x_19738:
        /* <DEDUP_REMOVED lines=14> */
.L_x_19752:
[----:B------:R-:W-:Y:S05]  /*1cd0*/  BSYNC.RECONVERGENT B0 ;  /* 0x0000000000007941 */ /* 0x000fea0003800200 */
.L_x_19751:
[----:B------:R-:W0:Y:S02]  /*1ce0*/  F2I.FTZ.TRUNC.NTZ R3, R3 ;  /* 0x0000000300037305 */ /* 0x000e24000021f100 */
[----:B0-----:R-:W-:Y:S01]  /*1cf0*/  PRMT R0, R3, 0x7610, R0 ;  /* 0x0000761003007816 */ /* 0x001fe20000000000 */
[----:B------:R-:W-:Y:S06]  /*1d00*/  BRA `(.L_x_19726) ;  /* 0x0000000000547947 */ /* 0x000fec0003800000 */
.L_x_19725:
        /* <DEDUP_REMOVED lines=16> */
.L_x_19753:
[----:B------:R-:W-:Y:S01]  /*1e10*/  PRMT R0, RZ, 0x7610, R0 ;  /* 0x00007610ff007816 */ /* 0x000fe20000000000 */
[----:B------:R-:W-:Y:S06]  /*1e20*/  BRA `(.L_x_19726) ;  /* 0x00000000000c7947 */ /* 0x000fec0003800000 */
.L_x_19750:
[----:B------:R3:W5:Y:S01]  /*1e30*/  LDG.E.U8 R0, desc[UR36][R4.64] ;  /* 0x0000002404007981 */ /* 0x000762000c1e1100 */
[----:B------:R-:W-:Y:S05]  /*1e40*/  BRA `(.L_x_19726) ;  /* 0x0000000000047947 */ /* 0x000fea0003800000 */
.L_x_19749:
[----:B------:R2:W5:Y:S02]  /*1e50*/  LDG.E.U8 R0, desc[UR36][R4.64] ;  /* 0x0000002404007981 */ /* 0x000564000c1e1100 */
.L_x_19726:
[----:B-1---5:R-:W-:Y:S01]  /*1e60*/  PRMT R0, R0, 0x8880, RZ ;  /* 0x0000888000007816 */ /* 0x022fe200000000ff */
[----:B------:R-:W-:-:S03]  /*1e70*/  VIADD R23, R23, 0x80 ;  /* 0x0000008017177836 */ /* 0x000fc60000000000 */
[----:B------:R-:W-:-:S07]  /*1e80*/  PRMT R19, R0, 0x7710, RZ ;  /* 0x0000771000137816 */ /* 0x000fce00000000ff */
.L_x_19720:
[----:B------:R-:W-:Y:S05]  /*1e90*/  BSYNC.RECONVERGENT B6 ;  /* 0x0000000000067941 */ /* 0x000fea0003800200 */
.L_x_19719:
        /* <DEDUP_REMOVED lines=23> */
.L_x_19759:
[----:B------:R0:W5:Y:S01]  /*2010*/  LDG.E.U8 R0, desc[UR36][R4.64] ;  /* 0x0000002404007981 */ /* 0x000162000c1e1100 */
[----:B------:R-:W-:Y:S05]  /*2020*/  BRA `(.L_x_19761) ;  /* 0x0000000c00507947 */ /* 0x000fea0003800000 */
.L_x_19758:
        /* <DEDUP_REMOVED lines=8> */
.L_x_19763:
[----:B------:R0:W5:Y:S01]  /*20b0*/  LDG.E.U8 R0, desc[UR36][R4.64] ;  /* 0x0000002404007981 */ /* 0x000162000c1e1100 */
[----:B------:R-:W-:Y:S05]  /*20c0*/  BRA `(.L_x_19761) ;  /* 0x0000000c00287947 */ /* 0x000fea0003800000 */
.L_x_19762:
[----:B------:R0:W5:Y:S01]  /*20d0*/  LDG.E.U16 R0, desc[UR36][R4.64] ;  /* 0x0000002404007981 */ /* 0x000162000c1e1500 */
[----:B------:R-:W-:Y:S05]  /*20e0*/  BRA `(.L_x_19761) ;  /* 0x0000000c00207947 */ /* 0x000fea0003800000 */
.L_x_19757:
        /* <DEDUP_REMOVED lines=9> */
.L_x_19765:
[----:B------:R-:W2:Y:S02]  /*2180*/  LDG.E.U16 R3, desc[UR36][R4.64] ;  /* 0x0000002404037981 */ /* 0x000ea4000c1e1500 */
[----:B--2---:R-:W-:-:S06]  /*2190*/  HADD2.F32 R3, -RZ, R3.H0_H0 ;  /* 0x20000003ff037230 */ /* 0x004fcc0000004100 */
[----:B------:R-:W0:Y:S02]  /*21a0*/  F2I.FTZ.TRUNC.NTZ R3, R3 ;  /* 0x0000000300037305 */ /* 0x000e24000021f100 */
[----:B0-----:R-:W-:Y:S01]  /*21b0*/  PRMT R0, R3, 0x7610, R0 ;  /* 0x0000761003007816 */ /* 0x001fe20000000000 */
[----:B------:R-:W-:Y:S06]  /*21c0*/  BRA `(.L_x_19761) ;  /* 0x0000000800e87947 */ /* 0x000fec0003800000 */
.L_x_19764:
        /* <DEDUP_REMOVED lines=9> */
.L_x_19767:
[----:B------:R-:W2:Y:S02]  /*2260*/  LDG.E.U16 R4, desc[UR36][R4.64] ;  /* 0x0000002404047981 */ /* 0x000ea4000c1e1500 */
[----:B--2---:R-:W-:-:S06]  /*2270*/  HADD2.F32 R3, -RZ, R4.H0_H0 ;  /* 0x20000004ff037230 */ /* 0x004fcc0000004100 */
[----:B------:R-:W0:Y:S02]  /*2280*/  F2I.FTZ.TRUNC.NTZ R3, R3 ;  /* 0x0000000300037305 */ /* 0x000e24000021f100 */
[----:B0-----:R-:W-:Y:S01]  /*2290*/  PRMT R0, R3, 0x7610, R0 ;  /* 0x0000761003007816 */ /* 0x001fe20000000000 */
[----:B------:R-:W-:Y:S06]  /*22a0*/  BRA `(.L_x_19761) ;  /* 0x0000000800b07947 */ /* 0x000fec0003800000 */
.L_x_19766:
[----:B------:R-:W2:Y:S02]  /*22b0*/  LDG.E.64 R4, desc[UR36][R4.64] ;  /* 0x0000002404047981 */ /* 0x000ea4000c1e1b00 */
[----:B--2---:R0:W1:Y:S01]  /*22c0*/  F2I.F64.TRUNC R0, R4 ;  /* 0x0000000400007311 */ /* 0x004062000030d100 */
[----:B------:R-:W-:Y:S05]  /*22d0*/  BRA `(.L_x_19761) ;  /* 0x0000000800a47947 */ /* 0x000fea0003800000 */
.L_x_19756:
        /* <DEDUP_REMOVED lines=12> */
.L_x_19770:
[----:B------:R-:W2:Y:S02]  /*23a0*/  LDG.E.64 R4, desc[UR36][R4.64] ;  /* 0x0000002404047981 */ /* 0x000ea4000c1e1b00 */
[----:B--2---:R3:W4:Y:S01]  /*23b0*/  F2I.F64.TRUNC R0, R4 ;  /* 0x0000000400007311 */ /* 0x004722000030d100 */
[----:B------:R-:W-:Y:S05]  /*23c0*/  BRA `(.L_x_19761) ;  /* 0x0000000800687947 */ /* 0x000fea0003800000 */
.L_x_19769:
        /* <DEDUP_REMOVED lines=27> */
.L_x_19772:
        /* <DEDUP_REMOVED lines=15> */
.L_x_19771:
[----:B------:R-:W2:Y:S02]  /*2670*/  LDG.E.U16 R3, desc[UR36][R4.64] ;  /* 0x0000002404037981 */ /* 0x000ea4000c1e1500 */
[----:B--2---:R-:W-:-:S06]  /*2680*/  IMAD.U32 R3, R3, 0x10000, RZ ;  /* 0x0001000003037824 */ /* 0x004fcc00078e00ff */
[----:B------:R-:W0:Y:S02]  /*2690*/  F2I.FTZ.TRUNC.NTZ R3, R3 ;  /* 0x0000000300037305 */ /* 0x000e24000021f100 */
[----:B0-----:R-:W-:Y:S01]  /*26a0*/  PRMT R0, R3, 0x7610, R0 ;  /* 0x0000761003007816 */ /* 0x001fe20000000000 */
[----:B------:R-:W-:Y:S06]  /*26b0*/  BRA `(.L_x_19761) ;  /* 0x0000000400ac7947 */ /* 0x000fec0003800000 */
.L_x_19768:
        /* <DEDUP_REMOVED lines=10> */
.L_x_19775:
        /* <DEDUP_REMOVED lines=21> */
.L_x_19779:
[----:B------:R-:W-:Y:S05]  /*28b0*/  BSYNC.RECONVERGENT B1 ;  /* 0x0000000000017941 */ /* 0x000fea0003800200 */
.L_x_19778:
[----:B------:R-:W-:Y:S01]  /*28c0*/  IMAD.SHL.U32 R0, R0, 0x100000, RZ ;  /* 0x0010000000007824 */ /* 0x000fe200078e00ff */
[----:B------:R-:W-:-:S04]  /*28d0*/  LEA R3, R3, 0x3b800000, 0x17 ;  /* 0x3b80000003037811 */ /* 0x000fc800078eb8ff */
[----:B------:R-:W-:-:S07]  /*28e0*/  LOP3.LUT R3, R3, R0, R7, 0xfe, !PT ;  /* 0x0000000003037212 */ /* 0x000fce00078efe07 */
.L_x_19777:
[----:B------:R-:W-:Y:S05]  /*28f0*/  BSYNC.RECONVERGENT B0 ;  /* 0x0000000000007941 */ /* 0x000fea0003800200 */
.L_x_19776:
[----:B------:R-:W0:Y:S02]  /*2900*/  F2I.FTZ.TRUNC.NTZ R3, R3 ;  /* 0x0000000300037305 */ /* 0x000e24000021f100 */
[----:B0-----:R-:W-:Y:S01]  /*2910*/  PRMT R0, R3, 0x7610, R0 ;  /* 0x0000761003007816 */ /* 0x001fe20000000000 */
[----:B------:R-:W-:Y:S06]  /*2920*/  BRA `(.L_x_19761) ;  /* 0x0000000400107947 */ /* 0x000fec0003800000 */
.L_x_19774:
        /* <DEDUP_REMOVED lines=21> */
.L_x_19783:
[----:B------:R-:W-:Y:S05]  /*2a80*/  BSYNC.RECONVERGENT B1 ;  /* 0x0000000000017941 */ /* 0x000fea0003800200 */
.L_x_19782:
[----:B------:R-:W-:Y:S01]  /*2a90*/  IMAD.SHL.U32 R0, R0, 0x200000, RZ ;  /* 0x0020000000007824 */ /* 0x000fe200078e00ff */
[----:B------:R-:W-:-:S04]  /*2aa0*/  LEA R3, R3, 0x37800000, 0x17 ;  /* 0x3780000003037811 */ /* 0x000fc800078eb8ff */
[----:B------:R-:W-:-:S07]  /*2ab0*/  LOP3.LUT R3, R3, R0, R7, 0xfe, !PT ;  /* 0x0000000003037212 */ /* 0x000fce00078efe07 */
.L_x_19781:
[----:B------:R-:W-:Y:S05]  /*2ac0*/  BSYNC.RECONVERGENT B0 ;  /* 0x0000000000007941 */ /* 0x000fea0003800200 */
.L_x_19780:
[----:B------:R-:W0:Y:S02]  /*2ad0*/  F2I.FTZ.TRUNC.NTZ R3, R3 ;  /* 0x0000000300037305 */ /* 0x000e24000021f100 */
[----:B0-----:R-:W-:Y:S01]  /*2ae0*/  PRMT R0, R3, 0x7610, R0 ;  /* 0x0000761003007816 */ /* 0x001fe20000000000 */
[----:B------:R-:W-:Y:S06]  /*2af0*/  BRA `(.L_x_19761) ;  /* 0x00000000009c7947 */ /* 0x000fec0003800000 */
.L_x_19773:
        /* <DEDUP_REMOVED lines=14> */
.L_x_19787:
[----:B------:R-:W-:Y:S05]  /*2be0*/  BSYNC.RECONVERGENT B0 ;  /* 0x0000000000007941 */ /* 0x000fea0003800200 */
.L_x_19786:
[----:B------:R-:W0:Y:S02]  /*2bf0*/  F2I.FTZ.TRUNC.NTZ R3, R3 ;  /* 0x0000000300037305 */ /* 0x000e24000021f100 */
[----:B0-----:R-:W-:Y:S01]  /*2c00*/  PRMT R0, R3, 0x7610, R0 ;  /* 0x0000761003007816 */ /* 0x001fe20000000000 */
[----:B------:R-:W-:Y:S06]  /*2c10*/  BRA `(.L_x_19761) ;  /* 0x0000000000547947 */ /* 0x000fec0003800000 */
.L_x_19760:
        /* <DEDUP_REMOVED lines=16> */
.L_x_19788:
[----:B------:R-:W-:Y:S01]  /*2d20*/  PRMT R0, RZ, 0x7610, R0 ;  /* 0x00007610ff007816 */ /* 0x000fe20000000000 */
[----:B------:R-:W-:Y:S06]  /*2d30*/  BRA `(.L_x_19761) ;  /* 0x00000000000c7947 */ /* 0x000fec0003800000 */
.L_x_19785:
[----:B------:R2:W5:Y:S01]  /*2d40*/  LDG.E.U8 R0, desc[UR36][R4.64] ;  /* 0x0000002404007981 */ /* 0x000562000c1e1100 */
[----:B------:R-:W-:Y:S05]  /*2d50*/  BRA `(.L_x_19761) ;  /* 0x0000000000047947 */ /* 0x000fea0003800000 */
.L_x_19784:
[----:B------:R1:W5:Y:S02]  /*2d60*/  LDG.E.U8 R0, desc[UR36][R4.64] ;  /* 0x0000002404007981 */ /* 0x000364000c1e1100 */
.L_x_19761:
[----:B-1--45:R-:W-:Y:S01]  /*2d70*/  PRMT R0, R0, 0x8880, RZ ;  /* 0x0000888000007816 */ /* 0x032fe200000000ff */
[----:B------:R-:W-:-:S03]  /*2d80*/  VIADD R23, R23, 0x80 ;  /* 0x0000008017177836 */ /* 0x000fc60000000000 */
[----:B------:R-:W-:-:S07]  /*2d90*/  PRMT R17, R0, 0x7710, RZ ;  /* 0x0000771000117816 */ /* 0x000fce00000000ff */
.L_x_19755:
[----:B------:R-:W-:Y:S05]  /*2da0*/  BSYNC.RECONVERGENT B6 ;  /* 0x0000000000067941 */ /* 0x000fea0003800200 */
.L_x_19754:
[----:B------:R-:W1:Y:S01]  /*2db0*/  LDC.U8 R18, c[0x0][0x385] ;  /* 0x0000e140ff127b82 */ /* 0x000e620000000000 */
[----:B------:R-:W-:Y:S01]  /*2dc0*/  ISETP.GE.AND P0, PT, R23, R16, PT ;  /* 0x000000101700720c */ /* 0x000fe20003f06270 */
[----:B------:R-:W-:Y:S01]  /*2dd0*/  BSSY.RECONVERGENT B6, `(.L_x_19789) ;  /* 0x00000ee000067945 */ /* 0x000fe20003800200 */
[----:B------:R-:W-:-:S11]  /*2de0*/  PRMT R0, RZ, 0x7610, R0 ;  /* 0x00007610ff007816 */ /* 0x000fd60000000000 */
[----:B------:R-:W-:Y:S05]  /*2df0*/  @P0 BRA `(.L_x_19790) ;  /* 0x0000000c00ac0947 */ /* 0x000fea0003800000 */
[----:B0-234-:R-:W0:Y:S01]  /*2e00*/  LDC.64 R4, c[0x0][0x390] ;  /* 0x0000e400ff047b82 */ /* 0x01de220000000a00 */
        /* <DEDUP_REMOVED lines=18> */
.L_x_19794:
[----:B------:R0:W5:Y:S01]  /*2f30*/  LDG.E.U8 R0, desc[UR36][R4.64] ;  /* 0x0000002404007981 */ /* 0x000162000c1e1100 */
[----:B------:R-:W-:Y:S05]  /*2f40*/  BRA `(.L_x_19796) ;  /* 0x0000000c00507947 */ /* 0x000fea0003800000 */
.L_x_19793:
        /* <DEDUP_REMOVED lines=8> */
.L_x_19798:
[----:B------:R0:W5:Y:S01]  /*2fd0*/  LDG.E.U8 R0, desc[UR36][R4.64] ;  /* 0x0000002404007981 */ /* 0x000162000c1e1100 */
[----:B------:R-:W-:Y:S05]  /*2fe0*/  BRA `(.L_x_19796) ;  /* 0x0000000c00287947 */ /* 0x000fea0003800000 */
.L_x_19797:
[----:B------:R0:W5:Y:S01]  /*2ff0*/  LDG.E.U16 R0, desc[UR36][R4.64] ;  /* 0x0000002404007981 */ /* 0x000162000c1e1500 */
[----:B------:R-:W-:Y:S05]  /*3000*/  BRA `(.L_x_19796) ;  /* 0x0000000c00207947 */ /* 0x000fea0003800000 */
.L_x_19792:
        /* <DEDUP_REMOVED lines=9> */
.L_x_19800:
[----:B------:R-:W2:Y:S02]  /*30a0*/  LDG.E.U16 R3, desc[UR36][R4.64] ;  /* 0x0000002404037981 */ /* 0x000ea4000c1e1500 */
[----:B--2---:R-:W-:-:S06]  /*30b0*/  HADD2.F32 R3, -RZ, R3.H0_H0 ;  /* 0x20000003ff037230 */ /* 0x004fcc0000004100 */
[----:B------:R-:W0:Y:S02]  /*30c0*/  F2I.FTZ.TRUNC.NTZ R3, R3 ;  /* 0x0000000300037305 */ /* 0x000e24000021f100 */
[----:B0-----:R-:W-:Y:S01]  /*30d0*/  PRMT R0, R3, 0x7610, R0 ;  /* 0x0000761003007816 */ /* 0x001fe20000000000 */
[----:B------:R-:W-:Y:S06]  /*30e0*/  BRA `(.L_x_19796) ;  /* 0x0000000800e87947 */ /* 0x000fec0003800000 */
.L_x_19799:
        /* <DEDUP_REMOVED lines=9> */
.L_x_19802:
[----:B------:R-:W2:Y:S02]  /*3180*/  LDG.E.U16 R4, desc[UR36][R4.64] ;  /* 0x0000002404047981 */ /* 0x000ea4000c1e1500 */
[----:B--2---:R-:W-:-:S06]  /*3190*/  HADD2.F32 R3, -RZ, R4.H0_H0 ;  /* 0x20000004ff037230 */ /* 0x004fcc0000004100 */
[----:B------:R-:W0:Y:S02]  /*31a0*/  F2I.FTZ.TRUNC.NTZ R3, R3 ;  /* 0x0000000300037305 */ /* 0x000e24000021f100 */
[----:B0-----:R-:W-:Y:S01]  /*31b0*/  PRMT R0, R3, 0x7610, R0 ;  /* 0x0000761003007816 */ /* 0x001fe20000000000 */
[----:B------:R-:W-:Y:S06]  /*31c0*/  BRA `(.L_x_19796) ;  /* 0x0000000800b07947 */ /* 0x000fec0003800000 */
.L_x_19801:
[----:B------:R-:W2:Y:S02]  /*31d0*/  LDG.E.64 R4, desc[UR36][R4.64] ;  /* 0x0000002404047981 */ /* 0x000ea4000c1e1b00 */
[----:B--2---:R0:W2:Y:S01]  /*31e0*/  F2I.F64.TRUNC R0, R4 ;  /* 0x0000000400007311 */ /* 0x0040a2000030d100 */
[----:B------:R-:W-:Y:S05]  /*31f0*/  BRA `(.L_x_19796) ;  /* 0x0000000800a47947 */ /* 0x000fea0003800000 */
.L_x_19791:
        /* <DEDUP_REMOVED lines=12> */
.L_x_19805:
[----:B------:R-:W2:Y:S02]  /*32c0*/  LDG.E.64 R4, desc[UR36][R4.64] ;  /* 0x0000002404047981 */ /* 0x000ea4000c1e1b00 */
[----:B--2---:R4:W0:Y:S01]  /*32d0*/  F2I.F64.TRUNC R0, R4 ;  /* 0x0000000400007311 */ /* 0x004822000030d100 */
[----:B------:R-:W-:Y:S05]  /*32e0*/  BRA `(.L_x_19796) ;  /* 0x0000000800687947 */ /* 0x000fea0003800000 */
.L_x_19804:
        /* <DEDUP_REMOVED lines=27> */
.L_x_19807:
        /* <DEDUP_REMOVED lines=15> */
.L_x_19806:
[----:B------:R-:W2:Y:S02]  /*3590*/  LDG.E.U16 R3, desc[UR36][R4.64] ;  /* 0x0000002404037981 */ /* 0x000ea4000c1e1500 */
[----:B--2---:R-:W-:-:S06]  /*35a0*/  IMAD.U32 R3, R3, 0x10000, RZ ;  /* 0x0001000003037824 */ /* 0x004fcc00078e00ff */
[----:B------:R-:W0:Y:S02]  /*35b0*/  F2I.FTZ.TRUNC.NTZ R3, R3 ;  /* 0x0000000300037305 */ /* 0x000e24000021f100 */
[----:B0-----:R-:W-:Y:S01]  /*35c0*/  PRMT R0, R3, 0x7610, R0 ;  /* 0x0000761003007816 */ /* 0x001fe20000000000 */
[----:B------:R-:W-:Y:S06]  /*35d0*/  BRA `(.L_x_19796) ;  /* 0x0000000400ac7947 */ /* 0x000fec0003800000 */
.L_x_19803:
        /* <DEDUP_REMOVED lines=10> */
.L_x_19810:
        /* <DEDUP_REMOVED lines=21> */
.L_x_19814:
[----:B------:R-:W-:Y:S05]  /*37d0*/  BSYNC.RECONVERGENT B1 ;  /* 0x0000000000017941 */ /* 0x000fea0003800200 */
.L_x_19813:
[----:B------:R-:W-:Y:S01]  /*37e0*/  IMAD.SHL.U32 R0, R0, 0x100000, RZ ;  /* 0x0010000000007824 */ /* 0x000fe200078e00ff */
[----:B------:R-:W-:-:S04]  /*37f0*/  LEA R3, R3, 0x3b800000, 0x17 ;  /* 0x3b80000003037811 */ /* 0x000fc800078eb8ff */
[----:B------:R-:W-:-:S07]  /*3800*/  LOP3.LUT R3, R3, R0, R7, 0xfe, !PT ;  /* 0x0000000003037212 */ /* 0x000fce00078efe07 */
.L_x_19812:
[----:B------:R-:W-:Y:S05]  /*3810*/  BSYNC.RECONVERGENT B0 ;  /* 0x0000000000007941 */ /* 0x000fea0003800200 */
.L_x_19811:
[----:B------:R-:W0:Y:S02]  /*3820*/  F2I.FTZ.TRUNC.NTZ R3, R3 ;  /* 0x0000000300037305 */ /* 0x000e24000021f100 */
[----:B0-----:R-:W-:Y:S01]  /*3830*/  PRMT R0, R3, 0x7610, R0 ;  /* 0x0000761003007816 */ /* 0x001fe20000000000 */
[----:B------:R-:W-:Y:S06]  /*3840*/  BRA `(.L_x_19796) ;  /* 0x0000000400107947 */ /* 0x000fec0003800000 */
.L_x_19809:
        /* <DEDUP_REMOVED lines=21> */
.L_x_19818:
[----:B------:R-:W-:Y:S05]  /*39a0*/  BSYNC.RECONVERGENT B1 ;  /* 0x0000000000017941 */ /* 0x000fea0003800200 */
.L_x_19817:
[----:B------:R-:W-:Y:S01]  /*39b0*/  IMAD.SHL.U32 R0, R0, 0x200000, RZ ;  /* 0x0020000000007824 */ /* 0x000fe200078e00ff */
[----:B------:R-:W-:-:S04]  /*39c0*/  LEA R3, R3, 0x37800000, 0x17 ;  /* 0x3780000003037811 */ /* 0x000fc800078eb8ff */
[----:B------:R-:W-:-:S07]  /*39d0*/  LOP3.LUT R3, R3, R0, R7, 0xfe, !PT ;  /* 0x0000000003037212 */ /* 0x000fce00078efe07 */
.L_x_19816:
[----:B------:R-:W-:Y:S05]  /*39e0*/  BSYNC.RECONVERGENT B0 ;  /* 0x0000000000007941 */ /* 0x000fea0003800200 */
.L_x_19815:
[----:B------:R-:W0:Y:S02]  /*39f0*/  F2I.FTZ.TRUNC.NTZ R3, R3 ;  /* 0x0000000300037305 */ /* 0x000e24000021f100 */
[----:B0-----:R-:W-:Y:S01]  /*3a00*/  PRMT R0, R3, 0x7610, R0 ;  /* 0x0000761003007816 */ /* 0x001fe20000000000 */
[----:B------:R-:W-:Y:S06]  /*3a10*/  BRA `(.L_x_19796) ;  /* 0x00000000009c7947 */ /* 0x000fec0003800000 */
.L_x_19808:
        /* <DEDUP_REMOVED lines=14> */
.L_x_19822:
[----:B------:R-:W-:Y:S05]  /*3b00*/  BSYNC.RECONVERGENT B0 ;  /* 0x0000000000007941 */ /* 0x000fea0003800200 */
.L_x_19821:
[----:B------:R-:W0:Y:S02]  /*3b10*/  F2I.FTZ.TRUNC.NTZ R3, R3 ;  /* 0x0000000300037305 */ /* 0x000e24000021f100 */
[----:B0-----:R-:W-:Y:S01]  /*3b20*/  PRMT R0, R3, 0x7610, R0 ;  /* 0x0000761003007816 */ /* 0x001fe20000000000 */
[----:B------:R-:W-:Y:S06]  /*3b30*/  BRA `(.L_x_19796) ;  /* 0x0000000000547947 */ /* 0x000fec0003800000 */
.L_x_19795:
        /* <DEDUP_REMOVED lines=15> */
[----:B-1-3--:R-:W-:Y:S05]  /*3c30*/  CALL.ABS.NOINC R14 ;  /* 0x000000000e007343 */ /* 0x00afea0003c00000 */
.L_x_19823:
[----:B------:R-:W-:Y:S01]  /*3c40*/  PRMT R0, RZ, 0x7610, R0 ;  /* 0x00007610ff007816 */ /* 0x000fe20000000000 */
[----:B------:R-:W-:Y:S06]  /*3c50*/  BRA `(.L_x_19796) ;  /* 0x00000000000c7947 */ /* 0x000fec0003800000 */
.L_x_19820:
[----:B------:R3:W5:Y:S01]  /*3c60*/  LDG.E.U8 R0, desc[UR36][R4.64] ;  /* 0x0000002404007981 */ /* 0x000762000c1e1100 */
[----:B------:R-:W-:Y:S05]  /*3c70*/  BRA `(.L_x_19796) ;  /* 0x0000000000047947 */ /* 0x000fea0003800000 */
.L_x_19819:
[----:B------:R2:W5:Y:S02]  /*3c80*/  LDG.E.U8 R0, desc[UR36][R4.64] ;  /* 0x0000002404007981 */ /* 0x000564000c1e1100 */
.L_x_19796:
[----:B0-2--5:R-:W-:-:S04]  /*3c90*/  PRMT R0, R0, 0x8880, RZ ;  /* 0x0000888000007816 */ /* 0x025fc800000000ff */
[----:B------:R-:W-:-:S07]  /*3ca0*/  PRMT R0, R0, 0x7710, RZ ;  /* 0x0000771000007816 */ /* 0x000fce00000000ff */
.L_x_19790:
[----:B------:R-:W-:Y:S05]  /*3cb0*/  BSYNC.RECONVERGENT B6 ;  /* 0x0000000000067941 */ /* 0x000fea0003800200 */
.L_x_19789:
[----:B------:R-:W-:Y:S01]  /*3cc0*/  ISETP.GE.AND P0, PT, R25, R16, PT ;  /* 0x000000101900720c */ /* 0x000fe20003f06270 */
[----:B------:R-:W-:-:S12]  /*3cd0*/  BSSY.RECONVERGENT B0, `(.L_x_19824) ;  /* 0x0000007000007945 */ /* 0x000fd80003800200 */
[----:B------:R-:W-:Y:S05]  /*3ce0*/  @P0 BRA `(.L_x_19825) ;  /* 0x0000000000140947 */ /* 0x000fea0003800000 */
[----:B0-234-:R-:W-:Y:S02]  /*3cf0*/  PRMT R5, R22, 0x9910, RZ ;  /* 0x0000991016057816 */ /* 0x01dfe400000000ff */
[----:B-1----:R-:W-:Y:S02]  /*3d00*/  PRMT R6, R18, 0x8880, RZ ;  /* 0x0000888012067816 */ /* 0x002fe400000000ff */
[----:B------:R-:W-:-:S07]  /*3d10*/  MOV R4, 0x3d30 ;  /* 0x00003d3000047802 */ /* 0x000fce0000000f00 */
[----:B------:R-:W-:Y:S05]  /*3d20*/  CALL.REL.NOINC `($__internal_50_$__cuda_sm20_div_s16) ;  /* 0x0000004000847944 */ /* 0x000fea0003c00000 */
[----:B------:R-:W-:-:S07]  /*3d30*/  IMAD.MOV.U32 R3, RZ, RZ, R6 ;  /* 0x000000ffff037224 */ /* 0x000fce00078e0006 */
.L_x_19825:
[----:B------:R-:W-:Y:S05]  /*3d40*/  BSYNC.RECONVERGENT B0 ;  /* 0x0000000000007941 */ /* 0x000fea0003800200 */
.L_x_19824:
[----:B------:R-:W-:Y:S01]  /*3d50*/  VIADD R23, R25, 0x80 ;  /* 0x0000008019177836 */ /* 0x000fe20000000000 */
[----:B------:R-:W-:Y:S04]  /*3d60*/  BSSY.RECONVERGENT B0, `(.L_x_19826) ;  /* 0x0000008000007945 */ /* 0x000fe80003800200 */
[----:B------:R-:W-:-:S13]  /*3d70*/  ISETP.GE.AND P0, PT, R23, R16, PT ;  /* 0x000000101700720c */ /* 0x000fda0003f06270 */
[----:B------:R-:W-:Y:S05]  /*3d80*/  @P0 BRA `(.L_x_19827) ;  /* 0x0000000000140947 */ /* 0x000fea0003800000 */
[----:B0-234-:R-:W-:Y:S02]  /*3d90*/  PRMT R5, R19, 0x9910, RZ ;  /* 0x0000991013057816 */ /* 0x01dfe400000000ff */
[----:B-1----:R-:W-:Y:S02]  /*3da0*/  PRMT R6, R18, 0x8880, RZ ;  /* 0x0000888012067816 */ /* 0x002fe400000000ff */
[----:B------:R-:W-:-:S07]  /*3db0*/  MOV R4, 0x3dd0 ;  /* 0x00003dd000047802 */ /* 0x000fce0000000f00 */
[----:B------:R-:W-:Y:S05]  /*3dc0*/  CALL.REL.NOINC `($__internal_50_$__cuda_sm20_div_s16) ;  /* 0x00000040005c7944 */ /* 0x000fea0003c00000 */
[----:B------:R-:W-:-:S07]  /*3dd0*/  IMAD.MOV.U32 R22, RZ, RZ, R6 ;  /* 0x000000ffff167224 */ /* 0x000fce00078e0006 */
.L_x_19827:
[----:B------:R-:W-:Y:S05]  /*3de0*/  BSYNC.RECONVERGENT B0 ;  /* 0x0000000000007941 */ /* 0x000fea0003800200 */
.L_x_19826:
[----:B0-234-:R-:W-:Y:S01]  /*3df0*/  VIADD R5, R25, 0x100 ;  /* 0x0000010019057836 */ /* 0x01dfe20000000000 */
[----:B------:R-:W-:Y:S04]  /*3e00*/  BSSY.RECONVERGENT B0, `(.L_x_19828) ;  /* 0x0000008000007945 */ /* 0x000fe80003800200 */
[----:B------:R-:W-:-:S13]  /*3e10*/  ISETP.GE.AND P0, PT, R5, R16, PT ;  /* 0x000000100500720c */ /* 0x000fda0003f06270 */
[----:B------:R-:W-:Y:S05]  /*3e20*/  @P0 BRA `(.L_x_19829) ;  /* 0x0000000000140947 */ /* 0x000fea0003800000 */
[----:B------:R-:W-:Y:S02]  /*3e30*/  PRMT R5, R17, 0x9910, RZ ;  /* 0x0000991011057816 */ /* 0x000fe400000000ff */
[----:B-1----:R-:W-:Y:S02]  /*3e40*/  PRMT R6, R18, 0x8880, RZ ;  /* 0x0000888012067816 */ /* 0x002fe400000000ff */
[----:B------:R-:W-:-:S07]  /*3e50*/  MOV R4, 0x3e70 ;  /* 0x00003e7000047802 */ /* 0x000fce0000000f00 */
[----:B------:R-:W-:Y:S05]  /*3e60*/  CALL.REL.NOINC `($__internal_50_$__cuda_sm20_div_s16) ;  /* 0x0000004000347944 */ /* 0x000fea0003c00000 */
[----:B------:R-:W-:-:S07]  /*3e70*/  IMAD.MOV.U32 R17, RZ, RZ, R6 ;  /* 0x000000ffff117224 */ /* 0x000fce00078e0006 */
.L_x_19829:
[----:B------:R-:W-:Y:S05]  /*3e80*/  BSYNC.RECONVERGENT B0 ;  /* 0x0000000000007941 */ /* 0x000fea0003800200 */
.L_x_19828:
[----:B------:R-:W-:Y:S01]  /*3e90*/  VIADD R5, R25, 0x180 ;  /* 0x0000018019057836 */ /* 0x000fe20000000000 */
        /* <DEDUP_REMOVED lines=8> */
.L_x_19831:
[----:B------:R-:W-:Y:S05]  /*3f20*/  BSYNC.RECONVERGENT B0 ;  /* 0x0000000000007941 */ /* 0x000fea0003800200 */
.L_x_19830:
[----:B------:R-:W0:Y:S01]  /*3f30*/  LDC.U8 R19, c[0x0][0x3a4] ;  /* 0x0000e900ff137b82 */ /* 0x000e220000000000 */
[----:B------:R-:W-:Y:S01]  /*3f40*/  ISETP.GE.AND P0, PT, R25, R16, PT ;  /* 0x000000101900720c */ /* 0x000fe20003f06270 */
[----:B------:R-:W-:Y:S04]  /*3f50*/  BSSY.RECONVERGENT B7, `(.L_x_19832) ;  /* 0x0000306000077945 */ /* 0x000fe80003800200 */
[----:B------:R-:W-:Y:S08]  /*3f60*/  BSSY.RELIABLE B6, `(.L_x_19833) ;  /* 0x000020d000067945 */ /* 0x000ff00003800100 */
[----:B------:R-:W-:Y:S05]  /*3f70*/  @P0 BRA `(.L_x_19834) ;  /* 0x0000002000200947 */ /* 0x000fea0003800000 */
[----:B------:R-:W2:Y:S01]  /*3f80*/  LDCU UR4, c[0x0][0x3a8] ;  /* 0x00007500ff0477ac */ /* 0x000ea20008000800 */
[----:B------:R-:W3:Y:S01]  /*3f90*/  LDC.64 R8, c[0x0][0x388] ;  /* 0x0000e200ff087b82 */ /* 0x000ee20000000a00 */
[----:B------:R-:W-:Y:S01]  /*3fa0*/  IMAD R0, R2, 0x200, R25 ;  /* 0x0000020002007824 */ /* 0x000fe200078e0219 */
[----:B0-----:R-:W-:-:S03]  /*3fb0*/  PRMT R4, R19, 0x9910, RZ ;  /* 0x0000991013047816 */ /* 0x001fc600000000ff */
        /* <DEDUP_REMOVED lines=17> */
.L_x_19838:
[----:B------:R0:W-:Y:S01]  /*40d0*/  STG.E.U8 desc[UR36][R8.64], R3 ;  /* 0x0000000308007986 */ /* 0x0001e2000c101124 */
[----:B------:R-:W-:Y:S01]  /*40e0*/  IMAD.MOV.U32 R25, RZ, RZ, R23 ;  /* 0x000000ffff197224 */ /* 0x000fe200078e0017 */
[----:B------:R-:W-:Y:S06]  /*40f0*/  BRA `(.L_x_19840) ;  /* 0x0000000c00d87947 */ /* 0x000fec0003800000 */
.L_x_19837:
        /* <DEDUP_REMOVED lines=13> */
.L_x_19842:
[----:B------:R-:W-:Y:S01]  /*41d0*/  LOP3.LUT R3, R3, 0xffff, RZ, 0xc0, !PT ;  /* 0x0000ffff03037812 */ /* 0x000fe200078ec0ff */
[----:B------:R-:W-:-:S03]  /*41e0*/  IMAD.MOV.U32 R25, RZ, RZ, R23 ;  /* 0x000000ffff197224 */ /* 0x000fc600078e0017 */
[----:B------:R-:W-:-:S05]  /*41f0*/  PRMT R3, R3, 0x8880, RZ ;  /* 0x0000888003037816 */ /* 0x000fca00000000ff */
[----:B------:R0:W-:Y:S01]  /*4200*/  STG.E desc[UR36][R8.64], R3 ;  /* 0x0000000308007986 */ /* 0x0001e2000c101924 */
[----:B------:R-:W-:Y:S05]  /*4210*/  BRA `(.L_x_19840) ;  /* 0x0000000c00907947 */ /* 0x000fea0003800000 */
.L_x_19841:
[----:B------:R-:W-:Y:S01]  /*4220*/  PRMT R3, R3, 0x8880, RZ ;  /* 0x0000888003037816 */ /* 0x000fe200000000ff */
[----:B------:R-:W-:-:S03]  /*4230*/  IMAD.MOV.U32 R25, RZ, RZ, R23 ;  /* 0x000000ffff197224 */ /* 0x000fc600078e0017 */
[----:B------:R-:W-:-:S05]  /*4240*/  PRMT R3, R3, 0x7710, RZ ;  /* 0x0000771003037816 */ /* 0x000fca00000000ff */
[----:B------:R0:W-:Y:S01]  /*4250*/  STG.E.U16 desc[UR36][R8.64], R3 ;  /* 0x0000000308007986 */ /* 0x0001e2000c101524 */
[----:B------:R-:W-:Y:S05]  /*4260*/  BRA `(.L_x_19840) ;  /* 0x0000000c007c7947 */ /* 0x000fea0003800000 */
.L_x_19836:
        /* <DEDUP_REMOVED lines=10> */
.L_x_19844:
[----:B------:R-:W0:Y:S01]  /*4310*/  I2F.S8 R0, R3 ;  /* 0x0000000300007306 */ /* 0x000e220000001400 */
[----:B------:R-:W-:Y:S01]  /*4320*/  IMAD.MOV.U32 R25, RZ, RZ, R23 ;  /* 0x000000ffff197224 */ /* 0x000fe200078e0017 */
[----:B0-----:R-:W-:-:S05]  /*4330*/  F2FP.F16.F32.PACK_AB R0, RZ, R0 ;  /* 0x00000000ff00723e */ /* 0x001fca00000000ff */
[----:B------:R0:W-:Y:S01]  /*4340*/  STG.E.U16 desc[UR36][R8.64], R0 ;  /* 0x0000000008007986 */ /* 0x0001e2000c101524 */
[----:B------:R-:W-:Y:S05]  /*4350*/  BRA `(.L_x_19840) ;  /* 0x0000000c00407947 */ /* 0x000fea0003800000 */
.L_x_19843:
        /* <DEDUP_REMOVED lines=11> */
.L_x_19846:
[----:B------:R-:W0:Y:S01]  /*4410*/  I2F.S8 R3, R3 ;  /* 0x0000000300037306 */ /* 0x000e220000001400 */
[----:B------:R-:W-:Y:S01]  /*4420*/  IMAD.MOV.U32 R25, RZ, RZ, R23 ;  /* 0x000000ffff197224 */ /* 0x000fe200078e0017 */
[----:B0-----:R-:W-:-:S04]  /*4430*/  F2FP.F16.F32.PACK_AB R3, RZ, R3 ;  /* 0x00000003ff03723e */ /* 0x001fc800000000ff */
[----:B------:R-:W-:-:S05]  /*4440*/  PRMT R3, R3, 0x5410, RZ ;  /* 0x0000541003037816 */ /* 0x000fca00000000ff */
[----:B------:R0:W-:Y:S01]  /*4450*/  STG.E desc[UR36][R8.64], R3 ;  /* 0x0000000308007986 */ /* 0x0001e2000c101924 */
[----:B------:R-:W-:Y:S05]  /*4460*/  BRA `(.L_x_19840) ;  /* 0x0000000800fc7947 */ /* 0x000fea0003800000 */
.L_x_19845:
[----:B------:R-:W-:Y:S01]  /*4470*/  PRMT R4, R3, 0x8880, RZ ;  /* 0x0000888003047816 */ /* 0x000fe200000000ff */
[----:B------:R-:W-:-:S03]  /*4480*/  IMAD.MOV.U32 R25, RZ, RZ, R23 ;  /* 0x000000ffff197224 */ /* 0x000fc600078e0017 */
[----:B------:R-:W-:-:S06]  /*4490*/  PRMT R4, R4, 0x7710, RZ ;  /* 0x0000771004047816 */ /* 0x000fcc00000000ff */
[----:B------:R-:W0:Y:S02]  /*44a0*/  I2F.F64.S16 R4, R4 ;  /* 0x0000000400047312 */ /* 0x000e240000101c00 */
[----:B0-----:R0:W-:Y:S01]  /*44b0*/  STG.E.64 desc[UR36][R8.64], R4 ;  /* 0x0000000408007986 */ /* 0x0011e2000c101b24 */
[----:B------:R-:W-:Y:S05]  /*44c0*/  BRA `(.L_x_19840) ;  /* 0x0000000800e47947 */ /* 0x000fea0003800000 */
.L_x_19835:
        /* <DEDUP_REMOVED lines=13> */
.L_x_19849:
[----:B------:R-:W-:Y:S02]  /*45a0*/  PRMT R4, R3, 0x8880, RZ ;  /* 0x0000888003047816 */ /* 0x000fe400000000ff */
[----:B------:R-:W-:Y:S01]  /*45b0*/  CS2R R6, SRZ ;  /* 0x0000000000067805 */ /* 0x000fe2000001ff00 */
[----:B------:R-:W-:Y:S01]  /*45c0*/  IMAD.MOV.U32 R25, RZ, RZ, R23 ;  /* 0x000000ffff197224 */ /* 0x000fe200078e0017 */
[----:B------:R-:W-:-:S06]  /*45d0*/  PRMT R4, R4, 0x7710, RZ ;  /* 0x0000771004047816 */ /* 0x000fcc00000000ff */
[----:B------:R-:W0:Y:S02]  /*45e0*/  I2F.F64.S16 R4, R4 ;  /* 0x0000000400047312 */ /* 0x000e240000101c00 */
[----:B0-----:R0:W-:Y:S01]  /*45f0*/  STG.E.128 desc[UR36][R8.64], R4 ;  /* 0x0000000408007986 */ /* 0x0011e2000c101d24 */
[----:B------:R-:W-:Y:S05]  /*4600*/  BRA `(.L_x_19840) ;  /* 0x0000000800947947 */ /* 0x000fea0003800000 */
.L_x_19848:
        /* <DEDUP_REMOVED lines=19> */
.L_x_19853:
[----:B------:R-:W-:Y:S05]  /*4740*/  BSYNC.RECONVERGENT B0 ;  /* 0x0000000000007941 */ /* 0x000fea0003800200 */
.L_x_19852:
[----:B------:R-:W-:Y:S01]  /*4750*/  LOP3.LUT R5, R0, 0x80, R5, 0xf8, !PT ;  /* 0x0000008000057812 */ /* 0x000fe200078ef805 */
[----:B------:R-:W-:-:S04]  /*4760*/  IMAD.MOV.U32 R25, RZ, RZ, R23 ;  /* 0x000000ffff197224 */ /* 0x000fc800078e0017 */
[----:B------:R2:W-:Y:S01]  /*4770*/  STG.E.U8 desc[UR36][R8.64], R5 ;  /* 0x0000000508007986 */ /* 0x0005e2000c101124 */
[----:B------:R-:W-:Y:S05]  /*4780*/  BRA `(.L_x_19840) ;  /* 0x0000000800347947 */ /* 0x000fea0003800000 */
.L_x_19851:
        /* <DEDUP_REMOVED lines=15> */
.L_x_19855:
[----:B------:R-:W-:Y:S05]  /*4880*/  BSYNC.RECONVERGENT B0 ;  /* 0x0000000000007941 */ /* 0x000fea0003800200 */
.L_x_19854:
[----:B------:R-:W-:Y:S01]  /*4890*/  LOP3.LUT R5, R0, 0x80, R5, 0xf8, !PT ;  /* 0x0000008000057812 */ /* 0x000fe200078ef805 */
[----:B------:R-:W-:-:S04]  /*48a0*/  IMAD.MOV.U32 R25, RZ, RZ, R23 ;  /* 0x000000ffff197224 */ /* 0x000fc800078e0017 */
[----:B------:R3:W-:Y:S01]  /*48b0*/  STG.E.U8 desc[UR36][R8.64], R5 ;  /* 0x0000000508007986 */ /* 0x0007e2000c101124 */
[----:B------:R-:W-:Y:S05]  /*48c0*/  BRA `(.L_x_19840) ;  /* 0x0000000400e47947 */ /* 0x000fea0003800000 */
.L_x_19850:
[----:B------:R-:W0:Y:S01]  /*48d0*/  I2F.S8 R0, R3 ;  /* 0x0000000300007306 */ /* 0x000e220000001400 */
[----:B------:R-:W-:Y:S01]  /*48e0*/  IMAD.MOV.U32 R25, RZ, RZ, R23 ;  /* 0x000000ffff197224 */ /* 0x000fe200078e0017 */
[----:B0-----:R-:W-:-:S05]  /*48f0*/  F2FP.BF16.F32.PACK_AB R0, RZ, R0 ;  /* 0x00000000ff00723e */ /* 0x001fca00000010ff */
[----:B------:R0:W-:Y:S01]  /*4900*/  STG.E.U16 desc[UR36][R8.64], R0 ;  /* 0x0000000008007986 */ /* 0x0001e2000c101524 */
[----:B------:R-:W-:Y:S05]  /*4910*/  BRA `(.L_x_19840) ;  /* 0x0000000400d07947 */ /* 0x000fea0003800000 */
.L_x_19847:
        /* <DEDUP_REMOVED lines=13> */
.L_x_19858:
        /* <DEDUP_REMOVED lines=13> */
.L_x_19861:
[----:B------:R-:W-:-:S04]  /*4ac0*/  SHF.R.U32.HI R0, RZ, 0x14, R3 ;  /* 0x00000014ff007819 */ /* 0x000fc80000011603 */
[----:B------:R-:W-:-:S04]  /*4ad0*/  LOP3.LUT R0, R0, 0x1, RZ, 0xc0, !PT ;  /* 0x0000000100007812 */ /* 0x000fc800078ec0ff */
[----:B------:R-:W-:-:S04]  /*4ae0*/  IADD3 R0, PT, PT, R3, 0x487ffff, R0 ;  /* 0x0487ffff03007810 */ /* 0x000fc80007ffe000 */
[----:B------:R-:W-:-:S04]  /*4af0*/  SHF.R.U32.HI R0, RZ, 0x14, R0 ;  /* 0x00000014ff007819 */ /* 0x000fc80000011600 */
[----:B------:R-:W-:-:S07]  /*4b00*/  LOP3.LUT R0, R0, 0xff, RZ, 0xc0, !PT ;  /* 0x000000ff00007812 */ /* 0x000fce00078ec0ff */
.L_x_19862:
[----:B------:R-:W-:-:S04]  /*4b10*/  SHF.R.U32.HI R3, RZ, 0x18, R3 ;  /* 0x00000018ff037819 */ /* 0x000fc80000011603 */
[----:B------:R-:W-:-:S04]  /*4b20*/  LOP3.LUT R0, R0, 0x80, R3, 0xf8, !PT ;  /* 0x0000008000007812 */ /* 0x000fc800078ef803 */
[----:B------:R-:W-:-:S07]  /*4b30*/  PRMT R4, R0, 0x7610, R4 ;  /* 0x0000761000047816 */ /* 0x000fce0000000004 */
.L_x_19860:
[----:B------:R-:W-:Y:S05]  /*4b40*/  BSYNC.RECONVERGENT B0 ;  /* 0x0000000000007941 */ /* 0x000fea0003800200 */
.L_x_19859:
[----:B------:R0:W-:Y:S01]  /*4b50*/  STG.E.U8 desc[UR36][R8.64], R4 ;  /* 0x0000000408007986 */ /* 0x0001e2000c101124 */
[----:B------:R-:W-:Y:S01]  /*4b60*/  IMAD.MOV.U32 R25, RZ, RZ, R23 ;  /* 0x000000ffff197224 */ /* 0x000fe200078e0017 */
[----:B------:R-:W-:Y:S06]  /*4b70*/  BRA `(.L_x_19840) ;  /* 0x0000000400387947 */ /* 0x000fec0003800000 */
.L_x_19857:
        /* <DEDUP_REMOVED lines=13> */
.L_x_19865:
[----:B------:R-:W-:-:S04]  /*4c50*/  SHF.R.U32.HI R0, RZ, 0x15, R3 ;  /* 0x00000015ff007819 */ /* 0x000fc80000011603 */
[----:B------:R-:W-:-:S04]  /*4c60*/  LOP3.LUT R0, R0, 0x1, RZ, 0xc0, !PT ;  /* 0x0000000100007812 */ /* 0x000fc800078ec0ff */
[----:B------:R-:W-:-:S04]  /*4c70*/  IADD3 R0, PT, PT, R3, 0x88fffff, R0 ;  /* 0x088fffff03007810 */ /* 0x000fc80007ffe000 */
[----:B------:R-:W-:-:S04]  /*4c80*/  SHF.R.U32.HI R0, RZ, 0x15, R0 ;  /* 0x00000015ff007819 */ /* 0x000fc80000011600 */
[----:B------:R-:W-:-:S07]  /*4c90*/  LOP3.LUT R0, R0, 0xff, RZ, 0xc0, !PT ;  /* 0x000000ff00007812 */ /* 0x000fce00078ec0ff */
.L_x_19866:
[----:B------:R-:W-:-:S04]  /*4ca0*/  SHF.R.U32.HI R3, RZ, 0x18, R3 ;  /* 0x00000018ff037819 */ /* 0x000fc80000011603 */
[----:B------:R-:W-:-:S04]  /*4cb0*/  LOP3.LUT R0, R0, 0x80, R3, 0xf8, !PT ;  /* 0x0000008000007812 */ /* 0x000fc800078ef803 */
[----:B------:R-:W-:-:S07]  /*4cc0*/  PRMT R4, R0, 0x7610, R4 ;  /* 0x0000761000047816 */ /* 0x000fce0000000004 */
.L_x_19864:
[----:B------:R-:W-:Y:S05]  /*4cd0*/  BSYNC.RECONVERGENT B0 ;  /* 0x0000000000007941 */ /* 0x000fea0003800200 */
.L_x_19863:
[----:B------:R0:W-:Y:S01]  /*4ce0*/  STG.E.U8 desc[UR36][R8.64], R4 ;  /* 0x0000000408007986 */ /* 0x0001e2000c101124 */
[----:B------:R-:W-:Y:S01]  /*4cf0*/  IMAD.MOV.U32 R25, RZ, RZ, R23 ;  /* 0x000000ffff197224 */ /* 0x000fe200078e0017 */
[----:B------:R-:W-:Y:S06]  /*4d00*/  BRA `(.L_x_19840) ;  /* 0x0000000000d47947 */ /* 0x000fec0003800000 */
.L_x_19856:
[----:B------:R-:W-:-:S13]  /*4d10*/  ISETP.NE.AND P0, PT, R0, 0x1c, PT ;  /* 0x0000001c0000780c */ /* 0x000fda0003f05270 */
[----:B------:R-:W-:Y:S05]  /*4d20*/  @!P0 BRA `(.L_x_19867) ;  /* 0x0000000000bc8947 */ /* 0x000fea0003800000 */
[----:B------:R-:W-:-:S13]  /*4d30*/  ISETP.NE.AND P0, PT, R0, 0x1d, PT ;  /* 0x0000001d0000780c */ /* 0x000fda0003f05270 */
[----:B------:R-:W-:Y:S05]  /*4d40*/  @!P0 BRA `(.L_x_19868) ;  /* 0x0000000000988947 */ /* 0x000fea0003800000 */
[----:B------:R-:W-:-:S13]  /*4d50*/  ISETP.NE.AND P0, PT, R0, 0x2c, PT ;  /* 0x0000002c0000780c */ /* 0x000fda0003f05270 */
[----:B------:R-:W-:Y:S05]  /*4d60*/  @!P0 BRA `(.L_x_19869) ;  /* 0x0000000000488947 */ /* 0x000fea0003800000 */
.L_x_19839:
        /* <DEDUP_REMOVED lines=16> */
.L_x_19870:
[----:B------:R-:W-:Y:S01]  /*4e70*/  IMAD.MOV.U32 R25, RZ, RZ, R23 ;  /* 0x000000ffff197224 */ /* 0x000fe200078e0017 */
[----:B------:R-:W-:Y:S06]  /*4e80*/  BRA `(.L_x_19840) ;  /* 0x0000000000747947 */ /* 0x000fec0003800000 */
.L_x_19869:
        /* <DEDUP_REMOVED lines=18> */
.L_x_19868:
[----:B------:R-:W-:Y:S01]  /*4fb0*/  LOP3.LUT R3, R3, 0xffff, RZ, 0xc0, !PT ;  /* 0x0000ffff03037812 */ /* 0x000fe200078ec0ff */
[----:B------:R-:W-:-:S03]  /*4fc0*/  IMAD.MOV.U32 R25, RZ, RZ, R23 ;  /* 0x000000ffff197224 */ /* 0x000fc600078e0017 */
[----:B------:R-:W-:-:S05]  /*4fd0*/  PRMT R3, R3, 0x8880, RZ ;  /* 0x0000888003037816 */ /* 0x000fca00000000ff */
[----:B------:R-:W-:-:S05]  /*4fe0*/  IMAD.MOV.U32 R4, RZ, RZ, R3 ;  /* 0x000000ffff047224 */ /* 0x000fca00078e0003 */
[----:B------:R-:W-:-:S05]  /*4ff0*/  SHF.R.S32.HI R5, RZ, 0x1f, R4 ;  /* 0x0000001fff057819 */ /* 0x000fca0000011404 */
[----:B------:R0:W-:Y:S01]  /*5000*/  STG.E.64 desc[UR36][R8.64], R4 ;  /* 0x0000000408007986 */ /* 0x0001e2000c101b24 */
[----:B------:R-:W-:Y:S05]  /*5010*/  BRA `(.L_x_19840) ;  /* 0x0000000000107947 */ /* 0x000fea0003800000 */
.L_x_19867:
[----:B------:R-:W-:Y:S01]  /*5020*/  LOP3.LUT R3, R3, 0xffff, RZ, 0xc0, !PT ;  /* 0x0000ffff03037812 */ /* 0x000fe200078ec0ff */
[----:B------:R-:W-:-:S03]  /*5030*/  IMAD.MOV.U32 R25, RZ, RZ, R23 ;  /* 0x000000ffff197224 */ /* 0x000fc600078e0017 */
[----:B------:R-:W-:-:S05]  /*5040*/  PRMT R3, R3, 0x8880, RZ ;  /* 0x0000888003037816 */ /* 0x000fca00000000ff */
[----:B------:R0:W-:Y:S02]  /*5050*/  STG.E desc[UR36][R8.64], R3 ;  /* 0x0000000308007986 */ /* 0x0001e4000c101924 */
.L_x_19840:
[----:B------:R-:W-:-:S13]  /*5060*/  ISETP.GE.AND P0, PT, R25, R16, PT ;  /* 0x000000101900720c */ /* 0x000fda0003f06270 */
[----:B------:R-:W-:Y:S05]  /*5070*/  @P0 BREAK.RELIABLE B6 ;  /* 0x0000000000060942 */ /* 0x000fea0003800100 */
        /* <DEDUP_REMOVED lines=21> */
.L_x_19875:
[----:B------:R4:W-:Y:S01]  /*51d0*/  STG.E.U8 desc[UR36][R8.64], R22 ;  /* 0x0000001608007986 */ /* 0x0009e2000c101124 */
[----:B------:R-:W-:Y:S05]  /*51e0*/  BRA `(.L_x_19877) ;  /* 0x0000000c00807947 */ /* 0x000fea0003800000 */
.L_x_19874:
        /* <DEDUP_REMOVED lines=12> */
.L_x_19879:
[----:B------:R-:W-:-:S04]  /*52b0*/  LOP3.LUT R22, R22, 0xffff, RZ, 0xc0, !PT ;  /* 0x0000ffff16167812 */ /* 0x000fc800078ec0ff */
[----:B------:R-:W-:-:S05]  /*52c0*/  PRMT R3, R22, 0x8880, RZ ;  /* 0x0000888016037816 */ /* 0x000fca00000000ff */
[----:B------:R3:W-:Y:S01]  /*52d0*/  STG.E desc[UR36][R8.64], R3 ;  /* 0x0000000308007986 */ /* 0x0007e2000c101924 */
[----:B------:R-:W-:Y:S05]  /*52e0*/  BRA `(.L_x_19877) ;  /* 0x0000000c00407947 */ /* 0x000fea0003800000 */
.L_x_19878:
[----:B------:R-:W-:-:S04]  /*52f0*/  PRMT R3, R22, 0x8880, RZ ;  /* 0x0000888016037816 */ /* 0x000fc800000000ff */
[----:B------:R-:W-:-:S05]  /*5300*/  PRMT R3, R3, 0x7710, RZ ;  /* 0x0000771003037816 */ /* 0x000fca00000000ff */
[----:B------:R0:W-:Y:S01]  /*5310*/  STG.E.U16 desc[UR36][R8.64], R3 ;  /* 0x0000000308007986 */ /* 0x0001e2000c101524 */
[----:B------:R-:W-:Y:S05]  /*5320*/  BRA `(.L_x_19877) ;  /* 0x0000000c00307947 */ /* 0x000fea0003800000 */
.L_x_19873:
        /* <DEDUP_REMOVED lines=9> */
.L_x_19881:
[----:B------:R-:W0:Y:S02]  /*53c0*/  I2F.S8 R0, R22 ;  /* 0x0000001600007306 */ /* 0x000e240000001400 */
[----:B0-----:R-:W-:-:S05]  /*53d0*/  F2FP.F16.F32.PACK_AB R0, RZ, R0 ;  /* 0x00000000ff00723e */ /* 0x001fca00000000ff */
[----:B------:R0:W-:Y:S01]  /*53e0*/  STG.E.U16 desc[UR36][R8.64], R0 ;  /* 0x0000000008007986 */ /* 0x0001e2000c101524 */
[----:B------:R-:W-:Y:S05]  /*53f0*/  BRA `(.L_x_19877) ;  /* 0x0000000800fc7947 */ /* 0x000fea0003800000 */
.L_x_19880:
        /* <DEDUP_REMOVED lines=10> */
.L_x_19883:
[----:B------:R-:W0:Y:S02]  /*54a0*/  I2F.S8 R22, R22 ;  /* 0x0000001600167306 */ /* 0x000e240000001400 */
[----:B0-----:R-:W-:-:S04]  /*54b0*/  F2FP.F16.F32.PACK_AB R3, RZ, R22 ;  /* 0x00000016ff03723e */ /* 0x001fc800000000ff */
[----:B------:R-:W-:-:S05]  /*54c0*/  PRMT R3, R3, 0x5410, RZ ;  /* 0x0000541003037816 */ /* 0x000fca00000000ff */
[----:B------:R0:W-:Y:S01]  /*54d0*/  STG.E desc[UR36][R8.64], R3 ;  /* 0x0000000308007986 */ /* 0x0001e2000c101924 */
[----:B------:R-:W-:Y:S05]  /*54e0*/  BRA `(.L_x_19877) ;  /* 0x0000000800c07947 */ /* 0x000fea0003800000 */
.L_x_19882:
[----:B------:R-:W-:-:S04]  /*54f0*/  PRMT R4, R22, 0x8880, RZ ;  /* 0x0000888016047816 */ /* 0x000fc800000000ff */
[----:B------:R-:W-:-:S06]  /*5500*/  PRMT R4, R4, 0x7710, RZ ;  /* 0x0000771004047816 */ /* 0x000fcc00000000ff */
[----:B------:R-:W0:Y:S02]  /*5510*/  I2F.F64.S16 R4, R4 ;  /* 0x0000000400047312 */ /* 0x000e240000101c00 */
[----:B0-----:R0:W-:Y:S01]  /*5520*/  STG.E.64 desc[UR36][R8.64], R4 ;  /* 0x0000000408007986 */ /* 0x0011e2000c101b24 */
[----:B------:R-:W-:Y:S05]  /*5530*/  BRA `(.L_x_19877) ;  /* 0x0000000800ac7947 */ /* 0x000fea0003800000 */
.L_x_19872:
        /* <DEDUP_REMOVED lines=14> */
.L_x_19887:
        /* <DEDUP_REMOVED lines=17> */
.L_x_19890:
[----:B------:R-:W-:-:S04]  /*5730*/  SHF.R.U32.HI R3, RZ, 0x18, R5 ;  /* 0x00000018ff037819 */ /* 0x000fc80000011605 */
[----:B------:R-:W-:-:S04]  /*5740*/  LOP3.LUT R0, R0, 0x80, R3, 0xf8, !PT ;  /* 0x0000008000007812 */ /* 0x000fc800078ef803 */
[----:B------:R-:W-:-:S07]  /*5750*/  PRMT R4, R0, 0x7610, R4 ;  /* 0x0000761000047816 */ /* 0x000fce0000000004 */
.L_x_19889:
[----:B------:R-:W-:Y:S05]  /*5760*/  BSYNC.RECONVERGENT B0 ;  /* 0x0000000000007941 */ /* 0x000fea0003800200 */
.L_x_19888:
[----:B------:R0:W-:Y:S01]  /*5770*/  STG.E.U8 desc[UR36][R8.64], R4 ;  /* 0x0000000408007986 */ /* 0x0001e2000c101124 */
[----:B------:R-:W-:Y:S05]  /*5780*/  BRA `(.L_x_19877) ;  /* 0x0000000800187947 */ /* 0x000fea0003800000 */
.L_x_19886:
        /* <DEDUP_REMOVED lines=17> */
.L_x_19893:
[----:B------:R-:W-:-:S04]  /*58a0*/  SHF.R.U32.HI R3, RZ, 0x18, R5 ;  /* 0x00000018ff037819 */ /* 0x000fc80000011605 */
[----:B------:R-:W-:-:S04]  /*58b0*/  LOP3.LUT R0, R0, 0x80, R3, 0xf8, !PT ;  /* 0x0000008000007812 */ /* 0x000fc800078ef803 */
[----:B------:R-:W-:-:S07]  /*58c0*/  PRMT R4, R0, 0x7610, R4 ;  /* 0x0000761000047816 */ /* 0x000fce0000000004 */
.L_x_19892:
[----:B------:R-:W-:Y:S05]  /*58d0*/  BSYNC.RECONVERGENT B0 ;  /* 0x0000000000007941 */ /* 0x000fea0003800200 */
.L_x_19891:
[----:B------:R0:W-:Y:S01]  /*58e0*/  STG.E.U8 desc[UR36][R8.64], R4 ;  /* 0x0000000408007986 */ /* 0x0001e2000c101124 */
[----:B------:R-:W-:Y:S05]  /*58f0*/  BRA `(.L_x_19877) ;  /* 0x0000000400bc7947 */ /* 0x000fea0003800000 */
.L_x_19885:
        /* <DEDUP_REMOVED lines=22> */
.L_x_19895:
[----:B------:R-:W-:-:S04]  /*5a60*/  LOP3.LUT R22, R22, 0xffff, RZ, 0xc0, !PT ;  /* 0x0000ffff16167812 */ /* 0x000fc800078ec0ff */
[----:B------:R-:W-:-:S05]  /*5a70*/  PRMT R22, R22, 0x8880, RZ ;  /* 0x0000888016167816 */ /* 0x000fca00000000ff */
[----:B------:R-:W-:-:S05]  /*5a80*/  IMAD.MOV.U32 R4, RZ, RZ, R22 ;  /* 0x000000ffff047224 */ /* 0x000fca00078e0016 */
[----:B------:R-:W-:-:S05]  /*5a90*/  SHF.R.S32.HI R5, RZ, 0x1f, R4 ;  /* 0x0000001fff057819 */ /* 0x000fca0000011404 */
[----:B------:R0:W-:Y:S01]  /*5aa0*/  STG.E.64 desc[UR36][R8.64], R4 ;  /* 0x0000000408007986 */ /* 0x0001e2000c101b24 */
[----:B------:R-:W-:Y:S05]  /*5ab0*/  BRA `(.L_x_19877) ;  /* 0x00000004004c7947 */ /* 0x000fea0003800000 */
.L_x_19894:
[----:B------:R-:W-:-:S04]  /*5ac0*/  LOP3.LUT R22, R22, 0xffff, RZ, 0xc0, !PT ;  /* 0x0000ffff16167812 */ /* 0x000fc800078ec0ff */
[----:B------:R-:W-:-:S05]  /*5ad0*/  PRMT R3, R22, 0x8880, RZ ;  /* 0x0000888016037816 */ /* 0x000fca00000000ff */
[----:B------:R0:W-:Y:S01]  /*5ae0*/  STG.E desc[UR36][R8.64], R3 ;  /* 0x0000000308007986 */ /* 0x0001e2000c101924 */
[----:B------:R-:W-:Y:S05]  /*5af0*/  BRA `(.L_x_19877) ;  /* 0x00000004003c7947 */ /* 0x000fea0003800000 */
.L_x_19884:
        /* <DEDUP_REMOVED lines=10> */
.L_x_19897:
[----:B------:R-:W-:Y:S02]  /*5ba0*/  PRMT R4, R22, 0x8880, RZ ;  /* 0x0000888016047816 */ /* 0x000fe400000000ff */
[----:B------:R-:W-:Y:S02]  /*5bb0*/  CS2R R6, SRZ ;  /* 0x0000000000067805 */ /* 0x000fe4000001ff00 */
[----:B------:R-:W-:-:S06]  /*5bc0*/  PRMT R4, R4, 0x7710, RZ ;  /* 0x0000771004047816 */ /* 0x000fcc00000000ff */
[----:B------:R-:W0:Y:S02]  /*5bd0*/  I2F.F64.S16 R4, R4 ;  /* 0x0000000400047312 */ /* 0x000e240000101c00 */
[----:B0-----:R0:W-:Y:S01]  /*5be0*/  STG.E.128 desc[UR36][R8.64], R4 ;  /* 0x0000000408007986 */ /* 0x0011e2000c101d24 */
[----:B------:R-:W-:Y:S05]  /*5bf0*/  BRA `(.L_x_19877) ;  /* 0x0000000000fc7947 */ /* 0x000fea0003800000 */
.L_x_19896:
[----:B------:R-:W-:-:S13]  /*5c00*/  ISETP.NE.AND P0, PT, R0, 0xf, PT ;  /* 0x0000000f0000780c */ /* 0x000fda0003f05270 */
[----:B------:R-:W-:Y:S05]  /*5c10*/  @!P0 BRA `(.L_x_19898) ;  /* 0x0000000000e88947 */ /* 0x000fea0003800000 */
[----:B------:R-:W-:-:S13]  /*5c20*/  ISETP.NE.AND P0, PT, R0, 0x17, PT ;  /* 0x000000170000780c */ /* 0x000fda0003f05270 */
[----:B------:R-:W-:Y:S05]  /*5c30*/  @!P0 BRA `(.L_x_19899) ;  /* 0x0000000000908947 */ /* 0x000fea0003800000 */
[----:B------:R-:W-:-:S13]  /*5c40*/  ISETP.NE.AND P0, PT, R0, 0x18, PT ;  /* 0x000000180000780c */ /* 0x000fda0003f05270 */
[----:B------:R-:W-:Y:S05]  /*5c50*/  @!P0 BRA `(.L_x_19900) ;  /* 0x0000000000448947 */ /* 0x000fea0003800000 */
.L_x_19876:
        /* <DEDUP_REMOVED lines=16> */
.L_x_19901:
[----:B------:R-:W-:Y:S05]  /*5d60*/  BRA `(.L_x_19877) ;  /* 0x0000000000a07947 */ /* 0x000fea0003800000 */
.L_x_19900:
        /* <DEDUP_REMOVED lines=13> */
.L_x_19903:
[----:B------:R-:W-:Y:S05]  /*5e40*/  BSYNC.RECONVERGENT B0 ;  /* 0x0000000000007941 */ /* 0x000fea0003800200 */
.L_x_19902:
[----:B------:R-:W-:-:S05]  /*5e50*/  LOP3.LUT R3, R0, 0x80, R3, 0xf8, !PT ;  /* 0x0000008000037812 */ /* 0x000fca00078ef803 */
[----:B------:R0:W-:Y:S01]  /*5e60*/  STG.E.U8 desc[UR36][R8.64], R3 ;  /* 0x0000000308007986 */ /* 0x0001e2000c101124 */
[----:B------:R-:W-:Y:S05]  /*5e70*/  BRA `(.L_x_19877) ;  /* 0x00000000005c7947 */ /* 0x000fea0003800000 */
.L_x_19899:
        /* <DEDUP_REMOVED lines=12> */
.L_x_19905:
[----:B------:R-:W-:Y:S01]  /*5f40*/  IMAD.MOV.U32 R0, RZ, RZ, 0x7f ;  /* 0x0000007fff007424 */ /* 0x000fe200078e00ff */
[----:B------:R-:W-:-:S04]  /*5f50*/  ISETP.GT.U32.AND P0, PT, R3, 0x7f800000, PT ;  /* 0x7f8000000300780c */ /* 0x000fc80003f04070 */
[----:B------:R-:W-:-:S09]  /*5f60*/  SEL R0, R0, 0x7c, P0 ;  /* 0x0000007c00007807 */ /* 0x000fd20000000000 */
.L_x_19906:
[----:B------:R-:W-:Y:S05]  /*5f70*/  BSYNC.RECONVERGENT B0 ;  /* 0x0000000000007941 */ /* 0x000fea0003800200 */
.L_x_19904:
[----:B------:R-:W-:-:S04]  /*5f80*/  SHF.R.U32.HI R3, RZ, 0x18, R5 ;  /* 0x00000018ff037819 */ /* 0x000fc80000011605 */
[----:B------:R-:W-:-:S05]  /*5f90*/  LOP3.LUT R3, R0, 0x80, R3, 0xf8, !PT ;  /* 0x0000008000037812 */ /* 0x000fca00078ef803 */
[----:B------:R0:W-:Y:S01]  /*5fa0*/  STG.E.U8 desc[UR36][R8.64], R3 ;  /* 0x0000000308007986 */ /* 0x0001e2000c101124 */
[----:B------:R-:W-:Y:S05]  /*5fb0*/  BRA `(.L_x_19877) ;  /* 0x00000000000c7947 */ /* 0x000fea0003800000 */
.L_x_19898:
[----:B------:R-:W0:Y:S02]  /*5fc0*/  I2F.S8 R0, R22 ;  /* 0x0000001600007306 */ /* 0x000e240000001400 */
[----:B0-----:R-:W-:-:S05]  /*5fd0*/  F2FP.BF16.F32.PACK_AB R0, RZ, R0 ;  /* 0x00000000ff00723e */ /* 0x001fca00000010ff */
[----:B------:R0:W-:Y:S02]  /*5fe0*/  STG.E.U16 desc[UR36][R8.64], R0 ;  /* 0x0000000008007986 */ /* 0x0001e4000c101524 */
.L_x_19877:
[----:B------:R-:W-:-:S07]  /*5ff0*/  VIADD R25, R25, 0x80 ;  /* 0x0000008019197836 */ /* 0x000fce0000000000 */
.L_x_19834:
[----:B------:R-:W-:-:S13]  /*6000*/  ISETP.GE.AND P0, PT, R25, R16, PT ;  /* 0x000000101900720c */ /* 0x000fda0003f06270 */
[----:B------:R-:W-:Y:S05]  /*6010*/  @P0 BREAK.RELIABLE B6 ;  /* 0x0000000000060942 */ /* 0x000fea0003800100 */
[----:B------:R-:W-:Y:S05]  /*6020*/  @P0 BRA `(.L_x_19871) ;  /* 0x0000000c00e00947 */ /* 0x000fea0003800000 */
[----:B------:R-:W-:Y:S05]  /*6030*/  BSYNC.RELIABLE B6 ;  /* 0x0000000000067941 */ /* 0x000fea0003800100 */
.L_x_19833:
        /* <DEDUP_REMOVED lines=20> */
.L_x_19910:
[----:B------:R0:W-:Y:S01]  /*6180*/  STG.E.U8 desc[UR36][R8.64], R17 ;  /* 0x0000001108007986 */ /* 0x0001e2000c101124 */
[----:B------:R-:W-:Y:S05]  /*6190*/  BRA `(.L_x_19912) ;  /* 0x0000000c00807947 */ /* 0x000fea0003800000 */
.L_x_19909:
        /* <DEDUP_REMOVED lines=12> */
.L_x_19914:
[----:B------:R-:W-:-:S04]  /*6260*/  LOP3.LUT R17, R17, 0xffff, RZ, 0xc0, !PT ;  /* 0x0000ffff11117812 */ /* 0x000fc800078ec0ff */
[----:B------:R-:W-:-:S05]  /*6270*/  PRMT R3, R17, 0x8880, RZ ;  /* 0x0000888011037816 */ /* 0x000fca00000000ff */
[----:B------:R0:W-:Y:S01]  /*6280*/  STG.E desc[UR36][R8.64], R3 ;  /* 0x0000000308007986 */ /* 0x0001e2000c101924 */
[----:B------:R-:W-:Y:S05]  /*6290*/  BRA `(.L_x_19912) ;  /* 0x0000000c00407947 */ /* 0x000fea0003800000 */
.L_x_19913:
[----:B------:R-:W-:-:S04]  /*62a0*/  PRMT R3, R17, 0x8880, RZ ;  /* 0x0000888011037816 */ /* 0x000fc800000000ff */
[----:B------:R-:W-:-:S05]  /*62b0*/  PRMT R3, R3, 0x7710, RZ ;  /* 0x0000771003037816 */ /* 0x000fca00000000ff */
[----:B------:R0:W-:Y:S01]  /*62c0*/  STG.E.U16 desc[UR36][R8.64], R3 ;  /* 0x0000000308007986 */ /* 0x0001e2000c101524 */
[----:B------:R-:W-:Y:S05]  /*62d0*/  BRA `(.L_x_19912) ;  /* 0x0000000c00307947 */ /* 0x000fea0003800000 */
.L_x_19908:
        /* <DEDUP_REMOVED lines=9> */
.L_x_19916:
[----:B------:R-:W0:Y:S02]  /*6370*/  I2F.S8 R0, R17 ;  /* 0x0000001100007306 */ /* 0x000e240000001400 */
[----:B0-----:R-:W-:-:S05]  /*6380*/  F2FP.F16.F32.PACK_AB R0, RZ, R0 ;  /* 0x00000000ff00723e */ /* 0x001fca00000000ff */
[----:B------:R0:W-:Y:S01]  /*6390*/  STG.E.U16 desc[UR36][R8.64], R0 ;  /* 0x0000000008007986 */ /* 0x0001e2000c101524 */
[----:B------:R-:W-:Y:S05]  /*63a0*/  BRA `(.L_x_19912) ;  /* 0x0000000800fc7947 */ /* 0x000fea0003800000 */
.L_x_19915:
        /* <DEDUP_REMOVED lines=10> */
.L_x_19918:
[----:B------:R-:W0:Y:S02]  /*6450*/  I2F.S8 R17, R17 ;  /* 0x0000001100117306 */ /* 0x000e240000001400 */
[----:B0-----:R-:W-:-:S04]  /*6460*/  F2FP.F16.F32.PACK_AB R3, RZ, R17 ;  /* 0x00000011ff03723e */ /* 0x001fc800000000ff */
[----:B------:R-:W-:-:S05]  /*6470*/  PRMT R3, R3, 0x5410, RZ ;  /* 0x0000541003037816 */ /* 0x000fca00000000ff */
[----:B------:R0:W-:Y:S01]  /*6480*/  STG.E desc[UR36][R8.64], R3 ;  /* 0x0000000308007986 */ /* 0x0001e2000c101924 */
[----:B------:R-:W-:Y:S05]  /*6490*/  BRA `(.L_x_19912) ;  /* 0x0000000800c07947 */ /* 0x000fea0003800000 */
.L_x_19917:
[----:B------:R-:W-:-:S04]  /*64a0*/  PRMT R4, R17, 0x8880, RZ ;  /* 0x0000888011047816 */ /* 0x000fc800000000ff */
[----:B------:R-:W-:-:S06]  /*64b0*/  PRMT R4, R4, 0x7710, RZ ;  /* 0x0000771004047816 */ /* 0x000fcc00000000ff */
[----:B------:R-:W0:Y:S02]  /*64c0*/  I2F.F64.S16 R4, R4 ;  /* 0x0000000400047312 */ /* 0x000e240000101c00 */
[----:B0-----:R0:W-:Y:S01]  /*64d0*/  STG.E.64 desc[UR36][R8.64], R4 ;  /* 0x0000000408007986 */ /* 0x0011e2000c101b24 */
[----:B------:R-:W-:Y:S05]  /*64e0*/  BRA `(.L_x_19912) ;  /* 0x0000000800ac7947 */ /* 0x000fea0003800000 */
.L_x_19907:
        /* <DEDUP_REMOVED lines=14> */
.L_x_19922:
        /* <DEDUP_REMOVED lines=17> */
.L_x_19925:
[----:B------:R-:W-:-:S04]  /*66e0*/  SHF.R.U32.HI R3, RZ, 0x18, R17 ;  /* 0x00000018ff037819 */ /* 0x000fc80000011611 */
[----:B------:R-:W-:-:S04]  /*66f0*/  LOP3.LUT R0, R0, 0x80, R3, 0xf8, !PT ;  /* 0x0000008000007812 */ /* 0x000fc800078ef803 */
[----:B------:R-:W-:-:S07]  /*6700*/  PRMT R4, R0, 0x7610, R4 ;  /* 0x0000761000047816 */ /* 0x000fce0000000004 */
.L_x_19924:
[----:B------:R-:W-:Y:S05]  /*6710*/  BSYNC.RECONVERGENT B0 ;  /* 0x0000000000007941 */ /* 0x000fea0003800200 */
.L_x_19923:
[----:B------:R0:W-:Y:S01]  /*6720*/  STG.E.U8 desc[UR36][R8.64], R4 ;  /* 0x0000000408007986 */ /* 0x0001e2000c101124 */
[----:B------:R-:W-:Y:S05]  /*6730*/  BRA `(.L_x_19912) ;  /* 0x0000000800187947 */ /* 0x000fea0003800000 */
.L_x_19921:
        /* <DEDUP_REMOVED lines=17> */
.L_x_19928:
[----:B------:R-:W-:-:S04]  /*6850*/  SHF.R.U32.HI R3, RZ, 0x18, R17 ;  /* 0x00000018ff037819 */ /* 0x000fc80000011611 */
[----:B------:R-:W-:-:S04]  /*6860*/  LOP3.LUT R0, R0, 0x80, R3, 0xf8, !PT ;  /* 0x0000008000007812 */ /* 0x000fc800078ef803 */
[----:B------:R-:W-:-:S07]  /*6870*/  PRMT R4, R0, 0x7610, R4 ;  /* 0x0000761000047816 */ /* 0x000fce0000000004 */
.L_x_19927:
[----:B------:R-:W-:Y:S05]  /*6880*/  BSYNC.RECONVERGENT B0 ;  /* 0x0000000000007941 */ /* 0x000fea0003800200 */
.L_x_19926:
[----:B------:R0:W-:Y:S01]  /*6890*/  STG.E.U8 desc[UR36][R8.64], R4 ;  /* 0x0000000408007986 */ /* 0x0001e2000c101124 */
[----:B------:R-:W-:Y:S05]  /*68a0*/  BRA `(.L_x_19912) ;  /* 0x0000000400bc7947 */ /* 0x000fea0003800000 */
.L_x_19920:
        /* <DEDUP_REMOVED lines=22> */
.L_x_19930:
[----:B------:R-:W-:-:S04]  /*6a10*/  LOP3.LUT R17, R17, 0xffff, RZ, 0xc0, !PT ;  /* 0x0000ffff11117812 */ /* 0x000fc800078ec0ff */
[----:B------:R-:W-:-:S05]  /*6a20*/  PRMT R17, R17, 0x8880, RZ ;  /* 0x0000888011117816 */ /* 0x000fca00000000ff */
[----:B------:R-:W-:-:S05]  /*6a30*/  IMAD.MOV.U32 R4, RZ, RZ, R17 ;  /* 0x000000ffff047224 */ /* 0x000fca00078e0011 */
[----:B------:R-:W-:-:S05]  /*6a40*/  SHF.R.S32.HI R5, RZ, 0x1f, R4 ;  /* 0x0000001fff057819 */ /* 0x000fca0000011404 */
[----:B------:R0:W-:Y:S01]  /*6a50*/  STG.E.64 desc[UR36][R8.64], R4 ;  /* 0x0000000408007986 */ /* 0x0001e2000c101b24 */
[----:B------:R-:W-:Y:S05]  /*6a60*/  BRA `(.L_x_19912) ;  /* 0x00000004004c7947 */ /* 0x000fea0003800000 */
.L_x_19929:
[----:B------:R-:W-:-:S04]  /*6a70*/  LOP3.LUT R17, R17, 0xffff, RZ, 0xc0, !PT ;  /* 0x0000ffff11117812 */ /* 0x000fc800078ec0ff */
[----:B------:R-:W-:-:S05]  /*6a80*/  PRMT R3, R17, 0x8880, RZ ;  /* 0x0000888011037816 */ /* 0x000fca00000000ff */
[----:B------:R0:W-:Y:S01]  /*6a90*/  STG.E desc[UR36][R8.64], R3 ;  /* 0x0000000308007986 */ /* 0x0001e2000c101924 */
[----:B------:R-:W-:Y:S05]  /*6aa0*/  BRA `(.L_x_19912) ;  /* 0x00000004003c7947 */ /* 0x000fea0003800000 */
.L_x_19919:
        /* <DEDUP_REMOVED lines=10> */
.L_x_19932:
[----:B------:R-:W-:Y:S02]  /*6b50*/  PRMT R4, R17, 0x8880, RZ ;  /* 0x0000888011047816 */ /* 0x000fe400000000ff */
[----:B------:R-:W-:Y:S02]  /*6b60*/  CS2R R6, SRZ ;  /* 0x0000000000067805 */ /* 0x000fe4000001ff00 */
[----:B------:R-:W-:-:S06]  /*6b70*/  PRMT R4, R4, 0x7710, RZ ;  /* 0x0000771004047816 */ /* 0x000fcc00000000ff */
[----:B------:R-:W0:Y:S02]  /*6b80*/  I2F.F64.S16 R4, R4 ;  /* 0x0000000400047312 */ /* 0x000e240000101c00 */
[----:B0-----:R0:W-:Y:S01]  /*6b90*/  STG.E.128 desc[UR36][R8.64], R4 ;  /* 0x0000000408007986 */ /* 0x0011e2000c101d24 */
[----:B------:R-:W-:Y:S05]  /*6ba0*/  BRA `(.L_x_19912) ;  /* 0x0000000000fc7947 */ /* 0x000fea0003800000 */
.L_x_19931:
[----:B------:R-:W-:-:S13]  /*6bb0*/  ISETP.NE.AND P0, PT, R0, 0xf, PT ;  /* 0x0000000f0000780c */ /* 0x000fda0003f05270 */
[----:B------:R-:W-:Y:S05]  /*6bc0*/  @!P0 BRA `(.L_x_19933) ;  /* 0x0000000000e88947 */ /* 0x000fea0003800000 */
[----:B------:R-:W-:-:S13]  /*6bd0*/  ISETP.NE.AND P0, PT, R0, 0x17, PT ;  /* 0x000000170000780c */ /* 0x000fda0003f05270 */
[----:B------:R-:W-:Y:S05]  /*6be0*/  @!P0 BRA `(.L_x_19934) ;  /* 0x0000000000908947 */ /* 0x000fea0003800000 */
[----:B------:R-:W-:-:S13]  /*6bf0*/  ISETP.NE.AND P0, PT, R0, 0x18, PT ;  /* 0x000000180000780c */ /* 0x000fda0003f05270 */
[----:B------:R-:W-:Y:S05]  /*6c00*/  @!P0 BRA `(.L_x_19935) ;  /* 0x0000000000448947 */ /* 0x000fea0003800000 */
.L_x_19911:
        /* <DEDUP_REMOVED lines=16> */
.L_x_19936:
[----:B------:R-:W-:Y:S05]  /*6d10*/  BRA `(.L_x_19912) ;  /* 0x0000000000a07947 */ /* 0x000fea0003800000 */
.L_x_19935:
        /* <DEDUP_REMOVED lines=13> */
.L_x_19938:
[----:B------:R-:W-:Y:S05]  /*6df0*/  BSYNC.RECONVERGENT B0 ;  /* 0x0000000000007941 */ /* 0x000fea0003800200 */
.L_x_19937:
[----:B------:R-:W-:-:S05]  /*6e00*/  LOP3.LUT R3, R0, 0x80, R3, 0xf8, !PT ;  /* 0x0000008000037812 */ /* 0x000fca00078ef803 */
[----:B------:R4:W-:Y:S01]  /*6e10*/  STG.E.U8 desc[UR36][R8.64], R3 ;  /* 0x0000000308007986 */ /* 0x0009e2000c101124 */
[----:B------:R-:W-:Y:S05]  /*6e20*/  BRA `(.L_x_19912) ;  /* 0x00000000005c7947 */ /* 0x000fea0003800000 */
.L_x_19934:
        /* <DEDUP_REMOVED lines=12> */
.L_x_19940:
[----:B------:R-:W-:Y:S01]  /*6ef0*/  IMAD.MOV.U32 R0, RZ, RZ, 0x7f ;  /* 0x0000007fff007424 */ /* 0x000fe200078e00ff */
[----:B------:R-:W-:-:S04]  /*6f00*/  ISETP.GT.U32.AND P0, PT, R3, 0x7f800000, PT ;  /* 0x7f8000000300780c */ /* 0x000fc80003f04070 */
[----:B------:R-:W-:-:S09]  /*6f10*/  SEL R0, R0, 0x7c, P0 ;  /* 0x0000007c00007807 */ /* 0x000fd20000000000 */
.L_x_19941:
[----:B------:R-:W-:Y:S05]  /*6f20*/  BSYNC.RECONVERGENT B0 ;  /* 0x0000000000007941 */ /* 0x000fea0003800200 */
.L_x_19939:
[----:B------:R-:W-:-:S04]  /*6f30*/  SHF.R.U32.HI R3, RZ, 0x18, R17 ;  /* 0x00000018ff037819 */ /* 0x000fc80000011611 */
[----:B------:R-:W-:-:S05]  /*6f40*/  LOP3.LUT R3, R0, 0x80, R3, 0xf8, !PT ;  /* 0x0000008000037812 */ /* 0x000fca00078ef803 */
[----:B------:R3:W-:Y:S01]  /*6f50*/  STG.E.U8 desc[UR36][R8.64], R3 ;  /* 0x0000000308007986 */ /* 0x0007e2000c101124 */
[----:B------:R-:W-:Y:S05]  /*6f60*/  BRA `(.L_x_19912) ;  /* 0x00000000000c7947 */ /* 0x000fea0003800000 */
.L_x_19933:
[----:B------:R-:W0:Y:S02]  /*6f70*/  I2F.S8 R0, R17 ;  /* 0x0000001100007306 */ /* 0x000e240000001400 */
[----:B0-----:R-:W-:-:S05]  /*6f80*/  F2FP.BF16.F32.PACK_AB R0, RZ, R0 ;  /* 0x00000000ff00723e */ /* 0x001fca00000010ff */
[----:B------:R0:W-:Y:S02]  /*6f90*/  STG.E.U16 desc[UR36][R8.64], R0 ;  /* 0x0000000008007986 */ /* 0x0001e4000c101524 */
.L_x_19912:
[----:B------:R-:W-:-:S07]  /*6fa0*/  VIADD R25, R25, 0x80 ;  /* 0x0000008019197836 */ /* 0x000fce0000000000 */
.L_x_19871:
[----:B------:R-:W-:Y:S05]  /*6fb0*/  BSYNC.RECONVERGENT B7 ;  /* 0x0000000000077941 */ /* 0x000fea0003800200 */
.L_x_19832:
[----:B------:R-:W-:-:S13]  /*6fc0*/  ISETP.GE.AND P0, PT, R25, R16, PT ;  /* 0x000000101900720c */ /* 0x000fda0003f06270 */
[----:B------:R-:W-:Y:S05]  /*6fd0*/  @P0 EXIT ;  /* 0x000000000000094d */ /* 0x000fea0003800000 */
[----:B0-23--:R-:W0:Y:S01]  /*6fe0*/  LDC.64 R4, c[0x0][0x388] ;  /* 0x0000e200ff047b82 */ /* 0x00de220000000a00 */
[----:B------:R-:W4:Y:S01]  /*6ff0*/  LDCU UR4, c[0x0][0x3a8] ;  /* 0x00007500ff0477ac */ /* 0x000f220008000800 */
[----:B------:R-:W-:Y:S01]  /*7000*/  PRMT R0, R19, 0x9910, RZ ;  /* 0x0000991013007816 */ /* 0x000fe200000000ff */
[----:B------:R-:W-:-:S03]  /*7010*/  IMAD R2, R2, 0x200, R25 ;  /* 0x0000020002027824 */ /* 0x000fc600078e0219 */
[----:B------:R-:W-:Y:S01]  /*7020*/  ISETP.GT.AND P1, PT, R0, 0x9, PT ;  /* 0x000000090000780c */ /* 0x000fe20003f24270 */
[----:B----4-:R-:W-:-:S05]  /*7030*/  IMAD R3, R2, UR4, RZ ;  /* 0x0000000402037c24 */ /* 0x010fca000f8e02ff */
        /* <DEDUP_REMOVED lines=11> */
[----:B-1----:R-:W-:Y:S01]  /*70f0*/  STG.E.U8 desc[UR36][R2.64], R18 ;  /* 0x0000001202007986 */ /* 0x002fe2000c101124 */
[----:B------:R-:W-:Y:S05]  /*7100*/  EXIT ;  /* 0x000000000000794d */ /* 0x000fea0003800000 */
.L_x_19945:
[----:B-1----:R-:W-:Y:S01]  /*7110*/  STG.E.U8 desc[UR36][R2.64], R18 ;  /* 0x0000001202007986 */ /* 0x002fe2000c101124 */
[----:B------:R-:W-:Y:S05]  /*7120*/  EXIT ;  /* 0x000000000000794d */ /* 0x000fea0003800000 */
.L_x_19944:
[----:B------:R-:W-:-:S13]  /*7130*/  ISETP.NE.AND P0, PT, R0, 0x2, PT ;  /* 0x000000020000780c */ /* 0x000fda0003f05270 */
[----:B------:R-:W-:Y:S05]  /*7140*/  @!P0 BRA `(.L_x_19947) ;  /* 0x0000000000388947 */ /* 0x000fea0003800000 */
[----:B------:R-:W-:-:S13]  /*7150*/  ISETP.NE.AND P0, PT, R0, 0x3, PT ;  /* 0x000000030000780c */ /* 0x000fda0003f05270 */
[----:B------:R-:W-:Y:S05]  /*7160*/  @!P0 BRA `(.L_x_19948) ;  /* 0x0000000000208947 */ /* 0x000fea0003800000 */
[----:B------:R-:W-:-:S13]  /*7170*/  ISETP.NE.AND P0, PT, R0, 0x4, PT ;  /* 0x000000040000780c */ /* 0x000fda0003f05270 */
[----:B------:R-:W-:Y:S05]  /*7180*/  @P0 BRA `(.L_x_19946) ;  /* 0x0000000800840947 */ /* 0x000fea0003800000 */
[----:B-1----:R-:W-:-:S04]  /*7190*/  LOP3.LUT R18, R18, 0xffff, RZ, 0xc0, !PT ;  /* 0x0000ffff12127812 */ /* 0x002fc800078ec0ff */
[----:B------:R-:W-:-:S05]  /*71a0*/  PRMT R18, R18, 0x8880, RZ ;  /* 0x0000888012127816 */ /* 0x000fca00000000ff */
[----:B------:R-:W-:-:S05]  /*71b0*/  IMAD.MOV.U32 R4, RZ, RZ, R18 ;  /* 0x000000ffff047224 */ /* 0x000fca00078e0012 */
[----:B------:R-:W-:-:S05]  /*71c0*/  SHF.R.S32.HI R5, RZ, 0x1f, R4 ;  /* 0x0000001fff057819 */ /* 0x000fca0000011404 */
[----:B------:R-:W-:Y:S01]  /*71d0*/  STG.E.64 desc[UR36][R2.64], R4 ;  /* 0x0000000402007986 */ /* 0x000fe2000c101b24 */
[----:B------:R-:W-:Y:S05]  /*71e0*/  EXIT ;  /* 0x000000000000794d */ /* 0x000fea0003800000 */
.L_x_19948:
[----:B-1----:R-:W-:-:S04]  /*71f0*/  LOP3.LUT R18, R18, 0xffff, RZ, 0xc0, !PT ;  /* 0x0000ffff12127812 */ /* 0x002fc800078ec0ff */
[----:B------:R-:W-:-:S05]  /*7200*/  PRMT R5, R18, 0x8880, RZ ;  /* 0x0000888012057816 */ /* 0x000fca00000000ff */
[----:B------:R-:W-:Y:S01]  /*7210*/  STG.E desc[UR36][R2.64], R5 ;  /* 0x0000000502007986 */ /* 0x000fe2000c101924 */
[----:B------:R-:W-:Y:S05]  /*7220*/  EXIT ;  /* 0x000000000000794d */ /* 0x000fea0003800000 */
.L_x_19947:
[----:B-1----:R-:W-:-:S04]  /*7230*/  PRMT R5, R18, 0x8880, RZ ;  /* 0x0000888012057816 */ /* 0x002fc800000000ff */
[----:B------:R-:W-:-:S05]  /*7240*/  PRMT R5, R5, 0x7710, RZ ;  /* 0x0000771005057816 */ /* 0x000fca00000000ff */
[----:B------:R-:W-:Y:S01]  /*7250*/  STG.E.U16 desc[UR36][R2.64], R5 ;  /* 0x0000000502007986 */ /* 0x000fe2000c101524 */
[----:B------:R-:W-:Y:S05]  /*7260*/  EXIT ;  /* 0x000000000000794d */ /* 0x000fea0003800000 */
.L_x_19943:
[----:B------:R-:W-:-:S13]  /*7270*/  ISETP.GT.AND P0, PT, R0, 0x6, PT ;  /* 0x000000060000780c */ /* 0x000fda0003f04270 */
[----:B------:R-:W-:Y:S05]  /*7280*/  @P0 BRA `(.L_x_19949) ;  /* 0x00000000002c0947 */ /* 0x000fea0003800000 */
[----:B------:R-:W-:-:S13]  /*7290*/  ISETP.NE.AND P0, PT, R0, 0x5, PT ;  /* 0x000000050000780c */ /* 0x000fda0003f05270 */
[----:B------:R-:W-:Y:S05]  /*72a0*/  @!P0 BRA `(.L_x_19950) ;  /* 0x0000000000148947 */ /* 0x000fea0003800000 */
[----:B------:R-:W-:-:S13]  /*72b0*/  ISETP.NE.AND P0, PT, R0, 0x6, PT ;  /* 0x000000060000780c */ /* 0x000fda0003f05270 */
[----:B------:R-:W-:Y:S05]  /*72c0*/  @P0 BRA `(.L_x_19946) ;  /* 0x0000000800340947 */ /* 0x000fea0003800000 */
[----:B-1----:R-:W0:Y:S02]  /*72d0*/  I2F.S8 R5, R18 ;  /* 0x0000001200057306 */ /* 0x002e240000001400 */
[----:B0-----:R-:W-:Y:S01]  /*72e0*/  STG.E desc[UR36][R2.64], R5 ;  /* 0x0000000502007986 */ /* 0x001fe2000c101924 */
[----:B------:R-:W-:Y:S05]  /*72f0*/  EXIT ;  /* 0x000000000000794d */ /* 0x000fea0003800000 */
.L_x_19950:
[----:B-1----:R-:W0:Y:S02]  /*7300*/  I2F.S8 R0, R18 ;  /* 0x0000001200007306 */ /* 0x002e240000001400 */
[----:B0-----:R-:W-:-:S05]  /*7310*/  F2FP.F16.F32.PACK_AB R0, RZ, R0 ;  /* 0x00000000ff00723e */ /* 0x001fca00000000ff */
[----:B------:R-:W-:Y:S01]  /*7320*/  STG.E.U16 desc[UR36][R2.64], R0 ;  /* 0x0000000002007986 */ /* 0x000fe2000c101524 */
[----:B------:R-:W-:Y:S05]  /*7330*/  EXIT ;  /* 0x000000000000794d */ /* 0x000fea0003800000 */
.L_x_19949:
[----:B------:R-:W-:-:S13]  /*7340*/  ISETP.NE.AND P0, PT, R0, 0x7, PT ;  /* 0x000000070000780c */ /* 0x000fda0003f05270 */
[----:B------:R-:W-:Y:S05]  /*7350*/  @!P0 BRA `(.L_x_19951) ;  /* 0x0000000000348947 */ /* 0x000fea0003800000 */
[----:B------:R-:W-:-:S13]  /*7360*/  ISETP.NE.AND P0, PT, R0, 0x8, PT ;  /* 0x000000080000780c */ /* 0x000fda0003f05270 */
[----:B------:R-:W-:Y:S05]  /*7370*/  @!P0 BRA `(.L_x_19952) ;  /* 0x0000000000188947 */ /* 0x000fea0003800000 */
[----:B------:R-:W-:-:S13]  /*7380*/  ISETP.NE.AND P0, PT, R0, 0x9, PT ;  /* 0x000000090000780c */ /* 0x000fda0003f05270 */
[----:B------:R-:W-:Y:S05]  /*7390*/  @P0 BRA `(.L_x_19946) ;  /* 0x0000000800000947 */ /* 0x000fea0003800000 */
[----:B-1----:R-:W0:Y:S01]  /*73a0*/  I2F.S8 R18, R18 ;  /* 0x0000001200127306 */ /* 0x002e220000001400 */
[----:B------:R-:W-:-:S05]  /*73b0*/  IMAD.MOV.U32 R19, RZ, RZ, RZ ;  /* 0x000000ffff137224 */ /* 0x000fca00078e00ff */
[----:B0-----:R-:W-:Y:S01]  /*73c0*/  STG.E.64 desc[UR36][R2.64], R18 ;  /* 0x0000001202007986 */ /* 0x001fe2000c101b24 */
[----:B------:R-:W-:Y:S05]  /*73d0*/  EXIT ;  /* 0x000000000000794d */ /* 0x000fea0003800000 */
.L_x_19952:
[----:B-1----:R-:W0:Y:S02]  /*73e0*/  I2F.S8 R18, R18 ;  /* 0x0000001200127306 */ /* 0x002e240000001400 */
[----:B0-----:R-:W-:-:S04]  /*73f0*/  F2FP.F16.F32.PACK_AB R5, RZ, R18 ;  /* 0x00000012ff05723e */ /* 0x001fc800000000ff */
[----:B------:R-:W-:-:S05]  /*7400*/  PRMT R5, R5, 0x5410, RZ ;  /* 0x0000541005057816 */ /* 0x000fca00000000ff */
[----:B------:R-:W-:Y:S01]  /*7410*/  STG.E desc[UR36][R2.64], R5 ;  /* 0x0000000502007986 */ /* 0x000fe2000c101924 */
[----:B------:R-:W-:Y:S05]  /*7420*/  EXIT ;  /* 0x000000000000794d */ /* 0x000fea0003800000 */
.L_x_19951:
[----:B-1----:R-:W-:-:S04]  /*7430*/  PRMT R4, R18, 0x8880, RZ ;  /* 0x0000888012047816 */ /* 0x002fc800000000ff */
[----:B------:R-:W-:-:S06]  /*7440*/  PRMT R4, R4, 0x7710, RZ ;  /* 0x0000771004047816 */ /* 0x000fcc00000000ff */
[----:B------:R-:W0:Y:S02]  /*7450*/  I2F.F64.S16 R4, R4 ;  /* 0x0000000400047312 */ /* 0x000e240000101c00 */
[----:B0-----:R-:W-:Y:S01]  /*7460*/  STG.E.64 desc[UR36][R2.64], R4 ;  /* 0x0000000402007986 */ /* 0x001fe2000c101b24 */
[----:B------:R-:W-:Y:S05]  /*7470*/  EXIT ;  /* 0x000000000000794d */ /* 0x000fea0003800000 */
.L_x_19942:
        /* <DEDUP_REMOVED lines=10> */
[----:B-1----:R-:W-:-:S04]  /*7520*/  PRMT R5, R18, 0x8880, RZ ;  /* 0x0000888012057816 */ /* 0x002fc800000000ff */
[----:B------:R-:W-:-:S05]  /*7530*/  PRMT R5, R5, 0x7710, RZ ;  /* 0x0000771005057816 */ /* 0x000fca00000000ff */
[----:B------:R-:W-:Y:S01]  /*7540*/  STG.E.U16 desc[UR36][R2.64], R5 ;  /* 0x0000000502007986 */ /* 0x000fe2000c101524 */
[----:B------:R-:W-:Y:S05]  /*7550*/  EXIT ;  /* 0x000000000000794d */ /* 0x000fea0003800000 */
.L_x_19956:
[----:B-1----:R-:W0:Y:S01]  /*7560*/  I2F.S8 R5, R18 ;  /* 0x0000001200057306 */ /* 0x002e220000001400 */
        /* <DEDUP_REMOVED lines=17> */
.L_x_19959:
[----:B------:R-:W-:-:S04]  /*7680*/  SHF.R.U32.HI R5, RZ, 0x18, R5 ;  /* 0x00000018ff057819 */ /* 0x000fc80000011605 */
[----:B------:R-:W-:-:S07]  /*7690*/  LOP3.LUT R0, R0, 0x80, R5, 0xf8, !PT ;  /* 0x0000008000007812 */ /* 0x000fce00078ef805 */
.L_x_19958:
[----:B------:R-:W-:Y:S05]  /*76a0*/  BSYNC.RECONVERGENT B0 ;  /* 0x0000000000007941 */ /* 0x000fea0003800200 */
.L_x_19957:
[----:B------:R-:W-:Y:S01]  /*76b0*/  STG.E.U8 desc[UR36][R2.64], R0 ;  /* 0x0000000002007986 */ /* 0x000fe2000c101124 */
[----:B------:R-:W-:Y:S05]  /*76c0*/  EXIT ;  /* 0x000000000000794d */ /* 0x000fea0003800000 */
.L_x_19955:
        /* <DEDUP_REMOVED lines=18> */
.L_x_19962:
[----:B------:R-:W-:-:S04]  /*77f0*/  SHF.R.U32.HI R5, RZ, 0x18, R5 ;  /* 0x00000018ff057819 */ /* 0x000fc80000011605 */
[----:B------:R-:W-:-:S07]  /*7800*/  LOP3.LUT R0, R0, 0x80, R5, 0xf8, !PT ;  /* 0x0000008000007812 */ /* 0x000fce00078ef805 */
.L_x_19961:
[----:B------:R-:W-:Y:S05]  /*7810*/  BSYNC.RECONVERGENT B0 ;  /* 0x0000000000007941 */ /* 0x000fea0003800200 */
.L_x_19960:
[----:B------:R-:W-:Y:S01]  /*7820*/  STG.E.U8 desc[UR36][R2.64], R0 ;  /* 0x0000000002007986 */ /* 0x000fe2000c101124 */
[----:B------:R-:W-:Y:S05]  /*7830*/  EXIT ;  /* 0x000000000000794d */ /* 0x000fea0003800000 */
.L_x_19954:
[----:B------:R-:W-:-:S13]  /*7840*/  ISETP.NE.AND P0, PT, R0, 0x1c, PT ;  /* 0x0000001c0000780c */ /* 0x000fda0003f05270 */
[----:B------:R-:W-:Y:S05]  /*7850*/  @!P0 BRA `(.L_x_19963) ;  /* 0x0000000000688947 */ /* 0x000fea0003800000 */
[----:B------:R-:W-:-:S13]  /*7860*/  ISETP.NE.AND P0, PT, R0, 0x1d, PT ;  /* 0x0000001d0000780c */ /* 0x000fda0003f05270 */
[----:B------:R-:W-:Y:S05]  /*7870*/  @!P0 BRA `(.L_x_19964) ;  /* 0x0000000000488947 */ /* 0x000fea0003800000 */
[----:B------:R-:W-:-:S13]  /*7880*/  ISETP.NE.AND P0, PT, R0, 0x2c, PT ;  /* 0x0000002c0000780c */ /* 0x000fda0003f05270 */
[----:B------:R-:W-:Y:S05]  /*7890*/  @P0 BRA `(.L_x_19946) ;  /* 0x0000000000c00947 */ /* 0x000fea0003800000 */
[----:B-1----:R-:W0:Y:S02]  /*78a0*/  I2F.S8 R18, R18 ;  /* 0x0000001200127306 */ /* 0x002e240000001400 */
        /* <DEDUP_REMOVED lines=15> */
.L_x_19964:
[----:B-1----:R-:W-:-:S04]  /*79a0*/  LOP3.LUT R18, R18, 0xffff, RZ, 0xc0, !PT ;  /* 0x0000ffff12127812 */ /* 0x002fc800078ec0ff */
[----:B------:R-:W-:-:S05]  /*79b0*/  PRMT R18, R18, 0x8880, RZ ;  /* 0x0000888012127816 */ /* 0x000fca00000000ff */
[----:B------:R-:W-:-:S05]  /*79c0*/  IMAD.MOV.U32 R4, RZ, RZ, R18 ;  /* 0x000000ffff047224 */ /* 0x000fca00078e0012 */
[----:B------:R-:W-:-:S05]  /*79d0*/  SHF.R.S32.HI R5, RZ, 0x1f, R4 ;  /* 0x0000001fff057819 */ /* 0x000fca0000011404 */
[----:B------:R-:W-:Y:S01]  /*79e0*/  STG.E.64 desc[UR36][R2.64], R4 ;  /* 0x0000000402007986 */ /* 0x000fe2000c101b24 */
[----:B------:R-:W-:Y:S05]  /*79f0*/  EXIT ;  /* 0x000000000000794d */ /* 0x000fea0003800000 */
.L_x_19963:
[----:B-1----:R-:W-:-:S04]  /*7a00*/  LOP3.LUT R18, R18, 0xffff, RZ, 0xc0, !PT ;  /* 0x0000ffff12127812 */ /* 0x002fc800078ec0ff */
[----:B------:R-:W-:-:S05]  /*7a10*/  PRMT R5, R18, 0x8880, RZ ;  /* 0x0000888012057816 */ /* 0x000fca00000000ff */
[----:B------:R-:W-:Y:S01]  /*7a20*/  STG.E desc[UR36][R2.64], R5 ;  /* 0x0000000502007986 */ /* 0x000fe2000c101924 */
[----:B------:R-:W-:Y:S05]  /*7a30*/  EXIT ;  /* 0x000000000000794d */ /* 0x000fea0003800000 */
.L_x_19953:
[----:B------:R-:W-:-:S13]  /*7a40*/  ISETP.GT.AND P0, PT, R0, 0xe, PT ;  /* 0x0000000e0000780c */ /* 0x000fda0003f04270 */
[----:B------:R-:W-:Y:S05]  /*7a50*/  @P0 BRA `(.L_x_19965) ;  /* 0x0000000000380947 */ /* 0x000fea0003800000 */
[----:B------:R-:W-:-:S13]  /*7a60*/  ISETP.NE.AND P0, PT, R0, 0xa, PT ;  /* 0x0000000a0000780c */ /* 0x000fda0003f05270 */
[----:B------:R-:W-:Y:S05]  /*7a70*/  @!P0 BRA `(.L_x_19966) ;  /* 0x0000000000188947 */ /* 0x000fea0003800000 */
[----:B------:R-:W-:-:S13]  /*7a80*/  ISETP.NE.AND P0, PT, R0, 0xb, PT ;  /* 0x0000000b0000780c */ /* 0x000fda0003f05270 */
[----:B------:R-:W-:Y:S05]  /*7a90*/  @P0 BRA `(.L_x_19946) ;  /* 0x0000000000400947 */ /* 0x000fea0003800000 */
[----:B-1----:R-:W-:-:S04]  /*7aa0*/  LOP3.LUT P0, RZ, R18, 0xff, RZ, 0xc0, !PT ;  /* 0x000000ff12ff7812 */ /* 0x002fc8000780c0ff */
[----:B------:R-:W-:-:S05]  /*7ab0*/  SEL R5, RZ, 0x1, !P0 ;  /* 0x00000001ff057807 */ /* 0x000fca0004000000 */
[----:B------:R-:W-:Y:S01]  /*7ac0*/  STG.E.U8 desc[UR36][R2.64], R5 ;  /* 0x0000000502007986 */ /* 0x000fe2000c101124 */
[----:B------:R-:W-:Y:S05]  /*7ad0*/  EXIT ;  /* 0x000000000000794d */ /* 0x000fea0003800000 */
.L_x_19966:
[----:B-1----:R-:W-:Y:S02]  /*7ae0*/  PRMT R4, R18, 0x8880, RZ ;  /* 0x0000888012047816 */ /* 0x002fe400000000ff */
[----:B------:R-:W-:Y:S02]  /*7af0*/  CS2R R6, SRZ ;  /* 0x0000000000067805 */ /* 0x000fe4000001ff00 */
[----:B------:R-:W-:-:S06]  /*7b00*/  PRMT R4, R4, 0x7710, RZ ;  /* 0x0000771004047816 */ /* 0x000fcc00000000ff */
[----:B------:R-:W0:Y:S02]  /*7b10*/  I2F.F64.S16 R4, R4 ;  /* 0x0000000400047312 */ /* 0x000e240000101c00 */
[----:B0-----:R-:W-:Y:S01]  /*7b20*/  STG.E.128 desc[UR36][R2.64], R4 ;  /* 0x0000000402007986 */ /* 0x001fe2000c101d24 */
[----:B------:R-:W-:Y:S05]  /*7b30*/  EXIT ;  /* 0x000000000000794d */ /* 0x000fea0003800000 */
.L_x_19965:
[----:B------:R-:W-:-:S13]  /*7b40*/  ISETP.NE.AND P0, PT, R0, 0xf, PT ;  /* 0x0000000f0000780c */ /* 0x000fda0003f05270 */
[----:B------:R-:W-:Y:S05]  /*7b50*/  @!P0 BRA `(.L_x_19967) ;  /* 0x0000000000e88947 */ /* 0x000fea0003800000 */
[----:B------:R-:W-:-:S13]  /*7b60*/  ISETP.NE.AND P0, PT, R0, 0x17, PT ;  /* 0x000000170000780c */ /* 0x000fda0003f05270 */
[----:B------:R-:W-:Y:S05]  /*7b70*/  @!P0 BRA `(.L_x_19968) ;  /* 0x0000000000908947 */ /* 0x000fea0003800000 */
[----:B------:R-:W-:-:S13]  /*7b80*/  ISETP.NE.AND P0, PT, R0, 0x18, PT ;  /* 0x000000180000780c */ /* 0x000fda0003f05270 */
[----:B------:R-:W-:Y:S05]  /*7b90*/  @!P0 BRA `(.L_x_19969) ;  /* 0x0000000000448947 */ /* 0x000fea0003800000 */
.L_x_19946:
        /* <DEDUP_REMOVED lines=13> */
[----:B--2---:R-:W-:-:S07]  /*7c70*/  IMAD.U32 R11, RZ, RZ, UR9 ;  /* 0x00000009ff0b7e24 */ /* 0x004fce000f8e00ff */
[----:B------:R-:W-:-:S07]  /*7c80*/  LEPC R20, `(.L_x_19970) ;  /* 0x000000001014794e */ /* 0x000fce0000000000 */
[----:B-1-3--:R-:W-:Y:S05]  /*7c90*/  CALL.ABS.NOINC R2 ;  /* 0x0000000002007343 */ /* 0x00afea0003c00000 */
.L_x_19970:
[----:B------:R-:W-:Y:S05]  /*7ca0*/  EXIT ;  /* 0x000000000000794d */ /* 0x000fea0003800000 */
.L_x_19969:
[----:B-1----:R-:W0:Y:S01]  /*7cb0*/  I2F.S8 R7, R18 ;  /* 0x0000001200077306 */ /* 0x002e220000001400 */
        /* <DEDUP_REMOVED lines=12> */
.L_x_19972:
[----:B------:R-:W-:Y:S05]  /*7d80*/  BSYNC.RECONVERGENT B0 ;  /* 0x0000000000007941 */ /* 0x000fea0003800200 */
.L_x_19971:
[----:B------:R-:W-:-:S05]  /*7d90*/  LOP3.LUT R5, R0, 0x80, R5, 0xf8, !PT ;  /* 0x0000008000057812 */ /* 0x000fca00078ef805 */
[----:B------:R-:W-:Y:S01]  /*7da0*/  STG.E.U8 desc[UR36][R2.64], R5 ;  /* 0x0000000502007986 */ /* 0x000fe2000c101124 */
[----:B------:R-:W-:Y:S05]  /*7db0*/  EXIT ;  /* 0x000000000000794d */ /* 0x000fea0003800000 */
.L_x_19968:
[----:B-1----:R-:W0:Y:S01]  /*7dc0*/  I2F.S8 R5, R18 ;  /* 0x0000001200057306 */ /* 0x002e220000001400 */
        /* <DEDUP_REMOVED lines=11> */
.L_x_19974:
[----:B------:R-:W-:Y:S01]  /*7e80*/  IMAD.MOV.U32 R0, RZ, RZ, 0x7f ;  /* 0x0000007fff007424 */ /* 0x000fe200078e00ff */
[----:B------:R-:W-:-:S04]  /*7e90*/  ISETP.GT.U32.AND P0, PT, R4, 0x7f800000, PT ;  /* 0x7f8000000400780c */ /* 0x000fc80003f04070 */
[----:B------:R-:W-:-:S09]  /*7ea0*/  SEL R0, R0, 0x7c, P0 ;  /* 0x0000007c00007807 */ /* 0x000fd20000000000 */
.L_x_19975:
[----:B------:R-:W-:Y:S05]  /*7eb0*/  BSYNC.RECONVERGENT B0 ;  /* 0x0000000000007941 */ /* 0x000fea0003800200 */
.L_x_19973:
[----:B------:R-:W-:-:S04]  /*7ec0*/  SHF.R.U32.HI R5, RZ, 0x18, R5 ;  /* 0x00000018ff057819 */ /* 0x000fc80000011605 */
[----:B------:R-:W-:-:S05]  /*7ed0*/  LOP3.LUT R5, R0, 0x80, R5, 0xf8, !PT ;  /* 0x0000008000057812 */ /* 0x000fca00078ef805 */
[----:B------:R-:W-:Y:S01]  /*7ee0*/  STG.E.U8 desc[UR36][R2.64], R5 ;  /* 0x0000000502007986 */ /* 0x000fe2000c101124 */
[----:B------:R-:W-:Y:S05]  /*7ef0*/  EXIT ;  /* 0x000000000000794d */ /* 0x000fea0003800000 */
.L_x_19967:
[----:B-1----:R-:W0:Y:S02]  /*7f00*/  I2F.S8 R0, R18 ;  /* 0x0000001200007306 */ /* 0x002e240000001400 */
[----:B0-----:R-:W-:-:S05]  /*7f10*/  F2FP.BF16.F32.PACK_AB R0, RZ, R0 ;  /* 0x00000000ff00723e */ /* 0x001fca00000010ff */
[----:B------:R-:W-:Y:S01]  /*7f20*/  STG.E.U16 desc[UR36][R2.64], R0 ;  /* 0x0000000002007986 */ /* 0x000fe2000c101524 */
[----:B------:R-:W-:Y:S05]  /*7f30*/  EXIT ;  /* 0x000000000000794d */ /* 0x000fea0003800000 */
        .weak           $__internal_50_$__cuda_sm20_div_s16
        .type           $__internal_50_$__cuda_sm20_div_s16,@function
        .size           $__internal_50_$__cuda_sm20_div_s16,(.L_x_23079 - $__internal_50_$__cuda_sm20_div_s16)
$__internal_50_$__cuda_sm20_div_s16:
[----:B------:R-:W-:Y:S01]  /*7f40*/  IABS R11, R6 ;  /* 0x00000006000b7213 */ /* 0x000fe20000000000 */
[----:B------:R-:W-:Y:S01]  /*7f50*/  IMAD.MOV.U32 R8, RZ, RZ, 0x4b800000 ;  /* 0x4b800000ff087424 */ /* 0x000fe200078e00ff */
        /* <DEDUP_REMOVED lines=8> */
[----:B------:R-:W-:Y:S01]  /*7fe0*/  ISETP.NE.AND P0, PT, R6, RZ, PT ;  /* 0x000000ff0600720c */ /* 0x000fe20003f05270 */
[----:B------:R-:W-:Y:S02]  /*7ff0*/  IMAD.MOV R6, RZ, RZ, -R5 ;  /* 0x000000ffff067224 */ /* 0x000fe400078e0a05 */
[----:B------:R-:W-:Y:S02]  /*8000*/  FMUL R9, R7, R8 ;  /* 0x0000000807097220 */ /* 0x000fe40000400000 */
[----:B------:R-:W-:Y:S08]  /*8010*/  I2F.U16.RZ R7, R10 ;  /* 0x0000000a00077306 */ /* 0x000ff0000010d000 */
[----:B------:R-:W0:Y:S02]  /*8020*/  MUFU.RCP R9, R9 ;  /* 0x0000000900097308 */ /* 0x000e240000001000 */
[----:B0-----:R-:W-:-:S04]  /*8030*/  FMUL R8, R8, R9 ;  /* 0x0000000908087220 */ /* 0x001fc80000400000 */
[----:B------:R-:W-:-:S04]  /*8040*/  VIADD R8, R8, 0x2 ;  /* 0x0000000208087836 */ /* 0x000fc80000000000 */
[----:B------:R-:W-:-:S06]  /*8050*/  FMUL.RZ R7, R7, R8 ;  /* 0x0000000807077220 */ /* 0x000fcc000040c000 */
[----:B------:R-:W0:Y:S02]  /*8060*/  F2I.U32.TRUNC.NTZ R7, R7 ;  /* 0x0000000700077305 */ /* 0x000e24000020f000 */
[----:B0-----:R-:W-:-:S05]  /*8070*/  LOP3.LUT R6, R6, 0xffff, R7, 0x78, !PT ;  /* 0x0000ffff06067812 */ /* 0x001fca00078e7807 */
[----:B------:R-:W-:Y:S02]  /*8080*/  IMAD.IADD R6, R5, 0x1, R6 ;  /* 0x0000000105067824 */ /* 0x000fe400078e0206 */
[----:B------:R-:W-:Y:S02]  /*8090*/  IMAD.MOV.U32 R5, RZ, RZ, 0x0 ;  /* 0x00000000ff057424 */ /* 0x000fe400078e00ff */
[----:B------:R-:W-:Y:S02]  /*80a0*/  @!P0 IMAD.MOV.U32 R6, RZ, RZ, -0x1 ;  /* 0xffffffffff068424 */ /* 0x000fe400078e00ff */
[----:B------:R-:W-:Y:S05]  /*80b0*/  RET.REL.NODEC R4 `(_ZN2at6native27unrolled_elementwise_kernelINS0_13BUnaryFunctorIaaaZZZNS0_15binary_internal21div_trunc_kernel_cudaERNS_18TensorIteratorBaseEENKUlvE_clEvENKUlvE0_clEvEUlaaE_EESt5arrayIPcLm2EELi4E23TrivialOffsetCalculatorILi1EjESE_NS0_6memory12LoadWithCastILi1EEENSF_13StoreWithCastILi1EEEEEviT_T0_T2_T3_T4_T5_) ;  /* 0xffffff7c04d07950 */ /* 0x000fea0003c3ffff */
.L_x_19976:
        /* <DEDUP_REMOVED lines=12> */
.L_x_23079:


//--------------------- .text._ZN2at6native18elementwise_kernelILi128ELi4EZNS0_22gpu_kernel_impl_nocastINS0_13BUnaryFunctorIaaaZZZNS0_15binary_internal21div_trunc_kernel_cudaERNS_18TensorIteratorBaseEENKUlvE_clEvENKUlvE0_clEvEUlaaE_EEEEvS6_RKT_EUliE_EEviT1_ --------------------------
	.section	.text._ZN2at6native18elementwise_kernelILi128ELi4EZNS0_22gpu_kernel_impl_nocastINS0_13BUnaryFunctorIaaaZZZNS0_15binary_internal21div_trunc_kernel_cudaERNS_18TensorIteratorBaseEENKUlvE_clEvENKUlvE0_clEvEUlaaE_EEEEvS6_RKT_EUliE_EEviT1_,"ax",@progbits
	.align	128
        .global         _ZN2at6native18elementwise_kernelILi128ELi4EZNS0_22gpu_kernel_impl_nocastINS0_13BUnaryFunctorIaaaZZZNS0_15binary_internal21div_trunc_kernel_cudaERNS_18TensorIteratorBaseEENKUlvE_clEvENKUlvE0_clEvEUlaaE_EEEEvS6_RKT_EUliE_EEviT1_
        .type           _ZN2at6native18elementwise_kernelILi128ELi4EZNS0_22gpu_kernel_impl_nocastINS0_13BUnaryFunctorIaaaZZZNS0_15binary_internal21div_trunc_kernel_cudaERNS_18TensorIteratorBaseEENKUlvE_clEvENKUlvE0_clEvEUlaaE_EEEEvS6_RKT_EUliE_EEviT1_,@function
        .size           _ZN2at6native18elementwise_kernelILi128ELi4EZNS0_22gpu_kernel_impl_nocastINS0_13BUnaryFunctorIaaaZZZNS0_15binary_internal21div_trunc_kernel_cudaERNS_18TensorIteratorBaseEENKUlvE_clEvENKUlvE0_clEvEUlaaE_EEEEvS6_RKT_EUliE_EEviT1_,(.L_x_23080 - _ZN2at6native18elementwise_kernelILi128ELi4EZNS0_22gpu_kernel_impl_nocastINS0_13BUnaryFunctorIaaaZZZNS0_15binary_internal21div_trunc_kernel_cudaERNS_18TensorIteratorBaseEENKUlvE_clEvENKUlvE0_clEvEUlaaE_EEEEvS6_RKT_EUliE_EEviT1_)
        .other          _ZN2at6native18elementwise_kernelILi128ELi4EZNS0_22gpu_kernel_impl_nocastINS0_13BUnaryFunctorIaaaZZZNS0_15binary_internal21div_trunc_kernel_cudaERNS_18TensorIteratorBaseEENKUlvE_clEvENKUlvE0_clEvEUlaaE_EEEEvS6_RKT_EUliE_EEviT1_,@"STO_CUDA_ENTRY STV_DEFAULT"
_ZN2at6native18elementwise_kernelILi128ELi4EZNS0_22gpu_kernel_impl_nocastINS0_13BUnaryFunctorIaaaZZZNS0_15binary_internal21div_trunc_kernel_cudaERNS_18TensorIteratorBaseEENKUlvE_clEvENKUlvE0_clEvEUlaaE_EEEEvS6_RKT_EUliE_EEviT1_:
.text._ZN2at6native18elementwise_kernelILi128ELi4EZNS0_22gpu_kernel_impl_nocastINS0_13BUnaryFunctorIaaaZZZNS0_15binary_internal21div_trunc_kernel_cudaERNS_18TensorIteratorBaseEENKUlvE_clEvENKUlvE0_clEvEUlaaE_EEEEvS6_RKT_EUliE_EEviT1_:
        /* <DEDUP_REMOVED lines=14> */
[----:B0-----:R0:W5:Y:S01]  /*00e0*/  LDG.E.S8 R7, desc[UR6][R4.64] ;  /* 0x0000000604077981 */ /* 0x001162000c1e1300 */
[----:B------:R-:W1:Y:S01]  /*00f0*/  LDCU.S8 UR4, c[0x0][0x591] ;  /* 0x0000b220ff0477ac */ /* 0x000e620008000200 */
[----:B------:R-:W-:Y:S02]  /*0100*/  MOV R6, 0x130 ;  /* 0x0000013000067802 */ /* 0x000fe40000000f00 */
[----:B01----:R-:W-:-:S07]  /*0110*/  MOV R8, UR4 ;  /* 0x0000000400087c02 */ /* 0x003fce0008000f00 */
[----:B-----5:R-:W-:Y:S05]  /*0120*/  CALL.REL.NOINC `($__internal_51_$__cuda_sm20_div_s16) ;  /* 0x0000005000647944 */ /* 0x020fea0003c00000 */
[----:B------:R-:W0:Y:S01]  /*0130*/  LDC.64 R4, c[0x0][0x580] ;  /* 0x00016000ff047b82 */ /* 0x000e220000000a00 */
[----:B------:R-:W-:Y:S01]  /*0140*/  IADD3 R3, PT, PT, R3, 0x80, RZ ;  /* 0x0000008003037810 */ /* 0x000fe20007ffe0ff */
[----:B0-----:R0:W-:Y:S06]  /*0150*/  STG.E.U8 desc[UR6][R4.64], R11 ;  /* 0x0000000b04007986 */ /* 0x0011ec000c101106 */
.L_x_19979:
[----:B------:R-:W-:Y:S05]  /*0160*/  BSYNC.RECONVERGENT B0 ;  /* 0x0000000000007941 */ /* 0x000fea0003800200 */
.L_x_19978:
[----:B------:R-:W1:Y:S01]  /*0170*/  LDCU UR4, c[0x0][0x380] ;  /* 0x00007000ff0477ac */ /* 0x000e620008000800 */
[----:B------:R-:W-:Y:S01]  /*0180*/  BSSY.RECONVERGENT B0, `(.L_x_19980) ;  /* 0x000000c000007945 */ /* 0x000fe20003800200 */
[----:B-1----:R-:W-:-:S13]  /*0190*/  ISETP.GE.AND P0, PT, R3, UR4, PT ;  /* 0x0000000403007c0c */ /* 0x002fda000bf06270 */
[----:B------:R-:W-:Y:S05]  /*01a0*/  @P0 BRA `(.L_x_19981) ;  /* 0x0000000000240947 */ /* 0x000fea0003800000 */
[----:B0-----:R-:W0:Y:S02]  /*01b0*/  LDC.64 R4, c[0x0][0x588] ;  /* 0x00016200ff047b82 */ /* 0x001e240000000a00 */
        /* <DEDUP_REMOVED lines=8> */
.L_x_19981:
[----:B------:R-:W-:Y:S05]  /*0240*/  BSYNC.RECONVERGENT B0 ;  /* 0x0000000000007941 */ /* 0x000fea0003800200 */
.L_x_19980:
[----:B------:R-:W2:Y:S01]  /*0250*/  LDCU UR4, c[0x0][0x380] ;  /* 0x00007000ff0477ac */ /* 0x000ea20008000800 */
[----:B------:R-:W-:Y:S01]  /*0260*/  BSSY.RECONVERGENT B0, `(.L_x_19982) ;  /* 0x000000c000007945 */ /* 0x000fe20003800200 */
[----:B--2---:R-:W-:-:S13]  /*0270*/  ISETP.GE.AND P0, PT, R3, UR4, PT ;  /* 0x0000000403007c0c */ /* 0x004fda000bf06270 */
[----:B------:R-:W-:Y:S05]  /*0280*/  @P0 BRA `(.L_x_19983) ;  /* 0x0000000000240947 */ /* 0x000fea0003800000 */
[----:B01----:R-:W0:Y:S02]  /*0290*/  LDC.64 R4, c[0x0][0x588] ;  /* 0x00016200ff047b82 */ /* 0x003e240000000a00 */
        /* <DEDUP_REMOVED lines=8> */
.L_x_19983:
[----:B------:R-:W-:Y:S05]  /*0320*/  BSYNC.RECONVERGENT B0 ;  /* 0x0000000000007941 */ /* 0x000fea0003800200 */
.L_x_19982:
[----:B------:R-:W3:Y:S02]  /*0330*/  LDCU UR4, c[0x0][0x380] ;  /* 0x00007000ff0477ac */ /* 0x000ee40008000800 */
[----:B---3--:R-:W-:-:S13]  /*0340*/  ISETP.GE.AND P0, PT, R3, UR4, PT ;  /* 0x0000000403007c0c */ /* 0x008fda000bf06270 */
[----:B------:R-:W-:Y:S05]  /*0350*/  @P0 EXIT ;  /* 0x000000000000094d */ /* 0x000fea0003800000 */
[----:B------:R-:W3:Y:S02]  /*0360*/  LDC.64 R2, c[0x0][0x588] ;  /* 0x00016200ff027b82 */ /* 0x000ee40000000a00 */
[----:B---3--:R3:W5:Y:S01]  /*0370*/  LDG.E.S8 R7, desc[UR6][R2.64] ;  /* 0x0000000602077981 */ /* 0x008762000c1e1300 */
[----:B------:R-:W4:Y:S01]  /*0380*/  LDCU.S8 UR4, c[0x0][0x591] ;  /* 0x0000b220ff0477ac */ /* 0x000f220008000200 */
[----:B------:R-:W-:Y:S01]  /*0390*/  MOV R6, 0x3c0 ;  /* 0x000003c000067802 */ /* 0x000fe20000000f00 */
[----:B---34-:R-:W-:-:S07]  /*03a0*/  IMAD.U32 R8, RZ, RZ, UR4 ;  /* 0x00000004ff087e24 */ /* 0x018fce000f8e00ff */
[----:B012--5:R-:W-:Y:S05]  /*03b0*/  CALL.REL.NOINC `($__internal_51_$__cuda_sm20_div_s16) ;  /* 0x0000004c00c07944 */ /* 0x027fea0003c00000 */
[----:B------:R-:W0:Y:S02]  /*03c0*/  LDC.64 R2, c[0x0][0x580] ;  /* 0x00016000ff027b82 */ /* 0x000e240000000a00 */
[----:B0-----:R-:W-:Y:S01]  /*03d0*/  STG.E.U8 desc[UR6][R2.64], R11 ;  /* 0x0000000b02007986 */ /* 0x001fe2000c101106 */
[----:B------:R-:W-:Y:S05]  /*03e0*/  EXIT ;  /* 0x000000000000794d */ /* 0x000fea0003800000 */
.L_x_19977:
        /* <DEDUP_REMOVED lines=305> */
.L_x_19986:
[----:B------:R-:W0:Y:S02]  /*1700*/  LDCU.128 UR8, c[0x0][0x580] ;  /* 0x0000b000ff0877ac */ /* 0x000e240008000c00 */
[----:B0-----:R-:W-:-:S04]  /*1710*/  IADD3 R10, P0, PT, R4, UR10, RZ ;  /* 0x0000000a040a7c10 */ /* 0x001fc8000ff1e0ff */
[----:B------:R-:W-:-:S05]  /*1720*/  IADD3.X R11, PT, PT, RZ, UR11, RZ, P0, !PT ;  /* 0x0000000bff0b7c10 */ /* 0x000fca00087fe4ff */
[----:B------:R0:W5:Y:S01]  /*1730*/  LDG.E.S8 R7, desc[UR6][R10.64] ;  /* 0x000000060a077981 */ /* 0x000162000c1e1300 */
[----:B------:R-:W1:Y:S01]  /*1740*/  LDCU.S8 UR4, c[0x0][0x591] ;  /* 0x0000b220ff0477ac */ /* 0x000e620008000200 */
[----:B------:R-:W-:Y:S02]  /*1750*/  IADD3 R4, P0, PT, R5, UR8, RZ ;  /* 0x0000000805047c10 */ /* 0x000fe4000ff1e0ff */
[----:B------:R-:W-:Y:S02]  /*1760*/  MOV R6, 0x17a0 ;  /* 0x000017a000067802 */ /* 0x000fe40000000f00 */
[----:B------:R-:W-:Y:S01]  /*1770*/  IADD3.X R5, PT, PT, RZ, UR9, RZ, P0, !PT ;  /* 0x00000009ff057c10 */ /* 0x000fe200087fe4ff */
[----:B01----:R-:W-:-:S08]  /*1780*/  IMAD.U32 R8, RZ, RZ, UR4 ;  /* 0x00000004ff087e24 */ /* 0x003fd0000f8e00ff */
[----:B-----5:R-:W-:Y:S05]  /*1790*/  CALL.REL.NOINC `($__internal_51_$__cuda_sm20_div_s16) ;  /* 0x0000003800c87944 */ /* 0x020fea0003c00000 */
[----:B------:R0:W-:Y:S01]  /*17a0*/  STG.E.U8 desc[UR6][R4.64], R11 ;  /* 0x0000000b04007986 */ /* 0x0001e2000c101106 */
[----:B------:R-:W-:-:S07]  /*17b0*/  IADD3 R3, PT, PT, R3, 0x80, RZ ;  /* 0x0000008003037810 */ /* 0x000fce0007ffe0ff */
.L_x_19985:
[----:B------:R-:W-:Y:S05]  /*17c0*/  BSYNC.RECONVERGENT B0 ;  /* 0x0000000000007941 */ /* 0x000fea0003800200 */
.L_x_19984:
[----:B------:R-:W1:Y:S01]  /*17d0*/  LDCU UR4, c[0x0][0x380] ;  /* 0x00007000ff0477ac */ /* 0x000e620008000800 */
[----:B------:R-:W-:Y:S01]  /*17e0*/  BSSY.RECONVERGENT B0, `(.L_x_19987) ;  /* 0x0000139000007945 */ /* 0x000fe20003800200 */
[----:B-1----:R-:W-:-:S13]  /*17f0*/  ISETP.GE.AND P0, PT, R3, UR4, PT ;  /* 0x0000000403007c0c */ /* 0x002fda000bf06270 */
        /* <DEDUP_REMOVED lines=299> */
.L_x_19989:
[----:B------:R-:W0:Y:S02]  /*2ab0*/  LDCU.128 UR8, c[0x0][0x580] ;  /* 0x0000b000ff0877ac */ /* 0x000e240008000c00 */
[----:B0-----:R-:W-:-:S04]  /*2ac0*/  IADD3 R10, P0, PT, R4, UR10, RZ ;  /* 0x0000000a040a7c10 */ /* 0x001fc8000ff1e0ff */
[----:B------:R-:W-:-:S05]  /*2ad0*/  IADD3.X R11, PT, PT, RZ, UR11, RZ, P0, !PT ;  /* 0x0000000bff0b7c10 */ /* 0x000fca00087fe4ff */
[----:B------:R0:W5:Y:S01]  /*2ae0*/  LDG.E.S8 R7, desc[UR6][R10.64] ;  /* 0x000000060a077981 */ /* 0x000162000c1e1300 */
[----:B------:R-:W1:Y:S01]  /*2af0*/  LDCU.S8 UR4, c[0x0][0x591] ;  /* 0x0000b220ff0477ac */ /* 0x000e620008000200 */
[----:B------:R-:W-:Y:S02]  /*2b00*/  IADD3 R4, P0, PT, R5, UR8, RZ ;  /* 0x0000000805047c10 */ /* 0x000fe4000ff1e0ff */
[----:B------:R-:W-:Y:S02]  /*2b10*/  MOV R6, 0x2b50 ;  /* 0x00002b5000067802 */ /* 0x000fe40000000f00 */
[----:B------:R-:W-:Y:S02]  /*2b20*/  IADD3.X R5, PT, PT, RZ, UR9, RZ, P0, !PT ;  /* 0x00000009ff057c10 */ /* 0x000fe400087fe4ff */
[----:B01----:R-:W-:-:S07]  /*2b30*/  MOV R8, UR4 ;  /* 0x0000000400087c02 */ /* 0x003fce0008000f00 */
[----:B-----5:R-:W-:Y:S05]  /*2b40*/  CALL.REL.NOINC `($__internal_51_$__cuda_sm20_div_s16) ;  /* 0x0000002400dc7944 */ /* 0x020fea0003c00000 */
[----:B------:R1:W-:Y:S01]  /*2b50*/  STG.E.U8 desc[UR6][R4.64], R11 ;  /* 0x0000000b04007986 */ /* 0x0003e2000c101106 */
[----:B------:R-:W-:-:S07]  /*2b60*/  VIADD R3, R3, 0x80 ;  /* 0x0000008003037836 */ /* 0x000fce0000000000 */
.L_x_19988:
[----:B------:R-:W-:Y:S05]  /*2b70*/  BSYNC.RECONVERGENT B0 ;  /* 0x0000000000007941 */ /* 0x000fea0003800200 */
.L_x_19987:
[----:B------:R-:W2:Y:S01]  /*2b80*/  LDCU UR4, c[0x0][0x380] ;  /* 0x00007000ff0477ac */ /* 0x000ea20008000800 */
[----:B------:R-:W-:Y:S01]  /*2b90*/  BSSY.RECONVERGENT B0, `(.L_x_19990) ;  /* 0x0000139000007945 */ /* 0x000fe20003800200 */
[----:B--2---:R-:W-:-:S13]  /*2ba0*/  ISETP.GE.AND P0, PT, R3, UR4, PT ;  /* 0x0000000403007c0c */ /* 0x004fda000bf06270 */
[----:B------:R-:W-:Y:S05]  /*2bb0*/  @P0 BRA `(.L_x_19991) ;  /* 0x0000001000d80947 */ /* 0x000fea0003800000 */
        /* <DEDUP_REMOVED lines=298> */
.L_x_19992:
        /* <DEDUP_REMOVED lines=11> */
[----:B------:R-:W-:-:S07]  /*3f10*/  IADD3 R3, PT, PT, R3, 0x80, RZ ;  /* 0x0000008003037810 */ /* 0x000fce0007ffe0ff */
.L_x_19991:
[----:B------:R-:W-:Y:S05]  /*3f20*/  BSYNC.RECONVERGENT B0 ;  /* 0x0000000000007941 */ /* 0x000fea0003800200 */
.L_x_19990:
[----:B------:R-:W3:Y:S02]  /*3f30*/  LDCU UR4, c[0x0][0x380] ;  /* 0x00007000ff0477ac */ /* 0x000ee40008000800 */
[----:B---3--:R-:W-:-:S13]  /*3f40*/  ISETP.GE.AND P0, PT, R3, UR4, PT ;  /* 0x0000000403007c0c */ /* 0x008fda000bf06270 */
[----:B------:R-:W-:Y:S05]  /*3f50*/  @P0 EXIT ;  /* 0x000000000000094d */ /* 0x000fea0003800000 */
[----:B------:R-:W3:Y:S01]  /*3f60*/  LDCU.64 UR4, c[0x0][0x390] ;  /* 0x00007200ff0477ac */ /* 0x000ee20008000a00 */
[----:B012---:R-:W-:Y:S01]  /*3f70*/  MOV R5, R3 ;  /* 0x0000000300057202 */ /* 0x007fe20000000f00 */
[----:B------:R-:W-:Y:S01]  /*3f80*/  IMAD.MOV.U32 R4, RZ, RZ, RZ ;  /* 0x000000ffff047224 */ /* 0x000fe200078e00ff */
[----:B------:R-:W-:Y:S01]  /*3f90*/  ISETP.NE.AND P0, PT, R2, RZ, PT ;  /* 0x000000ff0200720c */ /* 0x000fe20003f05270 */
[----:B------:R-:W0:Y:S01]  /*3fa0*/  LDCU UR8, c[0x0][0x38c] ;  /* 0x00007180ff0877ac */ /* 0x000e220008000800 */
[----:B------:R-:W1:Y:S01]  /*3fb0*/  LDCU.64 UR10, c[0x0][0x4b8] ;  /* 0x00009700ff0a77ac */ /* 0x000e620008000a00 */
[----:B---3--:R-:W-:-:S05]  /*3fc0*/  IMAD.HI.U32 R4, R3, UR4, R4 ;  /* 0x0000000403047c27 */ /* 0x008fca000f8e0004 */
        /* <DEDUP_REMOVED lines=291> */
.L_x_19993:
[----:B------:R-:W0:Y:S02]  /*5200*/  LDCU.128 UR8, c[0x0][0x580] ;  /* 0x0000b000ff0877ac */ /* 0x000e240008000c00 */
[----:B0-----:R-:W-:-:S04]  /*5210*/  IADD3 R4, P0, PT, R2, UR10, RZ ;  /* 0x0000000a02047c10 */ /* 0x001fc8000ff1e0ff */
[----:B------:R-:W-:-:S05]  /*5220*/  IADD3.X R5, PT, PT, RZ, UR11, RZ, P0, !PT ;  /* 0x0000000bff057c10 */ /* 0x000fca00087fe4ff */
[----:B------:R0:W5:Y:S01]  /*5230*/  LDG.E.S8 R7, desc[UR6][R4.64] ;  /* 0x0000000604077981 */ /* 0x000162000c1e1300 */
[----:B------:R-:W1:Y:S01]  /*5240*/  LDCU.S8 UR4, c[0x0][0x591] ;  /* 0x0000b220ff0477ac */ /* 0x000e620008000200 */
[----:B------:R-:W-:Y:S02]  /*5250*/  IADD3 R2, P0, PT, R3, UR8, RZ ;  /* 0x0000000803027c10 */ /* 0x000fe4000ff1e0ff */
[----:B------:R-:W-:-:S03]  /*5260*/  MOV R6, 0x52a0 ;  /* 0x000052a000067802 */ /* 0x000fc60000000f00 */
[----:B------:R-:W-:Y:S01]  /*5270*/  IMAD.X R3, RZ, RZ, UR9, P0 ;  /* 0x00000009ff037e24 */ /* 0x000fe200080e06ff */
[----:B01----:R-:W-:-:S07]  /*5280*/  MOV R8, UR4 ;  /* 0x0000000400087c02 */ /* 0x003fce0008000f00 */
[----:B-----5:R-:W-:Y:S05]  /*5290*/  CALL.REL.NOINC `($__internal_51_$__cuda_sm20_div_s16) ;  /* 0x0000000000087944 */ /* 0x020fea0003c00000 */
[----:B------:R-:W-:Y:S01]  /*52a0*/  STG.E.U8 desc[UR6][R2.64], R11 ;  /* 0x0000000b02007986 */ /* 0x000fe2000c101106 */
[----:B------:R-:W-:Y:S05]  /*52b0*/  EXIT ;  /* 0x000000000000794d */ /* 0x000fea0003800000 */
        .weak           $__internal_51_$__cuda_sm20_div_s16
        .type           $__internal_51_$__cuda_sm20_div_s16,@function
        .size           $__internal_51_$__cuda_sm20_div_s16,(.L_x_23080 - $__internal_51_$__cuda_sm20_div_s16)
$__internal_51_$__cuda_sm20_div_s16:
        /* <DEDUP_REMOVED lines=10> */
[----:B------:R-:W-:Y:S02]  /*5360*/  ISETP.NE.AND P0, PT, R8, RZ, PT ;  /* 0x000000ff0800720c */ /* 0x000fe40003f05270 */
[----:B------:R-:W-:Y:S01]  /*5370*/  IADD3 R8, PT, PT, -R7, RZ, RZ ;  /* 0x000000ff07087210 */ /* 0x000fe20007ffe1ff */
[----:B------:R-:W-:Y:S02]  /*5380*/  FMUL R11, R9, R10 ;  /* 0x0000000a090b7220 */ /* 0x000fe40000400000 */
[----:B------:R-:W-:Y:S08]  /*5390*/  I2F.U16.RZ R9, R12 ;  /* 0x0000000c00097306 */ /* 0x000ff0000010d000 */
[----:B------:R-:W0:Y:S02]  /*53a0*/  MUFU.RCP R11, R11 ;  /* 0x0000000b000b7308 */ /* 0x000e240000001000 */
[----:B0-----:R-:W-:-:S05]  /*53b0*/  FMUL R10, R10, R11 ;  /* 0x0000000b0a0a7220 */ /* 0x001fca0000400000 */
[----:B------:R-:W-:-:S05]  /*53c0*/  IADD3 R10, PT, PT, R10, 0x2, RZ ;  /* 0x000000020a0a7810 */ /* 0x000fca0007ffe0ff */
[----:B------:R-:W-:-:S06]  /*53d0*/  FMUL.RZ R9, R9, R10 ;  /* 0x0000000a09097220 */ /* 0x000fcc000040c000 */
[----:B------:R-:W0:Y:S02]  /*53e0*/  F2I.U32.TRUNC.NTZ R9, R9 ;  /* 0x0000000900097305 */ /* 0x000e24000020f000 */
[----:B0-----:R-:W-:-:S04]  /*53f0*/  LOP3.LUT R8, R8, 0xffff, R9, 0x78, !PT ;  /* 0x0000ffff08087812 */ /* 0x001fc800078e7809 */
[----:B------:R-:W-:Y:S01]  /*5400*/  IADD3 R11, PT, PT, R7, R8, RZ ;  /* 0x00000008070b7210 */ /* 0x000fe20007ffe0ff */
[----:B------:R-:W-:Y:S01]  /*5410*/  HFMA2 R7, -RZ, RZ, 0, 0 ;  /* 0x00000000ff077431 */ /* 0x000fe200000001ff */
[----:B------:R-:W-:-:S03]  /*5420*/  @!P0 MOV R11, 0xffffffff ;  /* 0xffffffff000b8802 */ /* 0x000fc60000000f00 */
[----:B------:R-:W-:Y:S05]  /*5430*/  RET.REL.NODEC R6 `(_ZN2at6native18elementwise_kernelILi128ELi4EZNS0_22gpu_kernel_impl_nocastINS0_13BUnaryFunctorIaaaZZZNS0_15binary_internal21div_trunc_kernel_cudaERNS_18TensorIteratorBaseEENKUlvE_clEvENKUlvE0_clEvEUlaaE_EEEEvS6_RKT_EUliE_EEviT1_) ;  /* 0xffffffa806f07950 */ /* 0x000fea0003c3ffff */
.L_x_19994:
        /* <DEDUP_REMOVED lines=12> */
.L_x_23080:


//--------------------- .text._ZN2at6native27unrolled_elementwise_kernelINS0_13BUnaryFunctorIaaaZZZNS0_15binary_internal21div_trunc_kernel_cudaERNS_18TensorIteratorBaseEENKUlvE_clEvENKUlvE0_clEvEUlaaE_EESt5arrayIPcLm2EELi4E23TrivialOffsetCalculatorILi1EjESE_NS0_6memory15LoadWithoutCastENSF_16StoreWithoutCastEEEviT_T0_T2_T3_T4_T5_ --------------------------
	.section	.text._ZN2at6native27unrolled_elementwise_kernelINS0_13BUnaryFunctorIaaaZZZNS0_15binary_internal21div_trunc_kernel_cudaERNS_18TensorIteratorBaseEENKUlvE_clEvENKUlvE0_clEvEUlaaE_EESt5arrayIPcLm2EELi4E23TrivialOffsetCalculatorILi1EjESE_NS0_6memory15LoadWithoutCastENSF_16StoreWithoutCastEEEviT_T0_T2_T3_T4_T5_,"ax",@progbits
	.align	128
        .global         _ZN2at6native27unrolled_elementwise_kernelINS0_13BUnaryFunctorIaaaZZZNS0_15binary_internal21div_trunc_kernel_cudaERNS_18TensorIteratorBaseEENKUlvE_clEvENKUlvE0_clEvEUlaaE_EESt5arrayIPcLm2EELi4E23TrivialOffsetCalculatorILi1EjESE_NS0_6memory15LoadWithoutCastENSF_16StoreWithoutCastEEEviT_T0_T2_T3_T4_T5_
        .type           _ZN2at6native27unrolled_elementwise_kernelINS0_13BUnaryFunctorIaaaZZZNS0_15binary_internal21div_trunc_kernel_cudaERNS_18TensorIteratorBaseEENKUlvE_clEvENKUlvE0_clEvEUlaaE_EESt5arrayIPcLm2EELi4E23TrivialOffsetCalculatorILi1EjESE_NS0_6memory15LoadWithoutCastENSF_16StoreWithoutCastEEEviT_T0_T2_T3_T4_T5_,@function
        .size           _ZN2at6native27unrolled_elementwise_kernelINS0_13BUnaryFunctorIaaaZZZNS0_15binary_internal21div_trunc_kernel_cudaERNS_18TensorIteratorBaseEENKUlvE_clEvENKUlvE0_clEvEUlaaE_EESt5arrayIPcLm2EELi4E23TrivialOffsetCalculatorILi1EjESE_NS0_6memory15LoadWithoutCastENSF_16StoreWithoutCastEEEviT_T0_T2_T3_T4_T5_,(.L_x_23081 - _ZN2at6native27unrolled_elementwise_kernelINS0_13BUnaryFunctorIaaaZZZNS0_15binary_internal21div_trunc_kernel_cudaERNS_18TensorIteratorBaseEENKUlvE_clEvENKUlvE0_clEvEUlaaE_EESt5arrayIPcLm2EELi4E23TrivialOffsetCalculatorILi1EjESE_NS0_6memory15LoadWithoutCastENSF_16StoreWithoutCastEEEviT_T0_T2_T3_T4_T5_)
        .other          _ZN2at6native27unrolled_elementwise_kernelINS0_13BUnaryFunctorIaaaZZZNS0_15binary_internal21div_trunc_kernel_cudaERNS_18TensorIteratorBaseEENKUlvE_clEvENKUlvE0_clEvEUlaaE_EESt5arrayIPcLm2EELi4E23TrivialOffsetCalculatorILi1EjESE_NS0_6memory15LoadWithoutCastENSF_16StoreWithoutCastEEEviT_T0_T2_T3_T4_T5_,@"STO_CUDA_ENTRY STV_DEFAULT"
_ZN2at6native27unrolled_elementwise_kernelINS0_13BUnaryFunctorIaaaZZZNS0_15binary_internal21div_trunc_kernel_cudaERNS_18TensorIteratorBaseEENKUlvE_clEvENKUlvE0_clEvEUlaaE_EESt5arrayIPcLm2EELi4E23TrivialOffsetCalculatorILi1EjESE_NS0_6memory15LoadWithoutCastENSF_16StoreWithoutCastEEEviT_T0_T2_T3_T4_T5_:
.text._ZN2at6native27unrolled_elementwise_kernelINS0_13BUnaryFunctorIaaaZZZNS0_15binary_internal21div_trunc_kernel_cudaERNS_18TensorIteratorBaseEENKUlvE_clEvENKUlvE0_clEvEUlaaE_EESt5arrayIPcLm2EELi4E23TrivialOffsetCalculatorILi1EjESE_NS0_6memory15LoadWithoutCastENSF_16StoreWithoutCastEEEviT_T0_T2_T3_T4_T5_:
        /* <DEDUP_REMOVED lines=15> */
[----:B------:R-:W-:Y:S02]  /*00f0*/  ISETP.GE.AND P1, PT, R15, R2, PT ;  /* 0x000000020f00720c */ /* 0x000fe40003f26270 */
[----:B0-----:R-:W-:-:S05]  /*0100*/  @!P3 IADD3 R12, P4, PT, R13, R10, RZ ;  /* 0x0000000a0d0cb210 */ /* 0x001fca0007f9e0ff */
[--C-:B------:R-:W-:Y:S01]  /*0110*/  @!P3 IMAD.X R13, RZ, RZ, R11.reuse, P4 ;  /* 0x000000ffff0db224 */ /* 0x100fe200020e060b */
[----:B------:R-:W-:-:S05]  /*0120*/  PRMT R11, RZ, 0x7610, R11 ;  /* 0x00007610ff0b7816 */ /* 0x000fca000000000b */
[----:B------:R-:W-:Y:S01]  /*0130*/  @!P1 IMAD R19, R0, 0x200, R15 ;  /* 0x0000020000139824 */ /* 0x000fe200078e020f */
[----:B------:R-:W0:Y:S01]  /*0140*/  @!P1 LDC.64 R8, c[0x0][0x390] ;  /* 0x0000e400ff089b82 */ /* 0x000e220000000a00 */
[----:B------:R-:W-:Y:S01]  /*0150*/  @!P1 VIADD R15, R15, 0x80 ;  /* 0x000000800f0f9836 */ /* 0x000fe20000000000 */
[----:B-1----:R1:W5:Y:S01]  /*0160*/  @!P3 LDG.E.S8 R11, desc[UR6][R12.64] ;  /* 0x000000060c0bb981 */ /* 0x002362000c1e1300 */
[----:B--2---:R-:W-:-:S03]  /*0170*/  @!P2 IADD3 R4, P5, PT, R17, R4, RZ ;  /* 0x000000041104a210 */ /* 0x004fc60007fbe0ff */
[----:B------:R-:W-:-:S13]  /*0180*/  ISETP.GE.AND P0, PT, R15, R2, PT ;  /* 0x000000020f00720c */ /* 0x000fda0003f06270 */
[----:B------:R-:W2:Y:S01]  /*0190*/  @!P0 LDC.64 R6, c[0x0][0x390] ;  /* 0x0000e400ff068b82 */ /* 0x000ea20000000a00 */
[----:B------:R-:W-:Y:S01]  /*01a0*/  @!P0 IMAD R15, R0, 0x200, R15 ;  /* 0x00000200000f8824 */ /* 0x000fe200078e020f */
[----:B0-----:R-:W-:Y:S01]  /*01b0*/  @!P1 IADD3 R8, P4, PT, R19, R8, RZ ;  /* 0x0000000813089210 */ /* 0x001fe20007f9e0ff */
[----:B------:R-:W-:Y:S01]  /*01c0*/  @!P2 IMAD.X R5, RZ, RZ, R5, P5 ;  /* 0x000000ffff05a224 */ /* 0x000fe200028e0605 */
[----:B------:R-:W-:-:S03]  /*01d0*/  PRMT R10, RZ, 0x7610, R10 ;  /* 0x00007610ff0a7816 */ /* 0x000fc6000000000a */
[----:B------:R-:W-:-:S03]  /*01e0*/  @!P1 IMAD.X R9, RZ, RZ, R9, P4 ;  /* 0x000000ffff099224 */ /* 0x000fc600020e0609 */
[----:B------:R1:W5:Y:S01]  /*01f0*/  @!P2 LDG.E.S8 R10, desc[UR6][R4.64] ;  /* 0x00000006040aa981 */ /* 0x000362000c1e1300 */
[----:B--2---:R-:W-:-:S05]  /*0200*/  @!P0 IADD3 R14, P3, PT, R15, R6, RZ ;  /* 0x000000060f0e8210 */ /* 0x004fca0007f7e0ff */
[--C-:B------:R-:W-:Y:S01]  /*0210*/  @!P0 IMAD.X R15, RZ, RZ, R7.reuse, P3 ;  /* 0x000000ffff0f8224 */ /* 0x100fe200018e0607 */
[----:B------:R-:W-:-:S06]  /*0220*/  PRMT R7, RZ, 0x7610, R7 ;  /* 0x00007610ff077816 */ /* 0x000fcc0000000007 */
[----:B------:R1:W5:Y:S01]  /*0230*/  @!P1 LDG.E.S8 R7, desc[UR6][R8.64] ;  /* 0x0000000608079981 */ /* 0x000362000c1e1300 */
[----:B------:R-:W-:-:S06]  /*0240*/  PRMT R6, RZ, 0x7610, R6 ;  /* 0x00007610ff067816 */ /* 0x000fcc0000000006 */
[----:B------:R1:W5:Y:S01]  /*0250*/  @!P0 LDG.E.S8 R6, desc[UR6][R14.64] ;  /* 0x000000060e068981 */ /* 0x000362000c1e1300 */
[----:B------:R-:W-:Y:S01]  /*0260*/  ISETP.GE.AND P0, PT, R3, R2, PT ;  /* 0x000000020300720c */ /* 0x000fe20003f06270 */
[----:B------:R-:W0:Y:S01]  /*0270*/  LDCU.U8 UR5, c[0x0][0x385] ;  /* 0x000070a0ff0577ac */ /* 0x000e220008000000 */
[----:B------:R-:W-:Y:S11]  /*0280*/  BSSY.RECONVERGENT B0, `(.L_x_19995) ;  /* 0x0000008000007945 */ /* 0x000ff60003800200 */
[----:B-1----:R-:W-:Y:S05]  /*0290*/  @P0 BRA `(.L_x_19996) ;  /* 0x0000000000180947 */ /* 0x002fea0003800000 */
[----:B0-----:R-:W-:Y:S01]  /*02a0*/  UPRMT UR4, UR5, 0x8880, URZ ;  /* 0x0000888005047896 */ /* 0x001fe200080000ff */
[----:B-----5:R-:W-:Y:S02]  /*02b0*/  PRMT R16, R11, 0x9910, RZ ;  /* 0x000099100b107816 */ /* 0x020fe400000000ff */
[----:B------:R-:W-:-:S03]  /*02c0*/  MOV R12, 0x2f0 ;  /* 0x000002f0000c7802 */ /* 0x000fc60000000f00 */
[----:B------:R-:W-:-:S07]  /*02d0*/  IMAD.U32 R11, RZ, RZ, UR4 ;  /* 0x00000004ff0b7e24 */ /* 0x000fce000f8e00ff */
[----:B------:R-:W-:Y:S05]  /*02e0*/  CALL.REL.NOINC `($__internal_52_$__cuda_sm20_div_s16) ;  /* 0x00000004001c7944 */ /* 0x000fea0003c00000 */
[----:B------:R-:W-:-:S07]  /*02f0*/  IMAD.MOV.U32 R8, RZ, RZ, R11 ;  /* 0x000000ffff087224 */ /* 0x000fce00078e000b */
.L_x_19996:
[----:B0-----:R-:W-:Y:S05]  /*0300*/  BSYNC.RECONVERGENT B0 ;  /* 0x0000000000007941 */ /* 0x001fea0003800200 */
.L_x_19995:
[----:B------:R-:W-:Y:S01]  /*0310*/  VIADD R9, R3, 0x80 ;  /* 0x0000008003097836 */ /* 0x000fe20000000000 */
[----:B------:R-:W-:Y:S04]  /*0320*/  BSSY.RECONVERGENT B0, `(.L_x_19997) ;  /* 0x0000009000007945 */ /* 0x000fe80003800200 */
[----:B------:R-:W-:-:S13]  /*0330*/  ISETP.GE.AND P0, PT, R9, R2, PT ;  /* 0x000000020900720c */ /* 0x000fda0003f06270 */
[----:B------:R-:W-:Y:S05]  /*0340*/  @P0 BRA `(.L_x_19998) ;  /* 0x0000000000180947 */ /* 0x000fea0003800000 */
[----:B------:R-:W-:Y:S01]  /*0350*/  UPRMT UR4, UR5, 0x8880, URZ ;  /* 0x0000888005047896 */ /* 0x000fe200080000ff */
[----:B-----5:R-:W-:Y:S02]  /*0360*/  PRMT R16, R10, 0x9910, RZ ;  /* 0x000099100a107816 */ /* 0x020fe400000000ff */
[----:B------:R-:W-:-:S03]  /*0370*/  MOV R12, 0x3a0 ;  /* 0x000003a0000c7802 */ /* 0x000fc60000000f00 */
[----:B------:R-:W-:-:S07]  /*0380*/  IMAD.U32 R11, RZ, RZ, UR4 ;  /* 0x00000004ff0b7e24 */ /* 0x000fce000f8e00ff */
[----:B------:R-:W-:Y:S05]  /*0390*/  CALL.REL.NOINC `($__internal_52_$__cuda_sm20_div_s16) ;  /* 0x0000000000f07944 */ /* 0x000fea0003c00000 */
[----:B------:R-:W-:-:S07]  /*03a0*/  IMAD.MOV.U32 R4, RZ, RZ, R11 ;  /* 0x000000ffff047224 */ /* 0x000fce00078e000b */
.L_x_19998:
[----:B------:R-:W-:Y:S05]  /*03b0*/  BSYNC.RECONVERGENT B0 ;  /* 0x0000000000007941 */ /* 0x000fea0003800200 */
.L_x_19997:
        /* <DEDUP_REMOVED lines=9> */
[----:B------:R-:W-:-:S07]  /*0450*/  MOV R5, R11 ;  /* 0x0000000b00057202 */ /* 0x000fce0000000f00 */
.L_x_20000:
[----:B------:R-:W-:Y:S05]  /*0460*/  BSYNC.RECONVERGENT B0 ;  /* 0x0000000000007941 */ /* 0x000fea0003800200 */
.L_x_19999:
[----:B-----5:R-:W-:Y:S01]  /*0470*/  VIADD R7, R3, 0x180 ;  /* 0x0000018003077836 */ /* 0x020fe20000000000 */
[----:B------:R-:W-:Y:S04]  /*0480*/  BSSY.RECONVERGENT B0, `(.L_x_20001) ;  /* 0x0000008000007945 */ /* 0x000fe80003800200 */
[----:B------:R-:W-:-:S13]  /*0490*/  ISETP.GE.AND P0, PT, R7, R2, PT ;  /* 0x000000020700720c */ /* 0x000fda0003f06270 */
[----:B------:R-:W-:Y:S05]  /*04a0*/  @P0 BRA `(.L_x_20002) ;  /* 0x0000000000140947 */ /* 0x000fea0003800000 */
[----:B------:R-:W-:Y:S01]  /*04b0*/  UPRMT UR4, UR5, 0x8880, URZ ;  /* 0x0000888005047896 */ /* 0x000fe200080000ff */
[----:B------:R-:W-:Y:S02]  /*04c0*/  PRMT R16, R6, 0x9910, RZ ;  /* 0x0000991006107816 */ /* 0x000fe400000000ff */
[----:B------:R-:W-:-:S03]  /*04d0*/  MOV R12, 0x500 ;  /* 0x00000500000c7802 */ /* 0x000fc60000000f00 */
[----:B------:R-:W-:-:S07]  /*04e0*/  IMAD.U32 R11, RZ, RZ, UR4 ;  /* 0x00000004ff0b7e24 */ /* 0x000fce000f8e00ff */
[----:B------:R-:W-:Y:S05]  /*04f0*/  CALL.REL.NOINC `($__internal_52_$__cuda_sm20_div_s16) ;  /* 0x0000000000987944 */ /* 0x000fea0003c00000 */
.L_x_20002:
[----:B------:R-:W-:Y:S05]  /*0500*/  BSYNC.RECONVERGENT B0 ;  /* 0x0000000000007941 */ /* 0x000fea0003800200 */
.L_x_20001:
        /* <DEDUP_REMOVED lines=14> */
[----:B0-----:R-:W-:Y:S02]  /*05f0*/  IMAD R6, R0, 0x200, R3 ;  /* 0x0000020000067824 */ /* 0x001fe400078e0203 */
[----:B------:R-:W-:-:S03]  /*0600*/  VIADD R3, R3, 0x80 ;  /* 0x0000008003037836 */ /* 0x000fc60000000000 */
[----:B-1----:R-:W-:-:S05]  /*0610*/  IADD3 R6, P0, PT, R6, UR4, RZ ;  /* 0x0000000406067c10 */ /* 0x002fca000ff1e0ff */
[----:B------:R-:W-:-:S05]  /*0620*/  IMAD.X R7, RZ, RZ, UR5, P0 ;  /* 0x00000005ff077e24 */ /* 0x000fca00080e06ff */
[----:B------:R0:W-:Y:S03]  /*0630*/  STG.E.U8 desc[UR6][R6.64], R4 ;  /* 0x0000000406007986 */ /* 0x0001e6000c101106 */
.L_x_20005:
[----:B------:R-:W-:Y:S05]  /*0640*/  BSYNC.RELIABLE B1 ;  /* 0x0000000000017941 */ /* 0x000fea0003800100 */
.L_x_20004:
[----:B------:R-:W-:-:S13]  /*0650*/  ISETP.GE.AND P0, PT, R3, R2, PT ;  /* 0x000000020300720c */ /* 0x000fda0003f06270 */
[----:B------:R-:W1:Y:S01]  /*0660*/  @!P0 LDC.64 R8, c[0x0][0x388] ;  /* 0x0000e200ff088b82 */ /* 0x000e620000000a00 */
[----:B0-----:R-:W-:Y:S01]  /*0670*/  @!P0 IMAD R7, R0, 0x200, R3 ;  /* 0x0000020000078824 */ /* 0x001fe200078e0203 */
[----:B------:R-:W-:-:S04]  /*0680*/  @!P0 IADD3 R3, PT, PT, R3, 0x80, RZ ;  /* 0x0000008003038810 */ /* 0x000fc80007ffe0ff */
[----:B-1----:R-:W-:-:S05]  /*0690*/  @!P0 IADD3 R6, P1, PT, R7, R8, RZ ;  /* 0x0000000807068210 */ /* 0x002fca0007f3e0ff */
[----:B------:R-:W-:-:S05]  /*06a0*/  @!P0 IMAD.X R7, RZ, RZ, R9, P1 ;  /* 0x000000ffff078224 */ /* 0x000fca00008e0609 */
[----:B------:R1:W-:Y:S03]  /*06b0*/  @!P0 STG.E.U8 desc[UR6][R6.64], R5 ;  /* 0x0000000506008986 */ /* 0x0003e6000c101106 */
.L_x_20006:
[----:B------:R-:W-:Y:S05]  /*06c0*/  BSYNC.RECONVERGENT B0 ;  /* 0x0000000000007941 */ /* 0x000fea0003800200 */
.L_x_20003:
[----:B------:R-:W-:Y:S05]  /*06d0*/  WARPSYNC.ALL ;  /* 0x0000000000007948 */ /* 0x000fea0003800000 */
[----:B------:R-:W-:-:S13]  /*06e0*/  ISETP.GE.AND P0, PT, R3, R2, PT ;  /* 0x000000020300720c */ /* 0x000fda0003f06270 */
[----:B------:R-:W-:Y:S05]  /*06f0*/  @P0 EXIT ;  /* 0x000000000000094d */ /* 0x000fea0003800000 */
[----:B------:R-:W2:Y:S01]  /*0700*/  LDCU.64 UR4, c[0x0][0x388] ;  /* 0x00007100ff0477ac */ /* 0x000ea20008000a00 */
[----:B------:R-:W-:-:S05]  /*0710*/  IMAD R3, R0, 0x200, R3 ;  /* 0x0000020000037824 */ /* 0x000fca00078e0203 */
[----:B--2---:R-:W-:-:S05]  /*0720*/  IADD3 R2, P0, PT, R3, UR4, RZ ;  /* 0x0000000403027c10 */ /* 0x004fca000ff1e0ff */
[----:B------:R-:W-:-:S05]  /*0730*/  IMAD.X R3, RZ, RZ, UR5, P0 ;  /* 0x00000005ff037e24 */ /* 0x000fca00080e06ff */
[----:B------:R-:W-:Y:S01]  /*0740*/  STG.E.U8 desc[UR6][R2.64], R11 ;  /* 0x0000000b02007986 */ /* 0x000fe2000c101106 */
[----:B------:R-:W-:Y:S05]  /*0750*/  EXIT ;  /* 0x000000000000794d */ /* 0x000fea0003800000 */
        .weak           $__internal_52_$__cuda_sm20_div_s16
        .type           $__internal_52_$__cuda_sm20_div_s16,@function
        .size           $__internal_52_$__cuda_sm20_div_s16,(.L_x_23081 - $__internal_52_$__cuda_sm20_div_s16)
$__internal_52_$__cuda_sm20_div_s16:
[----:B------:R-:W-:Y:S01]  /*0760*/  IABS R18, R11 ;  /* 0x0000000b00127213 */ /* 0x000fe20000000000 */
[----:B------:R-:W-:Y:S01]  /*0770*/  IMAD.MOV.U32 R14, RZ, RZ, 0x4b800000 ;  /* 0x4b800000ff0e7424 */ /* 0x000fe200078e00ff */
[----:B------:R-:W-:Y:S02]  /*0780*/  IABS R17, R16 ;  /* 0x0000001000117213 */ /* 0x000fe40000000000 */
[----:B------:R-:W0:Y:S02]  /*0790*/  I2F.U16 R13, R18 ;  /* 0x00000012000d7306 */ /* 0x000e240000101000 */
        /* <DEDUP_REMOVED lines=16> */
[----:B------:R-:W-:Y:S02]  /*08a0*/  IMAD.IADD R11, R13, 0x1, R16 ;  /* 0x000000010d0b7824 */ /* 0x000fe400078e0210 */
[----:B------:R-:W-:Y:S02]  /*08b0*/  IMAD.MOV.U32 R13, RZ, RZ, 0x0 ;  /* 0x00000000ff0d7424 */ /* 0x000fe400078e00ff */
[----:B------:R-:W-:Y:S02]  /*08c0*/  @!P0 IMAD.MOV.U32 R11, RZ, RZ, -0x1 ;  /* 0xffffffffff0b8424 */ /* 0x000fe400078e00ff */
[----:B------:R-:W-:Y:S05]  /*08d0*/  RET.REL.NODEC R12 `(_ZN2at6native27unrolled_elementwise_kernelINS0_13BUnaryFunctorIaaaZZZNS0_15binary_internal21div_trunc_kernel_cudaERNS_18TensorIteratorBaseEENKUlvE_clEvENKUlvE0_clEvEUlaaE_EESt5arrayIPcLm2EELi4E23TrivialOffsetCalculatorILi1EjESE_NS0_6memory15LoadWithoutCastENSF_16StoreWithoutCastEEEviT_T0_T2_T3_T4_T5_) ;  /* 0xfffffff40cc87950 */ /* 0x000fea0003c3ffff */
.L_x_20007:
        /* <DEDUP_REMOVED lines=10> */
.L_x_23081:


//--------------------- .text._ZN2at6native29vectorized_elementwise_kernelILi2ENS0_13BUnaryFunctorIaaaZZZNS0_15binary_internal21div_trunc_kernel_cudaERNS_18TensorIteratorBaseEENKUlvE_clEvENKUlvE0_clEvEUlaaE_EESt5arrayIPcLm2EEEEviT0_T1_ --------------------------
	.section	.text._ZN2at6native29vectorized_elementwise_kernelILi2ENS0_13BUnaryFunctorIaaaZZZNS0_15binary_internal21div_trunc_kernel_cudaERNS_18TensorIteratorBaseEENKUlvE_clEvENKUlvE0_clEvEUlaaE_EESt5arrayIPcLm2EEEEviT0_T1_,"ax",@progbits
	.align	128
        .global         _ZN2at6native29vectorized_elementwise_kernelILi2ENS0_13BUnaryFunctorIaaaZZZNS0_15binary_internal21div_trunc_kernel_cudaERNS_18TensorIteratorBaseEENKUlvE_clEvENKUlvE0_clEvEUlaaE_EESt5arrayIPcLm2EEEEviT0_T1_
        .type           _ZN2at6native29vectorized_elementwise_kernelILi2ENS0_13BUnaryFunctorIaaaZZZNS0_15binary_internal21div_trunc_kernel_cudaERNS_18TensorIteratorBaseEENKUlvE_clEvENKUlvE0_clEvEUlaaE_EESt5arrayIPcLm2EEEEviT0_T1_,@function
        .size           _ZN2at6native29vectorized_elementwise_kernelILi2ENS0_13BUnaryFunctorIaaaZZZNS0_15binary_internal21div_trunc_kernel_cudaERNS_18TensorIteratorBaseEENKUlvE_clEvENKUlvE0_clEvEUlaaE_EESt5arrayIPcLm2EEEEviT0_T1_,(.L_x_23082 - _ZN2at6native29vectorized_elementwise_kernelILi2ENS0_13BUnaryFunctorIaaaZZZNS0_15binary_internal21div_trunc_kernel_cudaERNS_18TensorIteratorBaseEENKUlvE_clEvENKUlvE0_clEvEUlaaE_EESt5arrayIPcLm2EEEEviT0_T1_)
        .other          _ZN2at6native29vectorized_elementwise_kernelILi2ENS0_13BUnaryFunctorIaaaZZZNS0_15binary_internal21div_trunc_kernel_cudaERNS_18TensorIteratorBaseEENKUlvE_clEvENKUlvE0_clEvEUlaaE_EESt5arrayIPcLm2EEEEviT0_T1_,@"STO_CUDA_ENTRY STV_DEFAULT"
_ZN2at6native29vectorized_elementwise_kernelILi2ENS0_13BUnaryFunctorIaaaZZZNS0_15binary_internal21div_trunc_kernel_cudaERNS_18TensorIteratorBaseEENKUlvE_clEvENKUlvE0_clEvEUlaaE_EESt5arrayIPcLm2EEEEviT0_T1_:
.text._ZN2at6native29vectorized_elementwise_kernelILi2ENS0_13BUnaryFunctorIaaaZZZNS0_15binary_internal21div_trunc_kernel_cudaERNS_18TensorIteratorBaseEENKUlvE_clEvENKUlvE0_clEvEUlaaE_EESt5arrayIPcLm2EEEEviT0_T1_:
[----:B------:R-:W-:Y:S08]  /*0000*/  LDC R1, c[0x0][0x37c] ;  /* 0x0000df00ff017b82 */ /* 0x000ff00000000800 */
[----:B------:R-:W0:Y:S01]  /*0010*/  S2UR UR4, SR_CTAID.X ;  /* 0x00000000000479c3 */ /* 0x000e220000002500 */
[----:B------:R-:W1:Y:S01]  /*0020*/  LDCU UR5, c[0x0][0x380] ;  /* 0x00007000ff0577ac */ /* 0x000e620008000800 */
[----:B------:R-:W2:Y:S01]  /*0030*/  LDCU.64 UR10, c[0x0][0x358] ;  /* 0x00006b00ff0a77ac */ /* 0x000ea20008000a00 */
[----:B------:R-:W3:Y:S01]  /*0040*/  LDCU.U8 UR7, c[0x0][0x385] ;  /* 0x000070a0ff0777ac */ /* 0x000ee20008000000 */
[----:B0-----:R-:W-:-:S04]  /*0050*/  USHF.L.U32 UR4, UR4, 0xa, URZ ;  /* 0x0000000a04047899 */ /* 0x001fc800080006ff */
[----:B-1----:R-:W-:-:S04]  /*0060*/  UIADD3 UR5, UPT, UPT, -UR4, UR5, URZ ;  /* 0x0000000504057290 */ /* 0x002fc8000fffe1ff */
[----:B------:R-:W-:-:S09]  /*0070*/  UISETP.GT.U32.AND UP0, UPT, UR5, 0x3ff, UPT ;  /* 0x000003ff0500788c */ /* 0x000fd2000bf04070 */
[----:B--23--:R-:W-:Y:S05]  /*0080*/  BRA.U UP0, `(.L_x_20008) ;  /* 0x0000000d00707547 */ /* 0x00cfea000b800000 */
[----:B------:R-:W0:Y:S01]  /*0090*/  S2R R2, SR_TID.X ;  /* 0x0000000000027919 */ /* 0x000e220000002100 */
[----:B------:R-:W-:Y:S02]  /*00a0*/  PRMT R3, RZ, 0x7610, R3 ;  /* 0x00007610ff037816 */ /* 0x000fe40000000003 */
[----:B0-----:R-:W-:Y:S01]  /*00b0*/  ISETP.GE.U32.AND P6, PT, R2, UR5, PT ;  /* 0x0000000502007c0c */ /* 0x001fe2000bfc6070 */
[----:B------:R-:W-:-:S12]  /*00c0*/  IMAD.MOV.U32 R0, RZ, RZ, R2 ;  /* 0x000000ffff007224 */ /* 0x000fd800078e0002 */
[C---:B------:R-:W-:Y:S01]  /*00d0*/  @!P6 VIADD R2, R0.reuse, 0x80 ;  /* 0x000000800002e836 */ /* 0x040fe20000000000 */
[----:B------:R-:W0:Y:S01]  /*00e0*/  @!P6 LDC.64 R6, c[0x0][0x390] ;  /* 0x0000e400ff06eb82 */ /* 0x000e220000000a00 */
[----:B------:R-:W-:-:S03]  /*00f0*/  @!P6 VIADD R13, R0, UR4 ;  /* 0x00000004000dec36 */ /* 0x000fc60008000000 */
[----:B------:R-:W-:-:S13]  /*0100*/  ISETP.GE.U32.AND P5, PT, R2, UR5, PT ;  /* 0x0000000502007c0c */ /* 0x000fda000bfa6070 */
[C---:B------:R-:W-:Y:S01]  /*0110*/  @!P5 VIADD R5, R2.reuse, UR4 ;  /* 0x000000040205dc36 */ /* 0x040fe20008000000 */
[----:B------:R-:W1:Y:S01]  /*0120*/  @!P5 LDC.64 R26, c[0x0][0x390] ;  /* 0x0000e400ff1adb82 */ /* 0x000e620000000a00 */
[----:B------:R-:W-:-:S05]  /*0130*/  @!P5 VIADD R2, R2, 0x80 ;  /* 0x000000800202d836 */ /* 0x000fca0000000000 */
[----:B------:R-:W-:Y:S02]  /*0140*/  ISETP.GE.U32.AND P4, PT, R2, UR5, PT ;  /* 0x0000000502007c0c */ /* 0x000fe4000bf86070 */
[----:B0-----:R-:W-:-:S05]  /*0150*/  @!P6 IADD3 R12, P0, PT, R13, R6, RZ ;  /* 0x000000060d0ce210 */ /* 0x001fca0007f1e0ff */
[----:B------:R-:W-:-:S05]  /*0160*/  @!P6 IMAD.X R13, RZ, RZ, R7, P0 ;  /* 0x000000ffff0de224 */ /* 0x000fca00000e0607 */
[----:B------:R0:W5:Y:S01]  /*0170*/  @!P6 LDG.E.S8 R3, desc[UR10][R12.64] ;  /* 0x0000000a0c03e981 */ /* 0x000162000c1e1300 */
[C---:B------:R-:W-:Y:S01]  /*0180*/  @!P4 VIADD R15, R2.reuse, UR4 ;  /* 0x00000004020fcc36 */ /* 0x040fe20008000000 */
[----:B------:R-:W2:Y:S01]  /*0190*/  @!P4 LDC.64 R20, c[0x0][0x390] ;  /* 0x0000e400ff14cb82 */ /* 0x000ea20000000a00 */
[----:B------:R-:W-:-:S05]  /*01a0*/  @!P4 VIADD R2, R2, 0x80 ;  /* 0x000000800202c836 */ /* 0x000fca0000000000 */
[----:B------:R-:W-:-:S13]  /*01b0*/  ISETP.GE.U32.AND P3, PT, R2, UR5, PT ;  /* 0x0000000502007c0c */ /* 0x000fda000bf66070 */
[C---:B------:R-:W-:Y:S01]  /*01c0*/  @!P3 VIADD R11, R2.reuse, UR4 ;  /* 0x00000004020bbc36 */ /* 0x040fe20008000000 */
[----:B-1----:R-:W-:Y:S01]  /*01d0*/  @!P5 IADD3 R26, P6, PT, R5, R26, RZ ;  /* 0x0000001a051ad210 */ /* 0x002fe20007fde0ff */
[----:B------:R-:W-:Y:S01]  /*01e0*/  @!P3 VIADD R2, R2, 0x80 ;  /* 0x000000800202b836 */ /* 0x000fe20000000000 */
[----:B------:R-:W1:Y:S04]  /*01f0*/  @!P3 LDC.64 R18, c[0x0][0x390] ;  /* 0x0000e400ff12bb82 */ /* 0x000e680000000a00 */
[----:B------:R-:W-:-:S13]  /*0200*/  ISETP.GE.U32.AND P2, PT, R2, UR5, PT ;  /* 0x0000000502007c0c */ /* 0x000fda000bf46070 */
[C---:B------:R-:W-:Y:S01]  /*0210*/  @!P2 VIADD R29, R2.reuse, UR4 ;  /* 0x00000004021dac36 */ /* 0x040fe20008000000 */
[----:B------:R-:W3:Y:S01]  /*0220*/  @!P2 LDC.64 R16, c[0x0][0x390] ;  /* 0x0000e400ff10ab82 */ /* 0x000ee20000000a00 */
[----:B------:R-:W-:-:S05]  /*0230*/  @!P2 VIADD R2, R2, 0x80 ;  /* 0x000000800202a836 */ /* 0x000fca0000000000 */
[----:B------:R-:W-:-:S13]  /*0240*/  ISETP.GE.U32.AND P1, PT, R2, UR5, PT ;  /* 0x0000000502007c0c */ /* 0x000fda000bf26070 */
[C---:B------:R-:W-:Y:S01]  /*0250*/  @!P1 VIADD R25, R2.reuse, UR4 ;  /* 0x0000000402199c36 */ /* 0x040fe20008000000 */
[----:B------:R-:W-:Y:S01]  /*0260*/  PRMT R9, RZ, 0x7610, R9 ;  /* 0x00007610ff097816 */ /* 0x000fe20000000009 */
[----:B------:R-:W-:Y:S01]  /*0270*/  @!P1 VIADD R2, R2, 0x80 ;  /* 0x0000008002029836 */ /* 0x000fe20000000000 */
[----:B------:R-:W4:Y:S04]  /*0280*/  @!P1 LDC.64 R4, c[0x0][0x390] ;  /* 0x0000e400ff049b82 */ /* 0x000f280000000a00 */
[----:B------:R-:W-:Y:S01]  /*0290*/  ISETP.GE.U32.AND P0, PT, R2, UR5, PT ;  /* 0x0000000502007c0c */ /* 0x000fe2000bf06070 */
[----:B------:R-:W-:-:S05]  /*02a0*/  @!P5 IMAD.X R27, RZ, RZ, R27, P6 ;  /* 0x000000ffff1bd224 */ /* 0x000fca00030e061b */
[----:B------:R1:W5:Y:S07]  /*02b0*/  @!P5 LDG.E.S8 R9, desc[UR10][R26.64] ;  /* 0x0000000a1a09d981 */ /* 0x00036e000c1e1300 */
[C---:B------:R-:W-:Y:S01]  /*02c0*/  @!P0 VIADD R23, R2.reuse, UR4 ;  /* 0x0000000402178c36 */ /* 0x040fe20008000000 */
[----:B0-----:R-:W-:Y:S01]  /*02d0*/  PRMT R13, RZ, 0x7610, R13 ;  /* 0x00007610ff0d7816 */ /* 0x001fe2000000000d */
[----:B------:R-:W-:Y:S01]  /*02e0*/  @!P0 VIADD R2, R2, 0x80 ;  /* 0x0000008002028836 */ /* 0x000fe20000000000 */
[----:B------:R-:W-:Y:S01]  /*02f0*/  PRMT R12, RZ, 0x7610, R12 ;  /* 0x00007610ff0c7816 */ /* 0x000fe2000000000c */
[----:B------:R-:W0:Y:S03]  /*0300*/  @!P0 LDC.64 R6, c[0x0][0x390] ;  /* 0x0000e400ff068b82 */ /* 0x000e260000000a00 */
[----:B------:R-:W-:-:S02]  /*0310*/  ISETP.GE.U32.AND P6, PT, R2, UR5, PT ;  /* 0x0000000502007c0c */ /* 0x000fc4000bfc6070 */
[----:B--2---:R-:W-:-:S05]  /*0320*/  @!P4 IADD3 R20, P5, PT, R15, R20, RZ ;  /* 0x000000140f14c210 */ /* 0x004fca0007fbe0ff */
[----:B------:R-:W-:-:S06]  /*0330*/  @!P4 IMAD.X R21, RZ, RZ, R21, P5 ;  /* 0x000000ffff15c224 */ /* 0x000fcc00028e0615 */
[----:B------:R-:W2:Y:S01]  /*0340*/  @!P6 LDC.64 R14, c[0x0][0x390] ;  /* 0x0000e400ff0eeb82 */ /* 0x000ea20000000a00 */
[----:B-1----:R-:W-:Y:S02]  /*0350*/  @!P3 IADD3 R18, P5, PT, R11, R18, RZ ;  /* 0x000000120b12b210 */ /* 0x002fe40007fbe0ff */
[----:B------:R-:W-:-:S03]  /*0360*/  PRMT R11, RZ, 0x7610, R11 ;  /* 0x00007610ff0b7816 */ /* 0x000fc6000000000b */
[----:B------:R-:W-:-:S03]  /*0370*/  @!P3 IMAD.X R19, RZ, RZ, R19, P5 ;  /* 0x000000ffff13b224 */ /* 0x000fc600028e0613 */
[----:B------:R1:W5:Y:S01]  /*0380*/  @!P4 LDG.E.S8 R11, desc[UR10][R20.64] ;  /* 0x0000000a140bc981 */ /* 0x000362000c1e1300 */
[----:B---3--:R-:W-:-:S03]  /*0390*/  @!P2 IADD3 R16, P4, PT, R29, R16, RZ ;  /* 0x000000101d10a210 */ /* 0x008fc60007f9e0ff */
[----:B------:R1:W5:Y:S01]  /*03a0*/  @!P3 LDG.E.S8 R13, desc[UR10][R18.64] ;  /* 0x0000000a120db981 */ /* 0x000362000c1e1300 */
[----:B------:R-:W-:Y:S02]  /*03b0*/  @!P2 IADD3.X R17, PT, PT, RZ, R17, RZ, P4, !PT ;  /* 0x00000011ff11a210 */ /* 0x000fe400027fe4ff */
[----:B----4-:R-:W-:Y:S01]  /*03c0*/  @!P1 IADD3 R4, P3, PT, R25, R4, RZ ;  /* 0x0000000419049210 */ /* 0x010fe20007f7e0ff */
[----:B------:R-:W-:Y:S02]  /*03d0*/  @!P6 VIADD R25, R2, UR4 ;  /* 0x000000040219ec36 */ /* 0x000fe40008000000 */
[----:B------:R1:W5:Y:S01]  /*03e0*/  @!P2 LDG.E.S8 R12, desc[UR10][R16.64] ;  /* 0x0000000a100ca981 */ /* 0x000362000c1e1300 */
[----:B------:R-:W-:Y:S02]  /*03f0*/  PRMT R10, RZ, 0x7610, R10 ;  /* 0x00007610ff0a7816 */ /* 0x000fe4000000000a */
[----:B--2---:R-:W-:Y:S01]  /*0400*/  @!P6 IADD3 R14, P2, PT, R25, R14, RZ ;  /* 0x0000000e190ee210 */ /* 0x004fe20007f5e0ff */
[----:B------:R-:W-:Y:S01]  /*0410*/  @!P1 IMAD.X R5, RZ, RZ, R5, P3 ;  /* 0x000000ffff059224 */ /* 0x000fe200018e0605 */
[----:B------:R-:W-:-:S03]  /*0420*/  PRMT R2, RZ, 0x7610, R2 ;  /* 0x00007610ff027816 */ /* 0x000fc60000000002 */
[----:B------:R-:W-:Y:S01]  /*0430*/  @!P6 IMAD.X R15, RZ, RZ, R15, P2 ;  /* 0x000000ffff0fe224 */ /* 0x000fe200010e060f */
[----:B------:R1:W5:Y:S04]  /*0440*/  @!P1 LDG.E.S8 R10, desc[UR10][R4.64] ;  /* 0x0000000a040a9981 */ /* 0x000368000c1e1300 */
[----:B------:R1:W5:Y:S01]  /*0450*/  @!P6 LDG.E.S8 R2, desc[UR10][R14.64] ;  /* 0x0000000a0e02e981 */ /* 0x000362000c1e1300 */
[----:B0-----:R-:W-:Y:S02]  /*0460*/  @!P0 IADD3 R6, P4, PT, R23, R6, RZ ;  /* 0x0000000617068210 */ /* 0x001fe40007f9e0ff */
[----:B------:R-:W-:-:S03]  /*0470*/  PRMT R8, RZ, 0x7610, R8 ;  /* 0x00007610ff087816 */ /* 0x000fc60000000008 */
[----:B------:R-:W-:-:S05]  /*0480*/  @!P0 IMAD.X R7, RZ, RZ, R7, P4 ;  /* 0x000000ffff078224 */ /* 0x000fca00020e0607 */
[----:B------:R1:W5:Y:S01]  /*0490*/  @!P0 LDG.E.S8 R8, desc[UR10][R6.64] ;  /* 0x0000000a06088981 */ /* 0x000362000c1e1300 */
[----:B------:R-:W-:Y:S01]  /*04a0*/  ISETP.GE.U32.AND P0, PT, R0, UR5, PT ;  /* 0x0000000500007c0c */ /* 0x000fe2000bf06070 */
[----:B------:R-:W-:-:S12]  /*04b0*/  BSSY.RECONVERGENT B0, `(.L_x_20009) ;  /* 0x0000008000007945 */ /* 0x000fd80003800200 */
[----:B-1----:R-:W-:Y:S05]  /*04c0*/  @P0 BRA `(.L_x_20010) ;  /* 0x0000000000180947 */ /* 0x002fea0003800000 */
[----:B------:R-:W-:Y:S01]  /*04d0*/  UPRMT UR6, UR7, 0x8880, URZ ;  /* 0x0000888007067896 */ /* 0x000fe200080000ff */
[----:B-----5:R-:W-:Y:S02]  /*04e0*/  PRMT R7, R3, 0x9910, RZ ;  /* 0x0000991003077816 */ /* 0x020fe400000000ff */
[----:B------:R-:W-:-:S03]  /*04f0*/  MOV R4, 0x520 ;  /* 0x0000052000047802 */ /* 0x000fc60000000f00 */
[----:B------:R-:W-:-:S07]  /*0500*/  IMAD.U32 R6, RZ, RZ, UR6 ;  /* 0x00000006ff067e24 */ /* 0x000fce000f8e00ff */
[----:B------:R-:W-:Y:S05]  /*0510*/  CALL.REL.NOINC `($__internal_53_$__cuda_sm20_div_s16) ;  /* 0x0000000c00707944 */ /* 0x000fea0003c00000 */
[----:B------:R-:W-:-:S07]  /*0520*/  IMAD.MOV.U32 R3, RZ, RZ, R6 ;  /* 0x000000ffff037224 */ /* 0x000fce00078e0006 */
.L_x_20010:
[----:B------:R-:W-:Y:S05]  /*0530*/  BSYNC.RECONVERGENT B0 ;  /* 0x0000000000007941 */ /* 0x000fea0003800200 */
.L_x_20009:
[----:B------:R-:W-:Y:S01]  /*0540*/  VIADD R5, R0, 0x80 ;  /* 0x0000008000057836 */ /* 0x000fe20000000000 */
[----:B------:R-:W-:Y:S04]  /*0550*/  BSSY.RECONVERGENT B0, `(.L_x_20011) ;  /* 0x0000009000007945 */ /* 0x000fe80003800200 */
[----:B------:R-:W-:-:S13]  /*0560*/  ISETP.GE.U32.AND P0, PT, R5, UR5, PT ;  /* 0x0000000505007c0c */ /* 0x000fda000bf06070 */
[----:B------:R-:W-:Y:S05]  /*0570*/  @P0 BRA `(.L_x_20012) ;  /* 0x0000000000180947 */ /* 0x000fea0003800000 */
[----:B------:R-:W-:Y:S01]  /*0580*/  UPRMT UR6, UR7, 0x8880, URZ ;  /* 0x0000888007067896 */ /* 0x000fe200080000ff */
[----:B-----5:R-:W-:Y:S02]  /*0590*/  PRMT R7, R9, 0x9910, RZ ;  /* 0x0000991009077816 */ /* 0x020fe400000000ff */
[----:B------:R-:W-:-:S03]  /*05a0*/  MOV R4, 0x5d0 ;  /* 0x000005d000047802 */ /* 0x000fc60000000f00 */
[----:B------:R-:W-:-:S07]  /*05b0*/  IMAD.U32 R6, RZ, RZ, UR6 ;  /* 0x00000006ff067e24 */ /* 0x000fce000f8e00ff */
[----:B------:R-:W-:Y:S05]  /*05c0*/  CALL.REL.NOINC `($__internal_53_$__cuda_sm20_div_s16) ;  /* 0x0000000c00447944 */ /* 0x000fea0003c00000 */
[----:B------:R-:W-:-:S07]  /*05d0*/  IMAD.MOV.U32 R9, RZ, RZ, R6 ;  /* 0x000000ffff097224 */ /* 0x000fce00078e0006 */
.L_x_20012:
[----:B------:R-:W-:Y:S05]  /*05e0*/  BSYNC.RECONVERGENT B0 ;  /* 0x0000000000007941 */ /* 0x000fea0003800200 */
.L_x_20011:
        /* <DEDUP_REMOVED lines=10> */
.L_x_20014:
[----:B------:R-:W-:Y:S05]  /*0690*/  BSYNC.RECONVERGENT B0 ;  /* 0x0000000000007941 */ /* 0x000fea0003800200 */
.L_x_20013:
        /* <DEDUP_REMOVED lines=10> */
.L_x_20016:
[----:B------:R-:W-:Y:S05]  /*0740*/  BSYNC.RECONVERGENT B0 ;  /* 0x0000000000007941 */ /* 0x000fea0003800200 */
.L_x_20015:
[----:B------:R-:W-:Y:S01]  /*0750*/  IADD3 R4, PT, PT, R0, 0x200, RZ ;  /* 0x0000020000047810 */ /* 0x000fe20007ffe0ff */
[----:B------:R-:W-:Y:S03]  /*0760*/  BSSY.RECONVERGENT B0, `(.L_x_20017) ;  /* 0x0000009000007945 */ /* 0x000fe60003800200 */
        /* <DEDUP_REMOVED lines=8> */
.L_x_20018:
[----:B------:R-:W-:Y:S05]  /*07f0*/  BSYNC.RECONVERGENT B0 ;  /* 0x0000000000007941 */ /* 0x000fea0003800200 */
.L_x_20017:
        /* <DEDUP_REMOVED lines=10> */
.L_x_20020:
[----:B------:R-:W-:Y:S05]  /*08a0*/  BSYNC.RECONVERGENT B0 ;  /* 0x0000000000007941 */ /* 0x000fea0003800200 */
.L_x_20019:
        /* <DEDUP_REMOVED lines=10> */
.L_x_20022:
[----:B------:R-:W-:Y:S05]  /*0950*/  BSYNC.RECONVERGENT B0 ;  /* 0x0000000000007941 */ /* 0x000fea0003800200 */
.L_x_20021:
        /* <DEDUP_REMOVED lines=9> */
.L_x_20024:
[----:B------:R-:W-:Y:S05]  /*09f0*/  BSYNC.RECONVERGENT B0 ;  /* 0x0000000000007941 */ /* 0x000fea0003800200 */
.L_x_20023:
        /* <DEDUP_REMOVED lines=10> */
[----:B-----5:R0:W-:Y:S09]  /*0aa0*/  STG.E.U8 desc[UR10][R14.64], R3 ;  /* 0x000000030e007986 */ /* 0x0201f2000c10110a */
[----:B------:R-:W-:Y:S05]  /*0ab0*/  @P0 BRA `(.L_x_20028) ;  /* 0x0000000000380947 */ /* 0x000fea0003800000 */
[----:B------:R-:W1:Y:S01]  /*0ac0*/  LDCU.64 UR6, c[0x0][0x388] ;  /* 0x00007100ff0677ac */ /* 0x000e620008000a00 */
[C---:B------:R-:W-:Y:S01]  /*0ad0*/  VIADD R2, R0.reuse, UR4 ;  /* 0x0000000400027c36 */ /* 0x040fe20008000000 */
[----:B------:R-:W-:-:S04]  /*0ae0*/  IADD3 R0, PT, PT, R0, 0x80, RZ ;  /* 0x0000008000007810 */ /* 0x000fc80007ffe0ff */
[----:B-1----:R-:W-:-:S05]  /*0af0*/  IADD3 R2, P0, PT, R2, UR6, RZ ;  /* 0x0000000602027c10 */ /* 0x002fca000ff1e0ff */
[----:B0-----:R-:W-:-:S05]  /*0b00*/  IMAD.X R3, RZ, RZ, UR7, P0 ;  /* 0x00000007ff037e24 */ /* 0x001fca00080e06ff */
[----:B------:R0:W-:Y:S03]  /*0b10*/  STG.E.U8 desc[UR10][R2.64], R9 ;  /* 0x0000000902007986 */ /* 0x0001e6000c10110a */
.L_x_20027:
[----:B------:R-:W-:-:S13]  /*0b20*/  ISETP.GE.U32.AND P0, PT, R0, UR5, PT ;  /* 0x0000000500007c0c */ /* 0x000fda000bf06070 */
[----:B------:R-:W-:Y:S05]  /*0b30*/  @P0 BRA `(.L_x_20029) ;  /* 0x0000000000380947 */ /* 0x000fea0003800000 */
[----:B------:R-:W1:Y:S01]  /*0b40*/  LDCU.64 UR6, c[0x0][0x388] ;  /* 0x00007100ff0677ac */ /* 0x000e620008000a00 */
[C---:B0----5:R-:W-:Y:S02]  /*0b50*/  VIADD R2, R0.reuse, UR4 ;  /* 0x0000000400027c36 */ /* 0x061fe40008000000 */
[----:B------:R-:W-:-:S03]  /*0b60*/  VIADD R0, R0, 0x80 ;  /* 0x0000008000007836 */ /* 0x000fc60000000000 */
[----:B-1----:R-:W-:-:S05]  /*0b70*/  IADD3 R2, P0, PT, R2, UR6, RZ ;  /* 0x0000000602027c10 */ /* 0x002fca000ff1e0ff */
[----:B------:R-:W-:-:S05]  /*0b80*/  IMAD.X R3, RZ, RZ, UR7, P0 ;  /* 0x00000007ff037e24 */ /* 0x000fca00080e06ff */
[----:B------:R1:W-:Y:S03]  /*0b90*/  STG.E.U8 desc[UR10][R2.64], R11 ;  /* 0x0000000b02007986 */ /* 0x0003e6000c10110a */
.L_x_20028:
[----:B------:R-:W-:-:S13]  /*0ba0*/  ISETP.GE.U32.AND P0, PT, R0, UR5, PT ;  /* 0x0000000500007c0c */ /* 0x000fda000bf06070 */
[----:B------:R-:W-:Y:S05]  /*0bb0*/  @P0 BRA `(.L_x_20030) ;  /* 0x0000000000380947 */ /* 0x000fea0003800000 */
[----:B------:R-:W2:Y:S01]  /*0bc0*/  LDCU.64 UR6, c[0x0][0x388] ;  /* 0x00007100ff0677ac */ /* 0x000ea20008000a00 */
[C---:B-1----:R-:W-:Y:S02]  /*0bd0*/  VIADD R2, R0.reuse, UR4 ;  /* 0x0000000400027c36 */ /* 0x042fe40008000000 */
[----:B------:R-:W-:-:S03]  /*0be0*/  VIADD R0, R0, 0x80 ;  /* 0x0000008000007836 */ /* 0x000fc60000000000 */
[----:B--2---:R-:W-:-:S05]  /*0bf0*/  IADD3 R2, P0, PT, R2, UR6, RZ ;  /* 0x0000000602027c10 */ /* 0x004fca000ff1e0ff */
[----:B0-----:R-:W-:-:S05]  /*0c00*/  IMAD.X R3, RZ, RZ, UR7, P0 ;  /* 0x00000007ff037e24 */ /* 0x001fca00080e06ff */
[----:B------:R1:W-:Y:S03]  /*0c10*/  STG.E.U8 desc[UR10][R2.64], R13 ;  /* 0x0000000d02007986 */ /* 0x0003e6000c10110a */
.L_x_20029:
[----:B------:R-:W-:-:S13]  /*0c20*/  ISETP.GE.U32.AND P0, PT, R0, UR5, PT ;  /* 0x0000000500007c0c */ /* 0x000fda000bf06070 */
[----:B------:R-:W-:Y:S05]  /*0c30*/  @P0 BRA `(.L_x_20031) ;  /* 0x00000000003c0947 */ /* 0x000fea0003800000 */
[----:B------:R-:W2:Y:S01]  /*0c40*/  LDCU.64 UR6, c[0x0][0x388] ;  /* 0x00007100ff0677ac */ /* 0x000ea20008000a00 */
[C---:B01---5:R-:W-:Y:S02]  /*0c50*/  VIADD R2, R0.reuse, UR4 ;  /* 0x0000000400027c36 */ /* 0x063fe40008000000 */
[----:B------:R-:W-:-:S03]  /*0c60*/  VIADD R0, R0, 0x80 ;  /* 0x0000008000007836 */ /* 0x000fc60000000000 */
[----:B--2---:R-:W-:-:S05]  /*0c70*/  IADD3 R2, P0, PT, R2, UR6, RZ ;  /* 0x0000000602027c10 */ /* 0x004fca000ff1e0ff */
[----:B------:R-:W-:-:S05]  /*0c80*/  IMAD.X R3, RZ, RZ, UR7, P0 ;  /* 0x00000007ff037e24 */ /* 0x000fca00080e06ff */
[----:B------:R2:W-:Y:S03]  /*0c90*/  STG.E.U8 desc[UR10][R2.64], R12 ;  /* 0x0000000c02007986 */ /* 0x0005e6000c10110a */
.L_x_20030:
[----:B------:R-:W-:-:S13]  /*0ca0*/  ISETP.GE.U32.AND P0, PT, R0, UR5, PT ;  /* 0x0000000500007c0c */ /* 0x000fda000bf06070 */
[----:B------:R-:W-:Y:S05]  /*0cb0*/  @P0 BREAK.RELIABLE B1 ;  /* 0x0000000000010942 */ /* 0x000fea0003800100 */
[----:B------:R-:W-:Y:S05]  /*0cc0*/  @P0 BRA `(.L_x_20032) ;  /* 0x0000000000380947 */ /* 0x000fea0003800000 */
[----:B------:R-:W3:Y:S01]  /*0cd0*/  LDCU.64 UR6, c[0x0][0x388] ;  /* 0x00007100ff0677ac */ /* 0x000ee20008000a00 */
[C---:B-12---:R-:W-:Y:S02]  /*0ce0*/  VIADD R2, R0.reuse, UR4 ;  /* 0x0000000400027c36 */ /* 0x046fe40008000000 */
[----:B------:R-:W-:-:S03]  /*0cf0*/  VIADD R0, R0, 0x80 ;  /* 0x0000008000007836 */ /* 0x000fc60000000000 */
[----:B---3--:R-:W-:-:S05]  /*0d00*/  IADD3 R2, P0, PT, R2, UR6, RZ ;  /* 0x0000000602027c10 */ /* 0x008fca000ff1e0ff */
[----:B0-----:R-:W-:-:S05]  /*0d10*/  IMAD.X R3, RZ, RZ, UR7, P0 ;  /* 0x00000007ff037e24 */ /* 0x001fca00080e06ff */
[----:B------:R2:W-:Y:S03]  /*0d20*/  STG.E.U8 desc[UR10][R2.64], R10 ;  /* 0x0000000a02007986 */ /* 0x0005e6000c10110a */
.L_x_20031:
[----:B------:R-:W-:Y:S05]  /*0d30*/  BSYNC.RELIABLE B1 ;  /* 0x0000000000017941 */ /* 0x000fea0003800100 */
.L_x_20026:
[----:B------:R-:W-:-:S13]  /*0d40*/  ISETP.GE.U32.AND P0, PT, R0, UR5, PT ;  /* 0x0000000500007c0c */ /* 0x000fda000bf06070 */
[----:B------:R-:W3:Y:S01]  /*0d50*/  @!P0 LDC.64 R4, c[0x0][0x388] ;  /* 0x0000e200ff048b82 */ /* 0x000ee20000000a00 */
[C---:B012--5:R-:W-:Y:S02]  /*0d60*/  @!P0 VIADD R3, R0.reuse, UR4 ;  /* 0x0000000400038c36 */ /* 0x067fe40008000000 */
[----:B------:R-:W-:-:S03]  /*0d70*/  @!P0 VIADD R0, R0, 0x80 ;  /* 0x0000008000008836 */ /* 0x000fc60000000000 */
[----:B---3--:R-:W-:-:S05]  /*0d80*/  @!P0 IADD3 R2, P1, PT, R3, R4, RZ ;  /* 0x0000000403028210 */ /* 0x008fca0007f3e0ff */
[----:B------:R-:W-:-:S05]  /*0d90*/  @!P0 IMAD.X R3, RZ, RZ, R5, P1 ;  /* 0x000000ffff038224 */ /* 0x000fca00008e0605 */
[----:B------:R3:W-:Y:S03]  /*0da0*/  @!P0 STG.E.U8 desc[UR10][R2.64], R8 ;  /* 0x0000000802008986 */ /* 0x0007e6000c10110a */
.L_x_20032:
[----:B------:R-:W-:Y:S05]  /*0db0*/  BSYNC.RECONVERGENT B0 ;  /* 0x0000000000007941 */ /* 0x000fea0003800200 */
.L_x_20025:
[----:B------:R-:W-:Y:S05]  /*0dc0*/  WARPSYNC.ALL ;  /* 0x0000000000007948 */ /* 0x000fea0003800000 */
[----:B------:R-:W-:-:S13]  /*0dd0*/  ISETP.GE.U32.AND P0, PT, R0, UR5, PT ;  /* 0x0000000500007c0c */ /* 0x000fda000bf06070 */
[----:B------:R-:W-:Y:S05]  /*0de0*/  @P0 EXIT ;  /* 0x000000000000094d */ /* 0x000fea0003800000 */
[----:B------:R-:W1:Y:S01]  /*0df0*/  LDCU.64 UR6, c[0x0][0x388] ;  /* 0x00007100ff0677ac */ /* 0x000e620008000a00 */
[----:B------:R-:W-:-:S04]  /*0e00*/  IADD3 R0, PT, PT, R0, UR4, RZ ;  /* 0x0000000400007c10 */ /* 0x000fc8000fffe0ff */
[----:B-123--:R-:W-:-:S05]  /*0e10*/  IADD3 R2, P0, PT, R0, UR6, RZ ;  /* 0x0000000600027c10 */ /* 0x00efca000ff1e0ff */
[----:B0-----:R-:W-:-:S05]  /*0e20*/  IMAD.X R3, RZ, RZ, UR7, P0 ;  /* 0x00000007ff037e24 */ /* 0x001fca00080e06ff */
[----:B------:R-:W-:Y:S01]  /*0e30*/  STG.E.U8 desc[UR10][R2.64], R6 ;  /* 0x0000000602007986 */ /* 0x000fe2000c10110a */
[----:B------:R-:W-:Y:S05]  /*0e40*/  EXIT ;  /* 0x000000000000794d */ /* 0x000fea0003800000 */
.L_x_20008:
[----:B------:R-:W0:Y:S01]  /*0e50*/  LDCU.64 UR8, c[0x0][0x390] ;  /* 0x00007200ff0877ac */ /* 0x000e220008000a00 */
[----:B------:R-:W1:Y:S01]  /*0e60*/  S2R R10, SR_TID.X ;  /* 0x00000000000a7919 */ /* 0x000e620000002100 */
[----:B0-----:R-:W-:-:S04]  /*0e70*/  UIADD3 UR5, UP0, UPT, UR4, UR8, URZ ;  /* 0x0000000804057290 */ /* 0x001fc8000ff1e0ff */
[----:B------:R-:W-:Y:S02]  /*0e80*/  UIADD3.X UR6, UPT, UPT, URZ, UR9, URZ, UP0, !UPT ;  /* 0x00000009ff067290 */ /* 0x000fe400087fe4ff */
[----:B------:R-:W-:-:S04]  /*0e90*/  IMAD.U32 R8, RZ, RZ, UR5 ;  /* 0x00000005ff087e24 */ /* 0x000fc8000f8e00ff */
[----:B------:R-:W-:Y:S02]  /*0ea0*/  IMAD.U32 R9, RZ, RZ, UR6 ;  /* 0x00000006ff097e24 */ /* 0x000fe4000f8e00ff */
[----:B-1----:R-:W-:-:S05]  /*0eb0*/  IMAD.WIDE.U32 R8, R10, 0x2, R8 ;  /* 0x000000020a087825 */ /* 0x002fca00078e0008 */
[----:B------:R-:W2:Y:S04]  /*0ec0*/  LDG.E.U16 R3, desc[UR10][R8.64] ;  /* 0x0000000a08037981 */ /* 0x000ea8000c1e1500 */
[----:B------:R0:W5:Y:S04]  /*0ed0*/  LDG.E.U16 R2, desc[UR10][R8.64+0x100] ;  /* 0x0001000a08027981 */ /* 0x000168000c1e1500 */
[----:B------:R0:W5:Y:S04]  /*0ee0*/  LDG.E.U16 R0, desc[UR10][R8.64+0x200] ;  /* 0x0002000a08007981 */ /* 0x000168000c1e1500 */
[----:B------:R0:W5:Y:S01]  /*0ef0*/  LDG.E.U16 R11, desc[UR10][R8.64+0x300] ;  /* 0x0003000a080b7981 */ /* 0x000162000c1e1500 */
[----:B------:R-:W-:Y:S01]  /*0f00*/  UPRMT UR5, UR7, 0x8880, URZ ;  /* 0x0000888007057896 */ /* 0x000fe200080000ff */
[----:B------:R-:W-:-:S05]  /*0f10*/  MOV R4, 0xf50 ;  /* 0x00000f5000047802 */ /* 0x000fca0000000f00 */
[----:B------:R-:W-:Y:S01]  /*0f20*/  IMAD.U32 R6, RZ, RZ, UR5 ;  /* 0x00000005ff067e24 */ /* 0x000fe2000f8e00ff */
[----:B0-2---:R-:W-:-:S07]  /*0f30*/  PRMT R7, R3, 0x8880, RZ ;  /* 0x0000888003077816 */ /* 0x005fce00000000ff */
[----:B-----5:R-:W-:Y:S05]  /*0f40*/  CALL.REL.NOINC `($__internal_53_$__cuda_sm20_div_s16) ;  /* 0x0000000000e47944 */ /* 0x020fea0003c00000 */
[----:B------:R-:W-:Y:S01]  /*0f50*/  UPRMT UR5, UR7, 0x8880, URZ ;  /* 0x0000888007057896 */ /* 0x000fe200080000ff */
[----:B------:R-:W-:Y:S01]  /*0f60*/  IMAD.MOV.U32 R9, RZ, RZ, R6 ;  /* 0x000000ffff097224 */ /* 0x000fe200078e0006 */
[----:B------:R-:W-:Y:S02]  /*0f70*/  PRMT R7, R3, 0x9991, RZ ;  /* 0x0000999103077816 */ /* 0x000fe400000000ff */
[----:B------:R-:W-:Y:S02]  /*0f80*/  MOV R4, 0xfb0 ;  /* 0x00000fb000047802 */ /* 0x000fe40000000f00 */
[----:B------:R-:W-:-:S07]  /*0f90*/  IMAD.U32 R6, RZ, RZ, UR5 ;  /* 0x00000005ff067e24 */ /* 0x000fce000f8e00ff */
[----:B------:R-:W-:Y:S05]  /*0fa0*/  CALL.REL.NOINC `($__internal_53_$__cuda_sm20_div_s16) ;  /* 0x0000000000cc7944 */ /* 0x000fea0003c00000 */
        /* <DEDUP_REMOVED lines=25> */
[----:B------:R-:W-:Y:S02]  /*1140*/  MOV R0, R6 ;  /* 0x0000000600007202 */ /* 0x000fe40000000f00 */
[----:B------:R-:W-:Y:S02]  /*1150*/  PRMT R7, R11, 0x8880, RZ ;  /* 0x000088800b077816 */ /* 0x000fe400000000ff */
[----:B------:R-:W-:Y:S01]  /*1160*/  MOV R4, 0x1190 ;  /* 0x0000119000047802 */ /* 0x000fe20000000f00 */
[----:B------:R-:W-:-:S07]  /*1170*/  IMAD.U32 R6, RZ, RZ, UR5 ;  /* 0x00000005ff067e24 */ /* 0x000fce000f8e00ff */
[----:B------:R-:W-:Y:S05]  /*1180*/  CALL.REL.NOINC `($__internal_53_$__cuda_sm20_div_s16) ;  /* 0x0000000000547944 */ /* 0x000fea0003c00000 */
[----:B------:R-:W-:Y:S01]  /*1190*/  UPRMT UR5, UR7, 0x8880, URZ ;  /* 0x0000888007057896 */ /* 0x000fe200080000ff */
[----:B------:R-:W-:Y:S01]  /*11a0*/  PRMT R7, R11, 0x9991, RZ ;  /* 0x000099910b077816 */ /* 0x000fe200000000ff */
[----:B------:R-:W-:Y:S01]  /*11b0*/  IMAD.MOV.U32 R11, RZ, RZ, R6 ;  /* 0x000000ffff0b7224 */ /* 0x000fe200078e0006 */
[----:B------:R-:W-:-:S03]  /*11c0*/  MOV R4, 0x11f0 ;  /* 0x000011f000047802 */ /* 0x000fc60000000f00 */
[----:B------:R-:W-:-:S07]  /*11d0*/  IMAD.U32 R6, RZ, RZ, UR5 ;  /* 0x00000005ff067e24 */ /* 0x000fce000f8e00ff */
[----:B------:R-:W-:Y:S05]  /*11e0*/  CALL.REL.NOINC `($__internal_53_$__cuda_sm20_div_s16) ;  /* 0x00000000003c7944 */ /* 0x000fea0003c00000 */
        /* <DEDUP_REMOVED lines=15> */
        .weak           $__internal_53_$__cuda_sm20_div_s16
        .type           $__internal_53_$__cuda_sm20_div_s16,@function
        .size           $__internal_53_$__cuda_sm20_div_s16,(.L_x_23082 - $__internal_53_$__cuda_sm20_div_s16)
$__internal_53_$__cuda_sm20_div_s16:
        /* <DEDUP_REMOVED lines=18> */
[----:B------:R-:W-:Y:S01]  /*1400*/  FMUL.RZ R14, R16, R17 ;  /* 0x00000011100e7220 */ /* 0x000fe2000040c000 */
[----:B------:R-:W-:Y:S02]  /*1410*/  IMAD.MOV.U32 R16, RZ, RZ, R4 ;  /* 0x000000ffff107224 */ /* 0x000fe400078e0004 */
[----:B------:R-:W-:-:S03]  /*1420*/  IMAD.MOV.U32 R17, RZ, RZ, 0x0 ;  /* 0x00000000ff117424 */ /* 0x000fc600078e00ff */
[----:B------:R-:W0:Y:S02]  /*1430*/  F2I.U32.TRUNC.NTZ R14, R14 ;  /* 0x0000000e000e7305 */ /* 0x000e24000020f000 */
[----:B0-----:R-:W-:-:S05]  /*1440*/  LOP3.LUT R6, R15, 0xffff, R14, 0x78, !PT ;  /* 0x0000ffff0f067812 */ /* 0x001fca00078e780e */
[----:B------:R-:W-:Y:S02]  /*1450*/  IMAD.IADD R6, R7, 0x1, R6 ;  /* 0x0000000107067824 */ /* 0x000fe400078e0206 */
[----:B------:R-:W-:Y:S01]  /*1460*/  @!P0 IMAD.MOV.U32 R6, RZ, RZ, -0x1 ;  /* 0xffffffffff068424 */ /* 0x000fe200078e00ff */
[----:B------:R-:W-:Y:S06]  /*1470*/  RET.REL.NODEC R16 `(_ZN2at6native29vectorized_elementwise_kernelILi2ENS0_13BUnaryFunctorIaaaZZZNS0_15binary_internal21div_trunc_kernel_cudaERNS_18TensorIteratorBaseEENKUlvE_clEvENKUlvE0_clEvEUlaaE_EESt5arrayIPcLm2EEEEviT0_T1_) ;  /* 0xffffffe810e07950 */ /* 0x000fec0003c3ffff */
.L_x_20033:
        /* <DEDUP_REMOVED lines=16> */
.L_x_23082:


//--------------------- .text._ZN2at6native29vectorized_elementwise_kernelILi4ENS0_13BUnaryFunctorIaaaZZZNS0_15binary_internal21div_trunc_kernel_cudaERNS_18TensorIteratorBaseEENKUlvE_clEvENKUlvE0_clEvEUlaaE_EESt5arrayIPcLm2EEEEviT0_T1_ --------------------------
	.section	.text._ZN2at6native29vectorized_elementwise_kernelILi4ENS0_13BUnaryFunctorIaaaZZZNS0_15binary_internal21div_trunc_kernel_cudaERNS_18TensorIteratorBaseEENKUlvE_clEvENKUlvE0_clEvEUlaaE_EESt5arrayIPcLm2EEEEviT0_T1_,"ax",@progbits
	.align	128
        .global         _ZN2at6native29vectorized_elementwise_kernelILi4ENS0_13BUnaryFunctorIaaaZZZNS0_15binary_internal21div_trunc_kernel_cudaERNS_18TensorIteratorBaseEENKUlvE_clEvENKUlvE0_clEvEUlaaE_EESt5arrayIPcLm2EEEEviT0_T1_
        .type           _ZN2at6native29vectorized_elementwise_kernelILi4ENS0_13BUnaryFunctorIaaaZZZNS0_15binary_internal21div_trunc_kernel_cudaERNS_18TensorIteratorBaseEENKUlvE_clEvENKUlvE0_clEvEUlaaE_EESt5arrayIPcLm2EEEEviT0_T1_,@function
        .size           _ZN2at6native29vectorized_elementwise_kernelILi4ENS0_13BUnaryFunctorIaaaZZZNS0_15binary_internal21div_trunc_kernel_cudaERNS_18TensorIteratorBaseEENKUlvE_clEvENKUlvE0_clEvEUlaaE_EESt5arrayIPcLm2EEEEviT0_T1_,(.L_x_23083 - _ZN2at6native29vectorized_elementwise_kernelILi4ENS0_13BUnaryFunctorIaaaZZZNS0_15binary_internal21div_trunc_kernel_cudaERNS_18TensorIteratorBaseEENKUlvE_clEvENKUlvE0_clEvEUlaaE_EESt5arrayIPcLm2EEEEviT0_T1_)
        .other          _ZN2at6native29vectorized_elementwise_kernelILi4ENS0_13BUnaryFunctorIaaaZZZNS0_15binary_internal21div_trunc_kernel_cudaERNS_18TensorIteratorBaseEENKUlvE_clEvENKUlvE0_clEvEUlaaE_EESt5arrayIPcLm2EEEEviT0_T1_,@"STO_CUDA_ENTRY STV_DEFAULT"
_ZN2at6native29vectorized_elementwise_kernelILi4ENS0_13BUnaryFunctorIaaaZZZNS0_15binary_internal21div_trunc_kernel_cudaERNS_18TensorIteratorBaseEENKUlvE_clEvENKUlvE0_clEvEUlaaE_EESt5arrayIPcLm2EEEEviT0_T1_:
.text._ZN2at6native29vectorized_elementwise_kernelILi4ENS0_13BUnaryFunctorIaaaZZZNS0_15binary_internal21div_trunc_kernel_cudaERNS_18TensorIteratorBaseEENKUlvE_clEvENKUlvE0_clEvEUlaaE_EESt5arrayIPcLm2EEEEviT0_T1_:
        /* <DEDUP_REMOVED lines=43> */
[----:B------:R-:W5:Y:S07]  /*02b0*/  @!P5 LDG.E.S8 R7, desc[UR10][R26.64] ;  /* 0x0000000a1a07d981 */ /* 0x000f6e000c1e1300 */
[C---:B------:R-:W-:Y:S01]  /*02c0*/  @!P0 VIADD R23, R4.reuse, UR4 ;  /* 0x0000000404178c36 */ /* 0x040fe20008000000 */
[----:B------:R-:W-:Y:S01]  /*02d0*/  PRMT R8, RZ, 0x7610, R8 ;  /* 0x00007610ff087816 */ /* 0x000fe20000000008 */
[----:B------:R-:W-:Y:S01]  /*02e0*/  @!P0 VIADD R4, R4, 0x80 ;  /* 0x0000008004048836 */ /* 0x000fe20000000000 */
[----:B------:R-:W4:Y:S04]  /*02f0*/  @!P0 LDC.64 R14, c[0x0][0x390] ;  /* 0x0000e400ff0e8b82 */ /* 0x000f280000000a00 */
[----:B------:R-:W-:-:S02]  /*0300*/  ISETP.GE.U32.AND P6, PT, R4, UR5, PT ;  /* 0x0000000504007c0c */ /* 0x000fc4000bfc6070 */
[----:B--2---:R-:W-:-:S05]  /*0310*/  @!P4 IADD3 R2, P5, PT, R29, R2, RZ ;  /* 0x000000021d02c210 */ /* 0x004fca0007fbe0ff */
[----:B------:R-:W-:-:S06]  /*0320*/  @!P4 IMAD.X R3, RZ, RZ, R3, P5 ;  /* 0x000000ffff03c224 */ /* 0x000fcc00028e0603 */
[----:B0-----:R-:W0:Y:S01]  /*0330*/  @!P6 LDC.64 R16, c[0x0][0x390] ;  /* 0x0000e400ff10eb82 */ /* 0x001e220000000a00 */
[----:B-1----:R-:W-:Y:S01]  /*0340*/  @!P3 IADD3 R20, P5, PT, R13, R20, RZ ;  /* 0x000000140d14b210 */ /* 0x002fe20007fbe0ff */
[----:B------:R1:W5:Y:S01]  /*0350*/  @!P4 LDG.E.S8 R8, desc[UR10][R2.64] ;  /* 0x0000000a0208c981 */ /* 0x000362000c1e1300 */
[----:B------:R-:W-:Y:S02]  /*0360*/  PRMT R13, RZ, 0x7610, R13 ;  /* 0x00007610ff0d7816 */ /* 0x000fe4000000000d */
[----:B---3--:R-:W-:Y:S01]  /*0370*/  @!P2 IADD3 R18, P4, PT, R9, R18, RZ ;  /* 0x000000120912a210 */ /* 0x008fe20007f9e0ff */
[----:B------:R-:W-:Y:S01]  /*0380*/  @!P3 IMAD.X R21, RZ, RZ, R21, P5 ;  /* 0x000000ffff15b224 */ /* 0x000fe200028e0615 */
[----:B------:R-:W-:-:S03]  /*0390*/  PRMT R9, RZ, 0x7610, R9 ;  /* 0x00007610ff097816 */ /* 0x000fc60000000009 */
[----:B------:R-:W-:Y:S01]  /*03a0*/  @!P2 IMAD.X R19, RZ, RZ, R19, P4 ;  /* 0x000000ffff13a224 */ /* 0x000fe200020e0613 */
[----:B------:R2:W5:Y:S01]  /*03b0*/  @!P3 LDG.E.S8 R13, desc[UR10][R20.64] ;  /* 0x0000000a140db981 */ /* 0x000562000c1e1300 */
[----:B----4-:R-:W-:Y:S01]  /*03c0*/  @!P1 IADD3 R10, P3, PT, R25, R10, RZ ;  /* 0x0000000a190a9210 */ /* 0x010fe20007f7e0ff */
[----:B------:R-:W-:Y:S02]  /*03d0*/  @!P6 VIADD R25, R4, UR4 ;  /* 0x000000040419ec36 */ /* 0x000fe40008000000 */
[----:B------:R2:W5:Y:S01]  /*03e0*/  @!P2 LDG.E.S8 R9, desc[UR10][R18.64] ;  /* 0x0000000a1209a981 */ /* 0x000562000c1e1300 */
[----:B-1----:R-:W-:Y:S01]  /*03f0*/  PRMT R2, RZ, 0x7610, R2 ;  /* 0x00007610ff027816 */ /* 0x002fe20000000002 */
[----:B------:R-:W-:Y:S01]  /*0400*/  @!P1 IMAD.X R11, RZ, RZ, R11, P3 ;  /* 0x000000ffff0b9224 */ /* 0x000fe200018e060b */
[----:B------:R-:W-:-:S04]  /*0410*/  PRMT R4, RZ, 0x7610, R4 ;  /* 0x00007610ff047816 */ /* 0x000fc80000000004 */
[----:B------:R2:W5:Y:S01]  /*0420*/  @!P1 LDG.E.S8 R2, desc[UR10][R10.64] ;  /* 0x0000000a0a029981 */ /* 0x000562000c1e1300 */
[----:B0-----:R-:W-:-:S05]  /*0430*/  @!P6 IADD3 R16, P2, PT, R25, R16, RZ ;  /* 0x000000101910e210 */ /* 0x001fca0007f5e0ff */
[----:B------:R-:W-:-:S05]  /*0440*/  @!P6 IMAD.X R17, RZ, RZ, R17, P2 ;  /* 0x000000ffff11e224 */ /* 0x000fca00010e0611 */
[----:B------:R2:W5:Y:S01]  /*0450*/  @!P6 LDG.E.S8 R4, desc[UR10][R16.64] ;  /* 0x0000000a1004e981 */ /* 0x000562000c1e1300 */
[----:B------:R-:W-:Y:S02]  /*0460*/  @!P0 IADD3 R14, P4, PT, R23, R14, RZ ;  /* 0x0000000e170e8210 */ /* 0x000fe40007f9e0ff */
[----:B------:R-:W-:-:S03]  /*0470*/  PRMT R3, RZ, 0x7610, R3 ;  /* 0x00007610ff037816 */ /* 0x000fc60000000003 */
[----:B------:R-:W-:-:S05]  /*0480*/  @!P0 IMAD.X R15, RZ, RZ, R15, P4 ;  /* 0x000000ffff0f8224 */ /* 0x000fca00020e060f */
[----:B------:R2:W5:Y:S01]  /*0490*/  @!P0 LDG.E.S8 R3, desc[UR10][R14.64] ;  /* 0x0000000a0e038981 */ /* 0x000562000c1e1300 */
[----:B------:R-:W-:Y:S01]  /*04a0*/  ISETP.GE.U32.AND P0, PT, R0, UR5, PT ;  /* 0x0000000500007c0c */ /* 0x000fe2000bf06070 */
[----:B------:R-:W-:-:S12]  /*04b0*/  BSSY.RECONVERGENT B0, `(.L_x_20035) ;  /* 0x0000008000007945 */ /* 0x000fd80003800200 */
[----:B--2---:R-:W-:Y:S05]  /*04c0*/  @P0 BRA `(.L_x_20036) ;  /* 0x0000000000180947 */ /* 0x004fea0003800000 */
[----:B------:R-:W-:Y:S01]  /*04d0*/  UPRMT UR6, UR7, 0x8880, URZ ;  /* 0x0000888007067896 */ /* 0x000fe200080000ff */
[----:B-----5:R-:W-:Y:S02]  /*04e0*/  PRMT R11, R5, 0x9910, RZ ;  /* 0x00009910050b7816 */ /* 0x020fe400000000ff */
[----:B------:R-:W-:-:S03]  /*04f0*/  MOV R10, 0x520 ;  /* 0x00000520000a7802 */ /* 0x000fc60000000f00 */
[----:B------:R-:W-:-:S07]  /*0500*/  IMAD.U32 R12, RZ, RZ, UR6 ;  /* 0x00000006ff0c7e24 */ /* 0x000fce000f8e00ff */
[----:B------:R-:W-:Y:S05]  /*0510*/  CALL.REL.NOINC `($__internal_54_$__cuda_sm20_div_s16) ;  /* 0x0000000c00a07944 */ /* 0x000fea0003c00000 */
[----:B------:R-:W-:-:S07]  /*0520*/  IMAD.MOV.U32 R5, RZ, RZ, R12 ;  /* 0x000000ffff057224 */ /* 0x000fce00078e000c */
.L_x_20036:
[----:B------:R-:W-:Y:S05]  /*0530*/  BSYNC.RECONVERGENT B0 ;  /* 0x0000000000007941 */ /* 0x000fea0003800200 */
.L_x_20035:
        /* <DEDUP_REMOVED lines=8> */
[----:B------:R-:W-:Y:S05]  /*05c0*/  CALL.REL.NOINC `($__internal_54_$__cuda_sm20_div_s16) ;  /* 0x0000000c00747944 */ /* 0x000fea0003c00000 */
[----:B------:R-:W-:-:S07]  /*05d0*/  IMAD.MOV.U32 R7, RZ, RZ, R12 ;  /* 0x000000ffff077224 */ /* 0x000fce00078e000c */
.L_x_20038:
[----:B------:R-:W-:Y:S05]  /*05e0*/  BSYNC.RECONVERGENT B0 ;  /* 0x0000000000007941 */ /* 0x000fea0003800200 */
.L_x_20037:
        /* <DEDUP_REMOVED lines=10> */
.L_x_20040:
[----:B------:R-:W-:Y:S05]  /*0690*/  BSYNC.RECONVERGENT B0 ;  /* 0x0000000000007941 */ /* 0x000fea0003800200 */
.L_x_20039:
        /* <DEDUP_REMOVED lines=10> */
.L_x_20042:
[----:B------:R-:W-:Y:S05]  /*0740*/  BSYNC.RECONVERGENT B0 ;  /* 0x0000000000007941 */ /* 0x000fea0003800200 */
.L_x_20041:
        /* <DEDUP_REMOVED lines=10> */
.L_x_20044:
[----:B------:R-:W-:Y:S05]  /*07f0*/  BSYNC.RECONVERGENT B0 ;  /* 0x0000000000007941 */ /* 0x000fea0003800200 */
.L_x_20043:
        /* <DEDUP_REMOVED lines=10> */
.L_x_20046:
[----:B------:R-:W-:Y:S05]  /*08a0*/  BSYNC.RECONVERGENT B0 ;  /* 0x0000000000007941 */ /* 0x000fea0003800200 */
.L_x_20045:
        /* <DEDUP_REMOVED lines=10> */
.L_x_20048:
[----:B------:R-:W-:Y:S05]  /*0950*/  BSYNC.RECONVERGENT B0 ;  /* 0x0000000000007941 */ /* 0x000fea0003800200 */
.L_x_20047:
        /* <DEDUP_REMOVED lines=9> */
.L_x_20050:
[----:B------:R-:W-:Y:S05]  /*09f0*/  BSYNC.RECONVERGENT B0 ;  /* 0x0000000000007941 */ /* 0x000fea0003800200 */
.L_x_20049:
        /* <DEDUP_REMOVED lines=13> */
[C---:B------:R-:W-:Y:S02]  /*0ad0*/  VIADD R4, R0.reuse, UR4 ;  /* 0x0000000400047c36 */ /* 0x040fe40008000000 */
[----:B------:R-:W-:-:S03]  /*0ae0*/  VIADD R0, R0, 0x80 ;  /* 0x0000008000007836 */ /* 0x000fc60000000000 */
[----:B-1----:R-:W-:-:S05]  /*0af0*/  IADD3 R4, P0, PT, R4, UR6, RZ ;  /* 0x0000000604047c10 */ /* 0x002fca000ff1e0ff */
[----:B0-----:R-:W-:-:S05]  /*0b00*/  IMAD.X R5, RZ, RZ, UR7, P0 ;  /* 0x00000007ff057e24 */ /* 0x001fca00080e06ff */
[----:B------:R0:W-:Y:S03]  /*0b10*/  STG.E.U8 desc[UR10][R4.64], R7 ;  /* 0x0000000704007986 */ /* 0x0001e6000c10110a */
.L_x_20053:
        /* <DEDUP_REMOVED lines=8> */
.L_x_20054:
        /* <DEDUP_REMOVED lines=8> */
.L_x_20055:
        /* <DEDUP_REMOVED lines=8> */
.L_x_20056:
        /* <DEDUP_REMOVED lines=9> */
.L_x_20057:
[----:B------:R-:W-:Y:S05]  /*0d30*/  BSYNC.RELIABLE B1 ;  /* 0x0000000000017941 */ /* 0x000fea0003800100 */
.L_x_20052:
[----:B------:R-:W-:-:S13]  /*0d40*/  ISETP.GE.U32.AND P0, PT, R0, UR5, PT ;  /* 0x0000000500007c0c */ /* 0x000fda000bf06070 */
[----:B0----5:R-:W0:Y:S01]  /*0d50*/  @!P0 LDC.64 R6, c[0x0][0x388] ;  /* 0x0000e200ff068b82 */ /* 0x021e220000000a00 */
[C---:B-12---:R-:W-:Y:S02]  /*0d60*/  @!P0 VIADD R5, R0.reuse, UR4 ;  /* 0x0000000400058c36 */ /* 0x046fe40008000000 */
[----:B------:R-:W-:-:S03]  /*0d70*/  @!P0 VIADD R0, R0, 0x80 ;  /* 0x0000008000008836 */ /* 0x000fc60000000000 */
[----:B0-----:R-:W-:-:S05]  /*0d80*/  @!P0 IADD3 R4, P1, PT, R5, R6, RZ ;  /* 0x0000000605048210 */ /* 0x001fca0007f3e0ff */
[----:B------:R-:W-:-:S05]  /*0d90*/  @!P0 IMAD.X R5, RZ, RZ, R7, P1 ;  /* 0x000000ffff058224 */ /* 0x000fca00008e0607 */
[----:B------:R3:W-:Y:S03]  /*0da0*/  @!P0 STG.E.U8 desc[UR10][R4.64], R3 ;  /* 0x0000000304008986 */ /* 0x0007e6000c10110a */
.L_x_20058:
[----:B------:R-:W-:Y:S05]  /*0db0*/  BSYNC.RECONVERGENT B0 ;  /* 0x0000000000007941 */ /* 0x000fea0003800200 */
.L_x_20051:
[----:B------:R-:W-:Y:S05]  /*0dc0*/  WARPSYNC.ALL ;  /* 0x0000000000007948 */ /* 0x000fea0003800000 */
[----:B------:R-:W-:-:S13]  /*0dd0*/  ISETP.GE.U32.AND P0, PT, R0, UR5, PT ;  /* 0x0000000500007c0c */ /* 0x000fda000bf06070 */
[----:B------:R-:W-:Y:S05]  /*0de0*/  @P0 EXIT ;  /* 0x000000000000094d */ /* 0x000fea0003800000 */
[----:B------:R-:W4:Y:S01]  /*0df0*/  LDCU.64 UR6, c[0x0][0x388] ;  /* 0x00007100ff0677ac */ /* 0x000f220008000a00 */
[----:B------:R-:W-:-:S05]  /*0e00*/  VIADD R0, R0, UR4 ;  /* 0x0000000400007c36 */ /* 0x000fca0008000000 */
[----:B----4-:R-:W-:-:S05]  /*0e10*/  IADD3 R2, P0, PT, R0, UR6, RZ ;  /* 0x0000000600027c10 */ /* 0x010fca000ff1e0ff */
[----:B---3--:R-:W-:-:S05]  /*0e20*/  IMAD.X R3, RZ, RZ, UR7, P0 ;  /* 0x00000007ff037e24 */ /* 0x008fca00080e06ff */
[----:B------:R-:W-:Y:S01]  /*0e30*/  STG.E.U8 desc[UR10][R2.64], R12 ;  /* 0x0000000c02007986 */ /* 0x000fe2000c10110a */
[----:B------:R-:W-:Y:S05]  /*0e40*/  EXIT ;  /* 0x000000000000794d */ /* 0x000fea0003800000 */
.L_x_20034:
[----:B------:R-:W0:Y:S01]  /*0e50*/  LDCU.64 UR8, c[0x0][0x390] ;  /* 0x00007200ff0877ac */ /* 0x000e220008000a00 */
[----:B------:R-:W1:Y:S01]  /*0e60*/  S2R R0, SR_TID.X ;  /* 0x0000000000007919 */ /* 0x000e620000002100 */
[----:B0-----:R-:W-:-:S04]  /*0e70*/  UIADD3 UR5, UP0, UPT, UR4, UR8, URZ ;  /* 0x0000000804057290 */ /* 0x001fc8000ff1e0ff */
[----:B------:R-:W-:Y:S02]  /*0e80*/  UIADD3.X UR6, UPT, UPT, URZ, UR9, URZ, UP0, !UPT ;  /* 0x00000009ff067290 */ /* 0x000fe400087fe4ff */
[----:B------:R-:W-:-:S04]  /*0e90*/  IMAD.U32 R2, RZ, RZ, UR5 ;  /* 0x00000005ff027e24 */ /* 0x000fc8000f8e00ff */
[----:B------:R-:W-:Y:S02]  /*0ea0*/  IMAD.U32 R3, RZ, RZ, UR6 ;  /* 0x00000006ff037e24 */ /* 0x000fe4000f8e00ff */
[----:B-1----:R-:W-:-:S05]  /*0eb0*/  IMAD.WIDE.U32 R2, R0, 0x4, R2 ;  /* 0x0000000400027825 */ /* 0x002fca00078e0002 */
[----:B------:R-:W2:Y:S04]  /*0ec0*/  LDG.E R4, desc[UR10][R2.64] ;  /* 0x0000000a02047981 */ /* 0x000ea8000c1e1900 */
[----:B------:R0:W5:Y:S01]  /*0ed0*/  LDG.E R8, desc[UR10][R2.64+0x200] ;  /* 0x0002000a02087981 */ /* 0x000162000c1e1900 */
[----:B------:R-:W-:Y:S01]  /*0ee0*/  UPRMT UR5, UR7, 0x8880, URZ ;  /* 0x0000888007057896 */ /* 0x000fe200080000ff */
[----:B------:R-:W-:-:S05]  /*0ef0*/  MOV R10, 0xf30 ;  /* 0x00000f30000a7802 */ /* 0x000fca0000000f00 */
[----:B------:R-:W-:Y:S01]  /*0f00*/  IMAD.U32 R12, RZ, RZ, UR5 ;  /* 0x00000005ff0c7e24 */ /* 0x000fe2000f8e00ff */
[----:B0-2---:R-:W-:-:S07]  /*0f10*/  SGXT R11, R4, 0x8 ;  /* 0x00000008040b781a */ /* 0x005fce0000000200 */
[----:B-----5:R-:W-:Y:S05]  /*0f20*/  CALL.REL.NOINC `($__internal_54_$__cuda_sm20_div_s16) ;  /* 0x00000004001c7944 */ /* 0x020fea0003c00000 */
[----:B------:R-:W-:Y:S01]  /*0f30*/  UPRMT UR5, UR7, 0x8880, URZ ;  /* 0x0000888007057896 */ /* 0x000fe200080000ff */
[----:B------:R-:W-:Y:S01]  /*0f40*/  SHF.R.S32.HI R11, RZ, 0x8, R4 ;  /* 0x00000008ff0b7819 */ /* 0x000fe20000011404 */
[----:B------:R-:W-:Y:S01]  /*0f50*/  IMAD.MOV.U32 R2, RZ, RZ, R12 ;  /* 0x000000ffff027224 */ /* 0x000fe200078e000c */
[----:B------:R-:W-:Y:S02]  /*0f60*/  MOV R10, 0xfa0 ;  /* 0x00000fa0000a7802 */ /* 0x000fe40000000f00 */
[----:B------:R-:W-:Y:S01]  /*0f70*/  SGXT R11, R11, 0x8 ;  /* 0x000000080b0b781a */ /* 0x000fe20000000200 */
[----:B------:R-:W-:-:S07]  /*0f80*/  IMAD.U32 R12, RZ, RZ, UR5 ;  /* 0x00000005ff0c7e24 */ /* 0x000fce000f8e00ff */
[----:B------:R-:W-:Y:S05]  /*0f90*/  CALL.REL.NOINC `($__internal_54_$__cuda_sm20_div_s16) ;  /* 0x0000000400007944 */ /* 0x000fea0003c00000 */
        /* <DEDUP_REMOVED lines=15> */
[----:B------:R-:W-:Y:S01]  /*1090*/  IMAD.MOV.U32 R5, RZ, RZ, R12 ;  /* 0x000000ffff057224 */ /* 0x000fe200078e000c */
[----:B------:R-:W-:Y:S02]  /*10a0*/  SGXT R11, R8, 0x8 ;  /* 0x00000008080b781a */ /* 0x000fe40000000200 */
[----:B------:R-:W-:Y:S02]  /*10b0*/  MOV R10, 0x10e0 ;  /* 0x000010e0000a7802 */ /* 0x000fe40000000f00 */
        /* <DEDUP_REMOVED lines=46> */
        .weak           $__internal_54_$__cuda_sm20_div_s16
        .type           $__internal_54_$__cuda_sm20_div_s16,@function
        .size           $__internal_54_$__cuda_sm20_div_s16,(.L_x_23083 - $__internal_54_$__cuda_sm20_div_s16)
$__internal_54_$__cuda_sm20_div_s16:
        /* <DEDUP_REMOVED lines=24> */
[----:B------:R-:W-:Y:S05]  /*1520*/  RET.REL.NODEC R10 `(_ZN2at6native29vectorized_elementwise_kernelILi4ENS0_13BUnaryFunctorIaaaZZZNS0_15binary_internal21div_trunc_kernel_cudaERNS_18TensorIteratorBaseEENKUlvE_clEvENKUlvE0_clEvEUlaaE_EESt5arrayIPcLm2EEEEviT0_T1_) ;  /* 0xffffffe80ab47950 */ /* 0x000fea0003c3ffff */
.L_x_20059:
        /* <DEDUP_REMOVED lines=13> */
.L_x_23083:


//--------------------- .text._ZN2at6native29vectorized_elementwise_kernelILi8ENS0_13BUnaryFunctorIaaaZZZNS0_15binary_internal21div_trunc_kernel_cudaERNS_18TensorIteratorBaseEENKUlvE_clEvENKUlvE0_clEvEUlaaE_EESt5arrayIPcLm2EEEEviT0_T1_ --------------------------
	.section	.text._ZN2at6native29vectorized_elementwise_kernelILi8ENS0_13BUnaryFunctorIaaaZZZNS0_15binary_internal21div_trunc_kernel_cudaERNS_18TensorIteratorBaseEENKUlvE_clEvENKUlvE0_clEvEUlaaE_EESt5arrayIPcLm2EEEEviT0_T1_,"ax",@progbits
	.align	128
        .global         _ZN2at6native29vectorized_elementwise_kernelILi8ENS0_13BUnaryFunctorIaaaZZZNS0_15binary_internal21div_trunc_kernel_cudaERNS_18TensorIteratorBaseEENKUlvE_clEvENKUlvE0_clEvEUlaaE_EESt5arrayIPcLm2EEEEviT0_T1_
        .type           _ZN2at6native29vectorized_elementwise_kernelILi8ENS0_13BUnaryFunctorIaaaZZZNS0_15binary_internal21div_trunc_kernel_cudaERNS_18TensorIteratorBaseEENKUlvE_clEvENKUlvE0_clEvEUlaaE_EESt5arrayIPcLm2EEEEviT0_T1_,@function
        .size           _ZN2at6native29vectorized_elementwise_kernelILi8ENS0_13BUnaryFunctorIaaaZZZNS0_15binary_internal21div_trunc_kernel_cudaERNS_18TensorIteratorBaseEENKUlvE_clEvENKUlvE0_clEvEUlaaE_EESt5arrayIPcLm2EEEEviT0_T1_,(.L_x_23084 - _ZN2at6native29vectorized_elementwise_kernelILi8ENS0_13BUnaryFunctorIaaaZZZNS0_15binary_internal21div_trunc_kernel_cudaERNS_18TensorIteratorBaseEENKUlvE_clEvENKUlvE0_clEvEUlaaE_EESt5arrayIPcLm2EEEEviT0_T1_)
        .other          _ZN2at6native29vectorized_elementwise_kernelILi8ENS0_13BUnaryFunctorIaaaZZZNS0_15binary_internal21div_trunc_kernel_cudaERNS_18TensorIteratorBaseEENKUlvE_clEvENKUlvE0_clEvEUlaaE_EESt5arrayIPcLm2EEEEviT0_T1_,@"STO_CUDA_ENTRY STV_DEFAULT"
_ZN2at6native29vectorized_elementwise_kernelILi8ENS0_13BUnaryFunctorIaaaZZZNS0_15binary_internal21div_trunc_kernel_cudaERNS_18TensorIteratorBaseEENKUlvE_clEvENKUlvE0_clEvEUlaaE_EESt5arrayIPcLm2EEEEviT0_T1_:
.text._ZN2at6native29vectorized_elementwise_kernelILi8ENS0_13BUnaryFunctorIaaaZZZNS0_15binary_internal21div_trunc_kernel_cudaERNS_18TensorIteratorBaseEENKUlvE_clEvENKUlvE0_clEvEUlaaE_EESt5arrayIPcLm2EEEEviT0_T1_:
        /* <DEDUP_REMOVED lines=28> */
[----:B------:R-:W-:Y:S01]  /*01c0*/  @!P3 VIADD R11, R5, UR4 ;  /* 0x00000004050bbc36 */ /* 0x000fe20008000000 */
        /* <DEDUP_REMOVED lines=22> */
[----:B------:R-:W-:Y:S01]  /*0330*/  @!P4 IMAD.X R21, RZ, RZ, R21, P5 ;  /* 0x000000ffff15c224 */ /* 0x000fe200028e0615 */
[----:B-1----:R-:W-:-:S05]  /*0340*/  @!P3 IADD3 R18, P5, PT, R11, R18, RZ ;  /* 0x000000120b12b210 */ /* 0x002fca0007fbe0ff */
[----:B------:R-:W1:Y:S01]  /*0350*/  @!P6 LDC.64 R14, c[0x0][0x390] ;  /* 0x0000e400ff0eeb82 */ /* 0x000e620000000a00 */
[----:B------:R-:W-:-:S06]  /*0360*/  PRMT R11, RZ, 0x7610, R11 ;  /* 0x00007610ff0b7816 */ /* 0x000fcc000000000b */
[----:B------:R2:W5:Y:S01]  /*0370*/  @!P4 LDG.E.S8 R11, desc[UR10][R20.64] ;  /* 0x0000000a140bc981 */ /* 0x000562000c1e1300 */
[----:B---3--:R-:W-:Y:S01]  /*0380*/  @!P2 IADD3 R16, P4, PT, R29, R16, RZ ;  /* 0x000000101d10a210 */ /* 0x008fe20007f9e0ff */
[----:B------:R-:W-:Y:S02]  /*0390*/  @!P3 IMAD.X R19, RZ, RZ, R19, P5 ;  /* 0x000000ffff13b224 */ /* 0x000fe400028e0613 */
[----:B------:R-:W-:Y:S02]  /*03a0*/  @!P6 VIADD R5, R5, UR4 ;  /* 0x000000040505ec36 */ /* 0x000fe40008000000 */
[----:B------:R-:W-:Y:S01]  /*03b0*/  @!P2 IMAD.X R17, RZ, RZ, R17, P4 ;  /* 0x000000ffff11a224 */ /* 0x000fe200020e0611 */
[----:B------:R2:W5:Y:S01]  /*03c0*/  @!P3 LDG.E.S8 R13, desc[UR10][R18.64] ;  /* 0x0000000a120db981 */ /* 0x000562000c1e1300 */
[----:B----4-:R-:W-:-:S03]  /*03d0*/  @!P1 IADD3 R2, P3, PT, R25, R2, RZ ;  /* 0x0000000219029210 */ /* 0x010fc60007f7e0ff */
[----:B------:R2:W5:Y:S01]  /*03e0*/  @!P2 LDG.E.S8 R12, desc[UR10][R16.64] ;  /* 0x0000000a100ca981 */ /* 0x000562000c1e1300 */
[----:B------:R-:W-:Y:S02]  /*03f0*/  PRMT R10, RZ, 0x7610, R10 ;  /* 0x00007610ff0a7816 */ /* 0x000fe4000000000a */
[----:B-1----:R-:W-:Y:S01]  /*0400*/  @!P6 IADD3 R14, P2, PT, R5, R14, RZ ;  /* 0x0000000e050ee210 */ /* 0x002fe20007f5e0ff */
        /* <DEDUP_REMOVED lines=16> */
[----:B------:R-:W-:Y:S05]  /*0510*/  CALL.REL.NOINC `($__internal_55_$__cuda_sm20_div_s16) ;  /* 0x0000000c00987944 */ /* 0x000fea0003c00000 */
[----:B------:R-:W-:-:S07]  /*0520*/  IMAD.MOV.U32 R6, RZ, RZ, R3 ;  /* 0x000000ffff067224 */ /* 0x000fce00078e0003 */
.L_x_20062:
[----:B------:R-:W-:Y:S05]  /*0530*/  BSYNC.RECONVERGENT B0 ;  /* 0x0000000000007941 */ /* 0x000fea0003800200 */
.L_x_20061:
        /* <DEDUP_REMOVED lines=8> */
[----:B------:R-:W-:Y:S05]  /*05c0*/  CALL.REL.NOINC `($__internal_55_$__cuda_sm20_div_s16) ;  /* 0x0000000c006c7944 */ /* 0x000fea0003c00000 */
[----:B------:R-:W-:-:S07]  /*05d0*/  IMAD.MOV.U32 R9, RZ, RZ, R3 ;  /* 0x000000ffff097224 */ /* 0x000fce00078e0003 */
.L_x_20064:
[----:B------:R-:W-:Y:S05]  /*05e0*/  BSYNC.RECONVERGENT B0 ;  /* 0x0000000000007941 */ /* 0x000fea0003800200 */
.L_x_20063:
[----:B-----5:R-:W-:Y:S01]  /*05f0*/  VIADD R0, R4, 0x100 ;  /* 0x0000010004007836 */ /* 0x020fe20000000000 */
[----:B------:R-:W-:Y:S04]  /*0600*/  BSSY.RECONVERGENT B0, `(.L_x_20065) ;  /* 0x0000009000007945 */ /* 0x000fe80003800200 */
[----:B------:R-:W-:-:S13]  /*0610*/  ISETP.GE.U32.AND P0, PT, R0, UR5, PT ;  /* 0x0000000500007c0c */ /* 0x000fda000bf06070 */
[----:B------:R-:W-:Y:S05]  /*0620*/  @P0 BRA `(.L_x_20066) ;  /* 0x0000000000180947 */ /* 0x000fea0003800000 */
[----:B------:R-:W-:Y:S01]  /*0630*/  UPRMT UR6, UR7, 0x8880, URZ ;  /* 0x0000888007067896 */ /* 0x000fe200080000ff */
[----:B------:R-:W-:Y:S02]  /*0640*/  PRMT R3, R11, 0x9910, RZ ;  /* 0x000099100b037816 */ /* 0x000fe400000000ff */
[----:B------:R-:W-:-:S03]  /*0650*/  MOV R2, 0x680 ;  /* 0x0000068000027802 */ /* 0x000fc60000000f00 */
[----:B------:R-:W-:-:S07]  /*0660*/  IMAD.U32 R0, RZ, RZ, UR6 ;  /* 0x00000006ff007e24 */ /* 0x000fce000f8e00ff */
[----:B------:R-:W-:Y:S05]  /*0670*/  CALL.REL.NOINC `($__internal_55_$__cuda_sm20_div_s16) ;  /* 0x0000000c00407944 */ /* 0x000fea0003c00000 */
[----:B------:R-:W-:-:S07]  /*0680*/  IMAD.MOV.U32 R11, RZ, RZ, R3 ;  /* 0x000000ffff0b7224 */ /* 0x000fce00078e0003 */
.L_x_20066:
[----:B------:R-:W-:Y:S05]  /*0690*/  BSYNC.RECONVERGENT B0 ;  /* 0x0000000000007941 */ /* 0x000fea0003800200 */
.L_x_20065:
[----:B------:R-:W-:Y:S01]  /*06a0*/  VIADD R0, R4, 0x180 ;  /* 0x0000018004007836 */ /* 0x000fe20000000000 */
        /* <DEDUP_REMOVED lines=9> */
.L_x_20068:
[----:B------:R-:W-:Y:S05]  /*0740*/  BSYNC.RECONVERGENT B0 ;  /* 0x0000000000007941 */ /* 0x000fea0003800200 */
.L_x_20067:
        /* <DEDUP_REMOVED lines=10> */
.L_x_20070:
[----:B------:R-:W-:Y:S05]  /*07f0*/  BSYNC.RECONVERGENT B0 ;  /* 0x0000000000007941 */ /* 0x000fea0003800200 */
.L_x_20069:
        /* <DEDUP_REMOVED lines=10> */
.L_x_20072:
[----:B------:R-:W-:Y:S05]  /*08a0*/  BSYNC.RECONVERGENT B0 ;  /* 0x0000000000007941 */ /* 0x000fea0003800200 */
.L_x_20071:
        /* <DEDUP_REMOVED lines=10> */
.L_x_20074:
[----:B------:R-:W-:Y:S05]  /*0950*/  BSYNC.RECONVERGENT B0 ;  /* 0x0000000000007941 */ /* 0x000fea0003800200 */
.L_x_20073:
        /* <DEDUP_REMOVED lines=9> */
.L_x_20076:
[----:B------:R-:W-:Y:S05]  /*09f0*/  BSYNC.RECONVERGENT B0 ;  /* 0x0000000000007941 */ /* 0x000fea0003800200 */
.L_x_20075:
        /* <DEDUP_REMOVED lines=18> */
.L_x_20079:
        /* <DEDUP_REMOVED lines=8> */
.L_x_20080:
        /* <DEDUP_REMOVED lines=8> */
.L_x_20081:
        /* <DEDUP_REMOVED lines=8> */
.L_x_20082:
[----:B------:R-:W-:-:S13]  /*0ca0*/  ISETP.GE.U32.AND P0, PT, R4, UR5, PT ;  /* 0x0000000504007c0c */ /* 0x000fda000bf06070 */
[----:B------:R-:W-:Y:S05]  /*0cb0*/  @P0 BREAK.RELIABLE B1 ;  /* 0x0000000000010942 */ /* 0x000fea0003800100 */
[----:B------:R-:W-:Y:S05]  /*0cc0*/  @P0 BRA `(.L_x_20084) ;  /* 0x0000000000380947 */ /* 0x000fea0003800000 */
[----:B------:R-:W3:Y:S01]  /*0cd0*/  LDCU.64 UR6, c[0x0][0x388] ;  /* 0x00007100ff0677ac */ /* 0x000ee20008000a00 */
[C---:B012---:R-:W-:Y:S02]  /*0ce0*/  VIADD R6, R4.reuse, UR4 ;  /* 0x0000000404067c36 */ /* 0x047fe40008000000 */
[----:B------:R-:W-:-:S03]  /*0cf0*/  VIADD R4, R4, 0x80 ;  /* 0x0000008004047836 */ /* 0x000fc60000000000 */
[----:B---3--:R-:W-:-:S05]  /*0d00*/  IADD3 R6, P0, PT, R6, UR6, RZ ;  /* 0x0000000606067c10 */ /* 0x008fca000ff1e0ff */
[----:B------:R-:W-:-:S05]  /*0d10*/  IMAD.X R7, RZ, RZ, UR7, P0 ;  /* 0x00000007ff077e24 */ /* 0x000fca00080e06ff */
[----:B------:R2:W-:Y:S03]  /*0d20*/  STG.E.U8 desc[UR10][R6.64], R10 ;  /* 0x0000000a06007986 */ /* 0x0005e6000c10110a */
.L_x_20083:
[----:B------:R-:W-:Y:S05]  /*0d30*/  BSYNC.RELIABLE B1 ;  /* 0x0000000000017941 */ /* 0x000fea0003800100 */
.L_x_20078:
[----:B------:R-:W-:-:S13]  /*0d40*/  ISETP.GE.U32.AND P0, PT, R4, UR5, PT ;  /* 0x0000000504007c0c */ /* 0x000fda000bf06070 */
[----:B--2---:R-:W2:Y:S01]  /*0d50*/  @!P0 LDC.64 R10, c[0x0][0x388] ;  /* 0x0000e200ff0a8b82 */ /* 0x004ea20000000a00 */
[C---:B01----:R-:W-:Y:S02]  /*0d60*/  @!P0 VIADD R7, R4.reuse, UR4 ;  /* 0x0000000404078c36 */ /* 0x043fe40008000000 */
[----:B------:R-:W-:-:S03]  /*0d70*/  @!P0 VIADD R4, R4, 0x80 ;  /* 0x0000008004048836 */ /* 0x000fc60000000000 */
[----:B--2---:R-:W-:-:S05]  /*0d80*/  @!P0 IADD3 R6, P1, PT, R7, R10, RZ ;  /* 0x0000000a07068210 */ /* 0x004fca0007f3e0ff */
[----:B------:R-:W-:-:S05]  /*0d90*/  @!P0 IMAD.X R7, RZ, RZ, R11, P1 ;  /* 0x000000ffff078224 */ /* 0x000fca00008e060b */
[----:B------:R3:W-:Y:S03]  /*0da0*/  @!P0 STG.E.U8 desc[UR10][R6.64], R8 ;  /* 0x0000000806008986 */ /* 0x0007e6000c10110a */
.L_x_20084:
[----:B------:R-:W-:Y:S05]  /*0db0*/  BSYNC.RECONVERGENT B0 ;  /* 0x0000000000007941 */ /* 0x000fea0003800200 */
.L_x_20077:
[----:B------:R-:W-:Y:S05]  /*0dc0*/  WARPSYNC.ALL ;  /* 0x0000000000007948 */ /* 0x000fea0003800000 */
[----:B------:R-:W-:-:S13]  /*0dd0*/  ISETP.GE.U32.AND P0, PT, R4, UR5, PT ;  /* 0x0000000504007c0c */ /* 0x000fda000bf06070 */
[----:B------:R-:W-:Y:S05]  /*0de0*/  @P0 EXIT ;  /* 0x000000000000094d */ /* 0x000fea0003800000 */
[----:B------:R-:W4:Y:S01]  /*0df0*/  LDCU.64 UR6, c[0x0][0x388] ;  /* 0x00007100ff0677ac */ /* 0x000f220008000a00 */
[----:B------:R-:W-:-:S05]  /*0e00*/  VIADD R4, R4, UR4 ;  /* 0x0000000404047c36 */ /* 0x000fca0008000000 */
[----:B----4-:R-:W-:-:S05]  /*0e10*/  IADD3 R4, P0, PT, R4, UR6, RZ ;  /* 0x0000000604047c10 */ /* 0x010fca000ff1e0ff */
[----:B------:R-:W-:-:S05]  /*0e20*/  IMAD.X R5, RZ, RZ, UR7, P0 ;  /* 0x00000007ff057e24 */ /* 0x000fca00080e06ff */
[----:B------:R-:W-:Y:S01]  /*0e30*/  STG.E.U8 desc[UR10][R4.64], R3 ;  /* 0x0000000304007986 */ /* 0x000fe2000c10110a */
[----:B------:R-:W-:Y:S05]  /*0e40*/  EXIT ;  /* 0x000000000000794d */ /* 0x000fea0003800000 */
.L_x_20060:
[----:B------:R-:W0:Y:S01]  /*0e50*/  LDCU.64 UR8, c[0x0][0x390] ;  /* 0x00007200ff0877ac */ /* 0x000e220008000a00 */
[----:B------:R-:W1:Y:S01]  /*0e60*/  S2R R6, SR_TID.X ;  /* 0x0000000000067919 */ /* 0x000e620000002100 */
[----:B0-----:R-:W-:-:S04]  /*0e70*/  UIADD3 UR5, UP0, UPT, UR4, UR8, URZ ;  /* 0x0000000804057290 */ /* 0x001fc8000ff1e0ff */
[----:B------:R-:W-:Y:S02]  /*0e80*/  UIADD3.X UR6, UPT, UPT, URZ, UR9, URZ, UP0, !UPT ;  /* 0x00000009ff067290 */ /* 0x000fe400087fe4ff */
[----:B------:R-:W-:-:S04]  /*0e90*/  IMAD.U32 R4, RZ, RZ, UR5 ;  /* 0x00000005ff047e24 */ /* 0x000fc8000f8e00ff */
[----:B------:R-:W-:Y:S02]  /*0ea0*/  IMAD.U32 R5, RZ, RZ, UR6 ;  /* 0x00000006ff057e24 */ /* 0x000fe4000f8e00ff */
[----:B-1----:R-:W-:-:S06]  /*0eb0*/  IMAD.WIDE.U32 R4, R6, 0x8, R4 ;  /* 0x0000000806047825 */ /* 0x002fcc00078e0004 */
[----:B------:R-:W2:Y:S01]  /*0ec0*/  LDG.E.64 R4, desc[UR10][R4.64] ;  /* 0x0000000a04047981 */ /* 0x000ea2000c1e1b00 */
[----:B------:R-:W-:Y:S01]  /*0ed0*/  UPRMT UR5, UR7, 0x8880, URZ ;  /* 0x0000888007057896 */ /* 0x000fe200080000ff */
[----:B------:R-:W-:-:S05]  /*0ee0*/  MOV R2, 0xf20 ;  /* 0x00000f2000027802 */ /* 0x000fca0000000f00 */
[----:B------:R-:W-:Y:S01]  /*0ef0*/  IMAD.U32 R0, RZ, RZ, UR5 ;  /* 0x00000005ff007e24 */ /* 0x000fe2000f8e00ff */
[----:B--2---:R-:W-:-:S07]  /*0f00*/  SGXT R3, R4, 0x8 ;  /* 0x000000080403781a */ /* 0x004fce0000000200 */
[----:B------:R-:W-:Y:S05]  /*0f10*/  CALL.REL.NOINC `($__internal_55_$__cuda_sm20_div_s16) ;  /* 0x0000000400187944 */ /* 0x000fea0003c00000 */
[----:B------:R-:W-:Y:S01]  /*0f20*/  UPRMT UR5, UR7, 0x8880, URZ ;  /* 0x0000888007057896 */ /* 0x000fe200080000ff */
[----:B------:R-:W-:Y:S01]  /*0f30*/  SHF.R.S32.HI R0, RZ, 0x8, R4 ;  /* 0x00000008ff007819 */ /* 0x000fe20000011404 */
[----:B------:R-:W-:Y:S01]  /*0f40*/  IMAD.MOV.U32 R7, RZ, RZ, R3 ;  /* 0x000000ffff077224 */ /* 0x000fe200078e0003 */
[----:B------:R-:W-:Y:S02]  /*0f50*/  MOV R2, 0xf90 ;  /* 0x00000f9000027802 */ /* 0x000fe40000000f00 */
[----:B------:R-:W-:Y:S01]  /*0f60*/  SGXT R3, R0, 0x8 ;  /* 0x000000080003781a */ /* 0x000fe20000000200 */
[----:B------:R-:W-:-:S07]  /*0f70*/  IMAD.U32 R0, RZ, RZ, UR5 ;  /* 0x00000005ff007e24 */ /* 0x000fce000f8e00ff */
        /* <DEDUP_REMOVED lines=16> */
[----:B------:R-:W-:Y:S01]  /*1080*/  IMAD.MOV.U32 R10, RZ, RZ, R3 ;  /* 0x000000ffff0a7224 */ /* 0x000fe200078e0003 */
[----:B------:R-:W-:Y:S02]  /*1090*/  SGXT R3, R5, 0x8 ;  /* 0x000000080503781a */ /* 0x000fe40000000200 */
[----:B------:R-:W-:Y:S02]  /*10a0*/  MOV R2, 0x10d0 ;  /* 0x000010d000027802 */ /* 0x000fe40000000f00 */
        /* <DEDUP_REMOVED lines=45> */
        .weak           $__internal_55_$__cuda_sm20_div_s16
        .type           $__internal_55_$__cuda_sm20_div_s16,@function
        .size           $__internal_55_$__cuda_sm20_div_s16,(.L_x_23084 - $__internal_55_$__cuda_sm20_div_s16)
$__internal_55_$__cuda_sm20_div_s16:
        /* <DEDUP_REMOVED lines=25> */
[----:B------:R-:W-:Y:S06]  /*1510*/  RET.REL.NODEC R16 `(_ZN2at6native29vectorized_elementwise_kernelILi8ENS0_13BUnaryFunctorIaaaZZZNS0_15binary_internal21div_trunc_kernel_cudaERNS_18TensorIteratorBaseEENKUlvE_clEvENKUlvE0_clEvEUlaaE_EESt5arrayIPcLm2EEEEviT0_T1_) ;  /* 0xffffffe810b87950 */ /* 0x000fec0003c3ffff */
.L_x_20085:
        /* <DEDUP_REMOVED lines=14> */
.L_x_23084:


//--------------------- .text._ZN2at6native18elementwise_kernelILi128ELi4EZNS0_15gpu_kernel_implINS0_13AUnaryFunctorIaaaZZZNS0_15binary_internal21div_trunc_kernel_cudaERNS_18TensorIteratorBaseEENKUlvE_clEvENKUlvE0_clEvEUlaaE_EEEEvS6_RKT_EUliE_EEviT1_ --------------------------
	.section	.text._ZN2at6native18elementwise_kernelILi128ELi4EZNS0_15gpu_kernel_implINS0_13AUnaryFunctorIaaaZZZNS0_15binary_internal21div_trunc_kernel_cudaERNS_18TensorIteratorBaseEENKUlvE_clEvENKUlvE0_clEvEUlaaE_EEEEvS6_RKT_EUliE_EEviT1_,"ax",@progbits
	.align	128
        .global         _ZN2at6native18elementwise_kernelILi128ELi4EZNS0_15gpu_kernel_implINS0_13AUnaryFunctorIaaaZZZNS0_15binary_internal21div_trunc_kernel_cudaERNS_18TensorIteratorBaseEENKUlvE_clEvENKUlvE0_clEvEUlaaE_EEEEvS6_RKT_EUliE_EEviT1_
        .type           _ZN2at6native18elementwise_kernelILi128ELi4EZNS0_15gpu_kernel_implINS0_13AUnaryFunctorIaaaZZZNS0_15binary_internal21div_trunc_kernel_cudaERNS_18TensorIteratorBaseEENKUlvE_clEvENKUlvE0_clEvEUlaaE_EEEEvS6_RKT_EUliE_EEviT1_,@function
        .size           _ZN2at6native18elementwise_kernelILi128ELi4EZNS0_15gpu_kernel_implINS0_13AUnaryFunctorIaaaZZZNS0_15binary_internal21div_trunc_kernel_cudaERNS_18TensorIteratorBaseEENKUlvE_clEvENKUlvE0_clEvEUlaaE_EEEEvS6_RKT_EUliE_EEviT1_,(.L_x_23085 - _ZN2at6native18elementwise_kernelILi128ELi4EZNS0_15gpu_kernel_implINS0_13AUnaryFunctorIaaaZZZNS0_15binary_internal21div_trunc_kernel_cudaERNS_18TensorIteratorBaseEENKUlvE_clEvENKUlvE0_clEvEUlaaE_EEEEvS6_RKT_EUliE_EEviT1_)
        .other          _ZN2at6native18elementwise_kernelILi128ELi4EZNS0_15gpu_kernel_implINS0_13AUnaryFunctorIaaaZZZNS0_15binary_internal21div_trunc_kernel_cudaERNS_18TensorIteratorBaseEENKUlvE_clEvENKUlvE0_clEvEUlaaE_EEEEvS6_RKT_EUliE_EEviT1_,@"STO_CUDA_ENTRY STV_DEFAULT"
_ZN2at6native18elementwise_kernelILi128ELi4EZNS0_15gpu_kernel_implINS0_13AUnaryFunctorIaaaZZZNS0_15binary_internal21div_trunc_kernel_cudaERNS_18TensorIteratorBaseEENKUlvE_clEvENKUlvE0_clEvEUlaaE_EEEEvS6_RKT_EUliE_EEviT1_:
.text._ZN2at6native18elementwise_kernelILi128ELi4EZNS0_15gpu_kernel_implINS0_13AUnaryFunctorIaaaZZZNS0_15binary_internal21div_trunc_kernel_cudaERNS_18TensorIteratorBaseEENKUlvE_clEvENKUlvE0_clEvEUlaaE_EEEEvS6_RKT_EUliE_EEviT1_:
        /* <DEDUP_REMOVED lines=319> */
.L_x_20088:
        /* <DEDUP_REMOVED lines=16> */
.L_x_20092:
[----:B------:R0:W5:Y:S01]  /*14f0*/  LDG.E.U8 R0, desc[UR36][R2.64] ;  /* 0x0000002402007981 */ /* 0x000162000c1e1100 */
[----:B------:R-:W-:Y:S05]  /*1500*/  BRA `(.L_x_20094) ;  /* 0x0000000c004c7947 */ /* 0x000fea0003800000 */
.L_x_20091:
        /* <DEDUP_REMOVED lines=8> */
.L_x_20096:
[----:B------:R0:W5:Y:S01]  /*1590*/  LDG.E.U8 R0, desc[UR36][R2.64] ;  /* 0x0000002402007981 */ /* 0x000162000c1e1100 */
[----:B------:R-:W-:Y:S05]  /*15a0*/  BRA `(.L_x_20094) ;  /* 0x0000000c00247947 */ /* 0x000fea0003800000 */
.L_x_20095:
[----:B------:R0:W5:Y:S01]  /*15b0*/  LDG.E.U16 R0, desc[UR36][R2.64] ;  /* 0x0000002402007981 */ /* 0x000162000c1e1500 */
[----:B------:R-:W-:Y:S05]  /*15c0*/  BRA `(.L_x_20094) ;  /* 0x0000000c001c7947 */ /* 0x000fea0003800000 */
.L_x_20090:
        /* <DEDUP_REMOVED lines=9> */
.L_x_20098:
[----:B------:R-:W2:Y:S02]  /*1660*/  LDG.E.U16 R4, desc[UR36][R2.64] ;  /* 0x0000002402047981 */ /* 0x000ea4000c1e1500 */
[----:B--2---:R-:W-:-:S06]  /*1670*/  HADD2.F32 R4, -RZ, R4.H0_H0 ;  /* 0x20000004ff047230 */ /* 0x004fcc0000004100 */
[----:B------:R-:W0:Y:S02]  /*1680*/  F2I.FTZ.TRUNC.NTZ R4, R4 ;  /* 0x0000000400047305 */ /* 0x000e24000021f100 */
[----:B0-----:R-:W-:Y:S01]  /*1690*/  PRMT R0, R4, 0x7610, R0 ;  /* 0x0000761004007816 */ /* 0x001fe20000000000 */
[----:B------:R-:W-:Y:S06]  /*16a0*/  BRA `(.L_x_20094) ;  /* 0x0000000800e47947 */ /* 0x000fec0003800000 */
.L_x_20097:
        /* <DEDUP_REMOVED lines=9> */
.L_x_20100:
[----:B------:R-:W2:Y:S02]  /*1740*/  LDG.E.U16 R2, desc[UR36][R2.64] ;  /* 0x0000002402027981 */ /* 0x000ea4000c1e1500 */
[----:B--2---:R-:W-:-:S06]  /*1750*/  HADD2.F32 R4, -RZ, R2.H0_H0 ;  /* 0x20000002ff047230 */ /* 0x004fcc0000004100 */
[----:B------:R-:W0:Y:S02]  /*1760*/  F2I.FTZ.TRUNC.NTZ R4, R4 ;  /* 0x0000000400047305 */ /* 0x000e24000021f100 */
[----:B0-----:R-:W-:Y:S01]  /*1770*/  PRMT R0, R4, 0x7610, R0 ;  /* 0x0000761004007816 */ /* 0x001fe20000000000 */
[----:B------:R-:W-:Y:S06]  /*1780*/  BRA `(.L_x_20094) ;  /* 0x0000000800ac7947 */ /* 0x000fec0003800000 */
.L_x_20099:
[----:B------:R-:W2:Y:S02]  /*1790*/  LDG.E.64 R2, desc[UR36][R2.64] ;  /* 0x0000002402027981 */ /* 0x000ea4000c1e1b00 */
[----:B--2---:R0:W1:Y:S01]  /*17a0*/  F2I.F64.TRUNC R0, R2 ;  /* 0x0000000200007311 */ /* 0x004062000030d100 */
[----:B------:R-:W-:Y:S05]  /*17b0*/  BRA `(.L_x_20094) ;  /* 0x0000000800a07947 */ /* 0x000fea0003800000 */
.L_x_20089:
        /* <DEDUP_REMOVED lines=12> */
.L_x_20103:
[----:B------:R-:W2:Y:S02]  /*1880*/  LDG.E.64 R2, desc[UR36][R2.64] ;  /* 0x0000002402027981 */ /* 0x000ea4000c1e1b00 */
[----:B--2---:R3:W4:Y:S01]  /*1890*/  F2I.F64.TRUNC R0, R2 ;  /* 0x0000000200007311 */ /* 0x004722000030d100 */
[----:B------:R-:W-:Y:S05]  /*18a0*/  BRA `(.L_x_20094) ;  /* 0x0000000800647947 */ /* 0x000fea0003800000 */
.L_x_20102:
        /* <DEDUP_REMOVED lines=27> */
.L_x_20105:
        /* <DEDUP_REMOVED lines=14> */
.L_x_20104:
[----:B------:R-:W2:Y:S02]  /*1b40*/  LDG.E.U16 R4, desc[UR36][R2.64] ;  /* 0x0000002402047981 */ /* 0x000ea4000c1e1500 */
[----:B--2---:R-:W-:-:S06]  /*1b50*/  IMAD.U32 R4, R4, 0x10000, RZ ;  /* 0x0001000004047824 */ /* 0x004fcc00078e00ff */
[----:B------:R-:W0:Y:S02]  /*1b60*/  F2I.FTZ.TRUNC.NTZ R4, R4 ;  /* 0x0000000400047305 */ /* 0x000e24000021f100 */
[----:B0-----:R-:W-:Y:S01]  /*1b70*/  PRMT R0, R4, 0x7610, R0 ;  /* 0x0000761004007816 */ /* 0x001fe20000000000 */
[----:B------:R-:W-:Y:S06]  /*1b80*/  BRA `(.L_x_20094) ;  /* 0x0000000400ac7947 */ /* 0x000fec0003800000 */
.L_x_20101:
        /* <DEDUP_REMOVED lines=10> */
.L_x_20108:
        /* <DEDUP_REMOVED lines=21> */
.L_x_20112:
[----:B------:R-:W-:Y:S05]  /*1d80*/  BSYNC.RECONVERGENT B1 ;  /* 0x0000000000017941 */ /* 0x000fea0003800200 */
.L_x_20111:
[----:B------:R-:W-:Y:S01]  /*1d90*/  IMAD.SHL.U32 R0, R0, 0x100000, RZ ;  /* 0x0010000000007824 */ /* 0x000fe200078e00ff */
[----:B------:R-:W-:-:S04]  /*1da0*/  LEA R2, R2, 0x3b800000, 0x17 ;  /* 0x3b80000002027811 */ /* 0x000fc800078eb8ff */
[----:B------:R-:W-:-:S07]  /*1db0*/  LOP3.LUT R4, R2, R0, R7, 0xfe, !PT ;  /* 0x0000000002047212 */ /* 0x000fce00078efe07 */
.L_x_20110:
[----:B------:R-:W-:Y:S05]  /*1dc0*/  BSYNC.RECONVERGENT B0 ;  /* 0x0000000000007941 */ /* 0x000fea0003800200 */
.L_x_20109:
[----:B------:R-:W0:Y:S02]  /*1dd0*/  F2I.FTZ.TRUNC.NTZ R4, R4 ;  /* 0x0000000400047305 */ /* 0x000e24000021f100 */
[----:B0-----:R-:W-:Y:S01]  /*1de0*/  PRMT R0, R4, 0x7610, R0 ;  /* 0x0000761004007816 */ /* 0x001fe20000000000 */
[----:B------:R-:W-:Y:S06]  /*1df0*/  BRA `(.L_x_20094) ;  /* 0x0000000400107947 */ /* 0x000fec0003800000 */
.L_x_20107:
        /* <DEDUP_REMOVED lines=21> */
.L_x_20116:
[----:B------:R-:W-:Y:S05]  /*1f50*/  BSYNC.RECONVERGENT B1 ;  /* 0x0000000000017941 */ /* 0x000fea0003800200 */
.L_x_20115:
[----:B------:R-:W-:Y:S01]  /*1f60*/  IMAD.SHL.U32 R0, R0, 0x200000, RZ ;  /* 0x0020000000007824 */ /* 0x000fe200078e00ff */
[----:B------:R-:W-:-:S04]  /*1f70*/  LEA R2, R2, 0x37800000, 0x17 ;  /* 0x3780000002027811 */ /* 0x000fc800078eb8ff */
[----:B------:R-:W-:-:S07]  /*1f80*/  LOP3.LUT R4, R2, R0, R7, 0xfe, !PT ;  /* 0x0000000002047212 */ /* 0x000fce00078efe07 */
.L_x_20114:
[----:B------:R-:W-:Y:S05]  /*1f90*/  BSYNC.RECONVERGENT B0 ;  /* 0x0000000000007941 */ /* 0x000fea0003800200 */
.L_x_20113:
[----:B------:R-:W0:Y:S02]  /*1fa0*/  F2I.FTZ.TRUNC.NTZ R4, R4 ;  /* 0x0000000400047305 */ /* 0x000e24000021f100 */
[----:B0-----:R-:W-:Y:S01]  /*1fb0*/  PRMT R0, R4, 0x7610, R0 ;  /* 0x0000761004007816 */ /* 0x001fe20000000000 */
[----:B------:R-:W-:Y:S06]  /*1fc0*/  BRA `(.L_x_20094) ;  /* 0x00000000009c7947 */ /* 0x000fec0003800000 */
.L_x_20106:
[----:B------:R-:W-:-:S09]  /*1fd0*/  UISETP.NE.AND UP0, UPT, UR4, 0x1c, UPT ;  /* 0x0000001c0400788c */ /* 0x000fd2000bf05270 */
[----:B------:R-:W-:Y:S05]  /*1fe0*/  BRA.U !UP0, `(.L_x_20117) ;  /* 0x0000000108907547 */ /* 0x000fea000b800000 */
[----:B------:R-:W-:-:S09]  /*1ff0*/  UISETP.NE.AND UP0, UPT, UR4, 0x1d, UPT ;  /* 0x0000001d0400788c */ /* 0x000fd2000bf05270 */
[----:B------:R-:W-:Y:S05]  /*2000*/  BRA.U !UP0, `(.L_x_20118) ;  /* 0x0000000108807547 */ /* 0x000fea000b800000 */
[----:B------:R-:W-:-:S09]  /*2010*/  UISETP.NE.AND UP0, UPT, UR4, 0x2c, UPT ;  /* 0x0000002c0400788c */ /* 0x000fd2000bf05270 */
[----:B------:R-:W-:Y:S05]  /*2020*/  BRA.U !UP0, `(.L_x_20119) ;  /* 0x0000000108487547 */ /* 0x000fea000b800000 */
.L_x_20093:
        /* <DEDUP_REMOVED lines=16> */
.L_x_20120:
[----:B------:R-:W-:Y:S01]  /*2130*/  PRMT R0, RZ, 0x7610, R0 ;  /* 0x00007610ff007816 */ /* 0x000fe20000000000 */
[----:B------:R-:W-:Y:S06]  /*2140*/  BRA `(.L_x_20094) ;  /* 0x00000000003c7947 */ /* 0x000fec0003800000 */
.L_x_20119:
        /* <DEDUP_REMOVED lines=8> */
.L_x_20122:
[----:B------:R-:W-:Y:S05]  /*21d0*/  BSYNC.RECONVERGENT B0 ;  /* 0x0000000000007941 */ /* 0x000fea0003800200 */
.L_x_20121:
[----:B------:R-:W0:Y:S02]  /*21e0*/  F2I.FTZ.TRUNC.NTZ R4, R4 ;  /* 0x0000000400047305 */ /* 0x000e24000021f100 */
[----:B0-----:R-:W-:Y:S01]  /*21f0*/  PRMT R0, R4, 0x7610, R0 ;  /* 0x0000761004007816 */ /* 0x001fe20000000000 */
[----:B------:R-:W-:Y:S06]  /*2200*/  BRA `(.L_x_20094) ;  /* 0x00000000000c7947 */ /* 0x000fec0003800000 */
.L_x_20118:
[----:B------:R2:W5:Y:S01]  /*2210*/  LDG.E.U8 R0, desc[UR36][R2.64] ;  /* 0x0000002402007981 */ /* 0x000562000c1e1100 */
[----:B------:R-:W-:Y:S05]  /*2220*/  BRA `(.L_x_20094) ;  /* 0x0000000000047947 */ /* 0x000fea0003800000 */
.L_x_20117:
[----:B------:R1:W5:Y:S02]  /*2230*/  LDG.E.U8 R0, desc[UR36][R2.64] ;  /* 0x0000002402007981 */ /* 0x000364000c1e1100 */
.L_x_20094:
[----:B------:R-:W0:Y:S01]  /*2240*/  LDCU.64 UR6, c[0x0][0x580] ;  /* 0x0000b000ff0677ac */ /* 0x000e220008000a00 */
[----:B-1--45:R-:W-:Y:S02]  /*2250*/  PRMT R9, R0, 0x8880, RZ ;  /* 0x0000888000097816 */ /* 0x032fe400000000ff */
[----:B------:R-:W-:Y:S01]  /*2260*/  MOV R0, 0x22c0 ;  /* 0x000022c000007802 */ /* 0x000fe20000000f00 */
[----:B------:R-:W1:Y:S01]  /*2270*/  LDCU.S8 UR4, c[0x0][0x591] ;  /* 0x0000b220ff0477ac */ /* 0x000e620008000200 */
[----:B0-23--:R-:W-:Y:S01]  /*2280*/  IADD3 R2, P0, PT, R16, UR6, RZ ;  /* 0x0000000610027c10 */ /* 0x00dfe2000ff1e0ff */
[----:B-1----:R-:W-:-:S04]  /*2290*/  IMAD.U32 R8, RZ, RZ, UR4 ;  /* 0x00000004ff087e24 */ /* 0x002fc8000f8e00ff */
[----:B------:R-:W-:-:S08]  /*22a0*/  IMAD.X R3, RZ, RZ, UR7, P0 ;  /* 0x00000007ff037e24 */ /* 0x000fd000080e06ff */
[----:B------:R-:W-:Y:S05]  /*22b0*/  CALL.REL.NOINC `($__internal_56_$__cuda_sm20_div_s16) ;  /* 0x000000a000887944 */ /* 0x000fea0003c00000 */
        /* <DEDUP_REMOVED lines=13> */
.L_x_20126:
[----:B------:R0:W-:Y:S01]  /*2390*/  STG.E.U8 desc[UR36][R2.64], R9 ;  /* 0x0000000902007986 */ /* 0x0001e2000c101124 */
[----:B------:R-:W-:Y:S05]  /*23a0*/  BRA `(.L_x_20128) ;  /* 0x0000000c00847947 */ /* 0x000fea0003800000 */
.L_x_20125:
        /* <DEDUP_REMOVED lines=12> */
.L_x_20130:
[----:B------:R-:W-:-:S04]  /*2470*/  LOP3.LUT R9, R9, 0xffff, RZ, 0xc0, !PT ;  /* 0x0000ffff09097812 */ /* 0x000fc800078ec0ff */
[----:B------:R-:W-:-:S05]  /*2480*/  PRMT R5, R9, 0x8880, RZ ;  /* 0x0000888009057816 */ /* 0x000fca00000000ff */
[----:B------:R0:W-:Y:S01]  /*2490*/  STG.E desc[UR36][R2.64], R5 ;  /* 0x0000000502007986 */ /* 0x0001e2000c101924 */
[----:B------:R-:W-:Y:S05]  /*24a0*/  BRA `(.L_x_20128) ;  /* 0x0000000c00447947 */ /* 0x000fea0003800000 */
.L_x_20129:
[----:B------:R-:W-:-:S04]  /*24b0*/  PRMT R5, R9, 0x8880, RZ ;  /* 0x0000888009057816 */ /* 0x000fc800000000ff */
[----:B------:R-:W-:-:S05]  /*24c0*/  PRMT R5, R5, 0x7710, RZ ;  /* 0x0000771005057816 */ /* 0x000fca00000000ff */
[----:B------:R0:W-:Y:S01]  /*24d0*/  STG.E.U16 desc[UR36][R2.64], R5 ;  /* 0x0000000502007986 */ /* 0x0001e2000c101524 */
[----:B------:R-:W-:Y:S05]  /*24e0*/  BRA `(.L_x_20128) ;  /* 0x0000000c00347947 */ /* 0x000fea0003800000 */
.L_x_20124:
        /* <DEDUP_REMOVED lines=9> */
.L_x_20132:
[----:B------:R-:W0:Y:S02]  /*2580*/  I2F.S8 R0, R9 ;  /* 0x0000000900007306 */ /* 0x000e240000001400 */
[----:B0-----:R-:W-:-:S05]  /*2590*/  F2FP.F16.F32.PACK_AB R0, RZ, R0 ;  /* 0x00000000ff00723e */ /* 0x001fca00000000ff */
[----:B------:R0:W-:Y:S01]  /*25a0*/  STG.E.U16 desc[UR36][R2.64], R0 ;  /* 0x0000000002007986 */ /* 0x0001e2000c101524 */
[----:B------:R-:W-:Y:S05]  /*25b0*/  BRA `(.L_x_20128) ;  /* 0x0000000c00007947 */ /* 0x000fea0003800000 */
.L_x_20131:
        /* <DEDUP_REMOVED lines=10> */
.L_x_20134:
[----:B------:R-:W0:Y:S02]  /*2660*/  I2F.S8 R9, R9 ;  /* 0x0000000900097306 */ /* 0x000e240000001400 */
[----:B0-----:R-:W-:-:S04]  /*2670*/  F2FP.F16.F32.PACK_AB R5, RZ, R9 ;  /* 0x00000009ff05723e */ /* 0x001fc800000000ff */
[----:B------:R-:W-:-:S05]  /*2680*/  PRMT R5, R5, 0x5410, RZ ;  /* 0x0000541005057816 */ /* 0x000fca00000000ff */
[----:B------:R0:W-:Y:S01]  /*2690*/  STG.E desc[UR36][R2.64], R5 ;  /* 0x0000000502007986 */ /* 0x0001e2000c101924 */
[----:B------:R-:W-:Y:S05]  /*26a0*/  BRA `(.L_x_20128) ;  /* 0x0000000800c47947 */ /* 0x000fea0003800000 */
.L_x_20133:
[----:B------:R-:W-:-:S04]  /*26b0*/  PRMT R4, R9, 0x8880, RZ ;  /* 0x0000888009047816 */ /* 0x000fc800000000ff */
[----:B------:R-:W-:-:S06]  /*26c0*/  PRMT R4, R4, 0x7710, RZ ;  /* 0x0000771004047816 */ /* 0x000fcc00000000ff */
[----:B------:R-:W0:Y:S02]  /*26d0*/  I2F.F64.S16 R4, R4 ;  /* 0x0000000400047312 */ /* 0x000e240000101c00 */
[----:B0-----:R0:W-:Y:S01]  /*26e0*/  STG.E.64 desc[UR36][R2.64], R4 ;  /* 0x0000000402007986 */ /* 0x0011e2000c101b24 */
[----:B------:R-:W-:Y:S05]  /*26f0*/  BRA `(.L_x_20128) ;  /* 0x0000000800b07947 */ /* 0x000fea0003800000 */
.L_x_20123:
        /* <DEDUP_REMOVED lines=12> */
.L_x_20137:
[----:B------:R-:W-:Y:S02]  /*27c0*/  PRMT R4, R9, 0x8880, RZ ;  /* 0x0000888009047816 */ /* 0x000fe400000000ff */
[----:B------:R-:W-:Y:S02]  /*27d0*/  CS2R R6, SRZ ;  /* 0x0000000000067805 */ /* 0x000fe4000001ff00 */
[----:B------:R-:W-:-:S06]  /*27e0*/  PRMT R4, R4, 0x7710, RZ ;  /* 0x0000771004047816 */ /* 0x000fcc00000000ff */
[----:B------:R-:W0:Y:S02]  /*27f0*/  I2F.F64.S16 R4, R4 ;  /* 0x0000000400047312 */ /* 0x000e240000101c00 */
[----:B0-----:R3:W-:Y:S01]  /*2800*/  STG.E.128 desc[UR36][R2.64], R4 ;  /* 0x0000000402007986 */ /* 0x0017e2000c101d24 */
[----:B------:R-:W-:Y:S05]  /*2810*/  BRA `(.L_x_20128) ;  /* 0x0000000800687947 */ /* 0x000fea0003800000 */
.L_x_20136:
        /* <DEDUP_REMOVED lines=19> */
.L_x_20141:
[----:B------:R-:W-:Y:S05]  /*2950*/  BSYNC.RECONVERGENT B0 ;  /* 0x0000000000007941 */ /* 0x000fea0003800200 */
.L_x_20140:
[----:B------:R-:W-:-:S05]  /*2960*/  LOP3.LUT R5, R0, 0x80, R5, 0xf8, !PT ;  /* 0x0000008000057812 */ /* 0x000fca00078ef805 */
[----:B------:R0:W-:Y:S01]  /*2970*/  STG.E.U8 desc[UR36][R2.64], R5 ;  /* 0x0000000502007986 */ /* 0x0001e2000c101124 */
[----:B------:R-:W-:Y:S05]  /*2980*/  BRA `(.L_x_20128) ;  /* 0x00000008000c7947 */ /* 0x000fea0003800000 */
.L_x_20139:
        /* <DEDUP_REMOVED lines=15> */
.L_x_20143:
[----:B------:R-:W-:Y:S05]  /*2a80*/  BSYNC.RECONVERGENT B0 ;  /* 0x0000000000007941 */ /* 0x000fea0003800200 */
.L_x_20142:
[----:B------:R-:W-:-:S05]  /*2a90*/  LOP3.LUT R5, R0, 0x80, R5, 0xf8, !PT ;  /* 0x0000008000057812 */ /* 0x000fca00078ef805 */
[----:B------:R1:W-:Y:S01]  /*2aa0*/  STG.E.U8 desc[UR36][R2.64], R5 ;  /* 0x0000000502007986 */ /* 0x0003e2000c101124 */
[----:B------:R-:W-:Y:S05]  /*2ab0*/  BRA `(.L_x_20128) ;  /* 0x0000000400c07947 */ /* 0x000fea0003800000 */
.L_x_20138:
[----:B------:R-:W0:Y:S02]  /*2ac0*/  I2F.S8 R0, R9 ;  /* 0x0000000900007306 */ /* 0x000e240000001400 */
[----:B0-----:R-:W-:-:S05]  /*2ad0*/  F2FP.BF16.F32.PACK_AB R0, RZ, R0 ;  /* 0x00000000ff00723e */ /* 0x001fca00000010ff */
[----:B------:R2:W-:Y:S01]  /*2ae0*/  STG.E.U16 desc[UR36][R2.64], R0 ;  /* 0x0000000002007986 */ /* 0x0005e2000c101524 */
[----:B------:R-:W-:Y:S05]  /*2af0*/  BRA `(.L_x_20128) ;  /* 0x0000000400b07947 */ /* 0x000fea0003800000 */
.L_x_20135:
        /* <DEDUP_REMOVED lines=12> */
.L_x_20146:
        /* <DEDUP_REMOVED lines=13> */
.L_x_20149:
[----:B------:R-:W-:-:S04]  /*2c90*/  SHF.R.U32.HI R0, RZ, 0x14, R5 ;  /* 0x00000014ff007819 */ /* 0x000fc80000011605 */
[----:B------:R-:W-:-:S04]  /*2ca0*/  LOP3.LUT R0, R0, 0x1, RZ, 0xc0, !PT ;  /* 0x0000000100007812 */ /* 0x000fc800078ec0ff */
[----:B------:R-:W-:-:S04]  /*2cb0*/  IADD3 R0, PT, PT, R5, 0x487ffff, R0 ;  /* 0x0487ffff05007810 */ /* 0x000fc80007ffe000 */
[----:B------:R-:W-:-:S04]  /*2cc0*/  SHF.R.U32.HI R0, RZ, 0x14, R0 ;  /* 0x00000014ff007819 */ /* 0x000fc80000011600 */
[----:B------:R-:W-:-:S07]  /*2cd0*/  LOP3.LUT R4, R0, 0xff, RZ, 0xc0, !PT ;  /* 0x000000ff00047812 */ /* 0x000fce00078ec0ff */
.L_x_20150:
[----:B------:R-:W-:-:S04]  /*2ce0*/  SHF.R.U32.HI R5, RZ, 0x18, R5 ;  /* 0x00000018ff057819 */ /* 0x000fc80000011605 */
[----:B------:R-:W-:-:S04]  /*2cf0*/  LOP3.LUT R4, R4, 0x80, R5, 0xf8, !PT ;  /* 0x0000008004047812 */ /* 0x000fc800078ef805 */
[----:B------:R-:W-:-:S07]  /*2d00*/  PRMT R0, R4, 0x7610, R0 ;  /* 0x0000761004007816 */ /* 0x000fce0000000000 */
.L_x_20148:
[----:B------:R-:W-:Y:S05]  /*2d10*/  BSYNC.RECONVERGENT B0 ;  /* 0x0000000000007941 */ /* 0x000fea0003800200 */
.L_x_20147:
[----:B------:R0:W-:Y:S01]  /*2d20*/  STG.E.U8 desc[UR36][R2.64], R0 ;  /* 0x0000000002007986 */ /* 0x0001e2000c101124 */
[----:B------:R-:W-:Y:S05]  /*2d30*/  BRA `(.L_x_20128) ;  /* 0x0000000400207947 */ /* 0x000fea0003800000 */
.L_x_20145:
        /* <DEDUP_REMOVED lines=13> */
.L_x_20153:
[----:B------:R-:W-:-:S04]  /*2e10*/  SHF.R.U32.HI R0, RZ, 0x15, R5 ;  /* 0x00000015ff007819 */ /* 0x000fc80000011605 */
[----:B------:R-:W-:-:S04]  /*2e20*/  LOP3.LUT R0, R0, 0x1, RZ, 0xc0, !PT ;  /* 0x0000000100007812 */ /* 0x000fc800078ec0ff */
[----:B------:R-:W-:-:S04]  /*2e30*/  IADD3 R0, PT, PT, R5, 0x88fffff, R0 ;  /* 0x088fffff05007810 */ /* 0x000fc80007ffe000 */
[----:B------:R-:W-:-:S04]  /*2e40*/  SHF.R.U32.HI R0, RZ, 0x15, R0 ;  /* 0x00000015ff007819 */ /* 0x000fc80000011600 */
[----:B------:R-:W-:-:S07]  /*2e50*/  LOP3.LUT R4, R0, 0xff, RZ, 0xc0, !PT ;  /* 0x000000ff00047812 */ /* 0x000fce00078ec0ff */
.L_x_20154:
[----:B------:R-:W-:-:S04]  /*2e60*/  SHF.R.U32.HI R5, RZ, 0x18, R5 ;  /* 0x00000018ff057819 */ /* 0x000fc80000011605 */
[----:B------:R-:W-:-:S04]  /*2e70*/  LOP3.LUT R4, R4, 0x80, R5, 0xf8, !PT ;  /* 0x0000008004047812 */ /* 0x000fc800078ef805 */
[----:B------:R-:W-:-:S07]  /*2e80*/  PRMT R0, R4, 0x7610, R0 ;  /* 0x0000761004007816 */ /* 0x000fce0000000000 */
.L_x_20152:
[----:B------:R-:W-:Y:S05]  /*2e90*/  BSYNC.RECONVERGENT B0 ;  /* 0x0000000000007941 */ /* 0x000fea0003800200 */
.L_x_20151:
[----:B------:R0:W-:Y:S01]  /*2ea0*/  STG.E.U8 desc[UR36][R2.64], R0 ;  /* 0x0000000002007986 */ /* 0x0001e2000c101124 */
[----:B------:R-:W-:Y:S05]  /*2eb0*/  BRA `(.L_x_20128) ;  /* 0x0000000000c07947 */ /* 0x000fea0003800000 */
.L_x_20144:
[----:B------:R-:W-:-:S09]  /*2ec0*/  UISETP.NE.AND UP0, UPT, UR4, 0x1c, UPT ;  /* 0x0000001c0400788c */ /* 0x000fd2000bf05270 */
[----:B------:R-:W-:Y:S05]  /*2ed0*/  BRA.U !UP0, `(.L_x_20155) ;  /* 0x0000000108ac7547 */ /* 0x000fea000b800000 */
[----:B------:R-:W-:-:S09]  /*2ee0*/  UISETP.NE.AND UP0, UPT, UR4, 0x1d, UPT ;  /* 0x0000001d0400788c */ /* 0x000fd2000bf05270 */
[----:B------:R-:W-:Y:S05]  /*2ef0*/  BRA.U !UP0, `(.L_x_20156) ;  /* 0x00000001088c7547 */ /* 0x000fea000b800000 */
[----:B------:R-:W-:-:S09]  /*2f00*/  UISETP.NE.AND UP0, UPT, UR4, 0x2c, UPT ;  /* 0x0000002c0400788c */ /* 0x000fd2000bf05270 */
[----:B------:R-:W-:Y:S05]  /*2f10*/  BRA.U !UP0, `(.L_x_20157) ;  /* 0x0000000108447547 */ /* 0x000fea000b800000 */
.L_x_20127:
        /* <DEDUP_REMOVED lines=16> */
.L_x_20158:
[----:B------:R-:W-:Y:S05]  /*3020*/  BRA `(.L_x_20128) ;  /* 0x0000000000647947 */ /* 0x000fea0003800000 */
.L_x_20157:
        /* <DEDUP_REMOVED lines=16> */
.L_x_20156:
[----:B------:R-:W-:-:S04]  /*3130*/  LOP3.LUT R9, R9, 0xffff, RZ, 0xc0, !PT ;  /* 0x0000ffff09097812 */ /* 0x000fc800078ec0ff */
[----:B------:R-:W-:-:S05]  /*3140*/  PRMT R9, R9, 0x8880, RZ ;  /* 0x0000888009097816 */ /* 0x000fca00000000ff */
[----:B------:R-:W-:-:S05]  /*3150*/  IMAD.MOV.U32 R4, RZ, RZ, R9 ;  /* 0x000000ffff047224 */ /* 0x000fca00078e0009 */
[----:B------:R-:W-:-:S05]  /*3160*/  SHF.R.S32.HI R5, RZ, 0x1f, R4 ;  /* 0x0000001fff057819 */ /* 0x000fca0000011404 */
[----:B------:R0:W-:Y:S01]  /*3170*/  STG.E.64 desc[UR36][R2.64], R4 ;  /* 0x0000000402007986 */ /* 0x0001e2000c101b24 */
[----:B------:R-:W-:Y:S05]  /*3180*/  BRA `(.L_x_20128) ;  /* 0x00000000000c7947 */ /* 0x000fea0003800000 */
.L_x_20155:
[----:B------:R-:W-:-:S04]  /*3190*/  LOP3.LUT R9, R9, 0xffff, RZ, 0xc0, !PT ;  /* 0x0000ffff09097812 */ /* 0x000fc800078ec0ff */
[----:B------:R-:W-:-:S05]  /*31a0*/  PRMT R5, R9, 0x8880, RZ ;  /* 0x0000888009057816 */ /* 0x000fca00000000ff */
[----:B------:R0:W-:Y:S02]  /*31b0*/  STG.E desc[UR36][R2.64], R5 ;  /* 0x0000000502007986 */ /* 0x0001e4000c101924 */
.L_x_20128:
[----:B------:R-:W-:-:S07]  /*31c0*/  VIADD R17, R17, 0x80 ;  /* 0x0000008011117836 */ /* 0x000fce0000000000 */
.L_x_20087:
[----:B------:R-:W-:Y:S05]  /*31d0*/  BSYNC.RECONVERGENT B6 ;  /* 0x0000000000067941 */ /* 0x000fea0003800200 */
.L_x_20086:
        /* <DEDUP_REMOVED lines=307> */
.L_x_20161:
        /* <DEDUP_REMOVED lines=16> */
.L_x_20165:
[----:B------:R3:W5:Y:S01]  /*4610*/  LDG.E.U8 R0, desc[UR36][R2.64] ;  /* 0x0000002402007981 */ /* 0x000762000c1e1100 */
[----:B------:R-:W-:Y:S05]  /*4620*/  BRA `(.L_x_20167) ;  /* 0x0000000c004c7947 */ /* 0x000fea0003800000 */
.L_x_20164:
        /* <DEDUP_REMOVED lines=8> */
.L_x_20169:
[----:B------:R1:W5:Y:S01]  /*46b0*/  LDG.E.U8 R0, desc[UR36][R2.64] ;  /* 0x0000002402007981 */ /* 0x000362000c1e1100 */
[----:B------:R-:W-:Y:S05]  /*46c0*/  BRA `(.L_x_20167) ;  /* 0x0000000c00247947 */ /* 0x000fea0003800000 */
.L_x_20168:
[----:B------:R2:W5:Y:S01]  /*46d0*/  LDG.E.U16 R0, desc[UR36][R2.64] ;  /* 0x0000002402007981 */ /* 0x000562000c1e1500 */
[----:B------:R-:W-:Y:S05]  /*46e0*/  BRA `(.L_x_20167) ;  /* 0x0000000c001c7947 */ /* 0x000fea0003800000 */
.L_x_20163:
        /* <DEDUP_REMOVED lines=9> */
.L_x_20171:
[----:B------:R-:W2:Y:S02]  /*4780*/  LDG.E.U16 R4, desc[UR36][R2.64] ;  /* 0x0000002402047981 */ /* 0x000ea4000c1e1500 */
[----:B--2---:R-:W-:-:S06]  /*4790*/  HADD2.F32 R4, -RZ, R4.H0_H0 ;  /* 0x20000004ff047230 */ /* 0x004fcc0000004100 */
[----:B------:R-:W0:Y:S02]  /*47a0*/  F2I.FTZ.TRUNC.NTZ R4, R4 ;  /* 0x0000000400047305 */ /* 0x000e24000021f100 */
[----:B0-----:R-:W-:Y:S01]  /*47b0*/  PRMT R0, R4, 0x7610, R0 ;  /* 0x0000761004007816 */ /* 0x001fe20000000000 */
[----:B------:R-:W-:Y:S06]  /*47c0*/  BRA `(.L_x_20167) ;  /* 0x0000000800e47947 */ /* 0x000fec0003800000 */
.L_x_20170:
        /* <DEDUP_REMOVED lines=9> */
.L_x_20173:
[----:B------:R-:W2:Y:S02]  /*4860*/  LDG.E.U16 R2, desc[UR36][R2.64] ;  /* 0x0000002402027981 */ /* 0x000ea4000c1e1500 */
[----:B--2---:R-:W-:-:S06]  /*4870*/  HADD2.F32 R4, -RZ, R2.H0_H0 ;  /* 0x20000002ff047230 */ /* 0x004fcc0000004100 */
[----:B------:R-:W0:Y:S02]  /*4880*/  F2I.FTZ.TRUNC.NTZ R4, R4 ;  /* 0x0000000400047305 */ /* 0x000e24000021f100 */
[----:B0-----:R-:W-:Y:S01]  /*4890*/  PRMT R0, R4, 0x7610, R0 ;  /* 0x0000761004007816 */ /* 0x001fe20000000000 */
[----:B------:R-:W-:Y:S06]  /*48a0*/  BRA `(.L_x_20167) ;  /* 0x0000000800ac7947 */ /* 0x000fec0003800000 */
.L_x_20172:
[----:B------:R-:W2:Y:S02]  /*48b0*/  LDG.E.64 R2, desc[UR36][R2.64] ;  /* 0x0000002402027981 */ /* 0x000ea4000c1e1b00 */
[----:B--2---:R0:W1:Y:S01]  /*48c0*/  F2I.F64.TRUNC R0, R2 ;  /* 0x0000000200007311 */ /* 0x004062000030d100 */
[----:B------:R-:W-:Y:S05]  /*48d0*/  BRA `(.L_x_20167) ;  /* 0x0000000800a07947 */ /* 0x000fea0003800000 */
.L_x_20162:
        /* <DEDUP_REMOVED lines=12> */
.L_x_20176:
[----:B------:R-:W2:Y:S02]  /*49a0*/  LDG.E.64 R2, desc[UR36][R2.64] ;  /* 0x0000002402027981 */ /* 0x000ea4000c1e1b00 */
[----:B--2---:R0:W1:Y:S01]  /*49b0*/  F2I.F64.TRUNC R0, R2 ;  /* 0x0000000200007311 */ /* 0x004062000030d100 */
[----:B------:R-:W-:Y:S05]  /*49c0*/  BRA `(.L_x_20167) ;  /* 0x0000000800647947 */ /* 0x000fea0003800000 */
.L_x_20175:
        /* <DEDUP_REMOVED lines=27> */
.L_x_20178:
        /* <DEDUP_REMOVED lines=14> */
.L_x_20177:
[----:B------:R-:W2:Y:S02]  /*4c60*/  LDG.E.U16 R4, desc[UR36][R2.64] ;  /* 0x0000002402047981 */ /* 0x000ea4000c1e1500 */
[----:B--2---:R-:W-:-:S06]  /*4c70*/  IMAD.U32 R4, R4, 0x10000, RZ ;  /* 0x0001000004047824 */ /* 0x004fcc00078e00ff */
[----:B------:R-:W0:Y:S02]  /*4c80*/  F2I.FTZ.TRUNC.NTZ R4, R4 ;  /* 0x0000000400047305 */ /* 0x000e24000021f100 */
[----:B0-----:R-:W-:Y:S01]  /*4c90*/  PRMT R0, R4, 0x7610, R0 ;  /* 0x0000761004007816 */ /* 0x001fe20000000000 */
[----:B------:R-:W-:Y:S06]  /*4ca0*/  BRA `(.L_x_20167) ;  /* 0x0000000400ac7947 */ /* 0x000fec0003800000 */
.L_x_20174:
        /* <DEDUP_REMOVED lines=10> */
.L_x_20181:
        /* <DEDUP_REMOVED lines=21> */
.L_x_20185:
[----:B------:R-:W-:Y:S05]  /*4ea0*/  BSYNC.RECONVERGENT B1 ;  /* 0x0000000000017941 */ /* 0x000fea0003800200 */
.L_x_20184:
[----:B------:R-:W-:Y:S02]  /*4eb0*/  SHF.L.U32 R0, R0, 0x14, RZ ;  /* 0x0000001400007819 */ /* 0x000fe400000006ff */
[----:B------:R-:W-:-:S04]  /*4ec0*/  LEA R2, R2, 0x3b800000, 0x17 ;  /* 0x3b80000002027811 */ /* 0x000fc800078eb8ff */
[----:B------:R-:W-:-:S07]  /*4ed0*/  LOP3.LUT R4, R2, R0, R7, 0xfe, !PT ;  /* 0x0000000002047212 */ /* 0x000fce00078efe07 */
.L_x_20183:
[----:B------:R-:W-:Y:S05]  /*4ee0*/  BSYNC.RECONVERGENT B0 ;  /* 0x0000000000007941 */ /* 0x000fea0003800200 */
.L_x_20182:
[----:B------:R-:W0:Y:S02]  /*4ef0*/  F2I.FTZ.TRUNC.NTZ R4, R4 ;  /* 0x0000000400047305 */ /* 0x000e24000021f100 */
[----:B0-----:R-:W-:Y:S01]  /*4f00*/  PRMT R0, R4, 0x7610, R0 ;  /* 0x0000761004007816 */ /* 0x001fe20000000000 */
[----:B------:R-:W-:Y:S06]  /*4f10*/  BRA `(.L_x_20167) ;  /* 0x0000000400107947 */ /* 0x000fec0003800000 */
.L_x_20180:
        /* <DEDUP_REMOVED lines=21> */
.L_x_20189:
[----:B------:R-:W-:Y:S05]  /*5070*/  BSYNC.RECONVERGENT B1 ;  /* 0x0000000000017941 */ /* 0x000fea0003800200 */
.L_x_20188:
[----:B------:R-:W-:Y:S01]  /*5080*/  IMAD.SHL.U32 R0, R0, 0x200000, RZ ;  /* 0x0020000000007824 */ /* 0x000fe200078e00ff */
[----:B------:R-:W-:-:S04]  /*5090*/  LEA R2, R2, 0x37800000, 0x17 ;  /* 0x3780000002027811 */ /* 0x000fc800078eb8ff */
[----:B------:R-:W-:-:S07]  /*50a0*/  LOP3.LUT R4, R2, R0, R7, 0xfe, !PT ;  /* 0x0000000002047212 */ /* 0x000fce00078efe07 */
.L_x_20187:
[----:B------:R-:W-:Y:S05]  /*50b0*/  BSYNC.RECONVERGENT B0 ;  /* 0x0000000000007941 */ /* 0x000fea0003800200 */
.L_x_20186:
[----:B------:R-:W0:Y:S02]  /*50c0*/  F2I.FTZ.TRUNC.NTZ R4, R4 ;  /* 0x0000000400047305 */ /* 0x000e24000021f100 */
[----:B0-----:R-:W-:Y:S01]  /*50d0*/  PRMT R0, R4, 0x7610, R0 ;  /* 0x0000761004007816 */ /* 0x001fe20000000000 */
[----:B------:R-:W-:Y:S06]  /*50e0*/  BRA `(.L_x_20167) ;  /* 0x00000000009c7947 */ /* 0x000fec0003800000 */
.L_x_20179:
        /* <DEDUP_REMOVED lines=14> */
.L_x_20193:
[----:B------:R-:W-:Y:S05]  /*51d0*/  BSYNC.RECONVERGENT B0 ;  /* 0x0000000000007941 */ /* 0x000fea0003800200 */
.L_x_20192:
[----:B------:R-:W0:Y:S02]  /*51e0*/  F2I.FTZ.TRUNC.NTZ R4, R4 ;  /* 0x0000000400047305 */ /* 0x000e24000021f100 */
[----:B0-----:R-:W-:Y:S01]  /*51f0*/  PRMT R0, R4, 0x7610, R0 ;  /* 0x0000761004007816 */ /* 0x001fe20000000000 */
[----:B------:R-:W-:Y:S06]  /*5200*/  BRA `(.L_x_20167) ;  /* 0x0000000000547947 */ /* 0x000fec0003800000 */
.L_x_20166:
        /* <DEDUP_REMOVED lines=16> */
.L_x_20194:
[----:B------:R-:W-:Y:S01]  /*5310*/  PRMT R0, RZ, 0x7610, R0 ;  /* 0x00007610ff007816 */ /* 0x000fe20000000000 */
[----:B------:R-:W-:Y:S06]  /*5320*/  BRA `(.L_x_20167) ;  /* 0x00000000000c7947 */ /* 0x000fec0003800000 */
.L_x_20191:
[----:B------:R0:W5:Y:S01]  /*5330*/  LDG.E.U8 R0, desc[UR36][R2.64] ;  /* 0x0000002402007981 */ /* 0x000162000c1e1100 */
[----:B------:R-:W-:Y:S05]  /*5340*/  BRA `(.L_x_20167) ;  /* 0x0000000000047947 */ /* 0x000fea0003800000 */
.L_x_20190:
[----:B------:R0:W5:Y:S02]  /*5350*/  LDG.E.U8 R0, desc[UR36][R2.64] ;  /* 0x0000002402007981 */ /* 0x000164000c1e1100 */
.L_x_20167:
[----:B------:R-:W0:Y:S01]  /*5360*/  LDCU.64 UR6, c[0x0][0x580] ;  /* 0x0000b000ff0677ac */ /* 0x000e220008000a00 */
[----:B-1---5:R-:W-:Y:S02]  /*5370*/  PRMT R9, R0, 0x8880, RZ ;  /* 0x0000888000097816 */ /* 0x022fe400000000ff */
[----:B------:R-:W-:Y:S01]  /*5380*/  MOV R0, 0x53e0 ;  /* 0x000053e000007802 */ /* 0x000fe20000000f00 */
[----:B------:R-:W1:Y:S01]  /*5390*/  LDCU.S8 UR4, c[0x0][0x591] ;  /* 0x0000b220ff0477ac */ /* 0x000e620008000200 */
[----:B0-234-:R-:W-:Y:S01]  /*53a0*/  IADD3 R2, P0, PT, R16, UR6, RZ ;  /* 0x0000000610027c10 */ /* 0x01dfe2000ff1e0ff */
        /* <DEDUP_REMOVED lines=16> */
.L_x_20198:
[----:B------:R0:W-:Y:S01]  /*54b0*/  STG.E.U8 desc[UR36][R2.64], R9 ;  /* 0x0000000902007986 */ /* 0x0001e2000c101124 */
[----:B------:R-:W-:Y:S05]  /*54c0*/  BRA `(.L_x_20200) ;  /* 0x0000000c00807947 */ /* 0x000fea0003800000 */
.L_x_20197:
        /* <DEDUP_REMOVED lines=12> */
.L_x_20202:
[----:B------:R-:W-:-:S04]  /*5590*/  LOP3.LUT R9, R9, 0xffff, RZ, 0xc0, !PT ;  /* 0x0000ffff09097812 */ /* 0x000fc800078ec0ff */
[----:B------:R-:W-:-:S05]  /*55a0*/  PRMT R5, R9, 0x8880, RZ ;  /* 0x0000888009057816 */ /* 0x000fca00000000ff */
[----:B------:R0:W-:Y:S01]  /*55b0*/  STG.E desc[UR36][R2.64], R5 ;  /* 0x0000000502007986 */ /* 0x0001e2000c101924 */
[----:B------:R-:W-:Y:S05]  /*55c0*/  BRA `(.L_x_20200) ;  /* 0x0000000c00407947 */ /* 0x000fea0003800000 */
.L_x_20201:
[----:B------:R-:W-:-:S04]  /*55d0*/  PRMT R5, R9, 0x8880, RZ ;  /* 0x0000888009057816 */ /* 0x000fc800000000ff */
[----:B------:R-:W-:-:S05]  /*55e0*/  PRMT R5, R5, 0x7710, RZ ;  /* 0x0000771005057816 */ /* 0x000fca00000000ff */
[----:B------:R0:W-:Y:S01]  /*55f0*/  STG.E.U16 desc[UR36][R2.64], R5 ;  /* 0x0000000502007986 */ /* 0x0001e2000c101524 */
[----:B------:R-:W-:Y:S05]  /*5600*/  BRA `(.L_x_20200) ;  /* 0x0000000c00307947 */ /* 0x000fea0003800000 */
.L_x_20196:
        /* <DEDUP_REMOVED lines=9> */
.L_x_20204:
[----:B------:R-:W0:Y:S02]  /*56a0*/  I2F.S8 R0, R9 ;  /* 0x0000000900007306 */ /* 0x000e240000001400 */
[----:B0-----:R-:W-:-:S05]  /*56b0*/  F2FP.F16.F32.PACK_AB R0, RZ, R0 ;  /* 0x00000000ff00723e */ /* 0x001fca00000000ff */
[----:B------:R0:W-:Y:S01]  /*56c0*/  STG.E.U16 desc[UR36][R2.64], R0 ;  /* 0x0000000002007986 */ /* 0x0001e2000c101524 */
[----:B------:R-:W-:Y:S05]  /*56d0*/  BRA `(.L_x_20200) ;  /* 0x0000000800fc7947 */ /* 0x000fea0003800000 */
.L_x_20203:
        /* <DEDUP_REMOVED lines=10> */
.L_x_20206:
[----:B------:R-:W0:Y:S02]  /*5780*/  I2F.S8 R9, R9 ;  /* 0x0000000900097306 */ /* 0x000e240000001400 */
[----:B0-----:R-:W-:-:S04]  /*5790*/  F2FP.F16.F32.PACK_AB R5, RZ, R9 ;  /* 0x00000009ff05723e */ /* 0x001fc800000000ff */
[----:B------:R-:W-:-:S05]  /*57a0*/  PRMT R5, R5, 0x5410, RZ ;  /* 0x0000541005057816 */ /* 0x000fca00000000ff */
[----:B------:R0:W-:Y:S01]  /*57b0*/  STG.E desc[UR36][R2.64], R5 ;  /* 0x0000000502007986 */ /* 0x0001e2000c101924 */
[----:B------:R-:W-:Y:S05]  /*57c0*/  BRA `(.L_x_20200) ;  /* 0x0000000800c07947 */ /* 0x000fea0003800000 */
.L_x_20205:
[----:B------:R-:W-:-:S04]  /*57d0*/  PRMT R4, R9, 0x8880, RZ ;  /* 0x0000888009047816 */ /* 0x000fc800000000ff */
[----:B------:R-:W-:-:S06]  /*57e0*/  PRMT R4, R4, 0x7710, RZ ;  /* 0x0000771004047816 */ /* 0x000fcc00000000ff */
[----:B------:R-:W0:Y:S02]  /*57f0*/  I2F.F64.S16 R4, R4 ;  /* 0x0000000400047312 */ /* 0x000e240000101c00 */
[----:B0-----:R0:W-:Y:S01]  /*5800*/  STG.E.64 desc[UR36][R2.64], R4 ;  /* 0x0000000402007986 */ /* 0x0011e2000c101b24 */
[----:B------:R-:W-:Y:S05]  /*5810*/  BRA `(.L_x_20200) ;  /* 0x0000000800ac7947 */ /* 0x000fea0003800000 */
.L_x_20195:
        /* <DEDUP_REMOVED lines=14> */
.L_x_20210:
        /* <DEDUP_REMOVED lines=18> */
.L_x_20213:
[----:B------:R-:W-:-:S04]  /*5a20*/  SHF.R.U32.HI R5, RZ, 0x18, R5 ;  /* 0x00000018ff057819 */ /* 0x000fc80000011605 */
[----:B------:R-:W-:-:S07]  /*5a30*/  LOP3.LUT R0, R0, 0x80, R5, 0xf8, !PT ;  /* 0x0000008000007812 */ /* 0x000fce00078ef805 */
.L_x_20212:
[----:B------:R-:W-:Y:S05]  /*5a40*/  BSYNC.RECONVERGENT B0 ;  /* 0x0000000000007941 */ /* 0x000fea0003800200 */
.L_x_20211:
[----:B------:R3:W-:Y:S01]  /*5a50*/  STG.E.U8 desc[UR36][R2.64], R0 ;  /* 0x0000000002007986 */ /* 0x0007e2000c101124 */
[----:B------:R-:W-:Y:S05]  /*5a60*/  BRA `(.L_x_20200) ;  /* 0x0000000800187947 */ /* 0x000fea0003800000 */
.L_x_20209:
        /* <DEDUP_REMOVED lines=18> */
.L_x_20216:
[----:B------:R-:W-:-:S04]  /*5b90*/  SHF.R.U32.HI R5, RZ, 0x18, R5 ;  /* 0x00000018ff057819 */ /* 0x000fc80000011605 */
[----:B------:R-:W-:-:S07]  /*5ba0*/  LOP3.LUT R0, R0, 0x80, R5, 0xf8, !PT ;  /* 0x0000008000007812 */ /* 0x000fce00078ef805 */
.L_x_20215:
[----:B------:R-:W-:Y:S05]  /*5bb0*/  BSYNC.RECONVERGENT B0 ;  /* 0x0000000000007941 */ /* 0x000fea0003800200 */
.L_x_20214:
[----:B------:R0:W-:Y:S01]  /*5bc0*/  STG.E.U8 desc[UR36][R2.64], R0 ;  /* 0x0000000002007986 */ /* 0x0001e2000c101124 */
[----:B------:R-:W-:Y:S05]  /*5bd0*/  BRA `(.L_x_20200) ;  /* 0x0000000400bc7947 */ /* 0x000fea0003800000 */
.L_x_20208:
        /* <DEDUP_REMOVED lines=22> */
.L_x_20218:
[----:B------:R-:W-:-:S04]  /*5d40*/  LOP3.LUT R9, R9, 0xffff, RZ, 0xc0, !PT ;  /* 0x0000ffff09097812 */ /* 0x000fc800078ec0ff */
[----:B------:R-:W-:-:S05]  /*5d50*/  PRMT R9, R9, 0x8880, RZ ;  /* 0x0000888009097816 */ /* 0x000fca00000000ff */
[----:B------:R-:W-:-:S05]  /*5d60*/  IMAD.MOV.U32 R4, RZ, RZ, R9 ;  /* 0x000000ffff047224 */ /* 0x000fca00078e0009 */
[----:B------:R-:W-:-:S05]  /*5d70*/  SHF.R.S32.HI R5, RZ, 0x1f, R4 ;  /* 0x0000001fff057819 */ /* 0x000fca0000011404 */
[----:B------:R1:W-:Y:S01]  /*5d80*/  STG.E.64 desc[UR36][R2.64], R4 ;  /* 0x0000000402007986 */ /* 0x0003e2000c101b24 */
[----:B------:R-:W-:Y:S05]  /*5d90*/  BRA `(.L_x_20200) ;  /* 0x00000004004c7947 */ /* 0x000fea0003800000 */
.L_x_20217:
[----:B------:R-:W-:-:S04]  /*5da0*/  LOP3.LUT R9, R9, 0xffff, RZ, 0xc0, !PT ;  /* 0x0000ffff09097812 */ /* 0x000fc800078ec0ff */
[----:B------:R-:W-:-:S05]  /*5db0*/  PRMT R5, R9, 0x8880, RZ ;  /* 0x0000888009057816 */ /* 0x000fca00000000ff */
[----:B------:R0:W-:Y:S01]  /*5dc0*/  STG.E desc[UR36][R2.64], R5 ;  /* 0x0000000502007986 */ /* 0x0001e2000c101924 */
[----:B------:R-:W-:Y:S05]  /*5dd0*/  BRA `(.L_x_20200) ;  /* 0x00000004003c7947 */ /* 0x000fea0003800000 */
.L_x_20207:
        /* <DEDUP_REMOVED lines=10> */
.L_x_20220:
[----:B------:R-:W-:Y:S02]  /*5e80*/  PRMT R4, R9, 0x8880, RZ ;  /* 0x0000888009047816 */ /* 0x000fe400000000ff */
[----:B------:R-:W-:Y:S02]  /*5e90*/  CS2R R6, SRZ ;  /* 0x0000000000067805 */ /* 0x000fe4000001ff00 */
[----:B------:R-:W-:-:S06]  /*5ea0*/  PRMT R4, R4, 0x7710, RZ ;  /* 0x0000771004047816 */ /* 0x000fcc00000000ff */
[----:B------:R-:W0:Y:S02]  /*5eb0*/  I2F.F64.S16 R4, R4 ;  /* 0x0000000400047312 */ /* 0x000e240000101c00 */
[----:B0-----:R0:W-:Y:S01]  /*5ec0*/  STG.E.128 desc[UR36][R2.64], R4 ;  /* 0x0000000402007986 */ /* 0x0011e2000c101d24 */
[----:B------:R-:W-:Y:S05]  /*5ed0*/  BRA `(.L_x_20200) ;  /* 0x0000000000fc7947 */ /* 0x000fea0003800000 */
.L_x_20219:
[----:B------:R-:W-:-:S09]  /*5ee0*/  UISETP.NE.AND UP0, UPT, UR4, 0xf, UPT ;  /* 0x0000000f0400788c */ /* 0x000fd2000bf05270 */
[----:B------:R-:W-:Y:S05]  /*5ef0*/  BRA.U !UP0, `(.L_x_20221) ;  /* 0x0000000108e87547 */ /* 0x000fea000b800000 */
[----:B------:R-:W-:-:S09]  /*5f00*/  UISETP.NE.AND UP0, UPT, UR4, 0x17, UPT ;  /* 0x000000170400788c */ /* 0x000fd2000bf05270 */
[----:B------:R-:W-:Y:S05]  /*5f10*/  BRA.U !UP0, `(.L_x_20222) ;  /* 0x0000000108907547 */ /* 0x000fea000b800000 */
[----:B------:R-:W-:-:S09]  /*5f20*/  UISETP.NE.AND UP0, UPT, UR4, 0x18, UPT ;  /* 0x000000180400788c */ /* 0x000fd2000bf05270 */
[----:B------:R-:W-:Y:S05]  /*5f30*/  BRA.U !UP0, `(.L_x_20223) ;  /* 0x0000000108447547 */ /* 0x000fea000b800000 */
.L_x_20199:
        /* <DEDUP_REMOVED lines=16> */
.L_x_20224:
[----:B------:R-:W-:Y:S05]  /*6040*/  BRA `(.L_x_20200) ;  /* 0x0000000000a07947 */ /* 0x000fea0003800000 */
.L_x_20223:
        /* <DEDUP_REMOVED lines=13> */
.L_x_20226:
[----:B------:R-:W-:Y:S05]  /*6120*/  BSYNC.RECONVERGENT B0 ;  /* 0x0000000000007941 */ /* 0x000fea0003800200 */
.L_x_20225:
[----:B------:R-:W-:-:S05]  /*6130*/  LOP3.LUT R5, R0, 0x80, R5, 0xf8, !PT ;  /* 0x0000008000057812 */ /* 0x000fca00078ef805 */
[----:B------:R0:W-:Y:S01]  /*6140*/  STG.E.U8 desc[UR36][R2.64], R5 ;  /* 0x0000000502007986 */ /* 0x0001e2000c101124 */
[----:B------:R-:W-:Y:S05]  /*6150*/  BRA `(.L_x_20200) ;  /* 0x00000000005c7947 */ /* 0x000fea0003800000 */
.L_x_20222:
        /* <DEDUP_REMOVED lines=12> */
.L_x_20228:
[----:B------:R-:W-:Y:S01]  /*6220*/  IMAD.MOV.U32 R0, RZ, RZ, 0x7f ;  /* 0x0000007fff007424 */ /* 0x000fe200078e00ff */
[----:B------:R-:W-:-:S04]  /*6230*/  ISETP.GT.U32.AND P0, PT, R4, 0x7f800000, PT ;  /* 0x7f8000000400780c */ /* 0x000fc80003f04070 */
[----:B------:R-:W-:-:S09]  /*6240*/  SEL R0, R0, 0x7c, P0 ;  /* 0x0000007c00007807 */ /* 0x000fd20000000000 */
.L_x_20229:
[----:B------:R-:W-:Y:S05]  /*6250*/  BSYNC.RECONVERGENT B0 ;  /* 0x0000000000007941 */ /* 0x000fea0003800200 */
.L_x_20227:
[----:B------:R-:W-:-:S04]  /*6260*/  SHF.R.U32.HI R5, RZ, 0x18, R5 ;  /* 0x00000018ff057819 */ /* 0x000fc80000011605 */
[----:B------:R-:W-:-:S05]  /*6270*/  LOP3.LUT R5, R0, 0x80, R5, 0xf8, !PT ;  /* 0x0000008000057812 */ /* 0x000fca00078ef805 */
[----:B------:R0:W-:Y:S01]  /*6280*/  STG.E.U8 desc[UR36][R2.64], R5 ;  /* 0x0000000502007986 */ /* 0x0001e2000c101124 */
[----:B------:R-:W-:Y:S05]  /*6290*/  BRA `(.L_x_20200) ;  /* 0x00000000000c7947 */ /* 0x000fea0003800000 */
.L_x_20221:
[----:B------:R-:W0:Y:S02]  /*62a0*/  I2F.S8 R0, R9 ;  /* 0x0000000900007306 */ /* 0x000e240000001400 */
[----:B0-----:R-:W-:-:S05]  /*62b0*/  F2FP.BF16.F32.PACK_AB R0, RZ, R0 ;  /* 0x00000000ff00723e */ /* 0x001fca00000010ff */
[----:B------:R0:W-:Y:S02]  /*62c0*/  STG.E.U16 desc[UR36][R2.64], R0 ;  /* 0x0000000002007986 */ /* 0x0001e4000c101524 */
.L_x_20200:
[----:B------:R-:W-:-:S07]  /*62d0*/  VIADD R17, R17, 0x80 ;  /* 0x0000008011117836 */ /* 0x000fce0000000000 */
.L_x_20160:
[----:B------:R-:W-:Y:S05]  /*62e0*/  BSYNC.RECONVERGENT B6 ;  /* 0x0000000000067941 */ /* 0x000fea0003800200 */
.L_x_20159:
        /* <DEDUP_REMOVED lines=307> */
.L_x_20232:
        /* <DEDUP_REMOVED lines=16> */
.L_x_20236:
[----:B------:R0:W5:Y:S01]  /*7720*/  LDG.E.U8 R0, desc[UR36][R2.64] ;  /* 0x0000002402007981 */ /* 0x000162000c1e1100 */
[----:B------:R-:W-:Y:S05]  /*7730*/  BRA `(.L_x_20238) ;  /* 0x0000000c004c7947 */ /* 0x000fea0003800000 */
.L_x_20235:
        /* <DEDUP_REMOVED lines=8> */
.L_x_20240:
[----:B------:R3:W5:Y:S01]  /*77c0*/  LDG.E.U8 R0, desc[UR36][R2.64] ;  /* 0x0000002402007981 */ /* 0x000762000c1e1100 */
[----:B------:R-:W-:Y:S05]  /*77d0*/  BRA `(.L_x_20238) ;  /* 0x0000000c00247947 */ /* 0x000fea0003800000 */
.L_x_20239:
[----:B------:R2:W5:Y:S01]  /*77e0*/  LDG.E.U16 R0, desc[UR36][R2.64] ;  /* 0x0000002402007981 */ /* 0x000562000c1e1500 */
[----:B------:R-:W-:Y:S05]  /*77f0*/  BRA `(.L_x_20238) ;  /* 0x0000000c001c7947 */ /* 0x000fea0003800000 */
.L_x_20234:
        /* <DEDUP_REMOVED lines=9> */
.L_x_20242:
[----:B------:R-:W2:Y:S02]  /*7890*/  LDG.E.U16 R4, desc[UR36][R2.64] ;  /* 0x0000002402047981 */ /* 0x000ea4000c1e1500 */
[----:B--2---:R-:W-:-:S06]  /*78a0*/  HADD2.F32 R4, -RZ, R4.H0_H0 ;  /* 0x20000004ff047230 */ /* 0x004fcc0000004100 */
[----:B------:R-:W0:Y:S02]  /*78b0*/  F2I.FTZ.TRUNC.NTZ R4, R4 ;  /* 0x0000000400047305 */ /* 0x000e24000021f100 */
[----:B0-----:R-:W-:Y:S01]  /*78c0*/  PRMT R0, R4, 0x7610, R0 ;  /* 0x0000761004007816 */ /* 0x001fe20000000000 */
[----:B------:R-:W-:Y:S06]  /*78d0*/  BRA `(.L_x_20238) ;  /* 0x0000000800e47947 */ /* 0x000fec0003800000 */
.L_x_20241:
        /* <DEDUP_REMOVED lines=9> */
.L_x_20244:
[----:B------:R-:W2:Y:S02]  /*7970*/  LDG.E.U16 R2, desc[UR36][R2.64] ;  /* 0x0000002402027981 */ /* 0x000ea4000c1e1500 */
[----:B--2---:R-:W-:-:S06]  /*7980*/  HADD2.F32 R4, -RZ, R2.H0_H0 ;  /* 0x20000002ff047230 */ /* 0x004fcc0000004100 */
[----:B------:R-:W0:Y:S02]  /*7990*/  F2I.FTZ.TRUNC.NTZ R4, R4 ;  /* 0x0000000400047305 */ /* 0x000e24000021f100 */
[----:B0-----:R-:W-:Y:S01]  /*79a0*/  PRMT R0, R4, 0x7610, R0 ;  /* 0x0000761004007816 */ /* 0x001fe20000000000 */
[----:B------:R-:W-:Y:S06]  /*79b0*/  BRA `(.L_x_20238) ;  /* 0x0000000800ac7947 */ /* 0x000fec0003800000 */
.L_x_20243:
[----:B------:R-:W2:Y:S02]  /*79c0*/  LDG.E.64 R2, desc[UR36][R2.64] ;  /* 0x0000002402027981 */ /* 0x000ea4000c1e1b00 */
[----:B--2---:R0:W1:Y:S01]  /*79d0*/  F2I.F64.TRUNC R0, R2 ;  /* 0x0000000200007311 */ /* 0x004062000030d100 */
[----:B------:R-:W-:Y:S05]  /*79e0*/  BRA `(.L_x_20238) ;  /* 0x0000000800a07947 */ /* 0x000fea0003800000 */
.L_x_20233:
        /* <DEDUP_REMOVED lines=12> */
.L_x_20247:
[----:B------:R-:W2:Y:S02]  /*7ab0*/  LDG.E.64 R2, desc[UR36][R2.64] ;  /* 0x0000002402027981 */ /* 0x000ea4000c1e1b00 */
[----:B--2---:R0:W1:Y:S01]  /*7ac0*/  F2I.F64.TRUNC R0, R2 ;  /* 0x0000000200007311 */ /* 0x004062000030d100 */
[----:B------:R-:W-:Y:S05]  /*7ad0*/  BRA `(.L_x_20238) ;  /* 0x0000000800647947 */ /* 0x000fea0003800000 */
.L_x_20246:
        /* <DEDUP_REMOVED lines=27> */
.L_x_20249:
        /* <DEDUP_REMOVED lines=14> */
.L_x_20248:
[----:B------:R-:W2:Y:S02]  /*7d70*/  LDG.E.U16 R4, desc[UR36][R2.64] ;  /* 0x0000002402047981 */ /* 0x000ea4000c1e1500 */
[----:B--2---:R-:W-:-:S06]  /*7d80*/  IMAD.U32 R4, R4, 0x10000, RZ ;  /* 0x0001000004047824 */ /* 0x004fcc00078e00ff */
[----:B------:R-:W0:Y:S02]  /*7d90*/  F2I.FTZ.TRUNC.NTZ R4, R4 ;  /* 0x0000000400047305 */ /* 0x000e24000021f100 */
[----:B0-----:R-:W-:Y:S01]  /*7da0*/  PRMT R0, R4, 0x7610, R0 ;  /* 0x0000761004007816 */ /* 0x001fe20000000000 */
[----:B------:R-:W-:Y:S06]  /*7db0*/  BRA `(.L_x_20238) ;  /* 0x0000000400ac7947 */ /* 0x000fec0003800000 */
.L_x_20245:
        /* <DEDUP_REMOVED lines=10> */
.L_x_20252:
        /* <DEDUP_REMOVED lines=21> */
.L_x_20256:
[----:B------:R-:W-:Y:S05]  /*7fb0*/  BSYNC.RECONVERGENT B1 ;  /* 0x0000000000017941 */ /* 0x000fea0003800200 */
.L_x_20255:
[----:B------:R-:W-:Y:S01]  /*7fc0*/  IMAD.SHL.U32 R0, R0, 0x100000, RZ ;  /* 0x0010000000007824 */ /* 0x000fe200078e00ff */
[----:B------:R-:W-:-:S04]  /*7fd0*/  LEA R2, R2, 0x3b800000, 0x17 ;  /* 0x3b80000002027811 */ /* 0x000fc800078eb8ff */
[----:B------:R-:W-:-:S07]  /*7fe0*/  LOP3.LUT R4, R2, R0, R7, 0xfe, !PT ;  /* 0x0000000002047212 */ /* 0x000fce00078efe07 */
.L_x_20254:
[----:B------:R-:W-:Y:S05]  /*7ff0*/  BSYNC.RECONVERGENT B0 ;  /* 0x0000000000007941 */ /* 0x000fea0003800200 */
.L_x_20253:
[----:B------:R-:W0:Y:S02]  /*8000*/  F2I.FTZ.TRUNC.NTZ R4, R4 ;  /* 0x0000000400047305 */ /* 0x000e24000021f100 */
[----:B0-----:R-:W-:Y:S01]  /*8010*/  PRMT R0, R4, 0x7610, R0 ;  /* 0x0000761004007816 */ /* 0x001fe20000000000 */
[----:B------:R-:W-:Y:S06]  /*8020*/  BRA `(.L_x_20238) ;  /* 0x0000000400107947 */ /* 0x000fec0003800000 */
.L_x_20251:
        /* <DEDUP_REMOVED lines=21> */
.L_x_20260:
[----:B------:R-:W-:Y:S05]  /*8180*/  BSYNC.RECONVERGENT B1 ;  /* 0x0000000000017941 */ /* 0x000fea0003800200 */
.L_x_20259:
[----:B------:R-:W-:Y:S01]  /*8190*/  IMAD.SHL.U32 R0, R0, 0x200000, RZ ;  /* 0x0020000000007824 */ /* 0x000fe200078e00ff */
[----:B------:R-:W-:-:S04]  /*81a0*/  LEA R2, R2, 0x37800000, 0x17 ;  /* 0x3780000002027811 */ /* 0x000fc800078eb8ff */
[----:B------:R-:W-:-:S07]  /*81b0*/  LOP3.LUT R4, R2, R0, R7, 0xfe, !PT ;  /* 0x0000000002047212 */ /* 0x000fce00078efe07 */
.L_x_20258:
[----:B------:R-:W-:Y:S05]  /*81c0*/  BSYNC.RECONVERGENT B0 ;  /* 0x0000000000007941 */ /* 0x000fea0003800200 */
.L_x_20257:
[----:B------:R-:W0:Y:S02]  /*81d0*/  F2I.FTZ.TRUNC.NTZ R4, R4 ;  /* 0x0000000400047305 */ /* 0x000e24000021f100 */
[----:B0-----:R-:W-:Y:S01]  /*81e0*/  PRMT R0, R4, 0x7610, R0 ;  /* 0x0000761004007816 */ /* 0x001fe20000000000 */
[----:B------:R-:W-:Y:S06]  /*81f0*/  BRA `(.L_x_20238) ;  /* 0x00000000009c7947 */ /* 0x000fec0003800000 */
.L_x_20250:
        /* <DEDUP_REMOVED lines=14> */
.L_x_20264:
[----:B------:R-:W-:Y:S05]  /*82e0*/  BSYNC.RECONVERGENT B0 ;  /* 0x0000000000007941 */ /* 0x000fea0003800200 */
.L_x_20263:
[----:B------:R-:W0:Y:S02]  /*82f0*/  F2I.FTZ.TRUNC.NTZ R4, R4 ;  /* 0x0000000400047305 */ /* 0x000e24000021f100 */
[----:B0-----:R-:W-:Y:S01]  /*8300*/  PRMT R0, R4, 0x7610, R0 ;  /* 0x0000761004007816 */ /* 0x001fe20000000000 */
[----:B------:R-:W-:Y:S06]  /*8310*/  BRA `(.L_x_20238) ;  /* 0x0000000000547947 */ /* 0x000fec0003800000 */
.L_x_20237:
        /* <DEDUP_REMOVED lines=16> */
.L_x_20265:
[----:B------:R-:W-:Y:S01]  /*8420*/  PRMT R0, RZ, 0x7610, R0 ;  /* 0x00007610ff007816 */ /* 0x000fe20000000000 */
[----:B------:R-:W-:Y:S06]  /*8430*/  BRA `(.L_x_20238) ;  /* 0x00000000000c7947 */ /* 0x000fec0003800000 */
.L_x_20262:
[----:B------:R0:W5:Y:S01]  /*8440*/  LDG.E.U8 R0, desc[UR36][R2.64] ;  /* 0x0000002402007981 */ /* 0x000162000c1e1100 */
[----:B------:R-:W-:Y:S05]  /*8450*/  BRA `(.L_x_20238) ;  /* 0x0000000000047947 */ /* 0x000fea0003800000 */
.L_x_20261:
[----:B------:R0:W5:Y:S02]  /*8460*/  LDG.E.U8 R0, desc[UR36][R2.64] ;  /* 0x0000002402007981 */ /* 0x000164000c1e1100 */
.L_x_20238:
[----:B------:R-:W0:Y:S01]  /*8470*/  LDCU.64 UR6, c[0x0][0x580] ;  /* 0x0000b000ff0677ac */ /* 0x000e220008000a00 */
[----:B-1---5:R-:W-:Y:S02]  /*8480*/  PRMT R9, R0, 0x8880, RZ ;  /* 0x0000888000097816 */ /* 0x022fe400000000ff */
[----:B------:R-:W-:Y:S01]  /*8490*/  MOV R0, 0x84f0 ;  /* 0x000084f000007802 */ /* 0x000fe20000000f00 */
[----:B------:R-:W1:Y:S01]  /*84a0*/  LDCU.S8 UR4, c[0x0][0x591] ;  /* 0x0000b220ff0477ac */ /* 0x000e620008000200 */
[----:B0-234-:R-:W-:-:S04]  /*84b0*/  IADD3 R2, P0, PT, R16, UR6, RZ ;  /* 0x0000000610027c10 */ /* 0x01dfc8000ff1e0ff */
[----:B------:R-:W-:Y:S01]  /*84c0*/  IADD3.X R3, PT, PT, RZ, UR7, RZ, P0, !PT ;  /* 0x00000007ff037c10 */ /* 0x000fe200087fe4ff */
[----:B-1----:R-:W-:-:S08]  /*84d0*/  IMAD.U32 R8, RZ, RZ, UR4 ;  /* 0x00000004ff087e24 */ /* 0x002fd0000f8e00ff */
        /* <DEDUP_REMOVED lines=14> */
.L_x_20269:
[----:B------:R0:W-:Y:S01]  /*85c0*/  STG.E.U8 desc[UR36][R2.64], R9 ;  /* 0x0000000902007986 */ /* 0x0001e2000c101124 */
[----:B------:R-:W-:Y:S05]  /*85d0*/  BRA `(.L_x_20271) ;  /* 0x0000000c00807947 */ /* 0x000fea0003800000 */
.L_x_20268:
        /* <DEDUP_REMOVED lines=12> */
.L_x_20273:
[----:B------:R-:W-:-:S04]  /*86a0*/  LOP3.LUT R9, R9, 0xffff, RZ, 0xc0, !PT ;  /* 0x0000ffff09097812 */ /* 0x000fc800078ec0ff */
[----:B------:R-:W-:-:S05]  /*86b0*/  PRMT R5, R9, 0x8880, RZ ;  /* 0x0000888009057816 */ /* 0x000fca00000000ff */
[----:B------:R3:W-:Y:S01]  /*86c0*/  STG.E desc[UR36][R2.64], R5 ;  /* 0x0000000502007986 */ /* 0x0007e2000c101924 */
[----:B------:R-:W-:Y:S05]  /*86d0*/  BRA `(.L_x_20271) ;  /* 0x0000000c00407947 */ /* 0x000fea0003800000 */
.L_x_20272:
[----:B------:R-:W-:-:S04]  /*86e0*/  PRMT R5, R9, 0x8880, RZ ;  /* 0x0000888009057816 */ /* 0x000fc800000000ff */
[----:B------:R-:W-:-:S05]  /*86f0*/  PRMT R5, R5, 0x7710, RZ ;  /* 0x0000771005057816 */ /* 0x000fca00000000ff */
[----:B------:R2:W-:Y:S01]  /*8700*/  STG.E.U16 desc[UR36][R2.64], R5 ;  /* 0x0000000502007986 */ /* 0x0005e2000c101524 */
[----:B------:R-:W-:Y:S05]  /*8710*/  BRA `(.L_x_20271) ;  /* 0x0000000c00307947 */ /* 0x000fea0003800000 */
.L_x_20267:
        /* <DEDUP_REMOVED lines=9> */
.L_x_20275:
[----:B------:R-:W0:Y:S02]  /*87b0*/  I2F.S8 R0, R9 ;  /* 0x0000000900007306 */ /* 0x000e240000001400 */
[----:B0-----:R-:W-:-:S05]  /*87c0*/  F2FP.F16.F32.PACK_AB R0, RZ, R0 ;  /* 0x00000000ff00723e */ /* 0x001fca00000000ff */
[----:B------:R0:W-:Y:S01]  /*87d0*/  STG.E.U16 desc[UR36][R2.64], R0 ;  /* 0x0000000002007986 */ /* 0x0001e2000c101524 */
[----:B------:R-:W-:Y:S05]  /*87e0*/  BRA `(.L_x_20271) ;  /* 0x0000000800fc7947 */ /* 0x000fea0003800000 */
.L_x_20274:
        /* <DEDUP_REMOVED lines=10> */
.L_x_20277:
[----:B------:R-:W0:Y:S02]  /*8890*/  I2F.S8 R9, R9 ;  /* 0x0000000900097306 */ /* 0x000e240000001400 */
[----:B0-----:R-:W-:-:S04]  /*88a0*/  F2FP.F16.F32.PACK_AB R5, RZ, R9 ;  /* 0x00000009ff05723e */ /* 0x001fc800000000ff */
[----:B------:R-:W-:-:S05]  /*88b0*/  PRMT R5, R5, 0x5410, RZ ;  /* 0x0000541005057816 */ /* 0x000fca00000000ff */
[----:B------:R0:W-:Y:S01]  /*88c0*/  STG.E desc[UR36][R2.64], R5 ;  /* 0x0000000502007986 */ /* 0x0001e2000c101924 */
[----:B------:R-:W-:Y:S05]  /*88d0*/  BRA `(.L_x_20271) ;  /* 0x0000000800c07947 */ /* 0x000fea0003800000 */
.L_x_20276:
[----:B------:R-:W-:-:S04]  /*88e0*/  PRMT R4, R9, 0x8880, RZ ;  /* 0x0000888009047816 */ /* 0x000fc800000000ff */
[----:B------:R-:W-:-:S06]  /*88f0*/  PRMT R4, R4, 0x7710, RZ ;  /* 0x0000771004047816 */ /* 0x000fcc00000000ff */
[----:B------:R-:W0:Y:S02]  /*8900*/  I2F.F64.S16 R4, R4 ;  /* 0x0000000400047312 */ /* 0x000e240000101c00 */
[----:B0-----:R0:W-:Y:S01]  /*8910*/  STG.E.64 desc[UR36][R2.64], R4 ;  /* 0x0000000402007986 */ /* 0x0011e2000c101b24 */
[----:B------:R-:W-:Y:S05]  /*8920*/  BRA `(.L_x_20271) ;  /* 0x0000000800ac7947 */ /* 0x000fea0003800000 */
.L_x_20266:
        /* <DEDUP_REMOVED lines=14> */
.L_x_20281:
        /* <DEDUP_REMOVED lines=18> */
.L_x_20284:
[----:B------:R-:W-:-:S04]  /*8b30*/  SHF.R.U32.HI R5, RZ, 0x18, R5 ;  /* 0x00000018ff057819 */ /* 0x000fc80000011605 */
[----:B------:R-:W-:-:S07]  /*8b40*/  LOP3.LUT R0, R0, 0x80, R5, 0xf8, !PT ;  /* 0x0000008000007812 */ /* 0x000fce00078ef805 */
.L_x_20283:
[----:B------:R-:W-:Y:S05]  /*8b50*/  BSYNC.RECONVERGENT B0 ;  /* 0x0000000000007941 */ /* 0x000fea0003800200 */
.L_x_20282:
[----:B------:R0:W-:Y:S01]  /*8b60*/  STG.E.U8 desc[UR36][R2.64], R0 ;  /* 0x0000000002007986 */ /* 0x0001e2000c101124 */
[----:B------:R-:W-:Y:S05]  /*8b70*/  BRA `(.L_x_20271) ;  /* 0x0000000800187947 */ /* 0x000fea0003800000 */
.L_x_20280:
        /* <DEDUP_REMOVED lines=18> */
.L_x_20287:
[----:B------:R-:W-:-:S04]  /*8ca0*/  SHF.R.U32.HI R5, RZ, 0x18, R5 ;  /* 0x00000018ff057819 */ /* 0x000fc80000011605 */
[----:B------:R-:W-:-:S07]  /*8cb0*/  LOP3.LUT R0, R0, 0x80, R5, 0xf8, !PT ;  /* 0x0000008000007812 */ /* 0x000fce00078ef805 */
.L_x_20286:
[----:B------:R-:W-:Y:S05]  /*8cc0*/  BSYNC.RECONVERGENT B0 ;  /* 0x0000000000007941 */ /* 0x000fea0003800200 */
.L_x_20285:
[----:B------:R0:W-:Y:S01]  /*8cd0*/  STG.E.U8 desc[UR36][R2.64], R0 ;  /* 0x0000000002007986 */ /* 0x0001e2000c101124 */
[----:B------:R-:W-:Y:S05]  /*8ce0*/  BRA `(.L_x_20271) ;  /* 0x0000000400bc7947 */ /* 0x000fea0003800000 */
.L_x_20279:
        /* <DEDUP_REMOVED lines=22> */
.L_x_20289:
[----:B------:R-:W-:-:S04]  /*8e50*/  LOP3.LUT R9, R9, 0xffff, RZ, 0xc0, !PT ;  /* 0x0000ffff09097812 */ /* 0x000fc800078ec0ff */
[----:B------:R-:W-:-:S04]  /*8e60*/  PRMT R9, R9, 0x8880, RZ ;  /* 0x0000888009097816 */ /* 0x000fc800000000ff */
[----:B------:R-:W-:-:S04]  /*8e70*/  MOV R4, R9 ;  /* 0x0000000900047202 */ /* 0x000fc80000000f00 */
[----:B------:R-:W-:-:S05]  /*8e80*/  SHF.R.S32.HI R5, RZ, 0x1f, R4 ;  /* 0x0000001fff057819 */ /* 0x000fca0000011404 */
[----:B------:R0:W-:Y:S01]  /*8e90*/  STG.E.64 desc[UR36][R2.64], R4 ;  /* 0x0000000402007986 */ /* 0x0001e2000c101b24 */
[----:B------:R-:W-:Y:S05]  /*8ea0*/  BRA `(.L_x_20271) ;  /* 0x00000004004c7947 */ /* 0x000fea0003800000 */
.L_x_20288:
[----:B------:R-:W-:-:S04]  /*8eb0*/  LOP3.LUT R9, R9, 0xffff, RZ, 0xc0, !PT ;  /* 0x0000ffff09097812 */ /* 0x000fc800078ec0ff */
[----:B------:R-:W-:-:S05]  /*8ec0*/  PRMT R5, R9, 0x8880, RZ ;  /* 0x0000888009057816 */ /* 0x000fca00000000ff */
[----:B------:R0:W-:Y:S01]  /*8ed0*/  STG.E desc[UR36][R2.64], R5 ;  /* 0x0000000502007986 */ /* 0x0001e2000c101924 */
[----:B------:R-:W-:Y:S05]  /*8ee0*/  BRA `(.L_x_20271) ;  /* 0x00000004003c7947 */ /* 0x000fea0003800000 */
.L_x_20278:
        /* <DEDUP_REMOVED lines=10> */
.L_x_20291:
[----:B------:R-:W-:Y:S02]  /*8f90*/  PRMT R4, R9, 0x8880, RZ ;  /* 0x0000888009047816 */ /* 0x000fe400000000ff */
[----:B------:R-:W-:Y:S02]  /*8fa0*/  CS2R R6, SRZ ;  /* 0x0000000000067805 */ /* 0x000fe4000001ff00 */
[----:B------:R-:W-:-:S06]  /*8fb0*/  PRMT R4, R4, 0x7710, RZ ;  /* 0x0000771004047816 */ /* 0x000fcc00000000ff */
[----:B------:R-:W0:Y:S02]  /*8fc0*/  I2F.F64.S16 R4, R4 ;  /* 0x0000000400047312 */ /* 0x000e240000101c00 */
[----:B0-----:R0:W-:Y:S01]  /*8fd0*/  STG.E.128 desc[UR36][R2.64], R4 ;  /* 0x0000000402007986 */ /* 0x0011e2000c101d24 */
[----:B------:R-:W-:Y:S05]  /*8fe0*/  BRA `(.L_x_20271) ;  /* 0x0000000000fc7947 */ /* 0x000fea0003800000 */
.L_x_20290:
[----:B------:R-:W-:-:S09]  /*8ff0*/  UISETP.NE.AND UP0, UPT, UR4, 0xf, UPT ;  /* 0x0000000f0400788c */ /* 0x000fd2000bf05270 */
[----:B------:R-:W-:Y:S05]  /*9000*/  BRA.U !UP0, `(.L_x_20292) ;  /* 0x0000000108e87547 */ /* 0x000fea000b800000 */
[----:B------:R-:W-:-:S09]  /*9010*/  UISETP.NE.AND UP0, UPT, UR4, 0x17, UPT ;  /* 0x000000170400788c */ /* 0x000fd2000bf05270 */
[----:B------:R-:W-:Y:S05]  /*9020*/  BRA.U !UP0, `(.L_x_20293) ;  /* 0x0000000108907547 */ /* 0x000fea000b800000 */
[----:B------:R-:W-:-:S09]  /*9030*/  UISETP.NE.AND UP0, UPT, UR4, 0x18, UPT ;  /* 0x000000180400788c */ /* 0x000fd2000bf05270 */
[----:B------:R-:W-:Y:S05]  /*9040*/  BRA.U !UP0, `(.L_x_20294) ;  /* 0x0000000108447547 */ /* 0x000fea000b800000 */
.L_x_20270:
        /* <DEDUP_REMOVED lines=16> */
.L_x_20295:
[----:B------:R-:W-:Y:S05]  /*9150*/  BRA `(.L_x_20271) ;  /* 0x0000000000a07947 */ /* 0x000fea0003800000 */
.L_x_20294:
        /* <DEDUP_REMOVED lines=13> */
.L_x_20297:
[----:B------:R-:W-:Y:S05]  /*9230*/  BSYNC.RECONVERGENT B0 ;  /* 0x0000000000007941 */ /* 0x000fea0003800200 */
.L_x_20296:
[----:B------:R-:W-:-:S05]  /*9240*/  LOP3.LUT R5, R0, 0x80, R5, 0xf8, !PT ;  /* 0x0000008000057812 */ /* 0x000fca00078ef805 */
[----:B------:R0:W-:Y:S01]  /*9250*/  STG.E.U8 desc[UR36][R2.64], R5 ;  /* 0x0000000502007986 */ /* 0x0001e2000c101124 */
[----:B------:R-:W-:Y:S05]  /*9260*/  BRA `(.L_x_20271) ;  /* 0x00000000005c7947 */ /* 0x000fea0003800000 */
.L_x_20293:
        /* <DEDUP_REMOVED lines=12> */
.L_x_20299:
[----:B------:R-:W-:Y:S01]  /*9330*/  IMAD.MOV.U32 R0, RZ, RZ, 0x7f ;  /* 0x0000007fff007424 */ /* 0x000fe200078e00ff */
[----:B------:R-:W-:-:S04]  /*9340*/  ISETP.GT.U32.AND P0, PT, R4, 0x7f800000, PT ;  /* 0x7f8000000400780c */ /* 0x000fc80003f04070 */
[----:B------:R-:W-:-:S09]  /*9350*/  SEL R0, R0, 0x7c, P0 ;  /* 0x0000007c00007807 */ /* 0x000fd20000000000 */
.L_x_20300:
[----:B------:R-:W-:Y:S05]  /*9360*/  BSYNC.RECONVERGENT B0 ;  /* 0x0000000000007941 */ /* 0x000fea0003800200 */
.L_x_20298:
[----:B------:R-:W-:-:S04]  /*9370*/  SHF.R.U32.HI R5, RZ, 0x18, R5 ;  /* 0x00000018ff057819 */ /* 0x000fc80000011605 */
[----:B------:R-:W-:-:S05]  /*9380*/  LOP3.LUT R5, R0, 0x80, R5, 0xf8, !PT ;  /* 0x0000008000057812 */ /* 0x000fca00078ef805 */
[----:B------:R0:W-:Y:S01]  /*9390*/  STG.E.U8 desc[UR36][R2.64], R5 ;  /* 0x0000000502007986 */ /* 0x0001e2000c101124 */
[----:B------:R-:W-:Y:S05]  /*93a0*/  BRA `(.L_x_20271) ;  /* 0x00000000000c7947 */ /* 0x000fea0003800000 */
.L_x_20292:
[----:B------:R-:W0:Y:S02]  /*93b0*/  I2F.S8 R0, R9 ;  /* 0x0000000900007306 */ /* 0x000e240000001400 */
[----:B0-----:R-:W-:-:S05]  /*93c0*/  F2FP.BF16.F32.PACK_AB R0, RZ, R0 ;  /* 0x00000000ff00723e */ /* 0x001fca00000010ff */
[----:B------:R0:W-:Y:S02]  /*93d0*/  STG.E.U16 desc[UR36][R2.64], R0 ;  /* 0x0000000002007986 */ /* 0x0001e4000c101524 */
.L_x_20271:
[----:B------:R-:W-:-:S07]  /*93e0*/  IADD3 R17, PT, PT, R17, 0x80, RZ ;  /* 0x0000008011117810 */ /* 0x000fce0007ffe0ff */
.L_x_20231:
[----:B------:R-:W-:Y:S05]  /*93f0*/  BSYNC.RECONVERGENT B6 ;  /* 0x0000000000067941 */ /* 0x000fea0003800200 */
.L_x_20230:
        /* <DEDUP_REMOVED lines=306> */
.L_x_20301:
        /* <DEDUP_REMOVED lines=18> */
.L_x_20305:
[----:B------:R0:W5:Y:S01]  /*a840*/  LDG.E.U8 R0, desc[UR36][R2.64] ;  /* 0x0000002402007981 */ /* 0x000162000c1e1100 */
[----:B------:R-:W-:Y:S05]  /*a850*/  BRA `(.L_x_20307) ;  /* 0x0000000c004c7947 */ /* 0x000fea0003800000 */
.L_x_20304:
        /* <DEDUP_REMOVED lines=8> */
.L_x_20309:
[----:B------:R0:W5:Y:S01]  /*a8e0*/  LDG.E.U8 R0, desc[UR36][R2.64] ;  /* 0x0000002402007981 */ /* 0x000162000c1e1100 */
[----:B------:R-:W-:Y:S05]  /*a8f0*/  BRA `(.L_x_20307) ;  /* 0x0000000c00247947 */ /* 0x000fea0003800000 */
.L_x_20308:
[----:B------:R0:W5:Y:S01]  /*a900*/  LDG.E.U16 R0, desc[UR36][R2.64] ;  /* 0x0000002402007981 */ /* 0x000162000c1e1500 */
[----:B------:R-:W-:Y:S05]  /*a910*/  BRA `(.L_x_20307) ;  /* 0x0000000c001c7947 */ /* 0x000fea0003800000 */
.L_x_20303:
        /* <DEDUP_REMOVED lines=9> */
.L_x_20311:
[----:B------:R-:W2:Y:S02]  /*a9b0*/  LDG.E.U16 R4, desc[UR36][R2.64] ;  /* 0x0000002402047981 */ /* 0x000ea4000c1e1500 */
[----:B--2---:R-:W-:-:S06]  /*a9c0*/  HADD2.F32 R4, -RZ, R4.H0_H0 ;  /* 0x20000004ff047230 */ /* 0x004fcc0000004100 */
[----:B------:R-:W0:Y:S02]  /*a9d0*/  F2I.FTZ.TRUNC.NTZ R4, R4 ;  /* 0x0000000400047305 */ /* 0x000e24000021f100 */
[----:B0-----:R-:W-:Y:S01]  /*a9e0*/  PRMT R0, R4, 0x7610, R0 ;  /* 0x0000761004007816 */ /* 0x001fe20000000000 */
[----:B------:R-:W-:Y:S06]  /*a9f0*/  BRA `(.L_x_20307) ;  /* 0x0000000800e47947 */ /* 0x000fec0003800000 */
.L_x_20310:
        /* <DEDUP_REMOVED lines=9> */
.L_x_20313:
[----:B------:R-:W2:Y:S02]  /*aa90*/  LDG.E.U16 R2, desc[UR36][R2.64] ;  /* 0x0000002402027981 */ /* 0x000ea4000c1e1500 */
[----:B--2---:R-:W-:-:S06]  /*aaa0*/  HADD2.F32 R4, -RZ, R2.H0_H0 ;  /* 0x20000002ff047230 */ /* 0x004fcc0000004100 */
[----:B------:R-:W0:Y:S02]  /*aab0*/  F2I.FTZ.TRUNC.NTZ R4, R4 ;  /* 0x0000000400047305 */ /* 0x000e24000021f100 */
[----:B0-----:R-:W-:Y:S01]  /*aac0*/  PRMT R0, R4, 0x7610, R0 ;  /* 0x0000761004007816 */ /* 0x001fe20000000000 */
[----:B------:R-:W-:Y:S06]  /*aad0*/  BRA `(.L_x_20307) ;  /* 0x0000000800ac7947 */ /* 0x000fec0003800000 */
.L_x_20312:
[----:B------:R-:W2:Y:S02]  /*aae0*/  LDG.E.64 R2, desc[UR36][R2.64] ;  /* 0x0000002402027981 */ /* 0x000ea4000c1e1b00 */
[----:B--2---:R0:W1:Y:S01]  /*aaf0*/  F2I.F64.TRUNC R0, R2 ;  /* 0x0000000200007311 */ /* 0x004062000030d100 */
[----:B------:R-:W-:Y:S05]  /*ab00*/  BRA `(.L_x_20307) ;  /* 0x0000000800a07947 */ /* 0x000fea0003800000 */
.L_x_20302:
        /* <DEDUP_REMOVED lines=12> */
.L_x_20316:
[----:B------:R-:W2:Y:S02]  /*abd0*/  LDG.E.64 R2, desc[UR36][R2.64] ;  /* 0x0000002402027981 */ /* 0x000ea4000c1e1b00 */
[----:B--2---:R0:W1:Y:S01]  /*abe0*/  F2I.F64.TRUNC R0, R2 ;  /* 0x0000000200007311 */ /* 0x004062000030d100 */
[----:B------:R-:W-:Y:S05]  /*abf0*/  BRA `(.L_x_20307) ;  /* 0x0000000800647947 */ /* 0x000fea0003800000 */
.L_x_20315:
        /* <DEDUP_REMOVED lines=27> */
.L_x_20318:
        /* <DEDUP_REMOVED lines=14> */
.L_x_20317:
[----:B------:R-:W2:Y:S02]  /*ae90*/  LDG.E.U16 R4, desc[UR36][R2.64] ;  /* 0x0000002402047981 */ /* 0x000ea4000c1e1500 */
[----:B--2---:R-:W-:-:S06]  /*aea0*/  SHF.L.U32 R4, R4, 0x10, RZ ;  /* 0x0000001004047819 */ /* 0x004fcc00000006ff */
[----:B------:R-:W0:Y:S02]  /*aeb0*/  F2I.FTZ.TRUNC.NTZ R4, R4 ;  /* 0x0000000400047305 */ /* 0x000e24000021f100 */
[----:B0-----:R-:W-:Y:S01]  /*aec0*/  PRMT R0, R4, 0x7610, R0 ;  /* 0x0000761004007816 */ /* 0x001fe20000000000 */
[----:B------:R-:W-:Y:S06]  /*aed0*/  BRA `(.L_x_20307) ;  /* 0x0000000400ac7947 */ /* 0x000fec0003800000 */
.L_x_20314:
        /* <DEDUP_REMOVED lines=10> */
.L_x_20321:
        /* <DEDUP_REMOVED lines=21> */
.L_x_20325:
[----:B------:R-:W-:Y:S05]  /*b0d0*/  BSYNC.RECONVERGENT B1 ;  /* 0x0000000000017941 */ /* 0x000fea0003800200 */
.L_x_20324:
[----:B------:R-:W-:Y:S01]  /*b0e0*/  IMAD.SHL.U32 R0, R0, 0x100000, RZ ;  /* 0x0010000000007824 */ /* 0x000fe200078e00ff */
[----:B------:R-:W-:-:S04]  /*b0f0*/  LEA R2, R2, 0x3b800000, 0x17 ;  /* 0x3b80000002027811 */ /* 0x000fc800078eb8ff */
[----:B------:R-:W-:-:S07]  /*b100*/  LOP3.LUT R4, R2, R0, R7, 0xfe, !PT ;  /* 0x0000000002047212 */ /* 0x000fce00078efe07 */
.L_x_20323:
[----:B------:R-:W-:Y:S05]  /*b110*/  BSYNC.RECONVERGENT B0 ;  /* 0x0000000000007941 */ /* 0x000fea0003800200 */
.L_x_20322:
[----:B------:R-:W0:Y:S02]  /*b120*/  F2I.FTZ.TRUNC.NTZ R4, R4 ;  /* 0x0000000400047305 */ /* 0x000e24000021f100 */
[----:B0-----:R-:W-:Y:S01]  /*b130*/  PRMT R0, R4, 0x7610, R0 ;  /* 0x0000761004007816 */ /* 0x001fe20000000000 */
[----:B------:R-:W-:Y:S06]  /*b140*/  BRA `(.L_x_20307) ;  /* 0x0000000400107947 */ /* 0x000fec0003800000 */
.L_x_20320:
        /* <DEDUP_REMOVED lines=21> */
.L_x_20329:
[----:B------:R-:W-:Y:S05]  /*b2a0*/  BSYNC.RECONVERGENT B1 ;  /* 0x0000000000017941 */ /* 0x000fea0003800200 */
.L_x_20328:
[----:B------:R-:W-:Y:S01]  /*b2b0*/  IMAD.SHL.U32 R0, R0, 0x200000, RZ ;  /* 0x0020000000007824 */ /* 0x000fe200078e00ff */
[----:B------:R-:W-:-:S04]  /*b2c0*/  LEA R2, R2, 0x37800000, 0x17 ;  /* 0x3780000002027811 */ /* 0x000fc800078eb8ff */
[----:B------:R-:W-:-:S07]  /*b2d0*/  LOP3.LUT R4, R2, R0, R7, 0xfe, !PT ;  /* 0x0000000002047212 */ /* 0x000fce00078efe07 */
.L_x_20327:
[----:B------:R-:W-:Y:S05]  /*b2e0*/  BSYNC.RECONVERGENT B0 ;  /* 0x0000000000007941 */ /* 0x000fea0003800200 */
.L_x_20326:
[----:B------:R-:W0:Y:S02]  /*b2f0*/  F2I.FTZ.TRUNC.NTZ R4, R4 ;  /* 0x0000000400047305 */ /* 0x000e24000021f100 */
[----:B0-----:R-:W-:Y:S01]  /*b300*/  PRMT R0, R4, 0x7610, R0 ;  /* 0x0000761004007816 */ /* 0x001fe20000000000 */
[----:B------:R-:W-:Y:S06]  /*b310*/  BRA `(.L_x_20307) ;  /* 0x00000000009c7947 */ /* 0x000fec0003800000 */
.L_x_20319:
        /* <DEDUP_REMOVED lines=14> */
.L_x_20333:
[----:B------:R-:W-:Y:S05]  /*b400*/  BSYNC.RECONVERGENT B0 ;  /* 0x0000000000007941 */ /* 0x000fea0003800200 */
.L_x_20332:
[----:B------:R-:W0:Y:S02]  /*b410*/  F2I.FTZ.TRUNC.NTZ R4, R4 ;  /* 0x0000000400047305 */ /* 0x000e24000021f100 */
[----:B0-----:R-:W-:Y:S01]  /*b420*/  PRMT R0, R4, 0x7610, R0 ;  /* 0x0000761004007816 */ /* 0x001fe20000000000 */
[----:B------:R-:W-:Y:S06]  /*b430*/  BRA `(.L_x_20307) ;  /* 0x0000000000547947 */ /* 0x000fec0003800000 */
.L_x_20306:
        /* <DEDUP_REMOVED lines=16> */
.L_x_20334:
[----:B------:R-:W-:Y:S01]  /*b540*/  PRMT R0, RZ, 0x7610, R0 ;  /* 0x00007610ff007816 */ /* 0x000fe20000000000 */
[----:B------:R-:W-:Y:S06]  /*b550*/  BRA `(.L_x_20307) ;  /* 0x00000000000c7947 */ /* 0x000fec0003800000 */
.L_x_20331:
[----:B------:R0:W5:Y:S01]  /*b560*/  LDG.E.U8 R0, desc[UR36][R2.64] ;  /* 0x0000002402007981 */ /* 0x000162000c1e1100 */
[----:B------:R-:W-:Y:S05]  /*b570*/  BRA `(.L_x_20307) ;  /* 0x0000000000047947 */ /* 0x000fea0003800000 */
.L_x_20330:
[----:B------:R0:W5:Y:S02]  /*b580*/  LDG.E.U8 R0, desc[UR36][R2.64] ;  /* 0x0000002402007981 */ /* 0x000164000c1e1100 */
.L_x_20307:
[----:B------:R-:W2:Y:S01]  /*b590*/  LDCU.S8 UR4, c[0x0][0x591] ;  /* 0x0000b220ff0477ac */ /* 0x000ea20008000200 */
[----:B01-3-5:R-:W-:Y:S02]  /*b5a0*/  PRMT R9, R0, 0x8880, RZ ;  /* 0x0000888000097816 */ /* 0x02bfe400000000ff */
[----:B------:R-:W-:Y:S01]  /*b5b0*/  MOV R0, 0xb5e0 ;  /* 0x0000b5e000007802 */ /* 0x000fe20000000f00 */
[----:B--2---:R-:W-:-:S07]  /*b5c0*/  IMAD.U32 R8, RZ, RZ, UR4 ;  /* 0x00000004ff087e24 */ /* 0x004fce000f8e00ff */
[----:B----4-:R-:W-:Y:S05]  /*b5d0*/  CALL.REL.NOINC `($__internal_56_$__cuda_sm20_div_s16) ;  /* 0x0000000c00c07944 */ /* 0x010fea0003c00000 */
        /* <DEDUP_REMOVED lines=13> */
.L_x_20338:
[----:B------:R-:W-:Y:S01]  /*b6b0*/  STG.E.U8 desc[UR36][R16.64], R9 ;  /* 0x0000000910007986 */ /* 0x000fe2000c101124 */
[----:B------:R-:W-:Y:S05]  /*b6c0*/  EXIT ;  /* 0x000000000000794d */ /* 0x000fea0003800000 */
.L_x_20337:
        /* <DEDUP_REMOVED lines=12> */
.L_x_20341:
[----:B------:R-:W-:-:S04]  /*b790*/  LOP3.LUT R9, R9, 0xffff, RZ, 0xc0, !PT ;  /* 0x0000ffff09097812 */ /* 0x000fc800078ec0ff */
[----:B------:R-:W-:-:S05]  /*b7a0*/  PRMT R3, R9, 0x8880, RZ ;  /* 0x0000888009037816 */ /* 0x000fca00000000ff */
[----:B------:R-:W-:Y:S01]  /*b7b0*/  STG.E desc[UR36][R16.64], R3 ;  /* 0x0000000310007986 */ /* 0x000fe2000c101924 */
[----:B------:R-:W-:Y:S05]  /*b7c0*/  EXIT ;  /* 0x000000000000794d */ /* 0x000fea0003800000 */
.L_x_20340:
[----:B------:R-:W-:-:S04]  /*b7d0*/  PRMT R3, R9, 0x8880, RZ ;  /* 0x0000888009037816 */ /* 0x000fc800000000ff */
[----:B------:R-:W-:-:S05]  /*b7e0*/  PRMT R3, R3, 0x7710, RZ ;  /* 0x0000771003037816 */ /* 0x000fca00000000ff */
[----:B------:R-:W-:Y:S01]  /*b7f0*/  STG.E.U16 desc[UR36][R16.64], R3 ;  /* 0x0000000310007986 */ /* 0x000fe2000c101524 */
[----:B------:R-:W-:Y:S05]  /*b800*/  EXIT ;  /* 0x000000000000794d */ /* 0x000fea0003800000 */
.L_x_20336:
        /* <DEDUP_REMOVED lines=9> */
.L_x_20343:
[----:B------:R-:W0:Y:S02]  /*b8a0*/  I2F.S8 R0, R9 ;  /* 0x0000000900007306 */ /* 0x000e240000001400 */
[----:B0-----:R-:W-:-:S05]  /*b8b0*/  F2FP.F16.F32.PACK_AB R0, RZ, R0 ;  /* 0x00000000ff00723e */ /* 0x001fca00000000ff */
[----:B------:R-:W-:Y:S01]  /*b8c0*/  STG.E.U16 desc[UR36][R16.64], R0 ;  /* 0x0000000010007986 */ /* 0x000fe2000c101524 */
[----:B------:R-:W-:Y:S05]  /*b8d0*/  EXIT ;  /* 0x000000000000794d */ /* 0x000fea0003800000 */
.L_x_20342:
        /* <DEDUP_REMOVED lines=10> */
.L_x_20345:
[----:B------:R-:W0:Y:S02]  /*b980*/  I2F.S8 R9, R9 ;  /* 0x0000000900097306 */ /* 0x000e240000001400 */
[----:B0-----:R-:W-:-:S04]  /*b990*/  F2FP.F16.F32.PACK_AB R3, RZ, R9 ;  /* 0x00000009ff03723e */ /* 0x001fc800000000ff */
[----:B------:R-:W-:-:S05]  /*b9a0*/  PRMT R3, R3, 0x5410, RZ ;  /* 0x0000541003037816 */ /* 0x000fca00000000ff */
[----:B------:R-:W-:Y:S01]  /*b9b0*/  STG.E desc[UR36][R16.64], R3 ;  /* 0x0000000310007986 */ /* 0x000fe2000c101924 */
[----:B------:R-:W-:Y:S05]  /*b9c0*/  EXIT ;  /* 0x000000000000794d */ /* 0x000fea0003800000 */
.L_x_20344:
[----:B------:R-:W-:-:S04]  /*b9d0*/  PRMT R2, R9, 0x8880, RZ ;  /* 0x0000888009027816 */ /* 0x000fc800000000ff */
[----:B------:R-:W-:-:S06]  /*b9e0*/  PRMT R2, R2, 0x7710, RZ ;  /* 0x0000771002027816 */ /* 0x000fcc00000000ff */
[----:B------:R-:W0:Y:S02]  /*b9f0*/  I2F.F64.S16 R2, R2 ;  /* 0x0000000200027312 */ /* 0x000e240000101c00 */
[----:B0-----:R-:W-:Y:S01]  /*ba00*/  STG.E.64 desc[UR36][R16.64], R2 ;  /* 0x0000000210007986 */ /* 0x001fe2000c101b24 */
[----:B------:R-:W-:Y:S05]  /*ba10*/  EXIT ;  /* 0x000000000000794d */ /* 0x000fea0003800000 */
.L_x_20335:
        /* <DEDUP_REMOVED lines=14> */
.L_x_20349:
        /* <DEDUP_REMOVED lines=17> */
.L_x_20352:
[----:B------:R-:W-:-:S04]  /*bc10*/  SHF.R.U32.HI R3, RZ, 0x18, R3 ;  /* 0x00000018ff037819 */ /* 0x000fc80000011603 */
[----:B------:R-:W-:-:S04]  /*bc20*/  LOP3.LUT R0, R0, 0x80, R3, 0xf8, !PT ;  /* 0x0000008000007812 */ /* 0x000fc800078ef803 */
[----:B------:R-:W-:-:S07]  /*bc30*/  PRMT R8, R0, 0x7610, R8 ;  /* 0x0000761000087816 */ /* 0x000fce0000000008 */
.L_x_20351:
[----:B------:R-:W-:Y:S05]  /*bc40*/  BSYNC.RECONVERGENT B0 ;  /* 0x0000000000007941 */ /* 0x000fea0003800200 */
.L_x_20350:
[----:B------:R-:W-:Y:S01]  /*bc50*/  STG.E.U8 desc[UR36][R16.64], R8 ;  /* 0x0000000810007986 */ /* 0x000fe2000c101124 */
[----:B------:R-:W-:Y:S05]  /*bc60*/  EXIT ;  /* 0x000000000000794d */ /* 0x000fea0003800000 */
.L_x_20348:
        /* <DEDUP_REMOVED lines=17> */
.L_x_20355:
[----:B------:R-:W-:-:S04]  /*bd80*/  SHF.R.U32.HI R3, RZ, 0x18, R3 ;  /* 0x00000018ff037819 */ /* 0x000fc80000011603 */
[----:B------:R-:W-:-:S04]  /*bd90*/  LOP3.LUT R0, R0, 0x80, R3, 0xf8, !PT ;  /* 0x0000008000007812 */ /* 0x000fc800078ef803 */
[----:B------:R-:W-:-:S07]  /*bda0*/  PRMT R8, R0, 0x7610, R8 ;  /* 0x0000761000087816 */ /* 0x000fce0000000008 */
.L_x_20354:
[----:B------:R-:W-:Y:S05]  /*bdb0*/  BSYNC.RECONVERGENT B0 ;  /* 0x0000000000007941 */ /* 0x000fea0003800200 */
.L_x_20353:
[----:B------:R-:W-:Y:S01]  /*bdc0*/  STG.E.U8 desc[UR36][R16.64], R8 ;  /* 0x0000000810007986 */ /* 0x000fe2000c101124 */
[----:B------:R-:W-:Y:S05]  /*bdd0*/  EXIT ;  /* 0x000000000000794d */ /* 0x000fea0003800000 */
.L_x_20347:
        /* <DEDUP_REMOVED lines=22> */
.L_x_20357:
[----:B------:R-:W-:-:S04]  /*bf40*/  LOP3.LUT R9, R9, 0xffff, RZ, 0xc0, !PT ;  /* 0x0000ffff09097812 */ /* 0x000fc800078ec0ff */
[----:B------:R-:W-:-:S04]  /*bf50*/  PRMT R9, R9, 0x8880, RZ ;  /* 0x0000888009097816 */ /* 0x000fc800000000ff */
[----:B------:R-:W-:-:S04]  /*bf60*/  MOV R2, R9 ;  /* 0x0000000900027202 */ /* 0x000fc80000000f00 */
[----:B------:R-:W-:-:S05]  /*bf70*/  SHF.R.S32.HI R3, RZ, 0x1f, R2 ;  /* 0x0000001fff037819 */ /* 0x000fca0000011402 */
[----:B------:R-:W-:Y:S01]  /*bf80*/  STG.E.64 desc[UR36][R16.64], R2 ;  /* 0x0000000210007986 */ /* 0x000fe2000c101b24 */
[----:B------:R-:W-:Y:S05]  /*bf90*/  EXIT ;  /* 0x000000000000794d */ /* 0x000fea0003800000 */
.L_x_20356:
[----:B------:R-:W-:-:S04]  /*bfa0*/  LOP3.LUT R9, R9, 0xffff, RZ, 0xc0, !PT ;  /* 0x0000ffff09097812 */ /* 0x000fc800078ec0ff */
[----:B------:R-:W-:-:S05]  /*bfb0*/  PRMT R3, R9, 0x8880, RZ ;  /* 0x0000888009037816 */ /* 0x000fca00000000ff */
[----:B------:R-:W-:Y:S01]  /*bfc0*/  STG.E desc[UR36][R16.64], R3 ;  /* 0x0000000310007986 */ /* 0x000fe2000c101924 */
[----:B------:R-:W-:Y:S05]  /*bfd0*/  EXIT ;  /* 0x000000000000794d */ /* 0x000fea0003800000 */
.L_x_20346:
        /* <DEDUP_REMOVED lines=10> */
.L_x_20359:
[----:B------:R-:W-:Y:S02]  /*c080*/  PRMT R4, R9, 0x8880, RZ ;  /* 0x0000888009047816 */ /* 0x000fe400000000ff */
[----:B------:R-:W-:Y:S02]  /*c090*/  CS2R R6, SRZ ;  /* 0x0000000000067805 */ /* 0x000fe4000001ff00 */
[----:B------:R-:W-:-:S06]  /*c0a0*/  PRMT R4, R4, 0x7710, RZ ;  /* 0x0000771004047816 */ /* 0x000fcc00000000ff */
[----:B------:R-:W0:Y:S02]  /*c0b0*/  I2F.F64.S16 R4, R4 ;  /* 0x0000000400047312 */ /* 0x000e240000101c00 */
[----:B0-----:R-:W-:Y:S01]  /*c0c0*/  STG.E.128 desc[UR36][R16.64], R4 ;  /* 0x0000000410007986 */ /* 0x001fe2000c101d24 */
[----:B------:R-:W-:Y:S05]  /*c0d0*/  EXIT ;  /* 0x000000000000794d */ /* 0x000fea0003800000 */
.L_x_20358:
[----:B------:R-:W-:-:S09]  /*c0e0*/  UISETP.NE.AND UP0, UPT, UR4, 0xf, UPT ;  /* 0x0000000f0400788c */ /* 0x000fd2000bf05270 */
[----:B------:R-:W-:Y:S05]  /*c0f0*/  BRA.U !UP0, `(.L_x_20360) ;  /* 0x0000000108e87547 */ /* 0x000fea000b800000 */
[----:B------:R-:W-:-:S09]  /*c100*/  UISETP.NE.AND UP0, UPT, UR4, 0x17, UPT ;  /* 0x000000170400788c */ /* 0x000fd2000bf05270 */
[----:B------:R-:W-:Y:S05]  /*c110*/  BRA.U !UP0, `(.L_x_20361) ;  /* 0x0000000108907547 */ /* 0x000fea000b800000 */
[----:B------:R-:W-:-:S09]  /*c120*/  UISETP.NE.AND UP0, UPT, UR4, 0x18, UPT ;  /* 0x000000180400788c */ /* 0x000fd2000bf05270 */
[----:B------:R-:W-:Y:S05]  /*c130*/  BRA.U !UP0, `(.L_x_20362) ;  /* 0x0000000108447547 */ /* 0x000fea000b800000 */
.L_x_20339:
        /* <DEDUP_REMOVED lines=16> */
.L_x_20363:
[----:B------:R-:W-:Y:S05]  /*c240*/  EXIT ;  /* 0x000000000000794d */ /* 0x000fea0003800000 */
.L_x_20362:
        /* <DEDUP_REMOVED lines=13> */
.L_x_20365:
[----:B------:R-:W-:Y:S05]  /*c320*/  BSYNC.RECONVERGENT B0 ;  /* 0x0000000000007941 */ /* 0x000fea0003800200 */
.L_x_20364:
[----:B------:R-:W-:-:S05]  /*c330*/  LOP3.LUT R3, R0, 0x80, R3, 0xf8, !PT ;  /* 0x0000008000037812 */ /* 0x000fca00078ef803 */
[----:B------:R-:W-:Y:S01]  /*c340*/  STG.E.U8 desc[UR36][R16.64], R3 ;  /* 0x0000000310007986 */ /* 0x000fe2000c101124 */
[----:B------:R-:W-:Y:S05]  /*c350*/  EXIT ;  /* 0x000000000000794d */ /* 0x000fea0003800000 */
.L_x_20361:
        /* <DEDUP_REMOVED lines=12> */
.L_x_20367:
[----:B------:R-:W-:Y:S01]  /*c420*/  IMAD.MOV.U32 R0, RZ, RZ, 0x7f ;  /* 0x0000007fff007424 */ /* 0x000fe200078e00ff */
[----:B------:R-:W-:-:S04]  /*c430*/  ISETP.GT.U32.AND P0, PT, R2, 0x7f800000, PT ;  /* 0x7f8000000200780c */ /* 0x000fc80003f04070 */
[----:B------:R-:W-:-:S09]  /*c440*/  SEL R0, R0, 0x7c, P0 ;  /* 0x0000007c00007807 */ /* 0x000fd20000000000 */
.L_x_20368:
[----:B------:R-:W-:Y:S05]  /*c450*/  BSYNC.RECONVERGENT B0 ;  /* 0x0000000000007941 */ /* 0x000fea0003800200 */
.L_x_20366:
[----:B------:R-:W-:-:S04]  /*c460*/  SHF.R.U32.HI R3, RZ, 0x18, R3 ;  /* 0x00000018ff037819 */ /* 0x000fc80000011603 */
[----:B------:R-:W-:-:S05]  /*c470*/  LOP3.LUT R3, R0, 0x80, R3, 0xf8, !PT ;  /* 0x0000008000037812 */ /* 0x000fca00078ef803 */
[----:B------:R-:W-:Y:S01]  /*c480*/  STG.E.U8 desc[UR36][R16.64], R3 ;  /* 0x0000000310007986 */ /* 0x000fe2000c101124 */
[----:B------:R-:W-:Y:S05]  /*c490*/  EXIT ;  /* 0x000000000000794d */ /* 0x000fea0003800000 */
.L_x_20360:
[----:B------:R-:W0:Y:S02]  /*c4a0*/  I2F.S8 R0, R9 ;  /* 0x0000000900007306 */ /* 0x000e240000001400 */
[----:B0-----:R-:W-:-:S05]  /*c4b0*/  F2FP.BF16.F32.PACK_AB R0, RZ, R0 ;  /* 0x00000000ff00723e */ /* 0x001fca00000010ff */
[----:B------:R-:W-:Y:S01]  /*c4c0*/  STG.E.U16 desc[UR36][R16.64], R0 ;  /* 0x0000000010007986 */ /* 0x000fe2000c101524 */
[----:B------:R-:W-:Y:S05]  /*c4d0*/  EXIT ;  /* 0x000000000000794d */ /* 0x000fea0003800000 */
        .weak           $__internal_56_$__cuda_sm20_div_s16
        .type           $__internal_56_$__cuda_sm20_div_s16,@function
        .size           $__internal_56_$__cuda_sm20_div_s16,(.L_x_23085 - $__internal_56_$__cuda_sm20_div_s16)
$__internal_56_$__cuda_sm20_div_s16:
        /* <DEDUP_REMOVED lines=24> */
[----:B------:R-:W-:Y:S05]  /*c660*/  RET.REL.NODEC R4 `(_ZN2at6native18elementwise_kernelILi128ELi4EZNS0_15gpu_kernel_implINS0_13AUnaryFunctorIaaaZZZNS0_15binary_internal21div_trunc_kernel_cudaERNS_18TensorIteratorBaseEENKUlvE_clEvENKUlvE0_clEvEUlaaE_EEEEvS6_RKT_EUliE_EEviT1_) ;  /* 0xffffff3804647950 */ /* 0x000fea0003c3ffff */
.L_x_20369:
        /* <DEDUP_REMOVED lines=9> */
.L_x_23085:


//--------------------- .text._ZN2at6native27unrolled_elementwise_kernelINS0_13AUnaryFunctorIaaaZZZNS0_15binary_internal21div_trunc_kernel_cudaERNS_18TensorIteratorBaseEENKUlvE_clEvENKUlvE0_clEvEUlaaE_EESt5arrayIPcLm2EELi4E23TrivialOffsetCalculatorILi1EjESE_NS0_6memory12LoadWithCastILi1EEENSF_13StoreWithCastILi1EEEEEviT_T0_T2_T3_T4_T5_ --------------------------
	.section	.text._ZN2at6native27unrolled_elementwise_kernelINS0_13AUnaryFunctorIaaaZZZNS0_15binary_internal21div_trunc_kernel_cudaERNS_18TensorIteratorBaseEENKUlvE_clEvENKUlvE0_clEvEUlaaE_EESt5arrayIPcLm2EELi4E23TrivialOffsetCalculatorILi1EjESE_NS0_6memory12LoadWithCastILi1EEENSF_13StoreWithCastILi1EEEEEviT_T0_T2_T3_T4_T5_,"ax",@progbits
	.align	128
        .global         _ZN2at6native27unrolled_elementwise_kernelINS0_13AUnaryFunctorIaaaZZZNS0_15binary_internal21div_trunc_kernel_cudaERNS_18TensorIteratorBaseEENKUlvE_clEvENKUlvE0_clEvEUlaaE_EESt5arrayIPcLm2EELi4E23TrivialOffsetCalculatorILi1EjESE_NS0_6memory12LoadWithCastILi1EEENSF_13StoreWithCastILi1EEEEEviT_T0_T2_T3_T4_T5_
        .type           _ZN2at6native27unrolled_elementwise_kernelINS0_13AUnaryFunctorIaaaZZZNS0_15binary_internal21div_trunc_kernel_cudaERNS_18TensorIteratorBaseEENKUlvE_clEvENKUlvE0_clEvEUlaaE_EESt5arrayIPcLm2EELi4E23TrivialOffsetCalculatorILi1EjESE_NS0_6memory12LoadWithCastILi1EEENSF_13StoreWithCastILi1EEEEEviT_T0_T2_T3_T4_T5_,@function
        .size           _ZN2at6native27unrolled_elementwise_kernelINS0_13AUnaryFunctorIaaaZZZNS0_15binary_internal21div_trunc_kernel_cudaERNS_18TensorIteratorBaseEENKUlvE_clEvENKUlvE0_clEvEUlaaE_EESt5arrayIPcLm2EELi4E23TrivialOffsetCalculatorILi1EjESE_NS0_6memory12LoadWithCastILi1EEENSF_13StoreWithCastILi1EEEEEviT_T0_T2_T3_T4_T5_,(.L_x_23086 - _ZN2at6native27unrolled_elementwise_kernelINS0_13AUnaryFunctorIaaaZZZNS0_15binary_internal21div_trunc_kernel_cudaERNS_18TensorIteratorBaseEENKUlvE_clEvENKUlvE0_clEvEUlaaE_EESt5arrayIPcLm2EELi4E23TrivialOffsetCalculatorILi1EjESE_NS0_6memory12LoadWithCastILi1EEENSF_13StoreWithCastILi1EEEEEviT_T0_T2_T3_T4_T5_)
        .other          _ZN2at6native27unrolled_elementwise_kernelINS0_13AUnaryFunctorIaaaZZZNS0_15binary_internal21div_trunc_kernel_cudaERNS_18TensorIteratorBaseEENKUlvE_clEvENKUlvE0_clEvEUlaaE_EESt5arrayIPcLm2EELi4E23TrivialOffsetCalculatorILi1EjESE_NS0_6memory12LoadWithCastILi1EEENSF_13StoreWithCastILi1EEEEEviT_T0_T2_T3_T4_T5_,@"STO_CUDA_ENTRY STV_DEFAULT"
_ZN2at6native27unrolled_elementwise_kernelINS0_13AUnaryFunctorIaaaZZZNS0_15binary_internal21div_trunc_kernel_cudaERNS_18TensorIteratorBaseEENKUlvE_clEvENKUlvE0_clEvEUlaaE_EESt5arrayIPcLm2EELi4E23TrivialOffsetCalculatorILi1EjESE_NS0_6memory12LoadWithCastILi1EEENSF_13StoreWithCastILi1EEEEEviT_T0_T2_T3_T4_T5_:
.text._ZN2at6native27unrolled_elementwise_kernelINS0_13AUnaryFunctorIaaaZZZNS0_15binary_internal21div_trunc_kernel_cudaERNS_18TensorIteratorBaseEENKUlvE_clEvENKUlvE0_clEvEUlaaE_EESt5arrayIPcLm2EELi4E23TrivialOffsetCalculatorILi1EjESE_NS0_6memory12LoadWithCastILi1EEENSF_13StoreWithCastILi1EEEEEviT_T0_T2_T3_T4_T5_:
        /* <DEDUP_REMOVED lines=31> */
.L_x_20375:
[----:B------:R3:W5:Y:S01]  /*01f0*/  LDG.E.U8 R0, desc[UR36][R4.64] ;  /* 0x0000002404007981 */ /* 0x000762000c1e1100 */
[----:B------:R-:W-:Y:S05]  /*0200*/  BRA `(.L_x_20377) ;  /* 0x0000000c00507947 */ /* 0x000fea0003800000 */
.L_x_20374:
        /* <DEDUP_REMOVED lines=8> */
.L_x_20379:
[----:B------:R1:W5:Y:S01]  /*0290*/  LDG.E.U8 R0, desc[UR36][R4.64] ;  /* 0x0000002404007981 */ /* 0x000362000c1e1100 */
[----:B------:R-:W-:Y:S05]  /*02a0*/  BRA `(.L_x_20377) ;  /* 0x0000000c00287947 */ /* 0x000fea0003800000 */
.L_x_20378:
[----:B------:R2:W5:Y:S01]  /*02b0*/  LDG.E.U16 R0, desc[UR36][R4.64] ;  /* 0x0000002404007981 */ /* 0x000562000c1e1500 */
[----:B------:R-:W-:Y:S05]  /*02c0*/  BRA `(.L_x_20377) ;  /* 0x0000000c00207947 */ /* 0x000fea0003800000 */
.L_x_20373:
        /* <DEDUP_REMOVED lines=9> */
.L_x_20381:
[----:B------:R-:W2:Y:S02]  /*0360*/  LDG.E.U16 R3, desc[UR36][R4.64] ;  /* 0x0000002404037981 */ /* 0x000ea4000c1e1500 */
[----:B--2---:R-:W-:-:S06]  /*0370*/  HADD2.F32 R3, -RZ, R3.H0_H0 ;  /* 0x20000003ff037230 */ /* 0x004fcc0000004100 */
[----:B------:R-:W0:Y:S02]  /*0380*/  F2I.FTZ.TRUNC.NTZ R3, R3 ;  /* 0x0000000300037305 */ /* 0x000e24000021f100 */
[----:B0-----:R-:W-:Y:S01]  /*0390*/  PRMT R0, R3, 0x7610, R0 ;  /* 0x0000761003007816 */ /* 0x001fe20000000000 */
[----:B------:R-:W-:Y:S06]  /*03a0*/  BRA `(.L_x_20377) ;  /* 0x0000000800e87947 */ /* 0x000fec0003800000 */
.L_x_20380:
        /* <DEDUP_REMOVED lines=9> */
.L_x_20383:
[----:B------:R-:W2:Y:S02]  /*0440*/  LDG.E.U16 R4, desc[UR36][R4.64] ;  /* 0x0000002404047981 */ /* 0x000ea4000c1e1500 */
[----:B--2---:R-:W-:-:S06]  /*0450*/  HADD2.F32 R3, -RZ, R4.H0_H0 ;  /* 0x20000004ff037230 */ /* 0x004fcc0000004100 */
[----:B------:R-:W0:Y:S02]  /*0460*/  F2I.FTZ.TRUNC.NTZ R3, R3 ;  /* 0x0000000300037305 */ /* 0x000e24000021f100 */
[----:B0-----:R-:W-:Y:S01]  /*0470*/  PRMT R0, R3, 0x7610, R0 ;  /* 0x0000761003007816 */ /* 0x001fe20000000000 */
[----:B------:R-:W-:Y:S06]  /*0480*/  BRA `(.L_x_20377) ;  /* 0x0000000800b07947 */ /* 0x000fec0003800000 */
.L_x_20382:
[----:B------:R-:W2:Y:S02]  /*0490*/  LDG.E.64 R4, desc[UR36][R4.64] ;  /* 0x0000002404047981 */ /* 0x000ea4000c1e1b00 */
[----:B--2---:R0:W1:Y:S01]  /*04a0*/  F2I.F64.TRUNC R0, R4 ;  /* 0x0000000400007311 */ /* 0x004062000030d100 */
[----:B------:R-:W-:Y:S05]  /*04b0*/  BRA `(.L_x_20377) ;  /* 0x0000000800a47947 */ /* 0x000fea0003800000 */
.L_x_20372:
        /* <DEDUP_REMOVED lines=12> */
.L_x_20386:
[----:B------:R-:W2:Y:S02]  /*0580*/  LDG.E.64 R4, desc[UR36][R4.64] ;  /* 0x0000002404047981 */ /* 0x000ea4000c1e1b00 */
[----:B--2---:R0:W1:Y:S01]  /*0590*/  F2I.F64.TRUNC R0, R4 ;  /* 0x0000000400007311 */ /* 0x004062000030d100 */
[----:B------:R-:W-:Y:S05]  /*05a0*/  BRA `(.L_x_20377) ;  /* 0x0000000800687947 */ /* 0x000fea0003800000 */
.L_x_20385:
        /* <DEDUP_REMOVED lines=27> */
.L_x_20388:
        /* <DEDUP_REMOVED lines=15> */
.L_x_20387:
[----:B------:R-:W2:Y:S02]  /*0850*/  LDG.E.U16 R3, desc[UR36][R4.64] ;  /* 0x0000002404037981 */ /* 0x000ea4000c1e1500 */
[----:B--2---:R-:W-:-:S06]  /*0860*/  IMAD.U32 R3, R3, 0x10000, RZ ;  /* 0x0001000003037824 */ /* 0x004fcc00078e00ff */
[----:B------:R-:W0:Y:S02]  /*0870*/  F2I.FTZ.TRUNC.NTZ R3, R3 ;  /* 0x0000000300037305 */ /* 0x000e24000021f100 */
[----:B0-----:R-:W-:Y:S01]  /*0880*/  PRMT R0, R3, 0x7610, R0 ;  /* 0x0000761003007816 */ /* 0x001fe20000000000 */
[----:B------:R-:W-:Y:S06]  /*0890*/  BRA `(.L_x_20377) ;  /* 0x0000000400ac7947 */ /* 0x000fec0003800000 */
.L_x_20384:
        /* <DEDUP_REMOVED lines=10> */
.L_x_20391:
        /* <DEDUP_REMOVED lines=21> */
.L_x_20395:
[----:B------:R-:W-:Y:S05]  /*0a90*/  BSYNC.RECONVERGENT B1 ;  /* 0x0000000000017941 */ /* 0x000fea0003800200 */
.L_x_20394:
[----:B------:R-:W-:Y:S01]  /*0aa0*/  IMAD.SHL.U32 R0, R0, 0x100000, RZ ;  /* 0x0010000000007824 */ /* 0x000fe200078e00ff */
[----:B------:R-:W-:-:S04]  /*0ab0*/  LEA R3, R3, 0x3b800000, 0x17 ;  /* 0x3b80000003037811 */ /* 0x000fc800078eb8ff */
[----:B------:R-:W-:-:S07]  /*0ac0*/  LOP3.LUT R3, R3, R0, R7, 0xfe, !PT ;  /* 0x0000000003037212 */ /* 0x000fce00078efe07 */
.L_x_20393:
[----:B------:R-:W-:Y:S05]  /*0ad0*/  BSYNC.RECONVERGENT B0 ;  /* 0x0000000000007941 */ /* 0x000fea0003800200 */
.L_x_20392:
[----:B------:R-:W0:Y:S02]  /*0ae0*/  F2I.FTZ.TRUNC.NTZ R3, R3 ;  /* 0x0000000300037305 */ /* 0x000e24000021f100 */
[----:B0-----:R-:W-:Y:S01]  /*0af0*/  PRMT R0, R3, 0x7610, R0 ;  /* 0x0000761003007816 */ /* 0x001fe20000000000 */
[----:B------:R-:W-:Y:S06]  /*0b00*/  BRA `(.L_x_20377) ;  /* 0x0000000400107947 */ /* 0x000fec0003800000 */
.L_x_20390:
        /* <DEDUP_REMOVED lines=21> */
.L_x_20399:
[----:B------:R-:W-:Y:S05]  /*0c60*/  BSYNC.RECONVERGENT B1 ;  /* 0x0000000000017941 */ /* 0x000fea0003800200 */
.L_x_20398:
[----:B------:R-:W-:Y:S01]  /*0c70*/  IMAD.SHL.U32 R0, R0, 0x200000, RZ ;  /* 0x0020000000007824 */ /* 0x000fe200078e00ff */
[----:B------:R-:W-:-:S04]  /*0c80*/  LEA R3, R3, 0x37800000, 0x17 ;  /* 0x3780000003037811 */ /* 0x000fc800078eb8ff */
[----:B------:R-:W-:-:S07]  /*0c90*/  LOP3.LUT R3, R3, R0, R7, 0xfe, !PT ;  /* 0x0000000003037212 */ /* 0x000fce00078efe07 */
.L_x_20397:
[----:B------:R-:W-:Y:S05]  /*0ca0*/  BSYNC.RECONVERGENT B0 ;  /* 0x0000000000007941 */ /* 0x000fea0003800200 */
.L_x_20396:
[----:B------:R-:W0:Y:S02]  /*0cb0*/  F2I.FTZ.TRUNC.NTZ R3, R3 ;  /* 0x0000000300037305 */ /* 0x000e24000021f100 */
[----:B0-----:R-:W-:Y:S01]  /*0cc0*/  PRMT R0, R3, 0x7610, R0 ;  /* 0x0000761003007816 */ /* 0x001fe20000000000 */
[----:B------:R-:W-:Y:S06]  /*0cd0*/  BRA `(.L_x_20377) ;  /* 0x00000000009c7947 */ /* 0x000fec0003800000 */
.L_x_20389:
[----:B------:R-:W-:-:S09]  /*0ce0*/  UISETP.NE.AND UP0, UPT, UR4, 0x1c, UPT ;  /* 0x0000001c0400788c */ /* 0x000fd2000bf05270 */
[----:B------:R-:W-:Y:S05]  /*0cf0*/  BRA.U !UP0, `(.L_x_20400) ;  /* 0x0000000108907547 */ /* 0x000fea000b800000 */
[----:B------:R-:W-:-:S09]  /*0d00*/  UISETP.NE.AND UP0, UPT, UR4, 0x1d, UPT ;  /* 0x0000001d0400788c */ /* 0x000fd2000bf05270 */
[----:B------:R-:W-:Y:S05]  /*0d10*/  BRA.U !UP0, `(.L_x_20401) ;  /* 0x0000000108807547 */ /* 0x000fea000b800000 */
[----:B------:R-:W-:-:S09]  /*0d20*/  UISETP.NE.AND UP0, UPT, UR4, 0x2c, UPT ;  /* 0x0000002c0400788c */ /* 0x000fd2000bf05270 */
[----:B------:R-:W-:Y:S05]  /*0d30*/  BRA.U !UP0, `(.L_x_20402) ;  /* 0x0000000108487547 */ /* 0x000fea000b800000 */
.L_x_20376:
        /* <DEDUP_REMOVED lines=16> */
.L_x_20403:
[----:B------:R-:W-:Y:S01]  /*0e40*/  PRMT R0, RZ, 0x7610, R0 ;  /* 0x00007610ff007816 */ /* 0x000fe20000000000 */
[----:B------:R-:W-:Y:S06]  /*0e50*/  BRA `(.L_x_20377) ;  /* 0x00000000003c7947 */ /* 0x000fec0003800000 */
.L_x_20402:
        /* <DEDUP_REMOVED lines=8> */
.L_x_20405:
[----:B------:R-:W-:Y:S05]  /*0ee0*/  BSYNC.RECONVERGENT B0 ;  /* 0x0000000000007941 */ /* 0x000fea0003800200 */
.L_x_20404:
[----:B------:R-:W0:Y:S02]  /*0ef0*/  F2I.FTZ.TRUNC.NTZ R3, R3 ;  /* 0x0000000300037305 */ /* 0x000e24000021f100 */
[----:B0-----:R-:W-:Y:S01]  /*0f00*/  PRMT R0, R3, 0x7610, R0 ;  /* 0x0000761003007816 */ /* 0x001fe20000000000 */
[----:B------:R-:W-:Y:S06]  /*0f10*/  BRA `(.L_x_20377) ;  /* 0x00000000000c7947 */ /* 0x000fec0003800000 */
.L_x_20401:
[----:B------:R0:W5:Y:S01]  /*0f20*/  LDG.E.U8 R0, desc[UR36][R4.64] ;  /* 0x0000002404007981 */ /* 0x000162000c1e1100 */
[----:B------:R-:W-:Y:S05]  /*0f30*/  BRA `(.L_x_20377) ;  /* 0x0000000000047947 */ /* 0x000fea0003800000 */
.L_x_20400:
[----:B------:R0:W5:Y:S02]  /*0f40*/  LDG.E.U8 R0, desc[UR36][R4.64] ;  /* 0x0000002404007981 */ /* 0x000164000c1e1100 */
.L_x_20377:
[----:B-1---5:R-:W-:Y:S01]  /*0f50*/  PRMT R0, R0, 0x8880, RZ ;  /* 0x0000888000007816 */ /* 0x022fe200000000ff */
[----:B------:R-:W-:-:S03]  /*0f60*/  VIADD R23, R25, 0x80 ;  /* 0x0000008019177836 */ /* 0x000fc60000000000 */
[----:B------:R-:W-:-:S07]  /*0f70*/  PRMT R22, R0, 0x7710, RZ ;  /* 0x0000771000167816 */ /* 0x000fce00000000ff */
.L_x_20371:
[----:B------:R-:W-:Y:S05]  /*0f80*/  BSYNC.RECONVERGENT B6 ;  /* 0x0000000000067941 */ /* 0x000fea0003800200 */
.L_x_20370:
        /* <DEDUP_REMOVED lines=23> */
.L_x_20411:
[----:B------:R0:W5:Y:S01]  /*1100*/  LDG.E.U8 R0, desc[UR36][R4.64] ;  /* 0x0000002404007981 */ /* 0x000162000c1e1100 */
[----:B------:R-:W-:Y:S05]  /*1110*/  BRA `(.L_x_20413) ;  /* 0x0000000c00507947 */ /* 0x000fea0003800000 */
.L_x_20410:
        /* <DEDUP_REMOVED lines=8> */
.L_x_20415:
[----:B------:R0:W5:Y:S01]  /*11a0*/  LDG.E.U8 R0, desc[UR36][R4.64] ;  /* 0x0000002404007981 */ /* 0x000162000c1e1100 */
[----:B------:R-:W-:Y:S05]  /*11b0*/  BRA `(.L_x_20413) ;  /* 0x0000000c00287947 */ /* 0x000fea0003800000 */
.L_x_20414:
[----:B------:R0:W5:Y:S01]  /*11c0*/  LDG.E.U16 R0, desc[UR36][R4.64] ;  /* 0x0000002404007981 */ /* 0x000162000c1e1500 */
[----:B------:R-:W-:Y:S05]  /*11d0*/  BRA `(.L_x_20413) ;  /* 0x0000000c00207947 */ /* 0x000fea0003800000 */
.L_x_20409:
        /* <DEDUP_REMOVED lines=9> */
.L_x_20417:
[----:B------:R-:W2:Y:S02]  /*1270*/  LDG.E.U16 R3, desc[UR36][R4.64] ;  /* 0x0000002404037981 */ /* 0x000ea4000c1e1500 */
[----:B--2---:R-:W-:-:S06]  /*1280*/  HADD2.F32 R3, -RZ, R3.H0_H0 ;  /* 0x20000003ff037230 */ /* 0x004fcc0000004100 */
[----:B------:R-:W0:Y:S02]  /*1290*/  F2I.FTZ.TRUNC.NTZ R3, R3 ;  /* 0x0000000300037305 */ /* 0x000e24000021f100 */
[----:B0-----:R-:W-:Y:S01]  /*12a0*/  PRMT R0, R3, 0x7610, R0 ;  /* 0x0000761003007816 */ /* 0x001fe20000000000 */
[----:B------:R-:W-:Y:S06]  /*12b0*/  BRA `(.L_x_20413) ;  /* 0x0000000800e87947 */ /* 0x000fec0003800000 */
.L_x_20416:
        /* <DEDUP_REMOVED lines=9> */
.L_x_20419:
[----:B------:R-:W2:Y:S02]  /*1350*/  LDG.E.U16 R4, desc[UR36][R4.64] ;  /* 0x0000002404047981 */ /* 0x000ea4000c1e1500 */
[----:B--2---:R-:W-:-:S06]  /*1360*/  HADD2.F32 R3, -RZ, R4.H0_H0 ;  /* 0x20000004ff037230 */ /* 0x004fcc0000004100 */
[----:B------:R-:W0:Y:S02]  /*1370*/  F2I.FTZ.TRUNC.NTZ R3, R3 ;  /* 0x0000000300037305 */ /* 0x000e24000021f100 */
[----:B0-----:R-:W-:Y:S01]  /*1380*/  PRMT R0, R3, 0x7610, R0 ;  /* 0x0000761003007816 */ /* 0x001fe20000000000 */
[----:B------:R-:W-:Y:S06]  /*1390*/  BRA `(.L_x_20413) ;  /* 0x0000000800b07947 */ /* 0x000fec0003800000 */
.L_x_20418:
[----:B------:R-:W2:Y:S02]  /*13a0*/  LDG.E.64 R4, desc[UR36][R4.64] ;  /* 0x0000002404047981 */ /* 0x000ea4000c1e1b00 */
[----:B--2---:R0:W1:Y:S01]  /*13b0*/  F2I.F64.TRUNC R0, R4 ;  /* 0x0000000400007311 */ /* 0x004062000030d100 */
[----:B------:R-:W-:Y:S05]  /*13c0*/  BRA `(.L_x_20413) ;  /* 0x0000000800a47947 */ /* 0x000fea0003800000 */
.L_x_20408:
        /* <DEDUP_REMOVED lines=12> */
.L_x_20422:
[----:B------:R-:W2:Y:S02]  /*1490*/  LDG.E.64 R4, desc[UR36][R4.64] ;  /* 0x0000002404047981 */ /* 0x000ea4000c1e1b00 */
[----:B--2---:R0:W1:Y:S01]  /*14a0*/  F2I.F64.TRUNC R0, R4 ;  /* 0x0000000400007311 */ /* 0x004062000030d100 */
[----:B------:R-:W-:Y:S05]  /*14b0*/  BRA `(.L_x_20413) ;  /* 0x0000000800687947 */ /* 0x000fea0003800000 */
.L_x_20421:
        /* <DEDUP_REMOVED lines=27> */
.L_x_20424:
        /* <DEDUP_REMOVED lines=15> */
.L_x_20423:
[----:B------:R-:W2:Y:S02]  /*1760*/  LDG.E.U16 R3, desc[UR36][R4.64] ;  /* 0x0000002404037981 */ /* 0x000ea4000c1e1500 */
[----:B--2---:R-:W-:-:S06]  /*1770*/  IMAD.U32 R3, R3, 0x10000, RZ ;  /* 0x0001000003037824 */ /* 0x004fcc00078e00ff */
[----:B------:R-:W0:Y:S02]  /*1780*/  F2I.FTZ.TRUNC.NTZ R3, R3 ;  /* 0x0000000300037305 */ /* 0x000e24000021f100 */
[----:B0-----:R-:W-:Y:S01]  /*1790*/  PRMT R0, R3, 0x7610, R0 ;  /* 0x0000761003007816 */ /* 0x001fe20000000000 */
[----:B------:R-:W-:Y:S06]  /*17a0*/  BRA `(.L_x_20413) ;  /* 0x0000000400ac7947 */ /* 0x000fec0003800000 */
.L_x_20420:
        /* <DEDUP_REMOVED lines=10> */
.L_x_20427:
        /* <DEDUP_REMOVED lines=21> */
.L_x_20431:
[----:B------:R-:W-:Y:S05]  /*19a0*/  BSYNC.RECONVERGENT B1 ;  /* 0x0000000000017941 */ /* 0x000fea0003800200 */
.L_x_20430:
[----:B------:R-:W-:Y:S01]  /*19b0*/  IMAD.SHL.U32 R0, R0, 0x100000, RZ ;  /* 0x0010000000007824 */ /* 0x000fe200078e00ff */
[----:B------:R-:W-:-:S04]  /*19c0*/  LEA R3, R3, 0x3b800000, 0x17 ;  /* 0x3b80000003037811 */ /* 0x000fc800078eb8ff */
[----:B------:R-:W-:-:S07]  /*19d0*/  LOP3.LUT R3, R3, R0, R7, 0xfe, !PT ;  /* 0x0000000003037212 */ /* 0x000fce00078efe07 */
.L_x_20429:
[----:B------:R-:W-:Y:S05]  /*19e0*/  BSYNC.RECONVERGENT B0 ;  /* 0x0000000000007941 */ /* 0x000fea0003800200 */
.L_x_20428:
[----:B------:R-:W0:Y:S02]  /*19f0*/  F2I.FTZ.TRUNC.NTZ R3, R3 ;  /* 0x0000000300037305 */ /* 0x000e24000021f100 */
[----:B0-----:R-:W-:Y:S01]  /*1a00*/  PRMT R0, R3, 0x7610, R0 ;  /* 0x0000761003007816 */ /* 0x001fe20000000000 */
[----:B------:R-:W-:Y:S06]  /*1a10*/  BRA `(.L_x_20413) ;  /* 0x0000000400107947 */ /* 0x000fec0003800000 */
.L_x_20426:
        /* <DEDUP_REMOVED lines=21> */
.L_x_20435:
[----:B------:R-:W-:Y:S05]  /*1b70*/  BSYNC.RECONVERGENT B1 ;  /* 0x0000000000017941 */ /* 0x000fea0003800200 */
.L_x_20434:
[----:B------:R-:W-:Y:S01]  /*1b80*/  IMAD.SHL.U32 R0, R0, 0x200000, RZ ;  /* 0x0020000000007824 */ /* 0x000fe200078e00ff */
[----:B------:R-:W-:-:S04]  /*1b90*/  LEA R3, R3, 0x37800000, 0x17 ;  /* 0x3780000003037811 */ /* 0x000fc800078eb8ff */
[----:B------:R-:W-:-:S07]  /*1ba0*/  LOP3.LUT R3, R3, R0, R7, 0xfe, !PT ;  /* 0x0000000003037212 */ /* 0x000fce00078efe07 */
.L_x_20433:
[----:B------:R-:W-:Y:S05]  /*1bb0*/  BSYNC.RECONVERGENT B0 ;  /* 0x0000000000007941 */ /* 0x000fea0003800200 */
.L_x_20432:
[----:B------:R-:W0:Y:S02]  /*1bc0*/  F2I.FTZ.TRUNC.NTZ R3, R3 ;  /* 0x0000000300037305 */ /* 0x000e24000021f100 */
[----:B0-----:R-:W-:Y:S01]  /*1bd0*/  PRMT R0, R3, 0x7610, R0 ;  /* 0x0000761003007816 */ /* 0x001fe20000000000 */
[----:B------:R-:W-:Y:S06]  /*1be0*/  BRA `(.L_x_20413) ;  /* 0x00000000009c7947 */ /* 0x000fec0003800000 */
.L_x_20425:
        /* <DEDUP_REMOVED lines=14> */
.L_x_20439:
[----:B------:R-:W-:Y:S05]  /*1cd0*/  BSYNC.RECONVERGENT B0 ;  /* 0x0000000000007941 */ /* 0x000fea0003800200 */
.L_x_20438:
[----:B------:R-:W0:Y:S02]  /*1ce0*/  F2I.FTZ.TRUNC.NTZ R3, R3 ;  /* 0x0000000300037305 */ /* 0x000e24000021f100 */
[----:B0-----:R-:W-:Y:S01]  /*1cf0*/  PRMT R0, R3, 0x7610, R0 ;  /* 0x0000761003007816 */ /* 0x001fe20000000000 */
[----:B------:R-:W-:Y:S06]  /*1d00*/  BRA `(.L_x_20413) ;  /* 0x0000000000547947 */ /* 0x000fec0003800000 */
.L_x_20412:
        /* <DEDUP_REMOVED lines=16> */
.L_x_20440:
[----:B------:R-:W-:Y:S01]  /*1e10*/  PRMT R0, RZ, 0x7610, R0 ;  /* 0x00007610ff007816 */ /* 0x000fe20000000000 */
[----:B------:R-:W-:Y:S06]  /*1e20*/  BRA `(.L_x_20413) ;  /* 0x00000000000c7947 */ /* 0x000fec0003800000 */
.L_x_20437:
[----:B------:R3:W5:Y:S01]  /*1e30*/  LDG.E.U8 R0, desc[UR36][R4.64] ;  /* 0x0000002404007981 */ /* 0x000762000c1e1100 */
[----:B------:R-:W-:Y:S05]  /*1e40*/  BRA `(.L_x_20413) ;  /* 0x0000000000047947 */ /* 0x000fea0003800000 */
.L_x_20436:
[----:B------:R2:W5:Y:S02]  /*1e50*/  LDG.E.U8 R0, desc[UR36][R4.64] ;  /* 0x0000002404007981 */ /* 0x000564000c1e1100 */
.L_x_20413:
[----:B-1---5:R-:W-:Y:S01]  /*1e60*/  PRMT R0, R0, 0x8880, RZ ;  /* 0x0000888000007816 */ /* 0x022fe200000000ff */
[----:B------:R-:W-:-:S03]  /*1e70*/  VIADD R23, R23, 0x80 ;  /* 0x0000008017177836 */ /* 0x000fc60000000000 */
[----:B------:R-:W-:-:S07]  /*1e80*/  PRMT R19, R0, 0x7710, RZ ;  /* 0x0000771000137816 */ /* 0x000fce00000000ff */
.L_x_20407:
[----:B------:R-:W-:Y:S05]  /*1e90*/  BSYNC.RECONVERGENT B6 ;  /* 0x0000000000067941 */ /* 0x000fea0003800200 */
.L_x_20406:
        /* <DEDUP_REMOVED lines=23> */
.L_x_20446:
[----:B------:R0:W5:Y:S01]  /*2010*/  LDG.E.U8 R0, desc[UR36][R4.64] ;  /* 0x0000002404007981 */ /* 0x000162000c1e1100 */
[----:B------:R-:W-:Y:S05]  /*2020*/  BRA `(.L_x_20448) ;  /* 0x0000000c00507947 */ /* 0x000fea0003800000 */
.L_x_20445:
        /* <DEDUP_REMOVED lines=8> */
.L_x_20450:
[----:B------:R0:W5:Y:S01]  /*20b0*/  LDG.E.U8 R0, desc[UR36][R4.64] ;  /* 0x0000002404007981 */ /* 0x000162000c1e1100 */
[----:B------:R-:W-:Y:S05]  /*20c0*/  BRA `(.L_x_20448) ;  /* 0x0000000c00287947 */ /* 0x000fea0003800000 */
.L_x_20449:
[----:B------:R0:W5:Y:S01]  /*20d0*/  LDG.E.U16 R0, desc[UR36][R4.64] ;  /* 0x0000002404007981 */ /* 0x000162000c1e1500 */
[----:B------:R-:W-:Y:S05]  /*20e0*/  BRA `(.L_x_20448) ;  /* 0x0000000c00207947 */ /* 0x000fea0003800000 */
.L_x_20444:
        /* <DEDUP_REMOVED lines=9> */
.L_x_20452:
[----:B------:R-:W2:Y:S02]  /*2180*/  LDG.E.U16 R3, desc[UR36][R4.64] ;  /* 0x0000002404037981 */ /* 0x000ea4000c1e1500 */
[----:B--2---:R-:W-:-:S06]  /*2190*/  HADD2.F32 R3, -RZ, R3.H0_H0 ;  /* 0x20000003ff037230 */ /* 0x004fcc0000004100 */
[----:B------:R-:W0:Y:S02]  /*21a0*/  F2I.FTZ.TRUNC.NTZ R3, R3 ;  /* 0x0000000300037305 */ /* 0x000e24000021f100 */
[----:B0-----:R-:W-:Y:S01]  /*21b0*/  PRMT R0, R3, 0x7610, R0 ;  /* 0x0000761003007816 */ /* 0x001fe20000000000 */
[----:B------:R-:W-:Y:S06]  /*21c0*/  BRA `(.L_x_20448) ;  /* 0x0000000800e87947 */ /* 0x000fec0003800000 */
.L_x_20451:
        /* <DEDUP_REMOVED lines=9> */
.L_x_20454:
[----:B------:R-:W2:Y:S02]  /*2260*/  LDG.E.U16 R4, desc[UR36][R4.64] ;  /* 0x0000002404047981 */ /* 0x000ea4000c1e1500 */
[----:B--2---:R-:W-:-:S06]  /*2270*/  HADD2.F32 R3, -RZ, R4.H0_H0 ;  /* 0x20000004ff037230 */ /* 0x004fcc0000004100 */
[----:B------:R-:W0:Y:S02]  /*2280*/  F2I.FTZ.TRUNC.NTZ R3, R3 ;  /* 0x0000000300037305 */ /* 0x000e24000021f100 */
[----:B0-----:R-:W-:Y:S01]  /*2290*/  PRMT R0, R3, 0x7610, R0 ;  /* 0x0000761003007816 */ /* 0x001fe20000000000 */
[----:B------:R-:W-:Y:S06]  /*22a0*/  BRA `(.L_x_20448) ;  /* 0x0000000800b07947 */ /* 0x000fec0003800000 */
.L_x_20453:
[----:B------:R-:W2:Y:S02]  /*22b0*/  LDG.E.64 R4, desc[UR36][R4.64] ;  /* 0x0000002404047981 */ /* 0x000ea4000c1e1b00 */
[----:B--2---:R0:W1:Y:S01]  /*22c0*/  F2I.F64.TRUNC R0, R4 ;  /* 0x0000000400007311 */ /* 0x004062000030d100 */
[----:B------:R-:W-:Y:S05]  /*22d0*/  BRA `(.L_x_20448) ;  /* 0x0000000800a47947 */ /* 0x000fea0003800000 */
.L_x_20443:
        /* <DEDUP_REMOVED lines=12> */
.L_x_20457:
[----:B------:R-:W2:Y:S02]  /*23a0*/  LDG.E.64 R4, desc[UR36][R4.64] ;  /* 0x0000002404047981 */ /* 0x000ea4000c1e1b00 */
[----:B--2---:R3:W4:Y:S01]  /*23b0*/  F2I.F64.TRUNC R0, R4 ;  /* 0x0000000400007311 */ /* 0x004722000030d100 */
[----:B------:R-:W-:Y:S05]  /*23c0*/  BRA `(.L_x_20448) ;  /* 0x0000000800687947 */ /* 0x000fea0003800000 */
.L_x_20456:
        /* <DEDUP_REMOVED lines=27> */
.L_x_20459:
        /* <DEDUP_REMOVED lines=15> */
.L_x_20458:
[----:B------:R-:W2:Y:S02]  /*2670*/  LDG.E.U16 R3, desc[UR36][R4.64] ;  /* 0x0000002404037981 */ /* 0x000ea4000c1e1500 */
[----:B--2---:R-:W-:-:S06]  /*2680*/  IMAD.U32 R3, R3, 0x10000, RZ ;  /* 0x0001000003037824 */ /* 0x004fcc00078e00ff */
[----:B------:R-:W0:Y:S02]  /*2690*/  F2I.FTZ.TRUNC.NTZ R3, R3 ;  /* 0x0000000300037305 */ /* 0x000e24000021f100 */
[----:B0-----:R-:W-:Y:S01]  /*26a0*/  PRMT R0, R3, 0x7610, R0 ;  /* 0x0000761003007816 */ /* 0x001fe20000000000 */
[----:B------:R-:W-:Y:S06]  /*26b0*/  BRA `(.L_x_20448) ;  /* 0x0000000400ac7947 */ /* 0x000fec0003800000 */
.L_x_20455:
        /* <DEDUP_REMOVED lines=10> */
.L_x_20462:
        /* <DEDUP_REMOVED lines=21> */
.L_x_20466:
[----:B------:R-:W-:Y:S05]  /*28b0*/  BSYNC.RECONVERGENT B1 ;  /* 0x0000000000017941 */ /* 0x000fea0003800200 */
.L_x_20465:
[----:B------:R-:W-:Y:S01]  /*28c0*/  IMAD.SHL.U32 R0, R0, 0x100000, RZ ;  /* 0x0010000000007824 */ /* 0x000fe200078e00ff */
[----:B------:R-:W-:-:S04]  /*28d0*/  LEA R3, R3, 0x3b800000, 0x17 ;  /* 0x3b80000003037811 */ /* 0x000fc800078eb8ff */
[----:B------:R-:W-:-:S07]  /*28e0*/  LOP3.LUT R3, R3, R0, R7, 0xfe, !PT ;  /* 0x0000000003037212 */ /* 0x000fce00078efe07 */
.L_x_20464:
[----:B------:R-:W-:Y:S05]  /*28f0*/  BSYNC.RECONVERGENT B0 ;  /* 0x0000000000007941 */ /* 0x000fea0003800200 */
.L_x_20463:
[----:B------:R-:W0:Y:S02]  /*2900*/  F2I.FTZ.TRUNC.NTZ R3, R3 ;  /* 0x0000000300037305 */ /* 0x000e24000021f100 */
[----:B0-----:R-:W-:Y:S01]  /*2910*/  PRMT R0, R3, 0x7610, R0 ;  /* 0x0000761003007816 */ /* 0x001fe20000000000 */
[----:B------:R-:W-:Y:S06]  /*2920*/  BRA `(.L_x_20448) ;  /* 0x0000000400107947 */ /* 0x000fec0003800000 */
.L_x_20461:
        /* <DEDUP_REMOVED lines=21> */
.L_x_20470:
[----:B------:R-:W-:Y:S05]  /*2a80*/  BSYNC.RECONVERGENT B1 ;  /* 0x0000000000017941 */ /* 0x000fea0003800200 */
.L_x_20469:
[----:B------:R-:W-:Y:S01]  /*2a90*/  IMAD.SHL.U32 R0, R0, 0x200000, RZ ;  /* 0x0020000000007824 */ /* 0x000fe200078e00ff */
[----:B------:R-:W-:-:S04]  /*2aa0*/  LEA R3, R3, 0x37800000, 0x17 ;  /* 0x3780000003037811 */ /* 0x000fc800078eb8ff */
[----:B------:R-:W-:-:S07]  /*2ab0*/  LOP3.LUT R3, R3, R0, R7, 0xfe, !PT ;  /* 0x0000000003037212 */ /* 0x000fce00078efe07 */
.L_x_20468:
[----:B------:R-:W-:Y:S05]  /*2ac0*/  BSYNC.RECONVERGENT B0 ;  /* 0x0000000000007941 */ /* 0x000fea0003800200 */
.L_x_20467:
[----:B------:R-:W0:Y:S02]  /*2ad0*/  F2I.FTZ.TRUNC.NTZ R3, R3 ;  /* 0x0000000300037305 */ /* 0x000e24000021f100 */
[----:B0-----:R-:W-:Y:S01]  /*2ae0*/  PRMT R0, R3, 0x7610, R0 ;  /* 0x0000761003007816 */ /* 0x001fe20000000000 */
[----:B------:R-:W-:Y:S06]  /*2af0*/  BRA `(.L_x_20448) ;  /* 0x00000000009c7947 */ /* 0x000fec0003800000 */
.L_x_20460:
        /* <DEDUP_REMOVED lines=14> */
.L_x_20474:
[----:B------:R-:W-:Y:S05]  /*2be0*/  BSYNC.RECONVERGENT B0 ;  /* 0x0000000000007941 */ /* 0x000fea0003800200 */
.L_x_20473:
[----:B------:R-:W0:Y:S02]  /*2bf0*/  F2I.FTZ.TRUNC.NTZ R3, R3 ;  /* 0x0000000300037305 */ /* 0x000e24000021f100 */
[----:B0-----:R-:W-:Y:S01]  /*2c00*/  PRMT R0, R3, 0x7610, R0 ;  /* 0x0000761003007816 */ /* 0x001fe20000000000 */
[----:B------:R-:W-:Y:S06]  /*2c10*/  BRA `(.L_x_20448) ;  /* 0x0000000000547947 */ /* 0x000fec0003800000 */
.L_x_20447:
        /* <DEDUP_REMOVED lines=16> */
.L_x_20475:
[----:B------:R-:W-:Y:S01]  /*2d20*/  PRMT R0, RZ, 0x7610, R0 ;  /* 0x00007610ff007816 */ /* 0x000fe20000000000 */
[----:B------:R-:W-:Y:S06]  /*2d30*/  BRA `(.L_x_20448) ;  /* 0x00000000000c7947 */ /* 0x000fec0003800000 */
.L_x_20472:
[----:B------:R2:W5:Y:S01]  /*2d40*/  LDG.E.U8 R0, desc[UR36][R4.64] ;  /* 0x0000002404007981 */ /* 0x000562000c1e1100 */
[----:B------:R-:W-:Y:S05]  /*2d50*/  BRA `(.L_x_20448) ;  /* 0x0000000000047947 */ /* 0x000fea0003800000 */
.L_x_20471:
[----:B------:R1:W5:Y:S02]  /*2d60*/  LDG.E.U8 R0, desc[UR36][R4.64] ;  /* 0x0000002404007981 */ /* 0x000364000c1e1100 */
.L_x_20448:
[----:B-1--45:R-:W-:Y:S01]  /*2d70*/  PRMT R0, R0, 0x8880, RZ ;  /* 0x0000888000007816 */ /* 0x032fe200000000ff */
[----:B------:R-:W-:-:S03]  /*2d80*/  VIADD R23, R23, 0x80 ;  /* 0x0000008017177836 */ /* 0x000fc60000000000 */
[----:B------:R-:W-:-:S07]  /*2d90*/  PRMT R17, R0, 0x7710, RZ ;  /* 0x0000771000117816 */ /* 0x000fce00000000ff */
.L_x_20442:
[----:B------:R-:W-:Y:S05]  /*2da0*/  BSYNC.RECONVERGENT B6 ;  /* 0x0000000000067941 */ /* 0x000fea0003800200 */
.L_x_20441:
        /* <DEDUP_REMOVED lines=24> */
.L_x_20481:
[----:B------:R0:W5:Y:S01]  /*2f30*/  LDG.E.U8 R0, desc[UR36][R4.64] ;  /* 0x0000002404007981 */ /* 0x000162000c1e1100 */
[----:B------:R-:W-:Y:S05]  /*2f40*/  BRA `(.L_x_20483) ;  /* 0x0000000c00507947 */ /* 0x000fea0003800000 */
.L_x_20480:
        /* <DEDUP_REMOVED lines=8> */
.L_x_20485:
[----:B------:R0:W5:Y:S01]  /*2fd0*/  LDG.E.U8 R0, desc[UR36][R4.64] ;  /* 0x0000002404007981 */ /* 0x000162000c1e1100 */
[----:B------:R-:W-:Y:S05]  /*2fe0*/  BRA `(.L_x_20483) ;  /* 0x0000000c00287947 */ /* 0x000fea0003800000 */
.L_x_20484:
[----:B------:R0:W5:Y:S01]  /*2ff0*/  LDG.E.U16 R0, desc[UR36][R4.64] ;  /* 0x0000002404007981 */ /* 0x000162000c1e1500 */
[----:B------:R-:W-:Y:S05]  /*3000*/  BRA `(.L_x_20483) ;  /* 0x0000000c00207947 */ /* 0x000fea0003800000 */
.L_x_20479:
        /* <DEDUP_REMOVED lines=9> */
.L_x_20487:
[----:B------:R-:W2:Y:S02]  /*30a0*/  LDG.E.U16 R3, desc[UR36][R4.64] ;  /* 0x0000002404037981 */ /* 0x000ea4000c1e1500 */
[----:B--2---:R-:W-:-:S06]  /*30b0*/  HADD2.F32 R3, -RZ, R3.H0_H0 ;  /* 0x20000003ff037230 */ /* 0x004fcc0000004100 */
[----:B------:R-:W0:Y:S02]  /*30c0*/  F2I.FTZ.TRUNC.NTZ R3, R3 ;  /* 0x0000000300037305 */ /* 0x000e24000021f100 */
[----:B0-----:R-:W-:Y:S01]  /*30d0*/  PRMT R0, R3, 0x7610, R0 ;  /* 0x0000761003007816 */ /* 0x001fe20000000000 */
[----:B------:R-:W-:Y:S06]  /*30e0*/  BRA `(.L_x_20483) ;  /* 0x0000000800e87947 */ /* 0x000fec0003800000 */
.L_x_20486:
        /* <DEDUP_REMOVED lines=9> */
.L_x_20489:
[----:B------:R-:W2:Y:S02]  /*3180*/  LDG.E.U16 R4, desc[UR36][R4.64] ;  /* 0x0000002404047981 */ /* 0x000ea4000c1e1500 */
[----:B--2---:R-:W-:-:S06]  /*3190*/  HADD2.F32 R3, -RZ, R4.H0_H0 ;  /* 0x20000004ff037230 */ /* 0x004fcc0000004100 */
[----:B------:R-:W0:Y:S02]  /*31a0*/  F2I.FTZ.TRUNC.NTZ R3, R3 ;  /* 0x0000000300037305 */ /* 0x000e24000021f100 */
[----:B0-----:R-:W-:Y:S01]  /*31b0*/  PRMT R0, R3, 0x7610, R0 ;  /* 0x0000761003007816 */ /* 0x001fe20000000000 */
[----:B------:R-:W-:Y:S06]  /*31c0*/  BRA `(.L_x_20483) ;  /* 0x0000000800b07947 */ /* 0x000fec0003800000 */
.L_x_20488:
[----:B------:R-:W2:Y:S02]  /*31d0*/  LDG.E.64 R4, desc[UR36][R4.64] ;  /* 0x0000002404047981 */ /* 0x000ea4000c1e1b00 */
[----:B--2---:R0:W2:Y:S01]  /*31e0*/  F2I.F64.TRUNC R0, R4 ;  /* 0x0000000400007311 */ /* 0x0040a2000030d100 */
[----:B------:R-:W-:Y:S05]  /*31f0*/  BRA `(.L_x_20483) ;  /* 0x0000000800a47947 */ /* 0x000fea0003800000 */
.L_x_20478:
        /* <DEDUP_REMOVED lines=12> */
.L_x_20492:
[----:B------:R-:W2:Y:S02]  /*32c0*/  LDG.E.64 R4, desc[UR36][R4.64] ;  /* 0x0000002404047981 */ /* 0x000ea4000c1e1b00 */
[----:B--2---:R4:W0:Y:S01]  /*32d0*/  F2I.F64.TRUNC R0, R4 ;  /* 0x0000000400007311 */ /* 0x004822000030d100 */
[----:B------:R-:W-:Y:S05]  /*32e0*/  BRA `(.L_x_20483) ;  /* 0x0000000800687947 */ /* 0x000fea0003800000 */
.L_x_20491:
        /* <DEDUP_REMOVED lines=27> */
.L_x_20494:
        /* <DEDUP_REMOVED lines=15> */
.L_x_20493:
[----:B------:R-:W2:Y:S02]  /*3590*/  LDG.E.U16 R3, desc[UR36][R4.64] ;  /* 0x0000002404037981 */ /* 0x000ea4000c1e1500 */
[----:B--2---:R-:W-:-:S06]  /*35a0*/  IMAD.U32 R3, R3, 0x10000, RZ ;  /* 0x0001000003037824 */ /* 0x004fcc00078e00ff */
[----:B------:R-:W0:Y:S02]  /*35b0*/  F2I.FTZ.TRUNC.NTZ R3, R3 ;  /* 0x0000000300037305 */ /* 0x000e24000021f100 */
[----:B0-----:R-:W-:Y:S01]  /*35c0*/  PRMT R0, R3, 0x7610, R0 ;  /* 0x0000761003007816 */ /* 0x001fe20000000000 */
[----:B------:R-:W-:Y:S06]  /*35d0*/  BRA `(.L_x_20483) ;  /* 0x0000000400ac7947 */ /* 0x000fec0003800000 */
.L_x_20490:
        /* <DEDUP_REMOVED lines=10> */
.L_x_20497:
        /* <DEDUP_REMOVED lines=21> */
.L_x_20501:
[----:B------:R-:W-:Y:S05]  /*37d0*/  BSYNC.RECONVERGENT B1 ;  /* 0x0000000000017941 */ /* 0x000fea0003800200 */
.L_x_20500:
[----:B------:R-:W-:Y:S01]  /*37e0*/  IMAD.SHL.U32 R0, R0, 0x100000, RZ ;  /* 0x0010000000007824 */ /* 0x000fe200078e00ff */
[----:B------:R-:W-:-:S04]  /*37f0*/  LEA R3, R3, 0x3b800000, 0x17 ;  /* 0x3b80000003037811 */ /* 0x000fc800078eb8ff */
[----:B------:R-:W-:-:S07]  /*3800*/  LOP3.LUT R3, R3, R0, R7, 0xfe, !PT ;  /* 0x0000000003037212 */ /* 0x000fce00078efe07 */
.L_x_20499:
[----:B------:R-:W-:Y:S05]  /*3810*/  BSYNC.RECONVERGENT B0 ;  /* 0x0000000000007941 */ /* 0x000fea0003800200 */
.L_x_20498:
[----:B------:R-:W0:Y:S02]  /*3820*/  F2I.FTZ.TRUNC.NTZ R3, R3 ;  /* 0x0000000300037305 */ /* 0x000e24000021f100 */
[----:B0-----:R-:W-:Y:S01]  /*3830*/  PRMT R0, R3, 0x7610, R0 ;  /* 0x0000761003007816 */ /* 0x001fe20000000000 */
[----:B------:R-:W-:Y:S06]  /*3840*/  BRA `(.L_x_20483) ;  /* 0x0000000400107947 */ /* 0x000fec0003800000 */
.L_x_20496:
        /* <DEDUP_REMOVED lines=21> */
.L_x_20505:
[----:B------:R-:W-:Y:S05]  /*39a0*/  BSYNC.RECONVERGENT B1 ;  /* 0x0000000000017941 */ /* 0x000fea0003800200 */
.L_x_20504:
[----:B------:R-:W-:Y:S01]  /*39b0*/  IMAD.SHL.U32 R0, R0, 0x200000, RZ ;  /* 0x0020000000007824 */ /* 0x000fe200078e00ff */
[----:B------:R-:W-:-:S04]  /*39c0*/  LEA R3, R3, 0x37800000, 0x17 ;  /* 0x3780000003037811 */ /* 0x000fc800078eb8ff */
[----:B------:R-:W-:-:S07]  /*39d0*/  LOP3.LUT R3, R3, R0, R7, 0xfe, !PT ;  /* 0x0000000003037212 */ /* 0x000fce00078efe07 */
.L_x_20503:
[----:B------:R-:W-:Y:S05]  /*39e0*/  BSYNC.RECONVERGENT B0 ;  /* 0x0000000000007941 */ /* 0x000fea0003800200 */
.L_x_20502:
[----:B------:R-:W0:Y:S02]  /*39f0*/  F2I.FTZ.TRUNC.NTZ R3, R3 ;  /* 0x0000000300037305 */ /* 0x000e24000021f100 */
[----:B0-----:R-:W-:Y:S01]  /*3a00*/  PRMT R0, R3, 0x7610, R0 ;  /* 0x0000761003007816 */ /* 0x001fe20000000000 */
[----:B------:R-:W-:Y:S06]  /*3a10*/  BRA `(.L_x_20483) ;  /* 0x00000000009c7947 */ /* 0x000fec0003800000 */
.L_x_20495:
        /* <DEDUP_REMOVED lines=14> */
.L_x_20509:
[----:B------:R-:W-:Y:S05]  /*3b00*/  BSYNC.RECONVERGENT B0 ;  /* 0x0000000000007941 */ /* 0x000fea0003800200 */
.L_x_20508:
[----:B------:R-:W0:Y:S02]  /*3b10*/  F2I.FTZ.TRUNC.NTZ R3, R3 ;  /* 0x0000000300037305 */ /* 0x000e24000021f100 */
[----:B0-----:R-:W-:Y:S01]  /*3b20*/  PRMT R0, R3, 0x7610, R0 ;  /* 0x0000761003007816 */ /* 0x001fe20000000000 */
[----:B------:R-:W-:Y:S06]  /*3b30*/  BRA `(.L_x_20483) ;  /* 0x0000000000547947 */ /* 0x000fec0003800000 */
.L_x_20482:
        /* <DEDUP_REMOVED lines=16> */
.L_x_20510:
[----:B------:R-:W-:Y:S01]  /*3c40*/  PRMT R0, RZ, 0x7610, R0 ;  /* 0x00007610ff007816 */ /* 0x000fe20000000000 */
[----:B------:R-:W-:Y:S06]  /*3c50*/  BRA `(.L_x_20483) ;  /* 0x00000000000c7947 */ /* 0x000fec0003800000 */
.L_x_20507:
[----:B------:R3:W5:Y:S01]  /*3c60*/  LDG.E.U8 R0, desc[UR36][R4.64] ;  /* 0x0000002404007981 */ /* 0x000762000c1e1100 */
[----:B------:R-:W-:Y:S05]  /*3c70*/  BRA `(.L_x_20483) ;  /* 0x0000000000047947 */ /* 0x000fea0003800000 */
.L_x_20506:
[----:B------:R2:W5:Y:S02]  /*3c80*/  LDG.E.U8 R0, desc[UR36][R4.64] ;  /* 0x0000002404007981 */ /* 0x000564000c1e1100 */
.L_x_20483:
[----:B0-2--5:R-:W-:-:S04]  /*3c90*/  PRMT R0, R0, 0x8880, RZ ;  /* 0x0000888000007816 */ /* 0x025fc800000000ff */
[----:B------:R-:W-:-:S07]  /*3ca0*/  PRMT R0, R0, 0x7710, RZ ;  /* 0x0000771000007816 */ /* 0x000fce00000000ff */
.L_x_20477:
[----:B------:R-:W-:Y:S05]  /*3cb0*/  BSYNC.RECONVERGENT B6 ;  /* 0x0000000000067941 */ /* 0x000fea0003800200 */
.L_x_20476:
[----:B------:R-:W-:Y:S01]  /*3cc0*/  ISETP.GE.AND P0, PT, R25, R16, PT ;  /* 0x000000101900720c */ /* 0x000fe20003f06270 */
[----:B------:R-:W-:-:S12]  /*3cd0*/  BSSY.RECONVERGENT B0, `(.L_x_20511) ;  /* 0x0000007000007945 */ /* 0x000fd80003800200 */
[----:B------:R-:W-:Y:S05]  /*3ce0*/  @P0 BRA `(.L_x_20512) ;  /* 0x0000000000140947 */ /* 0x000fea0003800000 */
[----:B0-234-:R-:W-:Y:S02]  /*3cf0*/  PRMT R5, R22, 0x9910, RZ ;  /* 0x0000991016057816 */ /* 0x01dfe400000000ff */
[----:B-1----:R-:W-:Y:S02]  /*3d00*/  PRMT R6, R18, 0x8880, RZ ;  /* 0x0000888012067816 */ /* 0x002fe400000000ff */
[----:B------:R-:W-:-:S07]  /*3d10*/  MOV R4, 0x3d30 ;  /* 0x00003d3000047802 */ /* 0x000fce0000000f00 */
[----:B------:R-:W-:Y:S05]  /*3d20*/  CALL.REL.NOINC `($__internal_57_$__cuda_sm20_div_s16) ;  /* 0x0000004000847944 */ /* 0x000fea0003c00000 */
[----:B------:R-:W-:-:S07]  /*3d30*/  IMAD.MOV.U32 R3, RZ, RZ, R6 ;  /* 0x000000ffff037224 */ /* 0x000fce00078e0006 */
.L_x_20512:
[----:B------:R-:W-:Y:S05]  /*3d40*/  BSYNC.RECONVERGENT B0 ;  /* 0x0000000000007941 */ /* 0x000fea0003800200 */
.L_x_20511:
[----:B------:R-:W-:Y:S01]  /*3d50*/  VIADD R23, R25, 0x80 ;  /* 0x0000008019177836 */ /* 0x000fe20000000000 */
[----:B------:R-:W-:Y:S04]  /*3d60*/  BSSY.RECONVERGENT B0, `(.L_x_20513) ;  /* 0x0000008000007945 */ /* 0x000fe80003800200 */
[----:B------:R-:W-:-:S13]  /*3d70*/  ISETP.GE.AND P0, PT, R23, R16, PT ;  /* 0x000000101700720c */ /* 0x000fda0003f06270 */
[----:B------:R-:W-:Y:S05]  /*3d80*/  @P0 BRA `(.L_x_20514) ;  /* 0x0000000000140947 */ /* 0x000fea0003800000 */
[----:B0-234-:R-:W-:Y:S02]  /*3d90*/  PRMT R5, R19, 0x9910, RZ ;  /* 0x0000991013057816 */ /* 0x01dfe400000000ff */
[----:B-1----:R-:W-:Y:S02]  /*3da0*/  PRMT R6, R18, 0x8880, RZ ;  /* 0x0000888012067816 */ /* 0x002fe400000000ff */
[----:B------:R-:W-:-:S07]  /*3db0*/  MOV R4, 0x3dd0 ;  /* 0x00003dd000047802 */ /* 0x000fce0000000f00 */
[----:B------:R-:W-:Y:S05]  /*3dc0*/  CALL.REL.NOINC `($__internal_57_$__cuda_sm20_div_s16) ;  /* 0x00000040005c7944 */ /* 0x000fea0003c00000 */
[----:B------:R-:W-:-:S07]  /*3dd0*/  IMAD.MOV.U32 R22, RZ, RZ, R6 ;  /* 0x000000ffff167224 */ /* 0x000fce00078e0006 */
.L_x_20514:
[----:B------:R-:W-:Y:S05]  /*3de0*/  BSYNC.RECONVERGENT B0 ;  /* 0x0000000000007941 */ /* 0x000fea0003800200 */
.L_x_20513:
[----:B0-234-:R-:W-:Y:S01]  /*3df0*/  VIADD R5, R25, 0x100 ;  /* 0x0000010019057836 */ /* 0x01dfe20000000000 */
[----:B------:R-:W-:Y:S04]  /*3e00*/  BSSY.RECONVERGENT B0, `(.L_x_20515) ;  /* 0x0000008000007945 */ /* 0x000fe80003800200 */
[----:B------:R-:W-:-:S13]  /*3e10*/  ISETP.GE.AND P0, PT, R5, R16, PT ;  /* 0x000000100500720c */ /* 0x000fda0003f06270 */
[----:B------:R-:W-:Y:S05]  /*3e20*/  @P0 BRA `(.L_x_20516) ;  /* 0x0000000000140947 */ /* 0x000fea0003800000 */
[----:B------:R-:W-:Y:S02]  /*3e30*/  PRMT R5, R17, 0x9910, RZ ;  /* 0x0000991011057816 */ /* 0x000fe400000000ff */
[----:B-1----:R-:W-:Y:S02]  /*3e40*/  PRMT R6, R18, 0x8880, RZ ;  /* 0x0000888012067816 */ /* 0x002fe400000000ff */
[----:B------:R-:W-:-:S07]  /*3e50*/  MOV R4, 0x3e70 ;  /* 0x00003e7000047802 */ /* 0x000fce0000000f00 */
[----:B------:R-:W-:Y:S05]  /*3e60*/  CALL.REL.NOINC `($__internal_57_$__cuda_sm20_div_s16) ;  /* 0x0000004000347944 */ /* 0x000fea0003c00000 */
[----:B------:R-:W-:-:S07]  /*3e70*/  IMAD.MOV.U32 R17, RZ, RZ, R6 ;  /* 0x000000ffff117224 */ /* 0x000fce00078e0006 */
.L_x_20516:
[----:B------:R-:W-:Y:S05]  /*3e80*/  BSYNC.RECONVERGENT B0 ;  /* 0x0000000000007941 */ /* 0x000fea0003800200 */
.L_x_20515:
[----:B------:R-:W-:Y:S01]  /*3e90*/  VIADD R5, R25, 0x180 ;  /* 0x0000018019057836 */ /* 0x000fe20000000000 */
[----:B------:R-:W-:Y:S04]  /*3ea0*/  BSSY.RECONVERGENT B0, `(.L_x_20517) ;  /* 0x0000008000007945 */ /* 0x000fe80003800200 */
[----:B------:R-:W-:-:S13]  /*3eb0*/  ISETP.GE.AND P0, PT, R5, R16, PT ;  /* 0x000000100500720c */ /* 0x000fda0003f06270 */
[----:B------:R-:W-:Y:S05]  /*3ec0*/  @P0 BRA `(.L_x_20518) ;  /* 0x0000000000140947 */ /* 0x000fea0003800000 */
[----:B-1----:R-:W-:Y:S02]  /*3ed0*/  PRMT R6, R18, 0x8880, RZ ;  /* 0x0000888012067816 */ /* 0x002fe400000000ff */
[----:B------:R-:W-:Y:S02]  /*3ee0*/  PRMT R5, R0, 0x9910, RZ ;  /* 0x0000991000057816 */ /* 0x000fe400000000ff */
[----:B------:R-:W-:-:S07]  /*3ef0*/  MOV R4, 0x3f10 ;  /* 0x00003f1000047802 */ /* 0x000fce0000000f00 */
[----:B------:R-:W-:Y:S05]  /*3f00*/  CALL.REL.NOINC `($__internal_57_$__cuda_sm20_div_s16) ;  /* 0x00000040000c7944 */ /* 0x000fea0003c00000 */
[----:B------:R-:W-:-:S07]  /*3f10*/  IMAD.MOV.U32 R18, RZ, RZ, R6 ;  /* 0x000000ffff127224 */ /* 0x000fce00078e0006 */
.L_x_20518:
[----:B------:R-:W-:Y:S05]  /*3f20*/  BSYNC.RECONVERGENT B0 ;  /* 0x0000000000007941 */ /* 0x000fea0003800200 */
.L_x_20517:
        /* <DEDUP_REMOVED lines=26> */
.L_x_20525:
[----:B------:R0:W-:Y:S01]  /*40d0*/  STG.E.U8 desc[UR36][R8.64], R3 ;  /* 0x0000000308007986 */ /* 0x0001e2000c101124 */
[----:B------:R-:W-:Y:S01]  /*40e0*/  IMAD.MOV.U32 R25, RZ, RZ, R23 ;  /* 0x000000ffff197224 */ /* 0x000fe200078e0017 */
[----:B------:R-:W-:Y:S06]  /*40f0*/  BRA `(.L_x_20527) ;  /* 0x0000000c00d87947 */ /* 0x000fec0003800000 */
.L_x_20524:
        /* <DEDUP_REMOVED lines=13> */
.L_x_20529:
[----:B------:R-:W-:Y:S01]  /*41d0*/  LOP3.LUT R3, R3, 0xffff, RZ, 0xc0, !PT ;  /* 0x0000ffff03037812 */ /* 0x000fe200078ec0ff */
[----:B------:R-:W-:-:S03]  /*41e0*/  IMAD.MOV.U32 R25, RZ, RZ, R23 ;  /* 0x000000ffff197224 */ /* 0x000fc600078e0017 */
[----:B------:R-:W-:-:S05]  /*41f0*/  PRMT R3, R3, 0x8880, RZ ;  /* 0x0000888003037816 */ /* 0x000fca00000000ff */
[----:B------:R0:W-:Y:S01]  /*4200*/  STG.E desc[UR36][R8.64], R3 ;  /* 0x0000000308007986 */ /* 0x0001e2000c101924 */
[----:B------:R-:W-:Y:S05]  /*4210*/  BRA `(.L_x_20527) ;  /* 0x0000000c00907947 */ /* 0x000fea0003800000 */
.L_x_20528:
[----:B------:R-:W-:Y:S01]  /*4220*/  PRMT R3, R3, 0x8880, RZ ;  /* 0x0000888003037816 */ /* 0x000fe200000000ff */
[----:B------:R-:W-:-:S03]  /*4230*/  IMAD.MOV.U32 R25, RZ, RZ, R23 ;  /* 0x000000ffff197224 */ /* 0x000fc600078e0017 */
[----:B------:R-:W-:-:S05]  /*4240*/  PRMT R3, R3, 0x7710, RZ ;  /* 0x0000771003037816 */ /* 0x000fca00000000ff */
[----:B------:R0:W-:Y:S01]  /*4250*/  STG.E.U16 desc[UR36][R8.64], R3 ;  /* 0x0000000308007986 */ /* 0x0001e2000c101524 */
[----:B------:R-:W-:Y:S05]  /*4260*/  BRA `(.L_x_20527) ;  /* 0x0000000c007c7947 */ /* 0x000fea0003800000 */
.L_x_20523:
        /* <DEDUP_REMOVED lines=10> */
.L_x_20531:
[----:B------:R-:W0:Y:S01]  /*4310*/  I2F.S8 R0, R3 ;  /* 0x0000000300007306 */ /* 0x000e220000001400 */
[----:B------:R-:W-:Y:S01]  /*4320*/  IMAD.MOV.U32 R25, RZ, RZ, R23 ;  /* 0x000000ffff197224 */ /* 0x000fe200078e0017 */
[----:B0-----:R-:W-:-:S05]  /*4330*/  F2FP.F16.F32.PACK_AB R0, RZ, R0 ;  /* 0x00000000ff00723e */ /* 0x001fca00000000ff */
[----:B------:R0:W-:Y:S01]  /*4340*/  STG.E.U16 desc[UR36][R8.64], R0 ;  /* 0x0000000008007986 */ /* 0x0001e2000c101524 */
[----:B------:R-:W-:Y:S05]  /*4350*/  BRA `(.L_x_20527) ;  /* 0x0000000c00407947 */ /* 0x000fea0003800000 */
.L_x_20530:
        /* <DEDUP_REMOVED lines=11> */
.L_x_20533:
[----:B------:R-:W0:Y:S01]  /*4410*/  I2F.S8 R3, R3 ;  /* 0x0000000300037306 */ /* 0x000e220000001400 */
[----:B------:R-:W-:Y:S01]  /*4420*/  IMAD.MOV.U32 R25, RZ, RZ, R23 ;  /* 0x000000ffff197224 */ /* 0x000fe200078e0017 */
[----:B0-----:R-:W-:-:S04]  /*4430*/  F2FP.F16.F32.PACK_AB R3, RZ, R3 ;  /* 0x00000003ff03723e */ /* 0x001fc800000000ff */
[----:B------:R-:W-:-:S05]  /*4440*/  PRMT R3, R3, 0x5410, RZ ;  /* 0x0000541003037816 */ /* 0x000fca00000000ff */
[----:B------:R0:W-:Y:S01]  /*4450*/  STG.E desc[UR36][R8.64], R3 ;  /* 0x0000000308007986 */ /* 0x0001e2000c101924 */
[----:B------:R-:W-:Y:S05]  /*4460*/  BRA `(.L_x_20527) ;  /* 0x0000000800fc7947 */ /* 0x000fea0003800000 */
.L_x_20532:
[----:B------:R-:W-:Y:S01]  /*4470*/  PRMT R4, R3, 0x8880, RZ ;  /* 0x0000888003047816 */ /* 0x000fe200000000ff */
[----:B------:R-:W-:-:S03]  /*4480*/  IMAD.MOV.U32 R25, RZ, RZ, R23 ;  /* 0x000000ffff197224 */ /* 0x000fc600078e0017 */
[----:B------:R-:W-:-:S06]  /*4490*/  PRMT R4, R4, 0x7710, RZ ;  /* 0x0000771004047816 */ /* 0x000fcc00000000ff */
[----:B------:R-:W0:Y:S02]  /*44a0*/  I2F.F64.S16 R4, R4 ;  /* 0x0000000400047312 */ /* 0x000e240000101c00 */
[----:B0-----:R0:W-:Y:S01]  /*44b0*/  STG.E.64 desc[UR36][R8.64], R4 ;  /* 0x0000000408007986 */ /* 0x0011e2000c101b24 */
[----:B------:R-:W-:Y:S05]  /*44c0*/  BRA `(.L_x_20527) ;  /* 0x0000000800e47947 */ /* 0x000fea0003800000 */
.L_x_20522:
        /* <DEDUP_REMOVED lines=13> */
.L_x_20536:
[----:B------:R-:W-:Y:S02]  /*45a0*/  PRMT R4, R3, 0x8880, RZ ;  /* 0x0000888003047816 */ /* 0x000fe400000000ff */
[----:B------:R-:W-:Y:S01]  /*45b0*/  CS2R R6, SRZ ;  /* 0x0000000000067805 */ /* 0x000fe2000001ff00 */
[----:B------:R-:W-:Y:S01]  /*45c0*/  IMAD.MOV.U32 R25, RZ, RZ, R23 ;  /* 0x000000ffff197224 */ /* 0x000fe200078e0017 */
[----:B------:R-:W-:-:S06]  /*45d0*/  PRMT R4, R4, 0x7710, RZ ;  /* 0x0000771004047816 */ /* 0x000fcc00000000ff */
[----:B------:R-:W0:Y:S02]  /*45e0*/  I2F.F64.S16 R4, R4 ;  /* 0x0000000400047312 */ /* 0x000e240000101c00 */
[----:B0-----:R0:W-:Y:S01]  /*45f0*/  STG.E.128 desc[UR36][R8.64], R4 ;  /* 0x0000000408007986 */ /* 0x0011e2000c101d24 */
[----:B------:R-:W-:Y:S05]  /*4600*/  BRA `(.L_x_20527) ;  /* 0x0000000800947947 */ /* 0x000fea0003800000 */
.L_x_20535:
        /* <DEDUP_REMOVED lines=19> */
.L_x_20540:
[----:B------:R-:W-:Y:S05]  /*4740*/  BSYNC.RECONVERGENT B0 ;  /* 0x0000000000007941 */ /* 0x000fea0003800200 */
.L_x_20539:
[----:B------:R-:W-:Y:S01]  /*4750*/  LOP3.LUT R5, R0, 0x80, R5, 0xf8, !PT ;  /* 0x0000008000057812 */ /* 0x000fe200078ef805 */
[----:B------:R-:W-:-:S04]  /*4760*/  IMAD.MOV.U32 R25, RZ, RZ, R23 ;  /* 0x000000ffff197224 */ /* 0x000fc800078e0017 */
[----:B------:R2:W-:Y:S01]  /*4770*/  STG.E.U8 desc[UR36][R8.64], R5 ;  /* 0x0000000508007986 */ /* 0x0005e2000c101124 */
[----:B------:R-:W-:Y:S05]  /*4780*/  BRA `(.L_x_20527) ;  /* 0x0000000800347947 */ /* 0x000fea0003800000 */
.L_x_20538:
        /* <DEDUP_REMOVED lines=15> */
.L_x_20542:
[----:B------:R-:W-:Y:S05]  /*4880*/  BSYNC.RECONVERGENT B0 ;  /* 0x0000000000007941 */ /* 0x000fea0003800200 */
.L_x_20541:
[----:B------:R-:W-:Y:S01]  /*4890*/  LOP3.LUT R5, R0, 0x80, R5, 0xf8, !PT ;  /* 0x0000008000057812 */ /* 0x000fe200078ef805 */
[----:B------:R-:W-:-:S04]  /*48a0*/  IMAD.MOV.U32 R25, RZ, RZ, R23 ;  /* 0x000000ffff197224 */ /* 0x000fc800078e0017 */
[----:B------:R3:W-:Y:S01]  /*48b0*/  STG.E.U8 desc[UR36][R8.64], R5 ;  /* 0x0000000508007986 */ /* 0x0007e2000c101124 */
[----:B------:R-:W-:Y:S05]  /*48c0*/  BRA `(.L_x_20527) ;  /* 0x0000000400e47947 */ /* 0x000fea0003800000 */
.L_x_20537:
[----:B------:R-:W0:Y:S01]  /*48d0*/  I2F.S8 R0, R3 ;  /* 0x0000000300007306 */ /* 0x000e220000001400 */
[----:B------:R-:W-:Y:S01]  /*48e0*/  IMAD.MOV.U32 R25, RZ, RZ, R23 ;  /* 0x000000ffff197224 */ /* 0x000fe200078e0017 */
[----:B0-----:R-:W-:-:S05]  /*48f0*/  F2FP.BF16.F32.PACK_AB R0, RZ, R0 ;  /* 0x00000000ff00723e */ /* 0x001fca00000010ff */
[----:B------:R0:W-:Y:S01]  /*4900*/  STG.E.U16 desc[UR36][R8.64], R0 ;  /* 0x0000000008007986 */ /* 0x0001e2000c101524 */
[----:B------:R-:W-:Y:S05]  /*4910*/  BRA `(.L_x_20527) ;  /* 0x0000000400d07947 */ /* 0x000fea0003800000 */
.L_x_20534:
        /* <DEDUP_REMOVED lines=13> */
.L_x_20545:
        /* <DEDUP_REMOVED lines=13> */
.L_x_20548:
[----:B------:R-:W-:-:S04]  /*4ac0*/  SHF.R.U32.HI R0, RZ, 0x14, R3 ;  /* 0x00000014ff007819 */ /* 0x000fc80000011603 */
[----:B------:R-:W-:-:S04]  /*4ad0*/  LOP3.LUT R0, R0, 0x1, RZ, 0xc0, !PT ;  /* 0x0000000100007812 */ /* 0x000fc800078ec0ff */
[----:B------:R-:W-:-:S04]  /*4ae0*/  IADD3 R0, PT, PT, R3, 0x487ffff, R0 ;  /* 0x0487ffff03007810 */ /* 0x000fc80007ffe000 */
[----:B------:R-:W-:-:S04]  /*4af0*/  SHF.R.U32.HI R0, RZ, 0x14, R0 ;  /* 0x00000014ff007819 */ /* 0x000fc80000011600 */
[----:B------:R-:W-:-:S07]  /*4b00*/  LOP3.LUT R0, R0, 0xff, RZ, 0xc0, !PT ;  /* 0x000000ff00007812 */ /* 0x000fce00078ec0ff */
.L_x_20549:
[----:B------:R-:W-:-:S04]  /*4b10*/  SHF.R.U32.HI R3, RZ, 0x18, R3 ;  /* 0x00000018ff037819 */ /* 0x000fc80000011603 */
[----:B------:R-:W-:-:S04]  /*4b20*/  LOP3.LUT R0, R0, 0x80, R3, 0xf8, !PT ;  /* 0x0000008000007812 */ /* 0x000fc800078ef803 */
[----:B------:R-:W-:-:S07]  /*4b30*/  PRMT R4, R0, 0x7610, R4 ;  /* 0x0000761000047816 */ /* 0x000fce0000000004 */
.L_x_20547:
[----:B------:R-:W-:Y:S05]  /*4b40*/  BSYNC.RECONVERGENT B0 ;  /* 0x0000000000007941 */ /* 0x000fea0003800200 */
.L_x_20546:
[----:B------:R0:W-:Y:S01]  /*4b50*/  STG.E.U8 desc[UR36][R8.64], R4 ;  /* 0x0000000408007986 */ /* 0x0001e2000c101124 */
[----:B------:R-:W-:Y:S01]  /*4b60*/  IMAD.MOV.U32 R25, RZ, RZ, R23 ;  /* 0x000000ffff197224 */ /* 0x000fe200078e0017 */
[----:B------:R-:W-:Y:S06]  /*4b70*/  BRA `(.L_x_20527) ;  /* 0x0000000400387947 */ /* 0x000fec0003800000 */
.L_x_20544:
        /* <DEDUP_REMOVED lines=13> */
.L_x_20552:
[----:B------:R-:W-:-:S04]  /*4c50*/  SHF.R.U32.HI R0, RZ, 0x15, R3 ;  /* 0x00000015ff007819 */ /* 0x000fc80000011603 */
[----:B------:R-:W-:-:S04]  /*4c60*/  LOP3.LUT R0, R0, 0x1, RZ, 0xc0, !PT ;  /* 0x0000000100007812 */ /* 0x000fc800078ec0ff */
[----:B------:R-:W-:-:S04]  /*4c70*/  IADD3 R0, PT, PT, R3, 0x88fffff, R0 ;  /* 0x088fffff03007810 */ /* 0x000fc80007ffe000 */
[----:B------:R-:W-:-:S04]  /*4c80*/  SHF.R.U32.HI R0, RZ, 0x15, R0 ;  /* 0x00000015ff007819 */ /* 0x000fc80000011600 */
[----:B------:R-:W-:-:S07]  /*4c90*/  LOP3.LUT R0, R0, 0xff, RZ, 0xc0, !PT ;  /* 0x000000ff00007812 */ /* 0x000fce00078ec0ff */
.L_x_20553:
[----:B------:R-:W-:-:S04]  /*4ca0*/  SHF.R.U32.HI R3, RZ, 0x18, R3 ;  /* 0x00000018ff037819 */ /* 0x000fc80000011603 */
[----:B------:R-:W-:-:S04]  /*4cb0*/  LOP3.LUT R0, R0, 0x80, R3, 0xf8, !PT ;  /* 0x0000008000007812 */ /* 0x000fc800078ef803 */
[----:B------:R-:W-:-:S07]  /*4cc0*/  PRMT R4, R0, 0x7610, R4 ;  /* 0x0000761000047816 */ /* 0x000fce0000000004 */
.L_x_20551:
[----:B------:R-:W-:Y:S05]  /*4cd0*/  BSYNC.RECONVERGENT B0 ;  /* 0x0000000000007941 */ /* 0x000fea0003800200 */
.L_x_20550:
[----:B------:R0:W-:Y:S01]  /*4ce0*/  STG.E.U8 desc[UR36][R8.64], R4 ;  /* 0x0000000408007986 */ /* 0x0001e2000c101124 */
[----:B------:R-:W-:Y:S01]  /*4cf0*/  IMAD.MOV.U32 R25, RZ, RZ, R23 ;  /* 0x000000ffff197224 */ /* 0x000fe200078e0017 */
[----:B------:R-:W-:Y:S06]  /*4d00*/  BRA `(.L_x_20527) ;  /* 0x0000000000d47947 */ /* 0x000fec0003800000 */
.L_x_20543:
[----:B------:R-:W-:-:S13]  /*4d10*/  ISETP.NE.AND P0, PT, R0, 0x1c, PT ;  /* 0x0000001c0000780c */ /* 0x000fda0003f05270 */
[----:B------:R-:W-:Y:S05]  /*4d20*/  @!P0 BRA `(.L_x_20554) ;  /* 0x0000000000bc8947 */ /* 0x000fea0003800000 */
[----:B------:R-:W-:-:S13]  /*4d30*/  ISETP.NE.AND P0, PT, R0, 0x1d, PT ;  /* 0x0000001d0000780c */ /* 0x000fda0003f05270 */
[----:B------:R-:W-:Y:S05]  /*4d40*/  @!P0 BRA `(.L_x_20555) ;  /* 0x0000000000988947 */ /* 0x000fea0003800000 */
[----:B------:R-:W-:-:S13]  /*4d50*/  ISETP.NE.AND P0, PT, R0, 0x2c, PT ;  /* 0x0000002c0000780c */ /* 0x000fda0003f05270 */
[----:B------:R-:W-:Y:S05]  /*4d60*/  @!P0 BRA `(.L_x_20556) ;  /* 0x0000000000488947 */ /* 0x000fea0003800000 */
.L_x_20526:
        /* <DEDUP_REMOVED lines=16> */
.L_x_20557:
[----:B------:R-:W-:Y:S01]  /*4e70*/  IMAD.MOV.U32 R25, RZ, RZ, R23 ;  /* 0x000000ffff197224 */ /* 0x000fe200078e0017 */
[----:B------:R-:W-:Y:S06]  /*4e80*/  BRA `(.L_x_20527) ;  /* 0x0000000000747947 */ /* 0x000fec0003800000 */
.L_x_20556:
        /* <DEDUP_REMOVED lines=18> */
.L_x_20555:
[----:B------:R-:W-:Y:S01]  /*4fb0*/  LOP3.LUT R3, R3, 0xffff, RZ, 0xc0, !PT ;  /* 0x0000ffff03037812 */ /* 0x000fe200078ec0ff */
[----:B------:R-:W-:-:S03]  /*4fc0*/  IMAD.MOV.U32 R25, RZ, RZ, R23 ;  /* 0x000000ffff197224 */ /* 0x000fc600078e0017 */
[----:B------:R-:W-:-:S05]  /*4fd0*/  PRMT R3, R3, 0x8880, RZ ;  /* 0x0000888003037816 */ /* 0x000fca00000000ff */
[----:B------:R-:W-:-:S05]  /*4fe0*/  IMAD.MOV.U32 R4, RZ, RZ, R3 ;  /* 0x000000ffff047224 */ /* 0x000fca00078e0003 */
[----:B------:R-:W-:-:S05]  /*4ff0*/  SHF.R.S32.HI R5, RZ, 0x1f, R4 ;  /* 0x0000001fff057819 */ /* 0x000fca0000011404 */
[----:B------:R0:W-:Y:S01]  /*5000*/  STG.E.64 desc[UR36][R8.64], R4 ;  /* 0x0000000408007986 */ /* 0x0001e2000c101b24 */
[----:B------:R-:W-:Y:S05]  /*5010*/  BRA `(.L_x_20527) ;  /* 0x0000000000107947 */ /* 0x000fea0003800000 */
.L_x_20554:
[----:B------:R-:W-:Y:S01]  /*5020*/  LOP3.LUT R3, R3, 0xffff, RZ, 0xc0, !PT ;  /* 0x0000ffff03037812 */ /* 0x000fe200078ec0ff */
[----:B------:R-:W-:-:S03]  /*5030*/  IMAD.MOV.U32 R25, RZ, RZ, R23 ;  /* 0x000000ffff197224 */ /* 0x000fc600078e0017 */
[----:B------:R-:W-:-:S05]  /*5040*/  PRMT R3, R3, 0x8880, RZ ;  /* 0x0000888003037816 */ /* 0x000fca00000000ff */
[----:B------:R0:W-:Y:S02]  /*5050*/  STG.E desc[UR36][R8.64], R3 ;  /* 0x0000000308007986 */ /* 0x0001e4000c101924 */
.L_x_20527:
        /* <DEDUP_REMOVED lines=23> */
.L_x_20562:
[----:B------:R4:W-:Y:S01]  /*51d0*/  STG.E.U8 desc[UR36][R8.64], R22 ;  /* 0x0000001608007986 */ /* 0x0009e2000c101124 */
[----:B------:R-:W-:Y:S05]  /*51e0*/  BRA `(.L_x_20564) ;  /* 0x0000000c00807947 */ /* 0x000fea0003800000 */
.L_x_20561:
        /* <DEDUP_REMOVED lines=12> */
.L_x_20566:
[----:B------:R-:W-:-:S04]  /*52b0*/  LOP3.LUT R22, R22, 0xffff, RZ, 0xc0, !PT ;  /* 0x0000ffff16167812 */ /* 0x000fc800078ec0ff */
[----:B------:R-:W-:-:S05]  /*52c0*/  PRMT R3, R22, 0x8880, RZ ;  /* 0x0000888016037816 */ /* 0x000fca00000000ff */
[----:B------:R3:W-:Y:S01]  /*52d0*/  STG.E desc[UR36][R8.64], R3 ;  /* 0x0000000308007986 */ /* 0x0007e2000c101924 */
[----:B------:R-:W-:Y:S05]  /*52e0*/  BRA `(.L_x_20564) ;  /* 0x0000000c00407947 */ /* 0x000fea0003800000 */
.L_x_20565:
[----:B------:R-:W-:-:S04]  /*52f0*/  PRMT R3, R22, 0x8880, RZ ;  /* 0x0000888016037816 */ /* 0x000fc800000000ff */
[----:B------:R-:W-:-:S05]  /*5300*/  PRMT R3, R3, 0x7710, RZ ;  /* 0x0000771003037816 */ /* 0x000fca00000000ff */
[----:B------:R0:W-:Y:S01]  /*5310*/  STG.E.U16 desc[UR36][R8.64], R3 ;  /* 0x0000000308007986 */ /* 0x0001e2000c101524 */
[----:B------:R-:W-:Y:S05]  /*5320*/  BRA `(.L_x_20564) ;  /* 0x0000000c00307947 */ /* 0x000fea0003800000 */
.L_x_20560:
        /* <DEDUP_REMOVED lines=9> */
.L_x_20568:
[----:B------:R-:W0:Y:S02]  /*53c0*/  I2F.S8 R0, R22 ;  /* 0x0000001600007306 */ /* 0x000e240000001400 */
[----:B0-----:R-:W-:-:S05]  /*53d0*/  F2FP.F16.F32.PACK_AB R0, RZ, R0 ;  /* 0x00000000ff00723e */ /* 0x001fca00000000ff */
[----:B------:R0:W-:Y:S01]  /*53e0*/  STG.E.U16 desc[UR36][R8.64], R0 ;  /* 0x0000000008007986 */ /* 0x0001e2000c101524 */
[----:B------:R-:W-:Y:S05]  /*53f0*/  BRA `(.L_x_20564) ;  /* 0x0000000800fc7947 */ /* 0x000fea0003800000 */
.L_x_20567:
        /* <DEDUP_REMOVED lines=10> */
.L_x_20570:
[----:B------:R-:W0:Y:S02]  /*54a0*/  I2F.S8 R22, R22 ;  /* 0x0000001600167306 */ /* 0x000e240000001400 */
[----:B0-----:R-:W-:-:S04]  /*54b0*/  F2FP.F16.F32.PACK_AB R3, RZ, R22 ;  /* 0x00000016ff03723e */ /* 0x001fc800000000ff */
[----:B------:R-:W-:-:S05]  /*54c0*/  PRMT R3, R3, 0x5410, RZ ;  /* 0x0000541003037816 */ /* 0x000fca00000000ff */
[----:B------:R0:W-:Y:S01]  /*54d0*/  STG.E desc[UR36][R8.64], R3 ;  /* 0x0000000308007986 */ /* 0x0001e2000c101924 */
[----:B------:R-:W-:Y:S05]  /*54e0*/  BRA `(.L_x_20564) ;  /* 0x0000000800c07947 */ /* 0x000fea0003800000 */
.L_x_20569:
[----:B------:R-:W-:-:S04]  /*54f0*/  PRMT R4, R22, 0x8880, RZ ;  /* 0x0000888016047816 */ /* 0x000fc800000000ff */
[----:B------:R-:W-:-:S06]  /*5500*/  PRMT R4, R4, 0x7710, RZ ;  /* 0x0000771004047816 */ /* 0x000fcc00000000ff */
[----:B------:R-:W0:Y:S02]  /*5510*/  I2F.F64.S16 R4, R4 ;  /* 0x0000000400047312 */ /* 0x000e240000101c00 */
[----:B0-----:R0:W-:Y:S01]  /*5520*/  STG.E.64 desc[UR36][R8.64], R4 ;  /* 0x0000000408007986 */ /* 0x0011e2000c101b24 */
[----:B------:R-:W-:Y:S05]  /*5530*/  BRA `(.L_x_20564) ;  /* 0x0000000800ac7947 */ /* 0x000fea0003800000 */
.L_x_20559:
        /* <DEDUP_REMOVED lines=14> */
.L_x_20574:
        /* <DEDUP_REMOVED lines=17> */
.L_x_20577:
[----:B------:R-:W-:-:S04]  /*5730*/  SHF.R.U32.HI R3, RZ, 0x18, R5 ;  /* 0x00000018ff037819 */ /* 0x000fc80000011605 */
[----:B------:R-:W-:-:S04]  /*5740*/  LOP3.LUT R0, R0, 0x80, R3, 0xf8, !PT ;  /* 0x0000008000007812 */ /* 0x000fc800078ef803 */
[----:B------:R-:W-:-:S07]  /*5750*/  PRMT R4, R0, 0x7610, R4 ;  /* 0x0000761000047816 */ /* 0x000fce0000000004 */
.L_x_20576:
[----:B------:R-:W-:Y:S05]  /*5760*/  BSYNC.RECONVERGENT B0 ;  /* 0x0000000000007941 */ /* 0x000fea0003800200 */
.L_x_20575:
[----:B------:R0:W-:Y:S01]  /*5770*/  STG.E.U8 desc[UR36][R8.64], R4 ;  /* 0x0000000408007986 */ /* 0x0001e2000c101124 */
[----:B------:R-:W-:Y:S05]  /*5780*/  BRA `(.L_x_20564) ;  /* 0x0000000800187947 */ /* 0x000fea0003800000 */
.L_x_20573:
        /* <DEDUP_REMOVED lines=17> */
.L_x_20580:
[----:B------:R-:W-:-:S04]  /*58a0*/  SHF.R.U32.HI R3, RZ, 0x18, R5 ;  /* 0x00000018ff037819 */ /* 0x000fc80000011605 */
[----:B------:R-:W-:-:S04]  /*58b0*/  LOP3.LUT R0, R0, 0x80, R3, 0xf8, !PT ;  /* 0x0000008000007812 */ /* 0x000fc800078ef803 */
[----:B------:R-:W-:-:S07]  /*58c0*/  PRMT R4, R0, 0x7610, R4 ;  /* 0x0000761000047816 */ /* 0x000fce0000000004 */
.L_x_20579:
[----:B------:R-:W-:Y:S05]  /*58d0*/  BSYNC.RECONVERGENT B0 ;  /* 0x0000000000007941 */ /* 0x000fea0003800200 */
.L_x_20578:
[----:B------:R0:W-:Y:S01]  /*58e0*/  STG.E.U8 desc[UR36][R8.64], R4 ;  /* 0x0000000408007986 */ /* 0x0001e2000c101124 */
[----:B------:R-:W-:Y:S05]  /*58f0*/  BRA `(.L_x_20564) ;  /* 0x0000000400bc7947 */ /* 0x000fea0003800000 */
.L_x_20572:
        /* <DEDUP_REMOVED lines=22> */
.L_x_20582:
[----:B------:R-:W-:-:S04]  /*5a60*/  LOP3.LUT R22, R22, 0xffff, RZ, 0xc0, !PT ;  /* 0x0000ffff16167812 */ /* 0x000fc800078ec0ff */
[----:B------:R-:W-:-:S05]  /*5a70*/  PRMT R22, R22, 0x8880, RZ ;  /* 0x0000888016167816 */ /* 0x000fca00000000ff */
[----:B------:R-:W-:-:S05]  /*5a80*/  IMAD.MOV.U32 R4, RZ, RZ, R22 ;  /* 0x000000ffff047224 */ /* 0x000fca00078e0016 */
[----:B------:R-:W-:-:S05]  /*5a90*/  SHF.R.S32.HI R5, RZ, 0x1f, R4 ;  /* 0x0000001fff057819 */ /* 0x000fca0000011404 */
[----:B------:R0:W-:Y:S01]  /*5aa0*/  STG.E.64 desc[UR36][R8.64], R4 ;  /* 0x0000000408007986 */ /* 0x0001e2000c101b24 */
[----:B------:R-:W-:Y:S05]  /*5ab0*/  BRA `(.L_x_20564) ;  /* 0x00000004004c7947 */ /* 0x000fea0003800000 */
.L_x_20581:
[----:B------:R-:W-:-:S04]  /*5ac0*/  LOP3.LUT R22, R22, 0xffff, RZ, 0xc0, !PT ;  /* 0x0000ffff16167812 */ /* 0x000fc800078ec0ff */
[----:B------:R-:W-:-:S05]  /*5ad0*/  PRMT R3, R22, 0x8880, RZ ;  /* 0x0000888016037816 */ /* 0x000fca00000000ff */
[----:B------:R0:W-:Y:S01]  /*5ae0*/  STG.E desc[UR36][R8.64], R3 ;  /* 0x0000000308007986 */ /* 0x0001e2000c101924 */
[----:B------:R-:W-:Y:S05]  /*5af0*/  BRA `(.L_x_20564) ;  /* 0x00000004003c7947 */ /* 0x000fea0003800000 */
.L_x_20571:
        /* <DEDUP_REMOVED lines=10> */
.L_x_20584:
[----:B------:R-:W-:Y:S02]  /*5ba0*/  PRMT R4, R22, 0x8880, RZ ;  /* 0x0000888016047816 */ /* 0x000fe400000000ff */
[----:B------:R-:W-:Y:S02]  /*5bb0*/  CS2R R6, SRZ ;  /* 0x0000000000067805 */ /* 0x000fe4000001ff00 */
[----:B------:R-:W-:-:S06]  /*5bc0*/  PRMT R4, R4, 0x7710, RZ ;  /* 0x0000771004047816 */ /* 0x000fcc00000000ff */
[----:B------:R-:W0:Y:S02]  /*5bd0*/  I2F.F64.S16 R4, R4 ;  /* 0x0000000400047312 */ /* 0x000e240000101c00 */
[----:B0-----:R0:W-:Y:S01]  /*5be0*/  STG.E.128 desc[UR36][R8.64], R4 ;  /* 0x0000000408007986 */ /* 0x0011e2000c101d24 */
[----:B------:R-:W-:Y:S05]  /*5bf0*/  BRA `(.L_x_20564) ;  /* 0x0000000000fc7947 */ /* 0x000fea0003800000 */
.L_x_20583:
[----:B------:R-:W-:-:S13]  /*5c00*/  ISETP.NE.AND P0, PT, R0, 0xf, PT ;  /* 0x0000000f0000780c */ /* 0x000fda0003f05270 */
[----:B------:R-:W-:Y:S05]  /*5c10*/  @!P0 BRA `(.L_x_20585) ;  /* 0x0000000000e88947 */ /* 0x000fea0003800000 */
[----:B------:R-:W-:-:S13]  /*5c20*/  ISETP.NE.AND P0, PT, R0, 0x17, PT ;  /* 0x000000170000780c */ /* 0x000fda0003f05270 */
[----:B------:R-:W-:Y:S05]  /*5c30*/  @!P0 BRA `(.L_x_20586) ;  /* 0x0000000000908947 */ /* 0x000fea0003800000 */
[----:B------:R-:W-:-:S13]  /*5c40*/  ISETP.NE.AND P0, PT, R0, 0x18, PT ;  /* 0x000000180000780c */ /* 0x000fda0003f05270 */
[----:B------:R-:W-:Y:S05]  /*5c50*/  @!P0 BRA `(.L_x_20587) ;  /* 0x0000000000448947 */ /* 0x000fea0003800000 */
.L_x_20563:
        /* <DEDUP_REMOVED lines=16> */
.L_x_20588:
[----:B------:R-:W-:Y:S05]  /*5d60*/  BRA `(.L_x_20564) ;  /* 0x0000000000a07947 */ /* 0x000fea0003800000 */
.L_x_20587:
        /* <DEDUP_REMOVED lines=13> */
.L_x_20590:
[----:B------:R-:W-:Y:S05]  /*5e40*/  BSYNC.RECONVERGENT B0 ;  /* 0x0000000000007941 */ /* 0x000fea0003800200 */
.L_x_20589:
[----:B------:R-:W-:-:S05]  /*5e50*/  LOP3.LUT R3, R0, 0x80, R3, 0xf8, !PT ;  /* 0x0000008000037812 */ /* 0x000fca00078ef803 */
[----:B------:R0:W-:Y:S01]  /*5e60*/  STG.E.U8 desc[UR36][R8.64], R3 ;  /* 0x0000000308007986 */ /* 0x0001e2000c101124 */
[----:B------:R-:W-:Y:S05]  /*5e70*/  BRA `(.L_x_20564) ;  /* 0x00000000005c7947 */ /* 0x000fea0003800000 */
.L_x_20586:
        /* <DEDUP_REMOVED lines=12> */
.L_x_20592:
[----:B------:R-:W-:Y:S01]  /*5f40*/  IMAD.MOV.U32 R0, RZ, RZ, 0x7f ;  /* 0x0000007fff007424 */ /* 0x000fe200078e00ff */
[----:B------:R-:W-:-:S04]  /*5f50*/  ISETP.GT.U32.AND P0, PT, R3, 0x7f800000, PT ;  /* 0x7f8000000300780c */ /* 0x000fc80003f04070 */
[----:B------:R-:W-:-:S09]  /*5f60*/  SEL R0, R0, 0x7c, P0 ;  /* 0x0000007c00007807 */ /* 0x000fd20000000000 */
.L_x_20593:
[----:B------:R-:W-:Y:S05]  /*5f70*/  BSYNC.RECONVERGENT B0 ;  /* 0x0000000000007941 */ /* 0x000fea0003800200 */
.L_x_20591:
[----:B------:R-:W-:-:S04]  /*5f80*/  SHF.R.U32.HI R3, RZ, 0x18, R5 ;  /* 0x00000018ff037819 */ /* 0x000fc80000011605 */
[----:B------:R-:W-:-:S05]  /*5f90*/  LOP3.LUT R3, R0, 0x80, R3, 0xf8, !PT ;  /* 0x0000008000037812 */ /* 0x000fca00078ef803 */
[----:B------:R0:W-:Y:S01]  /*5fa0*/  STG.E.U8 desc[UR36][R8.64], R3 ;  /* 0x0000000308007986 */ /* 0x0001e2000c101124 */
[----:B------:R-:W-:Y:S05]  /*5fb0*/  BRA `(.L_x_20564) ;  /* 0x00000000000c7947 */ /* 0x000fea0003800000 */
.L_x_20585:
[----:B------:R-:W0:Y:S02]  /*5fc0*/  I2F.S8 R0, R22 ;  /* 0x0000001600007306 */ /* 0x000e240000001400 */
[----:B0-----:R-:W-:-:S05]  /*5fd0*/  F2FP.BF16.F32.PACK_AB R0, RZ, R0 ;  /* 0x00000000ff00723e */ /* 0x001fca00000010ff */
[----:B------:R0:W-:Y:S02]  /*5fe0*/  STG.E.U16 desc[UR36][R8.64], R0 ;  /* 0x0000000008007986 */ /* 0x0001e4000c101524 */
.L_x_20564:
[----:B------:R-:W-:-:S07]  /*5ff0*/  VIADD R25, R25, 0x80 ;  /* 0x0000008019197836 */ /* 0x000fce0000000000 */
.L_x_20521:
[----:B------:R-:W-:-:S13]  /*6000*/  ISETP.GE.AND P0, PT, R25, R16, PT ;  /* 0x000000101900720c */ /* 0x000fda0003f06270 */
[----:B------:R-:W-:Y:S05]  /*6010*/  @P0 BREAK.RELIABLE B6 ;  /* 0x0000000000060942 */ /* 0x000fea0003800100 */
[----:B------:R-:W-:Y:S05]  /*6020*/  @P0 BRA `(.L_x_20558) ;  /* 0x0000000c00e00947 */ /* 0x000fea0003800000 */
[----:B------:R-:W-:Y:S05]  /*6030*/  BSYNC.RELIABLE B6 ;  /* 0x0000000000067941 */ /* 0x000fea0003800100 */
.L_x_20520:
        /* <DEDUP_REMOVED lines=20> */
.L_x_20597:
[----:B------:R0:W-:Y:S01]  /*6180*/  STG.E.U8 desc[UR36][R8.64], R17 ;  /* 0x0000001108007986 */ /* 0x0001e2000c101124 */
[----:B------:R-:W-:Y:S05]  /*6190*/  BRA `(.L_x_20599) ;  /* 0x0000000c00807947 */ /* 0x000fea0003800000 */
.L_x_20596:
        /* <DEDUP_REMOVED lines=12> */
.L_x_20601:
[----:B------:R-:W-:-:S04]  /*6260*/  LOP3.LUT R17, R17, 0xffff, RZ, 0xc0, !PT ;  /* 0x0000ffff11117812 */ /* 0x000fc800078ec0ff */
[----:B------:R-:W-:-:S05]  /*6270*/  PRMT R3, R17, 0x8880, RZ ;  /* 0x0000888011037816 */ /* 0x000fca00000000ff */
[----:B------:R0:W-:Y:S01]  /*6280*/  STG.E desc[UR36][R8.64], R3 ;  /* 0x0000000308007986 */ /* 0x0001e2000c101924 */
[----:B------:R-:W-:Y:S05]  /*6290*/  BRA `(.L_x_20599) ;  /* 0x0000000c00407947 */ /* 0x000fea0003800000 */
.L_x_20600:
[----:B------:R-:W-:-:S04]  /*62a0*/  PRMT R3, R17, 0x8880, RZ ;  /* 0x0000888011037816 */ /* 0x000fc800000000ff */
[----:B------:R-:W-:-:S05]  /*62b0*/  PRMT R3, R3, 0x7710, RZ ;  /* 0x0000771003037816 */ /* 0x000fca00000000ff */
[----:B------:R0:W-:Y:S01]  /*62c0*/  STG.E.U16 desc[UR36][R8.64], R3 ;  /* 0x0000000308007986 */ /* 0x0001e2000c101524 */
[----:B------:R-:W-:Y:S05]  /*62d0*/  BRA `(.L_x_20599) ;  /* 0x0000000c00307947 */ /* 0x000fea0003800000 */
.L_x_20595:
        /* <DEDUP_REMOVED lines=9> */
.L_x_20603:
[----:B------:R-:W0:Y:S02]  /*6370*/  I2F.S8 R0, R17 ;  /* 0x0000001100007306 */ /* 0x000e240000001400 */
[----:B0-----:R-:W-:-:S05]  /*6380*/  F2FP.F16.F32.PACK_AB R0, RZ, R0 ;  /* 0x00000000ff00723e */ /* 0x001fca00000000ff */
[----:B------:R0:W-:Y:S01]  /*6390*/  STG.E.U16 desc[UR36][R8.64], R0 ;  /* 0x0000000008007986 */ /* 0x0001e2000c101524 */
[----:B------:R-:W-:Y:S05]  /*63a0*/  BRA `(.L_x_20599) ;  /* 0x0000000800fc7947 */ /* 0x000fea0003800000 */
.L_x_20602:
        /* <DEDUP_REMOVED lines=10> */
.L_x_20605:
[----:B------:R-:W0:Y:S02]  /*6450*/  I2F.S8 R17, R17 ;  /* 0x0000001100117306 */ /* 0x000e240000001400 */
[----:B0-----:R-:W-:-:S04]  /*6460*/  F2FP.F16.F32.PACK_AB R3, RZ, R17 ;  /* 0x00000011ff03723e */ /* 0x001fc800000000ff */
[----:B------:R-:W-:-:S05]  /*6470*/  PRMT R3, R3, 0x5410, RZ ;  /* 0x0000541003037816 */ /* 0x000fca00000000ff */
[----:B------:R0:W-:Y:S01]  /*6480*/  STG.E desc[UR36][R8.64], R3 ;  /* 0x0000000308007986 */ /* 0x0001e2000c101924 */
[----:B------:R-:W-:Y:S05]  /*6490*/  BRA `(.L_x_20599) ;  /* 0x0000000800c07947 */ /* 0x000fea0003800000 */
.L_x_20604:
[----:B------:R-:W-:-:S04]  /*64a0*/  PRMT R4, R17, 0x8880, RZ ;  /* 0x0000888011047816 */ /* 0x000fc800000000ff */
[----:B------:R-:W-:-:S06]  /*64b0*/  PRMT R4, R4, 0x7710, RZ ;  /* 0x0000771004047816 */ /* 0x000fcc00000000ff */
[----:B------:R-:W0:Y:S02]  /*64c0*/  I2F.F64.S16 R4, R4 ;  /* 0x0000000400047312 */ /* 0x000e240000101c00 */
[----:B0-----:R0:W-:Y:S01]  /*64d0*/  STG.E.64 desc[UR36][R8.64], R4 ;  /* 0x0000000408007986 */ /* 0x0011e2000c101b24 */
[----:B------:R-:W-:Y:S05]  /*64e0*/  BRA `(.L_x_20599) ;  /* 0x0000000800ac7947 */ /* 0x000fea0003800000 */
.L_x_20594:
        /* <DEDUP_REMOVED lines=14> */
.L_x_20609:
        /* <DEDUP_REMOVED lines=17> */
.L_x_20612:
[----:B------:R-:W-:-:S04]  /*66e0*/  SHF.R.U32.HI R3, RZ, 0x18, R17 ;  /* 0x00000018ff037819 */ /* 0x000fc80000011611 */
[----:B------:R-:W-:-:S04]  /*66f0*/  LOP3.LUT R0, R0, 0x80, R3, 0xf8, !PT ;  /* 0x0000008000007812 */ /* 0x000fc800078ef803 */
[----:B------:R-:W-:-:S07]  /*6700*/  PRMT R4, R0, 0x7610, R4 ;  /* 0x0000761000047816 */ /* 0x000fce0000000004 */
.L_x_20611:
[----:B------:R-:W-:Y:S05]  /*6710*/  BSYNC.RECONVERGENT B0 ;  /* 0x0000000000007941 */ /* 0x000fea0003800200 */
.L_x_20610:
[----:B------:R0:W-:Y:S01]  /*6720*/  STG.E.U8 desc[UR36][R8.64], R4 ;  /* 0x0000000408007986 */ /* 0x0001e2000c101124 */
[----:B------:R-:W-:Y:S05]  /*6730*/  BRA `(.L_x_20599) ;  /* 0x0000000800187947 */ /* 0x000fea0003800000 */
.L_x_20608:
        /* <DEDUP_REMOVED lines=17> */
.L_x_20615:
[----:B------:R-:W-:-:S04]  /*6850*/  SHF.R.U32.HI R3, RZ, 0x18, R17 ;  /* 0x00000018ff037819 */ /* 0x000fc80000011611 */
[----:B------:R-:W-:-:S04]  /*6860*/  LOP3.LUT R0, R0, 0x80, R3, 0xf8, !PT ;  /* 0x0000008000007812 */ /* 0x000fc800078ef803 */
[----:B------:R-:W-:-:S07]  /*6870*/  PRMT R4, R0, 0x7610, R4 ;  /* 0x0000761000047816 */ /* 0x000fce0000000004 */
.L_x_20614:
[----:B------:R-:W-:Y:S05]  /*6880*/  BSYNC.RECONVERGENT B0 ;  /* 0x0000000000007941 */ /* 0x000fea0003800200 */
.L_x_20613:
[----:B------:R0:W-:Y:S01]  /*6890*/  STG.E.U8 desc[UR36][R8.64], R4 ;  /* 0x0000000408007986 */ /* 0x0001e2000c101124 */
[----:B------:R-:W-:Y:S05]  /*68a0*/  BRA `(.L_x_20599) ;  /* 0x0000000400bc7947 */ /* 0x000fea0003800000 */
.L_x_20607:
        /* <DEDUP_REMOVED lines=22> */
.L_x_20617:
[----:B------:R-:W-:-:S04]  /*6a10*/  LOP3.LUT R17, R17, 0xffff, RZ, 0xc0, !PT ;  /* 0x0000ffff11117812 */ /* 0x000fc800078ec0ff */
[----:B------:R-:W-:-:S05]  /*6a20*/  PRMT R17, R17, 0x8880, RZ ;  /* 0x0000888011117816 */ /* 0x000fca00000000ff */
[----:B------:R-:W-:-:S05]  /*6a30*/  IMAD.MOV.U32 R4, RZ, RZ, R17 ;  /* 0x000000ffff047224 */ /* 0x000fca00078e0011 */
[----:B------:R-:W-:-:S05]  /*6a40*/  SHF.R.S32.HI R5, RZ, 0x1f, R4 ;  /* 0x0000001fff057819 */ /* 0x000fca0000011404 */
[----:B------:R0:W-:Y:S01]  /*6a50*/  STG.E.64 desc[UR36][R8.64], R4 ;  /* 0x0000000408007986 */ /* 0x0001e2000c101b24 */
[----:B------:R-:W-:Y:S05]  /*6a60*/  BRA `(.L_x_20599) ;  /* 0x00000004004c7947 */ /* 0x000fea0003800000 */
.L_x_20616:
[----:B------:R-:W-:-:S04]  /*6a70*/  LOP3.LUT R17, R17, 0xffff, RZ, 0xc0, !PT ;  /* 0x0000ffff11117812 */ /* 0x000fc800078ec0ff */
[----:B------:R-:W-:-:S05]  /*6a80*/  PRMT R3, R17, 0x8880, RZ ;  /* 0x0000888011037816 */ /* 0x000fca00000000ff */
[----:B------:R0:W-:Y:S01]  /*6a90*/  STG.E desc[UR36][R8.64], R3 ;  /* 0x0000000308007986 */ /* 0x0001e2000c101924 */
[----:B------:R-:W-:Y:S05]  /*6aa0*/  BRA `(.L_x_20599) ;  /* 0x00000004003c7947 */ /* 0x000fea0003800000 */
.L_x_20606:
        /* <DEDUP_REMOVED lines=10> */
.L_x_20619:
[----:B------:R-:W-:Y:S02]  /*6b50*/  PRMT R4, R17, 0x8880, RZ ;  /* 0x0000888011047816 */ /* 0x000fe400000000ff */
[----:B------:R-:W-:Y:S02]  /*6b60*/  CS2R R6, SRZ ;  /* 0x0000000000067805 */ /* 0x000fe4000001ff00 */
[----:B------:R-:W-:-:S06]  /*6b70*/  PRMT R4, R4, 0x7710, RZ ;  /* 0x0000771004047816 */ /* 0x000fcc00000000ff */
[----:B------:R-:W0:Y:S02]  /*6b80*/  I2F.F64.S16 R4, R4 ;  /* 0x0000000400047312 */ /* 0x000e240000101c00 */
[----:B0-----:R0:W-:Y:S01]  /*6b90*/  STG.E.128 desc[UR36][R8.64], R4 ;  /* 0x0000000408007986 */ /* 0x0011e2000c101d24 */
[----:B------:R-:W-:Y:S05]  /*6ba0*/  BRA `(.L_x_20599) ;  /* 0x0000000000fc7947 */ /* 0x000fea0003800000 */
.L_x_20618:
[----:B------:R-:W-:-:S13]  /*6bb0*/  ISETP.NE.AND P0, PT, R0, 0xf, PT ;  /* 0x0000000f0000780c */ /* 0x000fda0003f05270 */
[----:B------:R-:W-:Y:S05]  /*6bc0*/  @!P0 BRA `(.L_x_20620) ;  /* 0x0000000000e88947 */ /* 0x000fea0003800000 */
[----:B------:R-:W-:-:S13]  /*6bd0*/  ISETP.NE.AND P0, PT, R0, 0x17, PT ;  /* 0x000000170000780c */ /* 0x000fda0003f05270 */
[----:B------:R-:W-:Y:S05]  /*6be0*/  @!P0 BRA `(.L_x_20621) ;  /* 0x0000000000908947 */ /* 0x000fea0003800000 */
[----:B------:R-:W-:-:S13]  /*6bf0*/  ISETP.NE.AND P0, PT, R0, 0x18, PT ;  /* 0x000000180000780c */ /* 0x000fda0003f05270 */
[----:B------:R-:W-:Y:S05]  /*6c00*/  @!P0 BRA `(.L_x_20622) ;  /* 0x0000000000448947 */ /* 0x000fea0003800000 */
.L_x_20598:
        /* <DEDUP_REMOVED lines=16> */
.L_x_20623:
[----:B------:R-:W-:Y:S05]  /*6d10*/  BRA `(.L_x_20599) ;  /* 0x0000000000a07947 */ /* 0x000fea0003800000 */
.L_x_20622:
        /* <DEDUP_REMOVED lines=13> */
.L_x_20625:
[----:B------:R-:W-:Y:S05]  /*6df0*/  BSYNC.RECONVERGENT B0 ;  /* 0x0000000000007941 */ /* 0x000fea0003800200 */
.L_x_20624:
[----:B------:R-:W-:-:S05]  /*6e00*/  LOP3.LUT R3, R0, 0x80, R3, 0xf8, !PT ;  /* 0x0000008000037812 */ /* 0x000fca00078ef803 */
[----:B------:R4:W-:Y:S01]  /*6e10*/  STG.E.U8 desc[UR36][R8.64], R3 ;  /* 0x0000000308007986 */ /* 0x0009e2000c101124 */
[----:B------:R-:W-:Y:S05]  /*6e20*/  BRA `(.L_x_20599) ;  /* 0x00000000005c7947 */ /* 0x000fea0003800000 */
.L_x_20621:
        /* <DEDUP_REMOVED lines=12> */
.L_x_20627:
[----:B------:R-:W-:Y:S01]  /*6ef0*/  IMAD.MOV.U32 R0, RZ, RZ, 0x7f ;  /* 0x0000007fff007424 */ /* 0x000fe200078e00ff */
[----:B------:R-:W-:-:S04]  /*6f00*/  ISETP.GT.U32.AND P0, PT, R3, 0x7f800000, PT ;  /* 0x7f8000000300780c */ /* 0x000fc80003f04070 */
[----:B------:R-:W-:-:S09]  /*6f10*/  SEL R0, R0, 0x7c, P0 ;  /* 0x0000007c00007807 */ /* 0x000fd20000000000 */
.L_x_20628:
[----:B------:R-:W-:Y:S05]  /*6f20*/  BSYNC.RECONVERGENT B0 ;  /* 0x0000000000007941 */ /* 0x000fea0003800200 */
.L_x_20626:
[----:B------:R-:W-:-:S04]  /*6f30*/  SHF.R.U32.HI R3, RZ, 0x18, R17 ;  /* 0x00000018ff037819 */ /* 0x000fc80000011611 */
[----:B------:R-:W-:-:S05]  /*6f40*/  LOP3.LUT R3, R0, 0x80, R3, 0xf8, !PT ;  /* 0x0000008000037812 */ /* 0x000fca00078ef803 */
[----:B------:R3:W-:Y:S01]  /*6f50*/  STG.E.U8 desc[UR36][R8.64], R3 ;  /* 0x0000000308007986 */ /* 0x0007e2000c101124 */
[----:B------:R-:W-:Y:S05]  /*6f60*/  BRA `(.L_x_20599) ;  /* 0x00000000000c7947 */ /* 0x000fea0003800000 */
.L_x_20620:
[----:B------:R-:W0:Y:S02]  /*6f70*/  I2F.S8 R0, R17 ;  /* 0x0000001100007306 */ /* 0x000e240000001400 */
[----:B0-----:R-:W-:-:S05]  /*6f80*/  F2FP.BF16.F32.PACK_AB R0, RZ, R0 ;  /* 0x00000000ff00723e */ /* 0x001fca00000010ff */
[----:B------:R0:W-:Y:S02]  /*6f90*/  STG.E.U16 desc[UR36][R8.64], R0 ;  /* 0x0000000008007986 */ /* 0x0001e4000c101524 */
.L_x_20599:
[----:B------:R-:W-:-:S07]  /*6fa0*/  VIADD R25, R25, 0x80 ;  /* 0x0000008019197836 */ /* 0x000fce0000000000 */
.L_x_20558:
[----:B------:R-:W-:Y:S05]  /*6fb0*/  BSYNC.RECONVERGENT B7 ;  /* 0x0000000000077941 */ /* 0x000fea0003800200 */
.L_x_20519:
        /* <DEDUP_REMOVED lines=21> */
.L_x_20632:
[----:B-1----:R-:W-:Y:S01]  /*7110*/  STG.E.U8 desc[UR36][R2.64], R18 ;  /* 0x0000001202007986 */ /* 0x002fe2000c101124 */
[----:B------:R-:W-:Y:S05]  /*7120*/  EXIT ;  /* 0x000000000000794d */ /* 0x000fea0003800000 */
.L_x_20631:
        /* <DEDUP_REMOVED lines=12> */
.L_x_20635:
[----:B-1----:R-:W-:-:S04]  /*71f0*/  LOP3.LUT R18, R18, 0xffff, RZ, 0xc0, !PT ;  /* 0x0000ffff12127812 */ /* 0x002fc800078ec0ff */
[----:B------:R-:W-:-:S05]  /*7200*/  PRMT R5, R18, 0x8880, RZ ;  /* 0x0000888012057816 */ /* 0x000fca00000000ff */
[----:B------:R-:W-:Y:S01]  /*7210*/  STG.E desc[UR36][R2.64], R5 ;  /* 0x0000000502007986 */ /* 0x000fe2000c101924 */
[----:B------:R-:W-:Y:S05]  /*7220*/  EXIT ;  /* 0x000000000000794d */ /* 0x000fea0003800000 */
.L_x_20634:
[----:B-1----:R-:W-:-:S04]  /*7230*/  PRMT R5, R18, 0x8880, RZ ;  /* 0x0000888012057816 */ /* 0x002fc800000000ff */
[----:B------:R-:W-:-:S05]  /*7240*/  PRMT R5, R5, 0x7710, RZ ;  /* 0x0000771005057816 */ /* 0x000fca00000000ff */
[----:B------:R-:W-:Y:S01]  /*7250*/  STG.E.U16 desc[UR36][R2.64], R5 ;  /* 0x0000000502007986 */ /* 0x000fe2000c101524 */
[----:B------:R-:W-:Y:S05]  /*7260*/  EXIT ;  /* 0x000000000000794d */ /* 0x000fea0003800000 */
.L_x_20630:
        /* <DEDUP_REMOVED lines=9> */
.L_x_20637:
[----:B-1----:R-:W0:Y:S02]  /*7300*/  I2F.S8 R0, R18 ;  /* 0x0000001200007306 */ /* 0x002e240000001400 */
[----:B0-----:R-:W-:-:S05]  /*7310*/  F2FP.F16.F32.PACK_AB R0, RZ, R0 ;  /* 0x00000000ff00723e */ /* 0x001fca00000000ff */
[----:B------:R-:W-:Y:S01]  /*7320*/  STG.E.U16 desc[UR36][R2.64], R0 ;  /* 0x0000000002007986 */ /* 0x000fe2000c101524 */
[----:B------:R-:W-:Y:S05]  /*7330*/  EXIT ;  /* 0x000000000000794d */ /* 0x000fea0003800000 */
.L_x_20636:
        /* <DEDUP_REMOVED lines=10> */
.L_x_20639:
[----:B-1----:R-:W0:Y:S02]  /*73e0*/  I2F.S8 R18, R18 ;  /* 0x0000001200127306 */ /* 0x002e240000001400 */
[----:B0-----:R-:W-:-:S04]  /*73f0*/  F2FP.F16.F32.PACK_AB R5, RZ, R18 ;  /* 0x00000012ff05723e */ /* 0x001fc800000000ff */
[----:B------:R-:W-:-:S05]  /*7400*/  PRMT R5, R5, 0x5410, RZ ;  /* 0x0000541005057816 */ /* 0x000fca00000000ff */
[----:B------:R-:W-:Y:S01]  /*7410*/  STG.E desc[UR36][R2.64], R5 ;  /* 0x0000000502007986 */ /* 0x000fe2000c101924 */
[----:B------:R-:W-:Y:S05]  /*7420*/  EXIT ;  /* 0x000000000000794d */ /* 0x000fea0003800000 */
.L_x_20638:
[----:B-1----:R-:W-:-:S04]  /*7430*/  PRMT R4, R18, 0x8880, RZ ;  /* 0x0000888012047816 */ /* 0x002fc800000000ff */
[----:B------:R-:W-:-:S06]  /*7440*/  PRMT R4, R4, 0x7710, RZ ;  /* 0x0000771004047816 */ /* 0x000fcc00000000ff */
[----:B------:R-:W0:Y:S02]  /*7450*/  I2F.F64.S16 R4, R4 ;  /* 0x0000000400047312 */ /* 0x000e240000101c00 */
[----:B0-----:R-:W-:Y:S01]  /*7460*/  STG.E.64 desc[UR36][R2.64], R4 ;  /* 0x0000000402007986 */ /* 0x001fe2000c101b24 */
[----:B------:R-:W-:Y:S05]  /*7470*/  EXIT ;  /* 0x000000000000794d */ /* 0x000fea0003800000 */
.L_x_20629:
        /* <DEDUP_REMOVED lines=14> */
.L_x_20643:
        /* <DEDUP_REMOVED lines=18> */
.L_x_20646:
[----:B------:R-:W-:-:S04]  /*7680*/  SHF.R.U32.HI R5, RZ, 0x18, R5 ;  /* 0x00000018ff057819 */ /* 0x000fc80000011605 */
[----:B------:R-:W-:-:S07]  /*7690*/  LOP3.LUT R0, R0, 0x80, R5, 0xf8, !PT ;  /* 0x0000008000007812 */ /* 0x000fce00078ef805 */
.L_x_20645:
[----:B------:R-:W-:Y:S05]  /*76a0*/  BSYNC.RECONVERGENT B0 ;  /* 0x0000000000007941 */ /* 0x000fea0003800200 */
.L_x_20644:
[----:B------:R-:W-:Y:S01]  /*76b0*/  STG.E.U8 desc[UR36][R2.64], R0 ;  /* 0x0000000002007986 */ /* 0x000fe2000c101124 */
[----:B------:R-:W-:Y:S05]  /*76c0*/  EXIT ;  /* 0x000000000000794d */ /* 0x000fea0003800000 */
.L_x_20642:
        /* <DEDUP_REMOVED lines=18> */
.L_x_20649:
[----:B------:R-:W-:-:S04]  /*77f0*/  SHF.R.U32.HI R5, RZ, 0x18, R5 ;  /* 0x00000018ff057819 */ /* 0x000fc80000011605 */
[----:B------:R-:W-:-:S07]  /*7800*/  LOP3.LUT R0, R0, 0x80, R5, 0xf8, !PT ;  /* 0x0000008000007812 */ /* 0x000fce00078ef805 */
.L_x_20648:
[----:B------:R-:W-:Y:S05]  /*7810*/  BSYNC.RECONVERGENT B0 ;  /* 0x0000000000007941 */ /* 0x000fea0003800200 */
.L_x_20647:
[----:B------:R-:W-:Y:S01]  /*7820*/  STG.E.U8 desc[UR36][R2.64], R0 ;  /* 0x0000000002007986 */ /* 0x000fe2000c101124 */
[----:B------:R-:W-:Y:S05]  /*7830*/  EXIT ;  /* 0x000000000000794d */ /* 0x000fea0003800000 */
.L_x_20641:
        /* <DEDUP_REMOVED lines=22> */
.L_x_20651:
[----:B-1----:R-:W-:-:S04]  /*79a0*/  LOP3.LUT R18, R18, 0xffff, RZ, 0xc0, !PT ;  /* 0x0000ffff12127812 */ /* 0x002fc800078ec0ff */
[----:B------:R-:W-:-:S05]  /*79b0*/  PRMT R18, R18, 0x8880, RZ ;  /* 0x0000888012127816 */ /* 0x000fca00000000ff */
[----:B------:R-:W-:-:S05]  /*79c0*/  IMAD.MOV.U32 R4, RZ, RZ, R18 ;  /* 0x000000ffff047224 */ /* 0x000fca00078e0012 */
[----:B------:R-:W-:-:S05]  /*79d0*/  SHF.R.S32.HI R5, RZ, 0x1f, R4 ;  /* 0x0000001fff057819 */ /* 0x000fca0000011404 */
[----:B------:R-:W-:Y:S01]  /*79e0*/  STG.E.64 desc[UR36][R2.64], R4 ;  /* 0x0000000402007986 */ /* 0x000fe2000c101b24 */
[----:B------:R-:W-:Y:S05]  /*79f0*/  EXIT ;  /* 0x000000000000794d */ /* 0x000fea0003800000 */
.L_x_20650:
[----:B-1----:R-:W-:-:S04]  /*7a00*/  LOP3.LUT R18, R18, 0xffff, RZ, 0xc0, !PT ;  /* 0x0000ffff12127812 */ /* 0x002fc800078ec0ff */
[----:B------:R-:W-:-:S05]  /*7a10*/  PRMT R5, R18, 0x8880, RZ ;  /* 0x0000888012057816 */ /* 0x000fca00000000ff */
[----:B------:R-:W-:Y:S01]  /*7a20*/  STG.E desc[UR36][R2.64], R5 ;  /* 0x0000000502007986 */ /* 0x000fe2000c101924 */
[----:B------:R-:W-:Y:S05]  /*7a30*/  EXIT ;  /* 0x000000000000794d */ /* 0x000fea0003800000 */
.L_x_20640:
        /* <DEDUP_REMOVED lines=10> */
.L_x_20653:
[----:B-1----:R-:W-:Y:S02]  /*7ae0*/  PRMT R4, R18, 0x8880, RZ ;  /* 0x0000888012047816 */ /* 0x002fe400000000ff */
[----:B------:R-:W-:Y:S02]  /*7af0*/  CS2R R6, SRZ ;  /* 0x0000000000067805 */ /* 0x000fe4000001ff00 */
[----:B------:R-:W-:-:S06]  /*7b00*/  PRMT R4, R4, 0x7710, RZ ;  /* 0x0000771004047816 */ /* 0x000fcc00000000ff */
[----:B------:R-:W0:Y:S02]  /*7b10*/  I2F.F64.S16 R4, R4 ;  /* 0x0000000400047312 */ /* 0x000e240000101c00 */
[----:B0-----:R-:W-:Y:S01]  /*7b20*/  STG.E.128 desc[UR36][R2.64], R4 ;  /* 0x0000000402007986 */ /* 0x001fe2000c101d24 */
[----:B------:R-:W-:Y:S05]  /*7b30*/  EXIT ;  /* 0x000000000000794d */ /* 0x000fea0003800000 */
.L_x_20652:
[----:B------:R-:W-:-:S13]  /*7b40*/  ISETP.NE.AND P0, PT, R0, 0xf, PT ;  /* 0x0000000f0000780c */ /* 0x000fda0003f05270 */
[----:B------:R-:W-:Y:S05]  /*7b50*/  @!P0 BRA `(.L_x_20654) ;  /* 0x0000000000e88947 */ /* 0x000fea0003800000 */
[----:B------:R-:W-:-:S13]  /*7b60*/  ISETP.NE.AND P0, PT, R0, 0x17, PT ;  /* 0x000000170000780c */ /* 0x000fda0003f05270 */
[----:B------:R-:W-:Y:S05]  /*7b70*/  @!P0 BRA `(.L_x_20655) ;  /* 0x0000000000908947 */ /* 0x000fea0003800000 */
[----:B------:R-:W-:-:S13]  /*7b80*/  ISETP.NE.AND P0, PT, R0, 0x18, PT ;  /* 0x000000180000780c */ /* 0x000fda0003f05270 */
[----:B------:R-:W-:Y:S05]  /*7b90*/  @!P0 BRA `(.L_x_20656) ;  /* 0x0000000000448947 */ /* 0x000fea0003800000 */
.L_x_20633:
        /* <DEDUP_REMOVED lines=16> */
.L_x_20657:
[----:B------:R-:W-:Y:S05]  /*7ca0*/  EXIT ;  /* 0x000000000000794d */ /* 0x000fea0003800000 */
.L_x_20656:
        /* <DEDUP_REMOVED lines=13> */
.L_x_20659:
[----:B------:R-:W-:Y:S05]  /*7d80*/  BSYNC.RECONVERGENT B0 ;  /* 0x0000000000007941 */ /* 0x000fea0003800200 */
.L_x_20658:
[----:B------:R-:W-:-:S05]  /*7d90*/  LOP3.LUT R5, R0, 0x80, R5, 0xf8, !PT ;  /* 0x0000008000057812 */ /* 0x000fca00078ef805 */
[----:B------:R-:W-:Y:S01]  /*7da0*/  STG.E.U8 desc[UR36][R2.64], R5 ;  /* 0x0000000502007986 */ /* 0x000fe2000c101124 */
[----:B------:R-:W-:Y:S05]  /*7db0*/  EXIT ;  /* 0x000000000000794d */ /* 0x000fea0003800000 */
.L_x_20655:
        /* <DEDUP_REMOVED lines=12> */
.L_x_20661:
[----:B------:R-:W-:Y:S01]  /*7e80*/  IMAD.MOV.U32 R0, RZ, RZ, 0x7f ;  /* 0x0000007fff007424 */ /* 0x000fe200078e00ff */
[----:B------:R-:W-:-:S04]  /*7e90*/  ISETP.GT.U32.AND P0, PT, R4, 0x7f800000, PT ;  /* 0x7f8000000400780c */ /* 0x000fc80003f04070 */
[----:B------:R-:W-:-:S09]  /*7ea0*/  SEL R0, R0, 0x7c, P0 ;  /* 0x0000007c00007807 */ /* 0x000fd20000000000 */
.L_x_20662:
[----:B------:R-:W-:Y:S05]  /*7eb0*/  BSYNC.RECONVERGENT B0 ;  /* 0x0000000000007941 */ /* 0x000fea0003800200 */
.L_x_20660:
[----:B------:R-:W-:-:S04]  /*7ec0*/  SHF.R.U32.HI R5, RZ, 0x18, R5 ;  /* 0x00000018ff057819 */ /* 0x000fc80000011605 */
[----:B------:R-:W-:-:S05]  /*7ed0*/  LOP3.LUT R5, R0, 0x80, R5, 0xf8, !PT ;  /* 0x0000008000057812 */ /* 0x000fca00078ef805 */
[----:B------:R-:W-:Y:S01]  /*7ee0*/  STG.E.U8 desc[UR36][R2.64], R5 ;  /* 0x0000000502007986 */ /* 0x000fe2000c101124 */
[----:B------:R-:W-:Y:S05]  /*7ef0*/  EXIT ;  /* 0x000000000000794d */ /* 0x000fea0003800000 */
.L_x_20654:
[----:B-1----:R-:W0:Y:S02]  /*7f00*/  I2F.S8 R0, R18 ;  /* 0x0000001200007306 */ /* 0x002e240000001400 */
[----:B0-----:R-:W-:-:S05]  /*7f10*/  F2FP.BF16.F32.PACK_AB R0, RZ, R0 ;  /* 0x00000000ff00723e */ /* 0x001fca00000010ff */
[----:B------:R-:W-:Y:S01]  /*7f20*/  STG.E.U16 desc[UR36][R2.64], R0 ;  /* 0x0000000002007986 */ /* 0x000fe2000c101524 */
[----:B------:R-:W-:Y:S05]  /*7f30*/  EXIT ;  /* 0x000000000000794d */ /* 0x000fea0003800000 */
        .weak           $__internal_57_$__cuda_sm20_div_s16
        .type           $__internal_57_$__cuda_sm20_div_s16,@function
        .size           $__internal_57_$__cuda_sm20_div_s16,(.L_x_23086 - $__internal_57_$__cuda_sm20_div_s16)
$__internal_57_$__cuda_sm20_div_s16:
        /* <DEDUP_REMOVED lines=20> */
[----:B------:R-:W-:Y:S02]  /*8080*/  IMAD.IADD R6, R6, 0x1, R5 ;  /* 0x0000000106067824 */ /* 0x000fe400078e0205 */
[----:B------:R-:W-:Y:S02]  /*8090*/  IMAD.MOV.U32 R5, RZ, RZ, 0x0 ;  /* 0x00000000ff057424 */ /* 0x000fe400078e00ff */
[----:B------:R-:W-:Y:S02]  /*80a0*/  @!P0 IMAD.MOV.U32 R6, RZ, RZ, -0x1 ;  /* 0xffffffffff068424 */ /* 0x000fe400078e00ff */
[----:B------:R-:W-:Y:S05]  /*80b0*/  RET.REL.NODEC R4 `(_ZN2at6native27unrolled_elementwise_kernelINS0_13AUnaryFunctorIaaaZZZNS0_15binary_internal21div_trunc_kernel_cudaERNS_18TensorIteratorBaseEENKUlvE_clEvENKUlvE0_clEvEUlaaE_EESt5arrayIPcLm2EELi4E23TrivialOffsetCalculatorILi1EjESE_NS0_6memory12LoadWithCastILi1EEENSF_13StoreWithCastILi1EEEEEviT_T0_T2_T3_T4_T5_) ;  /* 0xffffff7c04d07950 */ /* 0x000fea0003c3ffff */
.L_x_20663:
        /* <DEDUP_REMOVED lines=12> */
.L_x_23086:


//--------------------- .text._ZN2at6native18elementwise_kernelILi128ELi4EZNS0_22gpu_kernel_impl_nocastINS0_13AUnaryFunctorIaaaZZZNS0_15binary_internal21div_trunc_kernel_cudaERNS_18TensorIteratorBaseEENKUlvE_clEvENKUlvE0_clEvEUlaaE_EEEEvS6_RKT_EUliE_EEviT1_ --------------------------
	.section	.text._ZN2at6native18elementwise_kernelILi128ELi4EZNS0_22gpu_kernel_impl_nocastINS0_13AUnaryFunctorIaaaZZZNS0_15binary_internal21div_trunc_kernel_cudaERNS_18TensorIteratorBaseEENKUlvE_clEvENKUlvE0_clEvEUlaaE_EEEEvS6_RKT_EUliE_EEviT1_,"ax",@progbits
	.align	128
        .global         _ZN2at6native18elementwise_kernelILi128ELi4EZNS0_22gpu_kernel_impl_nocastINS0_13AUnaryFunctorIaaaZZZNS0_15binary_internal21div_trunc_kernel_cudaERNS_18TensorIteratorBaseEENKUlvE_clEvENKUlvE0_clEvEUlaaE_EEEEvS6_RKT_EUliE_EEviT1_
        .type           _ZN2at6native18elementwise_kernelILi128ELi4EZNS0_22gpu_kernel_impl_nocastINS0_13AUnaryFunctorIaaaZZZNS0_15binary_internal21div_trunc_kernel_cudaERNS_18TensorIteratorBaseEENKUlvE_clEvENKUlvE0_clEvEUlaaE_EEEEvS6_RKT_EUliE_EEviT1_,@function
        .size           _ZN2at6native18elementwise_kernelILi128ELi4EZNS0_22gpu_kernel_impl_nocastINS0_13AUnaryFunctorIaaaZZZNS0_15binary_internal21div_trunc_kernel_cudaERNS_18TensorIteratorBaseEENKUlvE_clEvENKUlvE0_clEvEUlaaE_EEEEvS6_RKT_EUliE_EEviT1_,(.L_x_23087 - _ZN2at6native18elementwise_kernelILi128ELi4EZNS0_22gpu_kernel_impl_nocastINS0_13AUnaryFunctorIaaaZZZNS0_15binary_internal21div_trunc_kernel_cudaERNS_18TensorIteratorBaseEENKUlvE_clEvENKUlvE0_clEvEUlaaE_EEEEvS6_RKT_EUliE_EEviT1_)
        .other          _ZN2at6native18elementwise_kernelILi128ELi4EZNS0_22gpu_kernel_impl_nocastINS0_13AUnaryFunctorIaaaZZZNS0_15binary_internal21div_trunc_kernel_cudaERNS_18TensorIteratorBaseEENKUlvE_clEvENKUlvE0_clEvEUlaaE_EEEEvS6_RKT_EUliE_EEviT1_,@"STO_CUDA_ENTRY STV_DEFAULT"
_ZN2at6native18elementwise_kernelILi128ELi4EZNS0_22gpu_kernel_impl_nocastINS0_13AUnaryFunctorIaaaZZZNS0_15binary_internal21div_trunc_kernel_cudaERNS_18TensorIteratorBaseEENKUlvE_clEvENKUlvE0_clEvEUlaaE_EEEEvS6_RKT_EUliE_EEviT1_:
.text._ZN2at6native18elementwise_kernelILi128ELi4EZNS0_22gpu_kernel_impl_nocastINS0_13AUnaryFunctorIaaaZZZNS0_15binary_internal21div_trunc_kernel_cudaERNS_18TensorIteratorBaseEENKUlvE_clEvENKUlvE0_clEvEUlaaE_EEEEvS6_RKT_EUliE_EEviT1_:
        /* <DEDUP_REMOVED lines=18> */
[----:B-----5:R-:W-:Y:S05]  /*0120*/  CALL.REL.NOINC `($__internal_58_$__cuda_sm20_div_s16) ;  /* 0x0000005000647944 */ /* 0x020fea0003c00000 */
[----:B------:R-:W0:Y:S01]  /*0130*/  LDC.64 R4, c[0x0][0x580] ;  /* 0x00016000ff047b82 */ /* 0x000e220000000a00 */
[----:B------:R-:W-:Y:S01]  /*0140*/  IADD3 R3, PT, PT, R3, 0x80, RZ ;  /* 0x0000008003037810 */ /* 0x000fe20007ffe0ff */
[----:B0-----:R0:W-:Y:S06]  /*0150*/  STG.E.U8 desc[UR6][R4.64], R11 ;  /* 0x0000000b04007986 */ /* 0x0011ec000c101106 */
.L_x_20666:
[----:B------:R-:W-:Y:S05]  /*0160*/  BSYNC.RECONVERGENT B0 ;  /* 0x0000000000007941 */ /* 0x000fea0003800200 */
.L_x_20665:
[----:B------:R-:W1:Y:S01]  /*0170*/  LDCU UR4, c[0x0][0x380] ;  /* 0x00007000ff0477ac */ /* 0x000e620008000800 */
[----:B------:R-:W-:Y:S01]  /*0180*/  BSSY.RECONVERGENT B0, `(.L_x_20667) ;  /* 0x000000c000007945 */ /* 0x000fe20003800200 */
[----:B-1----:R-:W-:-:S13]  /*0190*/  ISETP.GE.AND P0, PT, R3, UR4, PT ;  /* 0x0000000403007c0c */ /* 0x002fda000bf06270 */
[----:B------:R-:W-:Y:S05]  /*01a0*/  @P0 BRA `(.L_x_20668) ;  /* 0x0000000000240947 */ /* 0x000fea0003800000 */
[----:B------:R-:W1:Y:S02]  /*01b0*/  LDC.64 R6, c[0x0][0x588] ;  /* 0x00016200ff067b82 */ /* 0x000e640000000a00 */
[----:B-1----:R1:W5:Y:S01]  /*01c0*/  LDG.E.S8 R6, desc[UR6][R6.64] ;  /* 0x0000000606067981 */ /* 0x002362000c1e1300 */
[----:B------:R-:W0:Y:S01]  /*01d0*/  LDCU.S8 UR4, c[0x0][0x591] ;  /* 0x0000b220ff0477ac */ /* 0x000e220008000200 */
[----:B------:R-:W-:Y:S02]  /*01e0*/  MOV R8, 0x210 ;  /* 0x0000021000087802 */ /* 0x000fe40000000f00 */
[----:B01----:R-:W-:-:S07]  /*01f0*/  MOV R11, UR4 ;  /* 0x00000004000b7c02 */ /* 0x003fce0008000f00 */
[----:B-----5:R-:W-:Y:S05]  /*0200*/  CALL.REL.NOINC `($__internal_58_$__cuda_sm20_div_s16) ;  /* 0x00000050002c7944 */ /* 0x020fea0003c00000 */
[----:B------:R-:W0:Y:S01]  /*0210*/  LDC.64 R4, c[0x0][0x580] ;  /* 0x00016000ff047b82 */ /* 0x000e220000000a00 */
[----:B------:R-:W-:Y:S01]  /*0220*/  IADD3 R3, PT, PT, R3, 0x80, RZ ;  /* 0x0000008003037810 */ /* 0x000fe20007ffe0ff */
[----:B0-----:R1:W-:Y:S06]  /*0230*/  STG.E.U8 desc[UR6][R4.64], R11 ;  /* 0x0000000b04007986 */ /* 0x0013ec000c101106 */
.L_x_20668:
[----:B------:R-:W-:Y:S05]  /*0240*/  BSYNC.RECONVERGENT B0 ;  /* 0x0000000000007941 */ /* 0x000fea0003800200 */
.L_x_20667:
[----:B------:R-:W2:Y:S01]  /*0250*/  LDCU UR4, c[0x0][0x380] ;  /* 0x00007000ff0477ac */ /* 0x000ea20008000800 */
[----:B------:R-:W-:Y:S01]  /*0260*/  BSSY.RECONVERGENT B0, `(.L_x_20669) ;  /* 0x000000c000007945 */ /* 0x000fe20003800200 */
[----:B--2---:R-:W-:-:S13]  /*0270*/  ISETP.GE.AND P0, PT, R3, UR4, PT ;  /* 0x0000000403007c0c */ /* 0x004fda000bf06270 */
[----:B------:R-:W-:Y:S05]  /*0280*/  @P0 BRA `(.L_x_20670) ;  /* 0x0000000000240947 */ /* 0x000fea0003800000 */
[----:B------:R-:W2:Y:S02]  /*0290*/  LDC.64 R6, c[0x0][0x588] ;  /* 0x00016200ff067b82 */ /* 0x000ea40000000a00 */
[----:B--2---:R2:W5:Y:S01]  /*02a0*/  LDG.E.S8 R6, desc[UR6][R6.64] ;  /* 0x0000000606067981 */ /* 0x004562000c1e1300 */
[----:B------:R-:W0:Y:S01]  /*02b0*/  LDCU.S8 UR4, c[0x0][0x591] ;  /* 0x0000b220ff0477ac */ /* 0x000e220008000200 */
[----:B------:R-:W-:Y:S02]  /*02c0*/  MOV R8, 0x2f0 ;  /* 0x000002f000087802 */ /* 0x000fe40000000f00 */
[----:B012---:R-:W-:-:S07]  /*02d0*/  MOV R11, UR4 ;  /* 0x00000004000b7c02 */ /* 0x007fce0008000f00 */
[----:B-----5:R-:W-:Y:S05]  /*02e0*/  CALL.REL.NOINC `($__internal_58_$__cuda_sm20_div_s16) ;  /* 0x0000004c00f47944 */ /* 0x020fea0003c00000 */
[----:B------:R-:W0:Y:S01]  /*02f0*/  LDC.64 R4, c[0x0][0x580] ;  /* 0x00016000ff047b82 */ /* 0x000e220000000a00 */
[----:B------:R-:W-:Y:S01]  /*0300*/  IADD3 R3, PT, PT, R3, 0x80, RZ ;  /* 0x0000008003037810 */ /* 0x000fe20007ffe0ff */
[----:B0-----:R2:W-:Y:S06]  /*0310*/  STG.E.U8 desc[UR6][R4.64], R11 ;  /* 0x0000000b04007986 */ /* 0x0015ec000c101106 */
.L_x_20670:
[----:B------:R-:W-:Y:S05]  /*0320*/  BSYNC.RECONVERGENT B0 ;  /* 0x0000000000007941 */ /* 0x000fea0003800200 */
.L_x_20669:
[----:B------:R-:W3:Y:S02]  /*0330*/  LDCU UR4, c[0x0][0x380] ;  /* 0x00007000ff0477ac */ /* 0x000ee40008000800 */
[----:B---3--:R-:W-:-:S13]  /*0340*/  ISETP.GE.AND P0, PT, R3, UR4, PT ;  /* 0x0000000403007c0c */ /* 0x008fda000bf06270 */
[----:B------:R-:W-:Y:S05]  /*0350*/  @P0 EXIT ;  /* 0x000000000000094d */ /* 0x000fea0003800000 */
[----:B------:R-:W3:Y:S02]  /*0360*/  LDC.64 R6, c[0x0][0x588] ;  /* 0x00016200ff067b82 */ /* 0x000ee40000000a00 */
[----:B---3--:R3:W5:Y:S01]  /*0370*/  LDG.E.S8 R6, desc[UR6][R6.64] ;  /* 0x0000000606067981 */ /* 0x008762000c1e1300 */
[----:B------:R-:W0:Y:S01]  /*0380*/  LDCU.S8 UR4, c[0x0][0x591] ;  /* 0x0000b220ff0477ac */ /* 0x000e220008000200 */
[----:B------:R-:W-:Y:S01]  /*0390*/  MOV R8, 0x3c0 ;  /* 0x000003c000087802 */ /* 0x000fe20000000f00 */
[----:B0123--:R-:W-:-:S07]  /*03a0*/  IMAD.U32 R11, RZ, RZ, UR4 ;  /* 0x00000004ff0b7e24 */ /* 0x00ffce000f8e00ff */
[----:B-----5:R-:W-:Y:S05]  /*03b0*/  CALL.REL.NOINC `($__internal_58_$__cuda_sm20_div_s16) ;  /* 0x0000004c00c07944 */ /* 0x020fea0003c00000 */
[----:B------:R-:W0:Y:S02]  /*03c0*/  LDC.64 R2, c[0x0][0x580] ;  /* 0x00016000ff027b82 */ /* 0x000e240000000a00 */
[----:B0-----:R-:W-:Y:S01]  /*03d0*/  STG.E.U8 desc[UR6][R2.64], R11 ;  /* 0x0000000b02007986 */ /* 0x001fe2000c101106 */
[----:B------:R-:W-:Y:S05]  /*03e0*/  EXIT ;  /* 0x000000000000794d */ /* 0x000fea0003800000 */
.L_x_20664:
        /* <DEDUP_REMOVED lines=305> */
.L_x_20673:
        /* <DEDUP_REMOVED lines=9> */
[----:B-----5:R-:W-:Y:S05]  /*1790*/  CALL.REL.NOINC `($__internal_58_$__cuda_sm20_div_s16) ;  /* 0x0000003800c87944 */ /* 0x020fea0003c00000 */
[----:B------:R0:W-:Y:S01]  /*17a0*/  STG.E.U8 desc[UR6][R4.64], R11 ;  /* 0x0000000b04007986 */ /* 0x0001e2000c101106 */
[----:B------:R-:W-:-:S07]  /*17b0*/  IADD3 R3, PT, PT, R3, 0x80, RZ ;  /* 0x0000008003037810 */ /* 0x000fce0007ffe0ff */
.L_x_20672:
[----:B------:R-:W-:Y:S05]  /*17c0*/  BSYNC.RECONVERGENT B0 ;  /* 0x0000000000007941 */ /* 0x000fea0003800200 */
.L_x_20671:
        /* <DEDUP_REMOVED lines=302> */
.L_x_20676:
        /* <DEDUP_REMOVED lines=9> */
[----:B-----5:R-:W-:Y:S05]  /*2b40*/  CALL.REL.NOINC `($__internal_58_$__cuda_sm20_div_s16) ;  /* 0x0000002400dc7944 */ /* 0x020fea0003c00000 */
[----:B------:R1:W-:Y:S01]  /*2b50*/  STG.E.U8 desc[UR6][R4.64], R11 ;  /* 0x0000000b04007986 */ /* 0x0003e2000c101106 */
[----:B------:R-:W-:-:S07]  /*2b60*/  VIADD R3, R3, 0x80 ;  /* 0x0000008003037836 */ /* 0x000fce0000000000 */
.L_x_20675:
[----:B------:R-:W-:Y:S05]  /*2b70*/  BSYNC.RECONVERGENT B0 ;  /* 0x0000000000007941 */ /* 0x000fea0003800200 */
.L_x_20674:
        /* <DEDUP_REMOVED lines=302> */
.L_x_20679:
        /* <DEDUP_REMOVED lines=11> */
[----:B------:R-:W-:-:S07]  /*3f10*/  IADD3 R3, PT, PT, R3, 0x80, RZ ;  /* 0x0000008003037810 */ /* 0x000fce0007ffe0ff */
.L_x_20678:
[----:B------:R-:W-:Y:S05]  /*3f20*/  BSYNC.RECONVERGENT B0 ;  /* 0x0000000000007941 */ /* 0x000fea0003800200 */
.L_x_20677:
        /* <DEDUP_REMOVED lines=301> */
.L_x_20680:
        /* <DEDUP_REMOVED lines=9> */
[----:B-----5:R-:W-:Y:S05]  /*5290*/  CALL.REL.NOINC `($__internal_58_$__cuda_sm20_div_s16) ;  /* 0x0000000000087944 */ /* 0x020fea0003c00000 */
[----:B------:R-:W-:Y:S01]  /*52a0*/  STG.E.U8 desc[UR6][R2.64], R11 ;  /* 0x0000000b02007986 */ /* 0x000fe2000c101106 */
[----:B------:R-:W-:Y:S05]  /*52b0*/  EXIT ;  /* 0x000000000000794d */ /* 0x000fea0003800000 */
        .weak           $__internal_58_$__cuda_sm20_div_s16
        .type           $__internal_58_$__cuda_sm20_div_s16,@function
        .size           $__internal_58_$__cuda_sm20_div_s16,(.L_x_23087 - $__internal_58_$__cuda_sm20_div_s16)
$__internal_58_$__cuda_sm20_div_s16:
[----:B------:R-:W-:Y:S01]  /*52c0*/  IABS R13, R6 ;  /* 0x00000006000d7213 */ /* 0x000fe20000000000 */
[----:B------:R-:W-:Y:S01]  /*52d0*/  HFMA2 R9, -RZ, RZ, 15, 0 ;  /* 0x4b800000ff097431 */ /* 0x000fe200000001ff */
        /* <DEDUP_REMOVED lines=13> */
[----:B------:R-:W-:-:S04]  /*53b0*/  LOP3.LUT R10, R6, R11, RZ, 0x3c, !PT ;  /* 0x0000000b060a7212 */ /* 0x000fc800078e3cff */
[----:B------:R-:W-:Y:S01]  /*53c0*/  SHF.R.U32.HI R10, RZ, 0x1f, R10 ;  /* 0x0000001fff0a7819 */ /* 0x000fe2000001160a */
[----:B------:R-:W0:Y:S03]  /*53d0*/  F2I.U32.TRUNC.NTZ R7, R7 ;  /* 0x0000000700077305 */ /* 0x000e26000020f000 */
[----:B------:R-:W-:-:S04]  /*53e0*/  IADD3 R6, PT, PT, -R10, RZ, RZ ;  /* 0x000000ff0a067210 */ /* 0x000fc80007ffe1ff */
[----:B0-----:R-:W-:-:S04]  /*53f0*/  LOP3.LUT R9, R6, 0xffff, R7, 0x78, !PT ;  /* 0x0000ffff06097812 */ /* 0x001fc800078e7807 */
[----:B------:R-:W-:Y:S01]  /*5400*/  IADD3 R11, PT, PT, R10, R9, RZ ;  /* 0x000000090a0b7210 */ /* 0x000fe20007ffe0ff */
[----:B------:R-:W-:Y:S01]  /*5410*/  HFMA2 R9, -RZ, RZ, 0, 0 ;  /* 0x00000000ff097431 */ /* 0x000fe200000001ff */
[----:B------:R-:W-:-:S03]  /*5420*/  @!P0 MOV R11, 0xffffffff ;  /* 0xffffffff000b8802 */ /* 0x000fc60000000f00 */
[----:B------:R-:W-:Y:S05]  /*5430*/  RET.REL.NODEC R8 `(_ZN2at6native18elementwise_kernelILi128ELi4EZNS0_22gpu_kernel_impl_nocastINS0_13AUnaryFunctorIaaaZZZNS0_15binary_internal21div_trunc_kernel_cudaERNS_18TensorIteratorBaseEENKUlvE_clEvENKUlvE0_clEvEUlaaE_EEEEvS6_RKT_EUliE_EEviT1_) ;  /* 0xffffffa808f07950 */ /* 0x000fea0003c3ffff */
.L_x_20681:
        /* <DEDUP_REMOVED lines=12> */
.L_x_23087:


//--------------------- .text._ZN2at6native27unrolled_elementwise_kernelINS0_13AUnaryFunctorIaaaZZZNS0_15binary_internal21div_trunc_kernel_cudaERNS_18TensorIteratorBaseEENKUlvE_clEvENKUlvE0_clEvEUlaaE_EESt5arrayIPcLm2EELi4E23TrivialOffsetCalculatorILi1EjESE_NS0_6memory15LoadWithoutCastENSF_16StoreWithoutCastEEEviT_T0_T2_T3_T4_T5_ --------------------------
	.section	.text._ZN2at6native27unrolled_elementwise_kernelINS0_13AUnaryFunctorIaaaZZZNS0_15binary_internal21div_trunc_kernel_cudaERNS_18TensorIteratorBaseEENKUlvE_clEvENKUlvE0_clEvEUlaaE_EESt5arrayIPcLm2EELi4E23TrivialOffsetCalculatorILi1EjESE_NS0_6memory15LoadWithoutCastENSF_16StoreWithoutCastEEEviT_T0_T2_T3_T4_T5_,"ax",@progbits
	.align	128
        .global         _ZN2at6native27unrolled_elementwise_kernelINS0_13AUnaryFunctorIaaaZZZNS0_15binary_internal21div_trunc_kernel_cudaERNS_18TensorIteratorBaseEENKUlvE_clEvENKUlvE0_clEvEUlaaE_EESt5arrayIPcLm2EELi4E23TrivialOffsetCalculatorILi1EjESE_NS0_6memory15LoadWithoutCastENSF_16StoreWithoutCastEEEviT_T0_T2_T3_T4_T5_
        .type           _ZN2at6native27unrolled_elementwise_kernelINS0_13AUnaryFunctorIaaaZZZNS0_15binary_internal21div_trunc_kernel_cudaERNS_18TensorIteratorBaseEENKUlvE_clEvENKUlvE0_clEvEUlaaE_EESt5arrayIPcLm2EELi4E23TrivialOffsetCalculatorILi1EjESE_NS0_6memory15LoadWithoutCastENSF_16StoreWithoutCastEEEviT_T0_T2_T3_T4_T5_,@function
        .size           _ZN2at6native27unrolled_elementwise_kernelINS0_13AUnaryFunctorIaaaZZZNS0_15binary_internal21div_trunc_kernel_cudaERNS_18TensorIteratorBaseEENKUlvE_clEvENKUlvE0_clEvEUlaaE_EESt5arrayIPcLm2EELi4E23TrivialOffsetCalculatorILi1EjESE_NS0_6memory15LoadWithoutCastENSF_16StoreWithoutCastEEEviT_T0_T2_T3_T4_T5_,(.L_x_23088 - _ZN2at6native27unrolled_elementwise_kernelINS0_13AUnaryFunctorIaaaZZZNS0_15binary_internal21div_trunc_kernel_cudaERNS_18TensorIteratorBaseEENKUlvE_clEvENKUlvE0_clEvEUlaaE_EESt5arrayIPcLm2EELi4E23TrivialOffsetCalculatorILi1EjESE_NS0_6memory15LoadWithoutCastENSF_16StoreWithoutCastEEEviT_T0_T2_T3_T4_T5_)
        .other          _ZN2at6native27unrolled_elementwise_kernelINS0_13AUnaryFunctorIaaaZZZNS0_15binary_internal21div_trunc_kernel_cudaERNS_18TensorIteratorBaseEENKUlvE_clEvENKUlvE0_clEvEUlaaE_EESt5arrayIPcLm2EELi4E23TrivialOffsetCalculatorILi1EjESE_NS0_6memory15LoadWithoutCastENSF_16StoreWithoutCastEEEviT_T0_T2_T3_T4_T5_,@"STO_CUDA_ENTRY STV_DEFAULT"
_ZN2at6native27unrolled_elementwise_kernelINS0_13AUnaryFunctorIaaaZZZNS0_15binary_internal21div_trunc_kernel_cudaERNS_18TensorIteratorBaseEENKUlvE_clEvENKUlvE0_clEvEUlaaE_EESt5arrayIPcLm2EELi4E23TrivialOffsetCalculatorILi1EjESE_NS0_6memory15LoadWithoutCastENSF_16StoreWithoutCastEEEviT_T0_T2_T3_T4_T5_:
.text._ZN2at6native27unrolled_elementwise_kernelINS0_13AUnaryFunctorIaaaZZZNS0_15binary_internal21div_trunc_kernel_cudaERNS_18TensorIteratorBaseEENKUlvE_clEvENKUlvE0_clEvEUlaaE_EESt5arrayIPcLm2EELi4E23TrivialOffsetCalculatorILi1EjESE_NS0_6memory15LoadWithoutCastENSF_16StoreWithoutCastEEEviT_T0_T2_T3_T4_T5_:
        /* <DEDUP_REMOVED lines=46> */
[----:B------:R-:W-:Y:S05]  /*02e0*/  CALL.REL.NOINC `($__internal_59_$__cuda_sm20_div_s16) ;  /* 0x00000004001c7944 */ /* 0x000fea0003c00000 */
[----:B------:R-:W-:-:S07]  /*02f0*/  IMAD.MOV.U32 R8, RZ, RZ, R11 ;  /* 0x000000ffff087224 */ /* 0x000fce00078e000b */
.L_x_20683:
[----:B0-----:R-:W-:Y:S05]  /*0300*/  BSYNC.RECONVERGENT B0 ;  /* 0x0000000000007941 */ /* 0x001fea0003800200 */
.L_x_20682:
        /* <DEDUP_REMOVED lines=8> */
[----:B------:R-:W-:Y:S05]  /*0390*/  CALL.REL.NOINC `($__internal_59_$__cuda_sm20_div_s16) ;  /* 0x0000000000f07944 */ /* 0x000fea0003c00000 */
[----:B------:R-:W-:-:S07]  /*03a0*/  IMAD.MOV.U32 R4, RZ, RZ, R11 ;  /* 0x000000ffff047224 */ /* 0x000fce00078e000b */
.L_x_20685:
[----:B------:R-:W-:Y:S05]  /*03b0*/  BSYNC.RECONVERGENT B0 ;  /* 0x0000000000007941 */ /* 0x000fea0003800200 */
.L_x_20684:
        /* <DEDUP_REMOVED lines=9> */
[----:B------:R-:W-:-:S07]  /*0450*/  MOV R5, R11 ;  /* 0x0000000b00057202 */ /* 0x000fce0000000f00 */
.L_x_20687:
[----:B------:R-:W-:Y:S05]  /*0460*/  BSYNC.RECONVERGENT B0 ;  /* 0x0000000000007941 */ /* 0x000fea0003800200 */
.L_x_20686:
        /* <DEDUP_REMOVED lines=8> */
[----:B------:R-:W-:Y:S05]  /*04f0*/  CALL.REL.NOINC `($__internal_59_$__cuda_sm20_div_s16) ;  /* 0x0000000000987944 */ /* 0x000fea0003c00000 */
.L_x_20689:
[----:B------:R-:W-:Y:S05]  /*0500*/  BSYNC.RECONVERGENT B0 ;  /* 0x0000000000007941 */ /* 0x000fea0003800200 */
.L_x_20688:
        /* <DEDUP_REMOVED lines=19> */
.L_x_20692:
[----:B------:R-:W-:Y:S05]  /*0640*/  BSYNC.RELIABLE B1 ;  /* 0x0000000000017941 */ /* 0x000fea0003800100 */
.L_x_20691:
[----:B------:R-:W-:-:S13]  /*0650*/  ISETP.GE.AND P0, PT, R3, R2, PT ;  /* 0x000000020300720c */ /* 0x000fda0003f06270 */
[----:B------:R-:W1:Y:S01]  /*0660*/  @!P0 LDC.64 R8, c[0x0][0x388] ;  /* 0x0000e200ff088b82 */ /* 0x000e620000000a00 */
[----:B0-----:R-:W-:Y:S01]  /*0670*/  @!P0 IMAD R7, R0, 0x200, R3 ;  /* 0x0000020000078824 */ /* 0x001fe200078e0203 */
[----:B------:R-:W-:-:S04]  /*0680*/  @!P0 IADD3 R3, PT, PT, R3, 0x80, RZ ;  /* 0x0000008003038810 */ /* 0x000fc80007ffe0ff */
[----:B-1----:R-:W-:-:S05]  /*0690*/  @!P0 IADD3 R6, P1, PT, R7, R8, RZ ;  /* 0x0000000807068210 */ /* 0x002fca0007f3e0ff */
[----:B------:R-:W-:-:S05]  /*06a0*/  @!P0 IMAD.X R7, RZ, RZ, R9, P1 ;  /* 0x000000ffff078224 */ /* 0x000fca00008e0609 */
[----:B------:R1:W-:Y:S03]  /*06b0*/  @!P0 STG.E.U8 desc[UR6][R6.64], R5 ;  /* 0x0000000506008986 */ /* 0x0003e6000c101106 */
.L_x_20693:
[----:B------:R-:W-:Y:S05]  /*06c0*/  BSYNC.RECONVERGENT B0 ;  /* 0x0000000000007941 */ /* 0x000fea0003800200 */
.L_x_20690:
        /* <DEDUP_REMOVED lines=9> */
        .weak           $__internal_59_$__cuda_sm20_div_s16
        .type           $__internal_59_$__cuda_sm20_div_s16,@function
        .size           $__internal_59_$__cuda_sm20_div_s16,(.L_x_23088 - $__internal_59_$__cuda_sm20_div_s16)
$__internal_59_$__cuda_sm20_div_s16:
        /* <DEDUP_REMOVED lines=23> */
[----:B------:R-:W-:Y:S05]  /*08d0*/  RET.REL.NODEC R12 `(_ZN2at6native27unrolled_elementwise_kernelINS0_13AUnaryFunctorIaaaZZZNS0_15binary_internal21div_trunc_kernel_cudaERNS_18TensorIteratorBaseEENKUlvE_clEvENKUlvE0_clEvEUlaaE_EESt5arrayIPcLm2EELi4E23TrivialOffsetCalculatorILi1EjESE_NS0_6memory15LoadWithoutCastENSF_16StoreWithoutCastEEEviT_T0_T2_T3_T4_T5_) ;  /* 0xfffffff40cc87950 */ /* 0x000fea0003c3ffff */
.L_x_20694:
        /* <DEDUP_REMOVED lines=10> */
.L_x_23088:


//--------------------- .text._ZN2at6native29vectorized_elementwise_kernelILi2ENS0_13AUnaryFunctorIaaaZZZNS0_15binary_internal21div_trunc_kernel_cudaERNS_18TensorIteratorBaseEENKUlvE_clEvENKUlvE0_clEvEUlaaE_EESt5arrayIPcLm2EEEEviT0_T1_ --------------------------
	.section	.text._ZN2at6native29vectorized_elementwise_kernelILi2ENS0_13AUnaryFunctorIaaaZZZNS0_15binary_internal21div_trunc_kernel_cudaERNS_18TensorIteratorBaseEENKUlvE_clEvENKUlvE0_clEvEUlaaE_EESt5arrayIPcLm2EEEEviT0_T1_,"ax",@progbits
	.align	128
        .global         _ZN2at6native29vectorized_elementwise_kernelILi2ENS0_13AUnaryFunctorIaaaZZZNS0_15binary_internal21div_trunc_kernel_cudaERNS_18TensorIteratorBaseEENKUlvE_clEvENKUlvE0_clEvEUlaaE_EESt5arrayIPcLm2EEEEviT0_T1_
        .type           _ZN2at6native29vectorized_elementwise_kernelILi2ENS0_13AUnaryFunctorIaaaZZZNS0_15binary_internal21div_trunc_kernel_cudaERNS_18TensorIteratorBaseEENKUlvE_clEvENKUlvE0_clEvEUlaaE_EESt5arrayIPcLm2EEEEviT0_T1_,@function
        .size           _ZN2at6native29vectorized_elementwise_kernelILi2ENS0_13AUnaryFunctorIaaaZZZNS0_15binary_internal21div_trunc_kernel_cudaERNS_18TensorIteratorBaseEENKUlvE_clEvENKUlvE0_clEvEUlaaE_EESt5arrayIPcLm2EEEEviT0_T1_,(.L_x_23089 - _ZN2at6native29vectorized_elementwise_kernelILi2ENS0_13AUnaryFunctorIaaaZZZNS0_15binary_internal21div_trunc_kernel_cudaERNS_18TensorIteratorBaseEENKUlvE_clEvENKUlvE0_clEvEUlaaE_EESt5arrayIPcLm2EEEEviT0_T1_)
        .other          _ZN2at6native29vectorized_elementwise_kernelILi2ENS0_13AUnaryFunctorIaaaZZZNS0_15binary_internal21div_trunc_kernel_cudaERNS_18TensorIteratorBaseEENKUlvE_clEvENKUlvE0_clEvEUlaaE_EESt5arrayIPcLm2EEEEviT0_T1_,@"STO_CUDA_ENTRY STV_DEFAULT"
_ZN2at6native29vectorized_elementwise_kernelILi2ENS0_13AUnaryFunctorIaaaZZZNS0_15binary_internal21div_trunc_kernel_cudaERNS_18TensorIteratorBaseEENKUlvE_clEvENKUlvE0_clEvEUlaaE_EESt5arrayIPcLm2EEEEviT0_T1_:
.text._ZN2at6native29vectorized_elementwise_kernelILi2ENS0_13AUnaryFunctorIaaaZZZNS0_15binary_internal21div_trunc_kernel_cudaERNS_18TensorIteratorBaseEENKUlvE_clEvENKUlvE0_clEvEUlaaE_EESt5arrayIPcLm2EEEEviT0_T1_:
        /* <DEDUP_REMOVED lines=38> */
[----:B------:R-:W-:Y:S01]  /*0260*/  @!P1 IADD3 R2, PT, PT, R2, 0x80, RZ ;  /* 0x0000008002029810 */ /* 0x000fe20007ffe0ff */
[----:B------:R-:W-:Y:S01]  /*0270*/  @!P5 IMAD.X R27, RZ, RZ, R27, P6 ;  /* 0x000000ffff1bd224 */ /* 0x000fe200030e061b */
[----:B------:R-:W-:Y:S01]  /*0280*/  PRMT R9, RZ, 0x7610, R9 ;  /* 0x00007610ff097816 */ /* 0x000fe20000000009 */
[----:B------:R-:W4:Y:S01]  /*0290*/  @!P1 LDC.64 R4, c[0x0][0x390] ;  /* 0x0000e400ff049b82 */ /* 0x000f220000000a00 */
[----:B------:R-:W-:-:S04]  /*02a0*/  ISETP.GE.U32.AND P0, PT, R2, UR5, PT ;  /* 0x0000000502007c0c */ /* 0x000fc8000bf06070 */
[----:B------:R0:W5:Y:S09]  /*02b0*/  @!P5 LDG.E.S8 R9, desc[UR10][R26.64] ;  /* 0x0000000a1a09d981 */ /* 0x000172000c1e1300 */
        /* <DEDUP_REMOVED lines=10> */
[----:B------:R-:W-:Y:S01]  /*0360*/  PRMT R11, RZ, 0x7610, R11 ;  /* 0x00007610ff0b7816 */ /* 0x000fe2000000000b */
[----:B------:R-:W-:-:S05]  /*0370*/  @!P3 IMAD.X R19, RZ, RZ, R19, P5 ;  /* 0x000000ffff13b224 */ /* 0x000fca00028e0613 */
[----:B------:R2:W5:Y:S01]  /*0380*/  @!P4 LDG.E.S8 R11, desc[UR10][R20.64] ;  /* 0x0000000a140bc981 */ /* 0x000562000c1e1300 */
[----:B---3--:R-:W-:-:S03]  /*0390*/  @!P2 IADD3 R16, P4, PT, R29, R16, RZ ;  /* 0x000000101d10a210 */ /* 0x008fc60007f9e0ff */
[----:B------:R2:W5:Y:S01]  /*03a0*/  @!P3 LDG.E.S8 R13, desc[UR10][R18.64] ;  /* 0x0000000a120db981 */ /* 0x000562000c1e1300 */
[----:B----4-:R-:W-:Y:S01]  /*03b0*/  @!P1 IADD3 R4, P3, PT, R25, R4, RZ ;  /* 0x0000000419049210 */ /* 0x010fe20007f7e0ff */
[----:B------:R-:W-:Y:S02]  /*03c0*/  @!P2 IMAD.X R17, RZ, RZ, R17, P4 ;  /* 0x000000ffff11a224 */ /* 0x000fe400020e0611 */
[----:B------:R-:W-:-:S03]  /*03d0*/  @!P6 VIADD R25, R2, UR4 ;  /* 0x000000040219ec36 */ /* 0x000fc60008000000 */
        /* <DEDUP_REMOVED lines=18> */
[----:B------:R-:W-:-:S07]  /*0500*/  MOV R7, UR6 ;  /* 0x0000000600077c02 */ /* 0x000fce0008000f00 */
[----:B------:R-:W-:Y:S05]  /*0510*/  CALL.REL.NOINC `($__internal_60_$__cuda_sm20_div_s16) ;  /* 0x0000000c008c7944 */ /* 0x000fea0003c00000 */
[----:B------:R-:W-:-:S07]  /*0520*/  IMAD.MOV.U32 R3, RZ, RZ, R6 ;  /* 0x000000ffff037224 */ /* 0x000fce00078e0006 */
.L_x_20697:
[----:B------:R-:W-:Y:S05]  /*0530*/  BSYNC.RECONVERGENT B0 ;  /* 0x0000000000007941 */ /* 0x000fea0003800200 */
.L_x_20696:
        /* <DEDUP_REMOVED lines=8> */
[----:B------:R-:W-:Y:S05]  /*05c0*/  CALL.REL.NOINC `($__internal_60_$__cuda_sm20_div_s16) ;  /* 0x0000000c00607944 */ /* 0x000fea0003c00000 */
[----:B------:R-:W-:-:S07]  /*05d0*/  IMAD.MOV.U32 R9, RZ, RZ, R6 ;  /* 0x000000ffff097224 */ /* 0x000fce00078e0006 */
.L_x_20699:
[----:B------:R-:W-:Y:S05]  /*05e0*/  BSYNC.RECONVERGENT B0 ;  /* 0x0000000000007941 */ /* 0x000fea0003800200 */
.L_x_20698:
        /* <DEDUP_REMOVED lines=10> */
.L_x_20701:
[----:B------:R-:W-:Y:S05]  /*0690*/  BSYNC.RECONVERGENT B0 ;  /* 0x0000000000007941 */ /* 0x000fea0003800200 */
.L_x_20700:
        /* <DEDUP_REMOVED lines=10> */
.L_x_20703:
[----:B------:R-:W-:Y:S05]  /*0740*/  BSYNC.RECONVERGENT B0 ;  /* 0x0000000000007941 */ /* 0x000fea0003800200 */
.L_x_20702:
[----:B------:R-:W-:Y:S01]  /*0750*/  VIADD R4, R0, 0x200 ;  /* 0x0000020000047836 */ /* 0x000fe20000000000 */
[----:B------:R-:W-:Y:S04]  /*0760*/  BSSY.RECONVERGENT B0, `(.L_x_20704) ;  /* 0x0000009000007945 */ /* 0x000fe80003800200 */
[----:B------:R-:W-:-:S13]  /*0770*/  ISETP.GE.U32.AND P0, PT, R4, UR5, PT ;  /* 0x0000000504007c0c */ /* 0x000fda000bf06070 */
[----:B------:R-:W-:Y:S05]  /*0780*/  @P0 BRA `(.L_x_20705) ;  /* 0x0000000000180947 */ /* 0x000fea0003800000 */
[----:B------:R-:W-:Y:S01]  /*0790*/  UPRMT UR6, UR7, 0x8880, URZ ;  /* 0x0000888007067896 */ /* 0x000fe200080000ff */
[----:B-----5:R-:W-:Y:S02]  /*07a0*/  PRMT R6, R12, 0x9910, RZ ;  /* 0x000099100c067816 */ /* 0x020fe400000000ff */
[----:B------:R-:W-:-:S03]  /*07b0*/  MOV R4, 0x7e0 ;  /* 0x000007e000047802 */ /* 0x000fc60000000f00 */
[----:B------:R-:W-:-:S07]  /*07c0*/  MOV R7, UR6 ;  /* 0x0000000600077c02 */ /* 0x000fce0008000f00 */
[----:B------:R-:W-:Y:S05]  /*07d0*/  CALL.REL.NOINC `($__internal_60_$__cuda_sm20_div_s16) ;  /* 0x0000000800dc7944 */ /* 0x000fea0003c00000 */
[----:B------:R-:W-:-:S07]  /*07e0*/  IMAD.MOV.U32 R12, RZ, RZ, R6 ;  /* 0x000000ffff0c7224 */ /* 0x000fce00078e0006 */
.L_x_20705:
[----:B------:R-:W-:Y:S05]  /*07f0*/  BSYNC.RECONVERGENT B0 ;  /* 0x0000000000007941 */ /* 0x000fea0003800200 */
.L_x_20704:
        /* <DEDUP_REMOVED lines=10> */
.L_x_20707:
[----:B------:R-:W-:Y:S05]  /*08a0*/  BSYNC.RECONVERGENT B0 ;  /* 0x0000000000007941 */ /* 0x000fea0003800200 */
.L_x_20706:
        /* <DEDUP_REMOVED lines=10> */
.L_x_20709:
[----:B------:R-:W-:Y:S05]  /*0950*/  BSYNC.RECONVERGENT B0 ;  /* 0x0000000000007941 */ /* 0x000fea0003800200 */
.L_x_20708:
        /* <DEDUP_REMOVED lines=9> */
.L_x_20711:
[----:B------:R-:W-:Y:S05]  /*09f0*/  BSYNC.RECONVERGENT B0 ;  /* 0x0000000000007941 */ /* 0x000fea0003800200 */
.L_x_20710:
[----:B------:R-:W-:Y:S01]  /*0a00*/  ISETP.GE.U32.AND P0, PT, R0, UR5, PT ;  /* 0x0000000500007c0c */ /* 0x000fe2000bf06070 */
[----:B------:R-:W-:Y:S04]  /*0a10*/  BSSY.RECONVERGENT B0, `(.L_x_20712) ;  /* 0x000003a000007945 */ /* 0x000fe80003800200 */
[----:B------:R-:W-:Y:S08]  /*0a20*/  BSSY.RELIABLE B1, `(.L_x_20713) ;  /* 0x0000031000017945 */ /* 0x000ff00003800100 */
[----:B------:R-:W-:Y:S05]  /*0a30*/  @P0 BRA `(.L_x_20714) ;  /* 0x0000000000380947 */ /* 0x000fea0003800000 */
[----:B------:R-:W0:Y:S01]  /*0a40*/  LDCU.64 UR6, c[0x0][0x388] ;  /* 0x00007100ff0677ac */ /* 0x000e220008000a00 */
[----:B------:R-:W-:Y:S01]  /*0a50*/  VIADD R14, R0, UR4 ;  /* 0x00000004000e7c36 */ /* 0x000fe20008000000 */
[----:B------:R-:W-:-:S04]  /*0a60*/  MOV R0, R5 ;  /* 0x0000000500007202 */ /* 0x000fc80000000f00 */
        /* <DEDUP_REMOVED lines=11> */
.L_x_20714:
        /* <DEDUP_REMOVED lines=8> */
.L_x_20715:
        /* <DEDUP_REMOVED lines=8> */
.L_x_20716:
[----:B------:R-:W-:-:S13]  /*0c20*/  ISETP.GE.U32.AND P0, PT, R0, UR5, PT ;  /* 0x0000000500007c0c */ /* 0x000fda000bf06070 */
[----:B------:R-:W-:Y:S05]  /*0c30*/  @P0 BRA `(.L_x_20718) ;  /* 0x00000000003c0947 */ /* 0x000fea0003800000 */
[----:B------:R-:W2:Y:S01]  /*0c40*/  LDCU.64 UR6, c[0x0][0x388] ;  /* 0x00007100ff0677ac */ /* 0x000ea20008000a00 */
[C---:B01---5:R-:W-:Y:S01]  /*0c50*/  VIADD R2, R0.reuse, UR4 ;  /* 0x0000000400027c36 */ /* 0x063fe20008000000 */
[----:B------:R-:W-:-:S04]  /*0c60*/  IADD3 R0, PT, PT, R0, 0x80, RZ ;  /* 0x0000008000007810 */ /* 0x000fc80007ffe0ff */
[----:B--2---:R-:W-:-:S05]  /*0c70*/  IADD3 R2, P0, PT, R2, UR6, RZ ;  /* 0x0000000602027c10 */ /* 0x004fca000ff1e0ff */
[----:B------:R-:W-:-:S05]  /*0c80*/  IMAD.X R3, RZ, RZ, UR7, P0 ;  /* 0x00000007ff037e24 */ /* 0x000fca00080e06ff */
[----:B------:R2:W-:Y:S03]  /*0c90*/  STG.E.U8 desc[UR10][R2.64], R12 ;  /* 0x0000000c02007986 */ /* 0x0005e6000c10110a */
.L_x_20717:
        /* <DEDUP_REMOVED lines=9> */
.L_x_20718:
[----:B------:R-:W-:Y:S05]  /*0d30*/  BSYNC.RELIABLE B1 ;  /* 0x0000000000017941 */ /* 0x000fea0003800100 */
.L_x_20713:
[----:B------:R-:W-:-:S13]  /*0d40*/  ISETP.GE.U32.AND P0, PT, R0, UR5, PT ;  /* 0x0000000500007c0c */ /* 0x000fda000bf06070 */
[----:B------:R-:W3:Y:S01]  /*0d50*/  @!P0 LDC.64 R4, c[0x0][0x388] ;  /* 0x0000e200ff048b82 */ /* 0x000ee20000000a00 */
[C---:B012--5:R-:W-:Y:S02]  /*0d60*/  @!P0 VIADD R3, R0.reuse, UR4 ;  /* 0x0000000400038c36 */ /* 0x067fe40008000000 */
[----:B------:R-:W-:-:S03]  /*0d70*/  @!P0 VIADD R0, R0, 0x80 ;  /* 0x0000008000008836 */ /* 0x000fc60000000000 */
[----:B---3--:R-:W-:-:S05]  /*0d80*/  @!P0 IADD3 R2, P1, PT, R3, R4, RZ ;  /* 0x0000000403028210 */ /* 0x008fca0007f3e0ff */
[----:B------:R-:W-:-:S05]  /*0d90*/  @!P0 IMAD.X R3, RZ, RZ, R5, P1 ;  /* 0x000000ffff038224 */ /* 0x000fca00008e0605 */
[----:B------:R3:W-:Y:S03]  /*0da0*/  @!P0 STG.E.U8 desc[UR10][R2.64], R8 ;  /* 0x0000000802008986 */ /* 0x0007e6000c10110a */
.L_x_20719:
[----:B------:R-:W-:Y:S05]  /*0db0*/  BSYNC.RECONVERGENT B0 ;  /* 0x0000000000007941 */ /* 0x000fea0003800200 */
.L_x_20712:
[----:B------:R-:W-:Y:S05]  /*0dc0*/  WARPSYNC.ALL ;  /* 0x0000000000007948 */ /* 0x000fea0003800000 */
[----:B------:R-:W-:-:S13]  /*0dd0*/  ISETP.GE.U32.AND P0, PT, R0, UR5, PT ;  /* 0x0000000500007c0c */ /* 0x000fda000bf06070 */
[----:B------:R-:W-:Y:S05]  /*0de0*/  @P0 EXIT ;  /* 0x000000000000094d */ /* 0x000fea0003800000 */
[----:B------:R-:W1:Y:S01]  /*0df0*/  LDCU.64 UR6, c[0x0][0x388] ;  /* 0x00007100ff0677ac */ /* 0x000e620008000a00 */
[----:B------:R-:W-:-:S05]  /*0e00*/  VIADD R0, R0, UR4 ;  /* 0x0000000400007c36 */ /* 0x000fca0008000000 */
[----:B-123--:R-:W-:-:S05]  /*0e10*/  IADD3 R2, P0, PT, R0, UR6, RZ ;  /* 0x0000000600027c10 */ /* 0x00efca000ff1e0ff */
[----:B0-----:R-:W-:-:S05]  /*0e20*/  IMAD.X R3, RZ, RZ, UR7, P0 ;  /* 0x00000007ff037e24 */ /* 0x001fca00080e06ff */
[----:B------:R-:W-:Y:S01]  /*0e30*/  STG.E.U8 desc[UR10][R2.64], R6 ;  /* 0x0000000602007986 */ /* 0x000fe2000c10110a */
[----:B------:R-:W-:Y:S05]  /*0e40*/  EXIT ;  /* 0x000000000000794d */ /* 0x000fea0003800000 */
.L_x_20695:
        /* <DEDUP_REMOVED lines=13> */
[----:B------:R-:W-:Y:S02]  /*0f20*/  MOV R7, UR5 ;  /* 0x0000000500077c02 */ /* 0x000fe40008000f00 */
[----:B0-2---:R-:W-:-:S07]  /*0f30*/  PRMT R6, R3, 0x8880, RZ ;  /* 0x0000888003067816 */ /* 0x005fce00000000ff */
[----:B-----5:R-:W-:Y:S05]  /*0f40*/  CALL.REL.NOINC `($__internal_60_$__cuda_sm20_div_s16) ;  /* 0x0000000400007944 */ /* 0x020fea0003c00000 */
[----:B------:R-:W-:Y:S01]  /*0f50*/  UPRMT UR5, UR7, 0x8880, URZ ;  /* 0x0000888007057896 */ /* 0x000fe200080000ff */
[----:B------:R-:W-:Y:S01]  /*0f60*/  PRMT R3, R3, 0x9991, RZ ;  /* 0x0000999103037816 */ /* 0x000fe200000000ff */
[----:B------:R-:W-:Y:S01]  /*0f70*/  IMAD.MOV.U32 R9, RZ, RZ, R6 ;  /* 0x000000ffff097224 */ /* 0x000fe200078e0006 */
[----:B------:R-:W-:-:S03]  /*0f80*/  MOV R4, 0xfc0 ;  /* 0x00000fc000047802 */ /* 0x000fc60000000f00 */
[----:B------:R-:W-:Y:S02]  /*0f90*/  IMAD.MOV.U32 R6, RZ, RZ, R3 ;  /* 0x000000ffff067224 */ /* 0x000fe400078e0003 */
[----:B------:R-:W-:-:S07]  /*0fa0*/  IMAD.U32 R7, RZ, RZ, UR5 ;  /* 0x00000005ff077e24 */ /* 0x000fce000f8e00ff */
[----:B------:R-:W-:Y:S05]  /*0fb0*/  CALL.REL.NOINC `($__internal_60_$__cuda_sm20_div_s16) ;  /* 0x0000000000e47944 */ /* 0x000fea0003c00000 */
        /* <DEDUP_REMOVED lines=17> */
[----:B------:R-:W-:Y:S02]  /*10d0*/  MOV R4, 0x1110 ;  /* 0x0000111000047802 */ /* 0x000fe40000000f00 */
[----:B------:R-:W-:Y:S01]  /*10e0*/  MOV R6, R3 ;  /* 0x0000000300067202 */ /* 0x000fe20000000f00 */
        /* <DEDUP_REMOVED lines=11> */
[----:B------:R-:W-:-:S04]  /*11a0*/  IMAD.MOV.U32 R0, RZ, RZ, R6 ;  /* 0x000000ffff007224 */ /* 0x000fc800078e0006 */
[----:B------:R-:W-:Y:S01]  /*11b0*/  IMAD.MOV.U32 R6, RZ, RZ, R4 ;  /* 0x000000ffff067224 */ /* 0x000fe200078e0004 */
[----:B------:R-:W-:Y:S01]  /*11c0*/  MOV R4, 0x11f0 ;  /* 0x000011f000047802 */ /* 0x000fe20000000f00 */
        /* <DEDUP_REMOVED lines=9> */
[----:B------:R-:W0:Y:S01]  /*1260*/  LDCU.64 UR6, c[0x0][0x388] ;  /* 0x00007100ff0677ac */ /* 0x000e220008000a00 */
[----:B------:R-:W-:Y:S02]  /*1270*/  PRMT R7, R8, 0x7604, R9 ;  /* 0x0000760408077816 */ /* 0x000fe40000000009 */
[----:B------:R-:W-:Y:S02]  /*1280*/  PRMT R5, R2, 0x7604, R5 ;  /* 0x0000760402057816 */ /* 0x000fe40000000005 */
[----:B------:R-:W-:Y:S02]  /*1290*/  PRMT R3, R0, 0x7604, R3 ;  /* 0x0000760400037816 */ /* 0x000fe40000000003 */
[----:B------:R-:W-:Y:S01]  /*12a0*/  PRMT R11, R6, 0x7604, R11 ;  /* 0x00007604060b7816 */ /* 0x000fe2000000000b */
[----:B0-----:R-:W-:-:S04]  /*12b0*/  UIADD3 UR5, UP0, UPT, UR4, UR6, URZ ;  /* 0x0000000604057290 */ /* 0x001fc8000ff1e0ff */
[----:B------:R-:W-:Y:S02]  /*12c0*/  UIADD3.X UR6, UPT, UPT, URZ, UR7, URZ, UP0, !UPT ;  /* 0x00000007ff067290 */ /* 0x000fe400087fe4ff */
[----:B------:R-:W-:-:S04]  /*12d0*/  MOV R12, UR5 ;  /* 0x00000005000c7c02 */ /* 0x000fc80008000f00 */
[----:B------:R-:W-:Y:S02]  /*12e0*/  IMAD.U32 R13, RZ, RZ, UR6 ;  /* 0x00000006ff0d7e24 */ /* 0x000fe4000f8e00ff */
[----:B------:R-:W-:-:S05]  /*12f0*/  IMAD.WIDE.U32 R8, R10, 0x2, R12 ;  /* 0x000000020a087825 */ /* 0x000fca00078e000c */
[----:B------:R-:W-:Y:S04]  /*1300*/  STG.E.U16 desc[UR10][R8.64], R7 ;  /* 0x0000000708007986 */ /* 0x000fe8000c10150a */
[----:B------:R-:W-:Y:S04]  /*1310*/  STG.E.U16 desc[UR10][R8.64+0x100], R5 ;  /* 0x0001000508007986 */ /* 0x000fe8000c10150a */
[----:B------:R-:W-:Y:S04]  /*1320*/  STG.E.U16 desc[UR10][R8.64+0x200], R3 ;  /* 0x0002000308007986 */ /* 0x000fe8000c10150a */
[----:B------:R-:W-:Y:S01]  /*1330*/  STG.E.U16 desc[UR10][R8.64+0x300], R11 ;  /* 0x0003000b08007986 */ /* 0x000fe2000c10150a */
[----:B------:R-:W-:Y:S05]  /*1340*/  EXIT ;  /* 0x000000000000794d */ /* 0x000fea0003800000 */
        .weak           $__internal_60_$__cuda_sm20_div_s16
        .type           $__internal_60_$__cuda_sm20_div_s16,@function
        .size           $__internal_60_$__cuda_sm20_div_s16,(.L_x_23089 - $__internal_60_$__cuda_sm20_div_s16)
$__internal_60_$__cuda_sm20_div_s16:
        /* <DEDUP_REMOVED lines=25> */
[----:B------:R-:W-:Y:S06]  /*14e0*/  RET.REL.NODEC R16 `(_ZN2at6native29vectorized_elementwise_kernelILi2ENS0_13AUnaryFunctorIaaaZZZNS0_15binary_internal21div_trunc_kernel_cudaERNS_18TensorIteratorBaseEENKUlvE_clEvENKUlvE0_clEvEUlaaE_EESt5arrayIPcLm2EEEEviT0_T1_) ;  /* 0xffffffe810c47950 */ /* 0x000fec0003c3ffff */
.L_x_20720:
        /* <DEDUP_REMOVED lines=9> */
.L_x_23089:


//--------------------- .text._ZN2at6native29vectorized_elementwise_kernelILi4ENS0_13AUnaryFunctorIaaaZZZNS0_15binary_internal21div_trunc_kernel_cudaERNS_18TensorIteratorBaseEENKUlvE_clEvENKUlvE0_clEvEUlaaE_EESt5arrayIPcLm2EEEEviT0_T1_ --------------------------
	.section	.text._ZN2at6native29vectorized_elementwise_kernelILi4ENS0_13AUnaryFunctorIaaaZZZNS0_15binary_internal21div_trunc_kernel_cudaERNS_18TensorIteratorBaseEENKUlvE_clEvENKUlvE0_clEvEUlaaE_EESt5arrayIPcLm2EEEEviT0_T1_,"ax",@progbits
	.align	128
        .global         _ZN2at6native29vectorized_elementwise_kernelILi4ENS0_13AUnaryFunctorIaaaZZZNS0_15binary_internal21div_trunc_kernel_cudaERNS_18TensorIteratorBaseEENKUlvE_clEvENKUlvE0_clEvEUlaaE_EESt5arrayIPcLm2EEEEviT0_T1_
        .type           _ZN2at6native29vectorized_elementwise_kernelILi4ENS0_13AUnaryFunctorIaaaZZZNS0_15binary_internal21div_trunc_kernel_cudaERNS_18TensorIteratorBaseEENKUlvE_clEvENKUlvE0_clEvEUlaaE_EESt5arrayIPcLm2EEEEviT0_T1_,@function
        .size           _ZN2at6native29vectorized_elementwise_kernelILi4ENS0_13AUnaryFunctorIaaaZZZNS0_15binary_internal21div_trunc_kernel_cudaERNS_18TensorIteratorBaseEENKUlvE_clEvENKUlvE0_clEvEUlaaE_EESt5arrayIPcLm2EEEEviT0_T1_,(.L_x_23090 - _ZN2at6native29vectorized_elementwise_kernelILi4ENS0_13AUnaryFunctorIaaaZZZNS0_15binary_internal21div_trunc_kernel_cudaERNS_18TensorIteratorBaseEENKUlvE_clEvENKUlvE0_clEvEUlaaE_EESt5arrayIPcLm2EEEEviT0_T1_)
        .other          _ZN2at6native29vectorized_elementwise_kernelILi4ENS0_13AUnaryFunctorIaaaZZZNS0_15binary_internal21div_trunc_kernel_cudaERNS_18TensorIteratorBaseEENKUlvE_clEvENKUlvE0_clEvEUlaaE_EESt5arrayIPcLm2EEEEviT0_T1_,@"STO_CUDA_ENTRY STV_DEFAULT"
_ZN2at6native29vectorized_elementwise_kernelILi4ENS0_13AUnaryFunctorIaaaZZZNS0_15binary_internal21div_trunc_kernel_cudaERNS_18TensorIteratorBaseEENKUlvE_clEvENKUlvE0_clEvEUlaaE_EESt5arrayIPcLm2EEEEviT0_T1_:
.text._ZN2at6native29vectorized_elementwise_kernelILi4ENS0_13AUnaryFunctorIaaaZZZNS0_15binary_internal21div_trunc_kernel_cudaERNS_18TensorIteratorBaseEENKUlvE_clEvENKUlvE0_clEvEUlaaE_EESt5arrayIPcLm2EEEEviT0_T1_:
        /* <DEDUP_REMOVED lines=81> */
[----:B------:R-:W-:Y:S05]  /*0510*/  CALL.REL.NOINC `($__internal_61_$__cuda_sm20_div_s16) ;  /* 0x0000000c00a07944 */ /* 0x000fea0003c00000 */
[----:B------:R-:W-:-:S07]  /*0520*/  IMAD.MOV.U32 R5, RZ, RZ, R12 ;  /* 0x000000ffff057224 */ /* 0x000fce00078e000c */
.L_x_20723:
[----:B------:R-:W-:Y:S05]  /*0530*/  BSYNC.RECONVERGENT B0 ;  /* 0x0000000000007941 */ /* 0x000fea0003800200 */
.L_x_20722:
        /* <DEDUP_REMOVED lines=8> */
[----:B------:R-:W-:Y:S05]  /*05c0*/  CALL.REL.NOINC `($__internal_61_$__cuda_sm20_div_s16) ;  /* 0x0000000c00747944 */ /* 0x000fea0003c00000 */
[----:B------:R-:W-:-:S07]  /*05d0*/  IMAD.MOV.U32 R7, RZ, RZ, R12 ;  /* 0x000000ffff077224 */ /* 0x000fce00078e000c */
.L_x_20725:
[----:B------:R-:W-:Y:S05]  /*05e0*/  BSYNC.RECONVERGENT B0 ;  /* 0x0000000000007941 */ /* 0x000fea0003800200 */
.L_x_20724:
        /* <DEDUP_REMOVED lines=10> */
.L_x_20727:
[----:B------:R-:W-:Y:S05]  /*0690*/  BSYNC.RECONVERGENT B0 ;  /* 0x0000000000007941 */ /* 0x000fea0003800200 */
.L_x_20726:
        /* <DEDUP_REMOVED lines=10> */
.L_x_20729:
[----:B------:R-:W-:Y:S05]  /*0740*/  BSYNC.RECONVERGENT B0 ;  /* 0x0000000000007941 */ /* 0x000fea0003800200 */
.L_x_20728:
        /* <DEDUP_REMOVED lines=10> */
.L_x_20731:
[----:B------:R-:W-:Y:S05]  /*07f0*/  BSYNC.RECONVERGENT B0 ;  /* 0x0000000000007941 */ /* 0x000fea0003800200 */
.L_x_20730:
        /* <DEDUP_REMOVED lines=10> */
.L_x_20733:
[----:B------:R-:W-:Y:S05]  /*08a0*/  BSYNC.RECONVERGENT B0 ;  /* 0x0000000000007941 */ /* 0x000fea0003800200 */
.L_x_20732:
        /* <DEDUP_REMOVED lines=10> */
.L_x_20735:
[----:B------:R-:W-:Y:S05]  /*0950*/  BSYNC.RECONVERGENT B0 ;  /* 0x0000000000007941 */ /* 0x000fea0003800200 */
.L_x_20734:
        /* <DEDUP_REMOVED lines=9> */
.L_x_20737:
[----:B------:R-:W-:Y:S05]  /*09f0*/  BSYNC.RECONVERGENT B0 ;  /* 0x0000000000007941 */ /* 0x000fea0003800200 */
.L_x_20736:
        /* <DEDUP_REMOVED lines=18> */
.L_x_20740:
        /* <DEDUP_REMOVED lines=8> */
.L_x_20741:
        /* <DEDUP_REMOVED lines=8> */
.L_x_20742:
        /* <DEDUP_REMOVED lines=8> */
.L_x_20743:
        /* <DEDUP_REMOVED lines=9> */
.L_x_20744:
[----:B------:R-:W-:Y:S05]  /*0d30*/  BSYNC.RELIABLE B1 ;  /* 0x0000000000017941 */ /* 0x000fea0003800100 */
.L_x_20739:
[----:B------:R-:W-:-:S13]  /*0d40*/  ISETP.GE.U32.AND P0, PT, R0, UR5, PT ;  /* 0x0000000500007c0c */ /* 0x000fda000bf06070 */
[----:B0----5:R-:W0:Y:S01]  /*0d50*/  @!P0 LDC.64 R6, c[0x0][0x388] ;  /* 0x0000e200ff068b82 */ /* 0x021e220000000a00 */
[C---:B-12---:R-:W-:Y:S02]  /*0d60*/  @!P0 VIADD R5, R0.reuse, UR4 ;  /* 0x0000000400058c36 */ /* 0x046fe40008000000 */
[----:B------:R-:W-:-:S03]  /*0d70*/  @!P0 VIADD R0, R0, 0x80 ;  /* 0x0000008000008836 */ /* 0x000fc60000000000 */
[----:B0-----:R-:W-:-:S05]  /*0d80*/  @!P0 IADD3 R4, P1, PT, R5, R6, RZ ;  /* 0x0000000605048210 */ /* 0x001fca0007f3e0ff */
[----:B------:R-:W-:-:S05]  /*0d90*/  @!P0 IMAD.X R5, RZ, RZ, R7, P1 ;  /* 0x000000ffff058224 */ /* 0x000fca00008e0607 */
[----:B------:R3:W-:Y:S03]  /*0da0*/  @!P0 STG.E.U8 desc[UR10][R4.64], R3 ;  /* 0x0000000304008986 */ /* 0x0007e6000c10110a */
.L_x_20745:
[----:B------:R-:W-:Y:S05]  /*0db0*/  BSYNC.RECONVERGENT B0 ;  /* 0x0000000000007941 */ /* 0x000fea0003800200 */
.L_x_20738:
        /* <DEDUP_REMOVED lines=9> */
.L_x_20721:
        /* <DEDUP_REMOVED lines=13> */
[----:B-----5:R-:W-:Y:S05]  /*0f20*/  CALL.REL.NOINC `($__internal_61_$__cuda_sm20_div_s16) ;  /* 0x00000004001c7944 */ /* 0x020fea0003c00000 */
[----:B------:R-:W-:Y:S01]  /*0f30*/  UPRMT UR5, UR7, 0x8880, URZ ;  /* 0x0000888007057896 */ /* 0x000fe200080000ff */
[----:B------:R-:W-:Y:S01]  /*0f40*/  SHF.R.S32.HI R11, RZ, 0x8, R4 ;  /* 0x00000008ff0b7819 */ /* 0x000fe20000011404 */
[----:B------:R-:W-:Y:S01]  /*0f50*/  IMAD.MOV.U32 R2, RZ, RZ, R12 ;  /* 0x000000ffff027224 */ /* 0x000fe200078e000c */
[----:B------:R-:W-:Y:S02]  /*0f60*/  MOV R10, 0xfa0 ;  /* 0x00000fa0000a7802 */ /* 0x000fe40000000f00 */
[----:B------:R-:W-:Y:S01]  /*0f70*/  SGXT R11, R11, 0x8 ;  /* 0x000000080b0b781a */ /* 0x000fe20000000200 */
[----:B------:R-:W-:-:S07]  /*0f80*/  IMAD.U32 R12, RZ, RZ, UR5 ;  /* 0x00000005ff0c7e24 */ /* 0x000fce000f8e00ff */
[----:B------:R-:W-:Y:S05]  /*0f90*/  CALL.REL.NOINC `($__internal_61_$__cuda_sm20_div_s16) ;  /* 0x0000000400007944 */ /* 0x000fea0003c00000 */
        /* <DEDUP_REMOVED lines=15> */
[----:B------:R-:W-:Y:S01]  /*1090*/  IMAD.MOV.U32 R5, RZ, RZ, R12 ;  /* 0x000000ffff057224 */ /* 0x000fe200078e000c */
[----:B------:R-:W-:Y:S02]  /*10a0*/  SGXT R11, R8, 0x8 ;  /* 0x00000008080b781a */ /* 0x000fe40000000200 */
[----:B------:R-:W-:Y:S02]  /*10b0*/  MOV R10, 0x10e0 ;  /* 0x000010e0000a7802 */ /* 0x000fe40000000f00 */
        /* <DEDUP_REMOVED lines=46> */
        .weak           $__internal_61_$__cuda_sm20_div_s16
        .type           $__internal_61_$__cuda_sm20_div_s16,@function
        .size           $__internal_61_$__cuda_sm20_div_s16,(.L_x_23090 - $__internal_61_$__cuda_sm20_div_s16)
$__internal_61_$__cuda_sm20_div_s16:
        /* <DEDUP_REMOVED lines=24> */
[----:B------:R-:W-:Y:S05]  /*1520*/  RET.REL.NODEC R10 `(_ZN2at6native29vectorized_elementwise_kernelILi4ENS0_13AUnaryFunctorIaaaZZZNS0_15binary_internal21div_trunc_kernel_cudaERNS_18TensorIteratorBaseEENKUlvE_clEvENKUlvE0_clEvEUlaaE_EESt5arrayIPcLm2EEEEviT0_T1_) ;  /* 0xffffffe80ab47950 */ /* 0x000fea0003c3ffff */
.L_x_20746:
        /* <DEDUP_REMOVED lines=13> */
.L_x_23090:


//--------------------- .text._ZN2at6native29vectorized_elementwise_kernelILi8ENS0_13AUnaryFunctorIaaaZZZNS0_15binary_internal21div_trunc_kernel_cudaERNS_18TensorIteratorBaseEENKUlvE_clEvENKUlvE0_clEvEUlaaE_EESt5arrayIPcLm2EEEEviT0_T1_ --------------------------
	.section	.text._ZN2at6native29vectorized_elementwise_kernelILi8ENS0_13AUnaryFunctorIaaaZZZNS0_15binary_internal21div_trunc_kernel_cudaERNS_18TensorIteratorBaseEENKUlvE_clEvENKUlvE0_clEvEUlaaE_EESt5arrayIPcLm2EEEEviT0_T1_,"ax",@progbits
	.align	128
        .global         _ZN2at6native29vectorized_elementwise_kernelILi8ENS0_13AUnaryFunctorIaaaZZZNS0_15binary_internal21div_trunc_kernel_cudaERNS_18TensorIteratorBaseEENKUlvE_clEvENKUlvE0_clEvEUlaaE_EESt5arrayIPcLm2EEEEviT0_T1_
        .type           _ZN2at6native29vectorized_elementwise_kernelILi8ENS0_13AUnaryFunctorIaaaZZZNS0_15binary_internal21div_trunc_kernel_cudaERNS_18TensorIteratorBaseEENKUlvE_clEvENKUlvE0_clEvEUlaaE_EESt5arrayIPcLm2EEEEviT0_T1_,@function
        .size           _ZN2at6native29vectorized_elementwise_kernelILi8ENS0_13AUnaryFunctorIaaaZZZNS0_15binary_internal21div_trunc_kernel_cudaERNS_18TensorIteratorBaseEENKUlvE_clEvENKUlvE0_clEvEUlaaE_EESt5arrayIPcLm2EEEEviT0_T1_,(.L_x_23091 - _ZN2at6native29vectorized_elementwise_kernelILi8ENS0_13AUnaryFunctorIaaaZZZNS0_15binary_internal21div_trunc_kernel_cudaERNS_18TensorIteratorBaseEENKUlvE_clEvENKUlvE0_clEvEUlaaE_EESt5arrayIPcLm2EEEEviT0_T1_)
        .other          _ZN2at6native29vectorized_elementwise_kernelILi8ENS0_13AUnaryFunctorIaaaZZZNS0_15binary_internal21div_trunc_kernel_cudaERNS_18TensorIteratorBaseEENKUlvE_clEvENKUlvE0_clEvEUlaaE_EESt5arrayIPcLm2EEEEviT0_T1_,@"STO_CUDA_ENTRY STV_DEFAULT"
_ZN2at6native29vectorized_elementwise_kernelILi8ENS0_13AUnaryFunctorIaaaZZZNS0_15binary_internal21div_trunc_kernel_cudaERNS_18TensorIteratorBaseEENKUlvE_clEvENKUlvE0_clEvEUlaaE_EESt5arrayIPcLm2EEEEviT0_T1_:
.text._ZN2at6native29vectorized_elementwise_kernelILi8ENS0_13AUnaryFunctorIaaaZZZNS0_15binary_internal21div_trunc_kernel_cudaERNS_18TensorIteratorBaseEENKUlvE_clEvENKUlvE0_clEvEUlaaE_EESt5arrayIPcLm2EEEEviT0_T1_:
        /* <DEDUP_REMOVED lines=81> */
[----:B------:R-:W-:Y:S05]  /*0510*/  CALL.REL.NOINC `($__internal_62_$__cuda_sm20_div_s16) ;  /* 0x0000000c00987944 */ /* 0x000fea0003c00000 */
[----:B------:R-:W-:-:S07]  /*0520*/  IMAD.MOV.U32 R6, RZ, RZ, R0 ;  /* 0x000000ffff067224 */ /* 0x000fce00078e0000 */
.L_x_20749:
[----:B------:R-:W-:Y:S05]  /*0530*/  BSYNC.RECONVERGENT B0 ;  /* 0x0000000000007941 */ /* 0x000fea0003800200 */
.L_x_20748:
        /* <DEDUP_REMOVED lines=8> */
[----:B------:R-:W-:Y:S05]  /*05c0*/  CALL.REL.NOINC `($__internal_62_$__cuda_sm20_div_s16) ;  /* 0x0000000c006c7944 */ /* 0x000fea0003c00000 */
[----:B------:R-:W-:-:S07]  /*05d0*/  IMAD.MOV.U32 R9, RZ, RZ, R0 ;  /* 0x000000ffff097224 */ /* 0x000fce00078e0000 */
.L_x_20751:
[----:B------:R-:W-:Y:S05]  /*05e0*/  BSYNC.RECONVERGENT B0 ;  /* 0x0000000000007941 */ /* 0x000fea0003800200 */
.L_x_20750:
        /* <DEDUP_REMOVED lines=8> */
[----:B------:R-:W-:Y:S05]  /*0670*/  CALL.REL.NOINC `($__internal_62_$__cuda_sm20_div_s16) ;  /* 0x0000000c00407944 */ /* 0x000fea0003c00000 */
[----:B------:R-:W-:-:S07]  /*0680*/  IMAD.MOV.U32 R11, RZ, RZ, R0 ;  /* 0x000000ffff0b7224 */ /* 0x000fce00078e0000 */
.L_x_20753:
[----:B------:R-:W-:Y:S05]  /*0690*/  BSYNC.RECONVERGENT B0 ;  /* 0x0000000000007941 */ /* 0x000fea0003800200 */
.L_x_20752:
        /* <DEDUP_REMOVED lines=10> */
.L_x_20755:
[----:B------:R-:W-:Y:S05]  /*0740*/  BSYNC.RECONVERGENT B0 ;  /* 0x0000000000007941 */ /* 0x000fea0003800200 */
.L_x_20754:
        /* <DEDUP_REMOVED lines=10> */
.L_x_20757:
[----:B------:R-:W-:Y:S05]  /*07f0*/  BSYNC.RECONVERGENT B0 ;  /* 0x0000000000007941 */ /* 0x000fea0003800200 */
.L_x_20756:
        /* <DEDUP_REMOVED lines=10> */
.L_x_20759:
[----:B------:R-:W-:Y:S05]  /*08a0*/  BSYNC.RECONVERGENT B0 ;  /* 0x0000000000007941 */ /* 0x000fea0003800200 */
.L_x_20758:
        /* <DEDUP_REMOVED lines=10> */
.L_x_20761:
[----:B------:R-:W-:Y:S05]  /*0950*/  BSYNC.RECONVERGENT B0 ;  /* 0x0000000000007941 */ /* 0x000fea0003800200 */
.L_x_20760:
        /* <DEDUP_REMOVED lines=9> */
.L_x_20763:
[----:B------:R-:W-:Y:S05]  /*09f0*/  BSYNC.RECONVERGENT B0 ;  /* 0x0000000000007941 */ /* 0x000fea0003800200 */
.L_x_20762:
        /* <DEDUP_REMOVED lines=18> */
.L_x_20766:
        /* <DEDUP_REMOVED lines=8> */
.L_x_20767:
        /* <DEDUP_REMOVED lines=8> */
.L_x_20768:
        /* <DEDUP_REMOVED lines=8> */
.L_x_20769:
        /* <DEDUP_REMOVED lines=9> */
.L_x_20770:
[----:B------:R-:W-:Y:S05]  /*0d30*/  BSYNC.RELIABLE B1 ;  /* 0x0000000000017941 */ /* 0x000fea0003800100 */
.L_x_20765:
[----:B------:R-:W-:-:S13]  /*0d40*/  ISETP.GE.U32.AND P0, PT, R4, UR5, PT ;  /* 0x0000000504007c0c */ /* 0x000fda000bf06070 */
[----:B------:R-:W3:Y:S01]  /*0d50*/  @!P0 LDC.64 R6, c[0x0][0x388] ;  /* 0x0000e200ff068b82 */ /* 0x000ee20000000a00 */
[C---:B012---:R-:W-:Y:S02]  /*0d60*/  @!P0 VIADD R3, R4.reuse, UR4 ;  /* 0x0000000404038c36 */ /* 0x047fe40008000000 */
[----:B------:R-:W-:-:S03]  /*0d70*/  @!P0 VIADD R4, R4, 0x80 ;  /* 0x0000008004048836 */ /* 0x000fc60000000000 */
[----:B---3--:R-:W-:-:S05]  /*0d80*/  @!P0 IADD3 R2, P1, PT, R3, R6, RZ ;  /* 0x0000000603028210 */ /* 0x008fca0007f3e0ff */
[----:B------:R-:W-:-:S05]  /*0d90*/  @!P0 IMAD.X R3, RZ, RZ, R7, P1 ;  /* 0x000000ffff038224 */ /* 0x000fca00008e0607 */
[----:B------:R3:W-:Y:S03]  /*0da0*/  @!P0 STG.E.U8 desc[UR10][R2.64], R8 ;  /* 0x0000000802008986 */ /* 0x0007e6000c10110a */
.L_x_20771:
[----:B------:R-:W-:Y:S05]  /*0db0*/  BSYNC.RECONVERGENT B0 ;  /* 0x0000000000007941 */ /* 0x000fea0003800200 */
.L_x_20764:
[----:B------:R-:W-:Y:S05]  /*0dc0*/  WARPSYNC.ALL ;  /* 0x0000000000007948 */ /* 0x000fea0003800000 */
[----:B------:R-:W-:-:S13]  /*0dd0*/  ISETP.GE.U32.AND P0, PT, R4, UR5, PT ;  /* 0x0000000504007c0c */ /* 0x000fda000bf06070 */
[----:B------:R-:W-:Y:S05]  /*0de0*/  @P0 EXIT ;  /* 0x000000000000094d */ /* 0x000fea0003800000 */
[----:B------:R-:W4:Y:S01]  /*0df0*/  LDCU.64 UR6, c[0x0][0x388] ;  /* 0x00007100ff0677ac */ /* 0x000f220008000a00 */
[----:B0123--:R-:W-:-:S05]  /*0e00*/  VIADD R2, R4, UR4 ;  /* 0x0000000404027c36 */ /* 0x00ffca0008000000 */
[----:B----4-:R-:W-:-:S05]  /*0e10*/  IADD3 R2, P0, PT, R2, UR6, RZ ;  /* 0x0000000602027c10 */ /* 0x010fca000ff1e0ff */
[----:B------:R-:W-:-:S05]  /*0e20*/  IMAD.X R3, RZ, RZ, UR7, P0 ;  /* 0x00000007ff037e24 */ /* 0x000fca00080e06ff */
[----:B------:R-:W-:Y:S01]  /*0e30*/  STG.E.U8 desc[UR10][R2.64], R0 ;  /* 0x0000000002007986 */ /* 0x000fe2000c10110a */
[----:B------:R-:W-:Y:S05]  /*0e40*/  EXIT ;  /* 0x000000000000794d */ /* 0x000fea0003800000 */
.L_x_20747:
        /* <DEDUP_REMOVED lines=12> */
[----:B------:R-:W-:Y:S05]  /*0f10*/  CALL.REL.NOINC `($__internal_62_$__cuda_sm20_div_s16) ;  /* 0x0000000400187944 */ /* 0x000fea0003c00000 */
[----:B------:R-:W-:Y:S01]  /*0f20*/  UPRMT UR5, UR7, 0x8880, URZ ;  /* 0x0000888007057896 */ /* 0x000fe200080000ff */
[----:B------:R-:W-:Y:S01]  /*0f30*/  SHF.R.S32.HI R3, RZ, 0x8, R4 ;  /* 0x00000008ff037819 */ /* 0x000fe20000011404 */
[----:B------:R-:W-:Y:S01]  /*0f40*/  IMAD.MOV.U32 R7, RZ, RZ, R0 ;  /* 0x000000ffff077224 */ /* 0x000fe200078e0000 */
[----:B------:R-:W-:Y:S02]  /*0f50*/  MOV R2, 0xf90 ;  /* 0x00000f9000027802 */ /* 0x000fe40000000f00 */
[----:B------:R-:W-:Y:S01]  /*0f60*/  SGXT R3, R3, 0x8 ;  /* 0x000000080303781a */ /* 0x000fe20000000200 */
[----:B------:R-:W-:-:S07]  /*0f70*/  IMAD.U32 R0, RZ, RZ, UR5 ;  /* 0x00000005ff007e24 */ /* 0x000fce000f8e00ff */
        /* <DEDUP_REMOVED lines=16> */
[----:B------:R-:W-:Y:S01]  /*1080*/  IMAD.MOV.U32 R10, RZ, RZ, R0 ;  /* 0x000000ffff0a7224 */ /* 0x000fe200078e0000 */
[----:B------:R-:W-:Y:S02]  /*1090*/  SGXT R3, R5, 0x8 ;  /* 0x000000080503781a */ /* 0x000fe40000000200 */
[----:B------:R-:W-:Y:S02]  /*10a0*/  MOV R2, 0x10d0 ;  /* 0x000010d000027802 */ /* 0x000fe40000000f00 */
        /* <DEDUP_REMOVED lines=45> */
        .weak           $__internal_62_$__cuda_sm20_div_s16
        .type           $__internal_62_$__cuda_sm20_div_s16,@function
        .size           $__internal_62_$__cuda_sm20_div_s16,(.L_x_23091 - $__internal_62_$__cuda_sm20_div_s16)
$__internal_62_$__cuda_sm20_div_s16:
        /* <DEDUP_REMOVED lines=24> */
[----:B------:R-:W-:Y:S05]  /*1500*/  RET.REL.NODEC R2 `(_ZN2at6native29vectorized_elementwise_kernelILi8ENS0_13AUnaryFunctorIaaaZZZNS0_15binary_internal21div_trunc_kernel_cudaERNS_18TensorIteratorBaseEENKUlvE_clEvENKUlvE0_clEvEUlaaE_EESt5arrayIPcLm2EEEEviT0_T1_) ;  /* 0xffffffe802bc7950 */ /* 0x000fea0003c3ffff */
.L_x_20772:
        /* <DEDUP_REMOVED lines=15> */
.L_x_23091:


//--------------------- .text._ZN2at6native18elementwise_kernelILi128ELi4EZNS0_15gpu_kernel_implINS0_13BinaryFunctorIhhhZZZNS0_15binary_internal21div_trunc_kernel_cudaERNS_18TensorIteratorBaseEENKUlvE_clEvENKUlvE_clEvEUlhhE_EEEEvS6_RKT_EUliE_EEviT1_ --------------------------
	.section	.text._ZN2at6native18elementwise_kernelILi128ELi4EZNS0_15gpu_kernel_implINS0_13BinaryFunctorIhhhZZZNS0_15binary_internal21div_trunc_kernel_cudaERNS_18TensorIteratorBaseEENKUlvE_clEvENKUlvE_clEvEUlhhE_EEEEvS6_RKT_EUliE_EEviT1_,"ax",@progbits
	.align	128
        .global         _ZN2at6native18elementwise_kernelILi128ELi4EZNS0_15gpu_kernel_implINS0_13BinaryFunctorIhhhZZZNS0_15binary_internal21div_trunc_kernel_cudaERNS_18TensorIteratorBaseEENKUlvE_clEvENKUlvE_clEvEUlhhE_EEEEvS6_RKT_EUliE_EEviT1_
        .type           _ZN2at6native18elementwise_kernelILi128ELi4EZNS0_15gpu_kernel_implINS0_13BinaryFunctorIhhhZZZNS0_15binary_internal21div_trunc_kernel_cudaERNS_18TensorIteratorBaseEENKUlvE_clEvENKUlvE_clEvEUlhhE_EEEEvS6_RKT_EUliE_EEviT1_,@function
        .size           _ZN2at6native18elementwise_kernelILi128ELi4EZNS0_15gpu_kernel_implINS0_13BinaryFunctorIhhhZZZNS0_15binary_internal21div_trunc_kernel_cudaERNS_18TensorIteratorBaseEENKUlvE_clEvENKUlvE_clEvEUlhhE_EEEEvS6_RKT_EUliE_EEviT1_,(.L_x_23092 - _ZN2at6native18elementwise_kernelILi128ELi4EZNS0_15gpu_kernel_implINS0_13BinaryFunctorIhhhZZZNS0_15binary_internal21div_trunc_kernel_cudaERNS_18TensorIteratorBaseEENKUlvE_clEvENKUlvE_clEvEUlhhE_EEEEvS6_RKT_EUliE_EEviT1_)
        .other          _ZN2at6native18elementwise_kernelILi128ELi4EZNS0_15gpu_kernel_implINS0_13BinaryFunctorIhhhZZZNS0_15binary_internal21div_trunc_kernel_cudaERNS_18TensorIteratorBaseEENKUlvE_clEvENKUlvE_clEvEUlhhE_EEEEvS6_RKT_EUliE_EEviT1_,@"STO_CUDA_ENTRY STV_DEFAULT"
_ZN2at6native18elementwise_kernelILi128ELi4EZNS0_15gpu_kernel_implINS0_13BinaryFunctorIhhhZZZNS0_15binary_internal21div_trunc_kernel_cudaERNS_18TensorIteratorBaseEENKUlvE_clEvENKUlvE_clEvEUlhhE_EEEEvS6_RKT_EUliE_EEviT1_:
.text._ZN2at6native18elementwise_kernelILi128ELi4EZNS0_15gpu_kernel_implINS0_13BinaryFunctorIhhhZZZNS0_15binary_internal21div_trunc_kernel_cudaERNS_18TensorIteratorBaseEENKUlvE_clEvENKUlvE_clEvEUlhhE_EEEEvS6_RKT_EUliE_EEviT1_:
        /* <DEDUP_REMOVED lines=371> */
.L_x_20775:
        /* <DEDUP_REMOVED lines=16> */
.L_x_20779:
[----:B------:R0:W5:Y:S01]  /*1830*/  LDG.E.U8 R22, desc[UR36][R4.64] ;  /* 0x0000002404167981 */ /* 0x000162000c1e1100 */
[----:B------:R-:W-:Y:S05]  /*1840*/  BRA `(.L_x_20781) ;  /* 0x0000000c005c7947 */ /* 0x000fea0003800000 */
.L_x_20778:
        /* <DEDUP_REMOVED lines=8> */
.L_x_20783:
[----:B------:R3:W5:Y:S01]  /*18d0*/  LDG.E.U8 R22, desc[UR36][R4.64] ;  /* 0x0000002404167981 */ /* 0x000762000c1e1100 */
[----:B------:R-:W-:Y:S05]  /*18e0*/  BRA `(.L_x_20781) ;  /* 0x0000000c00347947 */ /* 0x000fea0003800000 */
.L_x_20782:
[----:B------:R0:W5:Y:S01]  /*18f0*/  LDG.E.U16 R22, desc[UR36][R4.64] ;  /* 0x0000002404167981 */ /* 0x000162000c1e1500 */
[----:B------:R-:W-:Y:S05]  /*1900*/  BRA `(.L_x_20781) ;  /* 0x0000000c002c7947 */ /* 0x000fea0003800000 */
.L_x_20777:
[----:B------:R-:W-:-:S09]  /*1910*/  UISETP.GT.AND UP0, UPT, UR4, 0x6, UPT ;  /* 0x000000060400788c */ /* 0x000fd2000bf04270 */
[----:B------:R-:W-:Y:S05]  /*1920*/  BRA.U UP0, `(.L_x_20784) ;  /* 0x0000000100347547 */ /* 0x000fea000b800000 */
[----:B------:R-:W-:-:S09]  /*1930*/  UISETP.NE.AND UP0, UPT, UR4, 0x5, UPT ;  /* 0x000000050400788c */ /* 0x000fd2000bf05270 */
[----:B------:R-:W-:Y:S05]  /*1940*/  BRA.U !UP0, `(.L_x_20785) ;  /* 0x0000000108187547 */ /* 0x000fea000b800000 */
[----:B------:R-:W-:-:S09]  /*1950*/  UISETP.NE.AND UP0, UPT, UR4, 0x6, UPT ;  /* 0x000000060400788c */ /* 0x000fd2000bf05270 */
[----:B------:R-:W-:Y:S05]  /*1960*/  BRA.U UP0, `(.L_x_20780) ;  /* 0x0000000900907547 */ /* 0x000fea000b800000 */
[----:B------:R-:W2:Y:S02]  /*1970*/  LDG.E R2, desc[UR36][R4.64] ;  /* 0x0000002404027981 */ /* 0x000ea4000c1e1900 */
[----:B--2---:R-:W0:Y:S02]  /*1980*/  F2I.S64.TRUNC R2, R2 ;  /* 0x0000000200027311 */ /* 0x004e24000020d900 */
[----:B0-----:R-:W-:Y:S01]  /*1990*/  PRMT R22, R2, 0x7610, R22 ;  /* 0x0000761002167816 */ /* 0x001fe20000000016 */
[----:B------:R-:W-:Y:S06]  /*19a0*/  BRA `(.L_x_20781) ;  /* 0x0000000c00047947 */ /* 0x000fec0003800000 */
.L_x_20785:
[----:B------:R-:W2:Y:S02]  /*19b0*/  LDG.E.U16 R2, desc[UR36][R4.64] ;  /* 0x0000002404027981 */ /* 0x000ea4000c1e1500 */
[----:B--2---:R-:W-:-:S06]  /*19c0*/  HADD2.F32 R2, -RZ, R2.H0_H0 ;  /* 0x20000002ff027230 */ /* 0x004fcc0000004100 */
[----:B------:R-:W0:Y:S02]  /*19d0*/  F2I.S64.TRUNC R2, R2 ;  /* 0x0000000200027311 */ /* 0x000e24000020d900 */
[----:B0-----:R-:W-:Y:S01]  /*19e0*/  PRMT R22, R2, 0x7610, R22 ;  /* 0x0000761002167816 */ /* 0x001fe20000000016 */
[----:B------:R-:W-:Y:S06]  /*19f0*/  BRA `(.L_x_20781) ;  /* 0x0000000800f07947 */ /* 0x000fec0003800000 */
.L_x_20784:
[----:B------:R-:W-:-:S09]  /*1a00*/  UISETP.NE.AND UP0, UPT, UR4, 0x7, UPT ;  /* 0x000000070400788c */ /* 0x000fd2000bf05270 */
[----:B------:R-:W-:Y:S05]  /*1a10*/  BRA.U !UP0, `(.L_x_20786) ;  /* 0x0000000108347547 */ /* 0x000fea000b800000 */
        /* <DEDUP_REMOVED lines=8> */
.L_x_20787:
[----:B------:R-:W2:Y:S02]  /*1aa0*/  LDG.E.U16 R4, desc[UR36][R4.64] ;  /* 0x0000002404047981 */ /* 0x000ea4000c1e1500 */
[----:B--2---:R-:W-:-:S06]  /*1ab0*/  HADD2.F32 R2, -RZ, R4.H0_H0 ;  /* 0x20000004ff027230 */ /* 0x004fcc0000004100 */
[----:B------:R-:W0:Y:S02]  /*1ac0*/  F2I.S64.TRUNC R2, R2 ;  /* 0x0000000200027311 */ /* 0x000e24000020d900 */
[----:B0-----:R-:W-:Y:S01]  /*1ad0*/  PRMT R22, R2, 0x7610, R22 ;  /* 0x0000761002167816 */ /* 0x001fe20000000016 */
[----:B------:R-:W-:Y:S06]  /*1ae0*/  BRA `(.L_x_20781) ;  /* 0x0000000800b47947 */ /* 0x000fec0003800000 */
.L_x_20786:
[----:B------:R-:W2:Y:S02]  /*1af0*/  LDG.E.64 R2, desc[UR36][R4.64] ;  /* 0x0000002404027981 */ /* 0x000ea4000c1e1b00 */
[----:B--2---:R-:W0:Y:S02]  /*1b00*/  F2I.S64.F64.TRUNC R2, R2 ;  /* 0x0000000200027311 */ /* 0x004e24000030d900 */
[----:B0-----:R-:W-:Y:S01]  /*1b10*/  PRMT R22, R2, 0x7610, R22 ;  /* 0x0000761002167816 */ /* 0x001fe20000000016 */
[----:B------:R-:W-:Y:S06]  /*1b20*/  BRA `(.L_x_20781) ;  /* 0x0000000800a47947 */ /* 0x000fec0003800000 */
.L_x_20776:
        /* <DEDUP_REMOVED lines=12> */
.L_x_20790:
[----:B------:R-:W2:Y:S02]  /*1bf0*/  LDG.E.64 R4, desc[UR36][R4.64] ;  /* 0x0000002404047981 */ /* 0x000ea4000c1e1b00 */
[----:B--2---:R-:W0:Y:S02]  /*1c00*/  F2I.S64.F64.TRUNC R2, R4 ;  /* 0x0000000400027311 */ /* 0x004e24000030d900 */
[----:B0-----:R-:W-:Y:S01]  /*1c10*/  PRMT R22, R2, 0x7610, R22 ;  /* 0x0000761002167816 */ /* 0x001fe20000000016 */
[----:B------:R-:W-:Y:S06]  /*1c20*/  BRA `(.L_x_20781) ;  /* 0x0000000800647947 */ /* 0x000fec0003800000 */
.L_x_20789:
        /* <DEDUP_REMOVED lines=24> */
[----:B------:R-:W0:Y:S02]  /*1db0*/  F2I.S64.TRUNC R2, R3 ;  /* 0x0000000300027311 */ /* 0x000e24000020d900 */
[----:B0-----:R-:W-:Y:S01]  /*1dc0*/  PRMT R22, R2, 0x7610, R22 ;  /* 0x0000761002167816 */ /* 0x001fe20000000016 */
[----:B------:R-:W-:Y:S06]  /*1dd0*/  BRA `(.L_x_20781) ;  /* 0x0000000400f87947 */ /* 0x000fec0003800000 */
.L_x_20792:
        /* <DEDUP_REMOVED lines=11> */
[----:B------:R-:W0:Y:S02]  /*1e90*/  F2I.S64.TRUNC R2, R3 ;  /* 0x0000000300027311 */ /* 0x000e24000020d900 */
[----:B0-----:R-:W-:Y:S01]  /*1ea0*/  PRMT R22, R2, 0x7610, R22 ;  /* 0x0000761002167816 */ /* 0x001fe20000000016 */
[----:B------:R-:W-:Y:S06]  /*1eb0*/  BRA `(.L_x_20781) ;  /* 0x0000000400c07947 */ /* 0x000fec0003800000 */
.L_x_20791:
[----:B------:R-:W2:Y:S02]  /*1ec0*/  LDG.E.U16 R2, desc[UR36][R4.64] ;  /* 0x0000002404027981 */ /* 0x000ea4000c1e1500 */
[----:B--2---:R-:W-:-:S06]  /*1ed0*/  SHF.L.U32 R2, R2, 0x10, RZ ;  /* 0x0000001002027819 */ /* 0x004fcc00000006ff */
[----:B------:R-:W0:Y:S02]  /*1ee0*/  F2I.S64.TRUNC R2, R2 ;  /* 0x0000000200027311 */ /* 0x000e24000020d900 */
[----:B0-----:R-:W-:Y:S01]  /*1ef0*/  PRMT R22, R2, 0x7610, R22 ;  /* 0x0000761002167816 */ /* 0x001fe20000000016 */
[----:B------:R-:W-:Y:S06]  /*1f00*/  BRA `(.L_x_20781) ;  /* 0x0000000400ac7947 */ /* 0x000fec0003800000 */
.L_x_20788:
        /* <DEDUP_REMOVED lines=10> */
.L_x_20795:
        /* <DEDUP_REMOVED lines=21> */
.L_x_20799:
[----:B------:R-:W-:Y:S05]  /*2100*/  BSYNC.RECONVERGENT B1 ;  /* 0x0000000000017941 */ /* 0x000fea0003800200 */
.L_x_20798:
[----:B------:R-:W-:Y:S01]  /*2110*/  IMAD.SHL.U32 R0, R0, 0x100000, RZ ;  /* 0x0010000000007824 */ /* 0x000fe200078e00ff */
[----:B------:R-:W-:-:S04]  /*2120*/  LEA R2, R2, 0x3b800000, 0x17 ;  /* 0x3b80000002027811 */ /* 0x000fc800078eb8ff */
[----:B------:R-:W-:-:S07]  /*2130*/  LOP3.LUT R2, R2, R0, R7, 0xfe, !PT ;  /* 0x0000000002027212 */ /* 0x000fce00078efe07 */
.L_x_20797:
[----:B------:R-:W-:Y:S05]  /*2140*/  BSYNC.RECONVERGENT B0 ;  /* 0x0000000000007941 */ /* 0x000fea0003800200 */
.L_x_20796:
[----:B------:R-:W0:Y:S02]  /*2150*/  F2I.S64.TRUNC R2, R2 ;  /* 0x0000000200027311 */ /* 0x000e24000020d900 */
[----:B0-----:R-:W-:Y:S01]  /*2160*/  PRMT R22, R2, 0x7610, R22 ;  /* 0x0000761002167816 */ /* 0x001fe20000000016 */
[----:B------:R-:W-:Y:S06]  /*2170*/  BRA `(.L_x_20781) ;  /* 0x0000000400107947 */ /* 0x000fec0003800000 */
.L_x_20794:
        /* <DEDUP_REMOVED lines=21> */
.L_x_20803:
[----:B------:R-:W-:Y:S05]  /*22d0*/  BSYNC.RECONVERGENT B1 ;  /* 0x0000000000017941 */ /* 0x000fea0003800200 */
.L_x_20802:
[----:B------:R-:W-:Y:S01]  /*22e0*/  IMAD.SHL.U32 R0, R0, 0x200000, RZ ;  /* 0x0020000000007824 */ /* 0x000fe200078e00ff */
[----:B------:R-:W-:-:S04]  /*22f0*/  LEA R2, R2, 0x37800000, 0x17 ;  /* 0x3780000002027811 */ /* 0x000fc800078eb8ff */
[----:B------:R-:W-:-:S07]  /*2300*/  LOP3.LUT R2, R2, R0, R7, 0xfe, !PT ;  /* 0x0000000002027212 */ /* 0x000fce00078efe07 */
.L_x_20801:
[----:B------:R-:W-:Y:S05]  /*2310*/  BSYNC.RECONVERGENT B0 ;  /* 0x0000000000007941 */ /* 0x000fea0003800200 */
.L_x_20800:
[----:B------:R-:W0:Y:S02]  /*2320*/  F2I.S64.TRUNC R2, R2 ;  /* 0x0000000200027311 */ /* 0x000e24000020d900 */
[----:B0-----:R-:W-:Y:S01]  /*2330*/  PRMT R22, R2, 0x7610, R22 ;  /* 0x0000761002167816 */ /* 0x001fe20000000016 */
[----:B------:R-:W-:Y:S06]  /*2340*/  BRA `(.L_x_20781) ;  /* 0x00000000009c7947 */ /* 0x000fec0003800000 */
.L_x_20793:
[----:B------:R-:W-:-:S09]  /*2350*/  UISETP.NE.AND UP0, UPT, UR4, 0x1c, UPT ;  /* 0x0000001c0400788c */ /* 0x000fd2000bf05270 */
[----:B------:R-:W-:Y:S05]  /*2360*/  BRA.U !UP0, `(.L_x_20804) ;  /* 0x0000000108907547 */ /* 0x000fea000b800000 */
[----:B------:R-:W-:-:S09]  /*2370*/  UISETP.NE.AND UP0, UPT, UR4, 0x1d, UPT ;  /* 0x0000001d0400788c */ /* 0x000fd2000bf05270 */
[----:B------:R-:W-:Y:S05]  /*2380*/  BRA.U !UP0, `(.L_x_20805) ;  /* 0x0000000108807547 */ /* 0x000fea000b800000 */
[----:B------:R-:W-:-:S09]  /*2390*/  UISETP.NE.AND UP0, UPT, UR4, 0x2c, UPT ;  /* 0x0000002c0400788c */ /* 0x000fd2000bf05270 */
[----:B------:R-:W-:Y:S05]  /*23a0*/  BRA.U !UP0, `(.L_x_20806) ;  /* 0x0000000108487547 */ /* 0x000fea000b800000 */
.L_x_20780:
        /* <DEDUP_REMOVED lines=16> */
.L_x_20807:
[----:B------:R-:W-:Y:S01]  /*24b0*/  PRMT R22, RZ, 0x7610, R22 ;  /* 0x00007610ff167816 */ /* 0x000fe20000000016 */
[----:B------:R-:W-:Y:S06]  /*24c0*/  BRA `(.L_x_20781) ;  /* 0x00000000003c7947 */ /* 0x000fec0003800000 */
.L_x_20806:
        /* <DEDUP_REMOVED lines=8> */
.L_x_20809:
[----:B------:R-:W-:Y:S05]  /*2550*/  BSYNC.RECONVERGENT B0 ;  /* 0x0000000000007941 */ /* 0x000fea0003800200 */
.L_x_20808:
[----:B------:R-:W0:Y:S02]  /*2560*/  F2I.S64.TRUNC R2, R2 ;  /* 0x0000000200027311 */ /* 0x000e24000020d900 */
[----:B0-----:R-:W-:Y:S01]  /*2570*/  PRMT R22, R2, 0x7610, R22 ;  /* 0x0000761002167816 */ /* 0x001fe20000000016 */
[----:B------:R-:W-:Y:S06]  /*2580*/  BRA `(.L_x_20781) ;  /* 0x00000000000c7947 */ /* 0x000fec0003800000 */
.L_x_20805:
[----:B------:R2:W5:Y:S01]  /*2590*/  LDG.E.U8 R22, desc[UR36][R4.64] ;  /* 0x0000002404167981 */ /* 0x000562000c1e1100 */
[----:B------:R-:W-:Y:S05]  /*25a0*/  BRA `(.L_x_20781) ;  /* 0x0000000000047947 */ /* 0x000fea0003800000 */
.L_x_20804:
[----:B------:R1:W5:Y:S02]  /*25b0*/  LDG.E.U8 R22, desc[UR36][R4.64] ;  /* 0x0000002404167981 */ /* 0x000364000c1e1100 */
.L_x_20781:
        /* <DEDUP_REMOVED lines=16> */
.L_x_20813:
[----:B------:R0:W5:Y:S01]  /*26c0*/  LDG.E.U8 R0, desc[UR36][R18.64] ;  /* 0x0000002412007981 */ /* 0x000162000c1e1100 */
[----:B------:R-:W-:Y:S05]  /*26d0*/  BRA `(.L_x_20815) ;  /* 0x0000000c00547947 */ /* 0x000fea0003800000 */
.L_x_20812:
        /* <DEDUP_REMOVED lines=8> */
.L_x_20817:
[----:B------:R0:W5:Y:S01]  /*2760*/  LDG.E.U8 R0, desc[UR36][R18.64] ;  /* 0x0000002412007981 */ /* 0x000162000c1e1100 */
[----:B------:R-:W-:Y:S05]  /*2770*/  BRA `(.L_x_20815) ;  /* 0x0000000c002c7947 */ /* 0x000fea0003800000 */
.L_x_20811:
        /* <DEDUP_REMOVED lines=10> */
.L_x_20819:
[----:B------:R-:W2:Y:S02]  /*2820*/  LDG.E.U16 R0, desc[UR36][R18.64] ;  /* 0x0000002412007981 */ /* 0x000ea4000c1e1500 */
[----:B--2---:R-:W-:-:S06]  /*2830*/  HADD2.F32 R2, -RZ, R0.H0_H0 ;  /* 0x20000000ff027230 */ /* 0x004fcc0000004100 */
[----:B------:R-:W0:Y:S02]  /*2840*/  F2I.S64.TRUNC R2, R2 ;  /* 0x0000000200027311 */ /* 0x000e24000020d900 */
[----:B0-----:R-:W-:Y:S01]  /*2850*/  PRMT R0, R2, 0x7610, R0 ;  /* 0x0000761002007816 */ /* 0x001fe20000000000 */
[----:B------:R-:W-:Y:S06]  /*2860*/  BRA `(.L_x_20815) ;  /* 0x0000000800f07947 */ /* 0x000fec0003800000 */
.L_x_20818:
        /* <DEDUP_REMOVED lines=10> */
.L_x_20821:
[----:B------:R-:W2:Y:S02]  /*2910*/  LDG.E.U16 R0, desc[UR36][R18.64] ;  /* 0x0000002412007981 */ /* 0x000ea4000c1e1500 */
[----:B--2---:R-:W-:-:S06]  /*2920*/  HADD2.F32 R2, -RZ, R0.H0_H0 ;  /* 0x20000000ff027230 */ /* 0x004fcc0000004100 */
[----:B------:R-:W0:Y:S02]  /*2930*/  F2I.S64.TRUNC R2, R2 ;  /* 0x0000000200027311 */ /* 0x000e24000020d900 */
[----:B0-----:R-:W-:Y:S01]  /*2940*/  PRMT R0, R2, 0x7610, R0 ;  /* 0x0000761002007816 */ /* 0x001fe20000000000 */
[----:B------:R-:W-:Y:S06]  /*2950*/  BRA `(.L_x_20815) ;  /* 0x0000000800b47947 */ /* 0x000fec0003800000 */
.L_x_20820:
[----:B------:R-:W2:Y:S02]  /*2960*/  LDG.E.64 R2, desc[UR36][R18.64] ;  /* 0x0000002412027981 */ /* 0x000ea4000c1e1b00 */
[----:B--2---:R-:W0:Y:S02]  /*2970*/  F2I.S64.F64.TRUNC R2, R2 ;  /* 0x0000000200027311 */ /* 0x004e24000030d900 */
[----:B0-----:R-:W-:Y:S01]  /*2980*/  PRMT R0, R2, 0x7610, R0 ;  /* 0x0000761002007816 */ /* 0x001fe20000000000 */
[----:B------:R-:W-:Y:S06]  /*2990*/  BRA `(.L_x_20815) ;  /* 0x0000000800a47947 */ /* 0x000fec0003800000 */
.L_x_20810:
        /* <DEDUP_REMOVED lines=12> */
.L_x_20824:
[----:B------:R-:W2:Y:S02]  /*2a60*/  LDG.E.64 R2, desc[UR36][R18.64] ;  /* 0x0000002412027981 */ /* 0x000ea4000c1e1b00 */
[----:B--2---:R-:W0:Y:S02]  /*2a70*/  F2I.S64.F64.TRUNC R2, R2 ;  /* 0x0000000200027311 */ /* 0x004e24000030d900 */
[----:B0-----:R-:W-:Y:S01]  /*2a80*/  PRMT R0, R2, 0x7610, R0 ;  /* 0x0000761002007816 */ /* 0x001fe20000000000 */
[----:B------:R-:W-:Y:S06]  /*2a90*/  BRA `(.L_x_20815) ;  /* 0x0000000800647947 */ /* 0x000fec0003800000 */
.L_x_20823:
[----:B------:R-:W-:-:S09]  /*2aa0*/  UISETP.NE.AND UP0, UPT, UR4, 0xf, UPT ;  /* 0x0000000f0400788c */ /* 0x000fd2000bf05270 */
[----:B------:R-:W-:Y:S05]  /*2ab0*/  BRA.U !UP0, `(.L_x_20825) ;  /* 0x00000001089c7547 */ /* 0x000fea000b800000 */
[----:B------:R-:W-:-:S09]  /*2ac0*/  UISETP.NE.AND UP0, UPT, UR4, 0x17, UPT ;  /* 0x000000170400788c */ /* 0x000fd2000bf05270 */
[----:B------:R-:W-:Y:S05]  /*2ad0*/  BRA.U !UP0, `(.L_x_20826) ;  /* 0x00000001085c7547 */ /* 0x000fea000b800000 */
[----:B------:R-:W-:-:S09]  /*2ae0*/  UISETP.NE.AND UP0, UPT, UR4, 0x18, UPT ;  /* 0x000000180400788c */ /* 0x000fd2000bf05270 */
[----:B------:R-:W-:Y:S05]  /*2af0*/  BRA.U UP0, `(.L_x_20814) ;  /* 0x0000000500c87547 */ /* 0x000fea000b800000 */
[----:B------:R-:W2:Y:S02]  /*2b00*/  LDG.E.U8 R0, desc[UR36][R18.64] ;  /* 0x0000002412007981 */ /* 0x000ea4000c1e1100 */
[----:B-1234-:R-:W-:Y:S01]  /*2b10*/  IMAD.MOV.U32 R4, RZ, RZ, 0x1f ;  /* 0x0000001fff047424 */ /* 0x01efe200078e00ff */
[----:B------:R-:W-:-:S04]  /*2b20*/  SHF.L.U32 R0, R0, 0x18, RZ ;  /* 0x0000001800007819 */ /* 0x000fc800000006ff */
        /* <DEDUP_REMOVED lines=18> */
.L_x_20826:
        /* <DEDUP_REMOVED lines=14> */
.L_x_20825:
[----:B------:R-:W2:Y:S02]  /*2d30*/  LDG.E.U16 R2, desc[UR36][R18.64] ;  /* 0x0000002412027981 */ /* 0x000ea4000c1e1500 */
[----:B--2---:R-:W-:-:S06]  /*2d40*/  IMAD.U32 R2, R2, 0x10000, RZ ;  /* 0x0001000002027824 */ /* 0x004fcc00078e00ff */
[----:B------:R-:W0:Y:S02]  /*2d50*/  F2I.S64.TRUNC R2, R2 ;  /* 0x0000000200027311 */ /* 0x000e24000020d900 */
[----:B0-----:R-:W-:Y:S01]  /*2d60*/  PRMT R0, R2, 0x7610, R0 ;  /* 0x0000761002007816 */ /* 0x001fe20000000000 */
[----:B------:R-:W-:Y:S06]  /*2d70*/  BRA `(.L_x_20815) ;  /* 0x0000000400ac7947 */ /* 0x000fec0003800000 */
.L_x_20822:
        /* <DEDUP_REMOVED lines=10> */
.L_x_20829:
        /* <DEDUP_REMOVED lines=18> */
[----:B-1-34-:R-:W-:-:S05]  /*2f40*/  VIADD R5, R3, 0xffffffe4 ;  /* 0xffffffe403057836 */ /* 0x01afca0000000000 */
[----:B------:R-:W-:-:S04]  /*2f50*/  SHF.L.U32 R5, R0, R5, RZ ;  /* 0x0000000500057219 */ /* 0x000fc800000006ff */
[----:B------:R-:W-:-:S07]  /*2f60*/  LOP3.LUT R0, R5, 0x7, RZ, 0xc0, !PT ;  /* 0x0000000705007812 */ /* 0x000fce00078ec0ff */
.L_x_20833:
[----:B------:R-:W-:Y:S05]  /*2f70*/  BSYNC.RECONVERGENT B1 ;  /* 0x0000000000017941 */ /* 0x000fea0003800200 */
.L_x_20832:
[----:B------:R-:W-:Y:S01]  /*2f80*/  IMAD.SHL.U32 R0, R0, 0x100000, RZ ;  /* 0x0010000000007824 */ /* 0x000fe200078e00ff */
[----:B------:R-:W-:-:S04]  /*2f90*/  LEA R2, R2, 0x3b800000, 0x17 ;  /* 0x3b80000002027811 */ /* 0x000fc800078eb8ff */
[----:B------:R-:W-:-:S07]  /*2fa0*/  LOP3.LUT R2, R2, R0, R7, 0xfe, !PT ;  /* 0x0000000002027212 */ /* 0x000fce00078efe07 */
.L_x_20831:
[----:B------:R-:W-:Y:S05]  /*2fb0*/  BSYNC.RECONVERGENT B0 ;  /* 0x0000000000007941 */ /* 0x000fea0003800200 */
.L_x_20830:
[----:B------:R-:W0:Y:S02]  /*2fc0*/  F2I.S64.TRUNC R2, R2 ;  /* 0x0000000200027311 */ /* 0x000e24000020d900 */
[----:B0-----:R-:W-:Y:S01]  /*2fd0*/  PRMT R0, R2, 0x7610, R0 ;  /* 0x0000761002007816 */ /* 0x001fe20000000000 */
[----:B------:R-:W-:Y:S06]  /*2fe0*/  BRA `(.L_x_20815) ;  /* 0x0000000400107947 */ /* 0x000fec0003800000 */
.L_x_20828:
        /* <DEDUP_REMOVED lines=21> */
.L_x_20837:
[----:B------:R-:W-:Y:S05]  /*3140*/  BSYNC.RECONVERGENT B1 ;  /* 0x0000000000017941 */ /* 0x000fea0003800200 */
.L_x_20836:
[----:B------:R-:W-:Y:S01]  /*3150*/  IMAD.SHL.U32 R0, R0, 0x200000, RZ ;  /* 0x0020000000007824 */ /* 0x000fe200078e00ff */
[----:B------:R-:W-:-:S04]  /*3160*/  LEA R2, R2, 0x37800000, 0x17 ;  /* 0x3780000002027811 */ /* 0x000fc800078eb8ff */
[----:B------:R-:W-:-:S07]  /*3170*/  LOP3.LUT R2, R2, R0, R7, 0xfe, !PT ;  /* 0x0000000002027212 */ /* 0x000fce00078efe07 */
.L_x_20835:
[----:B------:R-:W-:Y:S05]  /*3180*/  BSYNC.RECONVERGENT B0 ;  /* 0x0000000000007941 */ /* 0x000fea0003800200 */
.L_x_20834:
[----:B------:R-:W0:Y:S02]  /*3190*/  F2I.S64.TRUNC R2, R2 ;  /* 0x0000000200027311 */ /* 0x000e24000020d900 */
[----:B0-----:R-:W-:Y:S01]  /*31a0*/  PRMT R0, R2, 0x7610, R0 ;  /* 0x0000761002007816 */ /* 0x001fe20000000000 */
[----:B------:R-:W-:Y:S06]  /*31b0*/  BRA `(.L_x_20815) ;  /* 0x00000000009c7947 */ /* 0x000fec0003800000 */
.L_x_20827:
[----:B------:R-:W-:-:S09]  /*31c0*/  UISETP.NE.AND UP0, UPT, UR4, 0x1c, UPT ;  /* 0x0000001c0400788c */ /* 0x000fd2000bf05270 */
[----:B------:R-:W-:Y:S05]  /*31d0*/  BRA.U !UP0, `(.L_x_20838) ;  /* 0x0000000108907547 */ /* 0x000fea000b800000 */
[----:B------:R-:W-:-:S09]  /*31e0*/  UISETP.NE.AND UP0, UPT, UR4, 0x1d, UPT ;  /* 0x0000001d0400788c */ /* 0x000fd2000bf05270 */
[----:B------:R-:W-:Y:S05]  /*31f0*/  BRA.U !UP0, `(.L_x_20839) ;  /* 0x0000000108807547 */ /* 0x000fea000b800000 */
[----:B------:R-:W-:-:S09]  /*3200*/  UISETP.NE.AND UP0, UPT, UR4, 0x2c, UPT ;  /* 0x0000002c0400788c */ /* 0x000fd2000bf05270 */
[----:B------:R-:W-:Y:S05]  /*3210*/  BRA.U !UP0, `(.L_x_20840) ;  /* 0x0000000108487547 */ /* 0x000fea000b800000 */
.L_x_20814:
[----:B---3--:R-:W-:Y:S01]  /*3220*/  MOV R2, 0x0 ;  /* 0x0000000000027802 */ /* 0x008fe20000000f00 */
[----:B------:R-:W1:Y:S01]  /*3230*/  LDCU.64 UR4, c[0x4][0x178] ;  /* 0x01002f00ff0477ac */ /* 0x000e620008000a00 */
[----:B------:R-:W-:Y:S02]  /*3240*/  HFMA2 R13, -RZ, RZ, 0, 0 ;  /* 0x00000000ff0d7431 */ /* 0x000fe400000001ff */
[----:B------:R-:W-:Y:S01]  /*3250*/  IMAD.MOV.U32 R8, RZ, RZ, 0x4e ;  /* 0x0000004eff087424 */ /* 0x000fe200078e00ff */
[----:B------:R-:W0:Y:S01]  /*3260*/  LDCU.64 UR6, c[0x4][0x180] ;  /* 0x01003000ff0677ac */ /* 0x000e220008000a00 */
[----:B------:R-:W0:Y:S01]  /*3270*/  LDC.64 R2, c[0x4][R2] ;  /* 0x0100000002027b82 */ /* 0x000e220000000a00 */
[----:B------:R-:W-:Y:S01]  /*3280*/  IMAD.MOV.U32 R12, RZ, RZ, 0x1 ;  /* 0x00000001ff0c7424 */ /* 0x000fe200078e00ff */
[----:B------:R-:W0:Y:S01]  /*3290*/  LDCU.64 UR8, c[0x4][0x8] ;  /* 0x01000100ff0877ac */ /* 0x000e220008000a00 */
[----:B-1234-:R-:W-:Y:S01]  /*32a0*/  MOV R4, UR4 ;  /* 0x0000000400047c02 */ /* 0x01efe20008000f00 */
[----:B------:R-:W-:-:S02]  /*32b0*/  IMAD.U32 R5, RZ, RZ, UR5 ;  /* 0x00000005ff057e24 */ /* 0x000fc4000f8e00ff */
[----:B0-----:R-:W-:Y:S02]  /*32c0*/  IMAD.U32 R6, RZ, RZ, UR6 ;  /* 0x00000006ff067e24 */ /* 0x001fe4000f8e00ff */
[----:B------:R-:W-:Y:S01]  /*32d0*/  IMAD.U32 R7, RZ, RZ, UR7 ;  /* 0x00000007ff077e24 */ /* 0x000fe2000f8e00ff */
[----:B------:R-:W-:Y:S01]  /*32e0*/  MOV R10, UR8 ;  /* 0x00000008000a7c02 */ /* 0x000fe20008000f00 */
[----:B-----5:R-:W-:-:S07]  /*32f0*/  IMAD.U32 R11, RZ, RZ, UR9 ;  /* 0x00000009ff0b7e24 */ /* 0x020fce000f8e00ff */
[----:B------:R-:W-:-:S07]  /*3300*/  LEPC R20, `(.L_x_20816) ;  /* 0x000000001014794e */ /* 0x000fce0000000000 */
[----:B-----5:R-:W-:Y:S05]  /*3310*/  CALL.ABS.NOINC R2 ;  /* 0x0000000002007343 */ /* 0x020fea0003c00000 */
.L_x_20816:
[----:B------:R0:W5:Y:S01]  /*3320*/  LDG.E.U16 R0, desc[UR36][R18.64] ;  /* 0x0000002412007981 */ /* 0x000162000c1e1500 */
[----:B------:R-:W-:Y:S05]  /*3330*/  BRA `(.L_x_20815) ;  /* 0x00000000003c7947 */ /* 0x000fea0003800000 */
.L_x_20840:
        /* <DEDUP_REMOVED lines=8> */
.L_x_20842:
[----:B------:R-:W-:Y:S05]  /*33c0*/  BSYNC.RECONVERGENT B0 ;  /* 0x0000000000007941 */ /* 0x000fea0003800200 */
.L_x_20841:
[----:B------:R-:W0:Y:S02]  /*33d0*/  F2I.S64.TRUNC R2, R2 ;  /* 0x0000000200027311 */ /* 0x000e24000020d900 */
[----:B0-----:R-:W-:Y:S01]  /*33e0*/  PRMT R0, R2, 0x7610, R0 ;  /* 0x0000761002007816 */ /* 0x001fe20000000000 */
[----:B------:R-:W-:Y:S06]  /*33f0*/  BRA `(.L_x_20815) ;  /* 0x00000000000c7947 */ /* 0x000fec0003800000 */
.L_x_20839:
[----:B------:R0:W5:Y:S01]  /*3400*/  LDG.E.U8 R0, desc[UR36][R18.64] ;  /* 0x0000002412007981 */ /* 0x000162000c1e1100 */
[----:B------:R-:W-:Y:S05]  /*3410*/  BRA `(.L_x_20815) ;  /* 0x0000000000047947 */ /* 0x000fea0003800000 */
.L_x_20838:
[----:B------:R0:W5:Y:S02]  /*3420*/  LDG.E.U8 R0, desc[UR36][R18.64] ;  /* 0x0000002412007981 */ /* 0x000164000c1e1100 */
.L_x_20815:
[----:B------:R-:W0:Y:S01]  /*3430*/  LDCU.64 UR4, c[0x0][0x5e8] ;  /* 0x0000bd00ff0477ac */ /* 0x000e220008000a00 */
[----:B-----5:R-:W-:Y:S02]  /*3440*/  LOP3.LUT R10, R0, 0xff, RZ, 0xc0, !PT ;  /* 0x000000ff000a7812 */ /* 0x020fe400078ec0ff */
[----:B------:R-:W-:Y:S02]  /*3450*/  LOP3.LUT R8, R22, 0xff, RZ, 0xc0, !PT ;  /* 0x000000ff16087812 */ /* 0x000fe400078ec0ff */
[----:B-1234-:R-:W-:Y:S02]  /*3460*/  MOV R4, R10 ;  /* 0x0000000a00047202 */ /* 0x01efe40000000f00 */
[----:B------:R-:W-:Y:S02]  /*3470*/  MOV R0, 0x34b0 ;  /* 0x000034b000007802 */ /* 0x000fe40000000f00 */
[----:B0-----:R-:W-:-:S05]  /*3480*/  IADD3 R2, P0, PT, R23, UR4, RZ ;  /* 0x0000000417027c10 */ /* 0x001fca000ff1e0ff */
[----:B------:R-:W-:-:S08]  /*3490*/  IMAD.X R3, RZ, RZ, UR5, P0 ;  /* 0x00000005ff037e24 */ /* 0x000fd000080e06ff */
[----:B------:R-:W-:Y:S05]  /*34a0*/  CALL.REL.NOINC `($__internal_63_$__cuda_sm20_div_u16) ;  /* 0x000000d000b47944 */ /* 0x000fea0003c00000 */
[----:B------:R-:W-:Y:S01]  /*34b0*/  UPRMT UR4, UR43, 0x9910, URZ ;  /* 0x000099102b047896 */ /* 0x000fe200080000ff */
[----:B------:R-:W-:Y:S03]  /*34c0*/  BSSY.RECONVERGENT B6, `(.L_x_20843) ;  /* 0x00000d5000067945 */ /* 0x000fe60003800200 */
        /* <DEDUP_REMOVED lines=12> */
.L_x_20847:
[----:B------:R0:W-:Y:S01]  /*3590*/  STG.E.U8 desc[UR36][R2.64], R9 ;  /* 0x0000000902007986 */ /* 0x0001e2000c101124 */
[----:B------:R-:W-:Y:S05]  /*35a0*/  BRA `(.L_x_20849) ;  /* 0x0000000c00187947 */ /* 0x000fea0003800000 */
.L_x_20846:
[----:B------:R-:W-:-:S09]  /*35b0*/  UISETP.NE.AND UP0, UPT, UR4, 0x2, UPT ;  /* 0x000000020400788c */ /* 0x000fd2000bf05270 */
[----:B------:R-:W-:Y:S05]  /*35c0*/  BRA.U !UP0, `(.L_x_20850) ;  /* 0x00000001082c7547 */ /* 0x000fea000b800000 */
[----:B------:R-:W-:-:S09]  /*35d0*/  UISETP.NE.AND UP0, UPT, UR4, 0x3, UPT ;  /* 0x000000030400788c */ /* 0x000fd2000bf05270 */
[----:B------:R-:W-:Y:S05]  /*35e0*/  BRA.U !UP0, `(.L_x_20851) ;  /* 0x0000000108187547 */ /* 0x000fea000b800000 */
[----:B------:R-:W-:-:S09]  /*35f0*/  UISETP.NE.AND UP0, UPT, UR4, 0x4, UPT ;  /* 0x000000040400788c */ /* 0x000fd2000bf05270 */
[----:B------:R-:W-:Y:S05]  /*3600*/  BRA.U UP0, `(.L_x_20848) ;  /* 0x0000000900687547 */ /* 0x000fea000b800000 */
[----:B------:R-:W-:Y:S01]  /*3610*/  LOP3.LUT R4, R9, 0xffff, RZ, 0xc0, !PT ;  /* 0x0000ffff09047812 */ /* 0x000fe200078ec0ff */
[----:B------:R-:W-:-:S05]  /*3620*/  IMAD.MOV.U32 R5, RZ, RZ, RZ ;  /* 0x000000ffff057224 */ /* 0x000fca00078e00ff */
[----:B------:R0:W-:Y:S01]  /*3630*/  STG.E.64 desc[UR36][R2.64], R4 ;  /* 0x0000000402007986 */ /* 0x0001e2000c101b24 */
[----:B------:R-:W-:Y:S05]  /*3640*/  BRA `(.L_x_20849) ;  /* 0x0000000800f07947 */ /* 0x000fea0003800000 */
.L_x_20851:
[----:B------:R-:W-:-:S05]  /*3650*/  LOP3.LUT R9, R9, 0xffff, RZ, 0xc0, !PT ;  /* 0x0000ffff09097812 */ /* 0x000fca00078ec0ff */
[----:B------:R0:W-:Y:S01]  /*3660*/  STG.E desc[UR36][R2.64], R9 ;  /* 0x0000000902007986 */ /* 0x0001e2000c101924 */
[----:B------:R-:W-:Y:S05]  /*3670*/  BRA `(.L_x_20849) ;  /* 0x0000000800e47947 */ /* 0x000fea0003800000 */
.L_x_20850:
[----:B------:R0:W-:Y:S01]  /*3680*/  STG.E.U16 desc[UR36][R2.64], R9 ;  /* 0x0000000902007986 */ /* 0x0001e2000c101524 */
[----:B------:R-:W-:Y:S05]  /*3690*/  BRA `(.L_x_20849) ;  /* 0x0000000800dc7947 */ /* 0x000fea0003800000 */
.L_x_20845:
[----:B------:R-:W-:-:S09]  /*36a0*/  UISETP.GT.AND UP0, UPT, UR4, 0x6, UPT ;  /* 0x000000060400788c */ /* 0x000fd2000bf04270 */
[----:B------:R-:W-:Y:S05]  /*36b0*/  BRA.U UP0, `(.L_x_20852) ;  /* 0x00000001002c7547 */ /* 0x000fea000b800000 */
[----:B------:R-:W-:-:S09]  /*36c0*/  UISETP.NE.AND UP0, UPT, UR4, 0x5, UPT ;  /* 0x000000050400788c */ /* 0x000fd2000bf05270 */
[----:B------:R-:W-:Y:S05]  /*36d0*/  BRA.U !UP0, `(.L_x_20853) ;  /* 0x0000000108147547 */ /* 0x000fea000b800000 */
[----:B------:R-:W-:-:S09]  /*36e0*/  UISETP.NE.AND UP0, UPT, UR4, 0x6, UPT ;  /* 0x000000060400788c */ /* 0x000fd2000bf05270 */
[----:B------:R-:W-:Y:S05]  /*36f0*/  BRA.U UP0, `(.L_x_20848) ;  /* 0x00000009002c7547 */ /* 0x000fea000b800000 */
[----:B------:R-:W0:Y:S02]  /*3700*/  I2F.U16 R5, R9 ;  /* 0x0000000900057306 */ /* 0x000e240000101000 */
[----:B0-----:R0:W-:Y:S01]  /*3710*/  STG.E desc[UR36][R2.64], R5 ;  /* 0x0000000502007986 */ /* 0x0011e2000c101924 */
[----:B------:R-:W-:Y:S05]  /*3720*/  BRA `(.L_x_20849) ;  /* 0x0000000800b87947 */ /* 0x000fea0003800000 */
.L_x_20853:
[----:B------:R-:W0:Y:S02]  /*3730*/  I2F.U16 R0, R9 ;  /* 0x0000000900007306 */ /* 0x000e240000101000 */
[----:B0-----:R-:W-:-:S05]  /*3740*/  F2FP.F16.F32.PACK_AB R0, RZ, R0 ;  /* 0x00000000ff00723e */ /* 0x001fca00000000ff */
[----:B------:R0:W-:Y:S01]  /*3750*/  STG.E.U16 desc[UR36][R2.64], R0 ;  /* 0x0000000002007986 */ /* 0x0001e2000c101524 */
[----:B------:R-:W-:Y:S05]  /*3760*/  BRA `(.L_x_20849) ;  /* 0x0000000800a87947 */ /* 0x000fea0003800000 */
.L_x_20852:
[----:B------:R-:W-:-:S09]  /*3770*/  UISETP.NE.AND UP0, UPT, UR4, 0x7, UPT ;  /* 0x000000070400788c */ /* 0x000fd2000bf05270 */
[----:B------:R-:W-:Y:S05]  /*3780*/  BRA.U !UP0, `(.L_x_20854) ;  /* 0x0000000108347547 */ /* 0x000fea000b800000 */
[----:B------:R-:W-:-:S09]  /*3790*/  UISETP.NE.AND UP0, UPT, UR4, 0x8, UPT ;  /* 0x000000080400788c */ /* 0x000fd2000bf05270 */
[----:B------:R-:W-:Y:S05]  /*37a0*/  BRA.U !UP0, `(.L_x_20855) ;  /* 0x0000000108187547 */ /* 0x000fea000b800000 */
[----:B------:R-:W-:-:S09]  /*37b0*/  UISETP.NE.AND UP0, UPT, UR4, 0x9, UPT ;  /* 0x000000090400788c */ /* 0x000fd2000bf05270 */
[----:B------:R-:W-:Y:S05]  /*37c0*/  BRA.U UP0, `(.L_x_20848) ;  /* 0x0000000500f87547 */ /* 0x000fea000b800000 */
[----:B------:R-:W0:Y:S01]  /*37d0*/  I2F.U16 R4, R9 ;  /* 0x0000000900047306 */ /* 0x000e220000101000 */
[----:B------:R-:W-:-:S05]  /*37e0*/  IMAD.MOV.U32 R5, RZ, RZ, RZ ;  /* 0x000000ffff057224 */ /* 0x000fca00078e00ff */
[----:B0-----:R0:W-:Y:S01]  /*37f0*/  STG.E.64 desc[UR36][R2.64], R4 ;  /* 0x0000000402007986 */ /* 0x0011e2000c101b24 */
[----:B------:R-:W-:Y:S05]  /*3800*/  BRA `(.L_x_20849) ;  /* 0x0000000800807947 */ /* 0x000fea0003800000 */
.L_x_20855:
[----:B------:R-:W0:Y:S02]  /*3810*/  I2F.U16 R9, R9 ;  /* 0x0000000900097306 */ /* 0x000e240000101000 */
[----:B0-----:R-:W-:-:S04]  /*3820*/  F2FP.F16.F32.PACK_AB R5, RZ, R9 ;  /* 0x00000009ff05723e */ /* 0x001fc800000000ff */
[----:B------:R-:W-:-:S05]  /*3830*/  PRMT R5, R5, 0x5410, RZ ;  /* 0x0000541005057816 */ /* 0x000fca00000000ff */
[----:B------:R0:W-:Y:S01]  /*3840*/  STG.E desc[UR36][R2.64], R5 ;  /* 0x0000000502007986 */ /* 0x0001e2000c101924 */
[----:B------:R-:W-:Y:S05]  /*3850*/  BRA `(.L_x_20849) ;  /* 0x00000008006c7947 */ /* 0x000fea0003800000 */
.L_x_20854:
[----:B------:R-:W0:Y:S02]  /*3860*/  I2F.F64.U16 R4, R9 ;  /* 0x0000000900047312 */ /* 0x000e240000101800 */
[----:B0-----:R0:W-:Y:S01]  /*3870*/  STG.E.64 desc[UR36][R2.64], R4 ;  /* 0x0000000402007986 */ /* 0x0011e2000c101b24 */
[----:B------:R-:W-:Y:S05]  /*3880*/  BRA `(.L_x_20849) ;  /* 0x0000000800607947 */ /* 0x000fea0003800000 */
.L_x_20844:
        /* <DEDUP_REMOVED lines=8> */
[----:B------:R-:W-:-:S04]  /*3910*/  ISETP.GT.U32.AND P0, PT, R10, R8, PT ;  /* 0x000000080a00720c */ /* 0x000fc80003f04070 */
[----:B------:R-:W-:-:S05]  /*3920*/  SEL R5, RZ, 0x1, P0 ;  /* 0x00000001ff057807 */ /* 0x000fca0000000000 */
[----:B------:R0:W-:Y:S01]  /*3930*/  STG.E.U8 desc[UR36][R2.64], R5 ;  /* 0x0000000502007986 */ /* 0x0001e2000c101124 */
[----:B------:R-:W-:Y:S05]  /*3940*/  BRA `(.L_x_20849) ;  /* 0x0000000800307947 */ /* 0x000fea0003800000 */
.L_x_20858:
[----:B------:R-:W0:Y:S01]  /*3950*/  I2F.F64.U16 R4, R9 ;  /* 0x0000000900047312 */ /* 0x000e220000101800 */
[----:B------:R-:W-:-:S05]  /*3960*/  CS2R R6, SRZ ;  /* 0x0000000000067805 */ /* 0x000fca000001ff00 */
[----:B0-----:R0:W-:Y:S01]  /*3970*/  STG.E.128 desc[UR36][R2.64], R4 ;  /* 0x0000000402007986 */ /* 0x0011e2000c101d24 */
[----:B------:R-:W-:Y:S05]  /*3980*/  BRA `(.L_x_20849) ;  /* 0x0000000800207947 */ /* 0x000fea0003800000 */
.L_x_20857:
[----:B------:R-:W-:-:S09]  /*3990*/  UISETP.NE.AND UP0, UPT, UR4, 0xf, UPT ;  /* 0x0000000f0400788c */ /* 0x000fd2000bf05270 */
[----:B------:R-:W-:Y:S05]  /*39a0*/  BRA.U !UP0, `(.L_x_20859) ;  /* 0x0000000108887547 */ /* 0x000fea000b800000 */
[----:B------:R-:W-:-:S09]  /*39b0*/  UISETP.NE.AND UP0, UPT, UR4, 0x17, UPT ;  /* 0x000000170400788c */ /* 0x000fd2000bf05270 */
[----:B------:R-:W-:Y:S05]  /*39c0*/  BRA.U !UP0, `(.L_x_20860) ;  /* 0x0000000108407547 */ /* 0x000fea000b800000 */
[----:B------:R-:W-:-:S09]  /*39d0*/  UISETP.NE.AND UP0, UPT, UR4, 0x18, UPT ;  /* 0x000000180400788c */ /* 0x000fd2000bf05270 */
[----:B------:R-:W-:Y:S05]  /*39e0*/  BRA.U UP0, `(.L_x_20848) ;  /* 0x0000000500707547 */ /* 0x000fea000b800000 */
[----:B------:R-:W0:Y:S01]  /*39f0*/  I2F.U16 R9, R9 ;  /* 0x0000000900097306 */ /* 0x000e220000101000 */
[----:B------:R-:W-:Y:S01]  /*3a00*/  BSSY.RECONVERGENT B0, `(.L_x_20861) ;  /* 0x000000a000007945 */ /* 0x000fe20003800200 */
[----:B------:R-:W-:Y:S01]  /*3a10*/  HFMA2 R5, -RZ, RZ, 0, 7.569789886474609375e-06 ;  /* 0x0000007fff057431 */ /* 0x000fe200000001ff */
[----:B0-----:R-:W-:-:S13]  /*3a20*/  ISETP.GT.U32.AND P0, PT, R9, 0x43efffff, PT ;  /* 0x43efffff0900780c */ /* 0x001fda0003f04070 */
[----:B------:R-:W-:Y:S05]  /*3a30*/  @P0 BRA `(.L_x_20862) ;  /* 0x0000000000180947 */ /* 0x000fea0003800000 */
[----:B------:R-:W-:-:S13]  /*3a40*/  ISETP.GT.U32.AND P0, PT, R9, 0x3c7fffff, PT ;  /* 0x3c7fffff0900780c */ /* 0x000fda0003f04070 */
[----:B------:R-:W-:Y:S01]  /*3a50*/  @P0 SHF.R.U32.HI R0, RZ, 0x14, R9 ;  /* 0x00000014ff000819 */ /* 0x000fe20000011609 */
[----:B------:R-:W-:-:S03]  /*3a60*/  @!P0 FADD.FTZ R5, R9, 16384 ;  /* 0x4680000009058421 */ /* 0x000fc60000010000 */
[----:B------:R-:W-:-:S04]  /*3a70*/  @P0 LOP3.LUT R0, R0, 0x1, RZ, 0xc0, !PT ;  /* 0x0000000100000812 */ /* 0x000fc800078ec0ff */
[----:B------:R-:W-:-:S04]  /*3a80*/  @P0 IADD3 R0, PT, PT, R9, 0x407ffff, R0 ;  /* 0x0407ffff09000810 */ /* 0x000fc80007ffe000 */
[----:B------:R-:W-:-:S07]  /*3a90*/  @P0 SHF.R.U32.HI R5, RZ, 0x14, R0 ;  /* 0x00000014ff050819 */ /* 0x000fce0000011600 */
.L_x_20862:
[----:B------:R-:W-:Y:S05]  /*3aa0*/  BSYNC.RECONVERGENT B0 ;  /* 0x0000000000007941 */ /* 0x000fea0003800200 */
.L_x_20861:
[----:B------:R0:W-:Y:S01]  /*3ab0*/  STG.E.U8 desc[UR36][R2.64], R5 ;  /* 0x0000000502007986 */ /* 0x0001e2000c101124 */
[----:B------:R-:W-:Y:S05]  /*3ac0*/  BRA `(.L_x_20849) ;  /* 0x0000000400d07947 */ /* 0x000fea0003800000 */
.L_x_20860:
[----:B------:R-:W0:Y:S02]  /*3ad0*/  I2F.U16 R9, R9 ;  /* 0x0000000900097306 */ /* 0x000e240000101000 */
[----:B0-----:R-:W-:-:S13]  /*3ae0*/  ISETP.GE.U32.AND P1, PT, R9, 0x47800000, PT ;  /* 0x478000000900780c */ /* 0x001fda0003f26070 */
[----:B------:R-:W-:Y:S01]  /*3af0*/  @P1 IMAD.MOV.U32 R5, RZ, RZ, 0x7f ;  /* 0x0000007fff051424 */ /* 0x000fe200078e00ff */
[----:B------:R-:W-:-:S04]  /*3b00*/  @P1 ISETP.GT.U32.AND P0, PT, R9, 0x7f800000, PT ;  /* 0x7f8000000900180c */ /* 0x000fc80003f04070 */
[----:B------:R-:W-:-:S05]  /*3b10*/  @P1 SEL R5, R5, 0x7c, P0 ;  /* 0x0000007c05051807 */ /* 0x000fca0000000000 */
[----:B------:R0:W-:Y:S01]  /*3b20*/  @P1 STG.E.U8 desc[UR36][R2.64], R5 ;  /* 0x0000000502001986 */ /* 0x0001e2000c101124 */
[----:B------:R-:W-:Y:S05]  /*3b30*/  @P1 BRA `(.L_x_20849) ;  /* 0x0000000400b41947 */ /* 0x000fea0003800000 */
[----:B------:R-:W-:-:S13]  /*3b40*/  ISETP.GT.U32.AND P0, PT, R9, 0x387fffff, PT ;  /* 0x387fffff0900780c */ /* 0x000fda0003f04070 */
[----:B------:R-:W-:Y:S01]  /*3b50*/  @P0 SHF.R.U32.HI R0, RZ, 0x15, R9 ;  /* 0x00000015ff000819 */ /* 0x000fe20000011609 */
[----:B0-----:R-:W-:-:S03]  /*3b60*/  @!P0 FADD.FTZ R5, R9, 128 ;  /* 0x4300000009058421 */ /* 0x001fc60000010000 */
[----:B------:R-:W-:Y:S02]  /*3b70*/  @P0 LOP3.LUT R0, R0, 0x1, RZ, 0xc0, !PT ;  /* 0x0000000100000812 */ /* 0x000fe400078ec0ff */
[----:B------:R0:W-:Y:S02]  /*3b80*/  @!P0 STG.E.U8 desc[UR36][R2.64], R5 ;  /* 0x0000000502008986 */ /* 0x0001e4000c101124 */
[----:B------:R-:W-:-:S04]  /*3b90*/  @P0 IADD3 R0, PT, PT, R9, 0x80fffff, R0 ;  /* 0x080fffff09000810 */ /* 0x000fc80007ffe000 */
[----:B------:R-:W-:-:S05]  /*3ba0*/  @P0 SHF.R.U32.HI R7, RZ, 0x15, R0 ;  /* 0x00000015ff070819 */ /* 0x000fca0000011600 */
[----:B------:R0:W-:Y:S01]  /*3bb0*/  @P0 STG.E.U8 desc[UR36][R2.64], R7 ;  /* 0x0000000702000986 */ /* 0x0001e2000c101124 */
[----:B------:R-:W-:Y:S05]  /*3bc0*/  BRA `(.L_x_20849) ;  /* 0x0000000400907947 */ /* 0x000fea0003800000 */
.L_x_20859:
[----:B------:R-:W0:Y:S02]  /*3bd0*/  I2F.U16 R0, R9 ;  /* 0x0000000900007306 */ /* 0x000e240000101000 */
[----:B0-----:R-:W-:-:S05]  /*3be0*/  F2FP.BF16.F32.PACK_AB R0, RZ, R0 ;  /* 0x00000000ff00723e */ /* 0x001fca00000010ff */
[----:B------:R0:W-:Y:S01]  /*3bf0*/  STG.E.U16 desc[UR36][R2.64], R0 ;  /* 0x0000000002007986 */ /* 0x0001e2000c101524 */
[----:B------:R-:W-:Y:S05]  /*3c00*/  BRA `(.L_x_20849) ;  /* 0x0000000400807947 */ /* 0x000fea0003800000 */
.L_x_20856:
        /* <DEDUP_REMOVED lines=10> */
.L_x_20865:
[----:B------:R-:W0:Y:S01]  /*3cb0*/  I2F.U16 R9, R9 ;  /* 0x0000000900097306 */ /* 0x000e220000101000 */
[----:B------:R-:W-:Y:S01]  /*3cc0*/  BSSY.RECONVERGENT B0, `(.L_x_20866) ;  /* 0x0000011000007945 */ /* 0x000fe20003800200 */
[----:B------:R-:W-:Y:S01]  /*3cd0*/  IMAD.MOV.U32 R0, RZ, RZ, 0x80 ;  /* 0x00000080ff007424 */ /* 0x000fe200078e00ff */
[----:B0-----:R-:W-:-:S13]  /*3ce0*/  ISETP.GT.U32.AND P0, PT, R9, 0x437fffff, PT ;  /* 0x437fffff0900780c */ /* 0x001fda0003f04070 */
        /* <DEDUP_REMOVED lines=8> */
.L_x_20868:
[----:B------:R-:W-:-:S04]  /*3d70*/  SHF.R.U32.HI R0, RZ, 0x14, R9 ;  /* 0x00000014ff007819 */ /* 0x000fc80000011609 */
[----:B------:R-:W-:-:S04]  /*3d80*/  LOP3.LUT R0, R0, 0x1, RZ, 0xc0, !PT ;  /* 0x0000000100007812 */ /* 0x000fc800078ec0ff */
[----:B------:R-:W-:-:S04]  /*3d90*/  IADD3 R0, PT, PT, R9, 0x487ffff, R0 ;  /* 0x0487ffff09007810 */ /* 0x000fc80007ffe000 */
[----:B------:R-:W-:-:S04]  /*3da0*/  SHF.R.U32.HI R0, RZ, 0x14, R0 ;  /* 0x00000014ff007819 */ /* 0x000fc80000011600 */
[----:B------:R-:W-:-:S07]  /*3db0*/  LOP3.LUT R4, R0, 0xff, RZ, 0xc0, !PT ;  /* 0x000000ff00047812 */ /* 0x000fce00078ec0ff */
.L_x_20869:
[----:B------:R-:W-:-:S07]  /*3dc0*/  PRMT R0, R4, 0x7610, R0 ;  /* 0x0000761004007816 */ /* 0x000fce0000000000 */
.L_x_20867:
[----:B------:R-:W-:Y:S05]  /*3dd0*/  BSYNC.RECONVERGENT B0 ;  /* 0x0000000000007941 */ /* 0x000fea0003800200 */
.L_x_20866:
[----:B------:R1:W-:Y:S01]  /*3de0*/  STG.E.U8 desc[UR36][R2.64], R0 ;  /* 0x0000000002007986 */ /* 0x0003e2000c101124 */
[----:B------:R-:W-:Y:S05]  /*3df0*/  BRA `(.L_x_20849) ;  /* 0x0000000400047947 */ /* 0x000fea0003800000 */
.L_x_20864:
        /* <DEDUP_REMOVED lines=12> */
.L_x_20872:
[----:B------:R-:W-:-:S04]  /*3ec0*/  SHF.R.U32.HI R0, RZ, 0x15, R9 ;  /* 0x00000015ff007819 */ /* 0x000fc80000011609 */
[----:B------:R-:W-:-:S04]  /*3ed0*/  LOP3.LUT R0, R0, 0x1, RZ, 0xc0, !PT ;  /* 0x0000000100007812 */ /* 0x000fc800078ec0ff */
[----:B------:R-:W-:-:S04]  /*3ee0*/  IADD3 R0, PT, PT, R9, 0x88fffff, R0 ;  /* 0x088fffff09007810 */ /* 0x000fc80007ffe000 */
[----:B------:R-:W-:-:S04]  /*3ef0*/  SHF.R.U32.HI R0, RZ, 0x15, R0 ;  /* 0x00000015ff007819 */ /* 0x000fc80000011600 */
[----:B------:R-:W-:-:S07]  /*3f00*/  LOP3.LUT R4, R0, 0xff, RZ, 0xc0, !PT ;  /* 0x000000ff00047812 */ /* 0x000fce00078ec0ff */
.L_x_20873:
[----:B------:R-:W-:-:S07]  /*3f10*/  PRMT R0, R4, 0x7610, R0 ;  /* 0x0000761004007816 */ /* 0x000fce0000000000 */
.L_x_20871:
[----:B------:R-:W-:Y:S05]  /*3f20*/  BSYNC.RECONVERGENT B0 ;  /* 0x0000000000007941 */ /* 0x000fea0003800200 */
.L_x_20870:
[----:B------:R2:W-:Y:S01]  /*3f30*/  STG.E.U8 desc[UR36][R2.64], R0 ;  /* 0x0000000002007986 */ /* 0x0005e2000c101124 */
[----:B------:R-:W-:Y:S05]  /*3f40*/  BRA `(.L_x_20849) ;  /* 0x0000000000b07947 */ /* 0x000fea0003800000 */
.L_x_20863:
[----:B------:R-:W-:-:S09]  /*3f50*/  UISETP.NE.AND UP0, UPT, UR4, 0x1c, UPT ;  /* 0x0000001c0400788c */ /* 0x000fd2000bf05270 */
[----:B------:R-:W-:Y:S05]  /*3f60*/  BRA.U !UP0, `(.L_x_20874) ;  /* 0x0000000108a07547 */ /* 0x000fea000b800000 */
[----:B------:R-:W-:-:S09]  /*3f70*/  UISETP.NE.AND UP0, UPT, UR4, 0x1d, UPT ;  /* 0x0000001d0400788c */ /* 0x000fd2000bf05270 */
[----:B------:R-:W-:Y:S05]  /*3f80*/  BRA.U !UP0, `(.L_x_20875) ;  /* 0x0000000108887547 */ /* 0x000fea000b800000 */
[----:B------:R-:W-:-:S09]  /*3f90*/  UISETP.NE.AND UP0, UPT, UR4, 0x2c, UPT ;  /* 0x0000002c0400788c */ /* 0x000fd2000bf05270 */
[----:B------:R-:W-:Y:S05]  /*3fa0*/  BRA.U !UP0, `(.L_x_20876) ;  /* 0x0000000108447547 */ /* 0x000fea000b800000 */
.L_x_20848:
        /* <DEDUP_REMOVED lines=16> */
.L_x_20877:
[----:B------:R-:W-:Y:S05]  /*40b0*/  BRA `(.L_x_20849) ;  /* 0x0000000000547947 */ /* 0x000fea0003800000 */
.L_x_20876:
[----:B------:R-:W0:Y:S01]  /*40c0*/  I2F.U16 R9, R9 ;  /* 0x0000000900097306 */ /* 0x000e220000101000 */
[----:B------:R-:W-:Y:S01]  /*40d0*/  IMAD.MOV.U32 R5, RZ, RZ, 0xff ;  /* 0x000000ffff057424 */ /* 0x000fe200078e00ff */
[----:B0-----:R-:W-:-:S04]  /*40e0*/  SHF.R.U32.HI R4, RZ, 0x17, R9 ;  /* 0x00000017ff047819 */ /* 0x001fc80000011609 */
        /* <DEDUP_REMOVED lines=12> */
.L_x_20875:
[----:B------:R-:W-:Y:S01]  /*41b0*/  LOP3.LUT R4, R9, 0xffff, RZ, 0xc0, !PT ;  /* 0x0000ffff09047812 */ /* 0x000fe200078ec0ff */
[----:B------:R-:W-:-:S05]  /*41c0*/  IMAD.MOV.U32 R5, RZ, RZ, RZ ;  /* 0x000000ffff057224 */ /* 0x000fca00078e00ff */
[----:B------:R0:W-:Y:S01]  /*41d0*/  STG.E.64 desc[UR36][R2.64], R4 ;  /* 0x0000000402007986 */ /* 0x0001e2000c101b24 */
[----:B------:R-:W-:Y:S05]  /*41e0*/  BRA `(.L_x_20849) ;  /* 0x0000000000087947 */ /* 0x000fea0003800000 */
.L_x_20874:
[----:B------:R-:W-:-:S05]  /*41f0*/  LOP3.LUT R9, R9, 0xffff, RZ, 0xc0, !PT ;  /* 0x0000ffff09097812 */ /* 0x000fca00078ec0ff */
[----:B------:R3:W-:Y:S02]  /*4200*/  STG.E desc[UR36][R2.64], R9 ;  /* 0x0000000902007986 */ /* 0x0007e4000c101924 */
.L_x_20849:
[----:B------:R-:W-:Y:S05]  /*4210*/  BSYNC.RECONVERGENT B6 ;  /* 0x0000000000067941 */ /* 0x000fea0003800200 */
.L_x_20843:
[----:B------:R-:W-:-:S07]  /*4220*/  VIADD R25, R25, 0x80 ;  /* 0x0000008019197836 */ /* 0x000fce0000000000 */
.L_x_20774:
        /* <DEDUP_REMOVED lines=380> */
.L_x_20879:
[----:B------:R-:W0:Y:S01]  /*59f0*/  LDCU.64 UR6, c[0x0][0x5f0] ;  /* 0x0000be00ff0677ac */ /* 0x000e220008000a00 */
[----:B------:R-:W-:-:S04]  /*5a00*/  UPRMT UR4, UR39, 0x9910, URZ ;  /* 0x0000991027047896 */ /* 0x000fc800080000ff */
[----:B------:R-:W-:Y:S01]  /*5a10*/  UISETP.GT.AND UP0, UPT, UR4, 0x9, UPT ;  /* 0x000000090400788c */ /* 0x000fe2000bf04270 */
[----:B0-----:R-:W-:-:S05]  /*5a20*/  IADD3 R4, P0, PT, R0, UR6, RZ ;  /* 0x0000000600047c10 */ /* 0x001fca000ff1e0ff */
[----:B----4-:R-:W-:-:S03]  /*5a30*/  IMAD.X R5, RZ, RZ, UR7, P0 ;  /* 0x00000007ff057e24 */ /* 0x010fc600080e06ff */
        /* <DEDUP_REMOVED lines=11> */
.L_x_20883:
[----:B------:R4:W5:Y:S01]  /*5af0*/  LDG.E.U8 R0, desc[UR36][R4.64] ;  /* 0x0000002404007981 */ /* 0x000962000c1e1100 */
[----:B------:R-:W-:Y:S05]  /*5b00*/  BRA `(.L_x_20885) ;  /* 0x0000000c005c7947 */ /* 0x000fea0003800000 */
.L_x_20882:
        /* <DEDUP_REMOVED lines=8> */
.L_x_20887:
[----:B------:R0:W5:Y:S01]  /*5b90*/  LDG.E.U8 R0, desc[UR36][R4.64] ;  /* 0x0000002404007981 */ /* 0x000162000c1e1100 */
[----:B------:R-:W-:Y:S05]  /*5ba0*/  BRA `(.L_x_20885) ;  /* 0x0000000c00347947 */ /* 0x000fea0003800000 */
.L_x_20886:
[----:B------:R0:W5:Y:S01]  /*5bb0*/  LDG.E.U16 R0, desc[UR36][R4.64] ;  /* 0x0000002404007981 */ /* 0x000162000c1e1500 */
[----:B------:R-:W-:Y:S05]  /*5bc0*/  BRA `(.L_x_20885) ;  /* 0x0000000c002c7947 */ /* 0x000fea0003800000 */
.L_x_20881:
[----:B------:R-:W-:-:S09]  /*5bd0*/  UISETP.GT.AND UP0, UPT, UR4, 0x6, UPT ;  /* 0x000000060400788c */ /* 0x000fd2000bf04270 */
[----:B------:R-:W-:Y:S05]  /*5be0*/  BRA.U UP0, `(.L_x_20888) ;  /* 0x0000000100347547 */ /* 0x000fea000b800000 */
[----:B------:R-:W-:-:S09]  /*5bf0*/  UISETP.NE.AND UP0, UPT, UR4, 0x5, UPT ;  /* 0x000000050400788c */ /* 0x000fd2000bf05270 */
[----:B------:R-:W-:Y:S05]  /*5c00*/  BRA.U !UP0, `(.L_x_20889) ;  /* 0x0000000108187547 */ /* 0x000fea000b800000 */
[----:B------:R-:W-:-:S09]  /*5c10*/  UISETP.NE.AND UP0, UPT, UR4, 0x6, UPT ;  /* 0x000000060400788c */ /* 0x000fd2000bf05270 */
[----:B------:R-:W-:Y:S05]  /*5c20*/  BRA.U UP0, `(.L_x_20884) ;  /* 0x0000000900c07547 */ /* 0x000fea000b800000 */
[----:B---3--:R-:W2:Y:S02]  /*5c30*/  LDG.E R2, desc[UR36][R4.64] ;  /* 0x0000002404027981 */ /* 0x008ea4000c1e1900 */
[----:B--2---:R-:W0:Y:S02]  /*5c40*/  F2I.S64.TRUNC R2, R2 ;  /* 0x0000000200027311 */ /* 0x004e24000020d900 */
[----:B0-----:R-:W-:Y:S01]  /*5c50*/  PRMT R0, R2, 0x7610, R0 ;  /* 0x0000761002007816 */ /* 0x001fe20000000000 */
[----:B------:R-:W-:Y:S06]  /*5c60*/  BRA `(.L_x_20885) ;  /* 0x0000000c00047947 */ /* 0x000fec0003800000 */
.L_x_20889:
[----:B---3--:R-:W2:Y:S02]  /*5c70*/  LDG.E.U16 R2, desc[UR36][R4.64] ;  /* 0x0000002404027981 */ /* 0x008ea4000c1e1500 */
[----:B--2---:R-:W-:-:S06]  /*5c80*/  HADD2.F32 R2, -RZ, R2.H0_H0 ;  /* 0x20000002ff027230 */ /* 0x004fcc0000004100 */
[----:B------:R-:W0:Y:S02]  /*5c90*/  F2I.S64.TRUNC R2, R2 ;  /* 0x0000000200027311 */ /* 0x000e24000020d900 */
[----:B0-----:R-:W-:Y:S01]  /*5ca0*/  PRMT R0, R2, 0x7610, R0 ;  /* 0x0000761002007816 */ /* 0x001fe20000000000 */
[----:B------:R-:W-:Y:S06]  /*5cb0*/  BRA `(.L_x_20885) ;  /* 0x0000000800f07947 */ /* 0x000fec0003800000 */
.L_x_20888:
[----:B------:R-:W-:-:S09]  /*5cc0*/  UISETP.NE.AND UP0, UPT, UR4, 0x7, UPT ;  /* 0x000000070400788c */ /* 0x000fd2000bf05270 */
[----:B------:R-:W-:Y:S05]  /*5cd0*/  BRA.U !UP0, `(.L_x_20890) ;  /* 0x0000000108347547 */ /* 0x000fea000b800000 */
        /* <DEDUP_REMOVED lines=8> */
.L_x_20891:
[----:B------:R-:W3:Y:S02]  /*5d60*/  LDG.E.U16 R4, desc[UR36][R4.64] ;  /* 0x0000002404047981 */ /* 0x000ee4000c1e1500 */
[----:B---3--:R-:W-:-:S06]  /*5d70*/  HADD2.F32 R2, -RZ, R4.H0_H0 ;  /* 0x20000004ff027230 */ /* 0x008fcc0000004100 */
[----:B------:R-:W0:Y:S02]  /*5d80*/  F2I.S64.TRUNC R2, R2 ;  /* 0x0000000200027311 */ /* 0x000e24000020d900 */
[----:B0-----:R-:W-:Y:S01]  /*5d90*/  PRMT R0, R2, 0x7610, R0 ;  /* 0x0000761002007816 */ /* 0x001fe20000000000 */
[----:B------:R-:W-:Y:S06]  /*5da0*/  BRA `(.L_x_20885) ;  /* 0x0000000800b47947 */ /* 0x000fec0003800000 */
.L_x_20890:
[----:B---3--:R-:W2:Y:S02]  /*5db0*/  LDG.E.64 R2, desc[UR36][R4.64] ;  /* 0x0000002404027981 */ /* 0x008ea4000c1e1b00 */
[----:B--2---:R-:W0:Y:S02]  /*5dc0*/  F2I.S64.F64.TRUNC R2, R2 ;  /* 0x0000000200027311 */ /* 0x004e24000030d900 */
[----:B0-----:R-:W-:Y:S01]  /*5dd0*/  PRMT R0, R2, 0x7610, R0 ;  /* 0x0000761002007816 */ /* 0x001fe20000000000 */
[----:B------:R-:W-:Y:S06]  /*5de0*/  BRA `(.L_x_20885) ;  /* 0x0000000800a47947 */ /* 0x000fec0003800000 */
.L_x_20880:
        /* <DEDUP_REMOVED lines=12> */
.L_x_20894:
[----:B------:R-:W3:Y:S02]  /*5eb0*/  LDG.E.64 R4, desc[UR36][R4.64] ;  /* 0x0000002404047981 */ /* 0x000ee4000c1e1b00 */
[----:B---3--:R-:W0:Y:S02]  /*5ec0*/  F2I.S64.F64.TRUNC R2, R4 ;  /* 0x0000000400027311 */ /* 0x008e24000030d900 */
[----:B0-----:R-:W-:Y:S01]  /*5ed0*/  PRMT R0, R2, 0x7610, R0 ;  /* 0x0000761002007816 */ /* 0x001fe20000000000 */
[----:B------:R-:W-:Y:S06]  /*5ee0*/  BRA `(.L_x_20885) ;  /* 0x0000000800647947 */ /* 0x000fec0003800000 */
.L_x_20893:
        /* <DEDUP_REMOVED lines=9> */
[C---:B---3--:R-:W-:Y:S02]  /*5f80*/  LOP3.LUT R2, R0.reuse, 0x7f000000, RZ, 0xc0, !PT ;  /* 0x7f00000000027812 */ /* 0x048fe400078ec0ff */
        /* <DEDUP_REMOVED lines=17> */
.L_x_20896:
[----:B---3--:R-:W2:Y:S02]  /*60a0*/  LDG.E.U8 R3, desc[UR36][R4.64] ;  /* 0x0000002404037981 */ /* 0x008ea4000c1e1100 */
        /* <DEDUP_REMOVED lines=10> */
[----:B------:R-:W0:Y:S02]  /*6150*/  F2I.S64.TRUNC R2, R3 ;  /* 0x0000000300027311 */ /* 0x000e24000020d900 */
[----:B0-----:R-:W-:Y:S01]  /*6160*/  PRMT R0, R2, 0x7610, R0 ;  /* 0x0000761002007816 */ /* 0x001fe20000000000 */
[----:B------:R-:W-:Y:S06]  /*6170*/  BRA `(.L_x_20885) ;  /* 0x0000000400c07947 */ /* 0x000fec0003800000 */
.L_x_20895:
[----:B---3--:R-:W2:Y:S02]  /*6180*/  LDG.E.U16 R2, desc[UR36][R4.64] ;  /* 0x0000002404027981 */ /* 0x008ea4000c1e1500 */
[----:B--2---:R-:W-:-:S06]  /*6190*/  SHF.L.U32 R2, R2, 0x10, RZ ;  /* 0x0000001002027819 */ /* 0x004fcc00000006ff */
[----:B------:R-:W0:Y:S02]  /*61a0*/  F2I.S64.TRUNC R2, R2 ;  /* 0x0000000200027311 */ /* 0x000e24000020d900 */
[----:B0-----:R-:W-:Y:S01]  /*61b0*/  PRMT R0, R2, 0x7610, R0 ;  /* 0x0000761002007816 */ /* 0x001fe20000000000 */
[----:B------:R-:W-:Y:S06]  /*61c0*/  BRA `(.L_x_20885) ;  /* 0x0000000400ac7947 */ /* 0x000fec0003800000 */
.L_x_20892:
        /* <DEDUP_REMOVED lines=10> */
.L_x_20899:
[----:B------:R-:W2:Y:S01]  /*6270*/  LDG.E.U8 R4, desc[UR36][R4.64] ;  /* 0x0000002404047981 */ /* 0x000ea2000c1e1100 */
[----:B------:R-:W-:Y:S01]  /*6280*/  BSSY.RECONVERGENT B0, `(.L_x_20900) ;  /* 0x0000018000007945 */ /* 0x000fe20003800200 */
[----:B---3--:R-:W-:Y:S01]  /*6290*/  IMAD.MOV.U32 R2, RZ, RZ, RZ ;  /* 0x000000ffff027224 */ /* 0x008fe200078e00ff */
        /* <DEDUP_REMOVED lines=18> */
.L_x_20903:
[----:B------:R-:W-:Y:S05]  /*63c0*/  BSYNC.RECONVERGENT B1 ;  /* 0x0000000000017941 */ /* 0x000fea0003800200 */
.L_x_20902:
[----:B------:R-:W-:Y:S01]  /*63d0*/  IMAD.SHL.U32 R0, R0, 0x100000, RZ ;  /* 0x0010000000007824 */ /* 0x000fe200078e00ff */
[----:B------:R-:W-:-:S04]  /*63e0*/  LEA R2, R2, 0x3b800000, 0x17 ;  /* 0x3b80000002027811 */ /* 0x000fc800078eb8ff */
[----:B------:R-:W-:-:S07]  /*63f0*/  LOP3.LUT R2, R2, R0, R7, 0xfe, !PT ;  /* 0x0000000002027212 */ /* 0x000fce00078efe07 */
.L_x_20901:
[----:B------:R-:W-:Y:S05]  /*6400*/  BSYNC.RECONVERGENT B0 ;  /* 0x0000000000007941 */ /* 0x000fea0003800200 */
.L_x_20900:
[----:B------:R-:W0:Y:S02]  /*6410*/  F2I.S64.TRUNC R2, R2 ;  /* 0x0000000200027311 */ /* 0x000e24000020d900 */
[----:B0-----:R-:W-:Y:S01]  /*6420*/  PRMT R0, R2, 0x7610, R0 ;  /* 0x0000761002007816 */ /* 0x001fe20000000000 */
[----:B------:R-:W-:Y:S06]  /*6430*/  BRA `(.L_x_20885) ;  /* 0x0000000400107947 */ /* 0x000fec0003800000 */
.L_x_20898:
        /* <DEDUP_REMOVED lines=21> */
.L_x_20907:
[----:B------:R-:W-:Y:S05]  /*6590*/  BSYNC.RECONVERGENT B1 ;  /* 0x0000000000017941 */ /* 0x000fea0003800200 */
.L_x_20906:
[----:B------:R-:W-:Y:S01]  /*65a0*/  IMAD.SHL.U32 R0, R0, 0x200000, RZ ;  /* 0x0020000000007824 */ /* 0x000fe200078e00ff */
[----:B------:R-:W-:-:S04]  /*65b0*/  LEA R2, R2, 0x37800000, 0x17 ;  /* 0x3780000002027811 */ /* 0x000fc800078eb8ff */
[----:B------:R-:W-:-:S07]  /*65c0*/  LOP3.LUT R2, R2, R0, R7, 0xfe, !PT ;  /* 0x0000000002027212 */ /* 0x000fce00078efe07 */
.L_x_20905:
[----:B------:R-:W-:Y:S05]  /*65d0*/  BSYNC.RECONVERGENT B0 ;  /* 0x0000000000007941 */ /* 0x000fea0003800200 */
.L_x_20904:
[----:B------:R-:W0:Y:S02]  /*65e0*/  F2I.S64.TRUNC R2, R2 ;  /* 0x0000000200027311 */ /* 0x000e24000020d900 */
[----:B0-----:R-:W-:Y:S01]  /*65f0*/  PRMT R0, R2, 0x7610, R0 ;  /* 0x0000761002007816 */ /* 0x001fe20000000000 */
[----:B------:R-:W-:Y:S06]  /*6600*/  BRA `(.L_x_20885) ;  /* 0x00000000009c7947 */ /* 0x000fec0003800000 */
.L_x_20897:
        /* <DEDUP_REMOVED lines=8> */
[----:B---3--:R-:W-:Y:S01]  /*6690*/  IMAD.MOV.U32 R2, RZ, RZ, 0x400000 ;  /* 0x00400000ff027424 */ /* 0x008fe200078e00ff */
[----:B--2---:R-:W-:-:S13]  /*66a0*/  ISETP.NE.AND P0, PT, R4, RZ, PT ;  /* 0x000000ff0400720c */ /* 0x004fda0003f05270 */
[----:B------:R-:W-:Y:S05]  /*66b0*/  @!P0 BRA `(.L_x_20911) ;  /* 0x00000000000c8947 */ /* 0x000fea0003800000 */
[----:B------:R-:W-:-:S13]  /*66c0*/  ISETP.NE.AND P0, PT, R4, 0xff, PT ;  /* 0x000000ff0400780c */ /* 0x000fda0003f05270 */
[----:B------:R-:W-:Y:S01]  /*66d0*/  @!P0 MOV R2, 0x7f800001 ;  /* 0x7f80000100028802 */ /* 0x000fe20000000f00 */
[----:B------:R-:W-:-:S07]  /*66e0*/  @P0 IMAD.SHL.U32 R2, R4, 0x800000, RZ ;  /* 0x0080000004020824 */ /* 0x000fce00078e00ff */
.L_x_20911:
[----:B------:R-:W-:Y:S05]  /*66f0*/  BSYNC.RECONVERGENT B0 ;  /* 0x0000000000007941 */ /* 0x000fea0003800200 */
.L_x_20910:
[----:B------:R-:W0:Y:S02]  /*6700*/  F2I.S64.TRUNC R2, R2 ;  /* 0x0000000200027311 */ /* 0x000e24000020d900 */
[----:B0-----:R-:W-:Y:S01]  /*6710*/  PRMT R0, R2, 0x7610, R0 ;  /* 0x0000761002007816 */ /* 0x001fe20000000000 */
[----:B------:R-:W-:Y:S06]  /*6720*/  BRA `(.L_x_20885) ;  /* 0x0000000000547947 */ /* 0x000fec0003800000 */
.L_x_20884:
[----:B---3--:R-:W-:Y:S01]  /*6730*/  MOV R2, 0x0 ;  /* 0x0000000000027802 */ /* 0x008fe20000000f00 */
        /* <DEDUP_REMOVED lines=15> */
.L_x_20912:
[----:B------:R-:W-:Y:S01]  /*6830*/  PRMT R0, RZ, 0x7610, R0 ;  /* 0x00007610ff007816 */ /* 0x000fe20000000000 */
[----:B------:R-:W-:Y:S06]  /*6840*/  BRA `(.L_x_20885) ;  /* 0x00000000000c7947 */ /* 0x000fec0003800000 */
.L_x_20909:
[----:B------:R2:W5:Y:S01]  /*6850*/  LDG.E.U8 R0, desc[UR36][R4.64] ;  /* 0x0000002404007981 */ /* 0x000562000c1e1100 */
[----:B------:R-:W-:Y:S05]  /*6860*/  BRA `(.L_x_20885) ;  /* 0x0000000000047947 */ /* 0x000fea0003800000 */
.L_x_20908:
[----:B------:R1:W5:Y:S02]  /*6870*/  LDG.E.U8 R0, desc[UR36][R4.64] ;  /* 0x0000002404007981 */ /* 0x000364000c1e1100 */
.L_x_20885:
        /* <DEDUP_REMOVED lines=16> */
.L_x_20916:
[----:B------:R0:W5:Y:S01]  /*6980*/  LDG.E.U8 R6, desc[UR36][R4.64] ;  /* 0x0000002404067981 */ /* 0x000162000c1e1100 */
[----:B------:R-:W-:Y:S05]  /*6990*/  BRA `(.L_x_20917) ;  /* 0x0000000c00187947 */ /* 0x000fea0003800000 */
.L_x_20915:
        /* <DEDUP_REMOVED lines=8> */
.L_x_20919:
[----:B------:R4:W5:Y:S01]  /*6a20*/  LDG.E.U8 R6, desc[UR36][R4.64] ;  /* 0x0000002404067981 */ /* 0x000962000c1e1100 */
[----:B------:R-:W-:Y:S05]  /*6a30*/  BRA `(.L_x_20917) ;  /* 0x0000000800f07947 */ /* 0x000fea0003800000 */
.L_x_20918:
[----:B------:R0:W5:Y:S01]  /*6a40*/  LDG.E.U16 R6, desc[UR36][R4.64] ;  /* 0x0000002404067981 */ /* 0x000162000c1e1500 */
[----:B------:R-:W-:Y:S05]  /*6a50*/  BRA `(.L_x_20917) ;  /* 0x0000000800e87947 */ /* 0x000fea0003800000 */
.L_x_20914:
        /* <DEDUP_REMOVED lines=10> */
.L_x_20921:
[----:B---3--:R-:W2:Y:S02]  /*6b00*/  LDG.E.U16 R2, desc[UR36][R4.64] ;  /* 0x0000002404027981 */ /* 0x008ea4000c1e1500 */
[----:B--2---:R-:W-:-:S06]  /*6b10*/  HADD2.F32 R2, -RZ, R2.H0_H0 ;  /* 0x20000002ff027230 */ /* 0x004fcc0000004100 */
[----:B------:R-:W0:Y:S02]  /*6b20*/  F2I.S64.TRUNC R2, R2 ;  /* 0x0000000200027311 */ /* 0x000e24000020d900 */
[----:B0-----:R-:W-:Y:S01]  /*6b30*/  PRMT R6, R2, 0x7610, R6 ;  /* 0x0000761002067816 */ /* 0x001fe20000000006 */
[----:B------:R-:W-:Y:S06]  /*6b40*/  BRA `(.L_x_20917) ;  /* 0x0000000800ac7947 */ /* 0x000fec0003800000 */
.L_x_20920:
        /* <DEDUP_REMOVED lines=10> */
.L_x_20923:
[----:B------:R-:W3:Y:S02]  /*6bf0*/  LDG.E.U16 R4, desc[UR36][R4.64] ;  /* 0x0000002404047981 */ /* 0x000ee4000c1e1500 */
[----:B---3--:R-:W-:-:S06]  /*6c00*/  HADD2.F32 R2, -RZ, R4.H0_H0 ;  /* 0x20000004ff027230 */ /* 0x008fcc0000004100 */
[----:B------:R-:W0:Y:S02]  /*6c10*/  F2I.S64.TRUNC R2, R2 ;  /* 0x0000000200027311 */ /* 0x000e24000020d900 */
[----:B0-----:R-:W-:Y:S01]  /*6c20*/  PRMT R6, R2, 0x7610, R6 ;  /* 0x0000761002067816 */ /* 0x001fe20000000006 */
[----:B------:R-:W-:Y:S06]  /*6c30*/  BRA `(.L_x_20917) ;  /* 0x0000000800707947 */ /* 0x000fec0003800000 */
.L_x_20922:
[----:B---3--:R-:W2:Y:S02]  /*6c40*/  LDG.E.64 R2, desc[UR36][R4.64] ;  /* 0x0000002404027981 */ /* 0x008ea4000c1e1b00 */
[----:B--2---:R-:W0:Y:S02]  /*6c50*/  F2I.S64.F64.TRUNC R2, R2 ;  /* 0x0000000200027311 */ /* 0x004e24000030d900 */
[----:B0-----:R-:W-:Y:S01]  /*6c60*/  PRMT R6, R2, 0x7610, R6 ;  /* 0x0000761002067816 */ /* 0x001fe20000000006 */
[----:B------:R-:W-:Y:S06]  /*6c70*/  BRA `(.L_x_20917) ;  /* 0x0000000800607947 */ /* 0x000fec0003800000 */
.L_x_20913:
        /* <DEDUP_REMOVED lines=12> */
.L_x_20926:
[----:B------:R-:W3:Y:S02]  /*6d40*/  LDG.E.64 R4, desc[UR36][R4.64] ;  /* 0x0000002404047981 */ /* 0x000ee4000c1e1b00 */
[----:B---3--:R-:W0:Y:S02]  /*6d50*/  F2I.S64.F64.TRUNC R2, R4 ;  /* 0x0000000400027311 */ /* 0x008e24000030d900 */
[----:B0-----:R-:W-:Y:S01]  /*6d60*/  PRMT R6, R2, 0x7610, R6 ;  /* 0x0000761002067816 */ /* 0x001fe20000000006 */
[----:B------:R-:W-:Y:S06]  /*6d70*/  BRA `(.L_x_20917) ;  /* 0x0000000800207947 */ /* 0x000fec0003800000 */
.L_x_20925:
[----:B------:R-:W-:-:S09]  /*6d80*/  UISETP.NE.AND UP0, UPT, UR4, 0xf, UPT ;  /* 0x0000000f0400788c */ /* 0x000fd2000bf05270 */
[----:B------:R-:W-:Y:S05]  /*6d90*/  BRA.U !UP0, `(.L_x_20927) ;  /* 0x0000000108a07547 */ /* 0x000fea000b800000 */
[----:B------:R-:W-:-:S09]  /*6da0*/  UISETP.NE.AND UP0, UPT, UR4, 0x17, UPT ;  /* 0x000000170400788c */ /* 0x000fd2000bf05270 */
[----:B------:R-:W-:Y:S05]  /*6db0*/  BRA.U !UP0, `(.L_x_20928) ;  /* 0x00000001085c7547 */ /* 0x000fea000b800000 */
[----:B------:R-:W-:-:S09]  /*6dc0*/  UISETP.NE.AND UP0, UPT, UR4, 0x18, UPT ;  /* 0x000000180400788c */ /* 0x000fd2000bf05270 */
[----:B------:R-:W-:Y:S05]  /*6dd0*/  BRA.U UP0, `(.L_x_20814) ;  /* 0xffffffc500107547 */ /* 0x000fea000b83ffff */
[----:B---3--:R-:W2:Y:S01]  /*6de0*/  LDG.E.U8 R2, desc[UR36][R4.64] ;  /* 0x0000002404027981 */ /* 0x008ea2000c1e1100 */
        /* <DEDUP_REMOVED lines=20> */
.L_x_20928:
[----:B------:R-:W3:Y:S02]  /*6f30*/  LDG.E.U8 R4, desc[UR36][R4.64] ;  /* 0x0000002404047981 */ /* 0x000ee4000c1e1100 */
[C---:B---3--:R-:W-:Y:S01]  /*6f40*/  IMAD.SHL.U32 R2, R4.reuse, 0x2000000, RZ ;  /* 0x0200000004027824 */ /* 0x048fe200078e00ff */
        /* <DEDUP_REMOVED lines=10> */
[----:B------:R-:W0:Y:S02]  /*6ff0*/  F2I.S64.TRUNC R2, R2 ;  /* 0x0000000200027311 */ /* 0x000e24000020d900 */
[----:B0-----:R-:W-:Y:S01]  /*7000*/  PRMT R6, R2, 0x7610, R6 ;  /* 0x0000761002067816 */ /* 0x001fe20000000006 */
[----:B------:R-:W-:Y:S06]  /*7010*/  BRA `(.L_x_20917) ;  /* 0x0000000400787947 */ /* 0x000fec0003800000 */
.L_x_20927:
[----:B---3--:R-:W2:Y:S02]  /*7020*/  LDG.E.U16 R2, desc[UR36][R4.64] ;  /* 0x0000002404027981 */ /* 0x008ea4000c1e1500 */
[----:B--2---:R-:W-:-:S06]  /*7030*/  IMAD.U32 R2, R2, 0x10000, RZ ;  /* 0x0001000002027824 */ /* 0x004fcc00078e00ff */
[----:B------:R-:W0:Y:S02]  /*7040*/  F2I.S64.TRUNC R2, R2 ;  /* 0x0000000200027311 */ /* 0x000e24000020d900 */
[----:B0-----:R-:W-:Y:S01]  /*7050*/  PRMT R6, R2, 0x7610, R6 ;  /* 0x0000761002067816 */ /* 0x001fe20000000006 */
[----:B------:R-:W-:Y:S06]  /*7060*/  BRA `(.L_x_20917) ;  /* 0x0000000400647947 */ /* 0x000fec0003800000 */
.L_x_20924:
        /* <DEDUP_REMOVED lines=10> */
.L_x_20931:
[----:B------:R-:W2:Y:S01]  /*7110*/  LDG.E.U8 R4, desc[UR36][R4.64] ;  /* 0x0000002404047981 */ /* 0x000ea2000c1e1100 */
[----:B------:R-:W-:Y:S01]  /*7120*/  BSSY.RECONVERGENT B0, `(.L_x_20932) ;  /* 0x0000018000007945 */ /* 0x000fe20003800200 */
[----:B---3--:R-:W-:Y:S01]  /*7130*/  IMAD.MOV.U32 R2, RZ, RZ, RZ ;  /* 0x000000ffff027224 */ /* 0x008fe200078e00ff */
        /* <DEDUP_REMOVED lines=18> */
.L_x_20935:
[----:B------:R-:W-:Y:S05]  /*7260*/  BSYNC.RECONVERGENT B1 ;  /* 0x0000000000017941 */ /* 0x000fea0003800200 */
.L_x_20934:
[----:B------:R-:W-:Y:S01]  /*7270*/  IMAD.SHL.U32 R2, R2, 0x100000, RZ ;  /* 0x0010000002027824 */ /* 0x000fe200078e00ff */
[----:B------:R-:W-:-:S04]  /*7280*/  LEA R3, R3, 0x3b800000, 0x17 ;  /* 0x3b80000003037811 */ /* 0x000fc800078eb8ff */
[----:B------:R-:W-:-:S07]  /*7290*/  LOP3.LUT R2, R3, R2, R7, 0xfe, !PT ;  /* 0x0000000203027212 */ /* 0x000fce00078efe07 */
.L_x_20933:
[----:B------:R-:W-:Y:S05]  /*72a0*/  BSYNC.RECONVERGENT B0 ;  /* 0x0000000000007941 */ /* 0x000fea0003800200 */
.L_x_20932:
[----:B------:R-:W0:Y:S02]  /*72b0*/  F2I.S64.TRUNC R2, R2 ;  /* 0x0000000200027311 */ /* 0x000e24000020d900 */
[----:B0-----:R-:W-:Y:S01]  /*72c0*/  PRMT R6, R2, 0x7610, R6 ;  /* 0x0000761002067816 */ /* 0x001fe20000000006 */
[----:B------:R-:W-:Y:S06]  /*72d0*/  BRA `(.L_x_20917) ;  /* 0x0000000000c87947 */ /* 0x000fec0003800000 */
.L_x_20930:
[----:B------:R-:W2:Y:S01]  /*72e0*/  LDG.E.U8 R4, desc[UR36][R4.64] ;  /* 0x0000002404047981 */ /* 0x000ea2000c1e1100 */
[----:B------:R-:W-:Y:S01]  /*72f0*/  BSSY.RECONVERGENT B0, `(.L_x_20936) ;  /* 0x0000018000007945 */ /* 0x000fe20003800200 */
[----:B---3--:R-:W-:Y:S01]  /*7300*/  HFMA2 R2, -RZ, RZ, 0, 0 ;  /* 0x00000000ff027431 */ /* 0x008fe200000001ff */
        /* <DEDUP_REMOVED lines=18> */
.L_x_20939:
[----:B------:R-:W-:Y:S05]  /*7430*/  BSYNC.RECONVERGENT B1 ;  /* 0x0000000000017941 */ /* 0x000fea0003800200 */
.L_x_20938:
[----:B------:R-:W-:Y:S02]  /*7440*/  SHF.L.U32 R2, R2, 0x15, RZ ;  /* 0x0000001502027819 */ /* 0x000fe400000006ff */
[----:B------:R-:W-:-:S04]  /*7450*/  LEA R3, R3, 0x37800000, 0x17 ;  /* 0x3780000003037811 */ /* 0x000fc800078eb8ff */
[----:B------:R-:W-:-:S07]  /*7460*/  LOP3.LUT R2, R3, R2, R7, 0xfe, !PT ;  /* 0x0000000203027212 */ /* 0x000fce00078efe07 */
.L_x_20937:
[----:B------:R-:W-:Y:S05]  /*7470*/  BSYNC.RECONVERGENT B0 ;  /* 0x0000000000007941 */ /* 0x000fea0003800200 */
.L_x_20936:
[----:B------:R-:W0:Y:S02]  /*7480*/  F2I.S64.TRUNC R2, R2 ;  /* 0x0000000200027311 */ /* 0x000e24000020d900 */
[----:B0-----:R-:W-:Y:S01]  /*7490*/  PRMT R6, R2, 0x7610, R6 ;  /* 0x0000761002067816 */ /* 0x001fe20000000006 */
[----:B------:R-:W-:Y:S06]  /*74a0*/  BRA `(.L_x_20917) ;  /* 0x0000000000547947 */ /* 0x000fec0003800000 */
.L_x_20929:
        /* <DEDUP_REMOVED lines=12> */
[----:B------:R-:W-:Y:S02]  /*7570*/  @!P0 IMAD.MOV.U32 R2, RZ, RZ, 0x7f800001 ;  /* 0x7f800001ff028424 */ /* 0x000fe400078e00ff */
[----:B------:R-:W-:-:S07]  /*7580*/  @P0 IMAD.SHL.U32 R2, R4, 0x800000, RZ ;  /* 0x0080000004020824 */ /* 0x000fce00078e00ff */
.L_x_20943:
[----:B------:R-:W-:Y:S05]  /*7590*/  BSYNC.RECONVERGENT B0 ;  /* 0x0000000000007941 */ /* 0x000fea0003800200 */
.L_x_20942:
[----:B------:R-:W0:Y:S02]  /*75a0*/  F2I.S64.TRUNC R2, R2 ;  /* 0x0000000200027311 */ /* 0x000e24000020d900 */
[----:B0-----:R-:W-:Y:S01]  /*75b0*/  PRMT R6, R2, 0x7610, R6 ;  /* 0x0000761002067816 */ /* 0x001fe20000000006 */
[----:B------:R-:W-:Y:S06]  /*75c0*/  BRA `(.L_x_20917) ;  /* 0x00000000000c7947 */ /* 0x000fec0003800000 */
.L_x_20941:
[----:B------:R1:W5:Y:S01]  /*75d0*/  LDG.E.U8 R6, desc[UR36][R4.64] ;  /* 0x0000002404067981 */ /* 0x000362000c1e1100 */
[----:B------:R-:W-:Y:S05]  /*75e0*/  BRA `(.L_x_20917) ;  /* 0x0000000000047947 */ /* 0x000fea0003800000 */
.L_x_20940:
[----:B------:R2:W5:Y:S02]  /*75f0*/  LDG.E.U8 R6, desc[UR36][R4.64] ;  /* 0x0000002404067981 */ /* 0x000564000c1e1100 */
.L_x_20917:
[----:B------:R-:W3:Y:S01]  /*7600*/  LDCU.64 UR4, c[0x0][0x5e8] ;  /* 0x0000bd00ff0477ac */ /* 0x000ee20008000a00 */
[----:B-----5:R-:W-:Y:S02]  /*7610*/  LOP3.LUT R10, R6, 0xff, RZ, 0xc0, !PT ;  /* 0x000000ff060a7812 */ /* 0x020fe400078ec0ff */
[----:B------:R-:W-:Y:S02]  /*7620*/  LOP3.LUT R8, R0, 0xff, RZ, 0xc0, !PT ;  /* 0x000000ff00087812 */ /* 0x000fe400078ec0ff */
[----:B012-4-:R-:W-:Y:S02]  /*7630*/  MOV R4, R10 ;  /* 0x0000000a00047202 */ /* 0x017fe40000000f00 */
[----:B------:R-:W-:Y:S02]  /*7640*/  MOV R0, 0x7680 ;  /* 0x0000768000007802 */ /* 0x000fe40000000f00 */
[----:B---3--:R-:W-:-:S05]  /*7650*/  IADD3 R2, P0, PT, R17, UR4, RZ ;  /* 0x0000000411027c10 */ /* 0x008fca000ff1e0ff */
        /* <DEDUP_REMOVED lines=16> */
.L_x_20948:
[----:B------:R0:W-:Y:S01]  /*7760*/  STG.E.U8 desc[UR36][R2.64], R9 ;  /* 0x0000000902007986 */ /* 0x0001e2000c101124 */
[----:B------:R-:W-:Y:S05]  /*7770*/  BRA `(.L_x_20950) ;  /* 0x0000000c00147947 */ /* 0x000fea0003800000 */
.L_x_20947:
        /* <DEDUP_REMOVED lines=10> */
.L_x_20952:
[----:B------:R-:W-:-:S05]  /*7820*/  LOP3.LUT R9, R9, 0xffff, RZ, 0xc0, !PT ;  /* 0x0000ffff09097812 */ /* 0x000fca00078ec0ff */
[----:B------:R3:W-:Y:S01]  /*7830*/  STG.E desc[UR36][R2.64], R9 ;  /* 0x0000000902007986 */ /* 0x0007e2000c101924 */
[----:B------:R-:W-:Y:S05]  /*7840*/  BRA `(.L_x_20950) ;  /* 0x0000000800e07947 */ /* 0x000fea0003800000 */
.L_x_20951:
[----:B------:R2:W-:Y:S01]  /*7850*/  STG.E.U16 desc[UR36][R2.64], R9 ;  /* 0x0000000902007986 */ /* 0x0005e2000c101524 */
[----:B------:R-:W-:Y:S05]  /*7860*/  BRA `(.L_x_20950) ;  /* 0x0000000800d87947 */ /* 0x000fea0003800000 */
.L_x_20946:
        /* <DEDUP_REMOVED lines=9> */
.L_x_20954:
[----:B------:R-:W0:Y:S02]  /*7900*/  I2F.U16 R0, R9 ;  /* 0x0000000900007306 */ /* 0x000e240000101000 */
[----:B0-----:R-:W-:-:S05]  /*7910*/  F2FP.F16.F32.PACK_AB R0, RZ, R0 ;  /* 0x00000000ff00723e */ /* 0x001fca00000000ff */
[----:B------:R0:W-:Y:S01]  /*7920*/  STG.E.U16 desc[UR36][R2.64], R0 ;  /* 0x0000000002007986 */ /* 0x0001e2000c101524 */
[----:B------:R-:W-:Y:S05]  /*7930*/  BRA `(.L_x_20950) ;  /* 0x0000000800a47947 */ /* 0x000fea0003800000 */
.L_x_20953:
        /* <DEDUP_REMOVED lines=10> */
.L_x_20956:
[----:B------:R-:W0:Y:S02]  /*79e0*/  I2F.U16 R9, R9 ;  /* 0x0000000900097306 */ /* 0x000e240000101000 */
[----:B0-----:R-:W-:-:S04]  /*79f0*/  F2FP.F16.F32.PACK_AB R5, RZ, R9 ;  /* 0x00000009ff05723e */ /* 0x001fc800000000ff */
[----:B------:R-:W-:-:S05]  /*7a00*/  PRMT R5, R5, 0x5410, RZ ;  /* 0x0000541005057816 */ /* 0x000fca00000000ff */
[----:B------:R0:W-:Y:S01]  /*7a10*/  STG.E desc[UR36][R2.64], R5 ;  /* 0x0000000502007986 */ /* 0x0001e2000c101924 */
[----:B------:R-:W-:Y:S05]  /*7a20*/  BRA `(.L_x_20950) ;  /* 0x0000000800687947 */ /* 0x000fea0003800000 */
.L_x_20955:
[----:B------:R-:W0:Y:S02]  /*7a30*/  I2F.F64.U16 R4, R9 ;  /* 0x0000000900047312 */ /* 0x000e240000101800 */
[----:B0-----:R0:W-:Y:S01]  /*7a40*/  STG.E.64 desc[UR36][R2.64], R4 ;  /* 0x0000000402007986 */ /* 0x0011e2000c101b24 */
[----:B------:R-:W-:Y:S05]  /*7a50*/  BRA `(.L_x_20950) ;  /* 0x00000008005c7947 */ /* 0x000fea0003800000 */
.L_x_20945:
        /* <DEDUP_REMOVED lines=12> */
.L_x_20960:
[----:B------:R-:W0:Y:S01]  /*7b20*/  I2F.U16 R9, R9 ;  /* 0x0000000900097306 */ /* 0x000e220000101000 */
[----:B------:R-:W-:Y:S01]  /*7b30*/  BSSY.RECONVERGENT B0, `(.L_x_20961) ;  /* 0x0000010000007945 */ /* 0x000fe20003800200 */
[----:B------:R-:W-:Y:S01]  /*7b40*/  HFMA2 R0, -RZ, RZ, 0, 7.62939453125e-06 ;  /* 0x00000080ff007431 */ /* 0x000fe200000001ff */
[----:B0-----:R-:W-:-:S13]  /*7b50*/  ISETP.GT.U32.AND P0, PT, R9, 0x437fffff, PT ;  /* 0x437fffff0900780c */ /* 0x001fda0003f04070 */
        /* <DEDUP_REMOVED lines=13> */
.L_x_20962:
[----:B------:R-:W-:Y:S05]  /*7c30*/  BSYNC.RECONVERGENT B0 ;  /* 0x0000000000007941 */ /* 0x000fea0003800200 */
.L_x_20961:
[----:B------:R0:W-:Y:S01]  /*7c40*/  STG.E.U8 desc[UR36][R2.64], R0 ;  /* 0x0000000002007986 */ /* 0x0001e2000c101124 */
[----:B------:R-:W-:Y:S05]  /*7c50*/  BRA `(.L_x_20950) ;  /* 0x0000000400dc7947 */ /* 0x000fea0003800000 */
.L_x_20959:
[----:B------:R-:W0:Y:S01]  /*7c60*/  I2F.U16 R9, R9 ;  /* 0x0000000900097306 */ /* 0x000e220000101000 */
[----:B------:R-:W-:Y:S01]  /*7c70*/  BSSY.RECONVERGENT B0, `(.L_x_20963) ;  /* 0x0000010000007945 */ /* 0x000fe20003800200 */
[----:B------:R-:W-:Y:S01]  /*7c80*/  IMAD.MOV.U32 R0, RZ, RZ, 0x80 ;  /* 0x00000080ff007424 */ /* 0x000fe200078e00ff */
        /* <DEDUP_REMOVED lines=14> */
.L_x_20964:
[----:B------:R-:W-:Y:S05]  /*7d70*/  BSYNC.RECONVERGENT B0 ;  /* 0x0000000000007941 */ /* 0x000fea0003800200 */
.L_x_20963:
[----:B------:R0:W-:Y:S01]  /*7d80*/  STG.E.U8 desc[UR36][R2.64], R0 ;  /* 0x0000000002007986 */ /* 0x0001e2000c101124 */
[----:B------:R-:W-:Y:S05]  /*7d90*/  BRA `(.L_x_20950) ;  /* 0x00000004008c7947 */ /* 0x000fea0003800000 */
.L_x_20958:
[----:B------:R-:W-:-:S09]  /*7da0*/  UISETP.NE.AND UP0, UPT, UR4, 0x1c, UPT ;  /* 0x0000001c0400788c */ /* 0x000fd2000bf05270 */
[----:B------:R-:W-:Y:S05]  /*7db0*/  BRA.U !UP0, `(.L_x_20965) ;  /* 0x00000001085c7547 */ /* 0x000fea000b800000 */
[----:B------:R-:W-:-:S09]  /*7dc0*/  UISETP.NE.AND UP0, UPT, UR4, 0x1d, UPT ;  /* 0x0000001d0400788c */ /* 0x000fd2000bf05270 */
[----:B------:R-:W-:Y:S05]  /*7dd0*/  BRA.U !UP0, `(.L_x_20966) ;  /* 0x0000000108447547 */ /* 0x000fea000b800000 */
[----:B------:R-:W-:-:S09]  /*7de0*/  UISETP.NE.AND UP0, UPT, UR4, 0x2c, UPT ;  /* 0x0000002c0400788c */ /* 0x000fd2000bf05270 */
[----:B------:R-:W-:Y:S05]  /*7df0*/  BRA.U UP0, `(.L_x_20949) ;  /* 0x0000000100a87547 */ /* 0x000fea000b800000 */
        /* <DEDUP_REMOVED lines=15> */
.L_x_20966:
[----:B------:R-:W-:Y:S01]  /*7ef0*/  LOP3.LUT R4, R9, 0xffff, RZ, 0xc0, !PT ;  /* 0x0000ffff09047812 */ /* 0x000fe200078ec0ff */
[----:B------:R-:W-:-:S05]  /*7f00*/  IMAD.MOV.U32 R5, RZ, RZ, RZ ;  /* 0x000000ffff057224 */ /* 0x000fca00078e00ff */
[----:B------:R0:W-:Y:S01]  /*7f10*/  STG.E.64 desc[UR36][R2.64], R4 ;  /* 0x0000000402007986 */ /* 0x0001e2000c101b24 */
[----:B------:R-:W-:Y:S05]  /*7f20*/  BRA `(.L_x_20950) ;  /* 0x0000000400287947 */ /* 0x000fea0003800000 */
.L_x_20965:
[----:B------:R-:W-:-:S05]  /*7f30*/  LOP3.LUT R9, R9, 0xffff, RZ, 0xc0, !PT ;  /* 0x0000ffff09097812 */ /* 0x000fca00078ec0ff */
[----:B------:R0:W-:Y:S01]  /*7f40*/  STG.E desc[UR36][R2.64], R9 ;  /* 0x0000000902007986 */ /* 0x0001e2000c101924 */
[----:B------:R-:W-:Y:S05]  /*7f50*/  BRA `(.L_x_20950) ;  /* 0x00000004001c7947 */ /* 0x000fea0003800000 */
.L_x_20957:
        /* <DEDUP_REMOVED lines=10> */
.L_x_20968:
[----:B------:R-:W0:Y:S01]  /*8000*/  I2F.F64.U16 R4, R9 ;  /* 0x0000000900047312 */ /* 0x000e220000101800 */
[----:B------:R-:W-:-:S05]  /*8010*/  CS2R R6, SRZ ;  /* 0x0000000000067805 */ /* 0x000fca000001ff00 */
[----:B0-----:R0:W-:Y:S01]  /*8020*/  STG.E.128 desc[UR36][R2.64], R4 ;  /* 0x0000000402007986 */ /* 0x0011e2000c101d24 */
[----:B------:R-:W-:Y:S05]  /*8030*/  BRA `(.L_x_20950) ;  /* 0x0000000000e47947 */ /* 0x000fea0003800000 */
.L_x_20967:
[----:B------:R-:W-:-:S09]  /*8040*/  UISETP.NE.AND UP0, UPT, UR4, 0xf, UPT ;  /* 0x0000000f0400788c */ /* 0x000fd2000bf05270 */
[----:B------:R-:W-:Y:S05]  /*8050*/  BRA.U !UP0, `(.L_x_20969) ;  /* 0x0000000108d07547 */ /* 0x000fea000b800000 */
[----:B------:R-:W-:-:S09]  /*8060*/  UISETP.NE.AND UP0, UPT, UR4, 0x17, UPT ;  /* 0x000000170400788c */ /* 0x000fd2000bf05270 */
[----:B------:R-:W-:Y:S05]  /*8070*/  BRA.U !UP0, `(.L_x_20970) ;  /* 0x0000000108847547 */ /* 0x000fea000b800000 */
[----:B------:R-:W-:-:S09]  /*8080*/  UISETP.NE.AND UP0, UPT, UR4, 0x18, UPT ;  /* 0x000000180400788c */ /* 0x000fd2000bf05270 */
[----:B------:R-:W-:Y:S05]  /*8090*/  BRA.U !UP0, `(.L_x_20971) ;  /* 0x0000000108447547 */ /* 0x000fea000b800000 */
.L_x_20949:
        /* <DEDUP_REMOVED lines=16> */
.L_x_20972:
[----:B------:R-:W-:Y:S05]  /*81a0*/  BRA `(.L_x_20950) ;  /* 0x0000000000887947 */ /* 0x000fea0003800000 */
.L_x_20971:
[----:B------:R-:W0:Y:S01]  /*81b0*/  I2F.U16 R9, R9 ;  /* 0x0000000900097306 */ /* 0x000e220000101000 */
[----:B------:R-:W-:Y:S01]  /*81c0*/  BSSY.RECONVERGENT B0, `(.L_x_20973) ;  /* 0x000000a000007945 */ /* 0x000fe20003800200 */
[----:B------:R-:W-:Y:S02]  /*81d0*/  MOV R5, 0x7f ;  /* 0x0000007f00057802 */ /* 0x000fe40000000f00 */
[----:B0-----:R-:W-:-:S13]  /*81e0*/  ISETP.GT.U32.AND P0, PT, R9, 0x43efffff, PT ;  /* 0x43efffff0900780c */ /* 0x001fda0003f04070 */
[----:B------:R-:W-:Y:S05]  /*81f0*/  @P0 BRA `(.L_x_20974) ;  /* 0x0000000000180947 */ /* 0x000fea0003800000 */
[----:B------:R-:W-:-:S13]  /*8200*/  ISETP.GE.U32.AND P0, PT, R9, 0x3c800000, PT ;  /* 0x3c8000000900780c */ /* 0x000fda0003f06070 */
[----:B------:R-:W-:-:S04]  /*8210*/  @P0 SHF.R.U32.HI R0, RZ, 0x14, R9 ;  /* 0x00000014ff000819 */ /* 0x000fc80000011609 */
[----:B------:R-:W-:-:S04]  /*8220*/  @P0 LOP3.LUT R0, R0, 0x1, RZ, 0xc0, !PT ;  /* 0x0000000100000812 */ /* 0x000fc800078ec0ff */
[----:B------:R-:W-:-:S04]  /*8230*/  @P0 IADD3 R0, PT, PT, R9, 0x407ffff, R0 ;  /* 0x0407ffff09000810 */ /* 0x000fc80007ffe000 */
[----:B------:R-:W-:Y:S01]  /*8240*/  @P0 SHF.R.U32.HI R5, RZ, 0x14, R0 ;  /* 0x00000014ff050819 */ /* 0x000fe20000011600 */
[----:B------:R-:W-:-:S07]  /*8250*/  @!P0 FADD.FTZ R5, R9, 16384 ;  /* 0x4680000009058421 */ /* 0x000fce0000010000 */
.L_x_20974:
[----:B------:R-:W-:Y:S05]  /*8260*/  BSYNC.RECONVERGENT B0 ;  /* 0x0000000000007941 */ /* 0x000fea0003800200 */
.L_x_20973:
[----:B------:R0:W-:Y:S01]  /*8270*/  STG.E.U8 desc[UR36][R2.64], R5 ;  /* 0x0000000502007986 */ /* 0x0001e2000c101124 */
[----:B------:R-:W-:Y:S05]  /*8280*/  BRA `(.L_x_20950) ;  /* 0x0000000000507947 */ /* 0x000fea0003800000 */
.L_x_20970:
[----:B------:R-:W0:Y:S02]  /*8290*/  I2F.U16 R7, R9 ;  /* 0x0000000900077306 */ /* 0x000e240000101000 */
[----:B0-----:R-:W-:-:S13]  /*82a0*/  ISETP.GT.U32.AND P0, PT, R7, 0x477fffff, PT ;  /* 0x477fffff0700780c */ /* 0x001fda0003f04070 */
[----:B------:R-:W-:Y:S05]  /*82b0*/  @P0 BRA `(.L_x_20975) ;  /* 0x0000000000240947 */ /* 0x000fea0003800000 */
[----:B------:R-:W-:-:S13]  /*82c0*/  ISETP.GE.U32.AND P0, PT, R7, 0x38800000, PT ;  /* 0x388000000700780c */ /* 0x000fda0003f06070 */
[----:B------:R-:W-:-:S04]  /*82d0*/  @P0 SHF.R.U32.HI R0, RZ, 0x15, R7 ;  /* 0x00000015ff000819 */ /* 0x000fc80000011607 */
[----:B------:R-:W-:-:S04]  /*82e0*/  @P0 LOP3.LUT R0, R0, 0x1, RZ, 0xc0, !PT ;  /* 0x0000000100000812 */ /* 0x000fc800078ec0ff */
[C---:B------:R-:W-:Y:S01]  /*82f0*/  @P0 IADD3 R0, PT, PT, R7.reuse, 0x80fffff, R0 ;  /* 0x080fffff07000810 */ /* 0x040fe20007ffe000 */
[----:B------:R-:W-:-:S03]  /*8300*/  @!P0 FADD.FTZ R7, R7, 128 ;  /* 0x4300000007078421 */ /* 0x000fc60000010000 */
[----:B------:R-:W-:-:S05]  /*8310*/  @P0 SHF.R.U32.HI R5, RZ, 0x15, R0 ;  /* 0x00000015ff050819 */ /* 0x000fca0000011600 */
[----:B------:R0:W-:Y:S04]  /*8320*/  @P0 STG.E.U8 desc[UR36][R2.64], R5 ;  /* 0x0000000502000986 */ /* 0x0001e8000c101124 */
[----:B------:R0:W-:Y:S01]  /*8330*/  @!P0 STG.E.U8 desc[UR36][R2.64], R7 ;  /* 0x0000000702008986 */ /* 0x0001e2000c101124 */
[----:B------:R-:W-:Y:S05]  /*8340*/  BRA `(.L_x_20950) ;  /* 0x0000000000207947 */ /* 0x000fea0003800000 */
.L_x_20975:
[----:B------:R-:W-:Y:S01]  /*8350*/  IMAD.MOV.U32 R5, RZ, RZ, 0x7f ;  /* 0x0000007fff057424 */ /* 0x000fe200078e00ff */
[----:B------:R-:W-:-:S04]  /*8360*/  ISETP.GT.U32.AND P0, PT, R7, 0x7f800000, PT ;  /* 0x7f8000000700780c */ /* 0x000fc80003f04070 */
[----:B------:R-:W-:-:S05]  /*8370*/  SEL R5, R5, 0x7c, P0 ;  /* 0x0000007c05057807 */ /* 0x000fca0000000000 */
[----:B------:R0:W-:Y:S01]  /*8380*/  STG.E.U8 desc[UR36][R2.64], R5 ;  /* 0x0000000502007986 */ /* 0x0001e2000c101124 */
[----:B------:R-:W-:Y:S05]  /*8390*/  BRA `(.L_x_20950) ;  /* 0x00000000000c7947 */ /* 0x000fea0003800000 */
.L_x_20969:
[----:B------:R-:W0:Y:S02]  /*83a0*/  I2F.U16 R0, R9 ;  /* 0x0000000900007306 */ /* 0x000e240000101000 */
[----:B0-----:R-:W-:-:S05]  /*83b0*/  F2FP.BF16.F32.PACK_AB R0, RZ, R0 ;  /* 0x00000000ff00723e */ /* 0x001fca00000010ff */
[----:B------:R0:W-:Y:S02]  /*83c0*/  STG.E.U16 desc[UR36][R2.64], R0 ;  /* 0x0000000002007986 */ /* 0x0001e4000c101524 */
.L_x_20950:
[----:B------:R-:W-:Y:S05]  /*83d0*/  BSYNC.RECONVERGENT B6 ;  /* 0x0000000000067941 */ /* 0x000fea0003800200 */
.L_x_20944:
[----:B------:R-:W-:-:S07]  /*83e0*/  VIADD R25, R25, 0x80 ;  /* 0x0000008019197836 */ /* 0x000fce0000000000 */
.L_x_20878:
[----:B------:R-:W5:Y:S02]  /*83f0*/  LDCU UR4, c[0x0][0x380] ;  /* 0x00007000ff0477ac */ /* 0x000f640008000800 */
[----:B-----5:R-:W-:-:S13]  /*8400*/  ISETP.GE.AND P0, PT, R25, UR4, PT ;  /* 0x0000000419007c0c */ /* 0x020fda000bf06270 */
[----:B------:R-:W-:Y:S05]  /*8410*/  @P0 BRA `(.L_x_20976) ;  /* 0x0000004000640947 */ /* 0x000fea0003800000 */
[----:B------:R-:W5:Y:S01]  /*8420*/  LDCU UR4, c[0x0][0x388] ;  /* 0x00007100ff0477ac */ /* 0x000f620008000800 */
[----:B012---:R-:W-:Y:S01]  /*8430*/  HFMA2 R0, -RZ, RZ, 0, 0 ;  /* 0x00000000ff007431 */ /* 0x007fe200000001ff */
[----:B------:R-:W-:Y:S01]  /*8440*/  CS2R R16, SRZ ;  /* 0x0000000000107805 */ /* 0x000fe2000001ff00 */
        /* <DEDUP_REMOVED lines=17> */
[----:B---3--:R-:W-:Y:S01]  /*8560*/  MOV R2, RZ ;  /* 0x000000ff00027202 */ /* 0x008fe20000000f00 */
        /* <DEDUP_REMOVED lines=356> */
.L_x_20977:
        /* <DEDUP_REMOVED lines=16> */
.L_x_20981:
[----:B------:R4:W5:Y:S01]  /*9cb0*/  LDG.E.U8 R0, desc[UR36][R4.64] ;  /* 0x0000002404007981 */ /* 0x000962000c1e1100 */
[----:B------:R-:W-:Y:S05]  /*9cc0*/  BRA `(.L_x_20983) ;  /* 0x0000000c005c7947 */ /* 0x000fea0003800000 */
.L_x_20980:
        /* <DEDUP_REMOVED lines=8> */
.L_x_20985:
[----:B------:R0:W5:Y:S01]  /*9d50*/  LDG.E.U8 R0, desc[UR36][R4.64] ;  /* 0x0000002404007981 */ /* 0x000162000c1e1100 */
[----:B------:R-:W-:Y:S05]  /*9d60*/  BRA `(.L_x_20983) ;  /* 0x0000000c00347947 */ /* 0x000fea0003800000 */
.L_x_20984:
[----:B------:R0:W5:Y:S01]  /*9d70*/  LDG.E.U16 R0, desc[UR36][R4.64] ;  /* 0x0000002404007981 */ /* 0x000162000c1e1500 */
[----:B------:R-:W-:Y:S05]  /*9d80*/  BRA `(.L_x_20983) ;  /* 0x0000000c002c7947 */ /* 0x000fea0003800000 */
.L_x_20979:
        /* <DEDUP_REMOVED lines=10> */
.L_x_20987:
[----:B---3--:R-:W2:Y:S02]  /*9e30*/  LDG.E.U16 R2, desc[UR36][R4.64] ;  /* 0x0000002404027981 */ /* 0x008ea4000c1e1500 */
[----:B--2---:R-:W-:-:S06]  /*9e40*/  HADD2.F32 R2, -RZ, R2.H0_H0 ;  /* 0x20000002ff027230 */ /* 0x004fcc0000004100 */
[----:B------:R-:W0:Y:S02]  /*9e50*/  F2I.S64.TRUNC R2, R2 ;  /* 0x0000000200027311 */ /* 0x000e24000020d900 */
[----:B0-----:R-:W-:Y:S01]  /*9e60*/  PRMT R0, R2, 0x7610, R0 ;  /* 0x0000761002007816 */ /* 0x001fe20000000000 */
[----:B------:R-:W-:Y:S06]  /*9e70*/  BRA `(.L_x_20983) ;  /* 0x0000000800f07947 */ /* 0x000fec0003800000 */
.L_x_20986:
        /* <DEDUP_REMOVED lines=10> */
.L_x_20989:
[----:B------:R-:W3:Y:S02]  /*9f20*/  LDG.E.U16 R4, desc[UR36][R4.64] ;  /* 0x0000002404047981 */ /* 0x000ee4000c1e1500 */
[----:B---3--:R-:W-:-:S06]  /*9f30*/  HADD2.F32 R2, -RZ, R4.H0_H0 ;  /* 0x20000004ff027230 */ /* 0x008fcc0000004100 */
[----:B------:R-:W0:Y:S02]  /*9f40*/  F2I.S64.TRUNC R2, R2 ;  /* 0x0000000200027311 */ /* 0x000e24000020d900 */
[----:B0-----:R-:W-:Y:S01]  /*9f50*/  PRMT R0, R2, 0x7610, R0 ;  /* 0x0000761002007816 */ /* 0x001fe20000000000 */
[----:B------:R-:W-:Y:S06]  /*9f60*/  BRA `(.L_x_20983) ;  /* 0x0000000800b47947 */ /* 0x000fec0003800000 */
.L_x_20988:
[----:B---3--:R-:W2:Y:S02]  /*9f70*/  LDG.E.64 R2, desc[UR36][R4.64] ;  /* 0x0000002404027981 */ /* 0x008ea4000c1e1b00 */
[----:B--2---:R-:W0:Y:S02]  /*9f80*/  F2I.S64.F64.TRUNC R2, R2 ;  /* 0x0000000200027311 */ /* 0x004e24000030d900 */
[----:B0-----:R-:W-:Y:S01]  /*9f90*/  PRMT R0, R2, 0x7610, R0 ;  /* 0x0000761002007816 */ /* 0x001fe20000000000 */
[----:B------:R-:W-:Y:S06]  /*9fa0*/  BRA `(.L_x_20983) ;  /* 0x0000000800a47947 */ /* 0x000fec0003800000 */
.L_x_20978:
        /* <DEDUP_REMOVED lines=12> */
.L_x_20992:
[----:B------:R-:W3:Y:S02]  /*a070*/  LDG.E.64 R4, desc[UR36][R4.64] ;  /* 0x0000002404047981 */ /* 0x000ee4000c1e1b00 */
[----:B---3--:R-:W0:Y:S02]  /*a080*/  F2I.S64.F64.TRUNC R2, R4 ;  /* 0x0000000400027311 */ /* 0x008e24000030d900 */
[----:B0-----:R-:W-:Y:S01]  /*a090*/  PRMT R0, R2, 0x7610, R0 ;  /* 0x0000761002007816 */ /* 0x001fe20000000000 */
[----:B------:R-:W-:Y:S06]  /*a0a0*/  BRA `(.L_x_20983) ;  /* 0x0000000800647947 */ /* 0x000fec0003800000 */
.L_x_20991:
        /* <DEDUP_REMOVED lines=27> */
.L_x_20994:
[----:B---3--:R-:W2:Y:S02]  /*a260*/  LDG.E.U8 R3, desc[UR36][R4.64] ;  /* 0x0000002404037981 */ /* 0x008ea4000c1e1100 */
        /* <DEDUP_REMOVED lines=13> */
.L_x_20993:
[----:B---3--:R-:W2:Y:S02]  /*a340*/  LDG.E.U16 R2, desc[UR36][R4.64] ;  /* 0x0000002404027981 */ /* 0x008ea4000c1e1500 */
[----:B--2---:R-:W-:-:S06]  /*a350*/  IMAD.U32 R2, R2, 0x10000, RZ ;  /* 0x0001000002027824 */ /* 0x004fcc00078e00ff */
[----:B------:R-:W0:Y:S02]  /*a360*/  F2I.S64.TRUNC R2, R2 ;  /* 0x0000000200027311 */ /* 0x000e24000020d900 */
[----:B0-----:R-:W-:Y:S01]  /*a370*/  PRMT R0, R2, 0x7610, R0 ;  /* 0x0000761002007816 */ /* 0x001fe20000000000 */
[----:B------:R-:W-:Y:S06]  /*a380*/  BRA `(.L_x_20983) ;  /* 0x0000000400ac7947 */ /* 0x000fec0003800000 */
.L_x_20990:
        /* <DEDUP_REMOVED lines=10> */
.L_x_20997:
        /* <DEDUP_REMOVED lines=21> */
.L_x_21001:
[----:B------:R-:W-:Y:S05]  /*a580*/  BSYNC.RECONVERGENT B1 ;  /* 0x0000000000017941 */ /* 0x000fea0003800200 */
.L_x_21000:
[----:B------:R-:W-:Y:S02]  /*a590*/  SHF.L.U32 R0, R0, 0x14, RZ ;  /* 0x0000001400007819 */ /* 0x000fe400000006ff */
[----:B------:R-:W-:-:S04]  /*a5a0*/  LEA R2, R2, 0x3b800000, 0x17 ;  /* 0x3b80000002027811 */ /* 0x000fc800078eb8ff */
[----:B------:R-:W-:-:S07]  /*a5b0*/  LOP3.LUT R2, R2, R0, R7, 0xfe, !PT ;  /* 0x0000000002027212 */ /* 0x000fce00078efe07 */
.L_x_20999:
[----:B------:R-:W-:Y:S05]  /*a5c0*/  BSYNC.RECONVERGENT B0 ;  /* 0x0000000000007941 */ /* 0x000fea0003800200 */
.L_x_20998:
[----:B------:R-:W0:Y:S02]  /*a5d0*/  F2I.S64.TRUNC R2, R2 ;  /* 0x0000000200027311 */ /* 0x000e24000020d900 */
[----:B0-----:R-:W-:Y:S01]  /*a5e0*/  PRMT R0, R2, 0x7610, R0 ;  /* 0x0000761002007816 */ /* 0x001fe20000000000 */
[----:B------:R-:W-:Y:S06]  /*a5f0*/  BRA `(.L_x_20983) ;  /* 0x0000000400107947 */ /* 0x000fec0003800000 */
.L_x_20996:
        /* <DEDUP_REMOVED lines=21> */
.L_x_21005:
[----:B------:R-:W-:Y:S05]  /*a750*/  BSYNC.RECONVERGENT B1 ;  /* 0x0000000000017941 */ /* 0x000fea0003800200 */
.L_x_21004:
[----:B------:R-:W-:Y:S01]  /*a760*/  IMAD.SHL.U32 R0, R0, 0x200000, RZ ;  /* 0x0020000000007824 */ /* 0x000fe200078e00ff */
[----:B------:R-:W-:-:S04]  /*a770*/  LEA R2, R2, 0x37800000, 0x17 ;  /* 0x3780000002027811 */ /* 0x000fc800078eb8ff */
[----:B------:R-:W-:-:S07]  /*a780*/  LOP3.LUT R2, R2, R0, R7, 0xfe, !PT ;  /* 0x0000000002027212 */ /* 0x000fce00078efe07 */
.L_x_21003:
[----:B------:R-:W-:Y:S05]  /*a790*/  BSYNC.RECONVERGENT B0 ;  /* 0x0000000000007941 */ /* 0x000fea0003800200 */
.L_x_21002:
[----:B------:R-:W0:Y:S02]  /*a7a0*/  F2I.S64.TRUNC R2, R2 ;  /* 0x0000000200027311 */ /* 0x000e24000020d900 */
[----:B0-----:R-:W-:Y:S01]  /*a7b0*/  PRMT R0, R2, 0x7610, R0 ;  /* 0x0000761002007816 */ /* 0x001fe20000000000 */
[----:B------:R-:W-:Y:S06]  /*a7c0*/  BRA `(.L_x_20983) ;  /* 0x00000000009c7947 */ /* 0x000fec0003800000 */
.L_x_20995:
        /* <DEDUP_REMOVED lines=8> */
[----:B---3--:R-:W-:Y:S01]  /*a850*/  HFMA2 R2, -RZ, RZ, 3.814697265625e-06, 0 ;  /* 0x00400000ff027431 */ /* 0x008fe200000001ff */
[----:B--2---:R-:W-:-:S13]  /*a860*/  ISETP.NE.AND P0, PT, R4, RZ, PT ;  /* 0x000000ff0400720c */ /* 0x004fda0003f05270 */
[----:B------:R-:W-:Y:S05]  /*a870*/  @!P0 BRA `(.L_x_21009) ;  /* 0x00000000000c8947 */ /* 0x000fea0003800000 */
[----:B------:R-:W-:-:S13]  /*a880*/  ISETP.NE.AND P0, PT, R4, 0xff, PT ;  /* 0x000000ff0400780c */ /* 0x000fda0003f05270 */
[----:B------:R-:W-:Y:S02]  /*a890*/  @!P0 IMAD.MOV.U32 R2, RZ, RZ, 0x7f800001 ;  /* 0x7f800001ff028424 */ /* 0x000fe400078e00ff */
[----:B------:R-:W-:-:S07]  /*a8a0*/  @P0 IMAD.SHL.U32 R2, R4, 0x800000, RZ ;  /* 0x0080000004020824 */ /* 0x000fce00078e00ff */
.L_x_21009:
[----:B------:R-:W-:Y:S05]  /*a8b0*/  BSYNC.RECONVERGENT B0 ;  /* 0x0000000000007941 */ /* 0x000fea0003800200 */
.L_x_21008:
[----:B------:R-:W0:Y:S02]  /*a8c0*/  F2I.S64.TRUNC R2, R2 ;  /* 0x0000000200027311 */ /* 0x000e24000020d900 */
[----:B0-----:R-:W-:Y:S01]  /*a8d0*/  PRMT R0, R2, 0x7610, R0 ;  /* 0x0000761002007816 */ /* 0x001fe20000000000 */
[----:B------:R-:W-:Y:S06]  /*a8e0*/  BRA `(.L_x_20983) ;  /* 0x0000000000547947 */ /* 0x000fec0003800000 */
.L_x_20982:
        /* <DEDUP_REMOVED lines=16> */
.L_x_21010:
[----:B------:R-:W-:Y:S01]  /*a9f0*/  PRMT R0, RZ, 0x7610, R0 ;  /* 0x00007610ff007816 */ /* 0x000fe20000000000 */
[----:B------:R-:W-:Y:S06]  /*aa00*/  BRA `(.L_x_20983) ;  /* 0x00000000000c7947 */ /* 0x000fec0003800000 */
.L_x_21007:
[----:B------:R1:W5:Y:S01]  /*aa10*/  LDG.E.U8 R0, desc[UR36][R4.64] ;  /* 0x0000002404007981 */ /* 0x000362000c1e1100 */
[----:B------:R-:W-:Y:S05]  /*aa20*/  BRA `(.L_x_20983) ;  /* 0x0000000000047947 */ /* 0x000fea0003800000 */
.L_x_21006:
[----:B------:R0:W5:Y:S02]  /*aa30*/  LDG.E.U8 R0, desc[UR36][R4.64] ;  /* 0x0000002404007981 */ /* 0x000164000c1e1100 */
.L_x_20983:
        /* <DEDUP_REMOVED lines=16> */
.L_x_21014:
[----:B------:R0:W5:Y:S01]  /*ab40*/  LDG.E.U8 R6, desc[UR36][R4.64] ;  /* 0x0000002404067981 */ /* 0x000162000c1e1100 */
[----:B------:R-:W-:Y:S05]  /*ab50*/  BRA `(.L_x_21015) ;  /* 0x0000000c00187947 */ /* 0x000fea0003800000 */
.L_x_21013:
        /* <DEDUP_REMOVED lines=8> */
.L_x_21017:
[----:B------:R0:W5:Y:S01]  /*abe0*/  LDG.E.U8 R6, desc[UR36][R4.64] ;  /* 0x0000002404067981 */ /* 0x000162000c1e1100 */
[----:B------:R-:W-:Y:S05]  /*abf0*/  BRA `(.L_x_21015) ;  /* 0x0000000800f07947 */ /* 0x000fea0003800000 */
.L_x_21016:
[----:B------:R0:W5:Y:S01]  /*ac00*/  LDG.E.U16 R6, desc[UR36][R4.64] ;  /* 0x0000002404067981 */ /* 0x000162000c1e1500 */
[----:B------:R-:W-:Y:S05]  /*ac10*/  BRA `(.L_x_21015) ;  /* 0x0000000800e87947 */ /* 0x000fea0003800000 */
.L_x_21012:
        /* <DEDUP_REMOVED lines=10> */
.L_x_21019:
[----:B---3--:R-:W2:Y:S02]  /*acc0*/  LDG.E.U16 R2, desc[UR36][R4.64] ;  /* 0x0000002404027981 */ /* 0x008ea4000c1e1500 */
[----:B--2---:R-:W-:-:S06]  /*acd0*/  HADD2.F32 R2, -RZ, R2.H0_H0 ;  /* 0x20000002ff027230 */ /* 0x004fcc0000004100 */
[----:B------:R-:W0:Y:S02]  /*ace0*/  F2I.S64.TRUNC R2, R2 ;  /* 0x0000000200027311 */ /* 0x000e24000020d900 */
[----:B0-----:R-:W-:Y:S01]  /*acf0*/  PRMT R6, R2, 0x7610, R6 ;  /* 0x0000761002067816 */ /* 0x001fe20000000006 */
[----:B------:R-:W-:Y:S06]  /*ad00*/  BRA `(.L_x_21015) ;  /* 0x0000000800ac7947 */ /* 0x000fec0003800000 */
.L_x_21018:
        /* <DEDUP_REMOVED lines=10> */
.L_x_21021:
[----:B------:R-:W3:Y:S02]  /*adb0*/  LDG.E.U16 R4, desc[UR36][R4.64] ;  /* 0x0000002404047981 */ /* 0x000ee4000c1e1500 */
[----:B---3--:R-:W-:-:S06]  /*adc0*/  HADD2.F32 R2, -RZ, R4.H0_H0 ;  /* 0x20000004ff027230 */ /* 0x008fcc0000004100 */
[----:B------:R-:W0:Y:S02]  /*add0*/  F2I.S64.TRUNC R2, R2 ;  /* 0x0000000200027311 */ /* 0x000e24000020d900 */
[----:B0-----:R-:W-:Y:S01]  /*ade0*/  PRMT R6, R2, 0x7610, R6 ;  /* 0x0000761002067816 */ /* 0x001fe20000000006 */
[----:B------:R-:W-:Y:S06]  /*adf0*/  BRA `(.L_x_21015) ;  /* 0x0000000800707947 */ /* 0x000fec0003800000 */
.L_x_21020:
[----:B---3--:R-:W2:Y:S02]  /*ae00*/  LDG.E.64 R2, desc[UR36][R4.64] ;  /* 0x0000002404027981 */ /* 0x008ea4000c1e1b00 */
[----:B--2---:R-:W0:Y:S02]  /*ae10*/  F2I.S64.F64.TRUNC R2, R2 ;  /* 0x0000000200027311 */ /* 0x004e24000030d900 */
[----:B0-----:R-:W-:Y:S01]  /*ae20*/  PRMT R6, R2, 0x7610, R6 ;  /* 0x0000761002067816 */ /* 0x001fe20000000006 */
[----:B------:R-:W-:Y:S06]  /*ae30*/  BRA `(.L_x_21015) ;  /* 0x0000000800607947 */ /* 0x000fec0003800000 */
.L_x_21011:
        /* <DEDUP_REMOVED lines=12> */
.L_x_21024:
[----:B------:R-:W3:Y:S02]  /*af00*/  LDG.E.64 R4, desc[UR36][R4.64] ;  /* 0x0000002404047981 */ /* 0x000ee4000c1e1b00 */
[----:B---3--:R-:W0:Y:S02]  /*af10*/  F2I.S64.F64.TRUNC R2, R4 ;  /* 0x0000000400027311 */ /* 0x008e24000030d900 */
[----:B0-----:R-:W-:Y:S01]  /*af20*/  PRMT R6, R2, 0x7610, R6 ;  /* 0x0000761002067816 */ /* 0x001fe20000000006 */
[----:B------:R-:W-:Y:S06]  /*af30*/  BRA `(.L_x_21015) ;  /* 0x0000000800207947 */ /* 0x000fec0003800000 */
.L_x_21023:
[----:B------:R-:W-:-:S09]  /*af40*/  UISETP.NE.AND UP0, UPT, UR4, 0xf, UPT ;  /* 0x0000000f0400788c */ /* 0x000fd2000bf05270 */
[----:B------:R-:W-:Y:S05]  /*af50*/  BRA.U !UP0, `(.L_x_21025) ;  /* 0x0000000108a07547 */ /* 0x000fea000b800000 */
[----:B------:R-:W-:-:S09]  /*af60*/  UISETP.NE.AND UP0, UPT, UR4, 0x17, UPT ;  /* 0x000000170400788c */ /* 0x000fd2000bf05270 */
[----:B------:R-:W-:Y:S05]  /*af70*/  BRA.U !UP0, `(.L_x_21026) ;  /* 0x00000001085c7547 */ /* 0x000fea000b800000 */
[----:B------:R-:W-:-:S09]  /*af80*/  UISETP.NE.AND UP0, UPT, UR4, 0x18, UPT ;  /* 0x000000180400788c */ /* 0x000fd2000bf05270 */
[----:B------:R-:W-:Y:S05]  /*af90*/  BRA.U UP0, `(.L_x_20814) ;  /* 0xffffff8100a07547 */ /* 0x000fea000b83ffff */
[----:B---3--:R-:W2:Y:S01]  /*afa0*/  LDG.E.U8 R2, desc[UR36][R4.64] ;  /* 0x0000002404027981 */ /* 0x008ea2000c1e1100 */
        /* <DEDUP_REMOVED lines=20> */
.L_x_21026:
        /* <DEDUP_REMOVED lines=15> */
.L_x_21025:
[----:B---3--:R-:W2:Y:S02]  /*b1e0*/  LDG.E.U16 R2, desc[UR36][R4.64] ;  /* 0x0000002404027981 */ /* 0x008ea4000c1e1500 */
[----:B--2---:R-:W-:-:S06]  /*b1f0*/  IMAD.U32 R2, R2, 0x10000, RZ ;  /* 0x0001000002027824 */ /* 0x004fcc00078e00ff */
[----:B------:R-:W0:Y:S02]  /*b200*/  F2I.S64.TRUNC R2, R2 ;  /* 0x0000000200027311 */ /* 0x000e24000020d900 */
[----:B0-----:R-:W-:Y:S01]  /*b210*/  PRMT R6, R2, 0x7610, R6 ;  /* 0x0000761002067816 */ /* 0x001fe20000000006 */
[----:B------:R-:W-:Y:S06]  /*b220*/  BRA `(.L_x_21015) ;  /* 0x0000000400647947 */ /* 0x000fec0003800000 */
.L_x_21022:
        /* <DEDUP_REMOVED lines=10> */
.L_x_21029:
[----:B------:R-:W2:Y:S01]  /*b2d0*/  LDG.E.U8 R4, desc[UR36][R4.64] ;  /* 0x0000002404047981 */ /* 0x000ea2000c1e1100 */
[----:B------:R-:W-:Y:S01]  /*b2e0*/  BSSY.RECONVERGENT B0, `(.L_x_21030) ;  /* 0x0000018000007945 */ /* 0x000fe20003800200 */
[----:B---3--:R-:W-:Y:S02]  /*b2f0*/  MOV R2, RZ ;  /* 0x000000ff00027202 */ /* 0x008fe40000000f00 */
        /* <DEDUP_REMOVED lines=18> */
.L_x_21033:
[----:B------:R-:W-:Y:S05]  /*b420*/  BSYNC.RECONVERGENT B1 ;  /* 0x0000000000017941 */ /* 0x000fea0003800200 */
.L_x_21032:
[----:B------:R-:W-:Y:S01]  /*b430*/  IMAD.SHL.U32 R2, R2, 0x100000, RZ ;  /* 0x0010000002027824 */ /* 0x000fe200078e00ff */
[----:B------:R-:W-:-:S04]  /*b440*/  LEA R3, R3, 0x3b800000, 0x17 ;  /* 0x3b80000003037811 */ /* 0x000fc800078eb8ff */
[----:B------:R-:W-:-:S07]  /*b450*/  LOP3.LUT R2, R3, R2, R7, 0xfe, !PT ;  /* 0x0000000203027212 */ /* 0x000fce00078efe07 */
.L_x_21031:
[----:B------:R-:W-:Y:S05]  /*b460*/  BSYNC.RECONVERGENT B0 ;  /* 0x0000000000007941 */ /* 0x000fea0003800200 */
.L_x_21030:
[----:B------:R-:W0:Y:S02]  /*b470*/  F2I.S64.TRUNC R2, R2 ;  /* 0x0000000200027311 */ /* 0x000e24000020d900 */
[----:B0-----:R-:W-:Y:S01]  /*b480*/  PRMT R6, R2, 0x7610, R6 ;  /* 0x0000761002067816 */ /* 0x001fe20000000006 */
[----:B------:R-:W-:Y:S06]  /*b490*/  BRA `(.L_x_21015) ;  /* 0x0000000000c87947 */ /* 0x000fec0003800000 */
.L_x_21028:
        /* <DEDUP_REMOVED lines=21> */
.L_x_21037:
[----:B------:R-:W-:Y:S05]  /*b5f0*/  BSYNC.RECONVERGENT B1 ;  /* 0x0000000000017941 */ /* 0x000fea0003800200 */
.L_x_21036:
[----:B------:R-:W-:Y:S02]  /*b600*/  SHF.L.U32 R2, R2, 0x15, RZ ;  /* 0x0000001502027819 */ /* 0x000fe400000006ff */
[----:B------:R-:W-:-:S04]  /*b610*/  LEA R3, R3, 0x37800000, 0x17 ;  /* 0x3780000003037811 */ /* 0x000fc800078eb8ff */
[----:B------:R-:W-:-:S07]  /*b620*/  LOP3.LUT R2, R3, R2, R7, 0xfe, !PT ;  /* 0x0000000203027212 */ /* 0x000fce00078efe07 */
.L_x_21035:
[----:B------:R-:W-:Y:S05]  /*b630*/  BSYNC.RECONVERGENT B0 ;  /* 0x0000000000007941 */ /* 0x000fea0003800200 */
.L_x_21034:
[----:B------:R-:W0:Y:S02]  /*b640*/  F2I.S64.TRUNC R2, R2 ;  /* 0x0000000200027311 */ /* 0x000e24000020d900 */
[----:B0-----:R-:W-:Y:S01]  /*b650*/  PRMT R6, R2, 0x7610, R6 ;  /* 0x0000761002067816 */ /* 0x001fe20000000006 */
[----:B------:R-:W-:Y:S06]  /*b660*/  BRA `(.L_x_21015) ;  /* 0x0000000000547947 */ /* 0x000fec0003800000 */
.L_x_21027:
        /* <DEDUP_REMOVED lines=12> */
[----:B------:R-:W-:Y:S01]  /*b730*/  @!P0 IMAD.MOV.U32 R2, RZ, RZ, 0x7f800001 ;  /* 0x7f800001ff028424 */ /* 0x000fe200078e00ff */
[----:B------:R-:W-:-:S07]  /*b740*/  @P0 SHF.L.U32 R2, R4, 0x17, RZ ;  /* 0x0000001704020819 */ /* 0x000fce00000006ff */
.L_x_21041:
[----:B------:R-:W-:Y:S05]  /*b750*/  BSYNC.RECONVERGENT B0 ;  /* 0x0000000000007941 */ /* 0x000fea0003800200 */
.L_x_21040:
[----:B------:R-:W0:Y:S02]  /*b760*/  F2I.S64.TRUNC R2, R2 ;  /* 0x0000000200027311 */ /* 0x000e24000020d900 */
[----:B0-----:R-:W-:Y:S01]  /*b770*/  PRMT R6, R2, 0x7610, R6 ;  /* 0x0000761002067816 */ /* 0x001fe20000000006 */
[----:B------:R-:W-:Y:S06]  /*b780*/  BRA `(.L_x_21015) ;  /* 0x00000000000c7947 */ /* 0x000fec0003800000 */
.L_x_21039:
[----:B------:R1:W5:Y:S01]  /*b790*/  LDG.E.U8 R6, desc[UR36][R4.64] ;  /* 0x0000002404067981 */ /* 0x000362000c1e1100 */
[----:B------:R-:W-:Y:S05]  /*b7a0*/  BRA `(.L_x_21015) ;  /* 0x0000000000047947 */ /* 0x000fea0003800000 */
.L_x_21038:
[----:B------:R2:W5:Y:S02]  /*b7b0*/  LDG.E.U8 R6, desc[UR36][R4.64] ;  /* 0x0000002404067981 */ /* 0x000564000c1e1100 */
.L_x_21015:
[----:B------:R-:W3:Y:S01]  /*b7c0*/  LDCU.64 UR4, c[0x0][0x5e8] ;  /* 0x0000bd00ff0477ac */ /* 0x000ee20008000a00 */
[----:B-----5:R-:W-:Y:S02]  /*b7d0*/  LOP3.LUT R10, R6, 0xff, RZ, 0xc0, !PT ;  /* 0x000000ff060a7812 */ /* 0x020fe400078ec0ff */
[----:B------:R-:W-:Y:S02]  /*b7e0*/  LOP3.LUT R8, R0, 0xff, RZ, 0xc0, !PT ;  /* 0x000000ff00087812 */ /* 0x000fe400078ec0ff */
[----:B------:R-:W-:Y:S01]  /*b7f0*/  MOV R0, 0xb840 ;  /* 0x0000b84000007802 */ /* 0x000fe20000000f00 */
[----:B012-4-:R-:W-:Y:S01]  /*b800*/  IMAD.MOV.U32 R4, RZ, RZ, R10 ;  /* 0x000000ffff047224 */ /* 0x017fe200078e000a */
        /* <DEDUP_REMOVED lines=17> */
.L_x_21046:
[----:B------:R0:W-:Y:S01]  /*b920*/  STG.E.U8 desc[UR36][R2.64], R9 ;  /* 0x0000000902007986 */ /* 0x0001e2000c101124 */
[----:B------:R-:W-:Y:S05]  /*b930*/  BRA `(.L_x_21048) ;  /* 0x0000000c00147947 */ /* 0x000fea0003800000 */
.L_x_21045:
[----:B------:R-:W-:-:S09]  /*b940*/  UISETP.NE.AND UP0, UPT, UR4, 0x2, UPT ;  /* 0x000000020400788c */ /* 0x000fd2000bf05270 */
[----:B------:R-:W-:Y:S05]  /*b950*/  BRA.U !UP0, `(.L_x_21049) ;  /* 0x00000001082c7547 */ /* 0x000fea000b800000 */
[----:B------:R-:W-:-:S09]  /*b960*/  UISETP.NE.AND UP0, UPT, UR4, 0x3, UPT ;  /* 0x000000030400788c */ /* 0x000fd2000bf05270 */
[----:B------:R-:W-:Y:S05]  /*b970*/  BRA.U !UP0, `(.L_x_21050) ;  /* 0x0000000108187547 */ /* 0x000fea000b800000 */
[----:B------:R-:W-:-:S09]  /*b980*/  UISETP.NE.AND UP0, UPT, UR4, 0x4, UPT ;  /* 0x000000040400788c */ /* 0x000fd2000bf05270 */
[----:B------:R-:W-:Y:S05]  /*b990*/  BRA.U UP0, `(.L_x_21047) ;  /* 0x0000000900307547 */ /* 0x000fea000b800000 */
[----:B------:R-:W-:Y:S01]  /*b9a0*/  HFMA2 R5, -RZ, RZ, 0, 0 ;  /* 0x00000000ff057431 */ /* 0x000fe200000001ff */
[----:B------:R-:W-:-:S05]  /*b9b0*/  LOP3.LUT R4, R9, 0xffff, RZ, 0xc0, !PT ;  /* 0x0000ffff09047812 */ /* 0x000fca00078ec0ff */
[----:B------:R0:W-:Y:S01]  /*b9c0*/  STG.E.64 desc[UR36][R2.64], R4 ;  /* 0x0000000402007986 */ /* 0x0001e2000c101b24 */
[----:B------:R-:W-:Y:S05]  /*b9d0*/  BRA `(.L_x_21048) ;  /* 0x0000000800ec7947 */ /* 0x000fea0003800000 */
.L_x_21050:
[----:B------:R-:W-:-:S05]  /*b9e0*/  LOP3.LUT R9, R9, 0xffff, RZ, 0xc0, !PT ;  /* 0x0000ffff09097812 */ /* 0x000fca00078ec0ff */
[----:B------:R0:W-:Y:S01]  /*b9f0*/  STG.E desc[UR36][R2.64], R9 ;  /* 0x0000000902007986 */ /* 0x0001e2000c101924 */
[----:B------:R-:W-:Y:S05]  /*ba00*/  BRA `(.L_x_21048) ;  /* 0x0000000800e07947 */ /* 0x000fea0003800000 */
.L_x_21049:
[----:B------:R0:W-:Y:S01]  /*ba10*/  STG.E.U16 desc[UR36][R2.64], R9 ;  /* 0x0000000902007986 */ /* 0x0001e2000c101524 */
[----:B------:R-:W-:Y:S05]  /*ba20*/  BRA `(.L_x_21048) ;  /* 0x0000000800d87947 */ /* 0x000fea0003800000 */
.L_x_21044:
        /* <DEDUP_REMOVED lines=9> */
.L_x_21052:
[----:B------:R-:W0:Y:S02]  /*bac0*/  I2F.U16 R0, R9 ;  /* 0x0000000900007306 */ /* 0x000e240000101000 */
[----:B0-----:R-:W-:-:S05]  /*bad0*/  F2FP.F16.F32.PACK_AB R0, RZ, R0 ;  /* 0x00000000ff00723e */ /* 0x001fca00000000ff */
[----:B------:R1:W-:Y:S01]  /*bae0*/  STG.E.U16 desc[UR36][R2.64], R0 ;  /* 0x0000000002007986 */ /* 0x0003e2000c101524 */
[----:B------:R-:W-:Y:S05]  /*baf0*/  BRA `(.L_x_21048) ;  /* 0x0000000800a47947 */ /* 0x000fea0003800000 */
.L_x_21051:
        /* <DEDUP_REMOVED lines=10> */
.L_x_21054:
[----:B------:R-:W0:Y:S02]  /*bba0*/  I2F.U16 R9, R9 ;  /* 0x0000000900097306 */ /* 0x000e240000101000 */
[----:B0-----:R-:W-:-:S04]  /*bbb0*/  F2FP.F16.F32.PACK_AB R5, RZ, R9 ;  /* 0x00000009ff05723e */ /* 0x001fc800000000ff */
[----:B------:R-:W-:-:S05]  /*bbc0*/  PRMT R5, R5, 0x5410, RZ ;  /* 0x0000541005057816 */ /* 0x000fca00000000ff */
[----:B------:R4:W-:Y:S01]  /*bbd0*/  STG.E desc[UR36][R2.64], R5 ;  /* 0x0000000502007986 */ /* 0x0009e2000c101924 */
[----:B------:R-:W-:Y:S05]  /*bbe0*/  BRA `(.L_x_21048) ;  /* 0x0000000800687947 */ /* 0x000fea0003800000 */
.L_x_21053:
[----:B------:R-:W0:Y:S02]  /*bbf0*/  I2F.F64.U16 R4, R9 ;  /* 0x0000000900047312 */ /* 0x000e240000101800 */
[----:B0-----:R2:W-:Y:S01]  /*bc00*/  STG.E.64 desc[UR36][R2.64], R4 ;  /* 0x0000000402007986 */ /* 0x0015e2000c101b24 */
[----:B------:R-:W-:Y:S05]  /*bc10*/  BRA `(.L_x_21048) ;  /* 0x00000008005c7947 */ /* 0x000fea0003800000 */
.L_x_21043:
        /* <DEDUP_REMOVED lines=12> */
.L_x_21058:
        /* <DEDUP_REMOVED lines=17> */
.L_x_21060:
[----:B------:R-:W-:Y:S05]  /*bdf0*/  BSYNC.RECONVERGENT B0 ;  /* 0x0000000000007941 */ /* 0x000fea0003800200 */
.L_x_21059:
[----:B------:R0:W-:Y:S01]  /*be00*/  STG.E.U8 desc[UR36][R2.64], R0 ;  /* 0x0000000002007986 */ /* 0x0001e2000c101124 */
[----:B------:R-:W-:Y:S05]  /*be10*/  BRA `(.L_x_21048) ;  /* 0x0000000400dc7947 */ /* 0x000fea0003800000 */
.L_x_21057:
        /* <DEDUP_REMOVED lines=17> */
.L_x_21062:
[----:B------:R-:W-:Y:S05]  /*bf30*/  BSYNC.RECONVERGENT B0 ;  /* 0x0000000000007941 */ /* 0x000fea0003800200 */
.L_x_21061:
[----:B------:R0:W-:Y:S01]  /*bf40*/  STG.E.U8 desc[UR36][R2.64], R0 ;  /* 0x0000000002007986 */ /* 0x0001e2000c101124 */
[----:B------:R-:W-:Y:S05]  /*bf50*/  BRA `(.L_x_21048) ;  /* 0x00000004008c7947 */ /* 0x000fea0003800000 */
.L_x_21056:
[----:B------:R-:W-:-:S09]  /*bf60*/  UISETP.NE.AND UP0, UPT, UR4, 0x1c, UPT ;  /* 0x0000001c0400788c */ /* 0x000fd2000bf05270 */
[----:B------:R-:W-:Y:S05]  /*bf70*/  BRA.U !UP0, `(.L_x_21063) ;  /* 0x00000001085c7547 */ /* 0x000fea000b800000 */
[----:B------:R-:W-:-:S09]  /*bf80*/  UISETP.NE.AND UP0, UPT, UR4, 0x1d, UPT ;  /* 0x0000001d0400788c */ /* 0x000fd2000bf05270 */
[----:B------:R-:W-:Y:S05]  /*bf90*/  BRA.U !UP0, `(.L_x_21064) ;  /* 0x0000000108447547 */ /* 0x000fea000b800000 */
[----:B------:R-:W-:-:S09]  /*bfa0*/  UISETP.NE.AND UP0, UPT, UR4, 0x2c, UPT ;  /* 0x0000002c0400788c */ /* 0x000fd2000bf05270 */
[----:B------:R-:W-:Y:S05]  /*bfb0*/  BRA.U UP0, `(.L_x_21047) ;  /* 0x0000000100a87547 */ /* 0x000fea000b800000 */
[----:B------:R-:W0:Y:S01]  /*bfc0*/  I2F.U16 R9, R9 ;  /* 0x0000000900097306 */ /* 0x000e220000101000 */
[----:B------:R-:W-:Y:S01]  /*bfd0*/  HFMA2 R5, -RZ, RZ, 0, 1.5199184417724609375e-05 ;  /* 0x000000ffff057431 */ /* 0x000fe200000001ff */
        /* <DEDUP_REMOVED lines=13> */
.L_x_21064:
[----:B------:R-:W-:Y:S01]  /*c0b0*/  LOP3.LUT R4, R9, 0xffff, RZ, 0xc0, !PT ;  /* 0x0000ffff09047812 */ /* 0x000fe200078ec0ff */
[----:B------:R-:W-:-:S05]  /*c0c0*/  IMAD.MOV.U32 R5, RZ, RZ, RZ ;  /* 0x000000ffff057224 */ /* 0x000fca00078e00ff */
[----:B------:R0:W-:Y:S01]  /*c0d0*/  STG.E.64 desc[UR36][R2.64], R4 ;  /* 0x0000000402007986 */ /* 0x0001e2000c101b24 */
[----:B------:R-:W-:Y:S05]  /*c0e0*/  BRA `(.L_x_21048) ;  /* 0x0000000400287947 */ /* 0x000fea0003800000 */
.L_x_21063:
[----:B------:R-:W-:-:S05]  /*c0f0*/  LOP3.LUT R9, R9, 0xffff, RZ, 0xc0, !PT ;  /* 0x0000ffff09097812 */ /* 0x000fca00078ec0ff */
[----:B------:R0:W-:Y:S01]  /*c100*/  STG.E desc[UR36][R2.64], R9 ;  /* 0x0000000902007986 */ /* 0x0001e2000c101924 */
[----:B------:R-:W-:Y:S05]  /*c110*/  BRA `(.L_x_21048) ;  /* 0x00000004001c7947 */ /* 0x000fea0003800000 */
.L_x_21055:
        /* <DEDUP_REMOVED lines=10> */
.L_x_21066:
[----:B------:R-:W0:Y:S01]  /*c1c0*/  I2F.F64.U16 R4, R9 ;  /* 0x0000000900047312 */ /* 0x000e220000101800 */
[----:B------:R-:W-:-:S05]  /*c1d0*/  CS2R R6, SRZ ;  /* 0x0000000000067805 */ /* 0x000fca000001ff00 */
[----:B0-----:R0:W-:Y:S01]  /*c1e0*/  STG.E.128 desc[UR36][R2.64], R4 ;  /* 0x0000000402007986 */ /* 0x0011e2000c101d24 */
[----:B------:R-:W-:Y:S05]  /*c1f0*/  BRA `(.L_x_21048) ;  /* 0x0000000000e47947 */ /* 0x000fea0003800000 */
.L_x_21065:
[----:B------:R-:W-:-:S09]  /*c200*/  UISETP.NE.AND UP0, UPT, UR4, 0xf, UPT ;  /* 0x0000000f0400788c */ /* 0x000fd2000bf05270 */
[----:B------:R-:W-:Y:S05]  /*c210*/  BRA.U !UP0, `(.L_x_21067) ;  /* 0x0000000108d07547 */ /* 0x000fea000b800000 */
[----:B------:R-:W-:-:S09]  /*c220*/  UISETP.NE.AND UP0, UPT, UR4, 0x17, UPT ;  /* 0x000000170400788c */ /* 0x000fd2000bf05270 */
[----:B------:R-:W-:Y:S05]  /*c230*/  BRA.U !UP0, `(.L_x_21068) ;  /* 0x0000000108847547 */ /* 0x000fea000b800000 */
[----:B------:R-:W-:-:S09]  /*c240*/  UISETP.NE.AND UP0, UPT, UR4, 0x18, UPT ;  /* 0x000000180400788c */ /* 0x000fd2000bf05270 */
[----:B------:R-:W-:Y:S05]  /*c250*/  BRA.U !UP0, `(.L_x_21069) ;  /* 0x0000000108447547 */ /* 0x000fea000b800000 */
.L_x_21047:
        /* <DEDUP_REMOVED lines=16> */
.L_x_21070:
[----:B------:R-:W-:Y:S05]  /*c360*/  BRA `(.L_x_21048) ;  /* 0x0000000000887947 */ /* 0x000fea0003800000 */
.L_x_21069:
        /* <DEDUP_REMOVED lines=11> */
.L_x_21072:
[----:B------:R-:W-:Y:S05]  /*c420*/  BSYNC.RECONVERGENT B0 ;  /* 0x0000000000007941 */ /* 0x000fea0003800200 */
.L_x_21071:
[----:B------:R0:W-:Y:S01]  /*c430*/  STG.E.U8 desc[UR36][R2.64], R5 ;  /* 0x0000000502007986 */ /* 0x0001e2000c101124 */
[----:B------:R-:W-:Y:S05]  /*c440*/  BRA `(.L_x_21048) ;  /* 0x0000000000507947 */ /* 0x000fea0003800000 */
.L_x_21068:
        /* <DEDUP_REMOVED lines=12> */
.L_x_21073:
[----:B------:R-:W-:Y:S02]  /*c510*/  ISETP.GT.U32.AND P0, PT, R7, 0x7f800000, PT ;  /* 0x7f8000000700780c */ /* 0x000fe40003f04070 */
[----:B------:R-:W-:-:S04]  /*c520*/  MOV R5, 0x7f ;  /* 0x0000007f00057802 */ /* 0x000fc80000000f00 */
[----:B------:R-:W-:-:S05]  /*c530*/  SEL R5, R5, 0x7c, P0 ;  /* 0x0000007c05057807 */ /* 0x000fca0000000000 */
[----:B------:R0:W-:Y:S01]  /*c540*/  STG.E.U8 desc[UR36][R2.64], R5 ;  /* 0x0000000502007986 */ /* 0x0001e2000c101124 */
[----:B------:R-:W-:Y:S05]  /*c550*/  BRA `(.L_x_21048) ;  /* 0x00000000000c7947 */ /* 0x000fea0003800000 */
.L_x_21067:
[----:B------:R-:W0:Y:S02]  /*c560*/  I2F.U16 R0, R9 ;  /* 0x0000000900007306 */ /* 0x000e240000101000 */
[----:B0-----:R-:W-:-:S05]  /*c570*/  F2FP.BF16.F32.PACK_AB R0, RZ, R0 ;  /* 0x00000000ff00723e */ /* 0x001fca00000010ff */
[----:B------:R0:W-:Y:S02]  /*c580*/  STG.E.U16 desc[UR36][R2.64], R0 ;  /* 0x0000000002007986 */ /* 0x0001e4000c101524 */
.L_x_21048:
[----:B------:R-:W-:Y:S05]  /*c590*/  BSYNC.RECONVERGENT B6 ;  /* 0x0000000000067941 */ /* 0x000fea0003800200 */
.L_x_21042:
[----:B------:R-:W-:-:S07]  /*c5a0*/  VIADD R25, R25, 0x80 ;  /* 0x0000008019197836 */ /* 0x000fce0000000000 */
.L_x_20976:
[----:B------:R-:W5:Y:S02]  /*c5b0*/  LDCU UR4, c[0x0][0x380] ;  /* 0x00007000ff0477ac */ /* 0x000f640008000800 */
[----:B-----5:R-:W-:-:S13]  /*c5c0*/  ISETP.GE.AND P0, PT, R25, UR4, PT ;  /* 0x0000000419007c0c */ /* 0x020fda000bf06270 */
[----:B------:R-:W-:Y:S05]  /*c5d0*/  @P0 EXIT ;  /* 0x000000000000094d */ /* 0x000fea0003800000 */
[----:B------:R-:W5:Y:S01]  /*c5e0*/  LDCU UR4, c[0x0][0x388] ;  /* 0x00007100ff0477ac */ /* 0x000f620008000800 */
[----:B012---:R-:W-:Y:S02]  /*c5f0*/  HFMA2 R0, -RZ, RZ, 0, 0 ;  /* 0x00000000ff007431 */ /* 0x007fe400000001ff */
[----:B------:R-:W-:Y:S02]  /*c600*/  IMAD.MOV.U32 R24, RZ, RZ, RZ ;  /* 0x000000ffff187224 */ /* 0x000fe400078e00ff */
[----:B------:R-:W-:Y:S01]  /*c610*/  IMAD.MOV.U32 R16, RZ, RZ, RZ ;  /* 0x000000ffff107224 */ /* 0x000fe200078e00ff */
        /* <DEDUP_REMOVED lines=9> */
[----:B---34-:R-:W-:-:S04]  /*c6b0*/  SHF.R.U32.HI R5, RZ, UR5, R0 ;  /* 0x00000005ff057c19 */ /* 0x018fc80008011600 */
        /* <DEDUP_REMOVED lines=364> */
.L_x_21074:
[----:B------:R-:W0:Y:S01]  /*dd80*/  LDCU.64 UR6, c[0x0][0x5e8] ;  /* 0x0000bd00ff0677ac */ /* 0x000e220008000a00 */
[----:B------:R-:W3:Y:S01]  /*dd90*/  LDCU.64 UR8, c[0x0][0x5f0] ;  /* 0x0000be00ff0877ac */ /* 0x000ee20008000a00 */
[----:B------:R-:W-:-:S04]  /*dda0*/  UPRMT UR4, UR39, 0x9910, URZ ;  /* 0x0000991027047896 */ /* 0x000fc800080000ff */
[----:B------:R-:W-:Y:S01]  /*ddb0*/  UISETP.GT.AND UP0, UPT, UR4, 0x9, UPT ;  /* 0x000000090400788c */ /* 0x000fe2000bf04270 */
[----:B0-----:R-:W-:Y:S02]  /*ddc0*/  IADD3 R16, P0, PT, R16, UR6, RZ ;  /* 0x0000000610107c10 */ /* 0x001fe4000ff1e0ff */
[----:B---34-:R-:W-:-:S03]  /*ddd0*/  IADD3 R4, P1, PT, R0, UR8, RZ ;  /* 0x0000000800047c10 */ /* 0x018fc6000ff3e0ff */
        /* <DEDUP_REMOVED lines=13> */
.L_x_21078:
[----:B------:R3:W5:Y:S01]  /*deb0*/  LDG.E.U8 R0, desc[UR36][R4.64] ;  /* 0x0000002404007981 */ /* 0x000762000c1e1100 */
[----:B------:R-:W-:Y:S05]  /*dec0*/  BRA `(.L_x_21080) ;  /* 0x0000000c005c7947 */ /* 0x000fea0003800000 */
.L_x_21077:
        /* <DEDUP_REMOVED lines=8> */
.L_x_21082:
[----:B------:R0:W5:Y:S01]  /*df50*/  LDG.E.U8 R0, desc[UR36][R4.64] ;  /* 0x0000002404007981 */ /* 0x000162000c1e1100 */
[----:B------:R-:W-:Y:S05]  /*df60*/  BRA `(.L_x_21080) ;  /* 0x0000000c00347947 */ /* 0x000fea0003800000 */
.L_x_21081:
[----:B------:R0:W5:Y:S01]  /*df70*/  LDG.E.U16 R0, desc[UR36][R4.64] ;  /* 0x0000002404007981 */ /* 0x000162000c1e1500 */
[----:B------:R-:W-:Y:S05]  /*df80*/  BRA `(.L_x_21080) ;  /* 0x0000000c002c7947 */ /* 0x000fea0003800000 */
.L_x_21076:
        /* <DEDUP_REMOVED lines=10> */
.L_x_21084:
[----:B------:R-:W2:Y:S02]  /*e030*/  LDG.E.U16 R2, desc[UR36][R4.64] ;  /* 0x0000002404027981 */ /* 0x000ea4000c1e1500 */
[----:B--2---:R-:W-:-:S06]  /*e040*/  HADD2.F32 R2, -RZ, R2.H0_H0 ;  /* 0x20000002ff027230 */ /* 0x004fcc0000004100 */
[----:B------:R-:W0:Y:S02]  /*e050*/  F2I.S64.TRUNC R2, R2 ;  /* 0x0000000200027311 */ /* 0x000e24000020d900 */
[----:B0-----:R-:W-:Y:S01]  /*e060*/  PRMT R0, R2, 0x7610, R0 ;  /* 0x0000761002007816 */ /* 0x001fe20000000000 */
[----:B------:R-:W-:Y:S06]  /*e070*/  BRA `(.L_x_21080) ;  /* 0x0000000800f07947 */ /* 0x000fec0003800000 */
.L_x_21083:
        /* <DEDUP_REMOVED lines=10> */
.L_x_21086:
[----:B------:R-:W2:Y:S02]  /*e120*/  LDG.E.U16 R4, desc[UR36][R4.64] ;  /* 0x0000002404047981 */ /* 0x000ea4000c1e1500 */
[----:B--2---:R-:W-:-:S06]  /*e130*/  HADD2.F32 R2, -RZ, R4.H0_H0 ;  /* 0x20000004ff027230 */ /* 0x004fcc0000004100 */
[----:B------:R-:W0:Y:S02]  /*e140*/  F2I.S64.TRUNC R2, R2 ;  /* 0x0000000200027311 */ /* 0x000e24000020d900 */
[----:B0-----:R-:W-:Y:S01]  /*e150*/  PRMT R0, R2, 0x7610, R0 ;  /* 0x0000761002007816 */ /* 0x001fe20000000000 */
[----:B------:R-:W-:Y:S06]  /*e160*/  BRA `(.L_x_21080) ;  /* 0x0000000800b47947 */ /* 0x000fec0003800000 */
.L_x_21085:
[----:B------:R-:W2:Y:S02]  /*e170*/  LDG.E.64 R2, desc[UR36][R4.64] ;  /* 0x0000002404027981 */ /* 0x000ea4000c1e1b00 */
[----:B--2---:R-:W0:Y:S02]  /*e180*/  F2I.S64.F64.TRUNC R2, R2 ;  /* 0x0000000200027311 */ /* 0x004e24000030d900 */
[----:B0-----:R-:W-:Y:S01]  /*e190*/  PRMT R0, R2, 0x7610, R0 ;  /* 0x0000761002007816 */ /* 0x001fe20000000000 */
[----:B------:R-:W-:Y:S06]  /*e1a0*/  BRA `(.L_x_21080) ;  /* 0x0000000800a47947 */ /* 0x000fec0003800000 */
.L_x_21075:
        /* <DEDUP_REMOVED lines=12> */
.L_x_21089:
[----:B------:R-:W2:Y:S02]  /*e270*/  LDG.E.64 R4, desc[UR36][R4.64] ;  /* 0x0000002404047981 */ /* 0x000ea4000c1e1b00 */
[----:B--2---:R-:W0:Y:S02]  /*e280*/  F2I.S64.F64.TRUNC R2, R4 ;  /* 0x0000000400027311 */ /* 0x004e24000030d900 */
[----:B0-----:R-:W-:Y:S01]  /*e290*/  PRMT R0, R2, 0x7610, R0 ;  /* 0x0000761002007816 */ /* 0x001fe20000000000 */
[----:B------:R-:W-:Y:S06]  /*e2a0*/  BRA `(.L_x_21080) ;  /* 0x0000000800647947 */ /* 0x000fec0003800000 */
.L_x_21088:
        /* <DEDUP_REMOVED lines=24> */
[----:B------:R-:W0:Y:S02]  /*e430*/  F2I.S64.TRUNC R2, R3 ;  /* 0x0000000300027311 */ /* 0x000e24000020d900 */
[----:B0-----:R-:W-:Y:S01]  /*e440*/  PRMT R0, R2, 0x7610, R0 ;  /* 0x0000761002007816 */ /* 0x001fe20000000000 */
[----:B------:R-:W-:Y:S06]  /*e450*/  BRA `(.L_x_21080) ;  /* 0x0000000400f87947 */ /* 0x000fec0003800000 */
.L_x_21091:
        /* <DEDUP_REMOVED lines=14> */
.L_x_21090:
[----:B------:R-:W2:Y:S02]  /*e540*/  LDG.E.U16 R2, desc[UR36][R4.64] ;  /* 0x0000002404027981 */ /* 0x000ea4000c1e1500 */
[----:B--2---:R-:W-:-:S06]  /*e550*/  SHF.L.U32 R2, R2, 0x10, RZ ;  /* 0x0000001002027819 */ /* 0x004fcc00000006ff */
[----:B------:R-:W0:Y:S02]  /*e560*/  F2I.S64.TRUNC R2, R2 ;  /* 0x0000000200027311 */ /* 0x000e24000020d900 */
[----:B0-----:R-:W-:Y:S01]  /*e570*/  PRMT R0, R2, 0x7610, R0 ;  /* 0x0000761002007816 */ /* 0x001fe20000000000 */
[----:B------:R-:W-:Y:S06]  /*e580*/  BRA `(.L_x_21080) ;  /* 0x0000000400ac7947 */ /* 0x000fec0003800000 */
.L_x_21087:
        /* <DEDUP_REMOVED lines=10> */
.L_x_21094:
        /* <DEDUP_REMOVED lines=21> */
.L_x_21098:
[----:B------:R-:W-:Y:S05]  /*e780*/  BSYNC.RECONVERGENT B1 ;  /* 0x0000000000017941 */ /* 0x000fea0003800200 */
.L_x_21097:
[----:B------:R-:W-:Y:S01]  /*e790*/  IMAD.SHL.U32 R0, R0, 0x100000, RZ ;  /* 0x0010000000007824 */ /* 0x000fe200078e00ff */
[----:B------:R-:W-:-:S04]  /*e7a0*/  LEA R2, R2, 0x3b800000, 0x17 ;  /* 0x3b80000002027811 */ /* 0x000fc800078eb8ff */
[----:B------:R-:W-:-:S07]  /*e7b0*/  LOP3.LUT R2, R2, R0, R7, 0xfe, !PT ;  /* 0x0000000002027212 */ /* 0x000fce00078efe07 */
.L_x_21096:
[----:B------:R-:W-:Y:S05]  /*e7c0*/  BSYNC.RECONVERGENT B0 ;  /* 0x0000000000007941 */ /* 0x000fea0003800200 */
.L_x_21095:
[----:B------:R-:W0:Y:S02]  /*e7d0*/  F2I.S64.TRUNC R2, R2 ;  /* 0x0000000200027311 */ /* 0x000e24000020d900 */
[----:B0-----:R-:W-:Y:S01]  /*e7e0*/  PRMT R0, R2, 0x7610, R0 ;  /* 0x0000761002007816 */ /* 0x001fe20000000000 */
[----:B------:R-:W-:Y:S06]  /*e7f0*/  BRA `(.L_x_21080) ;  /* 0x0000000400107947 */ /* 0x000fec0003800000 */
.L_x_21093:
        /* <DEDUP_REMOVED lines=21> */
.L_x_21102:
[----:B------:R-:W-:Y:S05]  /*e950*/  BSYNC.RECONVERGENT B1 ;  /* 0x0000000000017941 */ /* 0x000fea0003800200 */
.L_x_21101:
[----:B------:R-:W-:Y:S01]  /*e960*/  IMAD.SHL.U32 R0, R0, 0x200000, RZ ;  /* 0x0020000000007824 */ /* 0x000fe200078e00ff */
[----:B------:R-:W-:-:S04]  /*e970*/  LEA R2, R2, 0x37800000, 0x17 ;  /* 0x3780000002027811 */ /* 0x000fc800078eb8ff */
[----:B------:R-:W-:-:S07]  /*e980*/  LOP3.LUT R2, R2, R0, R7, 0xfe, !PT ;  /* 0x0000000002027212 */ /* 0x000fce00078efe07 */
.L_x_21100:
[----:B------:R-:W-:Y:S05]  /*e990*/  BSYNC.RECONVERGENT B0 ;  /* 0x0000000000007941 */ /* 0x000fea0003800200 */
.L_x_21099:
[----:B------:R-:W0:Y:S02]  /*e9a0*/  F2I.S64.TRUNC R2, R2 ;  /* 0x0000000200027311 */ /* 0x000e24000020d900 */
[----:B0-----:R-:W-:Y:S01]  /*e9b0*/  PRMT R0, R2, 0x7610, R0 ;  /* 0x0000761002007816 */ /* 0x001fe20000000000 */
[----:B------:R-:W-:Y:S06]  /*e9c0*/  BRA `(.L_x_21080) ;  /* 0x00000000009c7947 */ /* 0x000fec0003800000 */
.L_x_21092:
        /* <DEDUP_REMOVED lines=14> */
.L_x_21106:
[----:B------:R-:W-:Y:S05]  /*eab0*/  BSYNC.RECONVERGENT B0 ;  /* 0x0000000000007941 */ /* 0x000fea0003800200 */
.L_x_21105:
[----:B------:R-:W0:Y:S02]  /*eac0*/  F2I.S64.TRUNC R2, R2 ;  /* 0x0000000200027311 */ /* 0x000e24000020d900 */
[----:B0-----:R-:W-:Y:S01]  /*ead0*/  PRMT R0, R2, 0x7610, R0 ;  /* 0x0000761002007816 */ /* 0x001fe20000000000 */
[----:B------:R-:W-:Y:S06]  /*eae0*/  BRA `(.L_x_21080) ;  /* 0x0000000000547947 */ /* 0x000fec0003800000 */
.L_x_21079:
        /* <DEDUP_REMOVED lines=16> */
.L_x_21107:
[----:B------:R-:W-:Y:S01]  /*ebf0*/  PRMT R0, RZ, 0x7610, R0 ;  /* 0x00007610ff007816 */ /* 0x000fe20000000000 */
[----:B------:R-:W-:Y:S06]  /*ec00*/  BRA `(.L_x_21080) ;  /* 0x00000000000c7947 */ /* 0x000fec0003800000 */
.L_x_21104:
[----:B------:R2:W5:Y:S01]  /*ec10*/  LDG.E.U8 R0, desc[UR36][R4.64] ;  /* 0x0000002404007981 */ /* 0x000562000c1e1100 */
[----:B------:R-:W-:Y:S05]  /*ec20*/  BRA `(.L_x_21080) ;  /* 0x0000000000047947 */ /* 0x000fea0003800000 */
.L_x_21103:
[----:B------:R1:W5:Y:S02]  /*ec30*/  LDG.E.U8 R0, desc[UR36][R4.64] ;  /* 0x0000002404007981 */ /* 0x000364000c1e1100 */
.L_x_21080:
        /* <DEDUP_REMOVED lines=16> */
.L_x_21111:
[----:B------:R3:W5:Y:S01]  /*ed40*/  LDG.E.U8 R6, desc[UR36][R4.64] ;  /* 0x0000002404067981 */ /* 0x000762000c1e1100 */
[----:B------:R-:W-:Y:S05]  /*ed50*/  BRA `(.L_x_21112) ;  /* 0x0000000c00187947 */ /* 0x000fea0003800000 */
.L_x_21110:
        /* <DEDUP_REMOVED lines=8> */
.L_x_21114:
[----:B------:R1:W5:Y:S01]  /*ede0*/  LDG.E.U8 R6, desc[UR36][R4.64] ;  /* 0x0000002404067981 */ /* 0x000362000c1e1100 */
[----:B------:R-:W-:Y:S05]  /*edf0*/  BRA `(.L_x_21112) ;  /* 0x0000000800f07947 */ /* 0x000fea0003800000 */
.L_x_21113:
[----:B------:R2:W5:Y:S01]  /*ee00*/  LDG.E.U16 R6, desc[UR36][R4.64] ;  /* 0x0000002404067981 */ /* 0x000562000c1e1500 */
[----:B------:R-:W-:Y:S05]  /*ee10*/  BRA `(.L_x_21112) ;  /* 0x0000000800e87947 */ /* 0x000fea0003800000 */
.L_x_21109:
        /* <DEDUP_REMOVED lines=10> */
.L_x_21116:
[----:B------:R-:W2:Y:S02]  /*eec0*/  LDG.E.U16 R2, desc[UR36][R4.64] ;  /* 0x0000002404027981 */ /* 0x000ea4000c1e1500 */
[----:B--2---:R-:W-:-:S06]  /*eed0*/  HADD2.F32 R2, -RZ, R2.H0_H0 ;  /* 0x20000002ff027230 */ /* 0x004fcc0000004100 */
[----:B------:R-:W0:Y:S02]  /*eee0*/  F2I.S64.TRUNC R2, R2 ;  /* 0x0000000200027311 */ /* 0x000e24000020d900 */
[----:B0-----:R-:W-:Y:S01]  /*eef0*/  PRMT R6, R2, 0x7610, R6 ;  /* 0x0000761002067816 */ /* 0x001fe20000000006 */
[----:B------:R-:W-:Y:S06]  /*ef00*/  BRA `(.L_x_21112) ;  /* 0x0000000800ac7947 */ /* 0x000fec0003800000 */
.L_x_21115:
        /* <DEDUP_REMOVED lines=10> */
.L_x_21118:
[----:B------:R-:W2:Y:S02]  /*efb0*/  LDG.E.U16 R4, desc[UR36][R4.64] ;  /* 0x0000002404047981 */ /* 0x000ea4000c1e1500 */
[----:B--2---:R-:W-:-:S06]  /*efc0*/  HADD2.F32 R2, -RZ, R4.H0_H0 ;  /* 0x20000004ff027230 */ /* 0x004fcc0000004100 */
[----:B------:R-:W0:Y:S02]  /*efd0*/  F2I.S64.TRUNC R2, R2 ;  /* 0x0000000200027311 */ /* 0x000e24000020d900 */
[----:B0-----:R-:W-:Y:S01]  /*efe0*/  PRMT R6, R2, 0x7610, R6 ;  /* 0x0000761002067816 */ /* 0x001fe20000000006 */
[----:B------:R-:W-:Y:S06]  /*eff0*/  BRA `(.L_x_21112) ;  /* 0x0000000800707947 */ /* 0x000fec0003800000 */
.L_x_21117:
[----:B------:R-:W2:Y:S02]  /*f000*/  LDG.E.64 R2, desc[UR36][R4.64] ;  /* 0x0000002404027981 */ /* 0x000ea4000c1e1b00 */
[----:B--2---:R-:W0:Y:S02]  /*f010*/  F2I.S64.F64.TRUNC R2, R2 ;  /* 0x0000000200027311 */ /* 0x004e24000030d900 */
[----:B0-----:R-:W-:Y:S01]  /*f020*/  PRMT R6, R2, 0x7610, R6 ;  /* 0x0000761002067816 */ /* 0x001fe20000000006 */
[----:B------:R-:W-:Y:S06]  /*f030*/  BRA `(.L_x_21112) ;  /* 0x0000000800607947 */ /* 0x000fec0003800000 */
.L_x_21108:
        /* <DEDUP_REMOVED lines=12> */
.L_x_21121:
[----:B------:R-:W2:Y:S02]  /*f100*/  LDG.E.64 R4, desc[UR36][R4.64] ;  /* 0x0000002404047981 */ /* 0x000ea4000c1e1b00 */
[----:B--2---:R-:W0:Y:S02]  /*f110*/  F2I.S64.F64.TRUNC R2, R4 ;  /* 0x0000000400027311 */ /* 0x004e24000030d900 */
[----:B0-----:R-:W-:Y:S01]  /*f120*/  PRMT R6, R2, 0x7610, R6 ;  /* 0x0000761002067816 */ /* 0x001fe20000000006 */
[----:B------:R-:W-:Y:S06]  /*f130*/  BRA `(.L_x_21112) ;  /* 0x0000000800207947 */ /* 0x000fec0003800000 */
.L_x_21120:
        /* <DEDUP_REMOVED lines=27> */
.L_x_21123:
        /* <DEDUP_REMOVED lines=12> */
[----:B------:R-:W0:Y:S02]  /*f3b0*/  F2I.S64.TRUNC R2, R2 ;  /* 0x0000000200027311 */ /* 0x000e24000020d900 */
[----:B0-----:R-:W-:Y:S01]  /*f3c0*/  PRMT R6, R2, 0x7610, R6 ;  /* 0x0000761002067816 */ /* 0x001fe20000000006 */
[----:B------:R-:W-:Y:S06]  /*f3d0*/  BRA `(.L_x_21112) ;  /* 0x0000000400787947 */ /* 0x000fec0003800000 */
.L_x_21122:
[----:B------:R-:W2:Y:S02]  /*f3e0*/  LDG.E.U16 R2, desc[UR36][R4.64] ;  /* 0x0000002404027981 */ /* 0x000ea4000c1e1500 */
[----:B--2---:R-:W-:-:S06]  /*f3f0*/  IMAD.U32 R2, R2, 0x10000, RZ ;  /* 0x0001000002027824 */ /* 0x004fcc00078e00ff */
[----:B------:R-:W0:Y:S02]  /*f400*/  F2I.S64.TRUNC R2, R2 ;  /* 0x0000000200027311 */ /* 0x000e24000020d900 */
[----:B0-----:R-:W-:Y:S01]  /*f410*/  PRMT R6, R2, 0x7610, R6 ;  /* 0x0000761002067816 */ /* 0x001fe20000000006 */
[----:B------:R-:W-:Y:S06]  /*f420*/  BRA `(.L_x_21112) ;  /* 0x0000000400647947 */ /* 0x000fec0003800000 */
.L_x_21119:
        /* <DEDUP_REMOVED lines=10> */
.L_x_21126:
        /* <DEDUP_REMOVED lines=21> */
.L_x_21130:
[----:B------:R-:W-:Y:S05]  /*f620*/  BSYNC.RECONVERGENT B1 ;  /* 0x0000000000017941 */ /* 0x000fea0003800200 */
.L_x_21129:
[----:B------:R-:W-:Y:S02]  /*f630*/  SHF.L.U32 R2, R2, 0x14, RZ ;  /* 0x0000001402027819 */ /* 0x000fe400000006ff */
[----:B------:R-:W-:-:S04]  /*f640*/  LEA R3, R3, 0x3b800000, 0x17 ;  /* 0x3b80000003037811 */ /* 0x000fc800078eb8ff */
[----:B------:R-:W-:-:S07]  /*f650*/  LOP3.LUT R2, R3, R2, R7, 0xfe, !PT ;  /* 0x0000000203027212 */ /* 0x000fce00078efe07 */
.L_x_21128:
[----:B------:R-:W-:Y:S05]  /*f660*/  BSYNC.RECONVERGENT B0 ;  /* 0x0000000000007941 */ /* 0x000fea0003800200 */
.L_x_21127:
[----:B------:R-:W0:Y:S02]  /*f670*/  F2I.S64.TRUNC R2, R2 ;  /* 0x0000000200027311 */ /* 0x000e24000020d900 */
[----:B0-----:R-:W-:Y:S01]  /*f680*/  PRMT R6, R2, 0x7610, R6 ;  /* 0x0000761002067816 */ /* 0x001fe20000000006 */
[----:B------:R-:W-:Y:S06]  /*f690*/  BRA `(.L_x_21112) ;  /* 0x0000000000c87947 */ /* 0x000fec0003800000 */
.L_x_21125:
        /* <DEDUP_REMOVED lines=21> */
.L_x_21134:
[----:B------:R-:W-:Y:S05]  /*f7f0*/  BSYNC.RECONVERGENT B1 ;  /* 0x0000000000017941 */ /* 0x000fea0003800200 */
.L_x_21133:
[----:B------:R-:W-:Y:S01]  /*f800*/  IMAD.SHL.U32 R2, R2, 0x200000, RZ ;  /* 0x0020000002027824 */ /* 0x000fe200078e00ff */
[----:B------:R-:W-:-:S04]  /*f810*/  LEA R3, R3, 0x37800000, 0x17 ;  /* 0x3780000003037811 */ /* 0x000fc800078eb8ff */
[----:B------:R-:W-:-:S07]  /*f820*/  LOP3.LUT R2, R3, R2, R7, 0xfe, !PT ;  /* 0x0000000203027212 */ /* 0x000fce00078efe07 */
.L_x_21132:
[----:B------:R-:W-:Y:S05]  /*f830*/  BSYNC.RECONVERGENT B0 ;  /* 0x0000000000007941 */ /* 0x000fea0003800200 */
.L_x_21131:
[----:B------:R-:W0:Y:S02]  /*f840*/  F2I.S64.TRUNC R2, R2 ;  /* 0x0000000200027311 */ /* 0x000e24000020d900 */
[----:B0-----:R-:W-:Y:S01]  /*f850*/  PRMT R6, R2, 0x7610, R6 ;  /* 0x0000761002067816 */ /* 0x001fe20000000006 */
[----:B------:R-:W-:Y:S06]  /*f860*/  BRA `(.L_x_21112) ;  /* 0x0000000000547947 */ /* 0x000fec0003800000 */
.L_x_21124:
        /* <DEDUP_REMOVED lines=14> */
.L_x_21138:
[----:B------:R-:W-:Y:S05]  /*f950*/  BSYNC.RECONVERGENT B0 ;  /* 0x0000000000007941 */ /* 0x000fea0003800200 */
.L_x_21137:
[----:B------:R-:W0:Y:S02]  /*f960*/  F2I.S64.TRUNC R2, R2 ;  /* 0x0000000200027311 */ /* 0x000e24000020d900 */
[----:B0-----:R-:W-:Y:S01]  /*f970*/  PRMT R6, R2, 0x7610, R6 ;  /* 0x0000761002067816 */ /* 0x001fe20000000006 */
[----:B------:R-:W-:Y:S06]  /*f980*/  BRA `(.L_x_21112) ;  /* 0x00000000000c7947 */ /* 0x000fec0003800000 */
.L_x_21136:
[----:B------:R0:W5:Y:S01]  /*f990*/  LDG.E.U8 R6, desc[UR36][R4.64] ;  /* 0x0000002404067981 */ /* 0x000162000c1e1100 */
[----:B------:R-:W-:Y:S05]  /*f9a0*/  BRA `(.L_x_21112) ;  /* 0x0000000000047947 */ /* 0x000fea0003800000 */
.L_x_21135:
[----:B------:R0:W5:Y:S02]  /*f9b0*/  LDG.E.U8 R6, desc[UR36][R4.64] ;  /* 0x0000002404067981 */ /* 0x000164000c1e1100 */
.L_x_21112:
[----:B------:R-:W-:Y:S05]  /*f9c0*/  BSYNC.RECONVERGENT B7 ;  /* 0x0000000000077941 */ /* 0x000fea0003800200 */
.L_x_20773:
[----:B-----5:R-:W-:Y:S02]  /*f9d0*/  LOP3.LUT R2, R6, 0xff, RZ, 0xc0, !PT ;  /* 0x000000ff06027812 */ /* 0x020fe400078ec0ff */
[----:B------:R-:W-:Y:S02]  /*f9e0*/  LOP3.LUT R8, R0, 0xff, RZ, 0xc0, !PT ;  /* 0x000000ff00087812 */ /* 0x000fe400078ec0ff */
[----:B01234-:R-:W-:Y:S02]  /*f9f0*/  MOV R4, R2 ;  /* 0x0000000200047202 */ /* 0x01ffe40000000f00 */
[----:B------:R-:W-:-:S07]  /*fa00*/  MOV R0, 0xfa20 ;  /* 0x0000fa2000007802 */ /* 0x000fce0000000f00 */
[----:B------:R-:W-:Y:S05]  /*fa10*/  CALL.REL.NOINC `($__internal_63_$__cuda_sm20_div_u16) ;  /* 0x0000000c00587944 */ /* 0x000fea0003c00000 */
        /* <DEDUP_REMOVED lines=13> */
.L_x_21142:
[----:B------:R-:W-:Y:S01]  /*faf0*/  STG.E.U8 desc[UR36][R16.64], R9 ;  /* 0x0000000910007986 */ /* 0x000fe2000c101124 */
[----:B------:R-:W-:Y:S05]  /*fb00*/  EXIT ;  /* 0x000000000000794d */ /* 0x000fea0003800000 */
.L_x_21141:
        /* <DEDUP_REMOVED lines=8> */
[----:B------:R-:W-:Y:S01]  /*fb90*/  STG.E.64 desc[UR36][R16.64], R2 ;  /* 0x0000000210007986 */ /* 0x000fe2000c101b24 */
[----:B------:R-:W-:Y:S05]  /*fba0*/  EXIT ;  /* 0x000000000000794d */ /* 0x000fea0003800000 */
.L_x_21145:
[----:B------:R-:W-:-:S05]  /*fbb0*/  LOP3.LUT R9, R9, 0xffff, RZ, 0xc0, !PT ;  /* 0x0000ffff09097812 */ /* 0x000fca00078ec0ff */
[----:B------:R-:W-:Y:S01]  /*fbc0*/  STG.E desc[UR36][R16.64], R9 ;  /* 0x0000000910007986 */ /* 0x000fe2000c101924 */
[----:B------:R-:W-:Y:S05]  /*fbd0*/  EXIT ;  /* 0x000000000000794d */ /* 0x000fea0003800000 */
.L_x_21144:
[----:B------:R-:W-:Y:S01]  /*fbe0*/  STG.E.U16 desc[UR36][R16.64], R9 ;  /* 0x0000000910007986 */ /* 0x000fe2000c101524 */
[----:B------:R-:W-:Y:S05]  /*fbf0*/  EXIT ;  /* 0x000000000000794d */ /* 0x000fea0003800000 */
.L_x_21140:
[----:B------:R-:W-:-:S09]  /*fc00*/  UISETP.GT.AND UP0, UPT, UR4, 0x6, UPT ;  /* 0x000000060400788c */ /* 0x000fd2000bf04270 */
[----:B------:R-:W-:Y:S05]  /*fc10*/  BRA.U UP0, `(.L_x_21146) ;  /* 0x00000001002c7547 */ /* 0x000fea000b800000 */
[----:B------:R-:W-:-:S09]  /*fc20*/  UISETP.NE.AND UP0, UPT, UR4, 0x5, UPT ;  /* 0x000000050400788c */ /* 0x000fd2000bf05270 */
[----:B------:R-:W-:Y:S05]  /*fc30*/  BRA.U !UP0, `(.L_x_21147) ;  /* 0x0000000108147547 */ /* 0x000fea000b800000 */
[----:B------:R-:W-:-:S09]  /*fc40*/  UISETP.NE.AND UP0, UPT, UR4, 0x6, UPT ;  /* 0x000000060400788c */ /* 0x000fd2000bf05270 */
[----:B------:R-:W-:Y:S05]  /*fc50*/  BRA.U UP0, `(.L_x_21143) ;  /* 0x0000000500f47547 */ /* 0x000fea000b800000 */
[----:B------:R-:W0:Y:S02]  /*fc60*/  I2F.U16 R3, R9 ;  /* 0x0000000900037306 */ /* 0x000e240000101000 */
[----:B0-----:R-:W-:Y:S01]  /*fc70*/  STG.E desc[UR36][R16.64], R3 ;  /* 0x0000000310007986 */ /* 0x001fe2000c101924 */
[----:B------:R-:W-:Y:S05]  /*fc80*/  EXIT ;  /* 0x000000000000794d */ /* 0x000fea0003800000 */
.L_x_21147:
[----:B------:R-:W0:Y:S02]  /*fc90*/  I2F.U16 R0, R9 ;  /* 0x0000000900007306 */ /* 0x000e240000101000 */
[----:B0-----:R-:W-:-:S05]  /*fca0*/  F2FP.F16.F32.PACK_AB R0, RZ, R0 ;  /* 0x00000000ff00723e */ /* 0x001fca00000000ff */
[----:B------:R-:W-:Y:S01]  /*fcb0*/  STG.E.U16 desc[UR36][R16.64], R0 ;  /* 0x0000000010007986 */ /* 0x000fe2000c101524 */
[----:B------:R-:W-:Y:S05]  /*fcc0*/  EXIT ;  /* 0x000000000000794d */ /* 0x000fea0003800000 */
.L_x_21146:
        /* <DEDUP_REMOVED lines=8> */
[----:B0-----:R-:W-:Y:S01]  /*fd50*/  STG.E.64 desc[UR36][R16.64], R2 ;  /* 0x0000000210007986 */ /* 0x001fe2000c101b24 */
[----:B------:R-:W-:Y:S05]  /*fd60*/  EXIT ;  /* 0x000000000000794d */ /* 0x000fea0003800000 */
.L_x_21149:
[----:B------:R-:W0:Y:S02]  /*fd70*/  I2F.U16 R9, R9 ;  /* 0x0000000900097306 */ /* 0x000e240000101000 */
[----:B0-----:R-:W-:-:S04]  /*fd80*/  F2FP.F16.F32.PACK_AB R3, RZ, R9 ;  /* 0x00000009ff03723e */ /* 0x001fc800000000ff */
[----:B------:R-:W-:-:S05]  /*fd90*/  PRMT R3, R3, 0x5410, RZ ;  /* 0x0000541003037816 */ /* 0x000fca00000000ff */
[----:B------:R-:W-:Y:S01]  /*fda0*/  STG.E desc[UR36][R16.64], R3 ;  /* 0x0000000310007986 */ /* 0x000fe2000c101924 */
[----:B------:R-:W-:Y:S05]  /*fdb0*/  EXIT ;  /* 0x000000000000794d */ /* 0x000fea0003800000 */
.L_x_21148:
[----:B------:R-:W0:Y:S02]  /*fdc0*/  I2F.F64.U16 R2, R9 ;  /* 0x0000000900027312 */ /* 0x000e240000101800 */
[----:B0-----:R-:W-:Y:S01]  /*fdd0*/  STG.E.64 desc[UR36][R16.64], R2 ;  /* 0x0000000210007986 */ /* 0x001fe2000c101b24 */
[----:B------:R-:W-:Y:S05]  /*fde0*/  EXIT ;  /* 0x000000000000794d */ /* 0x000fea0003800000 */
.L_x_21139:
        /* <DEDUP_REMOVED lines=12> */
.L_x_21153:
        /* <DEDUP_REMOVED lines=16> */
.L_x_21156:
[----:B------:R-:W-:-:S07]  /*ffb0*/  PRMT R8, R0, 0x7610, R8 ;  /* 0x0000761000087816 */ /* 0x000fce0000000008 */
.L_x_21155:
[----:B------:R-:W-:Y:S05]  /*ffc0*/  BSYNC.RECONVERGENT B0 ;  /* 0x0000000000007941 */ /* 0x000fea0003800200 */
.L_x_21154:
[----:B------:R-:W-:Y:S01]  /*ffd0*/  STG.E.U8 desc[UR36][R16.64], R8 ;  /* 0x0000000810007986 */ /* 0x000fe2000c101124 */
[----:B------:R-:W-:Y:S05]  /*ffe0*/  EXIT ;  /* 0x000000000000794d */ /* 0x000fea0003800000 */
.L_x_21152:
        /* <DEDUP_REMOVED lines=16> */
.L_x_21159:
[----:B------:R-:W-:-:S07]  /*100f0*/  PRMT R8, R0, 0x7610, R8 ;  /* 0x0000761000087816 */ /* 0x000fce0000000008 */
.L_x_21158:
[----:B------:R-:W-:Y:S05]  /*10100*/  BSYNC.RECONVERGENT B0 ;  /* 0x0000000000007941 */ /* 0x000fea0003800200 */
.L_x_21157:
[----:B------:R-:W-:Y:S01]  /*10110*/  STG.E.U8 desc[UR36][R16.64], R8 ;  /* 0x0000000810007986 */ /* 0x000fe2000c101124 */
[----:B------:R-:W-:Y:S05]  /*10120*/  EXIT ;  /* 0x000000000000794d */ /* 0x000fea0003800000 */
.L_x_21151:
        /* <DEDUP_REMOVED lines=21> */
.L_x_21161:
[----:B------:R-:W-:Y:S01]  /*10280*/  HFMA2 R3, -RZ, RZ, 0, 0 ;  /* 0x00000000ff037431 */ /* 0x000fe200000001ff */
[----:B------:R-:W-:-:S05]  /*10290*/  LOP3.LUT R2, R9, 0xffff, RZ, 0xc0, !PT ;  /* 0x0000ffff09027812 */ /* 0x000fca00078ec0ff */
[----:B------:R-:W-:Y:S01]  /*102a0*/  STG.E.64 desc[UR36][R16.64], R2 ;  /* 0x0000000210007986 */ /* 0x000fe2000c101b24 */
[----:B------:R-:W-:Y:S05]  /*102b0*/  EXIT ;  /* 0x000000000000794d */ /* 0x000fea0003800000 */
.L_x_21160:
[----:B------:R-:W-:-:S05]  /*102c0*/  LOP3.LUT R9, R9, 0xffff, RZ, 0xc0, !PT ;  /* 0x0000ffff09097812 */ /* 0x000fca00078ec0ff */
[----:B------:R-:W-:Y:S01]  /*102d0*/  STG.E desc[UR36][R16.64], R9 ;  /* 0x0000000910007986 */ /* 0x000fe2000c101924 */
[----:B------:R-:W-:Y:S05]  /*102e0*/  EXIT ;  /* 0x000000000000794d */ /* 0x000fea0003800000 */
.L_x_21150:
        /* <DEDUP_REMOVED lines=8> */
[----:B------:R-:W-:Y:S01]  /*10370*/  STG.E.U8 desc[UR36][R16.64], R3 ;  /* 0x0000000310007986 */ /* 0x000fe2000c101124 */
[----:B------:R-:W-:Y:S05]  /*10380*/  EXIT ;  /* 0x000000000000794d */ /* 0x000fea0003800000 */
.L_x_21163:
[----:B------:R-:W0:Y:S01]  /*10390*/  I2F.F64.U16 R4, R9 ;  /* 0x0000000900047312 */ /* 0x000e220000101800 */
[----:B------:R-:W-:-:S05]  /*103a0*/  CS2R R6, SRZ ;  /* 0x0000000000067805 */ /* 0x000fca000001ff00 */
[----:B0-----:R-:W-:Y:S01]  /*103b0*/  STG.E.128 desc[UR36][R16.64], R4 ;  /* 0x0000000410007986 */ /* 0x001fe2000c101d24 */
[----:B------:R-:W-:Y:S05]  /*103c0*/  EXIT ;  /* 0x000000000000794d */ /* 0x000fea0003800000 */
.L_x_21162:
[----:B------:R-:W-:-:S09]  /*103d0*/  UISETP.NE.AND UP0, UPT, UR4, 0xf, UPT ;  /* 0x0000000f0400788c */ /* 0x000fd2000bf05270 */
[----:B------:R-:W-:Y:S05]  /*103e0*/  BRA.U !UP0, `(.L_x_21164) ;  /* 0x0000000108d47547 */ /* 0x000fea000b800000 */
[----:B------:R-:W-:-:S09]  /*103f0*/  UISETP.NE.AND UP0, UPT, UR4, 0x17, UPT ;  /* 0x000000170400788c */ /* 0x000fd2000bf05270 */
[----:B------:R-:W-:Y:S05]  /*10400*/  BRA.U !UP0, `(.L_x_21165) ;  /* 0x0000000108847547 */ /* 0x000fea000b800000 */
[----:B------:R-:W-:-:S09]  /*10410*/  UISETP.NE.AND UP0, UPT, UR4, 0x18, UPT ;  /* 0x000000180400788c */ /* 0x000fd2000bf05270 */
[----:B------:R-:W-:Y:S05]  /*10420*/  BRA.U !UP0, `(.L_x_21166) ;  /* 0x0000000108447547 */ /* 0x000fea000b800000 */
.L_x_21143:
        /* <DEDUP_REMOVED lines=16> */
.L_x_21167:
[----:B------:R-:W-:Y:S05]  /*10530*/  EXIT ;  /* 0x000000000000794d */ /* 0x000fea0003800000 */
.L_x_21166:
        /* <DEDUP_REMOVED lines=11> */
.L_x_21169:
[----:B------:R-:W-:Y:S05]  /*105f0*/  BSYNC.RECONVERGENT B0 ;  /* 0x0000000000007941 */ /* 0x000fea0003800200 */
.L_x_21168:
[----:B------:R-:W-:Y:S01]  /*10600*/  STG.E.U8 desc[UR36][R16.64], R3 ;  /* 0x0000000310007986 */ /* 0x000fe2000c101124 */
[----:B------:R-:W-:Y:S05]  /*10610*/  EXIT ;  /* 0x000000000000794d */ /* 0x000fea0003800000 */
.L_x_21165:
[----:B------:R-:W0:Y:S02]  /*10620*/  I2F.U16 R9, R9 ;  /* 0x0000000900097306 */ /* 0x000e240000101000 */
[----:B0-----:R-:W-:-:S13]  /*10630*/  ISETP.GT.U32.AND P0, PT, R9, 0x477fffff, PT ;  /* 0x477fffff0900780c */ /* 0x001fda0003f04070 */
[----:B------:R-:W-:Y:S05]  /*10640*/  @P0 BRA `(.L_x_21170) ;  /* 0x0000000000280947 */ /* 0x000fea0003800000 */
[----:B------:R-:W-:-:S13]  /*10650*/  ISETP.GE.U32.AND P0, PT, R9, 0x38800000, PT ;  /* 0x388000000900780c */ /* 0x000fda0003f06070 */
[----:B------:R-:W-:-:S04]  /*10660*/  @P0 SHF.R.U32.HI R0, RZ, 0x15, R9 ;  /* 0x00000015ff000819 */ /* 0x000fc80000011609 */
[----:B------:R-:W-:-:S04]  /*10670*/  @P0 LOP3.LUT R0, R0, 0x1, RZ, 0xc0, !PT ;  /* 0x0000000100000812 */ /* 0x000fc800078ec0ff */
[----:B------:R-:W-:-:S04]  /*10680*/  @P0 IADD3 R0, PT, PT, R9, 0x80fffff, R0 ;  /* 0x080fffff09000810 */ /* 0x000fc80007ffe000 */
[----:B------:R-:W-:-:S05]  /*10690*/  @P0 SHF.R.U32.HI R3, RZ, 0x15, R0 ;  /* 0x00000015ff030819 */ /* 0x000fca0000011600 */
[----:B------:R0:W-:Y:S01]  /*106a0*/  @P0 STG.E.U8 desc[UR36][R16.64], R3 ;  /* 0x0000000310000986 */ /* 0x0001e2000c101124 */
[----:B------:R-:W-:Y:S05]  /*106b0*/  @P0 EXIT ;  /* 0x000000000000094d */ /* 0x000fea0003800000 */
[----:B0-----:R-:W-:-:S05]  /*106c0*/  FADD.FTZ R3, R9, 128 ;  /* 0x4300000009037421 */ /* 0x001fca0000010000 */
[----:B------:R-:W-:Y:S01]  /*106d0*/  STG.E.U8 desc[UR36][R16.64], R3 ;  /* 0x0000000310007986 */ /* 0x000fe2000c101124 */
[----:B------:R-:W-:Y:S05]  /*106e0*/  EXIT ;  /* 0x000000000000794d */ /* 0x000fea0003800000 */
.L_x_21170:
[----:B------:R-:W-:Y:S01]  /*106f0*/  IMAD.MOV.U32 R3, RZ, RZ, 0x7f ;  /* 0x0000007fff037424 */ /* 0x000fe200078e00ff */
[----:B------:R-:W-:-:S04]  /*10700*/  ISETP.GT.U32.AND P0, PT, R9, 0x7f800000, PT ;  /* 0x7f8000000900780c */ /* 0x000fc80003f04070 */
[----:B------:R-:W-:-:S05]  /*10710*/  SEL R3, R3, 0x7c, P0 ;  /* 0x0000007c03037807 */ /* 0x000fca0000000000 */
[----:B------:R-:W-:Y:S01]  /*10720*/  STG.E.U8 desc[UR36][R16.64], R3 ;  /* 0x0000000310007986 */ /* 0x000fe2000c101124 */
[----:B------:R-:W-:Y:S05]  /*10730*/  EXIT ;  /* 0x000000000000794d */ /* 0x000fea0003800000 */
.L_x_21164:
[----:B------:R-:W0:Y:S02]  /*10740*/  I2F.U16 R0, R9 ;  /* 0x0000000900007306 */ /* 0x000e240000101000 */
[----:B0-----:R-:W-:-:S05]  /*10750*/  F2FP.BF16.F32.PACK_AB R0, RZ, R0 ;  /* 0x00000000ff00723e */ /* 0x001fca00000010ff */
[----:B------:R-:W-:Y:S01]  /*10760*/  STG.E.U16 desc[UR36][R16.64], R0 ;  /* 0x0000000010007986 */ /* 0x000fe2000c101524 */
[----:B------:R-:W-:Y:S05]  /*10770*/  EXIT ;  /* 0x000000000000794d */ /* 0x000fea0003800000 */
        .weak           $__internal_63_$__cuda_sm20_div_u16
        .type           $__internal_63_$__cuda_sm20_div_u16,@function
        .size           $__internal_63_$__cuda_sm20_div_u16,(.L_x_23092 - $__internal_63_$__cuda_sm20_div_u16)
$__internal_63_$__cuda_sm20_div_u16:
[----:B------:R-:W0:Y:S01]  /*10780*/  I2F.U16 R5, R4 ;  /* 0x0000000400057306 */ /* 0x000e220000101000 */
[----:B------:R-:W-:Y:S02]  /*10790*/  MOV R6, 0x4b800000 ;  /* 0x4b80000000067802 */ /* 0x000fe40000000f00 */
[C---:B0-----:R-:W-:Y:S02]  /*107a0*/  FSETP.GEU.AND P1, PT, |R5|.reuse, 1.175494350822287508e-38, PT ;  /* 0x008000000500780b */ /* 0x041fe40003f2e200 */
[----:B------:R-:W-:Y:S02]  /*107b0*/  FSETP.GT.AND P0, PT, |R5|, 8.50705917302346158658e+37, PT ;  /* 0x7e8000000500780b */ /* 0x000fe40003f04200 */
[----:B------:R-:W-:-:S04]  /*107c0*/  FSEL R6, R6, 1, !P1 ;  /* 0x3f80000006067808 */ /* 0x000fc80004800000 */
[----:B------:R-:W-:Y:S02]  /*107d0*/  FSEL R6, R6, 0.25, !P0 ;  /* 0x3e80000006067808 */ /* 0x000fe40004000000 */
[----:B------:R-:W-:Y:S02]  /*107e0*/  ISETP.NE.U32.AND P0, PT, R4, RZ, PT ;  /* 0x000000ff0400720c */ /* 0x000fe40003f05070 */
[----:B------:R-:W-:Y:S01]  /*107f0*/  MOV R4, R0 ;  /* 0x0000000000047202 */ /* 0x000fe20000000f00 */
[----:B------:R-:W-:Y:S02]  /*10800*/  FMUL R7, R5, R6 ;  /* 0x0000000605077220 */ /* 0x000fe40000400000 */
[----:B------:R-:W-:Y:S08]  /*10810*/  I2F.U16.RZ R5, R8 ;  /* 0x0000000800057306 */ /* 0x000ff0000010d000 */
[----:B------:R-:W0:Y:S02]  /*10820*/  MUFU.RCP R7, R7 ;  /* 0x0000000700077308 */ /* 0x000e240000001000 */
[----:B0-----:R-:W-:-:S04]  /*10830*/  FMUL R6, R6, R7 ;  /* 0x0000000706067220 */ /* 0x001fc80000400000 */
[----:B------:R-:W-:-:S04]  /*10840*/  VIADD R6, R6, 0x2 ;  /* 0x0000000206067836 */ /* 0x000fc80000000000 */
[----:B------:R-:W-:Y:S01]  /*10850*/  FMUL.RZ R6, R5, R6 ;  /* 0x0000000605067220 */ /* 0x000fe2000040c000 */
[----:B------:R-:W-:-:S05]  /*10860*/  IMAD.MOV.U32 R5, RZ, RZ, 0x0 ;  /* 0x00000000ff057424 */ /* 0x000fca00078e00ff */
[----:B------:R-:W0:Y:S02]  /*10870*/  F2I.U32.TRUNC.NTZ R6, R6 ;  /* 0x0000000600067305 */ /* 0x000e24000020f000 */
[----:B0-----:R-:W-:Y:S01]  /*10880*/  LOP3.LUT R9, R6, 0xffff, RZ, 0xc0, !PT ;  /* 0x0000ffff06097812 */ /* 0x001fe200078ec0ff */
[----:B------:R-:W-:Y:S01]  /*10890*/  @!P0 IMAD.MOV.U32 R9, RZ, RZ, -0x1 ;  /* 0xffffffffff098424 */ /* 0x000fe200078e00ff */
[----:B------:R-:W-:Y:S06]  /*108a0*/  RET.REL.NODEC R4 `(_ZN2at6native18elementwise_kernelILi128ELi4EZNS0_15gpu_kernel_implINS0_13BinaryFunctorIhhhZZZNS0_15binary_internal21div_trunc_kernel_cudaERNS_18TensorIteratorBaseEENKUlvE_clEvENKUlvE_clEvEUlhhE_EEEEvS6_RKT_EUliE_EEviT1_) ;  /* 0xfffffef404d47950 */ /* 0x000fec0003c3ffff */
.L_x_21171:
        /* <DEDUP_REMOVED lines=13> */
.L_x_23092:


//--------------------- .text._ZN2at6native27unrolled_elementwise_kernelINS0_13BinaryFunctorIhhhZZZNS0_15binary_internal21div_trunc_kernel_cudaERNS_18TensorIteratorBaseEENKUlvE_clEvENKUlvE_clEvEUlhhE_EESt5arrayIPcLm3EELi4E23TrivialOffsetCalculatorILi2EjESD_ILi1EjENS0_6memory12LoadWithCastILi2EEENSG_13StoreWithCastILi1EEEEEviT_T0_T2_T3_T4_T5_ --------------------------
	.section	.text._ZN2at6native27unrolled_elementwise_kernelINS0_13BinaryFunctorIhhhZZZNS0_15binary_internal21div_trunc_kernel_cudaERNS_18TensorIteratorBaseEENKUlvE_clEvENKUlvE_clEvEUlhhE_EESt5arrayIPcLm3EELi4E23TrivialOffsetCalculatorILi2EjESD_ILi1EjENS0_6memory12LoadWithCastILi2EEENSG_13StoreWithCastILi1EEEEEviT_T0_T2_T3_T4_T5_,"ax",@progbits
	.align	128
        .global         _ZN2at6native27unrolled_elementwise_kernelINS0_13BinaryFunctorIhhhZZZNS0_15binary_internal21div_trunc_kernel_cudaERNS_18TensorIteratorBaseEENKUlvE_clEvENKUlvE_clEvEUlhhE_EESt5arrayIPcLm3EELi4E23TrivialOffsetCalculatorILi2EjESD_ILi1EjENS0_6memory12LoadWithCastILi2EEENSG_13StoreWithCastILi1EEEEEviT_T0_T2_T3_T4_T5_
        .type           _ZN2at6native27unrolled_elementwise_kernelINS0_13BinaryFunctorIhhhZZZNS0_15binary_internal21div_trunc_kernel_cudaERNS_18TensorIteratorBaseEENKUlvE_clEvENKUlvE_clEvEUlhhE_EESt5arrayIPcLm3EELi4E23TrivialOffsetCalculatorILi2EjESD_ILi1EjENS0_6memory12LoadWithCastILi2EEENSG_13StoreWithCastILi1EEEEEviT_T0_T2_T3_T4_T5_,@function
        .size           _ZN2at6native27unrolled_elementwise_kernelINS0_13BinaryFunctorIhhhZZZNS0_15binary_internal21div_trunc_kernel_cudaERNS_18TensorIteratorBaseEENKUlvE_clEvENKUlvE_clEvEUlhhE_EESt5arrayIPcLm3EELi4E23TrivialOffsetCalculatorILi2EjESD_ILi1EjENS0_6memory12LoadWithCastILi2EEENSG_13StoreWithCastILi1EEEEEviT_T0_T2_T3_T4_T5_,(.L_x_23093 - _ZN2at6native27unrolled_elementwise_kernelINS0_13BinaryFunctorIhhhZZZNS0_15binary_internal21div_trunc_kernel_cudaERNS_18TensorIteratorBaseEENKUlvE_clEvENKUlvE_clEvEUlhhE_EESt5arrayIPcLm3EELi4E23TrivialOffsetCalculatorILi2EjESD_ILi1EjENS0_6memory12LoadWithCastILi2EEENSG_13StoreWithCastILi1EEEEEviT_T0_T2_T3_T4_T5_)
        .other          _ZN2at6native27unrolled_elementwise_kernelINS0_13BinaryFunctorIhhhZZZNS0_15binary_internal21div_trunc_kernel_cudaERNS_18TensorIteratorBaseEENKUlvE_clEvENKUlvE_clEvEUlhhE_EESt5arrayIPcLm3EELi4E23TrivialOffsetCalculatorILi2EjESD_ILi1EjENS0_6memory12LoadWithCastILi2EEENSG_13StoreWithCastILi1EEEEEviT_T0_T2_T3_T4_T5_,@"STO_CUDA_ENTRY STV_DEFAULT"
_ZN2at6native27unrolled_elementwise_kernelINS0_13BinaryFunctorIhhhZZZNS0_15binary_internal21div_trunc_kernel_cudaERNS_18TensorIteratorBaseEENKUlvE_clEvENKUlvE_clEvEUlhhE_EESt5arrayIPcLm3EELi4E23TrivialOffsetCalculatorILi2EjESD_ILi1EjENS0_6memory12LoadWithCastILi2EEENSG_13StoreWithCastILi1EEEEEviT_T0_T2_T3_T4_T5_:
.text._ZN2at6native27unrolled_elementwise_kernelINS0_13BinaryFunctorIhhhZZZNS0_15binary_internal21div_trunc_kernel_cudaERNS_18TensorIteratorBaseEENKUlvE_clEvENKUlvE_clEvEUlhhE_EESt5arrayIPcLm3EELi4E23TrivialOffsetCalculatorILi2EjESD_ILi1EjENS0_6memory12LoadWithCastILi2EEENSG_13StoreWithCastILi1EEEEEviT_T0_T2_T3_T4_T5_:
        /* <DEDUP_REMOVED lines=33> */
.L_x_21177:
[----:B------:R3:W5:Y:S01]  /*0210*/  LDG.E.U8 R28, desc[UR36][R6.64] ;  /* 0x00000024061c7981 */ /* 0x000762000c1e1100 */
[----:B------:R-:W-:Y:S05]  /*0220*/  BRA `(.L_x_21179) ;  /* 0x0000000c00607947 */ /* 0x000fea0003800000 */
.L_x_21176:
        /* <DEDUP_REMOVED lines=8> */
.L_x_21181:
[----:B------:R1:W5:Y:S01]  /*02b0*/  LDG.E.U8 R28, desc[UR36][R6.64] ;  /* 0x00000024061c7981 */ /* 0x000362000c1e1100 */
[----:B------:R-:W-:Y:S05]  /*02c0*/  BRA `(.L_x_21179) ;  /* 0x0000000c00387947 */ /* 0x000fea0003800000 */
.L_x_21180:
[----:B------:R2:W5:Y:S01]  /*02d0*/  LDG.E.U16 R28, desc[UR36][R6.64] ;  /* 0x00000024061c7981 */ /* 0x000562000c1e1500 */
[----:B------:R-:W-:Y:S05]  /*02e0*/  BRA `(.L_x_21179) ;  /* 0x0000000c00307947 */ /* 0x000fea0003800000 */
.L_x_21175:
        /* <DEDUP_REMOVED lines=10> */
.L_x_21183:
[----:B------:R-:W2:Y:S02]  /*0390*/  LDG.E.U16 R4, desc[UR36][R6.64] ;  /* 0x0000002406047981 */ /* 0x000ea4000c1e1500 */
[----:B--2---:R-:W-:-:S06]  /*03a0*/  HADD2.F32 R4, -RZ, R4.H0_H0 ;  /* 0x20000004ff047230 */ /* 0x004fcc0000004100 */
[----:B------:R-:W0:Y:S02]  /*03b0*/  F2I.S64.TRUNC R4, R4 ;  /* 0x0000000400047311 */ /* 0x000e24000020d900 */
[----:B0-----:R-:W-:Y:S01]  /*03c0*/  PRMT R28, R4, 0x7610, R28 ;  /* 0x00007610041c7816 */ /* 0x001fe2000000001c */
[----:B------:R-:W-:Y:S06]  /*03d0*/  BRA `(.L_x_21179) ;  /* 0x0000000800f47947 */ /* 0x000fec0003800000 */
.L_x_21182:
        /* <DEDUP_REMOVED lines=10> */
.L_x_21185:
[----:B------:R-:W2:Y:S02]  /*0480*/  LDG.E.U16 R6, desc[UR36][R6.64] ;  /* 0x0000002406067981 */ /* 0x000ea4000c1e1500 */
[----:B--2---:R-:W-:-:S06]  /*0490*/  HADD2.F32 R4, -RZ, R6.H0_H0 ;  /* 0x20000006ff047230 */ /* 0x004fcc0000004100 */
[----:B------:R-:W0:Y:S02]  /*04a0*/  F2I.S64.TRUNC R4, R4 ;  /* 0x0000000400047311 */ /* 0x000e24000020d900 */
[----:B0-----:R-:W-:Y:S01]  /*04b0*/  PRMT R28, R4, 0x7610, R28 ;  /* 0x00007610041c7816 */ /* 0x001fe2000000001c */
[----:B------:R-:W-:Y:S06]  /*04c0*/  BRA `(.L_x_21179) ;  /* 0x0000000800b87947 */ /* 0x000fec0003800000 */
.L_x_21184:
[----:B------:R-:W2:Y:S02]  /*04d0*/  LDG.E.64 R4, desc[UR36][R6.64] ;  /* 0x0000002406047981 */ /* 0x000ea4000c1e1b00 */
[----:B--2---:R-:W0:Y:S02]  /*04e0*/  F2I.S64.F64.TRUNC R4, R4 ;  /* 0x0000000400047311 */ /* 0x004e24000030d900 */
[----:B0-----:R-:W-:Y:S01]  /*04f0*/  PRMT R28, R4, 0x7610, R28 ;  /* 0x00007610041c7816 */ /* 0x001fe2000000001c */
[----:B------:R-:W-:Y:S06]  /*0500*/  BRA `(.L_x_21179) ;  /* 0x0000000800a87947 */ /* 0x000fec0003800000 */
.L_x_21174:
        /* <DEDUP_REMOVED lines=12> */
.L_x_21188:
[----:B------:R-:W2:Y:S02]  /*05d0*/  LDG.E.64 R6, desc[UR36][R6.64] ;  /* 0x0000002406067981 */ /* 0x000ea4000c1e1b00 */
[----:B--2---:R-:W0:Y:S02]  /*05e0*/  F2I.S64.F64.TRUNC R4, R6 ;  /* 0x0000000600047311 */ /* 0x004e24000030d900 */
[----:B0-----:R-:W-:Y:S01]  /*05f0*/  PRMT R28, R4, 0x7610, R28 ;  /* 0x00007610041c7816 */ /* 0x001fe2000000001c */
[----:B------:R-:W-:Y:S06]  /*0600*/  BRA `(.L_x_21179) ;  /* 0x0000000800687947 */ /* 0x000fec0003800000 */
.L_x_21187:
        /* <DEDUP_REMOVED lines=24> */
[----:B------:R-:W0:Y:S02]  /*0790*/  F2I.S64.TRUNC R4, R3 ;  /* 0x0000000300047311 */ /* 0x000e24000020d900 */
[----:B0-----:R-:W-:Y:S01]  /*07a0*/  PRMT R28, R4, 0x7610, R28 ;  /* 0x00007610041c7816 */ /* 0x001fe2000000001c */
[----:B------:R-:W-:Y:S06]  /*07b0*/  BRA `(.L_x_21179) ;  /* 0x0000000400fc7947 */ /* 0x000fec0003800000 */
.L_x_21190:
        /* <DEDUP_REMOVED lines=12> */
[----:B------:R-:W0:Y:S02]  /*0880*/  F2I.S64.TRUNC R4, R0 ;  /* 0x0000000000047311 */ /* 0x000e24000020d900 */
[----:B0-----:R-:W-:Y:S01]  /*0890*/  PRMT R28, R4, 0x7610, R28 ;  /* 0x00007610041c7816 */ /* 0x001fe2000000001c */
[----:B------:R-:W-:Y:S06]  /*08a0*/  BRA `(.L_x_21179) ;  /* 0x0000000400c07947 */ /* 0x000fec0003800000 */
.L_x_21189:
[----:B------:R-:W2:Y:S02]  /*08b0*/  LDG.E.U16 R4, desc[UR36][R6.64] ;  /* 0x0000002406047981 */ /* 0x000ea4000c1e1500 */
[----:B--2---:R-:W-:-:S06]  /*08c0*/  IMAD.U32 R4, R4, 0x10000, RZ ;  /* 0x0001000004047824 */ /* 0x004fcc00078e00ff */
[----:B------:R-:W0:Y:S02]  /*08d0*/  F2I.S64.TRUNC R4, R4 ;  /* 0x0000000400047311 */ /* 0x000e24000020d900 */
[----:B0-----:R-:W-:Y:S01]  /*08e0*/  PRMT R28, R4, 0x7610, R28 ;  /* 0x00007610041c7816 */ /* 0x001fe2000000001c */
[----:B------:R-:W-:Y:S06]  /*08f0*/  BRA `(.L_x_21179) ;  /* 0x0000000400ac7947 */ /* 0x000fec0003800000 */
.L_x_21186:
        /* <DEDUP_REMOVED lines=10> */
.L_x_21193:
        /* <DEDUP_REMOVED lines=21> */
.L_x_21197:
[----:B------:R-:W-:Y:S05]  /*0af0*/  BSYNC.RECONVERGENT B1 ;  /* 0x0000000000017941 */ /* 0x000fea0003800200 */
.L_x_21196:
[----:B------:R-:W-:Y:S01]  /*0b00*/  IMAD.SHL.U32 R0, R0, 0x100000, RZ ;  /* 0x0010000000007824 */ /* 0x000fe200078e00ff */
[----:B------:R-:W-:-:S04]  /*0b10*/  LEA R3, R3, 0x3b800000, 0x17 ;  /* 0x3b80000003037811 */ /* 0x000fc800078eb8ff */
[----:B------:R-:W-:-:S07]  /*0b20*/  LOP3.LUT R4, R3, R0, R7, 0xfe, !PT ;  /* 0x0000000003047212 */ /* 0x000fce00078efe07 */
.L_x_21195:
[----:B------:R-:W-:Y:S05]  /*0b30*/  BSYNC.RECONVERGENT B0 ;  /* 0x0000000000007941 */ /* 0x000fea0003800200 */
.L_x_21194:
[----:B------:R-:W0:Y:S02]  /*0b40*/  F2I.S64.TRUNC R4, R4 ;  /* 0x0000000400047311 */ /* 0x000e24000020d900 */
[----:B0-----:R-:W-:Y:S01]  /*0b50*/  PRMT R28, R4, 0x7610, R28 ;  /* 0x00007610041c7816 */ /* 0x001fe2000000001c */
[----:B------:R-:W-:Y:S06]  /*0b60*/  BRA `(.L_x_21179) ;  /* 0x0000000400107947 */ /* 0x000fec0003800000 */
.L_x_21192:
        /* <DEDUP_REMOVED lines=21> */
.L_x_21201:
[----:B------:R-:W-:Y:S05]  /*0cc0*/  BSYNC.RECONVERGENT B1 ;  /* 0x0000000000017941 */ /* 0x000fea0003800200 */
.L_x_21200:
[----:B------:R-:W-:Y:S01]  /*0cd0*/  IMAD.SHL.U32 R0, R0, 0x200000, RZ ;  /* 0x0020000000007824 */ /* 0x000fe200078e00ff */
[----:B------:R-:W-:-:S04]  /*0ce0*/  LEA R3, R3, 0x37800000, 0x17 ;  /* 0x3780000003037811 */ /* 0x000fc800078eb8ff */
[----:B------:R-:W-:-:S07]  /*0cf0*/  LOP3.LUT R4, R3, R0, R7, 0xfe, !PT ;  /* 0x0000000003047212 */ /* 0x000fce00078efe07 */
.L_x_21199:
[----:B------:R-:W-:Y:S05]  /*0d00*/  BSYNC.RECONVERGENT B0 ;  /* 0x0000000000007941 */ /* 0x000fea0003800200 */
.L_x_21198:
[----:B------:R-:W0:Y:S02]  /*0d10*/  F2I.S64.TRUNC R4, R4 ;  /* 0x0000000400047311 */ /* 0x000e24000020d900 */
[----:B0-----:R-:W-:Y:S01]  /*0d20*/  PRMT R28, R4, 0x7610, R28 ;  /* 0x00007610041c7816 */ /* 0x001fe2000000001c */
[----:B------:R-:W-:Y:S06]  /*0d30*/  BRA `(.L_x_21179) ;  /* 0x00000000009c7947 */ /* 0x000fec0003800000 */
.L_x_21191:
[----:B------:R-:W-:-:S09]  /*0d40*/  UISETP.NE.AND UP0, UPT, UR4, 0x1c, UPT ;  /* 0x0000001c0400788c */ /* 0x000fd2000bf05270 */
[----:B------:R-:W-:Y:S05]  /*0d50*/  BRA.U !UP0, `(.L_x_21202) ;  /* 0x0000000108907547 */ /* 0x000fea000b800000 */
[----:B------:R-:W-:-:S09]  /*0d60*/  UISETP.NE.AND UP0, UPT, UR4, 0x1d, UPT ;  /* 0x0000001d0400788c */ /* 0x000fd2000bf05270 */
[----:B------:R-:W-:Y:S05]  /*0d70*/  BRA.U !UP0, `(.L_x_21203) ;  /* 0x0000000108807547 */ /* 0x000fea000b800000 */
[----:B------:R-:W-:-:S09]  /*0d80*/  UISETP.NE.AND UP0, UPT, UR4, 0x2c, UPT ;  /* 0x0000002c0400788c */ /* 0x000fd2000bf05270 */
[----:B------:R-:W-:Y:S05]  /*0d90*/  BRA.U !UP0, `(.L_x_21204) ;  /* 0x0000000108487547 */ /* 0x000fea000b800000 */
.L_x_21178:
        /* <DEDUP_REMOVED lines=16> */
.L_x_21205:
[----:B------:R-:W-:Y:S01]  /*0ea0*/  PRMT R28, RZ, 0x7610, R28 ;  /* 0x00007610ff1c7816 */ /* 0x000fe2000000001c */
[----:B------:R-:W-:Y:S06]  /*0eb0*/  BRA `(.L_x_21179) ;  /* 0x00000000003c7947 */ /* 0x000fec0003800000 */
.L_x_21204:
        /* <DEDUP_REMOVED lines=8> */
.L_x_21207:
[----:B------:R-:W-:Y:S05]  /*0f40*/  BSYNC.RECONVERGENT B0 ;  /* 0x0000000000007941 */ /* 0x000fea0003800200 */
.L_x_21206:
[----:B------:R-:W0:Y:S02]  /*0f50*/  F2I.S64.TRUNC R4, R4 ;  /* 0x0000000400047311 */ /* 0x000e24000020d900 */
[----:B0-----:R-:W-:Y:S01]  /*0f60*/  PRMT R28, R4, 0x7610, R28 ;  /* 0x00007610041c7816 */ /* 0x001fe2000000001c */
[----:B------:R-:W-:Y:S06]  /*0f70*/  BRA `(.L_x_21179) ;  /* 0x00000000000c7947 */ /* 0x000fec0003800000 */
.L_x_21203:
[----:B------:R0:W5:Y:S01]  /*0f80*/  LDG.E.U8 R28, desc[UR36][R6.64] ;  /* 0x00000024061c7981 */ /* 0x000162000c1e1100 */
[----:B------:R-:W-:Y:S05]  /*0f90*/  BRA `(.L_x_21179) ;  /* 0x0000000000047947 */ /* 0x000fea0003800000 */
.L_x_21202:
[----:B------:R0:W5:Y:S02]  /*0fa0*/  LDG.E.U8 R28, desc[UR36][R6.64] ;  /* 0x00000024061c7981 */ /* 0x000164000c1e1100 */
.L_x_21179:
        /* <DEDUP_REMOVED lines=18> */
.L_x_21211:
[----:B------:R1:W5:Y:S01]  /*10d0*/  LDG.E.U8 R23, desc[UR36][R6.64] ;  /* 0x0000002406177981 */ /* 0x000362000c1e1100 */
[----:B------:R-:W-:Y:S05]  /*10e0*/  BRA `(.L_x_21213) ;  /* 0x0000000c00607947 */ /* 0x000fea0003800000 */
.L_x_21210:
        /* <DEDUP_REMOVED lines=8> */
.L_x_21215:
[----:B------:R3:W5:Y:S01]  /*1170*/  LDG.E.U8 R23, desc[UR36][R6.64] ;  /* 0x0000002406177981 */ /* 0x000762000c1e1100 */
[----:B------:R-:W-:Y:S05]  /*1180*/  BRA `(.L_x_21213) ;  /* 0x0000000c00387947 */ /* 0x000fea0003800000 */
.L_x_21214:
[----:B------:R2:W5:Y:S01]  /*1190*/  LDG.E.U16 R23, desc[UR36][R6.64] ;  /* 0x0000002406177981 */ /* 0x000562000c1e1500 */
[----:B------:R-:W-:Y:S05]  /*11a0*/  BRA `(.L_x_21213) ;  /* 0x0000000c00307947 */ /* 0x000fea0003800000 */
.L_x_21209:
        /* <DEDUP_REMOVED lines=10> */
.L_x_21217:
[----:B------:R-:W2:Y:S02]  /*1250*/  LDG.E.U16 R4, desc[UR36][R6.64] ;  /* 0x0000002406047981 */ /* 0x000ea4000c1e1500 */
[----:B--2---:R-:W-:-:S06]  /*1260*/  HADD2.F32 R4, -RZ, R4.H0_H0 ;  /* 0x20000004ff047230 */ /* 0x004fcc0000004100 */
[----:B------:R-:W0:Y:S02]  /*1270*/  F2I.S64.TRUNC R4, R4 ;  /* 0x0000000400047311 */ /* 0x000e24000020d900 */
[----:B0-----:R-:W-:Y:S01]  /*1280*/  PRMT R23, R4, 0x7610, R23 ;  /* 0x0000761004177816 */ /* 0x001fe20000000017 */
[----:B------:R-:W-:Y:S06]  /*1290*/  BRA `(.L_x_21213) ;  /* 0x0000000800f47947 */ /* 0x000fec0003800000 */
.L_x_21216:
        /* <DEDUP_REMOVED lines=10> */
.L_x_21219:
[----:B------:R-:W2:Y:S02]  /*1340*/  LDG.E.U16 R6, desc[UR36][R6.64] ;  /* 0x0000002406067981 */ /* 0x000ea4000c1e1500 */
[----:B--2---:R-:W-:-:S06]  /*1350*/  HADD2.F32 R4, -RZ, R6.H0_H0 ;  /* 0x20000006ff047230 */ /* 0x004fcc0000004100 */
[----:B------:R-:W0:Y:S02]  /*1360*/  F2I.S64.TRUNC R4, R4 ;  /* 0x0000000400047311 */ /* 0x000e24000020d900 */
[----:B0-----:R-:W-:Y:S01]  /*1370*/  PRMT R23, R4, 0x7610, R23 ;  /* 0x0000761004177816 */ /* 0x001fe20000000017 */
[----:B------:R-:W-:Y:S06]  /*1380*/  BRA `(.L_x_21213) ;  /* 0x0000000800b87947 */ /* 0x000fec0003800000 */
.L_x_21218:
[----:B------:R-:W2:Y:S02]  /*1390*/  LDG.E.64 R4, desc[UR36][R6.64] ;  /* 0x0000002406047981 */ /* 0x000ea4000c1e1b00 */
[----:B--2---:R-:W0:Y:S02]  /*13a0*/  F2I.S64.F64.TRUNC R4, R4 ;  /* 0x0000000400047311 */ /* 0x004e24000030d900 */
[----:B0-----:R-:W-:Y:S01]  /*13b0*/  PRMT R23, R4, 0x7610, R23 ;  /* 0x0000761004177816 */ /* 0x001fe20000000017 */
[----:B------:R-:W-:Y:S06]  /*13c0*/  BRA `(.L_x_21213) ;  /* 0x0000000800a87947 */ /* 0x000fec0003800000 */
.L_x_21208:
        /* <DEDUP_REMOVED lines=12> */
.L_x_21222:
[----:B------:R-:W2:Y:S02]  /*1490*/  LDG.E.64 R6, desc[UR36][R6.64] ;  /* 0x0000002406067981 */ /* 0x000ea4000c1e1b00 */
[----:B--2---:R-:W0:Y:S02]  /*14a0*/  F2I.S64.F64.TRUNC R4, R6 ;  /* 0x0000000600047311 */ /* 0x004e24000030d900 */
[----:B0-----:R-:W-:Y:S01]  /*14b0*/  PRMT R23, R4, 0x7610, R23 ;  /* 0x0000761004177816 */ /* 0x001fe20000000017 */
[----:B------:R-:W-:Y:S06]  /*14c0*/  BRA `(.L_x_21213) ;  /* 0x0000000800687947 */ /* 0x000fec0003800000 */
.L_x_21221:
        /* <DEDUP_REMOVED lines=27> */
.L_x_21224:
        /* <DEDUP_REMOVED lines=15> */
.L_x_21223:
[----:B------:R-:W2:Y:S02]  /*1770*/  LDG.E.U16 R4, desc[UR36][R6.64] ;  /* 0x0000002406047981 */ /* 0x000ea4000c1e1500 */
[----:B--2---:R-:W-:-:S06]  /*1780*/  IMAD.U32 R4, R4, 0x10000, RZ ;  /* 0x0001000004047824 */ /* 0x004fcc00078e00ff */
[----:B------:R-:W0:Y:S02]  /*1790*/  F2I.S64.TRUNC R4, R4 ;  /* 0x0000000400047311 */ /* 0x000e24000020d900 */
[----:B0-----:R-:W-:Y:S01]  /*17a0*/  PRMT R23, R4, 0x7610, R23 ;  /* 0x0000761004177816 */ /* 0x001fe20000000017 */
[----:B------:R-:W-:Y:S06]  /*17b0*/  BRA `(.L_x_21213) ;  /* 0x0000000400ac7947 */ /* 0x000fec0003800000 */
.L_x_21220:
        /* <DEDUP_REMOVED lines=10> */
.L_x_21227:
        /* <DEDUP_REMOVED lines=21> */
.L_x_21231:
[----:B------:R-:W-:Y:S05]  /*19b0*/  BSYNC.RECONVERGENT B1 ;  /* 0x0000000000017941 */ /* 0x000fea0003800200 */
.L_x_21230:
[----:B------:R-:W-:Y:S01]  /*19c0*/  IMAD.SHL.U32 R0, R0, 0x100000, RZ ;  /* 0x0010000000007824 */ /* 0x000fe200078e00ff */
[----:B------:R-:W-:-:S04]  /*19d0*/  LEA R3, R3, 0x3b800000, 0x17 ;  /* 0x3b80000003037811 */ /* 0x000fc800078eb8ff */
[----:B------:R-:W-:-:S07]  /*19e0*/  LOP3.LUT R4, R3, R0, R7, 0xfe, !PT ;  /* 0x0000000003047212 */ /* 0x000fce00078efe07 */
.L_x_21229:
[----:B------:R-:W-:Y:S05]  /*19f0*/  BSYNC.RECONVERGENT B0 ;  /* 0x0000000000007941 */ /* 0x000fea0003800200 */
.L_x_21228:
[----:B------:R-:W0:Y:S02]  /*1a00*/  F2I.S64.TRUNC R4, R4 ;  /* 0x0000000400047311 */ /* 0x000e24000020d900 */
[----:B0-----:R-:W-:Y:S01]  /*1a10*/  PRMT R23, R4, 0x7610, R23 ;  /* 0x0000761004177816 */ /* 0x001fe20000000017 */
[----:B------:R-:W-:Y:S06]  /*1a20*/  BRA `(.L_x_21213) ;  /* 0x0000000400107947 */ /* 0x000fec0003800000 */
.L_x_21226:
        /* <DEDUP_REMOVED lines=21> */
.L_x_21235:
[----:B------:R-:W-:Y:S05]  /*1b80*/  BSYNC.RECONVERGENT B1 ;  /* 0x0000000000017941 */ /* 0x000fea0003800200 */
.L_x_21234:
[----:B------:R-:W-:Y:S01]  /*1b90*/  IMAD.SHL.U32 R0, R0, 0x200000, RZ ;  /* 0x0020000000007824 */ /* 0x000fe200078e00ff */
[----:B------:R-:W-:-:S04]  /*1ba0*/  LEA R3, R3, 0x37800000, 0x17 ;  /* 0x3780000003037811 */ /* 0x000fc800078eb8ff */
[----:B------:R-:W-:-:S07]  /*1bb0*/  LOP3.LUT R4, R3, R0, R7, 0xfe, !PT ;  /* 0x0000000003047212 */ /* 0x000fce00078efe07 */
.L_x_21233:
[----:B------:R-:W-:Y:S05]  /*1bc0*/  BSYNC.RECONVERGENT B0 ;  /* 0x0000000000007941 */ /* 0x000fea0003800200 */
.L_x_21232:
[----:B------:R-:W0:Y:S02]  /*1bd0*/  F2I.S64.TRUNC R4, R4 ;  /* 0x0000000400047311 */ /* 0x000e24000020d900 */
[----:B0-----:R-:W-:Y:S01]  /*1be0*/  PRMT R23, R4, 0x7610, R23 ;  /* 0x0000761004177816 */ /* 0x001fe20000000017 */
[----:B------:R-:W-:Y:S06]  /*1bf0*/  BRA `(.L_x_21213) ;  /* 0x00000000009c7947 */ /* 0x000fec0003800000 */
.L_x_21225:
[----:B------:R-:W-:-:S09]  /*1c00*/  UISETP.NE.AND UP0, UPT, UR4, 0x1c, UPT ;  /* 0x0000001c0400788c */ /* 0x000fd2000bf05270 */
[----:B------:R-:W-:Y:S05]  /*1c10*/  BRA.U !UP0, `(.L_x_21236) ;  /* 0x0000000108907547 */ /* 0x000fea000b800000 */
[----:B------:R-:W-:-:S09]  /*1c20*/  UISETP.NE.AND UP0, UPT, UR4, 0x1d, UPT ;  /* 0x0000001d0400788c */ /* 0x000fd2000bf05270 */
[----:B------:R-:W-:Y:S05]  /*1c30*/  BRA.U !UP0, `(.L_x_21237) ;  /* 0x0000000108807547 */ /* 0x000fea000b800000 */
[----:B------:R-:W-:-:S09]  /*1c40*/  UISETP.NE.AND UP0, UPT, UR4, 0x2c, UPT ;  /* 0x0000002c0400788c */ /* 0x000fd2000bf05270 */
[----:B------:R-:W-:Y:S05]  /*1c50*/  BRA.U !UP0, `(.L_x_21238) ;  /* 0x0000000108487547 */ /* 0x000fea000b800000 */
.L_x_21212:
        /* <DEDUP_REMOVED lines=16> */
.L_x_21239:
[----:B------:R-:W-:Y:S01]  /*1d60*/  PRMT R23, RZ, 0x7610, R23 ;  /* 0x00007610ff177816 */ /* 0x000fe20000000017 */
[----:B------:R-:W-:Y:S06]  /*1d70*/  BRA `(.L_x_21213) ;  /* 0x00000000003c7947 */ /* 0x000fec0003800000 */
.L_x_21238:
        /* <DEDUP_REMOVED lines=8> */
.L_x_21241:
[----:B------:R-:W-:Y:S05]  /*1e00*/  BSYNC.RECONVERGENT B0 ;  /* 0x0000000000007941 */ /* 0x000fea0003800200 */
.L_x_21240:
[----:B------:R-:W0:Y:S02]  /*1e10*/  F2I.S64.TRUNC R4, R4 ;  /* 0x0000000400047311 */ /* 0x000e24000020d900 */
[----:B0-----:R-:W-:Y:S01]  /*1e20*/  PRMT R23, R4, 0x7610, R23 ;  /* 0x0000761004177816 */ /* 0x001fe20000000017 */
[----:B------:R-:W-:Y:S06]  /*1e30*/  BRA `(.L_x_21213) ;  /* 0x00000000000c7947 */ /* 0x000fec0003800000 */
.L_x_21237:
[----:B------:R0:W5:Y:S01]  /*1e40*/  LDG.E.U8 R23, desc[UR36][R6.64] ;  /* 0x0000002406177981 */ /* 0x000162000c1e1100 */
[----:B------:R-:W-:Y:S05]  /*1e50*/  BRA `(.L_x_21213) ;  /* 0x0000000000047947 */ /* 0x000fea0003800000 */
.L_x_21236:
[----:B------:R0:W5:Y:S02]  /*1e60*/  LDG.E.U8 R23, desc[UR36][R6.64] ;  /* 0x0000002406177981 */ /* 0x000164000c1e1100 */
.L_x_21213:
[----:B------:R-:W-:-:S07]  /*1e70*/  VIADD R27, R25, 0x80 ;  /* 0x00000080191b7836 */ /* 0x000fce0000000000 */
.L_x_21173:
[----:B------:R-:W-:Y:S05]  /*1e80*/  BSYNC.RECONVERGENT B6 ;  /* 0x0000000000067941 */ /* 0x000fea0003800200 */
.L_x_21172:
[----:B------:R-:W-:Y:S01]  /*1e90*/  ISETP.GE.AND P0, PT, R27, R16, PT ;  /* 0x000000101b00720c */ /* 0x000fe20003f06270 */
[----:B------:R-:W-:Y:S01]  /*1ea0*/  BSSY.RECONVERGENT B6, `(.L_x_21242) ;  /* 0x00001de000067945 */ /* 0x000fe20003800200 */
[----:B------:R-:W-:Y:S02]  /*1eb0*/  PRMT R26, RZ, 0x7610, R26 ;  /* 0x00007610ff1a7816 */ /* 0x000fe4000000001a */
[----:B------:R-:W-:-:S09]  /*1ec0*/  PRMT R22, RZ, 0x7610, R22 ;  /* 0x00007610ff167816 */ /* 0x000fd20000000016 */
        /* <DEDUP_REMOVED lines=20> */
.L_x_21247:
[----:B------:R3:W5:Y:S01]  /*2010*/  LDG.E.U8 R26, desc[UR36][R6.64] ;  /* 0x00000024061a7981 */ /* 0x000762000c1e1100 */
[----:B------:R-:W-:Y:S05]  /*2020*/  BRA `(.L_x_21249) ;  /* 0x0000000c00607947 */ /* 0x000fea0003800000 */
.L_x_21246:
        /* <DEDUP_REMOVED lines=8> */
.L_x_21251:
[----:B------:R0:W5:Y:S01]  /*20b0*/  LDG.E.U8 R26, desc[UR36][R6.64] ;  /* 0x00000024061a7981 */ /* 0x000162000c1e1100 */
[----:B------:R-:W-:Y:S05]  /*20c0*/  BRA `(.L_x_21249) ;  /* 0x0000000c00387947 */ /* 0x000fea0003800000 */
.L_x_21250:
[----:B------:R0:W5:Y:S01]  /*20d0*/  LDG.E.U16 R26, desc[UR36][R6.64] ;  /* 0x00000024061a7981 */ /* 0x000162000c1e1500 */
[----:B------:R-:W-:Y:S05]  /*20e0*/  BRA `(.L_x_21249) ;  /* 0x0000000c00307947 */ /* 0x000fea0003800000 */
.L_x_21245:
        /* <DEDUP_REMOVED lines=10> */
.L_x_21253:
[----:B------:R-:W2:Y:S02]  /*2190*/  LDG.E.U16 R4, desc[UR36][R6.64] ;  /* 0x0000002406047981 */ /* 0x000ea4000c1e1500 */
[----:B--2---:R-:W-:-:S06]  /*21a0*/  HADD2.F32 R4, -RZ, R4.H0_H0 ;  /* 0x20000004ff047230 */ /* 0x004fcc0000004100 */
[----:B------:R-:W0:Y:S02]  /*21b0*/  F2I.S64.TRUNC R4, R4 ;  /* 0x0000000400047311 */ /* 0x000e24000020d900 */
[----:B0-----:R-:W-:Y:S01]  /*21c0*/  PRMT R26, R4, 0x7610, R26 ;  /* 0x00007610041a7816 */ /* 0x001fe2000000001a */
[----:B------:R-:W-:Y:S06]  /*21d0*/  BRA `(.L_x_21249) ;  /* 0x0000000800f47947 */ /* 0x000fec0003800000 */
.L_x_21252:
        /* <DEDUP_REMOVED lines=10> */
.L_x_21255:
[----:B------:R-:W2:Y:S02]  /*2280*/  LDG.E.U16 R6, desc[UR36][R6.64] ;  /* 0x0000002406067981 */ /* 0x000ea4000c1e1500 */
[----:B--2---:R-:W-:-:S06]  /*2290*/  HADD2.F32 R4, -RZ, R6.H0_H0 ;  /* 0x20000006ff047230 */ /* 0x004fcc0000004100 */
[----:B------:R-:W0:Y:S02]  /*22a0*/  F2I.S64.TRUNC R4, R4 ;  /* 0x0000000400047311 */ /* 0x000e24000020d900 */
[----:B0-----:R-:W-:Y:S01]  /*22b0*/  PRMT R26, R4, 0x7610, R26 ;  /* 0x00007610041a7816 */ /* 0x001fe2000000001a */
[----:B------:R-:W-:Y:S06]  /*22c0*/  BRA `(.L_x_21249) ;  /* 0x0000000800b87947 */ /* 0x000fec0003800000 */
.L_x_21254:
[----:B------:R-:W2:Y:S02]  /*22d0*/  LDG.E.64 R4, desc[UR36][R6.64] ;  /* 0x0000002406047981 */ /* 0x000ea4000c1e1b00 */
[----:B--2---:R-:W0:Y:S02]  /*22e0*/  F2I.S64.F64.TRUNC R4, R4 ;  /* 0x0000000400047311 */ /* 0x004e24000030d900 */
[----:B0-----:R-:W-:Y:S01]  /*22f0*/  PRMT R26, R4, 0x7610, R26 ;  /* 0x00007610041a7816 */ /* 0x001fe2000000001a */
[----:B------:R-:W-:Y:S06]  /*2300*/  BRA `(.L_x_21249) ;  /* 0x0000000800a87947 */ /* 0x000fec0003800000 */
.L_x_21244:
        /* <DEDUP_REMOVED lines=12> */
.L_x_21258:
[----:B------:R-:W2:Y:S02]  /*23d0*/  LDG.E.64 R6, desc[UR36][R6.64] ;  /* 0x0000002406067981 */ /* 0x000ea4000c1e1b00 */
[----:B--2---:R-:W0:Y:S02]  /*23e0*/  F2I.S64.F64.TRUNC R4, R6 ;  /* 0x0000000600047311 */ /* 0x004e24000030d900 */
[----:B0-----:R-:W-:Y:S01]  /*23f0*/  PRMT R26, R4, 0x7610, R26 ;  /* 0x00007610041a7816 */ /* 0x001fe2000000001a */
[----:B------:R-:W-:Y:S06]  /*2400*/  BRA `(.L_x_21249) ;  /* 0x0000000800687947 */ /* 0x000fec0003800000 */
.L_x_21257:
        /* <DEDUP_REMOVED lines=27> */
.L_x_21260:
        /* <DEDUP_REMOVED lines=12> */
[----:B------:R-:W0:Y:S02]  /*2680*/  F2I.S64.TRUNC R4, R0 ;  /* 0x0000000000047311 */ /* 0x000e24000020d900 */
[----:B0-----:R-:W-:Y:S01]  /*2690*/  PRMT R26, R4, 0x7610, R26 ;  /* 0x00007610041a7816 */ /* 0x001fe2000000001a */
[----:B------:R-:W-:Y:S06]  /*26a0*/  BRA `(.L_x_21249) ;  /* 0x0000000400c07947 */ /* 0x000fec0003800000 */
.L_x_21259:
[----:B------:R-:W2:Y:S02]  /*26b0*/  LDG.E.U16 R4, desc[UR36][R6.64] ;  /* 0x0000002406047981 */ /* 0x000ea4000c1e1500 */
[----:B--2---:R-:W-:-:S06]  /*26c0*/  IMAD.U32 R4, R4, 0x10000, RZ ;  /* 0x0001000004047824 */ /* 0x004fcc00078e00ff */
[----:B------:R-:W0:Y:S02]  /*26d0*/  F2I.S64.TRUNC R4, R4 ;  /* 0x0000000400047311 */ /* 0x000e24000020d900 */
[----:B0-----:R-:W-:Y:S01]  /*26e0*/  PRMT R26, R4, 0x7610, R26 ;  /* 0x00007610041a7816 */ /* 0x001fe2000000001a */
[----:B------:R-:W-:Y:S06]  /*26f0*/  BRA `(.L_x_21249) ;  /* 0x0000000400ac7947 */ /* 0x000fec0003800000 */
.L_x_21256:
        /* <DEDUP_REMOVED lines=10> */
.L_x_21263:
        /* <DEDUP_REMOVED lines=21> */
.L_x_21267:
[----:B------:R-:W-:Y:S05]  /*28f0*/  BSYNC.RECONVERGENT B1 ;  /* 0x0000000000017941 */ /* 0x000fea0003800200 */
.L_x_21266:
[----:B------:R-:W-:Y:S01]  /*2900*/  IMAD.SHL.U32 R0, R0, 0x100000, RZ ;  /* 0x0010000000007824 */ /* 0x000fe200078e00ff */
[----:B------:R-:W-:-:S04]  /*2910*/  LEA R3, R3, 0x3b800000, 0x17 ;  /* 0x3b80000003037811 */ /* 0x000fc800078eb8ff */
[----:B------:R-:W-:-:S07]  /*2920*/  LOP3.LUT R4, R3, R0, R7, 0xfe, !PT ;  /* 0x0000000003047212 */ /* 0x000fce00078efe07 */
.L_x_21265:
[----:B------:R-:W-:Y:S05]  /*2930*/  BSYNC.RECONVERGENT B0 ;  /* 0x0000000000007941 */ /* 0x000fea0003800200 */
.L_x_21264:
[----:B------:R-:W0:Y:S02]  /*2940*/  F2I.S64.TRUNC R4, R4 ;  /* 0x0000000400047311 */ /* 0x000e24000020d900 */
[----:B0-----:R-:W-:Y:S01]  /*2950*/  PRMT R26, R4, 0x7610, R26 ;  /* 0x00007610041a7816 */ /* 0x001fe2000000001a */
[----:B------:R-:W-:Y:S06]  /*2960*/  BRA `(.L_x_21249) ;  /* 0x0000000400107947 */ /* 0x000fec0003800000 */
.L_x_21262:
        /* <DEDUP_REMOVED lines=21> */
.L_x_21271:
[----:B------:R-:W-:Y:S05]  /*2ac0*/  BSYNC.RECONVERGENT B1 ;  /* 0x0000000000017941 */ /* 0x000fea0003800200 */
.L_x_21270:
[----:B------:R-:W-:Y:S01]  /*2ad0*/  IMAD.SHL.U32 R0, R0, 0x200000, RZ ;  /* 0x0020000000007824 */ /* 0x000fe200078e00ff */
[----:B------:R-:W-:-:S04]  /*2ae0*/  LEA R3, R3, 0x37800000, 0x17 ;  /* 0x3780000003037811 */ /* 0x000fc800078eb8ff */
[----:B------:R-:W-:-:S07]  /*2af0*/  LOP3.LUT R4, R3, R0, R7, 0xfe, !PT ;  /* 0x0000000003047212 */ /* 0x000fce00078efe07 */
.L_x_21269:
[----:B------:R-:W-:Y:S05]  /*2b00*/  BSYNC.RECONVERGENT B0 ;  /* 0x0000000000007941 */ /* 0x000fea0003800200 */
.L_x_21268:
[----:B------:R-:W0:Y:S02]  /*2b10*/  F2I.S64.TRUNC R4, R4 ;  /* 0x0000000400047311 */ /* 0x000e24000020d900 */
[----:B0-----:R-:W-:Y:S01]  /*2b20*/  PRMT R26, R4, 0x7610, R26 ;  /* 0x00007610041a7816 */ /* 0x001fe2000000001a */
[----:B------:R-:W-:Y:S06]  /*2b30*/  BRA `(.L_x_21249) ;  /* 0x00000000009c7947 */ /* 0x000fec0003800000 */
.L_x_21261:
        /* <DEDUP_REMOVED lines=14> */
.L_x_21275:
[----:B------:R-:W-:Y:S05]  /*2c20*/  BSYNC.RECONVERGENT B0 ;  /* 0x0000000000007941 */ /* 0x000fea0003800200 */
.L_x_21274:
[----:B------:R-:W0:Y:S02]  /*2c30*/  F2I.S64.TRUNC R4, R4 ;  /* 0x0000000400047311 */ /* 0x000e24000020d900 */
[----:B0-----:R-:W-:Y:S01]  /*2c40*/  PRMT R26, R4, 0x7610, R26 ;  /* 0x00007610041a7816 */ /* 0x001fe2000000001a */
[----:B------:R-:W-:Y:S06]  /*2c50*/  BRA `(.L_x_21249) ;  /* 0x0000000000547947 */ /* 0x000fec0003800000 */
.L_x_21248:
        /* <DEDUP_REMOVED lines=16> */
.L_x_21276:
[----:B------:R-:W-:Y:S01]  /*2d60*/  PRMT R26, RZ, 0x7610, R26 ;  /* 0x00007610ff1a7816 */ /* 0x000fe2000000001a */
[----:B------:R-:W-:Y:S06]  /*2d70*/  BRA `(.L_x_21249) ;  /* 0x00000000000c7947 */ /* 0x000fec0003800000 */
.L_x_21273:
[----:B------:R0:W5:Y:S01]  /*2d80*/  LDG.E.U8 R26, desc[UR36][R6.64] ;  /* 0x00000024061a7981 */ /* 0x000162000c1e1100 */
[----:B------:R-:W-:Y:S05]  /*2d90*/  BRA `(.L_x_21249) ;  /* 0x0000000000047947 */ /* 0x000fea0003800000 */
.L_x_21272:
[----:B------:R1:W5:Y:S02]  /*2da0*/  LDG.E.U8 R26, desc[UR36][R6.64] ;  /* 0x00000024061a7981 */ /* 0x000364000c1e1100 */
.L_x_21249:
        /* <DEDUP_REMOVED lines=18> */
.L_x_21280:
[----:B------:R4:W5:Y:S01]  /*2ed0*/  LDG.E.U8 R22, desc[UR36][R6.64] ;  /* 0x0000002406167981 */ /* 0x000962000c1e1100 */
[----:B------:R-:W-:Y:S05]  /*2ee0*/  BRA `(.L_x_21282) ;  /* 0x0000000c00607947 */ /* 0x000fea0003800000 */
.L_x_21279:
        /* <DEDUP_REMOVED lines=8> */
.L_x_21284:
[----:B------:R0:W5:Y:S01]  /*2f70*/  LDG.E.U8 R22, desc[UR36][R6.64] ;  /* 0x0000002406167981 */ /* 0x000162000c1e1100 */
[----:B------:R-:W-:Y:S05]  /*2f80*/  BRA `(.L_x_21282) ;  /* 0x0000000c00387947 */ /* 0x000fea0003800000 */
.L_x_21283:
[----:B------:R0:W5:Y:S01]  /*2f90*/  LDG.E.U16 R22, desc[UR36][R6.64] ;  /* 0x0000002406167981 */ /* 0x000162000c1e1500 */
[----:B------:R-:W-:Y:S05]  /*2fa0*/  BRA `(.L_x_21282) ;  /* 0x0000000c00307947 */ /* 0x000fea0003800000 */
.L_x_21278:
        /* <DEDUP_REMOVED lines=10> */
.L_x_21286:
[----:B------:R-:W2:Y:S02]  /*3050*/  LDG.E.U16 R4, desc[UR36][R6.64] ;  /* 0x0000002406047981 */ /* 0x000ea4000c1e1500 */
[----:B--2---:R-:W-:-:S06]  /*3060*/  HADD2.F32 R4, -RZ, R4.H0_H0 ;  /* 0x20000004ff047230 */ /* 0x004fcc0000004100 */
[----:B------:R-:W0:Y:S02]  /*3070*/  F2I.S64.TRUNC R4, R4 ;  /* 0x0000000400047311 */ /* 0x000e24000020d900 */
[----:B0-----:R-:W-:Y:S01]  /*3080*/  PRMT R22, R4, 0x7610, R22 ;  /* 0x0000761004167816 */ /* 0x001fe20000000016 */
[----:B------:R-:W-:Y:S06]  /*3090*/  BRA `(.L_x_21282) ;  /* 0x0000000800f47947 */ /* 0x000fec0003800000 */
.L_x_21285:
        /* <DEDUP_REMOVED lines=10> */
.L_x_21288:
[----:B------:R-:W2:Y:S02]  /*3140*/  LDG.E.U16 R6, desc[UR36][R6.64] ;  /* 0x0000002406067981 */ /* 0x000ea4000c1e1500 */
[----:B--2---:R-:W-:-:S06]  /*3150*/  HADD2.F32 R4, -RZ, R6.H0_H0 ;  /* 0x20000006ff047230 */ /* 0x004fcc0000004100 */
[----:B------:R-:W0:Y:S02]  /*3160*/  F2I.S64.TRUNC R4, R4 ;  /* 0x0000000400047311 */ /* 0x000e24000020d900 */
[----:B0-----:R-:W-:Y:S01]  /*3170*/  PRMT R22, R4, 0x7610, R22 ;  /* 0x0000761004167816 */ /* 0x001fe20000000016 */
[----:B------:R-:W-:Y:S06]  /*3180*/  BRA `(.L_x_21282) ;  /* 0x0000000800b87947 */ /* 0x000fec0003800000 */
.L_x_21287:
[----:B------:R-:W2:Y:S02]  /*3190*/  LDG.E.64 R4, desc[UR36][R6.64] ;  /* 0x0000002406047981 */ /* 0x000ea4000c1e1b00 */
[----:B--2---:R-:W0:Y:S02]  /*31a0*/  F2I.S64.F64.TRUNC R4, R4 ;  /* 0x0000000400047311 */ /* 0x004e24000030d900 */
[----:B0-----:R-:W-:Y:S01]  /*31b0*/  PRMT R22, R4, 0x7610, R22 ;  /* 0x0000761004167816 */ /* 0x001fe20000000016 */
[----:B------:R-:W-:Y:S06]  /*31c0*/  BRA `(.L_x_21282) ;  /* 0x0000000800a87947 */ /* 0x000fec0003800000 */
.L_x_21277:
        /* <DEDUP_REMOVED lines=12> */
.L_x_21291:
[----:B------:R-:W2:Y:S02]  /*3290*/  LDG.E.64 R6, desc[UR36][R6.64] ;  /* 0x0000002406067981 */ /* 0x000ea4000c1e1b00 */
[----:B--2---:R-:W0:Y:S02]  /*32a0*/  F2I.S64.F64.TRUNC R4, R6 ;  /* 0x0000000600047311 */ /* 0x004e24000030d900 */
[----:B0-----:R-:W-:Y:S01]  /*32b0*/  PRMT R22, R4, 0x7610, R22 ;  /* 0x0000761004167816 */ /* 0x001fe20000000016 */
[----:B------:R-:W-:Y:S06]  /*32c0*/  BRA `(.L_x_21282) ;  /* 0x0000000800687947 */ /* 0x000fec0003800000 */
.L_x_21290:
        /* <DEDUP_REMOVED lines=27> */
.L_x_21293:
        /* <DEDUP_REMOVED lines=15> */
.L_x_21292:
[----:B------:R-:W2:Y:S02]  /*3570*/  LDG.E.U16 R4, desc[UR36][R6.64] ;  /* 0x0000002406047981 */ /* 0x000ea4000c1e1500 */
[----:B--2---:R-:W-:-:S06]  /*3580*/  IMAD.U32 R4, R4, 0x10000, RZ ;  /* 0x0001000004047824 */ /* 0x004fcc00078e00ff */
[----:B------:R-:W0:Y:S02]  /*3590*/  F2I.S64.TRUNC R4, R4 ;  /* 0x0000000400047311 */ /* 0x000e24000020d900 */
[----:B0-----:R-:W-:Y:S01]  /*35a0*/  PRMT R22, R4, 0x7610, R22 ;  /* 0x0000761004167816 */ /* 0x001fe20000000016 */
[----:B------:R-:W-:Y:S06]  /*35b0*/  BRA `(.L_x_21282) ;  /* 0x0000000400ac7947 */ /* 0x000fec0003800000 */
.L_x_21289:
        /* <DEDUP_REMOVED lines=10> */
.L_x_21296:
        /* <DEDUP_REMOVED lines=21> */
.L_x_21300:
[----:B------:R-:W-:Y:S05]  /*37b0*/  BSYNC.RECONVERGENT B1 ;  /* 0x0000000000017941 */ /* 0x000fea0003800200 */
.L_x_21299:
[----:B------:R-:W-:Y:S01]  /*37c0*/  IMAD.SHL.U32 R0, R0, 0x100000, RZ ;  /* 0x0010000000007824 */ /* 0x000fe200078e00ff */
[----:B------:R-:W-:-:S04]  /*37d0*/  LEA R3, R3, 0x3b800000, 0x17 ;  /* 0x3b80000003037811 */ /* 0x000fc800078eb8ff */
[----:B------:R-:W-:-:S07]  /*37e0*/  LOP3.LUT R4, R3, R0, R7, 0xfe, !PT ;  /* 0x0000000003047212 */ /* 0x000fce00078efe07 */
.L_x_21298:
[----:B------:R-:W-:Y:S05]  /*37f0*/  BSYNC.RECONVERGENT B0 ;  /* 0x0000000000007941 */ /* 0x000fea0003800200 */
.L_x_21297:
[----:B------:R-:W0:Y:S02]  /*3800*/  F2I.S64.TRUNC R4, R4 ;  /* 0x0000000400047311 */ /* 0x000e24000020d900 */
[----:B0-----:R-:W-:Y:S01]  /*3810*/  PRMT R22, R4, 0x7610, R22 ;  /* 0x0000761004167816 */ /* 0x001fe20000000016 */
[----:B------:R-:W-:Y:S06]  /*3820*/  BRA `(.L_x_21282) ;  /* 0x0000000400107947 */ /* 0x000fec0003800000 */
.L_x_21295:
        /* <DEDUP_REMOVED lines=21> */
.L_x_21304:
[----:B------:R-:W-:Y:S05]  /*3980*/  BSYNC.RECONVERGENT B1 ;  /* 0x0000000000017941 */ /* 0x000fea0003800200 */
.L_x_21303:
[----:B------:R-:W-:Y:S01]  /*3990*/  IMAD.SHL.U32 R0, R0, 0x200000, RZ ;  /* 0x0020000000007824 */ /* 0x000fe200078e00ff */
[----:B------:R-:W-:-:S04]  /*39a0*/  LEA R3, R3, 0x37800000, 0x17 ;  /* 0x3780000003037811 */ /* 0x000fc800078eb8ff */
[----:B------:R-:W-:-:S07]  /*39b0*/  LOP3.LUT R4, R3, R0, R7, 0xfe, !PT ;  /* 0x0000000003047212 */ /* 0x000fce00078efe07 */
.L_x_21302:
[----:B------:R-:W-:Y:S05]  /*39c0*/  BSYNC.RECONVERGENT B0 ;  /* 0x0000000000007941 */ /* 0x000fea0003800200 */
.L_x_21301:
[----:B------:R-:W0:Y:S02]  /*39d0*/  F2I.S64.TRUNC R4, R4 ;  /* 0x0000000400047311 */ /* 0x000e24000020d900 */
[----:B0-----:R-:W-:Y:S01]  /*39e0*/  PRMT R22, R4, 0x7610, R22 ;  /* 0x0000761004167816 */ /* 0x001fe20000000016 */
[----:B------:R-:W-:Y:S06]  /*39f0*/  BRA `(.L_x_21282) ;  /* 0x00000000009c7947 */ /* 0x000fec0003800000 */
.L_x_21294:
        /* <DEDUP_REMOVED lines=14> */
.L_x_21308:
[----:B------:R-:W-:Y:S05]  /*3ae0*/  BSYNC.RECONVERGENT B0 ;  /* 0x0000000000007941 */ /* 0x000fea0003800200 */
.L_x_21307:
[----:B------:R-:W0:Y:S02]  /*3af0*/  F2I.S64.TRUNC R4, R4 ;  /* 0x0000000400047311 */ /* 0x000e24000020d900 */
[----:B0-----:R-:W-:Y:S01]  /*3b00*/  PRMT R22, R4, 0x7610, R22 ;  /* 0x0000761004167816 */ /* 0x001fe20000000016 */
[----:B------:R-:W-:Y:S06]  /*3b10*/  BRA `(.L_x_21282) ;  /* 0x0000000000547947 */ /* 0x000fec0003800000 */
.L_x_21281:
        /* <DEDUP_REMOVED lines=16> */
.L_x_21309:
[----:B------:R-:W-:Y:S01]  /*3c20*/  PRMT R22, RZ, 0x7610, R22 ;  /* 0x00007610ff167816 */ /* 0x000fe20000000016 */
[----:B------:R-:W-:Y:S06]  /*3c30*/  BRA `(.L_x_21282) ;  /* 0x00000000000c7947 */ /* 0x000fec0003800000 */
.L_x_21306:
[----:B------:R1:W5:Y:S01]  /*3c40*/  LDG.E.U8 R22, desc[UR36][R6.64] ;  /* 0x0000002406167981 */ /* 0x000362000c1e1100 */
[----:B------:R-:W-:Y:S05]  /*3c50*/  BRA `(.L_x_21282) ;  /* 0x0000000000047947 */ /* 0x000fea0003800000 */
.L_x_21305:
[----:B------:R2:W5:Y:S02]  /*3c60*/  LDG.E.U8 R22, desc[UR36][R6.64] ;  /* 0x0000002406167981 */ /* 0x000564000c1e1100 */
.L_x_21282:
[----:B------:R-:W-:-:S07]  /*3c70*/  VIADD R27, R27, 0x80 ;  /* 0x000000801b1b7836 */ /* 0x000fce0000000000 */
.L_x_21243:
[----:B------:R-:W-:Y:S05]  /*3c80*/  BSYNC.RECONVERGENT B6 ;  /* 0x0000000000067941 */ /* 0x000fea0003800200 */
.L_x_21242:
        /* <DEDUP_REMOVED lines=24> */
.L_x_21315:
[----:B------:R3:W5:Y:S01]  /*3e10*/  LDG.E.U8 R17, desc[UR36][R6.64] ;  /* 0x0000002406117981 */ /* 0x000762000c1e1100 */
[----:B------:R-:W-:Y:S05]  /*3e20*/  BRA `(.L_x_21317) ;  /* 0x0000000c00607947 */ /* 0x000fea0003800000 */
.L_x_21314:
        /* <DEDUP_REMOVED lines=8> */
.L_x_21319:
[----:B------:R0:W5:Y:S01]  /*3eb0*/  LDG.E.U8 R17, desc[UR36][R6.64] ;  /* 0x0000002406117981 */ /* 0x000162000c1e1100 */
[----:B------:R-:W-:Y:S05]  /*3ec0*/  BRA `(.L_x_21317) ;  /* 0x0000000c00387947 */ /* 0x000fea0003800000 */
.L_x_21318:
[----:B------:R0:W5:Y:S01]  /*3ed0*/  LDG.E.U16 R17, desc[UR36][R6.64] ;  /* 0x0000002406117981 */ /* 0x000162000c1e1500 */
[----:B------:R-:W-:Y:S05]  /*3ee0*/  BRA `(.L_x_21317) ;  /* 0x0000000c00307947 */ /* 0x000fea0003800000 */
.L_x_21313:
        /* <DEDUP_REMOVED lines=10> */
.L_x_21321:
[----:B------:R-:W2:Y:S02]  /*3f90*/  LDG.E.U16 R4, desc[UR36][R6.64] ;  /* 0x0000002406047981 */ /* 0x000ea4000c1e1500 */
[----:B--2---:R-:W-:-:S06]  /*3fa0*/  HADD2.F32 R4, -RZ, R4.H0_H0 ;  /* 0x20000004ff047230 */ /* 0x004fcc0000004100 */
[----:B------:R-:W0:Y:S02]  /*3fb0*/  F2I.S64.TRUNC R4, R4 ;  /* 0x0000000400047311 */ /* 0x000e24000020d900 */
[----:B0-----:R-:W-:Y:S01]  /*3fc0*/  PRMT R17, R4, 0x7610, R17 ;  /* 0x0000761004117816 */ /* 0x001fe20000000011 */
[----:B------:R-:W-:Y:S06]  /*3fd0*/  BRA `(.L_x_21317) ;  /* 0x0000000800f47947 */ /* 0x000fec0003800000 */
.L_x_21320:
        /* <DEDUP_REMOVED lines=10> */
.L_x_21323:
[----:B------:R-:W2:Y:S02]  /*4080*/  LDG.E.U16 R6, desc[UR36][R6.64] ;  /* 0x0000002406067981 */ /* 0x000ea4000c1e1500 */
[----:B--2---:R-:W-:-:S06]  /*4090*/  HADD2.F32 R4, -RZ, R6.H0_H0 ;  /* 0x20000006ff047230 */ /* 0x004fcc0000004100 */
[----:B------:R-:W0:Y:S02]  /*40a0*/  F2I.S64.TRUNC R4, R4 ;  /* 0x0000000400047311 */ /* 0x000e24000020d900 */
[----:B0-----:R-:W-:Y:S01]  /*40b0*/  PRMT R17, R4, 0x7610, R17 ;  /* 0x0000761004117816 */ /* 0x001fe20000000011 */
[----:B------:R-:W-:Y:S06]  /*40c0*/  BRA `(.L_x_21317) ;  /* 0x0000000800b87947 */ /* 0x000fec0003800000 */
.L_x_21322:
[----:B------:R-:W2:Y:S02]  /*40d0*/  LDG.E.64 R4, desc[UR36][R6.64] ;  /* 0x0000002406047981 */ /* 0x000ea4000c1e1b00 */
[----:B--2---:R-:W0:Y:S02]  /*40e0*/  F2I.S64.F64.TRUNC R4, R4 ;  /* 0x0000000400047311 */ /* 0x004e24000030d900 */
[----:B0-----:R-:W-:Y:S01]  /*40f0*/  PRMT R17, R4, 0x7610, R17 ;  /* 0x0000761004117816 */ /* 0x001fe20000000011 */
[----:B------:R-:W-:Y:S06]  /*4100*/  BRA `(.L_x_21317) ;  /* 0x0000000800a87947 */ /* 0x000fec0003800000 */
.L_x_21312:
        /* <DEDUP_REMOVED lines=12> */
.L_x_21326:
[----:B------:R-:W2:Y:S02]  /*41d0*/  LDG.E.64 R6, desc[UR36][R6.64] ;  /* 0x0000002406067981 */ /* 0x000ea4000c1e1b00 */
[----:B--2---:R-:W0:Y:S02]  /*41e0*/  F2I.S64.F64.TRUNC R4, R6 ;  /* 0x0000000600047311 */ /* 0x004e24000030d900 */
[----:B0-----:R-:W-:Y:S01]  /*41f0*/  PRMT R17, R4, 0x7610, R17 ;  /* 0x0000761004117816 */ /* 0x001fe20000000011 */
[----:B------:R-:W-:Y:S06]  /*4200*/  BRA `(.L_x_21317) ;  /* 0x0000000800687947 */ /* 0x000fec0003800000 */
.L_x_21325:
        /* <DEDUP_REMOVED lines=27> */
.L_x_21328:
        /* <DEDUP_REMOVED lines=15> */
.L_x_21327:
[----:B------:R-:W2:Y:S02]  /*44b0*/  LDG.E.U16 R4, desc[UR36][R6.64] ;  /* 0x0000002406047981 */ /* 0x000ea4000c1e1500 */
[----:B--2---:R-:W-:-:S06]  /*44c0*/  IMAD.U32 R4, R4, 0x10000, RZ ;  /* 0x0001000004047824 */ /* 0x004fcc00078e00ff */
[----:B------:R-:W0:Y:S02]  /*44d0*/  F2I.S64.TRUNC R4, R4 ;  /* 0x0000000400047311 */ /* 0x000e24000020d900 */
[----:B0-----:R-:W-:Y:S01]  /*44e0*/  PRMT R17, R4, 0x7610, R17 ;  /* 0x0000761004117816 */ /* 0x001fe20000000011 */
[----:B------:R-:W-:Y:S06]  /*44f0*/  BRA `(.L_x_21317) ;  /* 0x0000000400ac7947 */ /* 0x000fec0003800000 */
.L_x_21324:
        /* <DEDUP_REMOVED lines=10> */
.L_x_21331:
        /* <DEDUP_REMOVED lines=21> */
.L_x_21335:
[----:B------:R-:W-:Y:S05]  /*46f0*/  BSYNC.RECONVERGENT B1 ;  /* 0x0000000000017941 */ /* 0x000fea0003800200 */
.L_x_21334:
[----:B------:R-:W-:Y:S01]  /*4700*/  IMAD.SHL.U32 R0, R0, 0x100000, RZ ;  /* 0x0010000000007824 */ /* 0x000fe200078e00ff */
[----:B------:R-:W-:-:S04]  /*4710*/  LEA R3, R3, 0x3b800000, 0x17 ;  /* 0x3b80000003037811 */ /* 0x000fc800078eb8ff */
[----:B------:R-:W-:-:S07]  /*4720*/  LOP3.LUT R4, R3, R0, R7, 0xfe, !PT ;  /* 0x0000000003047212 */ /* 0x000fce00078efe07 */
.L_x_21333:
[----:B------:R-:W-:Y:S05]  /*4730*/  BSYNC.RECONVERGENT B0 ;  /* 0x0000000000007941 */ /* 0x000fea0003800200 */
.L_x_21332:
[----:B------:R-:W0:Y:S02]  /*4740*/  F2I.S64.TRUNC R4, R4 ;  /* 0x0000000400047311 */ /* 0x000e24000020d900 */
[----:B0-----:R-:W-:Y:S01]  /*4750*/  PRMT R17, R4, 0x7610, R17 ;  /* 0x0000761004117816 */ /* 0x001fe20000000011 */
[----:B------:R-:W-:Y:S06]  /*4760*/  BRA `(.L_x_21317) ;  /* 0x0000000400107947 */ /* 0x000fec0003800000 */
.L_x_21330:
        /* <DEDUP_REMOVED lines=21> */
.L_x_21339:
[----:B------:R-:W-:Y:S05]  /*48c0*/  BSYNC.RECONVERGENT B1 ;  /* 0x0000000000017941 */ /* 0x000fea0003800200 */
.L_x_21338:
[----:B------:R-:W-:Y:S01]  /*48d0*/  IMAD.SHL.U32 R0, R0, 0x200000, RZ ;  /* 0x0020000000007824 */ /* 0x000fe200078e00ff */
[----:B------:R-:W-:-:S04]  /*48e0*/  LEA R3, R3, 0x37800000, 0x17 ;  /* 0x3780000003037811 */ /* 0x000fc800078eb8ff */
[----:B------:R-:W-:-:S07]  /*48f0*/  LOP3.LUT R4, R3, R0, R7, 0xfe, !PT ;  /* 0x0000000003047212 */ /* 0x000fce00078efe07 */
.L_x_21337:
[----:B------:R-:W-:Y:S05]  /*4900*/  BSYNC.RECONVERGENT B0 ;  /* 0x0000000000007941 */ /* 0x000fea0003800200 */
.L_x_21336:
[----:B------:R-:W0:Y:S02]  /*4910*/  F2I.S64.TRUNC R4, R4 ;  /* 0x0000000400047311 */ /* 0x000e24000020d900 */
[----:B0-----:R-:W-:Y:S01]  /*4920*/  PRMT R17, R4, 0x7610, R17 ;  /* 0x0000761004117816 */ /* 0x001fe20000000011 */
[----:B------:R-:W-:Y:S06]  /*4930*/  BRA `(.L_x_21317) ;  /* 0x00000000009c7947 */ /* 0x000fec0003800000 */
.L_x_21329:
        /* <DEDUP_REMOVED lines=14> */
.L_x_21343:
[----:B------:R-:W-:Y:S05]  /*4a20*/  BSYNC.RECONVERGENT B0 ;  /* 0x0000000000007941 */ /* 0x000fea0003800200 */
.L_x_21342:
[----:B------:R-:W0:Y:S02]  /*4a30*/  F2I.S64.TRUNC R4, R4 ;  /* 0x0000000400047311 */ /* 0x000e24000020d900 */
[----:B0-----:R-:W-:Y:S01]  /*4a40*/  PRMT R17, R4, 0x7610, R17 ;  /* 0x0000761004117816 */ /* 0x001fe20000000011 */
[----:B------:R-:W-:Y:S06]  /*4a50*/  BRA `(.L_x_21317) ;  /* 0x0000000000547947 */ /* 0x000fec0003800000 */
.L_x_21316:
        /* <DEDUP_REMOVED lines=16> */
.L_x_21344:
[----:B------:R-:W-:Y:S01]  /*4b60*/  PRMT R17, RZ, 0x7610, R17 ;  /* 0x00007610ff117816 */ /* 0x000fe20000000011 */
[----:B------:R-:W-:Y:S06]  /*4b70*/  BRA `(.L_x_21317) ;  /* 0x00000000000c7947 */ /* 0x000fec0003800000 */
.L_x_21341:
[----:B------:R1:W5:Y:S01]  /*4b80*/  LDG.E.U8 R17, desc[UR36][R6.64] ;  /* 0x0000002406117981 */ /* 0x000362000c1e1100 */
[----:B------:R-:W-:Y:S05]  /*4b90*/  BRA `(.L_x_21317) ;  /* 0x0000000000047947 */ /* 0x000fea0003800000 */
.L_x_21340:
[----:B------:R2:W5:Y:S02]  /*4ba0*/  LDG.E.U8 R17, desc[UR36][R6.64] ;  /* 0x0000002406117981 */ /* 0x000564000c1e1100 */
.L_x_21317:
        /* <DEDUP_REMOVED lines=18> */
.L_x_21348:
[----:B------:R0:W5:Y:S01]  /*4cd0*/  LDG.E.U8 R24, desc[UR36][R6.64] ;  /* 0x0000002406187981 */ /* 0x000162000c1e1100 */
[----:B------:R-:W-:Y:S05]  /*4ce0*/  BRA `(.L_x_21350) ;  /* 0x0000000c00607947 */ /* 0x000fea0003800000 */
.L_x_21347:
        /* <DEDUP_REMOVED lines=8> */
.L_x_21352:
[----:B------:R4:W5:Y:S01]  /*4d70*/  LDG.E.U8 R24, desc[UR36][R6.64] ;  /* 0x0000002406187981 */ /* 0x000962000c1e1100 */
[----:B------:R-:W-:Y:S05]  /*4d80*/  BRA `(.L_x_21350) ;  /* 0x0000000c00387947 */ /* 0x000fea0003800000 */
.L_x_21351:
[----:B------:R3:W5:Y:S01]  /*4d90*/  LDG.E.U16 R24, desc[UR36][R6.64] ;  /* 0x0000002406187981 */ /* 0x000762000c1e1500 */
[----:B------:R-:W-:Y:S05]  /*4da0*/  BRA `(.L_x_21350) ;  /* 0x0000000c00307947 */ /* 0x000fea0003800000 */
.L_x_21346:
        /* <DEDUP_REMOVED lines=10> */
.L_x_21354:
[----:B------:R-:W2:Y:S02]  /*4e50*/  LDG.E.U16 R4, desc[UR36][R6.64] ;  /* 0x0000002406047981 */ /* 0x000ea4000c1e1500 */
[----:B--2---:R-:W-:-:S06]  /*4e60*/  HADD2.F32 R4, -RZ, R4.H0_H0 ;  /* 0x20000004ff047230 */ /* 0x004fcc0000004100 */
[----:B------:R-:W0:Y:S02]  /*4e70*/  F2I.S64.TRUNC R4, R4 ;  /* 0x0000000400047311 */ /* 0x000e24000020d900 */
[----:B0-----:R-:W-:Y:S01]  /*4e80*/  PRMT R24, R4, 0x7610, R24 ;  /* 0x0000761004187816 */ /* 0x001fe20000000018 */
[----:B------:R-:W-:Y:S06]  /*4e90*/  BRA `(.L_x_21350) ;  /* 0x0000000800f47947 */ /* 0x000fec0003800000 */
.L_x_21353:
        /* <DEDUP_REMOVED lines=10> */
.L_x_21356:
[----:B------:R-:W2:Y:S02]  /*4f40*/  LDG.E.U16 R6, desc[UR36][R6.64] ;  /* 0x0000002406067981 */ /* 0x000ea4000c1e1500 */
[----:B--2---:R-:W-:-:S06]  /*4f50*/  HADD2.F32 R4, -RZ, R6.H0_H0 ;  /* 0x20000006ff047230 */ /* 0x004fcc0000004100 */
[----:B------:R-:W0:Y:S02]  /*4f60*/  F2I.S64.TRUNC R4, R4 ;  /* 0x0000000400047311 */ /* 0x000e24000020d900 */
[----:B0-----:R-:W-:Y:S01]  /*4f70*/  PRMT R24, R4, 0x7610, R24 ;  /* 0x0000761004187816 */ /* 0x001fe20000000018 */
[----:B------:R-:W-:Y:S06]  /*4f80*/  BRA `(.L_x_21350) ;  /* 0x0000000800b87947 */ /* 0x000fec0003800000 */
.L_x_21355:
[----:B------:R-:W2:Y:S02]  /*4f90*/  LDG.E.64 R4, desc[UR36][R6.64] ;  /* 0x0000002406047981 */ /* 0x000ea4000c1e1b00 */
[----:B--2---:R-:W0:Y:S02]  /*4fa0*/  F2I.S64.F64.TRUNC R4, R4 ;  /* 0x0000000400047311 */ /* 0x004e24000030d900 */
[----:B0-----:R-:W-:Y:S01]  /*4fb0*/  PRMT R24, R4, 0x7610, R24 ;  /* 0x0000761004187816 */ /* 0x001fe20000000018 */
[----:B------:R-:W-:Y:S06]  /*4fc0*/  BRA `(.L_x_21350) ;  /* 0x0000000800a87947 */ /* 0x000fec0003800000 */
.L_x_21345:
        /* <DEDUP_REMOVED lines=12> */
.L_x_21359:
[----:B------:R-:W2:Y:S02]  /*5090*/  LDG.E.64 R6, desc[UR36][R6.64] ;  /* 0x0000002406067981 */ /* 0x000ea4000c1e1b00 */
[----:B--2---:R-:W0:Y:S02]  /*50a0*/  F2I.S64.F64.TRUNC R4, R6 ;  /* 0x0000000600047311 */ /* 0x004e24000030d900 */
[----:B0-----:R-:W-:Y:S01]  /*50b0*/  PRMT R24, R4, 0x7610, R24 ;  /* 0x0000761004187816 */ /* 0x001fe20000000018 */
[----:B------:R-:W-:Y:S06]  /*50c0*/  BRA `(.L_x_21350) ;  /* 0x0000000800687947 */ /* 0x000fec0003800000 */
.L_x_21358:
        /* <DEDUP_REMOVED lines=27> */
.L_x_21361:
        /* <DEDUP_REMOVED lines=15> */
.L_x_21360:
[----:B------:R-:W2:Y:S02]  /*5370*/  LDG.E.U16 R4, desc[UR36][R6.64] ;  /* 0x0000002406047981 */ /* 0x000ea4000c1e1500 */
[----:B--2---:R-:W-:-:S06]  /*5380*/  IMAD.U32 R4, R4, 0x10000, RZ ;  /* 0x0001000004047824 */ /* 0x004fcc00078e00ff */
[----:B------:R-:W0:Y:S02]  /*5390*/  F2I.S64.TRUNC R4, R4 ;  /* 0x0000000400047311 */ /* 0x000e24000020d900 */
[----:B0-----:R-:W-:Y:S01]  /*53a0*/  PRMT R24, R4, 0x7610, R24 ;  /* 0x0000761004187816 */ /* 0x001fe20000000018 */
[----:B------:R-:W-:Y:S06]  /*53b0*/  BRA `(.L_x_21350) ;  /* 0x0000000400ac7947 */ /* 0x000fec0003800000 */
.L_x_21357:
        /* <DEDUP_REMOVED lines=10> */
.L_x_21364:
        /* <DEDUP_REMOVED lines=21> */
.L_x_21368:
[----:B------:R-:W-:Y:S05]  /*55b0*/  BSYNC.RECONVERGENT B1 ;  /* 0x0000000000017941 */ /* 0x000fea0003800200 */
.L_x_21367:
[----:B------:R-:W-:Y:S01]  /*55c0*/  IMAD.SHL.U32 R0, R0, 0x100000, RZ ;  /* 0x0010000000007824 */ /* 0x000fe200078e00ff */
[----:B------:R-:W-:-:S04]  /*55d0*/  LEA R3, R3, 0x3b800000, 0x17 ;  /* 0x3b80000003037811 */ /* 0x000fc800078eb8ff */
[----:B------:R-:W-:-:S07]  /*55e0*/  LOP3.LUT R4, R3, R0, R7, 0xfe, !PT ;  /* 0x0000000003047212 */ /* 0x000fce00078efe07 */
.L_x_21366:
[----:B------:R-:W-:Y:S05]  /*55f0*/  BSYNC.RECONVERGENT B0 ;  /* 0x0000000000007941 */ /* 0x000fea0003800200 */
.L_x_21365:
[----:B------:R-:W0:Y:S02]  /*5600*/  F2I.S64.TRUNC R4, R4 ;  /* 0x0000000400047311 */ /* 0x000e24000020d900 */
[----:B0-----:R-:W-:Y:S01]  /*5610*/  PRMT R24, R4, 0x7610, R24 ;  /* 0x0000761004187816 */ /* 0x001fe20000000018 */
[----:B------:R-:W-:Y:S06]  /*5620*/  BRA `(.L_x_21350) ;  /* 0x0000000400107947 */ /* 0x000fec0003800000 */
.L_x_21363:
        /* <DEDUP_REMOVED lines=21> */
.L_x_21372:
[----:B------:R-:W-:Y:S05]  /*5780*/  BSYNC.RECONVERGENT B1 ;  /* 0x0000000000017941 */ /* 0x000fea0003800200 */
.L_x_21371:
[----:B------:R-:W-:Y:S01]  /*5790*/  IMAD.SHL.U32 R0, R0, 0x200000, RZ ;  /* 0x0020000000007824 */ /* 0x000fe200078e00ff */
[----:B------:R-:W-:-:S04]  /*57a0*/  LEA R3, R3, 0x37800000, 0x17 ;  /* 0x3780000003037811 */ /* 0x000fc800078eb8ff */
[----:B------:R-:W-:-:S07]  /*57b0*/  LOP3.LUT R4, R3, R0, R7, 0xfe, !PT ;  /* 0x0000000003047212 */ /* 0x000fce00078efe07 */
.L_x_21370:
[----:B------:R-:W-:Y:S05]  /*57c0*/  BSYNC.RECONVERGENT B0 ;  /* 0x0000000000007941 */ /* 0x000fea0003800200 */
.L_x_21369:
[----:B------:R-:W0:Y:S02]  /*57d0*/  F2I.S64.TRUNC R4, R4 ;  /* 0x0000000400047311 */ /* 0x000e24000020d900 */
[----:B0-----:R-:W-:Y:S01]  /*57e0*/  PRMT R24, R4, 0x7610, R24 ;  /* 0x0000761004187816 */ /* 0x001fe20000000018 */
[----:B------:R-:W-:Y:S06]  /*57f0*/  BRA `(.L_x_21350) ;  /* 0x00000000009c7947 */ /* 0x000fec0003800000 */
.L_x_21362:
        /* <DEDUP_REMOVED lines=14> */
.L_x_21376:
[----:B------:R-:W-:Y:S05]  /*58e0*/  BSYNC.RECONVERGENT B0 ;  /* 0x0000000000007941 */ /* 0x000fea0003800200 */
.L_x_21375:
[----:B------:R-:W0:Y:S02]  /*58f0*/  F2I.S64.TRUNC R4, R4 ;  /* 0x0000000400047311 */ /* 0x000e24000020d900 */
[----:B0-----:R-:W-:Y:S01]  /*5900*/  PRMT R24, R4, 0x7610, R24 ;  /* 0x0000761004187816 */ /* 0x001fe20000000018 */
[----:B------:R-:W-:Y:S06]  /*5910*/  BRA `(.L_x_21350) ;  /* 0x0000000000547947 */ /* 0x000fec0003800000 */
.L_x_21349:
        /* <DEDUP_REMOVED lines=16> */
.L_x_21377:
[----:B------:R-:W-:Y:S01]  /*5a20*/  PRMT R24, RZ, 0x7610, R24 ;  /* 0x00007610ff187816 */ /* 0x000fe20000000018 */
[----:B------:R-:W-:Y:S06]  /*5a30*/  BRA `(.L_x_21350) ;  /* 0x00000000000c7947 */ /* 0x000fec0003800000 */
.L_x_21374:
[----:B------:R1:W5:Y:S01]  /*5a40*/  LDG.E.U8 R24, desc[UR36][R6.64] ;  /* 0x0000002406187981 */ /* 0x000362000c1e1100 */
[----:B------:R-:W-:Y:S05]  /*5a50*/  BRA `(.L_x_21350) ;  /* 0x0000000000047947 */ /* 0x000fea0003800000 */
.L_x_21373:
[----:B------:R2:W5:Y:S02]  /*5a60*/  LDG.E.U8 R24, desc[UR36][R6.64] ;  /* 0x0000002406187981 */ /* 0x000564000c1e1100 */
.L_x_21350:
[----:B------:R-:W-:-:S07]  /*5a70*/  VIADD R27, R27, 0x80 ;  /* 0x000000801b1b7836 */ /* 0x000fce0000000000 */
.L_x_21311:
[----:B------:R-:W-:Y:S05]  /*5a80*/  BSYNC.RECONVERGENT B6 ;  /* 0x0000000000067941 */ /* 0x000fea0003800200 */
.L_x_21310:
[----:B------:R-:W-:Y:S01]  /*5a90*/  ISETP.GE.AND P0, PT, R27, R16, PT ;  /* 0x000000101b00720c */ /* 0x000fe20003f06270 */
[----:B------:R-:W-:Y:S01]  /*5aa0*/  BSSY.RECONVERGENT B6, `(.L_x_21378) ;  /* 0x00001dd000067945 */ /* 0x000fe20003800200 */
[----:B------:R-:W-:Y:S02]  /*5ab0*/  PRMT R18, RZ, 0x7610, R18 ;  /* 0x00007610ff127816 */ /* 0x000fe40000000012 */
[----:B------:R-:W-:-:S09]  /*5ac0*/  PRMT R19, RZ, 0x7610, R19 ;  /* 0x00007610ff137816 */ /* 0x000fd20000000013 */
[----:B------:R-:W-:Y:S05]  /*5ad0*/  @P0 BRA `(.L_x_21379) ;  /* 0x0000001c00640947 */ /* 0x000fea0003800000 */
[----:B------:R-:W0:Y:S01]  /*5ae0*/  LDC.64 R4, c[0x0][0x390] ;  /* 0x0000e400ff047b82 */ /* 0x000e220000000a00 */
[----:B------:R-:W0:Y:S01]  /*5af0*/  LDCU UR5, c[0x0][0x3a8] ;  /* 0x00007500ff0577ac */ /* 0x000e220008000800 */
[----:B------:R-:W-:Y:S01]  /*5b00*/  IMAD R27, R2, 0x200, R27 ;  /* 0x00000200021b7824 */ /* 0x000fe200078e021b */
[----:B------:R-:W-:-:S04]  /*5b10*/  UPRMT UR4, UR38, 0x9910, URZ ;  /* 0x0000991026047896 */ /* 0x000fc800080000ff */
[----:B------:R-:W-:Y:S01]  /*5b20*/  UISETP.GT.AND UP0, UPT, UR4, 0x9, UPT ;  /* 0x000000090400788c */ /* 0x000fe2000bf04270 */
[----:B01234-:R-:W-:-:S05]  /*5b30*/  IMAD R7, R27, UR5, RZ ;  /* 0x000000051b077c24 */ /* 0x01ffca000f8e02ff */
[----:B------:R-:W-:-:S05]  /*5b40*/  IADD3 R6, P0, PT, R7, R4, RZ ;  /* 0x0000000407067210 */ /* 0x000fca0007f1e0ff */
        /* <DEDUP_REMOVED lines=12> */
.L_x_21383:
[----:B------:R0:W5:Y:S01]  /*5c10*/  LDG.E.U8 R19, desc[UR36][R6.64] ;  /* 0x0000002406137981 */ /* 0x000162000c1e1100 */
[----:B------:R-:W-:Y:S05]  /*5c20*/  BRA `(.L_x_21385) ;  /* 0x0000000c00607947 */ /* 0x000fea0003800000 */
.L_x_21382:
        /* <DEDUP_REMOVED lines=8> */
.L_x_21387:
[----:B------:R3:W5:Y:S01]  /*5cb0*/  LDG.E.U8 R19, desc[UR36][R6.64] ;  /* 0x0000002406137981 */ /* 0x000762000c1e1100 */
[----:B------:R-:W-:Y:S05]  /*5cc0*/  BRA `(.L_x_21385) ;  /* 0x0000000c00387947 */ /* 0x000fea0003800000 */
.L_x_21386:
[----:B------:R2:W5:Y:S01]  /*5cd0*/  LDG.E.U16 R19, desc[UR36][R6.64] ;  /* 0x0000002406137981 */ /* 0x000562000c1e1500 */
[----:B------:R-:W-:Y:S05]  /*5ce0*/  BRA `(.L_x_21385) ;  /* 0x0000000c00307947 */ /* 0x000fea0003800000 */
.L_x_21381:
        /* <DEDUP_REMOVED lines=10> */
.L_x_21389:
[----:B------:R-:W2:Y:S02]  /*5d90*/  LDG.E.U16 R4, desc[UR36][R6.64] ;  /* 0x0000002406047981 */ /* 0x000ea4000c1e1500 */
[----:B--2---:R-:W-:-:S06]  /*5da0*/  HADD2.F32 R4, -RZ, R4.H0_H0 ;  /* 0x20000004ff047230 */ /* 0x004fcc0000004100 */
[----:B------:R-:W0:Y:S02]  /*5db0*/  F2I.S64.TRUNC R4, R4 ;  /* 0x0000000400047311 */ /* 0x000e24000020d900 */
[----:B0-----:R-:W-:Y:S01]  /*5dc0*/  PRMT R19, R4, 0x7610, R19 ;  /* 0x0000761004137816 */ /* 0x001fe20000000013 */
[----:B------:R-:W-:Y:S06]  /*5dd0*/  BRA `(.L_x_21385) ;  /* 0x0000000800f47947 */ /* 0x000fec0003800000 */
.L_x_21388:
        /* <DEDUP_REMOVED lines=10> */
.L_x_21391:
[----:B------:R-:W2:Y:S02]  /*5e80*/  LDG.E.U16 R6, desc[UR36][R6.64] ;  /* 0x0000002406067981 */ /* 0x000ea4000c1e1500 */
[----:B--2---:R-:W-:-:S06]  /*5e90*/  HADD2.F32 R4, -RZ, R6.H0_H0 ;  /* 0x20000006ff047230 */ /* 0x004fcc0000004100 */
[----:B------:R-:W0:Y:S02]  /*5ea0*/  F2I.S64.TRUNC R4, R4 ;  /* 0x0000000400047311 */ /* 0x000e24000020d900 */
[----:B0-----:R-:W-:Y:S01]  /*5eb0*/  PRMT R19, R4, 0x7610, R19 ;  /* 0x0000761004137816 */ /* 0x001fe20000000013 */
[----:B------:R-:W-:Y:S06]  /*5ec0*/  BRA `(.L_x_21385) ;  /* 0x0000000800b87947 */ /* 0x000fec0003800000 */
.L_x_21390:
[----:B------:R-:W2:Y:S02]  /*5ed0*/  LDG.E.64 R4, desc[UR36][R6.64] ;  /* 0x0000002406047981 */ /* 0x000ea4000c1e1b00 */
[----:B--2---:R-:W0:Y:S02]  /*5ee0*/  F2I.S64.F64.TRUNC R4, R4 ;  /* 0x0000000400047311 */ /* 0x004e24000030d900 */
[----:B0-----:R-:W-:Y:S01]  /*5ef0*/  PRMT R19, R4, 0x7610, R19 ;  /* 0x0000761004137816 */ /* 0x001fe20000000013 */
[----:B------:R-:W-:Y:S06]  /*5f00*/  BRA `(.L_x_21385) ;  /* 0x0000000800a87947 */ /* 0x000fec0003800000 */
.L_x_21380:
        /* <DEDUP_REMOVED lines=12> */
.L_x_21394:
[----:B------:R-:W2:Y:S02]  /*5fd0*/  LDG.E.64 R6, desc[UR36][R6.64] ;  /* 0x0000002406067981 */ /* 0x000ea4000c1e1b00 */
[----:B--2---:R-:W0:Y:S02]  /*5fe0*/  F2I.S64.F64.TRUNC R4, R6 ;  /* 0x0000000600047311 */ /* 0x004e24000030d900 */
[----:B0-----:R-:W-:Y:S01]  /*5ff0*/  PRMT R19, R4, 0x7610, R19 ;  /* 0x0000761004137816 */ /* 0x001fe20000000013 */
[----:B------:R-:W-:Y:S06]  /*6000*/  BRA `(.L_x_21385) ;  /* 0x0000000800687947 */ /* 0x000fec0003800000 */
.L_x_21393:
        /* <DEDUP_REMOVED lines=27> */
.L_x_21396:
        /* <DEDUP_REMOVED lines=15> */
.L_x_21395:
[----:B------:R-:W2:Y:S02]  /*62b0*/  LDG.E.U16 R4, desc[UR36][R6.64] ;  /* 0x0000002406047981 */ /* 0x000ea4000c1e1500 */
[----:B--2---:R-:W-:-:S06]  /*62c0*/  IMAD.U32 R4, R4, 0x10000, RZ ;  /* 0x0001000004047824 */ /* 0x004fcc00078e00ff */
[----:B------:R-:W0:Y:S02]  /*62d0*/  F2I.S64.TRUNC R4, R4 ;  /* 0x0000000400047311 */ /* 0x000e24000020d900 */
[----:B0-----:R-:W-:Y:S01]  /*62e0*/  PRMT R19, R4, 0x7610, R19 ;  /* 0x0000761004137816 */ /* 0x001fe20000000013 */
[----:B------:R-:W-:Y:S06]  /*62f0*/  BRA `(.L_x_21385) ;  /* 0x0000000400ac7947 */ /* 0x000fec0003800000 */
.L_x_21392:
        /* <DEDUP_REMOVED lines=10> */
.L_x_21399:
        /* <DEDUP_REMOVED lines=21> */
.L_x_21403:
[----:B------:R-:W-:Y:S05]  /*64f0*/  BSYNC.RECONVERGENT B1 ;  /* 0x0000000000017941 */ /* 0x000fea0003800200 */
.L_x_21402:
[----:B------:R-:W-:Y:S01]  /*6500*/  IMAD.SHL.U32 R0, R0, 0x100000, RZ ;  /* 0x0010000000007824 */ /* 0x000fe200078e00ff */
[----:B------:R-:W-:-:S04]  /*6510*/  LEA R3, R3, 0x3b800000, 0x17 ;  /* 0x3b80000003037811 */ /* 0x000fc800078eb8ff */
[----:B------:R-:W-:-:S07]  /*6520*/  LOP3.LUT R4, R3, R0, R7, 0xfe, !PT ;  /* 0x0000000003047212 */ /* 0x000fce00078efe07 */
.L_x_21401:
[----:B------:R-:W-:Y:S05]  /*6530*/  BSYNC.RECONVERGENT B0 ;  /* 0x0000000000007941 */ /* 0x000fea0003800200 */
.L_x_21400:
[----:B------:R-:W0:Y:S02]  /*6540*/  F2I.S64.TRUNC R4, R4 ;  /* 0x0000000400047311 */ /* 0x000e24000020d900 */
[----:B0-----:R-:W-:Y:S01]  /*6550*/  PRMT R19, R4, 0x7610, R19 ;  /* 0x0000761004137816 */ /* 0x001fe20000000013 */
[----:B------:R-:W-:Y:S06]  /*6560*/  BRA `(.L_x_21385) ;  /* 0x0000000400107947 */ /* 0x000fec0003800000 */
.L_x_21398:
        /* <DEDUP_REMOVED lines=21> */
.L_x_21407:
[----:B------:R-:W-:Y:S05]  /*66c0*/  BSYNC.RECONVERGENT B1 ;  /* 0x0000000000017941 */ /* 0x000fea0003800200 */
.L_x_21406:
[----:B------:R-:W-:Y:S01]  /*66d0*/  IMAD.SHL.U32 R0, R0, 0x200000, RZ ;  /* 0x0020000000007824 */ /* 0x000fe200078e00ff */
[----:B------:R-:W-:-:S04]  /*66e0*/  LEA R3, R3, 0x37800000, 0x17 ;  /* 0x3780000003037811 */ /* 0x000fc800078eb8ff */
[----:B------:R-:W-:-:S07]  /*66f0*/  LOP3.LUT R4, R3, R0, R7, 0xfe, !PT ;  /* 0x0000000003047212 */ /* 0x000fce00078efe07 */
.L_x_21405:
[----:B------:R-:W-:Y:S05]  /*6700*/  BSYNC.RECONVERGENT B0 ;  /* 0x0000000000007941 */ /* 0x000fea0003800200 */
.L_x_21404:
[----:B------:R-:W0:Y:S02]  /*6710*/  F2I.S64.TRUNC R4, R4 ;  /* 0x0000000400047311 */ /* 0x000e24000020d900 */
[----:B0-----:R-:W-:Y:S01]  /*6720*/  PRMT R19, R4, 0x7610, R19 ;  /* 0x0000761004137816 */ /* 0x001fe20000000013 */
[----:B------:R-:W-:Y:S06]  /*6730*/  BRA `(.L_x_21385) ;  /* 0x00000000009c7947 */ /* 0x000fec0003800000 */
.L_x_21397:
        /* <DEDUP_REMOVED lines=14> */
.L_x_21411:
[----:B------:R-:W-:Y:S05]  /*6820*/  BSYNC.RECONVERGENT B0 ;  /* 0x0000000000007941 */ /* 0x000fea0003800200 */
.L_x_21410:
[----:B------:R-:W0:Y:S02]  /*6830*/  F2I.S64.TRUNC R4, R4 ;  /* 0x0000000400047311 */ /* 0x000e24000020d900 */
[----:B0-----:R-:W-:Y:S01]  /*6840*/  PRMT R19, R4, 0x7610, R19 ;  /* 0x0000761004137816 */ /* 0x001fe20000000013 */
[----:B------:R-:W-:Y:S06]  /*6850*/  BRA `(.L_x_21385) ;  /* 0x0000000000547947 */ /* 0x000fec0003800000 */
.L_x_21384:
        /* <DEDUP_REMOVED lines=16> */
.L_x_21412:
[----:B------:R-:W-:Y:S01]  /*6960*/  PRMT R19, RZ, 0x7610, R19 ;  /* 0x00007610ff137816 */ /* 0x000fe20000000013 */
[----:B------:R-:W-:Y:S06]  /*6970*/  BRA `(.L_x_21385) ;  /* 0x00000000000c7947 */ /* 0x000fec0003800000 */
.L_x_21409:
[----:B------:R0:W5:Y:S01]  /*6980*/  LDG.E.U8 R19, desc[UR36][R6.64] ;  /* 0x0000002406137981 */ /* 0x000162000c1e1100 */
[----:B------:R-:W-:Y:S05]  /*6990*/  BRA `(.L_x_21385) ;  /* 0x0000000000047947 */ /* 0x000fea0003800000 */
.L_x_21408:
[----:B------:R0:W5:Y:S02]  /*69a0*/  LDG.E.U8 R19, desc[UR36][R6.64] ;  /* 0x0000002406137981 */ /* 0x000164000c1e1100 */
.L_x_21385:
[----:B------:R-:W1:Y:S01]  /*69b0*/  LDCU.U8 UR6, c[0x0][0x3a5] ;  /* 0x000074a0ff0677ac */ /* 0x000e620008000000 */
[----:B------:R-:W0:Y:S01]  /*69c0*/  LDC.64 R4, c[0x0][0x398] ;  /* 0x0000e600ff047b82 */ /* 0x000e220000000a00 */
[----:B------:R-:W0:Y:S01]  /*69d0*/  LDCU UR5, c[0x0][0x3ac] ;  /* 0x00007580ff0577ac */ /* 0x000e220008000800 */
[----:B-1----:R-:W-:-:S04]  /*69e0*/  UPRMT UR4, UR6, 0x9910, URZ ;  /* 0x0000991006047896 */ /* 0x002fc800080000ff */
[----:B------:R-:W-:Y:S01]  /*69f0*/  UISETP.GT.AND UP0, UPT, UR4, 0x9, UPT ;  /* 0x000000090400788c */ /* 0x000fe2000bf04270 */
[----:B0-234-:R-:W-:-:S05]  /*6a00*/  IMAD R7, R27, UR5, RZ ;  /* 0x000000051b077c24 */ /* 0x01dfca000f8e02ff */
        /* <DEDUP_REMOVED lines=13> */
.L_x_21416:
[----:B------:R0:W5:Y:S01]  /*6ae0*/  LDG.E.U8 R18, desc[UR36][R6.64] ;  /* 0x0000002406127981 */ /* 0x000162000c1e1100 */
[----:B------:R-:W-:Y:S05]  /*6af0*/  BRA `(.L_x_21379) ;  /* 0x0000000c005c7947 */ /* 0x000fea0003800000 */
.L_x_21415:
        /* <DEDUP_REMOVED lines=8> */
.L_x_21419:
[----:B------:R0:W5:Y:S01]  /*6b80*/  LDG.E.U8 R18, desc[UR36][R6.64] ;  /* 0x0000002406127981 */ /* 0x000162000c1e1100 */
[----:B------:R-:W-:Y:S05]  /*6b90*/  BRA `(.L_x_21379) ;  /* 0x0000000c00347947 */ /* 0x000fea0003800000 */
.L_x_21418:
[----:B------:R0:W5:Y:S01]  /*6ba0*/  LDG.E.U16 R18, desc[UR36][R6.64] ;  /* 0x0000002406127981 */ /* 0x000162000c1e1500 */
[----:B------:R-:W-:Y:S05]  /*6bb0*/  BRA `(.L_x_21379) ;  /* 0x0000000c002c7947 */ /* 0x000fea0003800000 */
.L_x_21414:
        /* <DEDUP_REMOVED lines=10> */
.L_x_21421:
[----:B------:R-:W2:Y:S02]  /*6c60*/  LDG.E.U16 R4, desc[UR36][R6.64] ;  /* 0x0000002406047981 */ /* 0x000ea4000c1e1500 */
[----:B--2---:R-:W-:-:S06]  /*6c70*/  HADD2.F32 R4, -RZ, R4.H0_H0 ;  /* 0x20000004ff047230 */ /* 0x004fcc0000004100 */
[----:B------:R-:W0:Y:S02]  /*6c80*/  F2I.S64.TRUNC R4, R4 ;  /* 0x0000000400047311 */ /* 0x000e24000020d900 */
[----:B0-----:R-:W-:Y:S01]  /*6c90*/  PRMT R18, R4, 0x7610, R18 ;  /* 0x0000761004127816 */ /* 0x001fe20000000012 */
[----:B------:R-:W-:Y:S06]  /*6ca0*/  BRA `(.L_x_21379) ;  /* 0x0000000800f07947 */ /* 0x000fec0003800000 */
.L_x_21420:
        /* <DEDUP_REMOVED lines=10> */
.L_x_21423:
[----:B------:R-:W2:Y:S02]  /*6d50*/  LDG.E.U16 R6, desc[UR36][R6.64] ;  /* 0x0000002406067981 */ /* 0x000ea4000c1e1500 */
[----:B--2---:R-:W-:-:S06]  /*6d60*/  HADD2.F32 R4, -RZ, R6.H0_H0 ;  /* 0x20000006ff047230 */ /* 0x004fcc0000004100 */
[----:B------:R-:W0:Y:S02]  /*6d70*/  F2I.S64.TRUNC R4, R4 ;  /* 0x0000000400047311 */ /* 0x000e24000020d900 */
[----:B0-----:R-:W-:Y:S01]  /*6d80*/  PRMT R18, R4, 0x7610, R18 ;  /* 0x0000761004127816 */ /* 0x001fe20000000012 */
[----:B------:R-:W-:Y:S06]  /*6d90*/  BRA `(.L_x_21379) ;  /* 0x0000000800b47947 */ /* 0x000fec0003800000 */
.L_x_21422:
[----:B------:R-:W2:Y:S02]  /*6da0*/  LDG.E.64 R4, desc[UR36][R6.64] ;  /* 0x0000002406047981 */ /* 0x000ea4000c1e1b00 */
[----:B--2---:R-:W0:Y:S02]  /*6db0*/  F2I.S64.F64.TRUNC R4, R4 ;  /* 0x0000000400047311 */ /* 0x004e24000030d900 */
[----:B0-----:R-:W-:Y:S01]  /*6dc0*/  PRMT R18, R4, 0x7610, R18 ;  /* 0x0000761004127816 */ /* 0x001fe20000000012 */
[----:B------:R-:W-:Y:S06]  /*6dd0*/  BRA `(.L_x_21379) ;  /* 0x0000000800a47947 */ /* 0x000fec0003800000 */
.L_x_21413:
        /* <DEDUP_REMOVED lines=12> */
.L_x_21426:
[----:B------:R-:W2:Y:S02]  /*6ea0*/  LDG.E.64 R6, desc[UR36][R6.64] ;  /* 0x0000002406067981 */ /* 0x000ea4000c1e1b00 */
[----:B--2---:R-:W0:Y:S02]  /*6eb0*/  F2I.S64.F64.TRUNC R4, R6 ;  /* 0x0000000600047311 */ /* 0x004e24000030d900 */
[----:B0-----:R-:W-:Y:S01]  /*6ec0*/  PRMT R18, R4, 0x7610, R18 ;  /* 0x0000761004127816 */ /* 0x001fe20000000012 */
[----:B------:R-:W-:Y:S06]  /*6ed0*/  BRA `(.L_x_21379) ;  /* 0x0000000800647947 */ /* 0x000fec0003800000 */
.L_x_21425:
        /* <DEDUP_REMOVED lines=27> */
.L_x_21428:
        /* <DEDUP_REMOVED lines=15> */
.L_x_21427:
[----:B------:R-:W2:Y:S02]  /*7180*/  LDG.E.U16 R4, desc[UR36][R6.64] ;  /* 0x0000002406047981 */ /* 0x000ea4000c1e1500 */
[----:B--2---:R-:W-:-:S06]  /*7190*/  IMAD.U32 R4, R4, 0x10000, RZ ;  /* 0x0001000004047824 */ /* 0x004fcc00078e00ff */
[----:B------:R-:W0:Y:S02]  /*71a0*/  F2I.S64.TRUNC R4, R4 ;  /* 0x0000000400047311 */ /* 0x000e24000020d900 */
[----:B0-----:R-:W-:Y:S01]  /*71b0*/  PRMT R18, R4, 0x7610, R18 ;  /* 0x0000761004127816 */ /* 0x001fe20000000012 */
[----:B------:R-:W-:Y:S06]  /*71c0*/  BRA `(.L_x_21379) ;  /* 0x0000000400a87947 */ /* 0x000fec0003800000 */
.L_x_21424:
        /* <DEDUP_REMOVED lines=10> */
.L_x_21431:
        /* <DEDUP_REMOVED lines=21> */
.L_x_21435:
[----:B------:R-:W-:Y:S05]  /*73c0*/  BSYNC.RECONVERGENT B1 ;  /* 0x0000000000017941 */ /* 0x000fea0003800200 */
.L_x_21434:
[----:B------:R-:W-:Y:S01]  /*73d0*/  IMAD.SHL.U32 R0, R0, 0x100000, RZ ;  /* 0x0010000000007824 */ /* 0x000fe200078e00ff */
[----:B------:R-:W-:-:S04]  /*73e0*/  LEA R3, R3, 0x3b800000, 0x17 ;  /* 0x3b80000003037811 */ /* 0x000fc800078eb8ff */
[----:B------:R-:W-:-:S07]  /*73f0*/  LOP3.LUT R4, R3, R0, R7, 0xfe, !PT ;  /* 0x0000000003047212 */ /* 0x000fce00078efe07 */
.L_x_21433:
[----:B------:R-:W-:Y:S05]  /*7400*/  BSYNC.RECONVERGENT B0 ;  /* 0x0000000000007941 */ /* 0x000fea0003800200 */
.L_x_21432:
[----:B------:R-:W0:Y:S02]  /*7410*/  F2I.S64.TRUNC R4, R4 ;  /* 0x0000000400047311 */ /* 0x000e24000020d900 */
[----:B0-----:R-:W-:Y:S01]  /*7420*/  PRMT R18, R4, 0x7610, R18 ;  /* 0x0000761004127816 */ /* 0x001fe20000000012 */
[----:B------:R-:W-:Y:S06]  /*7430*/  BRA `(.L_x_21379) ;  /* 0x00000004000c7947 */ /* 0x000fec0003800000 */
.L_x_21430:
        /* <DEDUP_REMOVED lines=21> */
.L_x_21439:
[----:B------:R-:W-:Y:S05]  /*7590*/  BSYNC.RECONVERGENT B1 ;  /* 0x0000000000017941 */ /* 0x000fea0003800200 */
.L_x_21438:
[----:B------:R-:W-:Y:S01]  /*75a0*/  IMAD.SHL.U32 R0, R0, 0x200000, RZ ;  /* 0x0020000000007824 */ /* 0x000fe200078e00ff */
[----:B------:R-:W-:-:S04]  /*75b0*/  LEA R3, R3, 0x37800000, 0x17 ;  /* 0x3780000003037811 */ /* 0x000fc800078eb8ff */
[----:B------:R-:W-:-:S07]  /*75c0*/  LOP3.LUT R4, R3, R0, R7, 0xfe, !PT ;  /* 0x0000000003047212 */ /* 0x000fce00078efe07 */
.L_x_21437:
[----:B------:R-:W-:Y:S05]  /*75d0*/  BSYNC.RECONVERGENT B0 ;  /* 0x0000000000007941 */ /* 0x000fea0003800200 */
.L_x_21436:
[----:B------:R-:W0:Y:S02]  /*75e0*/  F2I.S64.TRUNC R4, R4 ;  /* 0x0000000400047311 */ /* 0x000e24000020d900 */
[----:B0-----:R-:W-:Y:S01]  /*75f0*/  PRMT R18, R4, 0x7610, R18 ;  /* 0x0000761004127816 */ /* 0x001fe20000000012 */
[----:B------:R-:W-:Y:S06]  /*7600*/  BRA `(.L_x_21379) ;  /* 0x0000000000987947 */ /* 0x000fec0003800000 */
.L_x_21429:
        /* <DEDUP_REMOVED lines=14> */
.L_x_21443:
[----:B------:R-:W-:Y:S05]  /*76f0*/  BSYNC.RECONVERGENT B0 ;  /* 0x0000000000007941 */ /* 0x000fea0003800200 */
.L_x_21442:
[----:B------:R-:W0:Y:S02]  /*7700*/  F2I.S64.TRUNC R4, R4 ;  /* 0x0000000400047311 */ /* 0x000e24000020d900 */
[----:B0-----:R-:W-:Y:S01]  /*7710*/  PRMT R18, R4, 0x7610, R18 ;  /* 0x0000761004127816 */ /* 0x001fe20000000012 */
[----:B------:R-:W-:Y:S06]  /*7720*/  BRA `(.L_x_21379) ;  /* 0x0000000000507947 */ /* 0x000fec0003800000 */
.L_x_21417:
        /* <DEDUP_REMOVED lines=16> */
.L_x_21444:
[----:B------:R-:W-:Y:S05]  /*7830*/  BRA `(.L_x_21379) ;  /* 0x00000000000c7947 */ /* 0x000fea0003800000 */
.L_x_21441:
[----:B------:R0:W5:Y:S01]  /*7840*/  LDG.E.U8 R18, desc[UR36][R6.64] ;  /* 0x0000002406127981 */ /* 0x000162000c1e1100 */
[----:B------:R-:W-:Y:S05]  /*7850*/  BRA `(.L_x_21379) ;  /* 0x0000000000047947 */ /* 0x000fea0003800000 */
.L_x_21440:
[----:B------:R0:W5:Y:S02]  /*7860*/  LDG.E.U8 R18, desc[UR36][R6.64] ;  /* 0x0000002406127981 */ /* 0x000164000c1e1100 */
.L_x_21379:
[----:B------:R-:W-:Y:S05]  /*7870*/  BSYNC.RECONVERGENT B6 ;  /* 0x0000000000067941 */ /* 0x000fea0003800200 */
.L_x_21378:
[----:B------:R-:W-:Y:S01]  /*7880*/  ISETP.GE.AND P0, PT, R25, R16, PT ;  /* 0x000000101900720c */ /* 0x000fe20003f06270 */
[----:B------:R-:W-:-:S12]  /*7890*/  BSSY.RECONVERGENT B0, `(.L_x_21445) ;  /* 0x0000007000007945 */ /* 0x000fd80003800200 */
[----:B------:R-:W-:Y:S05]  /*78a0*/  @P0 BRA `(.L_x_21446) ;  /* 0x0000000000140947 */ /* 0x000fea0003800000 */
[----:B012345:R-:W-:Y:S02]  /*78b0*/  LOP3.LUT R7, R23, 0xff, RZ, 0xc0, !PT ;  /* 0x000000ff17077812 */ /* 0x03ffe400078ec0ff */
[----:B------:R-:W-:Y:S02]  /*78c0*/  LOP3.LUT R28, R28, 0xff, RZ, 0xc0, !PT ;  /* 0x000000ff1c1c7812 */ /* 0x000fe400078ec0ff */
[----:B------:R-:W-:-:S07]  /*78d0*/  MOV R8, 0x78f0 ;  /* 0x000078f000087802 */ /* 0x000fce0000000f00 */
[----:B------:R-:W-:Y:S05]  /*78e0*/  CALL.REL.NOINC `($__internal_64_$__cuda_sm20_div_u16) ;  /* 0x0000003c00d87944 */ /* 0x000fea0003c00000 */
[----:B------:R-:W-:-:S07]  /*78f0*/  IMAD.MOV.U32 R3, RZ, RZ, R7 ;  /* 0x000000ffff037224 */ /* 0x000fce00078e0007 */
.L_x_21446:
[----:B------:R-:W-:Y:S05]  /*7900*/  BSYNC.RECONVERGENT B0 ;  /* 0x0000000000007941 */ /* 0x000fea0003800200 */
.L_x_21445:
[----:B-----5:R-:W-:Y:S01]  /*7910*/  VIADD R23, R25, 0x80 ;  /* 0x0000008019177836 */ /* 0x020fe20000000000 */
[----:B------:R-:W-:Y:S04]  /*7920*/  BSSY.RECONVERGENT B0, `(.L_x_21447) ;  /* 0x0000008000007945 */ /* 0x000fe80003800200 */
[----:B------:R-:W-:-:S13]  /*7930*/  ISETP.GE.AND P0, PT, R23, R16, PT ;  /* 0x000000101700720c */ /* 0x000fda0003f06270 */
[----:B------:R-:W-:Y:S05]  /*7940*/  @P0 BRA `(.L_x_21448) ;  /* 0x0000000000140947 */ /* 0x000fea0003800000 */
[----:B01234-:R-:W-:Y:S02]  /*7950*/  LOP3.LUT R7, R22, 0xff, RZ, 0xc0, !PT ;  /* 0x000000ff16077812 */ /* 0x01ffe400078ec0ff */
[----:B------:R-:W-:Y:S02]  /*7960*/  LOP3.LUT R28, R26, 0xff, RZ, 0xc0, !PT ;  /* 0x000000ff1a1c7812 */ /* 0x000fe400078ec0ff */
[----:B------:R-:W-:-:S07]  /*7970*/  MOV R8, 0x7990 ;  /* 0x0000799000087802 */ /* 0x000fce0000000f00 */
[----:B------:R-:W-:Y:S05]  /*7980*/  CALL.REL.NOINC `($__internal_64_$__cuda_sm20_div_u16) ;  /* 0x0000003c00b07944 */ /* 0x000fea0003c00000 */
[----:B------:R-:W-:-:S07]  /*7990*/  IMAD.MOV.U32 R22, RZ, RZ, R7 ;  /* 0x000000ffff167224 */ /* 0x000fce00078e0007 */
.L_x_21448:
[----:B------:R-:W-:Y:S05]  /*79a0*/  BSYNC.RECONVERGENT B0 ;  /* 0x0000000000007941 */ /* 0x000fea0003800200 */
.L_x_21447:
[----:B------:R-:W-:Y:S01]  /*79b0*/  VIADD R5, R25, 0x100 ;  /* 0x0000010019057836 */ /* 0x000fe20000000000 */
        /* <DEDUP_REMOVED lines=8> */
.L_x_21450:
[----:B------:R-:W-:Y:S05]  /*7a40*/  BSYNC.RECONVERGENT B0 ;  /* 0x0000000000007941 */ /* 0x000fea0003800200 */
.L_x_21449:
        /* <DEDUP_REMOVED lines=9> */
.L_x_21452:
[----:B------:R-:W-:Y:S05]  /*7ae0*/  BSYNC.RECONVERGENT B0 ;  /* 0x0000000000007941 */ /* 0x000fea0003800200 */
.L_x_21451:
[----:B------:R-:W0:Y:S01]  /*7af0*/  LDC.U8 R19, c[0x0][0x3b0] ;  /* 0x0000ec00ff137b82 */ /* 0x000e220000000000 */
[----:B------:R-:W-:Y:S01]  /*7b00*/  ISETP.GE.AND P0, PT, R25, R16, PT ;  /* 0x000000101900720c */ /* 0x000fe20003f06270 */
[----:B------:R-:W-:Y:S04]  /*7b10*/  BSSY.RECONVERGENT B8, `(.L_x_21453) ;  /* 0x00002e7000087945 */ /* 0x000fe80003800200 */
[----:B------:R-:W-:Y:S08]  /*7b20*/  BSSY.RELIABLE B7, `(.L_x_21454) ;  /* 0x00001f9000077945 */ /* 0x000ff00003800100 */
[----:B------:R-:W-:Y:S05]  /*7b30*/  @P0 BRA `(.L_x_21455) ;  /* 0x0000001c00d00947 */ /* 0x000fea0003800000 */
[----:B------:R-:W5:Y:S01]  /*7b40*/  LDCU UR4, c[0x0][0x3b4] ;  /* 0x00007680ff0477ac */ /* 0x000f620008000800 */
[----:B------:R-:W1:Y:S01]  /*7b50*/  LDC.64 R8, c[0x0][0x388] ;  /* 0x0000e200ff087b82 */ /* 0x000e620000000a00 */
[----:B------:R-:W-:Y:S01]  /*7b60*/  IMAD R0, R2, 0x200, R25 ;  /* 0x0000020002007824 */ /* 0x000fe200078e0219 */
[----:B0-----:R-:W-:Y:S01]  /*7b70*/  PRMT R4, R19, 0x9910, RZ ;  /* 0x0000991013047816 */ /* 0x001fe200000000ff */
[----:B------:R-:W-:Y:S02]  /*7b80*/  BSSY.RECONVERGENT B6, `(.L_x_21456) ;  /* 0x0000100000067945 */ /* 0x000fe40003800200 */
[----:B-----5:R-:W-:Y:S02]  /*7b90*/  IMAD R5, R0, UR4, RZ ;  /* 0x0000000400057c24 */ /* 0x020fe4000f8e02ff */
        /* <DEDUP_REMOVED lines=16> */
.L_x_21460:
[----:B------:R0:W-:Y:S01]  /*7ca0*/  STG.E.U8 desc[UR36][R8.64], R3 ;  /* 0x0000000308007986 */ /* 0x0001e2000c101124 */
[----:B------:R-:W-:Y:S01]  /*7cb0*/  IMAD.MOV.U32 R25, RZ, RZ, R23 ;  /* 0x000000ffff197224 */ /* 0x000fe200078e0017 */
[----:B------:R-:W-:Y:S06]  /*7cc0*/  BRA `(.L_x_21462) ;  /* 0x0000000c00ac7947 */ /* 0x000fec0003800000 */
.L_x_21459:
[----:B------:R-:W-:-:S13]  /*7cd0*/  ISETP.NE.AND P0, PT, R0, 0x2, PT ;  /* 0x000000020000780c */ /* 0x000fda0003f05270 */
[----:B------:R-:W-:Y:S05]  /*7ce0*/  @!P0 BRA `(.L_x_21463) ;  /* 0x0000000000348947 */ /* 0x000fea0003800000 */
[----:B------:R-:W-:-:S13]  /*7cf0*/  ISETP.NE.AND P0, PT, R0, 0x3, PT ;  /* 0x000000030000780c */ /* 0x000fda0003f05270 */
[----:B------:R-:W-:Y:S05]  /*7d00*/  @!P0 BRA `(.L_x_21464) ;  /* 0x00000000001c8947 */ /* 0x000fea0003800000 */
[----:B------:R-:W-:-:S13]  /*7d10*/  ISETP.NE.AND P0, PT, R0, 0x4, PT ;  /* 0x000000040000780c */ /* 0x000fda0003f05270 */
[----:B------:R-:W-:Y:S05]  /*7d20*/  @P0 BRA `(.L_x_21461) ;  /* 0x0000000800e40947 */ /* 0x000fea0003800000 */
[----:B------:R-:W-:Y:S01]  /*7d30*/  LOP3.LUT R4, R3, 0xff, RZ, 0xc0, !PT ;  /* 0x000000ff03047812 */ /* 0x000fe200078ec0ff */
[----:B------:R-:W-:Y:S02]  /*7d40*/  IMAD.MOV.U32 R5, RZ, RZ, RZ ;  /* 0x000000ffff057224 */ /* 0x000fe400078e00ff */
[----:B------:R-:W-:-:S03]  /*7d50*/  IMAD.MOV.U32 R25, RZ, RZ, R23 ;  /* 0x000000ffff197224 */ /* 0x000fc600078e0017 */
[----:B------:R0:W-:Y:S01]  /*7d60*/  STG.E.64 desc[UR36][R8.64], R4 ;  /* 0x0000000408007986 */ /* 0x0001e2000c101b24 */
[----:B------:R-:W-:Y:S05]  /*7d70*/  BRA `(.L_x_21462) ;  /* 0x0000000c00807947 */ /* 0x000fea0003800000 */
.L_x_21464:
[----:B------:R-:W-:Y:S01]  /*7d80*/  LOP3.LUT R3, R3, 0xff, RZ, 0xc0, !PT ;  /* 0x000000ff03037812 */ /* 0x000fe200078ec0ff */
[----:B------:R-:W-:-:S04]  /*7d90*/  IMAD.MOV.U32 R25, RZ, RZ, R23 ;  /* 0x000000ffff197224 */ /* 0x000fc800078e0017 */
[----:B------:R0:W-:Y:S01]  /*7da0*/  STG.E desc[UR36][R8.64], R3 ;  /* 0x0000000308007986 */ /* 0x0001e2000c101924 */
[----:B------:R-:W-:Y:S05]  /*7db0*/  BRA `(.L_x_21462) ;  /* 0x0000000c00707947 */ /* 0x000fea0003800000 */
.L_x_21463:
[----:B------:R-:W-:Y:S01]  /*7dc0*/  LOP3.LUT R3, R3, 0xff, RZ, 0xc0, !PT ;  /* 0x000000ff03037812 */ /* 0x000fe200078ec0ff */
[----:B------:R-:W-:-:S04]  /*7dd0*/  IMAD.MOV.U32 R25, RZ, RZ, R23 ;  /* 0x000000ffff197224 */ /* 0x000fc800078e0017 */
[----:B------:R0:W-:Y:S01]  /*7de0*/  STG.E.U16 desc[UR36][R8.64], R3 ;  /* 0x0000000308007986 */ /* 0x0001e2000c101524 */
[----:B------:R-:W-:Y:S05]  /*7df0*/  BRA `(.L_x_21462) ;  /* 0x0000000c00607947 */ /* 0x000fea0003800000 */
.L_x_21458:
[----:B------:R-:W-:-:S13]  /*7e00*/  ISETP.GT.AND P0, PT, R0, 0x6, PT ;  /* 0x000000060000780c */ /* 0x000fda0003f04270 */
[----:B------:R-:W-:Y:S05]  /*7e10*/  @P0 BRA `(.L_x_21465) ;  /* 0x00000000003c0947 */ /* 0x000fea0003800000 */
[----:B------:R-:W-:-:S13]  /*7e20*/  ISETP.NE.AND P0, PT, R0, 0x5, PT ;  /* 0x000000050000780c */ /* 0x000fda0003f05270 */
[----:B------:R-:W-:Y:S05]  /*7e30*/  @!P0 BRA `(.L_x_21466) ;  /* 0x00000000001c8947 */ /* 0x000fea0003800000 */
[----:B------:R-:W-:-:S13]  /*7e40*/  ISETP.NE.AND P0, PT, R0, 0x6, PT ;  /* 0x000000060000780c */ /* 0x000fda0003f05270 */
[----:B------:R-:W-:Y:S05]  /*7e50*/  @P0 BRA `(.L_x_21461) ;  /* 0x0000000800980947 */ /* 0x000fea0003800000 */
[----:B------:R-:W-:Y:S01]  /*7e60*/  LOP3.LUT R3, R3, 0xff, RZ, 0xc0, !PT ;  /* 0x000000ff03037812 */ /* 0x000fe200078ec0ff */
[----:B------:R-:W-:-:S05]  /*7e70*/  IMAD.MOV.U32 R25, RZ, RZ, R23 ;  /* 0x000000ffff197224 */ /* 0x000fca00078e0017 */
[----:B------:R-:W0:Y:S02]  /*7e80*/  I2F.U16 R3, R3 ;  /* 0x0000000300037306 */ /* 0x000e240000101000 */
[----:B0-----:R0:W-:Y:S01]  /*7e90*/  STG.E desc[UR36][R8.64], R3 ;  /* 0x0000000308007986 */ /* 0x0011e2000c101924 */
[----:B------:R-:W-:Y:S05]  /*7ea0*/  BRA `(.L_x_21462) ;  /* 0x0000000c00347947 */ /* 0x000fea0003800000 */
.L_x_21466:
[----:B------:R-:W-:Y:S01]  /*7eb0*/  LOP3.LUT R3, R3, 0xff, RZ, 0xc0, !PT ;  /* 0x000000ff03037812 */ /* 0x000fe200078ec0ff */
[----:B------:R-:W-:-:S03]  /*7ec0*/  IMAD.MOV.U32 R25, RZ, RZ, R23 ;  /* 0x000000ffff197224 */ /* 0x000fc600078e0017 */
[----:B------:R-:W0:Y:S02]  /*7ed0*/  I2F.U16 R0, R3 ;  /* 0x0000000300007306 */ /* 0x000e240000101000 */
[----:B0-----:R-:W-:-:S05]  /*7ee0*/  F2FP.F16.F32.PACK_AB R0, RZ, R0 ;  /* 0x00000000ff00723e */ /* 0x001fca00000000ff */
[----:B------:R0:W-:Y:S01]  /*7ef0*/  STG.E.U16 desc[UR36][R8.64], R0 ;  /* 0x0000000008007986 */ /* 0x0001e2000c101524 */
[----:B------:R-:W-:Y:S05]  /*7f00*/  BRA `(.L_x_21462) ;  /* 0x0000000c001c7947 */ /* 0x000fea0003800000 */
.L_x_21465:
        /* <DEDUP_REMOVED lines=8> */
[----:B------:R-:W-:Y:S01]  /*7f90*/  IMAD.MOV.U32 R25, RZ, RZ, R23 ;  /* 0x000000ffff197224 */ /* 0x000fe200078e0017 */
[----:B------:R-:W0:Y:S02]  /*7fa0*/  I2F.U16 R4, R3 ;  /* 0x0000000300047306 */ /* 0x000e240000101000 */
[----:B0-----:R0:W-:Y:S01]  /*7fb0*/  STG.E.64 desc[UR36][R8.64], R4 ;  /* 0x0000000408007986 */ /* 0x0011e2000c101b24 */
[----:B------:R-:W-:Y:S05]  /*7fc0*/  BRA `(.L_x_21462) ;  /* 0x0000000800ec7947 */ /* 0x000fea0003800000 */
.L_x_21468:
[----:B------:R-:W-:Y:S01]  /*7fd0*/  LOP3.LUT R3, R3, 0xff, RZ, 0xc0, !PT ;  /* 0x000000ff03037812 */ /* 0x000fe200078ec0ff */
[----:B------:R-:W-:-:S05]  /*7fe0*/  IMAD.MOV.U32 R25, RZ, RZ, R23 ;  /* 0x000000ffff197224 */ /* 0x000fca00078e0017 */
[----:B------:R-:W0:Y:S02]  /*7ff0*/  I2F.U16 R3, R3 ;  /* 0x0000000300037306 */ /* 0x000e240000101000 */
[----:B0-----:R-:W-:-:S04]  /*8000*/  F2FP.F16.F32.PACK_AB R3, RZ, R3 ;  /* 0x00000003ff03723e */ /* 0x001fc800000000ff */
[----:B------:R-:W-:-:S05]  /*8010*/  PRMT R3, R3, 0x5410, RZ ;  /* 0x0000541003037816 */ /* 0x000fca00000000ff */
[----:B------:R0:W-:Y:S01]  /*8020*/  STG.E desc[UR36][R8.64], R3 ;  /* 0x0000000308007986 */ /* 0x0001e2000c101924 */
[----:B------:R-:W-:Y:S05]  /*8030*/  BRA `(.L_x_21462) ;  /* 0x0000000800d07947 */ /* 0x000fea0003800000 */
.L_x_21467:
[----:B------:R-:W-:Y:S01]  /*8040*/  LOP3.LUT R4, R3, 0xff, RZ, 0xc0, !PT ;  /* 0x000000ff03047812 */ /* 0x000fe200078ec0ff */
[----:B------:R-:W-:-:S05]  /*8050*/  IMAD.MOV.U32 R25, RZ, RZ, R23 ;  /* 0x000000ffff197224 */ /* 0x000fca00078e0017 */
[----:B------:R-:W0:Y:S02]  /*8060*/  I2F.F64.U16 R4, R4 ;  /* 0x0000000400047312 */ /* 0x000e240000101800 */
[----:B0-----:R0:W-:Y:S01]  /*8070*/  STG.E.64 desc[UR36][R8.64], R4 ;  /* 0x0000000408007986 */ /* 0x0011e2000c101b24 */
[----:B------:R-:W-:Y:S05]  /*8080*/  BRA `(.L_x_21462) ;  /* 0x0000000800bc7947 */ /* 0x000fea0003800000 */
.L_x_21457:
        /* <DEDUP_REMOVED lines=13> */
.L_x_21471:
[----:B------:R-:W-:Y:S02]  /*8160*/  LOP3.LUT R4, R3, 0xff, RZ, 0xc0, !PT ;  /* 0x000000ff03047812 */ /* 0x000fe400078ec0ff */
[----:B--234-:R-:W-:Y:S01]  /*8170*/  CS2R R6, SRZ ;  /* 0x0000000000067805 */ /* 0x01cfe2000001ff00 */
[----:B------:R-:W-:-:S03]  /*8180*/  IMAD.MOV.U32 R25, RZ, RZ, R23 ;  /* 0x000000ffff197224 */ /* 0x000fc600078e0017 */
[----:B------:R-:W0:Y:S02]  /*8190*/  I2F.F64.U16 R4, R4 ;  /* 0x0000000400047312 */ /* 0x000e240000101800 */
[----:B0-----:R0:W-:Y:S01]  /*81a0*/  STG.E.128 desc[UR36][R8.64], R4 ;  /* 0x0000000408007986 */ /* 0x0011e2000c101d24 */
[----:B------:R-:W-:Y:S05]  /*81b0*/  BRA `(.L_x_21462) ;  /* 0x0000000800707947 */ /* 0x000fea0003800000 */
.L_x_21470:
        /* <DEDUP_REMOVED lines=8> */
[----:B------:R-:W-:Y:S02]  /*8240*/  IMAD.MOV.U32 R3, RZ, RZ, 0x7f ;  /* 0x0000007fff037424 */ /* 0x000fe400078e00ff */
[----:B------:R-:W0:Y:S02]  /*8250*/  I2F.U16 R5, R0 ;  /* 0x0000000000057306 */ /* 0x000e240000101000 */
        /* <DEDUP_REMOVED lines=8> */
.L_x_21475:
[----:B------:R-:W-:Y:S05]  /*82e0*/  BSYNC.RECONVERGENT B0 ;  /* 0x0000000000007941 */ /* 0x000fea0003800200 */
.L_x_21474:
[----:B------:R0:W-:Y:S01]  /*82f0*/  STG.E.U8 desc[UR36][R8.64], R3 ;  /* 0x0000000308007986 */ /* 0x0001e2000c101124 */
[----:B------:R-:W-:Y:S01]  /*8300*/  IMAD.MOV.U32 R25, RZ, RZ, R23 ;  /* 0x000000ffff197224 */ /* 0x000fe200078e0017 */
[----:B------:R-:W-:Y:S06]  /*8310*/  BRA `(.L_x_21462) ;  /* 0x0000000800187947 */ /* 0x000fec0003800000 */
.L_x_21473:
[----:B------:R-:W-:-:S04]  /*8320*/  LOP3.LUT R0, R3, 0xff, RZ, 0xc0, !PT ;  /* 0x000000ff03007812 */ /* 0x000fc800078ec0ff */
[----:B------:R-:W0:Y:S02]  /*8330*/  I2F.U16 R5, R0 ;  /* 0x0000000000057306 */ /* 0x000e240000101000 */
[----:B0-----:R-:W-:-:S13]  /*8340*/  ISETP.GE.U32.AND P1, PT, R5, 0x47800000, PT ;  /* 0x478000000500780c */ /* 0x001fda0003f26070 */
[----:B------:R-:W-:Y:S01]  /*8350*/  @P1 IMAD.MOV.U32 R3, RZ, RZ, 0x7f ;  /* 0x0000007fff031424 */ /* 0x000fe200078e00ff */
[----:B------:R-:W-:Y:S01]  /*8360*/  @P1 ISETP.GT.U32.AND P0, PT, R5, 0x7f800000, PT ;  /* 0x7f8000000500180c */ /* 0x000fe20003f04070 */
[----:B------:R-:W-:-:S03]  /*8370*/  @P1 IMAD.MOV.U32 R25, RZ, RZ, R23 ;  /* 0x000000ffff191224 */ /* 0x000fc600078e0017 */
[----:B------:R-:W-:-:S05]  /*8380*/  @P1 SEL R3, R3, 0x7c, P0 ;  /* 0x0000007c03031807 */ /* 0x000fca0000000000 */
[----:B------:R0:W-:Y:S01]  /*8390*/  @P1 STG.E.U8 desc[UR36][R8.64], R3 ;  /* 0x0000000308001986 */ /* 0x0001e2000c101124 */
[----:B------:R-:W-:Y:S05]  /*83a0*/  @P1 BRA `(.L_x_21462) ;  /* 0x0000000400f41947 */ /* 0x000fea0003800000 */
[----:B------:R-:W-:-:S13]  /*83b0*/  ISETP.GT.U32.AND P0, PT, R5, 0x387fffff, PT ;  /* 0x387fffff0500780c */ /* 0x000fda0003f04070 */
[----:B------:R-:W-:Y:S01]  /*83c0*/  @P0 SHF.R.U32.HI R0, RZ, 0x15, R5 ;  /* 0x00000015ff000819 */ /* 0x000fe20000011605 */
[C---:B0-----:R-:W-:Y:S01]  /*83d0*/  @!P0 FADD.FTZ R3, R5.reuse, 128 ;  /* 0x4300000005038421 */ /* 0x041fe20000010000 */
[--C-:B------:R-:W-:Y:S02]  /*83e0*/  @!P0 IMAD.MOV.U32 R25, RZ, RZ, R23.reuse ;  /* 0x000000ffff198224 */ /* 0x100fe400078e0017 */
[----:B------:R-:W-:Y:S01]  /*83f0*/  @P0 LOP3.LUT R0, R0, 0x1, RZ, 0xc0, !PT ;  /* 0x0000000100000812 */ /* 0x000fe200078ec0ff */
[----:B------:R-:W-:Y:S01]  /*8400*/  @P0 IMAD.MOV.U32 R25, RZ, RZ, R23 ;  /* 0x000000ffff190224 */ /* 0x000fe200078e0017 */
[----:B------:R0:W-:Y:S02]  /*8410*/  @!P0 STG.E.U8 desc[UR36][R8.64], R3 ;  /* 0x0000000308008986 */ /* 0x0001e4000c101124 */
[----:B------:R-:W-:-:S04]  /*8420*/  @P0 IADD3 R0, PT, PT, R5, 0x80fffff, R0 ;  /* 0x080fffff05000810 */ /* 0x000fc80007ffe000 */
[----:B------:R-:W-:-:S05]  /*8430*/  @P0 SHF.R.U32.HI R5, RZ, 0x15, R0 ;  /* 0x00000015ff050819 */ /* 0x000fca0000011600 */
[----:B------:R0:W-:Y:S01]  /*8440*/  @P0 STG.E.U8 desc[UR36][R8.64], R5 ;  /* 0x0000000508000986 */ /* 0x0001e2000c101124 */
[----:B------:R-:W-:Y:S05]  /*8450*/  BRA `(.L_x_21462) ;  /* 0x0000000400c87947 */ /* 0x000fea0003800000 */
.L_x_21472:
[----:B------:R-:W-:Y:S01]  /*8460*/  LOP3.LUT R3, R3, 0xff, RZ, 0xc0, !PT ;  /* 0x000000ff03037812 */ /* 0x000fe200078ec0ff */
[----:B------:R-:W-:-:S03]  /*8470*/  IMAD.MOV.U32 R25, RZ, RZ, R23 ;  /* 0x000000ffff197224 */ /* 0x000fc600078e0017 */
[----:B------:R-:W0:Y:S02]  /*8480*/  I2F.U16 R0, R3 ;  /* 0x0000000300007306 */ /* 0x000e240000101000 */
[----:B0-----:R-:W-:-:S05]  /*8490*/  F2FP.BF16.F32.PACK_AB R0, RZ, R0 ;  /* 0x00000000ff00723e */ /* 0x001fca00000010ff */
[----:B------:R0:W-:Y:S01]  /*84a0*/  STG.E.U16 desc[UR36][R8.64], R0 ;  /* 0x0000000008007986 */ /* 0x0001e2000c101524 */
[----:B------:R-:W-:Y:S05]  /*84b0*/  BRA `(.L_x_21462) ;  /* 0x0000000400b07947 */ /* 0x000fea0003800000 */
.L_x_21469:
        /* <DEDUP_REMOVED lines=8> */
[----:B------:R-:W-:Y:S01]  /*8540*/  LOP3.LUT R3, R3, 0xff, RZ, 0xc0, !PT ;  /* 0x000000ff03037812 */ /* 0x000fe200078ec0ff */
[----:B------:R-:W-:-:S04]  /*8550*/  IMAD.MOV.U32 R25, RZ, RZ, R23 ;  /* 0x000000ffff197224 */ /* 0x000fc800078e0017 */
[----:B------:R0:W-:Y:S01]  /*8560*/  STG.E.U16 desc[UR36][R8.64], R3 ;  /* 0x0000000308007986 */ /* 0x0001e2000c101524 */
[----:B------:R-:W-:Y:S05]  /*8570*/  BRA `(.L_x_21462) ;  /* 0x0000000400807947 */ /* 0x000fea0003800000 */
.L_x_21478:
[----:B------:R-:W-:Y:S01]  /*8580*/  LOP3.LUT R3, R3, 0xff, RZ, 0xc0, !PT ;  /* 0x000000ff03037812 */ /* 0x000fe200078ec0ff */
[----:B------:R-:W-:Y:S01]  /*8590*/  BSSY.RECONVERGENT B0, `(.L_x_21479) ;  /* 0x0000012000007945 */ /* 0x000fe20003800200 */
[----:B------:R-:W-:-:S04]  /*85a0*/  IMAD.MOV.U32 R4, RZ, RZ, 0x80 ;  /* 0x00000080ff047424 */ /* 0x000fc800078e00ff */
[----:B------:R-:W0:Y:S02]  /*85b0*/  I2F.U16 R3, R3 ;  /* 0x0000000300037306 */ /* 0x000e240000101000 */
[----:B0-----:R-:W-:-:S13]  /*85c0*/  ISETP.GT.U32.AND P0, PT, R3, 0x437fffff, PT ;  /* 0x437fffff0300780c */ /* 0x001fda0003f04070 */
        /* <DEDUP_REMOVED lines=8> */
.L_x_21481:
[----:B------:R-:W-:-:S04]  /*8650*/  SHF.R.U32.HI R0, RZ, 0x14, R3 ;  /* 0x00000014ff007819 */ /* 0x000fc80000011603 */
[----:B------:R-:W-:-:S04]  /*8660*/  LOP3.LUT R0, R0, 0x1, RZ, 0xc0, !PT ;  /* 0x0000000100007812 */ /* 0x000fc800078ec0ff */
[----:B------:R-:W-:-:S04]  /*8670*/  IADD3 R0, PT, PT, R3, 0x487ffff, R0 ;  /* 0x0487ffff03007810 */ /* 0x000fc80007ffe000 */
[----:B------:R-:W-:-:S04]  /*8680*/  SHF.R.U32.HI R0, RZ, 0x14, R0 ;  /* 0x00000014ff007819 */ /* 0x000fc80000011600 */
[----:B------:R-:W-:-:S07]  /*8690*/  LOP3.LUT R0, R0, 0xff, RZ, 0xc0, !PT ;  /* 0x000000ff00007812 */ /* 0x000fce00078ec0ff */
.L_x_21482:
[----:B------:R-:W-:-:S07]  /*86a0*/  PRMT R4, R0, 0x7610, R4 ;  /* 0x0000761000047816 */ /* 0x000fce0000000004 */
.L_x_21480:
[----:B------:R-:W-:Y:S05]  /*86b0*/  BSYNC.RECONVERGENT B0 ;  /* 0x0000000000007941 */ /* 0x000fea0003800200 */
.L_x_21479:
[----:B------:R0:W-:Y:S01]  /*86c0*/  STG.E.U8 desc[UR36][R8.64], R4 ;  /* 0x0000000408007986 */ /* 0x0001e2000c101124 */
[----:B------:R-:W-:Y:S01]  /*86d0*/  IMAD.MOV.U32 R25, RZ, RZ, R23 ;  /* 0x000000ffff197224 */ /* 0x000fe200078e0017 */
[----:B------:R-:W-:Y:S06]  /*86e0*/  BRA `(.L_x_21462) ;  /* 0x0000000400247947 */ /* 0x000fec0003800000 */
.L_x_21477:
        /* <DEDUP_REMOVED lines=13> */
.L_x_21485:
[----:B------:R-:W-:-:S04]  /*87c0*/  SHF.R.U32.HI R0, RZ, 0x15, R3 ;  /* 0x00000015ff007819 */ /* 0x000fc80000011603 */
[----:B------:R-:W-:-:S04]  /*87d0*/  LOP3.LUT R0, R0, 0x1, RZ, 0xc0, !PT ;  /* 0x0000000100007812 */ /* 0x000fc800078ec0ff */
[----:B------:R-:W-:-:S04]  /*87e0*/  IADD3 R0, PT, PT, R3, 0x88fffff, R0 ;  /* 0x088fffff03007810 */ /* 0x000fc80007ffe000 */
[----:B------:R-:W-:-:S04]  /*87f0*/  SHF.R.U32.HI R0, RZ, 0x15, R0 ;  /* 0x00000015ff007819 */ /* 0x000fc80000011600 */
[----:B------:R-:W-:-:S07]  /*8800*/  LOP3.LUT R0, R0, 0xff, RZ, 0xc0, !PT ;  /* 0x000000ff00007812 */ /* 0x000fce00078ec0ff */
.L_x_21486:
[----:B------:R-:W-:-:S07]  /*8810*/  PRMT R4, R0, 0x7610, R4 ;  /* 0x0000761000047816 */ /* 0x000fce0000000004 */
.L_x_21484:
[----:B------:R-:W-:Y:S05]  /*8820*/  BSYNC.RECONVERGENT B0 ;  /* 0x0000000000007941 */ /* 0x000fea0003800200 */
.L_x_21483:
[----:B------:R0:W-:Y:S01]  /*8830*/  STG.E.U8 desc[UR36][R8.64], R4 ;  /* 0x0000000408007986 */ /* 0x0001e2000c101124 */
[----:B------:R-:W-:Y:S01]  /*8840*/  IMAD.MOV.U32 R25, RZ, RZ, R23 ;  /* 0x000000ffff197224 */ /* 0x000fe200078e0017 */
[----:B------:R-:W-:Y:S06]  /*8850*/  BRA `(.L_x_21462) ;  /* 0x0000000000c87947 */ /* 0x000fec0003800000 */
.L_x_21476:
[----:B------:R-:W-:-:S13]  /*8860*/  ISETP.NE.AND P0, PT, R0, 0x1c, PT ;  /* 0x0000001c0000780c */ /* 0x000fda0003f05270 */
[----:B------:R-:W-:Y:S05]  /*8870*/  @!P0 BRA `(.L_x_21487) ;  /* 0x0000000000b48947 */ /* 0x000fea0003800000 */
[----:B------:R-:W-:-:S13]  /*8880*/  ISETP.NE.AND P0, PT, R0, 0x1d, PT ;  /* 0x0000001d0000780c */ /* 0x000fda0003f05270 */
[----:B------:R-:W-:Y:S05]  /*8890*/  @!P0 BRA `(.L_x_21488) ;  /* 0x0000000000988947 */ /* 0x000fea0003800000 */
[----:B------:R-:W-:-:S13]  /*88a0*/  ISETP.NE.AND P0, PT, R0, 0x2c, PT ;  /* 0x0000002c0000780c */ /* 0x000fda0003f05270 */
[----:B------:R-:W-:Y:S05]  /*88b0*/  @!P0 BRA `(.L_x_21489) ;  /* 0x0000000000488947 */ /* 0x000fea0003800000 */
.L_x_21461:
[----:B------:R-:W-:Y:S01]  /*88c0*/  MOV R14, 0x0 ;  /* 0x00000000000e7802 */ /* 0x000fe20000000f00 */
[----:B------:R-:W0:Y:S01]  /*88d0*/  LDCU.64 UR6, c[0x4][0x178] ;  /* 0x01002f00ff0677ac */ /* 0x000e220008000a00 */
[----:B------:R-:W-:Y:S02]  /*88e0*/  IMAD.MOV.U32 R8, RZ, RZ, 0x65 ;  /* 0x00000065ff087424 */ /* 0x000fe400078e00ff */
[----:B------:R-:W-:Y:S01]  /*88f0*/  IMAD.MOV.U32 R12, RZ, RZ, 0x1 ;  /* 0x00000001ff0c7424 */ /* 0x000fe200078e00ff */
[----:B------:R-:W2:Y:S01]  /*8900*/  LDCU.64 UR8, c[0x4][0x180] ;  /* 0x01003000ff0877ac */ /* 0x000ea20008000a00 */
[----:B------:R-:W1:Y:S01]  /*8910*/  LDC.64 R14, c[0x4][R14] ;  /* 0x010000000e0e7b82 */ /* 0x000e620000000a00 */
[----:B------:R-:W-:Y:S01]  /*8920*/  IMAD.MOV.U32 R13, RZ, RZ, RZ ;  /* 0x000000ffff0d7224 */ /* 0x000fe200078e00ff */
[----:B------:R-:W5:Y:S01]  /*8930*/  LDCU.64 UR4, c[0x4][0x10] ;  /* 0x01000200ff0477ac */ /* 0x000f620008000a00 */
[----:B0-----:R-:W-:Y:S02]  /*8940*/  IMAD.U32 R4, RZ, RZ, UR6 ;  /* 0x00000006ff047e24 */ /* 0x001fe4000f8e00ff */
[----:B------:R-:W-:-:S02]  /*8950*/  IMAD.U32 R5, RZ, RZ, UR7 ;  /* 0x00000007ff057e24 */ /* 0x000fc4000f8e00ff */
[----:B--234-:R-:W-:Y:S02]  /*8960*/  IMAD.U32 R6, RZ, RZ, UR8 ;  /* 0x00000008ff067e24 */ /* 0x01cfe4000f8e00ff */
[----:B------:R-:W-:Y:S02]  /*8970*/  IMAD.U32 R7, RZ, RZ, UR9 ;  /* 0x00000009ff077e24 */ /* 0x000fe4000f8e00ff */
[----:B-----5:R-:W-:Y:S02]  /*8980*/  IMAD.U32 R10, RZ, RZ, UR4 ;  /* 0x00000004ff0a7e24 */ /* 0x020fe4000f8e00ff */
[----:B------:R-:W-:-:S07]  /*8990*/  IMAD.U32 R11, RZ, RZ, UR5 ;  /* 0x00000005ff0b7e24 */ /* 0x000fce000f8e00ff */
[----:B------:R-:W-:-:S07]  /*89a0*/  LEPC R20, `(.L_x_21490) ;  /* 0x000000001014794e */ /* 0x000fce0000000000 */
[----:B-1----:R-:W-:Y:S05]  /*89b0*/  CALL.ABS.NOINC R14 ;  /* 0x000000000e007343 */ /* 0x002fea0003c00000 */
.L_x_21490:
[----:B------:R-:W-:Y:S01]  /*89c0*/  IMAD.MOV.U32 R25, RZ, RZ, R23 ;  /* 0x000000ffff197224 */ /* 0x000fe200078e0017 */
[----:B------:R-:W-:Y:S06]  /*89d0*/  BRA `(.L_x_21462) ;  /* 0x0000000000687947 */ /* 0x000fec0003800000 */
.L_x_21489:
[----:B------:R-:W-:Y:S01]  /*89e0*/  LOP3.LUT R3, R3, 0xff, RZ, 0xc0, !PT ;  /* 0x000000ff03037812 */ /* 0x000fe200078ec0ff */
[----:B------:R-:W-:Y:S02]  /*89f0*/  IMAD.MOV.U32 R5, RZ, RZ, 0xff ;  /* 0x000000ffff057424 */ /* 0x000fe400078e00ff */
[----:B------:R-:W-:-:S03]  /*8a00*/  IMAD.MOV.U32 R25, RZ, RZ, R23 ;  /* 0x000000ffff197224 */ /* 0x000fc600078e0017 */
[----:B------:R-:W0:Y:S02]  /*8a10*/  I2F.U16 R3, R3 ;  /* 0x0000000300037306 */ /* 0x000e240000101000 */
[----:B0-----:R-:W-:-:S04]  /*8a20*/  SHF.R.U32.HI R4, RZ, 0x17, R3 ;  /* 0x00000017ff047819 */ /* 0x001fc80000011603 */
[----:B------:R-:W-:-:S13]  /*8a30*/  ISETP.NE.AND P1, PT, R4, 0xff, PT ;  /* 0x000000ff0400780c */ /* 0x000fda0003f25270 */
[--C-:B------:R-:W-:Y:S02]  /*8a40*/  @P1 SHF.R.U32.HI R0, RZ, 0x16, R3.reuse ;  /* 0x00000016ff001819 */ /* 0x100fe40000011603 */
[--C-:B------:R-:W-:Y:S02]  /*8a50*/  @P1 LOP3.LUT P0, RZ, R4, 0x3fffff, R3.reuse, 0xf8, !PT ;  /* 0x003fffff04ff1812 */ /* 0x100fe4000780f803 */
[----:B------:R-:W-:Y:S02]  /*8a60*/  @P1 LOP3.LUT R0, R0, 0x1, RZ, 0xc0, !PT ;  /* 0x0000000100001812 */ /* 0x000fe400078ec0ff */
[----:B------:R-:W-:Y:S02]  /*8a70*/  PRMT R3, R5, 0x7610, R3 ;  /* 0x0000761005037816 */ /* 0x000fe40000000003 */
[----:B------:R-:W-:Y:S01]  /*8a80*/  @P1 ISETP.EQ.U32.AND P2, PT, R0, 0x1, P0 ;  /* 0x000000010000180c */ /* 0x000fe20000742070 */
[----:B------:R-:W-:Y:S01]  /*8a90*/  @P1 VIADD R0, R4, 0x1 ;  /* 0x0000000104001836 */ /* 0x000fe20000000000 */
[----:B------:R-:W-:-:S02]  /*8aa0*/  PLOP3.LUT P0, PT, PT, PT, PT, 0x80, 0x8 ;  /* 0x000000000008781c */ /* 0x000fc40003f0f070 */
[----:B------:R-:W-:-:S13]  /*8ab0*/  @P1 PLOP3.LUT P0, PT, P2, PT, PT, 0x80, 0x8 ;  /* 0x000000000008181c */ /* 0x000fda000170f070 */
[----:B------:R-:W-:-:S04]  /*8ac0*/  @!P0 IMAD.MOV R0, RZ, RZ, R4 ;  /* 0x000000ffff008224 */ /* 0x000fc800078e0204 */
[----:B------:R-:W-:-:S05]  /*8ad0*/  @P1 IMAD.MOV.U32 R3, RZ, RZ, R0 ;  /* 0x000000ffff031224 */ /* 0x000fca00078e0000 */
[----:B------:R0:W-:Y:S01]  /*8ae0*/  STG.E.U8 desc[UR36][R8.64], R3 ;  /* 0x0000000308007986 */ /* 0x0001e2000c101124 */
[----:B------:R-:W-:Y:S05]  /*8af0*/  BRA `(.L_x_21462) ;  /* 0x0000000000207947 */ /* 0x000fea0003800000 */
.L_x_21488:
[----:B------:R-:W-:Y:S01]  /*8b00*/  LOP3.LUT R4, R3, 0xff, RZ, 0xc0, !PT ;  /* 0x000000ff03047812 */ /* 0x000fe200078ec0ff */
[----:B------:R-:W-:Y:S02]  /*8b10*/  IMAD.MOV.U32 R5, RZ, RZ, RZ ;  /* 0x000000ffff057224 */ /* 0x000fe400078e00ff */
[----:B------:R-:W-:-:S03]  /*8b20*/  IMAD.MOV.U32 R25, RZ, RZ, R23 ;  /* 0x000000ffff197224 */ /* 0x000fc600078e0017 */
[----:B------:R1:W-:Y:S01]  /*8b30*/  STG.E.64 desc[UR36][R8.64], R4 ;  /* 0x0000000408007986 */ /* 0x0003e2000c101b24 */
[----:B------:R-:W-:Y:S05]  /*8b40*/  BRA `(.L_x_21462) ;  /* 0x00000000000c7947 */ /* 0x000fea0003800000 */
.L_x_21487:
[----:B------:R-:W-:Y:S01]  /*8b50*/  LOP3.LUT R3, R3, 0xff, RZ, 0xc0, !PT ;  /* 0x000000ff03037812 */ /* 0x000fe200078ec0ff */
[----:B------:R-:W-:-:S04]  /*8b60*/  IMAD.MOV.U32 R25, RZ, RZ, R23 ;  /* 0x000000ffff197224 */ /* 0x000fc800078e0017 */
[----:B------:R0:W-:Y:S03]  /*8b70*/  STG.E desc[UR36][R8.64], R3 ;  /* 0x0000000308007986 */ /* 0x0001e6000c101924 */
.L_x_21462:
[----:B------:R-:W-:Y:S05]  /*8b80*/  BSYNC.RECONVERGENT B6 ;  /* 0x0000000000067941 */ /* 0x000fea0003800200 */
.L_x_21456:
[----:B------:R-:W-:-:S13]  /*8b90*/  ISETP.GE.AND P0, PT, R25, R16, PT ;  /* 0x000000101900720c */ /* 0x000fda0003f06270 */
[----:B------:R-:W-:Y:S05]  /*8ba0*/  @P0 BREAK.RELIABLE B7 ;  /* 0x0000000000070942 */ /* 0x000fea0003800100 */
[----:B------:R-:W-:Y:S05]  /*8bb0*/  @P0 BRA `(.L_x_21491) ;  /* 0x0000001c00700947 */ /* 0x000fea0003800000 */
[----:B------:R-:W5:Y:S01]  /*8bc0*/  LDCU UR4, c[0x0][0x3b4] ;  /* 0x00007680ff0477ac */ /* 0x000f620008000800 */
[----:B01----:R-:W0:Y:S01]  /*8bd0*/  LDC.64 R8, c[0x0][0x388] ;  /* 0x0000e200ff087b82 */ /* 0x003e220000000a00 */
[----:B------:R-:W-:Y:S01]  /*8be0*/  IMAD R0, R2, 0x200, R25 ;  /* 0x0000020002007824 */ /* 0x000fe200078e0219 */
[----:B------:R-:W-:Y:S01]  /*8bf0*/  PRMT R4, R19, 0x9910, RZ ;  /* 0x0000991013047816 */ /* 0x000fe200000000ff */
[----:B------:R-:W-:Y:S02]  /*8c00*/  BSSY.RECONVERGENT B6, `(.L_x_21492) ;  /* 0x00000e6000067945 */ /* 0x000fe40003800200 */
        /* <DEDUP_REMOVED lines=16> */
.L_x_21496:
[----:B------:R0:W-:Y:S01]  /*8d10*/  STG.E.U8 desc[UR36][R8.64], R22 ;  /* 0x0000001608007986 */ /* 0x0001e2000c101124 */
[----:B------:R-:W-:Y:S05]  /*8d20*/  BRA `(.L_x_21498) ;  /* 0x0000000c004c7947 */ /* 0x000fea0003800000 */
.L_x_21495:
[----:B------:R-:W-:-:S13]  /*8d30*/  ISETP.NE.AND P0, PT, R0, 0x2, PT ;  /* 0x000000020000780c */ /* 0x000fda0003f05270 */
[----:B------:R-:W-:Y:S05]  /*8d40*/  @!P0 BRA `(.L_x_21499) ;  /* 0x00000000002c8947 */ /* 0x000fea0003800000 */
[----:B------:R-:W-:-:S13]  /*8d50*/  ISETP.NE.AND P0, PT, R0, 0x3, PT ;  /* 0x000000030000780c */ /* 0x000fda0003f05270 */
[----:B------:R-:W-:Y:S05]  /*8d60*/  @!P0 BRA `(.L_x_21500) ;  /* 0x0000000000188947 */ /* 0x000fea0003800000 */
[----:B------:R-:W-:-:S13]  /*8d70*/  ISETP.NE.AND P0, PT, R0, 0x4, PT ;  /* 0x000000040000780c */ /* 0x000fda0003f05270 */
[----:B------:R-:W-:Y:S05]  /*8d80*/  @P0 BRA `(.L_x_21497) ;  /* 0x00000008005c0947 */ /* 0x000fea0003800000 */
[----:B------:R-:W-:Y:S01]  /*8d90*/  LOP3.LUT R22, R22, 0xff, RZ, 0xc0, !PT ;  /* 0x000000ff16167812 */ /* 0x000fe200078ec0ff */
[----:B------:R-:W-:-:S05]  /*8da0*/  IMAD.MOV.U32 R23, RZ, RZ, RZ ;  /* 0x000000ffff177224 */ /* 0x000fca00078e00ff */
[----:B------:R0:W-:Y:S01]  /*8db0*/  STG.E.64 desc[UR36][R8.64], R22 ;  /* 0x0000001608007986 */ /* 0x0001e2000c101b24 */
[----:B------:R-:W-:Y:S05]  /*8dc0*/  BRA `(.L_x_21498) ;  /* 0x0000000c00247947 */ /* 0x000fea0003800000 */
.L_x_21500:
[----:B------:R-:W-:-:S05]  /*8dd0*/  LOP3.LUT R3, R22, 0xff, RZ, 0xc0, !PT ;  /* 0x000000ff16037812 */ /* 0x000fca00078ec0ff */
[----:B------:R0:W-:Y:S01]  /*8de0*/  STG.E desc[UR36][R8.64], R3 ;  /* 0x0000000308007986 */ /* 0x0001e2000c101924 */
[----:B------:R-:W-:Y:S05]  /*8df0*/  BRA `(.L_x_21498) ;  /* 0x0000000c00187947 */ /* 0x000fea0003800000 */
.L_x_21499:
[----:B------:R-:W-:-:S05]  /*8e00*/  LOP3.LUT R3, R22, 0xff, RZ, 0xc0, !PT ;  /* 0x000000ff16037812 */ /* 0x000fca00078ec0ff */
[----:B------:R0:W-:Y:S01]  /*8e10*/  STG.E.U16 desc[UR36][R8.64], R3 ;  /* 0x0000000308007986 */ /* 0x0001e2000c101524 */
[----:B------:R-:W-:Y:S05]  /*8e20*/  BRA `(.L_x_21498) ;  /* 0x0000000c000c7947 */ /* 0x000fea0003800000 */
.L_x_21494:
[----:B------:R-:W-:-:S13]  /*8e30*/  ISETP.GT.AND P0, PT, R0, 0x6, PT ;  /* 0x000000060000780c */ /* 0x000fda0003f04270 */
[----:B------:R-:W-:Y:S05]  /*8e40*/  @P0 BRA `(.L_x_21501) ;  /* 0x0000000000340947 */ /* 0x000fea0003800000 */
[----:B------:R-:W-:-:S13]  /*8e50*/  ISETP.NE.AND P0, PT, R0, 0x5, PT ;  /* 0x000000050000780c */ /* 0x000fda0003f05270 */
[----:B------:R-:W-:Y:S05]  /*8e60*/  @!P0 BRA `(.L_x_21502) ;  /* 0x0000000000188947 */ /* 0x000fea0003800000 */
[----:B------:R-:W-:-:S13]  /*8e70*/  ISETP.NE.AND P0, PT, R0, 0x6, PT ;  /* 0x000000060000780c */ /* 0x000fda0003f05270 */
[----:B------:R-:W-:Y:S05]  /*8e80*/  @P0 BRA `(.L_x_21497) ;  /* 0x00000008001c0947 */ /* 0x000fea0003800000 */
[----:B------:R-:W-:-:S06]  /*8e90*/  LOP3.LUT R3, R22, 0xff, RZ, 0xc0, !PT ;  /* 0x000000ff16037812 */ /* 0x000fcc00078ec0ff */
[----:B------:R-:W0:Y:S02]  /*8ea0*/  I2F.U16 R3, R3 ;  /* 0x0000000300037306 */ /* 0x000e240000101000 */
[----:B0-----:R0:W-:Y:S01]  /*8eb0*/  STG.E desc[UR36][R8.64], R3 ;  /* 0x0000000308007986 */ /* 0x0011e2000c101924 */
[----:B------:R-:W-:Y:S05]  /*8ec0*/  BRA `(.L_x_21498) ;  /* 0x0000000800e47947 */ /* 0x000fea0003800000 */
.L_x_21502:
[----:B------:R-:W-:-:S04]  /*8ed0*/  LOP3.LUT R22, R22, 0xff, RZ, 0xc0, !PT ;  /* 0x000000ff16167812 */ /* 0x000fc800078ec0ff */
[----:B------:R-:W0:Y:S02]  /*8ee0*/  I2F.U16 R0, R22 ;  /* 0x0000001600007306 */ /* 0x000e240000101000 */
[----:B0-----:R-:W-:-:S05]  /*8ef0*/  F2FP.F16.F32.PACK_AB R0, RZ, R0 ;  /* 0x00000000ff00723e */ /* 0x001fca00000000ff */
[----:B------:R1:W-:Y:S01]  /*8f00*/  STG.E.U16 desc[UR36][R8.64], R0 ;  /* 0x0000000008007986 */ /* 0x0003e2000c101524 */
[----:B------:R-:W-:Y:S05]  /*8f10*/  BRA `(.L_x_21498) ;  /* 0x0000000800d07947 */ /* 0x000fea0003800000 */
.L_x_21501:
        /* <DEDUP_REMOVED lines=8> */
[----:B------:R-:W0:Y:S02]  /*8fa0*/  I2F.U16 R22, R22 ;  /* 0x0000001600167306 */ /* 0x000e240000101000 */
[----:B0-----:R0:W-:Y:S01]  /*8fb0*/  STG.E.64 desc[UR36][R8.64], R22 ;  /* 0x0000001608007986 */ /* 0x0011e2000c101b24 */
[----:B------:R-:W-:Y:S05]  /*8fc0*/  BRA `(.L_x_21498) ;  /* 0x0000000800a47947 */ /* 0x000fea0003800000 */
.L_x_21504:
[----:B------:R-:W-:-:S06]  /*8fd0*/  LOP3.LUT R22, R22, 0xff, RZ, 0xc0, !PT ;  /* 0x000000ff16167812 */ /* 0x000fcc00078ec0ff */
[----:B------:R-:W0:Y:S02]  /*8fe0*/  I2F.U16 R22, R22 ;  /* 0x0000001600167306 */ /* 0x000e240000101000 */
[----:B0-----:R-:W-:-:S04]  /*8ff0*/  F2FP.F16.F32.PACK_AB R3, RZ, R22 ;  /* 0x00000016ff03723e */ /* 0x001fc800000000ff */
[----:B------:R-:W-:-:S05]  /*9000*/  PRMT R3, R3, 0x5410, RZ ;  /* 0x0000541003037816 */ /* 0x000fca00000000ff */
[----:B------:R0:W-:Y:S01]  /*9010*/  STG.E desc[UR36][R8.64], R3 ;  /* 0x0000000308007986 */ /* 0x0001e2000c101924 */
[----:B------:R-:W-:Y:S05]  /*9020*/  BRA `(.L_x_21498) ;  /* 0x00000008008c7947 */ /* 0x000fea0003800000 */
.L_x_21503:
[----:B------:R-:W-:-:S06]  /*9030*/  LOP3.LUT R4, R22, 0xff, RZ, 0xc0, !PT ;  /* 0x000000ff16047812 */ /* 0x000fcc00078ec0ff */
[----:B------:R-:W0:Y:S02]  /*9040*/  I2F.F64.U16 R4, R4 ;  /* 0x0000000400047312 */ /* 0x000e240000101800 */
[----:B0-----:R0:W-:Y:S01]  /*9050*/  STG.E.64 desc[UR36][R8.64], R4 ;  /* 0x0000000408007986 */ /* 0x0011e2000c101b24 */
[----:B------:R-:W-:Y:S05]  /*9060*/  BRA `(.L_x_21498) ;  /* 0x00000008007c7947 */ /* 0x000fea0003800000 */
.L_x_21493:
        /* <DEDUP_REMOVED lines=10> */
[----:B------:R-:W-:-:S05]  /*9110*/  LOP3.LUT R3, R22, 0xff, RZ, 0xc0, !PT ;  /* 0x000000ff16037812 */ /* 0x000fca00078ec0ff */
[----:B------:R0:W-:Y:S01]  /*9120*/  STG.E.U16 desc[UR36][R8.64], R3 ;  /* 0x0000000308007986 */ /* 0x0001e2000c101524 */
[----:B------:R-:W-:Y:S05]  /*9130*/  BRA `(.L_x_21498) ;  /* 0x0000000800487947 */ /* 0x000fea0003800000 */
.L_x_21508:
[----:B------:R-:W-:Y:S01]  /*9140*/  LOP3.LUT R22, R22, 0xff, RZ, 0xc0, !PT ;  /* 0x000000ff16167812 */ /* 0x000fe200078ec0ff */
[----:B------:R-:W-:Y:S01]  /*9150*/  BSSY.RECONVERGENT B0, `(.L_x_21509) ;  /* 0x0000011000007945 */ /* 0x000fe20003800200 */
[----:B------:R-:W-:Y:S02]  /*9160*/  IMAD.MOV.U32 R4, RZ, RZ, 0x80 ;  /* 0x00000080ff047424 */ /* 0x000fe400078e00ff */
[----:B------:R-:W0:Y:S02]  /*9170*/  I2F.U16 R3, R22 ;  /* 0x0000001600037306 */ /* 0x000e240000101000 */
        /* <DEDUP_REMOVED lines=13> */
.L_x_21511:
[----:B------:R-:W-:-:S07]  /*9250*/  PRMT R4, R0, 0x7610, R4 ;  /* 0x0000761000047816 */ /* 0x000fce0000000004 */
.L_x_21510:
[----:B------:R-:W-:Y:S05]  /*9260*/  BSYNC.RECONVERGENT B0 ;  /* 0x0000000000007941 */ /* 0x000fea0003800200 */
.L_x_21509:
[----:B------:R0:W-:Y:S01]  /*9270*/  STG.E.U8 desc[UR36][R8.64], R4 ;  /* 0x0000000408007986 */ /* 0x0001e2000c101124 */
[----:B------:R-:W-:Y:S05]  /*9280*/  BRA `(.L_x_21498) ;  /* 0x0000000400f47947 */ /* 0x000fea0003800000 */
.L_x_21507:
        /* <DEDUP_REMOVED lines=17> */
.L_x_21514:
[----:B------:R-:W-:-:S07]  /*93a0*/  PRMT R4, R0, 0x7610, R4 ;  /* 0x0000761000047816 */ /* 0x000fce0000000004 */
.L_x_21513:
[----:B------:R-:W-:Y:S05]  /*93b0*/  BSYNC.RECONVERGENT B0 ;  /* 0x0000000000007941 */ /* 0x000fea0003800200 */
.L_x_21512:
[----:B------:R0:W-:Y:S01]  /*93c0*/  STG.E.U8 desc[UR36][R8.64], R4 ;  /* 0x0000000408007986 */ /* 0x0001e2000c101124 */
[----:B------:R-:W-:Y:S05]  /*93d0*/  BRA `(.L_x_21498) ;  /* 0x0000000400a07947 */ /* 0x000fea0003800000 */
.L_x_21506:
[----:B------:R-:W-:-:S13]  /*93e0*/  ISETP.NE.AND P0, PT, R0, 0x1c, PT ;  /* 0x0000001c0000780c */ /* 0x000fda0003f05270 */
[----:B------:R-:W-:Y:S05]  /*93f0*/  @!P0 BRA `(.L_x_21515) ;  /* 0x0000000000608947 */ /* 0x000fea0003800000 */
[----:B------:R-:W-:-:S13]  /*9400*/  ISETP.NE.AND P0, PT, R0, 0x1d, PT ;  /* 0x0000001d0000780c */ /* 0x000fda0003f05270 */
[----:B------:R-:W-:Y:S05]  /*9410*/  @!P0 BRA `(.L_x_21516) ;  /* 0x0000000000488947 */ /* 0x000fea0003800000 */
[----:B------:R-:W-:-:S13]  /*9420*/  ISETP.NE.AND P0, PT, R0, 0x2c, PT ;  /* 0x0000002c0000780c */ /* 0x000fda0003f05270 */
[----:B------:R-:W-:Y:S05]  /*9430*/  @P0 BRA `(.L_x_21497) ;  /* 0x0000000000b00947 */ /* 0x000fea0003800000 */
[----:B------:R-:W-:-:S04]  /*9440*/  LOP3.LUT R22, R22, 0xff, RZ, 0xc0, !PT ;  /* 0x000000ff16167812 */ /* 0x000fc800078ec0ff */
[----:B------:R-:W0:Y:S02]  /*9450*/  I2F.U16 R3, R22 ;  /* 0x0000001600037306 */ /* 0x000e240000101000 */
[----:B0-----:R-:W-:-:S04]  /*9460*/  SHF.R.U32.HI R4, RZ, 0x17, R3 ;  /* 0x00000017ff047819 */ /* 0x001fc80000011603 */
        /* <DEDUP_REMOVED lines=13> */
.L_x_21516:
[----:B------:R-:W-:Y:S01]  /*9540*/  LOP3.LUT R22, R22, 0xff, RZ, 0xc0, !PT ;  /* 0x000000ff16167812 */ /* 0x000fe200078ec0ff */
[----:B------:R-:W-:-:S05]  /*9550*/  IMAD.MOV.U32 R23, RZ, RZ, RZ ;  /* 0x000000ffff177224 */ /* 0x000fca00078e00ff */
[----:B------:R0:W-:Y:S01]  /*9560*/  STG.E.64 desc[UR36][R8.64], R22 ;  /* 0x0000001608007986 */ /* 0x0001e2000c101b24 */
[----:B------:R-:W-:Y:S05]  /*9570*/  BRA `(.L_x_21498) ;  /* 0x0000000400387947 */ /* 0x000fea0003800000 */
.L_x_21515:
[----:B------:R-:W-:-:S05]  /*9580*/  LOP3.LUT R3, R22, 0xff, RZ, 0xc0, !PT ;  /* 0x000000ff16037812 */ /* 0x000fca00078ec0ff */
[----:B------:R0:W-:Y:S01]  /*9590*/  STG.E desc[UR36][R8.64], R3 ;  /* 0x0000000308007986 */ /* 0x0001e2000c101924 */
[----:B------:R-:W-:Y:S05]  /*95a0*/  BRA `(.L_x_21498) ;  /* 0x00000004002c7947 */ /* 0x000fea0003800000 */
.L_x_21505:
        /* <DEDUP_REMOVED lines=10> */
.L_x_21518:
[----:B------:R-:W-:Y:S02]  /*9650*/  LOP3.LUT R4, R22, 0xff, RZ, 0xc0, !PT ;  /* 0x000000ff16047812 */ /* 0x000fe400078ec0ff */
[----:B--234-:R-:W-:-:S04]  /*9660*/  CS2R R6, SRZ ;  /* 0x0000000000067805 */ /* 0x01cfc8000001ff00 */
[----:B------:R-:W0:Y:S02]  /*9670*/  I2F.F64.U16 R4, R4 ;  /* 0x0000000400047312 */ /* 0x000e240000101800 */
[----:B0-----:R0:W-:Y:S01]  /*9680*/  STG.E.128 desc[UR36][R8.64], R4 ;  /* 0x0000000408007986 */ /* 0x0011e2000c101d24 */
[----:B------:R-:W-:Y:S05]  /*9690*/  BRA `(.L_x_21498) ;  /* 0x0000000000f07947 */ /* 0x000fea0003800000 */
.L_x_21517:
[----:B------:R-:W-:-:S13]  /*96a0*/  ISETP.NE.AND P0, PT, R0, 0xf, PT ;  /* 0x0000000f0000780c */ /* 0x000fda0003f05270 */
[----:B------:R-:W-:Y:S05]  /*96b0*/  @!P0 BRA `(.L_x_21519) ;  /* 0x0000000000d88947 */ /* 0x000fea0003800000 */
[----:B------:R-:W-:-:S13]  /*96c0*/  ISETP.NE.AND P0, PT, R0, 0x17, PT ;  /* 0x000000170000780c */ /* 0x000fda0003f05270 */
[----:B------:R-:W-:Y:S05]  /*96d0*/  @!P0 BRA `(.L_x_21520) ;  /* 0x0000000000888947 */ /* 0x000fea0003800000 */
[----:B------:R-:W-:-:S13]  /*96e0*/  ISETP.NE.AND P0, PT, R0, 0x18, PT ;  /* 0x000000180000780c */ /* 0x000fda0003f05270 */
[----:B------:R-:W-:Y:S05]  /*96f0*/  @!P0 BRA `(.L_x_21521) ;  /* 0x0000000000448947 */ /* 0x000fea0003800000 */
.L_x_21497:
        /* <DEDUP_REMOVED lines=16> */
.L_x_21522:
[----:B------:R-:W-:Y:S05]  /*9800*/  BRA `(.L_x_21498) ;  /* 0x0000000000947947 */ /* 0x000fea0003800000 */
.L_x_21521:
        /* <DEDUP_REMOVED lines=12> */
.L_x_21524:
[----:B------:R-:W-:Y:S05]  /*98d0*/  BSYNC.RECONVERGENT B0 ;  /* 0x0000000000007941 */ /* 0x000fea0003800200 */
.L_x_21523:
[----:B------:R0:W-:Y:S01]  /*98e0*/  STG.E.U8 desc[UR36][R8.64], R3 ;  /* 0x0000000308007986 */ /* 0x0001e2000c101124 */
[----:B------:R-:W-:Y:S05]  /*98f0*/  BRA `(.L_x_21498) ;  /* 0x0000000000587947 */ /* 0x000fea0003800000 */
.L_x_21520:
[----:B------:R-:W-:-:S04]  /*9900*/  LOP3.LUT R22, R22, 0xff, RZ, 0xc0, !PT ;  /* 0x000000ff16167812 */ /* 0x000fc800078ec0ff */
        /* <DEDUP_REMOVED lines=12> */
.L_x_21525:
[----:B------:R-:W-:Y:S01]  /*99d0*/  IMAD.MOV.U32 R3, RZ, RZ, 0x7f ;  /* 0x0000007fff037424 */ /* 0x000fe200078e00ff */
[----:B------:R-:W-:-:S04]  /*99e0*/  ISETP.GT.U32.AND P0, PT, R5, 0x7f800000, PT ;  /* 0x7f8000000500780c */ /* 0x000fc80003f04070 */
[----:B------:R-:W-:-:S05]  /*99f0*/  SEL R3, R3, 0x7c, P0 ;  /* 0x0000007c03037807 */ /* 0x000fca0000000000 */
[----:B------:R0:W-:Y:S01]  /*9a00*/  STG.E.U8 desc[UR36][R8.64], R3 ;  /* 0x0000000308007986 */ /* 0x0001e2000c101124 */
[----:B------:R-:W-:Y:S05]  /*9a10*/  BRA `(.L_x_21498) ;  /* 0x0000000000107947 */ /* 0x000fea0003800000 */
.L_x_21519:
[----:B------:R-:W-:-:S04]  /*9a20*/  LOP3.LUT R22, R22, 0xff, RZ, 0xc0, !PT ;  /* 0x000000ff16167812 */ /* 0x000fc800078ec0ff */
[----:B------:R-:W0:Y:S02]  /*9a30*/  I2F.U16 R0, R22 ;  /* 0x0000001600007306 */ /* 0x000e240000101000 */
[----:B0-----:R-:W-:-:S05]  /*9a40*/  F2FP.BF16.F32.PACK_AB R0, RZ, R0 ;  /* 0x00000000ff00723e */ /* 0x001fca00000010ff */
[----:B------:R0:W-:Y:S02]  /*9a50*/  STG.E.U16 desc[UR36][R8.64], R0 ;  /* 0x0000000008007986 */ /* 0x0001e4000c101524 */
.L_x_21498:
[----:B------:R-:W-:Y:S05]  /*9a60*/  BSYNC.RECONVERGENT B6 ;  /* 0x0000000000067941 */ /* 0x000fea0003800200 */
.L_x_21492:
[----:B------:R-:W-:-:S07]  /*9a70*/  VIADD R25, R25, 0x80 ;  /* 0x0000008019197836 */ /* 0x000fce0000000000 */
.L_x_21455:
[----:B------:R-:W-:-:S13]  /*9a80*/  ISETP.GE.AND P0, PT, R25, R16, PT ;  /* 0x000000101900720c */ /* 0x000fda0003f06270 */
[----:B------:R-:W-:Y:S05]  /*9a90*/  @P0 BREAK.RELIABLE B7 ;  /* 0x0000000000070942 */ /* 0x000fea0003800100 */
[----:B------:R-:W-:Y:S05]  /*9aa0*/  @P0 BRA `(.L_x_21491) ;  /* 0x0000000c00b40947 */ /* 0x000fea0003800000 */
[----:B------:R-:W-:Y:S05]  /*9ab0*/  BSYNC.RELIABLE B7 ;  /* 0x0000000000077941 */ /* 0x000fea0003800100 */
.L_x_21454:
        /* <DEDUP_REMOVED lines=21> */
.L_x_21530:
[----:B------:R0:W-:Y:S01]  /*9c10*/  STG.E.U8 desc[UR36][R8.64], R17 ;  /* 0x0000001108007986 */ /* 0x0001e2000c101124 */
[----:B------:R-:W-:Y:S05]  /*9c20*/  BRA `(.L_x_21532) ;  /* 0x0000000c004c7947 */ /* 0x000fea0003800000 */
.L_x_21529:
        /* <DEDUP_REMOVED lines=10> */
.L_x_21534:
[----:B------:R-:W-:-:S05]  /*9cd0*/  LOP3.LUT R17, R17, 0xff, RZ, 0xc0, !PT ;  /* 0x000000ff11117812 */ /* 0x000fca00078ec0ff */
[----:B------:R0:W-:Y:S01]  /*9ce0*/  STG.E desc[UR36][R8.64], R17 ;  /* 0x0000001108007986 */ /* 0x0001e2000c101924 */
[----:B------:R-:W-:Y:S05]  /*9cf0*/  BRA `(.L_x_21532) ;  /* 0x0000000c00187947 */ /* 0x000fea0003800000 */
.L_x_21533:
[----:B------:R-:W-:-:S05]  /*9d00*/  LOP3.LUT R17, R17, 0xff, RZ, 0xc0, !PT ;  /* 0x000000ff11117812 */ /* 0x000fca00078ec0ff */
[----:B------:R0:W-:Y:S01]  /*9d10*/  STG.E.U16 desc[UR36][R8.64], R17 ;  /* 0x0000001108007986 */ /* 0x0001e2000c101524 */
[----:B------:R-:W-:Y:S05]  /*9d20*/  BRA `(.L_x_21532) ;  /* 0x0000000c000c7947 */ /* 0x000fea0003800000 */
.L_x_21528:
        /* <DEDUP_REMOVED lines=10> */
.L_x_21536:
[----:B------:R-:W-:-:S04]  /*9dd0*/  LOP3.LUT R17, R17, 0xff, RZ, 0xc0, !PT ;  /* 0x000000ff11117812 */ /* 0x000fc800078ec0ff */
[----:B------:R-:W0:Y:S02]  /*9de0*/  I2F.U16 R0, R17 ;  /* 0x0000001100007306 */ /* 0x000e240000101000 */
[----:B0-----:R-:W-:-:S05]  /*9df0*/  F2FP.F16.F32.PACK_AB R0, RZ, R0 ;  /* 0x00000000ff00723e */ /* 0x001fca00000000ff */
[----:B------:R1:W-:Y:S01]  /*9e00*/  STG.E.U16 desc[UR36][R8.64], R0 ;  /* 0x0000000008007986 */ /* 0x0003e2000c101524 */
[----:B------:R-:W-:Y:S05]  /*9e10*/  BRA `(.L_x_21532) ;  /* 0x0000000800d07947 */ /* 0x000fea0003800000 */
.L_x_21535:
[----:B------:R-:W-:-:S13]  /*9e20*/  ISETP.NE.AND P0, PT, R0, 0x7, PT ;  /* 0x000000070000780c */ /* 0x000fda0003f05270 */
[----:B------:R-:W-:Y:S05]  /*9e30*/  @!P0 BRA `(.L_x_21537) ;  /* 0x00000000003c8947 */ /* 0x000fea0003800000 */
[----:B------:R-:W-:-:S13]  /*9e40*/  ISETP.NE.AND P0, PT, R0, 0x8, PT ;  /* 0x000000080000780c */ /* 0x000fda0003f05270 */
[----:B------:R-:W-:Y:S05]  /*9e50*/  @!P0 BRA `(.L_x_21538) ;  /* 0x00000000001c8947 */ /* 0x000fea0003800000 */
[----:B------:R-:W-:-:S13]  /*9e60*/  ISETP.NE.AND P0, PT, R0, 0x9, PT ;  /* 0x000000090000780c */ /* 0x000fda0003f05270 */
[----:B------:R-:W-:Y:S05]  /*9e70*/  @P0 BRA `(.L_x_21531) ;  /* 0x0000000400e00947 */ /* 0x000fea0003800000 */
[----:B------:R-:W-:Y:S01]  /*9e80*/  LOP3.LUT R17, R17, 0xff, RZ, 0xc0, !PT ;  /* 0x000000ff11117812 */ /* 0x000fe200078ec0ff */
[----:B------:R-:W-:-:S03]  /*9e90*/  IMAD.MOV.U32 R5, RZ, RZ, RZ ;  /* 0x000000ffff057224 */ /* 0x000fc600078e00ff */
[----:B------:R-:W0:Y:S02]  /*9ea0*/  I2F.U16 R4, R17 ;  /* 0x0000001100047306 */ /* 0x000e240000101000 */
[----:B0-----:R0:W-:Y:S01]  /*9eb0*/  STG.E.64 desc[UR36][R8.64], R4 ;  /* 0x0000000408007986 */ /* 0x0011e2000c101b24 */
[----:B------:R-:W-:Y:S05]  /*9ec0*/  BRA `(.L_x_21532) ;  /* 0x0000000800a47947 */ /* 0x000fea0003800000 */
.L_x_21538:
[----:B------:R-:W-:-:S06]  /*9ed0*/  LOP3.LUT R17, R17, 0xff, RZ, 0xc0, !PT ;  /* 0x000000ff11117812 */ /* 0x000fcc00078ec0ff */
[----:B------:R-:W0:Y:S02]  /*9ee0*/  I2F.U16 R17, R17 ;  /* 0x0000001100117306 */ /* 0x000e240000101000 */
[----:B0-----:R-:W-:-:S04]  /*9ef0*/  F2FP.F16.F32.PACK_AB R3, RZ, R17 ;  /* 0x00000011ff03723e */ /* 0x001fc800000000ff */
[----:B------:R-:W-:-:S05]  /*9f00*/  PRMT R3, R3, 0x5410, RZ ;  /* 0x0000541003037816 */ /* 0x000fca00000000ff */
[----:B------:R0:W-:Y:S01]  /*9f10*/  STG.E desc[UR36][R8.64], R3 ;  /* 0x0000000308007986 */ /* 0x0001e2000c101924 */
[----:B------:R-:W-:Y:S05]  /*9f20*/  BRA `(.L_x_21532) ;  /* 0x00000008008c7947 */ /* 0x000fea0003800000 */
.L_x_21537:
[----:B------:R-:W-:-:S06]  /*9f30*/  LOP3.LUT R4, R17, 0xff, RZ, 0xc0, !PT ;  /* 0x000000ff11047812 */ /* 0x000fcc00078ec0ff */
[----:B------:R-:W0:Y:S02]  /*9f40*/  I2F.F64.U16 R4, R4 ;  /* 0x0000000400047312 */ /* 0x000e240000101800 */
[----:B0-----:R0:W-:Y:S01]  /*9f50*/  STG.E.64 desc[UR36][R8.64], R4 ;  /* 0x0000000408007986 */ /* 0x0011e2000c101b24 */
[----:B------:R-:W-:Y:S05]  /*9f60*/  BRA `(.L_x_21532) ;  /* 0x00000008007c7947 */ /* 0x000fea0003800000 */
.L_x_21527:
        /* <DEDUP_REMOVED lines=13> */
.L_x_21542:
[----:B------:R-:W-:Y:S01]  /*a040*/  LOP3.LUT R17, R17, 0xff, RZ, 0xc0, !PT ;  /* 0x000000ff11117812 */ /* 0x000fe200078ec0ff */
[----:B------:R-:W-:Y:S01]  /*a050*/  BSSY.RECONVERGENT B0, `(.L_x_21543) ;  /* 0x0000011000007945 */ /* 0x000fe20003800200 */
[----:B------:R-:W-:-:S04]  /*a060*/  IMAD.MOV.U32 R4, RZ, RZ, 0x80 ;  /* 0x00000080ff047424 */ /* 0x000fc800078e00ff */
        /* <DEDUP_REMOVED lines=14> */
.L_x_21545:
[----:B------:R-:W-:-:S07]  /*a150*/  PRMT R4, R0, 0x7610, R4 ;  /* 0x0000761000047816 */ /* 0x000fce0000000004 */
.L_x_21544:
[----:B------:R-:W-:Y:S05]  /*a160*/  BSYNC.RECONVERGENT B0 ;  /* 0x0000000000007941 */ /* 0x000fea0003800200 */
.L_x_21543:
[----:B------:R0:W-:Y:S01]  /*a170*/  STG.E.U8 desc[UR36][R8.64], R4 ;  /* 0x0000000408007986 */ /* 0x0001e2000c101124 */
[----:B------:R-:W-:Y:S05]  /*a180*/  BRA `(.L_x_21532) ;  /* 0x0000000400f47947 */ /* 0x000fea0003800000 */
.L_x_21541:
        /* <DEDUP_REMOVED lines=17> */
.L_x_21548:
[----:B------:R-:W-:-:S07]  /*a2a0*/  PRMT R4, R0, 0x7610, R4 ;  /* 0x0000761000047816 */ /* 0x000fce0000000004 */
.L_x_21547:
[----:B------:R-:W-:Y:S05]  /*a2b0*/  BSYNC.RECONVERGENT B0 ;  /* 0x0000000000007941 */ /* 0x000fea0003800200 */
.L_x_21546:
[----:B------:R0:W-:Y:S01]  /*a2c0*/  STG.E.U8 desc[UR36][R8.64], R4 ;  /* 0x0000000408007986 */ /* 0x0001e2000c101124 */
[----:B------:R-:W-:Y:S05]  /*a2d0*/  BRA `(.L_x_21532) ;  /* 0x0000000400a07947 */ /* 0x000fea0003800000 */
.L_x_21540:
[----:B------:R-:W-:-:S13]  /*a2e0*/  ISETP.NE.AND P0, PT, R0, 0x1c, PT ;  /* 0x0000001c0000780c */ /* 0x000fda0003f05270 */
[----:B------:R-:W-:Y:S05]  /*a2f0*/  @!P0 BRA `(.L_x_21549) ;  /* 0x0000000000608947 */ /* 0x000fea0003800000 */
[----:B------:R-:W-:-:S13]  /*a300*/  ISETP.NE.AND P0, PT, R0, 0x1d, PT ;  /* 0x0000001d0000780c */ /* 0x000fda0003f05270 */
[----:B------:R-:W-:Y:S05]  /*a310*/  @!P0 BRA `(.L_x_21550) ;  /* 0x0000000000488947 */ /* 0x000fea0003800000 */
[----:B------:R-:W-:-:S13]  /*a320*/  ISETP.NE.AND P0, PT, R0, 0x2c, PT ;  /* 0x0000002c0000780c */ /* 0x000fda0003f05270 */
[----:B------:R-:W-:Y:S05]  /*a330*/  @P0 BRA `(.L_x_21531) ;  /* 0x0000000000b00947 */ /* 0x000fea0003800000 */
[----:B------:R-:W-:Y:S01]  /*a340*/  LOP3.LUT R17, R17, 0xff, RZ, 0xc0, !PT ;  /* 0x000000ff11117812 */ /* 0x000fe200078ec0ff */
[----:B------:R-:W-:-:S05]  /*a350*/  IMAD.MOV.U32 R3, RZ, RZ, 0xff ;  /* 0x000000ffff037424 */ /* 0x000fca00078e00ff */
[----:B------:R-:W0:Y:S02]  /*a360*/  I2F.U16 R17, R17 ;  /* 0x0000001100117306 */ /* 0x000e240000101000 */
        /* <DEDUP_REMOVED lines=13> */
.L_x_21550:
[----:B------:R-:W-:Y:S01]  /*a440*/  LOP3.LUT R4, R17, 0xff, RZ, 0xc0, !PT ;  /* 0x000000ff11047812 */ /* 0x000fe200078ec0ff */
[----:B------:R-:W-:-:S05]  /*a450*/  IMAD.MOV.U32 R5, RZ, RZ, RZ ;  /* 0x000000ffff057224 */ /* 0x000fca00078e00ff */
[----:B------:R0:W-:Y:S01]  /*a460*/  STG.E.64 desc[UR36][R8.64], R4 ;  /* 0x0000000408007986 */ /* 0x0001e2000c101b24 */
[----:B------:R-:W-:Y:S05]  /*a470*/  BRA `(.L_x_21532) ;  /* 0x0000000400387947 */ /* 0x000fea0003800000 */
.L_x_21549:
[----:B------:R-:W-:-:S05]  /*a480*/  LOP3.LUT R17, R17, 0xff, RZ, 0xc0, !PT ;  /* 0x000000ff11117812 */ /* 0x000fca00078ec0ff */
[----:B------:R0:W-:Y:S01]  /*a490*/  STG.E desc[UR36][R8.64], R17 ;  /* 0x0000001108007986 */ /* 0x0001e2000c101924 */
[----:B------:R-:W-:Y:S05]  /*a4a0*/  BRA `(.L_x_21532) ;  /* 0x00000004002c7947 */ /* 0x000fea0003800000 */
.L_x_21539:
        /* <DEDUP_REMOVED lines=10> */
.L_x_21552:
[----:B------:R-:W-:Y:S02]  /*a550*/  LOP3.LUT R4, R17, 0xff, RZ, 0xc0, !PT ;  /* 0x000000ff11047812 */ /* 0x000fe400078ec0ff */
[----:B--234-:R-:W-:-:S04]  /*a560*/  CS2R R6, SRZ ;  /* 0x0000000000067805 */ /* 0x01cfc8000001ff00 */
[----:B------:R-:W0:Y:S02]  /*a570*/  I2F.F64.U16 R4, R4 ;  /* 0x0000000400047312 */ /* 0x000e240000101800 */
[----:B0-----:R0:W-:Y:S01]  /*a580*/  STG.E.128 desc[UR36][R8.64], R4 ;  /* 0x0000000408007986 */ /* 0x0011e2000c101d24 */
[----:B------:R-:W-:Y:S05]  /*a590*/  BRA `(.L_x_21532) ;  /* 0x0000000000f07947 */ /* 0x000fea0003800000 */
.L_x_21551:
[----:B------:R-:W-:-:S13]  /*a5a0*/  ISETP.NE.AND P0, PT, R0, 0xf, PT ;  /* 0x0000000f0000780c */ /* 0x000fda0003f05270 */
[----:B------:R-:W-:Y:S05]  /*a5b0*/  @!P0 BRA `(.L_x_21553) ;  /* 0x0000000000d88947 */ /* 0x000fea0003800000 */
[----:B------:R-:W-:-:S13]  /*a5c0*/  ISETP.NE.AND P0, PT, R0, 0x17, PT ;  /* 0x000000170000780c */ /* 0x000fda0003f05270 */
[----:B------:R-:W-:Y:S05]  /*a5d0*/  @!P0 BRA `(.L_x_21554) ;  /* 0x0000000000888947 */ /* 0x000fea0003800000 */
[----:B------:R-:W-:-:S13]  /*a5e0*/  ISETP.NE.AND P0, PT, R0, 0x18, PT ;  /* 0x000000180000780c */ /* 0x000fda0003f05270 */
[----:B------:R-:W-:Y:S05]  /*a5f0*/  @!P0 BRA `(.L_x_21555) ;  /* 0x0000000000448947 */ /* 0x000fea0003800000 */
.L_x_21531:
        /* <DEDUP_REMOVED lines=16> */
.L_x_21556:
[----:B------:R-:W-:Y:S05]  /*a700*/  BRA `(.L_x_21532) ;  /* 0x0000000000947947 */ /* 0x000fea0003800000 */
.L_x_21555:
        /* <DEDUP_REMOVED lines=12> */
.L_x_21558:
[----:B------:R-:W-:Y:S05]  /*a7d0*/  BSYNC.RECONVERGENT B0 ;  /* 0x0000000000007941 */ /* 0x000fea0003800200 */
.L_x_21557:
[----:B------:R0:W-:Y:S01]  /*a7e0*/  STG.E.U8 desc[UR36][R8.64], R3 ;  /* 0x0000000308007986 */ /* 0x0001e2000c101124 */
[----:B------:R-:W-:Y:S05]  /*a7f0*/  BRA `(.L_x_21532) ;  /* 0x0000000000587947 */ /* 0x000fea0003800000 */
.L_x_21554:
[----:B------:R-:W-:-:S06]  /*a800*/  LOP3.LUT R17, R17, 0xff, RZ, 0xc0, !PT ;  /* 0x000000ff11117812 */ /* 0x000fcc00078ec0ff */
[----:B------:R-:W0:Y:S02]  /*a810*/  I2F.U16 R17, R17 ;  /* 0x0000001100117306 */ /* 0x000e240000101000 */
[----:B0-----:R-:W-:-:S13]  /*a820*/  ISETP.GT.U32.AND P0, PT, R17, 0x477fffff, PT ;  /* 0x477fffff1100780c */ /* 0x001fda0003f04070 */
[----:B------:R-:W-:Y:S05]  /*a830*/  @P0 BRA `(.L_x_21559) ;  /* 0x0000000000240947 */ /* 0x000fea0003800000 */
[----:B------:R-:W-:-:S13]  /*a840*/  ISETP.GE.U32.AND P0, PT, R17, 0x38800000, PT ;  /* 0x388000001100780c */ /* 0x000fda0003f06070 */
[----:B------:R-:W-:Y:S01]  /*a850*/  @P0 SHF.R.U32.HI R0, RZ, 0x15, R17 ;  /* 0x00000015ff000819 */ /* 0x000fe20000011611 */
[----:B------:R-:W-:-:S03]  /*a860*/  @!P0 FADD.FTZ R5, R17, 128 ;  /* 0x4300000011058421 */ /* 0x000fc60000010000 */
[----:B------:R-:W-:-:S04]  /*a870*/  @P0 LOP3.LUT R0, R0, 0x1, RZ, 0xc0, !PT ;  /* 0x0000000100000812 */ /* 0x000fc800078ec0ff */
[----:B------:R-:W-:-:S04]  /*a880*/  @P0 IADD3 R0, PT, PT, R17, 0x80fffff, R0 ;  /* 0x080fffff11000810 */ /* 0x000fc80007ffe000 */
[----:B------:R-:W-:-:S05]  /*a890*/  @P0 SHF.R.U32.HI R3, RZ, 0x15, R0 ;  /* 0x00000015ff030819 */ /* 0x000fca0000011600 */
[----:B------:R0:W-:Y:S04]  /*a8a0*/  @P0 STG.E.U8 desc[UR36][R8.64], R3 ;  /* 0x0000000308000986 */ /* 0x0001e8000c101124 */
[----:B------:R0:W-:Y:S01]  /*a8b0*/  @!P0 STG.E.U8 desc[UR36][R8.64], R5 ;  /* 0x0000000508008986 */ /* 0x0001e2000c101124 */
[----:B------:R-:W-:Y:S05]  /*a8c0*/  BRA `(.L_x_21532) ;  /* 0x0000000000247947 */ /* 0x000fea0003800000 */
.L_x_21559:
[----:B------:R-:W-:Y:S01]  /*a8d0*/  IMAD.MOV.U32 R3, RZ, RZ, 0x7f ;  /* 0x0000007fff037424 */ /* 0x000fe200078e00ff */
[----:B------:R-:W-:-:S04]  /*a8e0*/  ISETP.GT.U32.AND P0, PT, R17, 0x7f800000, PT ;  /* 0x7f8000001100780c */ /* 0x000fc80003f04070 */
[----:B------:R-:W-:-:S05]  /*a8f0*/  SEL R3, R3, 0x7c, P0 ;  /* 0x0000007c03037807 */ /* 0x000fca0000000000 */
[----:B------:R0:W-:Y:S01]  /*a900*/  STG.E.U8 desc[UR36][R8.64], R3 ;  /* 0x0000000308007986 */ /* 0x0001e2000c101124 */
[----:B------:R-:W-:Y:S05]  /*a910*/  BRA `(.L_x_21532) ;  /* 0x0000000000107947 */ /* 0x000fea0003800000 */
.L_x_21553:
[----:B------:R-:W-:-:S04]  /*a920*/  LOP3.LUT R17, R17, 0xff, RZ, 0xc0, !PT ;  /* 0x000000ff11117812 */ /* 0x000fc800078ec0ff */
[----:B------:R-:W0:Y:S02]  /*a930*/  I2F.U16 R0, R17 ;  /* 0x0000001100007306 */ /* 0x000e240000101000 */
[----:B0-----:R-:W-:-:S05]  /*a940*/  F2FP.BF16.F32.PACK_AB R0, RZ, R0 ;  /* 0x00000000ff00723e */ /* 0x001fca00000010ff */
[----:B------:R0:W-:Y:S02]  /*a950*/  STG.E.U16 desc[UR36][R8.64], R0 ;  /* 0x0000000008007986 */ /* 0x0001e4000c101524 */
.L_x_21532:
[----:B------:R-:W-:Y:S05]  /*a960*/  BSYNC.RECONVERGENT B6 ;  /* 0x0000000000067941 */ /* 0x000fea0003800200 */
.L_x_21526:
[----:B------:R-:W-:-:S07]  /*a970*/  VIADD R25, R25, 0x80 ;  /* 0x0000008019197836 */ /* 0x000fce0000000000 */
.L_x_21491:
[----:B------:R-:W-:Y:S05]  /*a980*/  BSYNC.RECONVERGENT B8 ;  /* 0x0000000000087941 */ /* 0x000fea0003800200 */
.L_x_21453:
[----:B------:R-:W-:-:S13]  /*a990*/  ISETP.GE.AND P0, PT, R25, R16, PT ;  /* 0x000000101900720c */ /* 0x000fda0003f06270 */
[----:B------:R-:W-:Y:S05]  /*a9a0*/  @P0 EXIT ;  /* 0x000000000000094d */ /* 0x000fea0003800000 */
[----:B01----:R-:W0:Y:S01]  /*a9b0*/  LDC.64 R4, c[0x0][0x388] ;  /* 0x0000e200ff047b82 */ /* 0x003e220000000a00 */
        /* <DEDUP_REMOVED lines=18> */
.L_x_21563:
[----:B------:R-:W-:Y:S01]  /*aae0*/  STG.E.U8 desc[UR36][R2.64], R18 ;  /* 0x0000001202007986 */ /* 0x000fe2000c101124 */
[----:B------:R-:W-:Y:S05]  /*aaf0*/  EXIT ;  /* 0x000000000000794d */ /* 0x000fea0003800000 */
.L_x_21562:
        /* <DEDUP_REMOVED lines=8> */
[----:B------:R-:W-:Y:S01]  /*ab80*/  STG.E.64 desc[UR36][R2.64], R18 ;  /* 0x0000001202007986 */ /* 0x000fe2000c101b24 */
[----:B------:R-:W-:Y:S05]  /*ab90*/  EXIT ;  /* 0x000000000000794d */ /* 0x000fea0003800000 */
.L_x_21566:
[----:B------:R-:W-:-:S05]  /*aba0*/  LOP3.LUT R5, R18, 0xff, RZ, 0xc0, !PT ;  /* 0x000000ff12057812 */ /* 0x000fca00078ec0ff */
[----:B------:R-:W-:Y:S01]  /*abb0*/  STG.E desc[UR36][R2.64], R5 ;  /* 0x0000000502007986 */ /* 0x000fe2000c101924 */
[----:B------:R-:W-:Y:S05]  /*abc0*/  EXIT ;  /* 0x000000000000794d */ /* 0x000fea0003800000 */
.L_x_21565:
[----:B------:R-:W-:-:S05]  /*abd0*/  LOP3.LUT R5, R18, 0xff, RZ, 0xc0, !PT ;  /* 0x000000ff12057812 */ /* 0x000fca00078ec0ff */
[----:B------:R-:W-:Y:S01]  /*abe0*/  STG.E.U16 desc[UR36][R2.64], R5 ;  /* 0x0000000502007986 */ /* 0x000fe2000c101524 */
[----:B------:R-:W-:Y:S05]  /*abf0*/  EXIT ;  /* 0x000000000000794d */ /* 0x000fea0003800000 */
.L_x_21561:
        /* <DEDUP_REMOVED lines=8> */
[----:B0-----:R-:W-:Y:S01]  /*ac80*/  STG.E desc[UR36][R2.64], R5 ;  /* 0x0000000502007986 */ /* 0x001fe2000c101924 */
[----:B------:R-:W-:Y:S05]  /*ac90*/  EXIT ;  /* 0x000000000000794d */ /* 0x000fea0003800000 */
.L_x_21568:
[----:B------:R-:W-:-:S04]  /*aca0*/  LOP3.LUT R18, R18, 0xff, RZ, 0xc0, !PT ;  /* 0x000000ff12127812 */ /* 0x000fc800078ec0ff */
[----:B------:R-:W0:Y:S02]  /*acb0*/  I2F.U16 R0, R18 ;  /* 0x0000001200007306 */ /* 0x000e240000101000 */
[----:B0-----:R-:W-:-:S05]  /*acc0*/  F2FP.F16.F32.PACK_AB R0, RZ, R0 ;  /* 0x00000000ff00723e */ /* 0x001fca00000000ff */
[----:B------:R-:W-:Y:S01]  /*acd0*/  STG.E.U16 desc[UR36][R2.64], R0 ;  /* 0x0000000002007986 */ /* 0x000fe2000c101524 */
[----:B------:R-:W-:Y:S05]  /*ace0*/  EXIT ;  /* 0x000000000000794d */ /* 0x000fea0003800000 */
.L_x_21567:
        /* <DEDUP_REMOVED lines=9> */
[----:B0-----:R-:W-:Y:S01]  /*ad80*/  STG.E.64 desc[UR36][R2.64], R18 ;  /* 0x0000001202007986 */ /* 0x001fe2000c101b24 */
[----:B------:R-:W-:Y:S05]  /*ad90*/  EXIT ;  /* 0x000000000000794d */ /* 0x000fea0003800000 */
.L_x_21570:
[----:B------:R-:W-:-:S06]  /*ada0*/  LOP3.LUT R18, R18, 0xff, RZ, 0xc0, !PT ;  /* 0x000000ff12127812 */ /* 0x000fcc00078ec0ff */
[----:B------:R-:W0:Y:S02]  /*adb0*/  I2F.U16 R18, R18 ;  /* 0x0000001200127306 */ /* 0x000e240000101000 */
[----:B0-----:R-:W-:-:S04]  /*adc0*/  F2FP.F16.F32.PACK_AB R5, RZ, R18 ;  /* 0x00000012ff05723e */ /* 0x001fc800000000ff */
[----:B------:R-:W-:-:S05]  /*add0*/  PRMT R5, R5, 0x5410, RZ ;  /* 0x0000541005057816 */ /* 0x000fca00000000ff */
[----:B------:R-:W-:Y:S01]  /*ade0*/  STG.E desc[UR36][R2.64], R5 ;  /* 0x0000000502007986 */ /* 0x000fe2000c101924 */
[----:B------:R-:W-:Y:S05]  /*adf0*/  EXIT ;  /* 0x000000000000794d */ /* 0x000fea0003800000 */
.L_x_21569:
[----:B------:R-:W-:-:S06]  /*ae00*/  LOP3.LUT R4, R18, 0xff, RZ, 0xc0, !PT ;  /* 0x000000ff12047812 */ /* 0x000fcc00078ec0ff */
[----:B------:R-:W0:Y:S02]  /*ae10*/  I2F.F64.U16 R4, R4 ;  /* 0x0000000400047312 */ /* 0x000e240000101800 */
[----:B0-----:R-:W-:Y:S01]  /*ae20*/  STG.E.64 desc[UR36][R2.64], R4 ;  /* 0x0000000402007986 */ /* 0x001fe2000c101b24 */
[----:B------:R-:W-:Y:S05]  /*ae30*/  EXIT ;  /* 0x000000000000794d */ /* 0x000fea0003800000 */
.L_x_21560:
        /* <DEDUP_REMOVED lines=11> */
[----:B------:R-:W-:Y:S01]  /*aef0*/  STG.E.U16 desc[UR36][R2.64], R5 ;  /* 0x0000000502007986 */ /* 0x000fe2000c101524 */
[----:B------:R-:W-:Y:S05]  /*af00*/  EXIT ;  /* 0x000000000000794d */ /* 0x000fea0003800000 */
.L_x_21574:
        /* <DEDUP_REMOVED lines=18> */
.L_x_21576:
[----:B------:R-:W-:Y:S05]  /*b030*/  BSYNC.RECONVERGENT B0 ;  /* 0x0000000000007941 */ /* 0x000fea0003800200 */
.L_x_21575:
[----:B------:R-:W-:Y:S01]  /*b040*/  STG.E.U8 desc[UR36][R2.64], R0 ;  /* 0x0000000002007986 */ /* 0x000fe2000c101124 */
[----:B------:R-:W-:Y:S05]  /*b050*/  EXIT ;  /* 0x000000000000794d */ /* 0x000fea0003800000 */
.L_x_21573:
        /* <DEDUP_REMOVED lines=18> */
.L_x_21578:
[----:B------:R-:W-:Y:S05]  /*b180*/  BSYNC.RECONVERGENT B0 ;  /* 0x0000000000007941 */ /* 0x000fea0003800200 */
.L_x_21577:
[----:B------:R-:W-:Y:S01]  /*b190*/  STG.E.U8 desc[UR36][R2.64], R0 ;  /* 0x0000000002007986 */ /* 0x000fe2000c101124 */
[----:B------:R-:W-:Y:S05]  /*b1a0*/  EXIT ;  /* 0x000000000000794d */ /* 0x000fea0003800000 */
.L_x_21572:
        /* <DEDUP_REMOVED lines=22> */
.L_x_21580:
[----:B------:R-:W-:Y:S01]  /*b310*/  LOP3.LUT R18, R18, 0xff, RZ, 0xc0, !PT ;  /* 0x000000ff12127812 */ /* 0x000fe200078ec0ff */
[----:B------:R-:W-:-:S05]  /*b320*/  IMAD.MOV.U32 R19, RZ, RZ, RZ ;  /* 0x000000ffff137224 */ /* 0x000fca00078e00ff */
[----:B------:R-:W-:Y:S01]  /*b330*/  STG.E.64 desc[UR36][R2.64], R18 ;  /* 0x0000001202007986 */ /* 0x000fe2000c101b24 */
[----:B------:R-:W-:Y:S05]  /*b340*/  EXIT ;  /* 0x000000000000794d */ /* 0x000fea0003800000 */
.L_x_21579:
[----:B------:R-:W-:-:S05]  /*b350*/  LOP3.LUT R5, R18, 0xff, RZ, 0xc0, !PT ;  /* 0x000000ff12057812 */ /* 0x000fca00078ec0ff */
[----:B------:R-:W-:Y:S01]  /*b360*/  STG.E desc[UR36][R2.64], R5 ;  /* 0x0000000502007986 */ /* 0x000fe2000c101924 */
[----:B------:R-:W-:Y:S05]  /*b370*/  EXIT ;  /* 0x000000000000794d */ /* 0x000fea0003800000 */
.L_x_21571:
        /* <DEDUP_REMOVED lines=10> */
.L_x_21582:
[----:B------:R-:W-:Y:S02]  /*b420*/  LOP3.LUT R4, R18, 0xff, RZ, 0xc0, !PT ;  /* 0x000000ff12047812 */ /* 0x000fe400078ec0ff */
[----:B--234-:R-:W-:-:S04]  /*b430*/  CS2R R6, SRZ ;  /* 0x0000000000067805 */ /* 0x01cfc8000001ff00 */
[----:B------:R-:W0:Y:S02]  /*b440*/  I2F.F64.U16 R4, R4 ;  /* 0x0000000400047312 */ /* 0x000e240000101800 */
[----:B0-----:R-:W-:Y:S01]  /*b450*/  STG.E.128 desc[UR36][R2.64], R4 ;  /* 0x0000000402007986 */ /* 0x001fe2000c101d24 */
[----:B------:R-:W-:Y:S05]  /*b460*/  EXIT ;  /* 0x000000000000794d */ /* 0x000fea0003800000 */
.L_x_21581:
[----:B------:R-:W-:-:S13]  /*b470*/  ISETP.NE.AND P0, PT, R0, 0xf, PT ;  /* 0x0000000f0000780c */ /* 0x000fda0003f05270 */
[----:B------:R-:W-:Y:S05]  /*b480*/  @!P0 BRA `(.L_x_21583) ;  /* 0x0000000000dc8947 */ /* 0x000fea0003800000 */
[----:B------:R-:W-:-:S13]  /*b490*/  ISETP.NE.AND P0, PT, R0, 0x17, PT ;  /* 0x000000170000780c */ /* 0x000fda0003f05270 */
[----:B------:R-:W-:Y:S05]  /*b4a0*/  @!P0 BRA `(.L_x_21584) ;  /* 0x0000000000888947 */ /* 0x000fea0003800000 */
[----:B------:R-:W-:-:S13]  /*b4b0*/  ISETP.NE.AND P0, PT, R0, 0x18, PT ;  /* 0x000000180000780c */ /* 0x000fda0003f05270 */
[----:B------:R-:W-:Y:S05]  /*b4c0*/  @!P0 BRA `(.L_x_21585) ;  /* 0x0000000000448947 */ /* 0x000fea0003800000 */
.L_x_21564:
[----:B------:R-:W-:Y:S01]  /*b4d0*/  MOV R0, 0x0 ;  /* 0x0000000000007802 */ /* 0x000fe20000000f00 */
[----:B------:R-:W0:Y:S01]  /*b4e0*/  LDCU.64 UR4, c[0x4][0x178] ;  /* 0x01002f00ff0477ac */ /* 0x000e220008000a00 */
[----:B------:R-:W-:Y:S02]  /*b4f0*/  IMAD.MOV.U32 R8, RZ, RZ, 0x65 ;  /* 0x00000065ff087424 */ /* 0x000fe400078e00ff */
[----:B------:R1:W1:Y:S01]  /*b500*/  LDC.64 R2, c[0x4][R0] ;  /* 0x0100000000027b82 */ /* 0x0002620000000a00 */
[----:B------:R-:W2:Y:S01]  /*b510*/  LDCU.64 UR6, c[0x4][0x180] ;  /* 0x01003000ff0677ac */ /* 0x000ea20008000a00 */
[----:B------:R-:W-:Y:S02]  /*b520*/  IMAD.MOV.U32 R12, RZ, RZ, 0x1 ;  /* 0x00000001ff0c7424 */ /* 0x000fe400078e00ff */
[----:B------:R-:W-:Y:S01]  /*b530*/  IMAD.MOV.U32 R13, RZ, RZ, RZ ;  /* 0x000000ffff0d7224 */ /* 0x000fe200078e00ff */
[----:B------:R-:W5:Y:S01]  /*b540*/  LDCU.64 UR8, c[0x4][0x10] ;  /* 0x01000200ff0877ac */ /* 0x000f620008000a00 */
[----:B0-----:R-:W-:-:S02]  /*b550*/  IMAD.U32 R4, RZ, RZ, UR4 ;  /* 0x00000004ff047e24 */ /* 0x001fc4000f8e00ff */
[----:B------:R-:W-:Y:S02]  /*b560*/  IMAD.U32 R5, RZ, RZ, UR5 ;  /* 0x00000005ff057e24 */ /* 0x000fe4000f8e00ff */
[----:B--234-:R-:W-:Y:S02]  /*b570*/  IMAD.U32 R6, RZ, RZ, UR6 ;  /* 0x00000006ff067e24 */ /* 0x01cfe4000f8e00ff */
[----:B------:R-:W-:Y:S02]  /*b580*/  IMAD.U32 R7, RZ, RZ, UR7 ;  /* 0x00000007ff077e24 */ /* 0x000fe4000f8e00ff */
[----:B-----5:R-:W-:Y:S02]  /*b590*/  IMAD.U32 R10, RZ, RZ, UR8 ;  /* 0x00000008ff0a7e24 */ /* 0x020fe4000f8e00ff */
[----:B------:R-:W-:-:S07]  /*b5a0*/  IMAD.U32 R11, RZ, RZ, UR9 ;  /* 0x00000009ff0b7e24 */ /* 0x000fce000f8e00ff */
[----:B------:R-:W-:-:S07]  /*b5b0*/  LEPC R20, `(.L_x_21586) ;  /* 0x000000001014794e */ /* 0x000fce0000000000 */
[----:B-1----:R-:W-:Y:S05]  /*b5c0*/  CALL.ABS.NOINC R2 ;  /* 0x0000000002007343 */ /* 0x002fea0003c00000 */
.L_x_21586:
[----:B------:R-:W-:Y:S05]  /*b5d0*/  EXIT ;  /* 0x000000000000794d */ /* 0x000fea0003800000 */
.L_x_21585:
[----:B------:R-:W-:Y:S01]  /*b5e0*/  LOP3.LUT R18, R18, 0xff, RZ, 0xc0, !PT ;  /* 0x000000ff12127812 */ /* 0x000fe200078ec0ff */
[----:B------:R-:W-:Y:S01]  /*b5f0*/  BSSY.RECONVERGENT B0, `(.L_x_21587) ;  /* 0x000000b000007945 */ /* 0x000fe20003800200 */
[----:B------:R-:W-:Y:S02]  /*b600*/  IMAD.MOV.U32 R5, RZ, RZ, 0x7f ;  /* 0x0000007fff057424 */ /* 0x000fe400078e00ff */
[----:B--234-:R-:W0:Y:S02]  /*b610*/  I2F.U16 R7, R18 ;  /* 0x0000001200077306 */ /* 0x01ce240000101000 */
        /* <DEDUP_REMOVED lines=8> */
.L_x_21588:
[----:B------:R-:W-:Y:S05]  /*b6a0*/  BSYNC.RECONVERGENT B0 ;  /* 0x0000000000007941 */ /* 0x000fea0003800200 */
.L_x_21587:
[----:B------:R-:W-:Y:S01]  /*b6b0*/  STG.E.U8 desc[UR36][R2.64], R5 ;  /* 0x0000000502007986 */ /* 0x000fe2000c101124 */
[----:B------:R-:W-:Y:S05]  /*b6c0*/  EXIT ;  /* 0x000000000000794d */ /* 0x000fea0003800000 */
.L_x_21584:
[----:B------:R-:W-:-:S04]  /*b6d0*/  LOP3.LUT R18, R18, 0xff, RZ, 0xc0, !PT ;  /* 0x000000ff12127812 */ /* 0x000fc800078ec0ff */
[----:B--234-:R-:W0:Y:S02]  /*b6e0*/  I2F.U16 R7, R18 ;  /* 0x0000001200077306 */ /* 0x01ce240000101000 */
        /* <DEDUP_REMOVED lines=12> */
.L_x_21589:
[----:B------:R-:W-:Y:S01]  /*b7b0*/  IMAD.MOV.U32 R5, RZ, RZ, 0x7f ;  /* 0x0000007fff057424 */ /* 0x000fe200078e00ff */
[----:B------:R-:W-:-:S04]  /*b7c0*/  ISETP.GT.U32.AND P0, PT, R7, 0x7f800000, PT ;  /* 0x7f8000000700780c */ /* 0x000fc80003f04070 */
[----:B------:R-:W-:-:S05]  /*b7d0*/  SEL R5, R5, 0x7c, P0 ;  /* 0x0000007c05057807 */ /* 0x000fca0000000000 */
[----:B------:R-:W-:Y:S01]  /*b7e0*/  STG.E.U8 desc[UR36][R2.64], R5 ;  /* 0x0000000502007986 */ /* 0x000fe2000c101124 */
[----:B------:R-:W-:Y:S05]  /*b7f0*/  EXIT ;  /* 0x000000000000794d */ /* 0x000fea0003800000 */
.L_x_21583:
[----:B------:R-:W-:-:S04]  /*b800*/  LOP3.LUT R18, R18, 0xff, RZ, 0xc0, !PT ;  /* 0x000000ff12127812 */ /* 0x000fc800078ec0ff */
[----:B------:R-:W0:Y:S02]  /*b810*/  I2F.U16 R0, R18 ;  /* 0x0000001200007306 */ /* 0x000e240000101000 */
[----:B0-----:R-:W-:-:S05]  /*b820*/  F2FP.BF16.F32.PACK_AB R0, RZ, R0 ;  /* 0x00000000ff00723e */ /* 0x001fca00000010ff */
[----:B------:R-:W-:Y:S01]  /*b830*/  STG.E.U16 desc[UR36][R2.64], R0 ;  /* 0x0000000002007986 */ /* 0x000fe2000c101524 */
[----:B------:R-:W-:Y:S05]  /*b840*/  EXIT ;  /* 0x000000000000794d */ /* 0x000fea0003800000 */
        .weak           $__internal_64_$__cuda_sm20_div_u16
        .type           $__internal_64_$__cuda_sm20_div_u16,@function
        .size           $__internal_64_$__cuda_sm20_div_u16,(.L_x_23093 - $__internal_64_$__cuda_sm20_div_u16)
$__internal_64_$__cuda_sm20_div_u16:
[----:B------:R-:W0:Y:S01]  /*b850*/  I2F.U16 R0, R7 ;  /* 0x0000000700007306 */ /* 0x000e220000101000 */
[----:B------:R-:W-:Y:S01]  /*b860*/  IMAD.MOV.U32 R4, RZ, RZ, 0x4b800000 ;  /* 0x4b800000ff047424 */ /* 0x000fe200078e00ff */
[C---:B0-----:R-:W-:Y:S02]  /*b870*/  FSETP.GEU.AND P1, PT, |R0|.reuse, 1.175494350822287508e-38, PT ;  /* 0x008000000000780b */ /* 0x041fe40003f2e200 */
[----:B------:R-:W-:Y:S02]  /*b880*/  FSETP.GT.AND P0, PT, |R0|, 8.50705917302346158658e+37, PT ;  /* 0x7e8000000000780b */ /* 0x000fe40003f04200 */
[----:B------:R-:W-:-:S04]  /*b890*/  FSEL R4, R4, 1, !P1 ;  /* 0x3f80000004047808 */ /* 0x000fc80004800000 */
[----:B------:R-:W-:Y:S01]  /*b8a0*/  FSEL R5, R4, 0.25, !P0 ;  /* 0x3e80000004057808 */ /* 0x000fe20004000000 */
[----:B------:R-:W-:Y:S01]  /*b8b0*/  IMAD.MOV.U32 R4, RZ, RZ, R8 ;  /* 0x000000ffff047224 */ /* 0x000fe200078e0008 */
[----:B------:R-:W-:-:S03]  /*b8c0*/  ISETP.NE.U32.AND P0, PT, R7, RZ, PT ;  /* 0x000000ff0700720c */ /* 0x000fc60003f05070 */
        /* <DEDUP_REMOVED lines=10> */
[----:B------:R-:W-:Y:S06]  /*b970*/  RET.REL.NODEC R4 `(_ZN2at6native27unrolled_elementwise_kernelINS0_13BinaryFunctorIhhhZZZNS0_15binary_internal21div_trunc_kernel_cudaERNS_18TensorIteratorBaseEENKUlvE_clEvENKUlvE_clEvEUlhhE_EESt5arrayIPcLm3EELi4E23TrivialOffsetCalculatorILi2EjESD_ILi1EjENS0_6memory12LoadWithCastILi2EEENSG_13StoreWithCastILi1EEEEEviT_T0_T2_T3_T4_T5_) ;  /* 0xffffff4404a07950 */ /* 0x000fec0003c3ffff */
.L_x_21590:
        /* <DEDUP_REMOVED lines=16> */
.L_x_23093:


//--------------------- .text._ZN2at6native18elementwise_kernelILi128ELi4EZNS0_22gpu_kernel_impl_nocastINS0_13BinaryFunctorIhhhZZZNS0_15binary_internal21div_trunc_kernel_cudaERNS_18TensorIteratorBaseEENKUlvE_clEvENKUlvE_clEvEUlhhE_EEEEvS6_RKT_EUliE_EEviT1_ --------------------------
	.section	.text._ZN2at6native18elementwise_kernelILi128ELi4EZNS0_22gpu_kernel_impl_nocastINS0_13BinaryFunctorIhhhZZZNS0_15binary_internal21div_trunc_kernel_cudaERNS_18TensorIteratorBaseEENKUlvE_clEvENKUlvE_clEvEUlhhE_EEEEvS6_RKT_EUliE_EEviT1_,"ax",@progbits
	.align	128
        .global         _ZN2at6native18elementwise_kernelILi128ELi4EZNS0_22gpu_kernel_impl_nocastINS0_13BinaryFunctorIhhhZZZNS0_15binary_internal21div_trunc_kernel_cudaERNS_18TensorIteratorBaseEENKUlvE_clEvENKUlvE_clEvEUlhhE_EEEEvS6_RKT_EUliE_EEviT1_
        .type           _ZN2at6native18elementwise_kernelILi128ELi4EZNS0_22gpu_kernel_impl_nocastINS0_13BinaryFunctorIhhhZZZNS0_15binary_internal21div_trunc_kernel_cudaERNS_18TensorIteratorBaseEENKUlvE_clEvENKUlvE_clEvEUlhhE_EEEEvS6_RKT_EUliE_EEviT1_,@function
        .size           _ZN2at6native18elementwise_kernelILi128ELi4EZNS0_22gpu_kernel_impl_nocastINS0_13BinaryFunctorIhhhZZZNS0_15binary_internal21div_trunc_kernel_cudaERNS_18TensorIteratorBaseEENKUlvE_clEvENKUlvE_clEvEUlhhE_EEEEvS6_RKT_EUliE_EEviT1_,(.L_x_23094 - _ZN2at6native18elementwise_kernelILi128ELi4EZNS0_22gpu_kernel_impl_nocastINS0_13BinaryFunctorIhhhZZZNS0_15binary_internal21div_trunc_kernel_cudaERNS_18TensorIteratorBaseEENKUlvE_clEvENKUlvE_clEvEUlhhE_EEEEvS6_RKT_EUliE_EEviT1_)
        .other          _ZN2at6native18elementwise_kernelILi128ELi4EZNS0_22gpu_kernel_impl_nocastINS0_13BinaryFunctorIhhhZZZNS0_15binary_internal21div_trunc_kernel_cudaERNS_18TensorIteratorBaseEENKUlvE_clEvENKUlvE_clEvEUlhhE_EEEEvS6_RKT_EUliE_EEviT1_,@"STO_CUDA_ENTRY STV_DEFAULT"
_ZN2at6native18elementwise_kernelILi128ELi4EZNS0_22gpu_kernel_impl_nocastINS0_13BinaryFunctorIhhhZZZNS0_15binary_internal21div_trunc_kernel_cudaERNS_18TensorIteratorBaseEENKUlvE_clEvENKUlvE_clEvEUlhhE_EEEEvS6_RKT_EUliE_EEviT1_:
.text._ZN2at6native18elementwise_kernelILi128ELi4EZNS0_22gpu_kernel_impl_nocastINS0_13BinaryFunctorIhhhZZZNS0_15binary_internal21div_trunc_kernel_cudaERNS_18TensorIteratorBaseEENKUlvE_clEvENKUlvE_clEvEUlhhE_EEEEvS6_RKT_EUliE_EEviT1_:
        /* <DEDUP_REMOVED lines=15> */
[----:B0-----:R0:W5:Y:S04]  /*00f0*/  LDG.E.U8 R4, desc[UR6][R4.64] ;  /* 0x0000000604047981 */ /* 0x001168000c1e1100 */
[----:B-1----:R0:W5:Y:S01]  /*0100*/  LDG.E.U8 R11, desc[UR6][R6.64] ;  /* 0x00000006060b7981 */ /* 0x002162000c1e1100 */
[----:B------:R-:W-:-:S07]  /*0110*/  MOV R12, 0x130 ;  /* 0x00000130000c7802 */ /* 0x000fce0000000f00 */
[----:B0----5:R-:W-:Y:S05]  /*0120*/  CALL.REL.NOINC `($__internal_65_$__cuda_sm20_div_u16) ;  /* 0x0000005c00a47944 */ /* 0x021fea0003c00000 */
[----:B------:R-:W0:Y:S01]  /*0130*/  LDC.64 R4, c[0x0][0x5e8] ;  /* 0x00017a00ff047b82 */ /* 0x000e220000000a00 */
[----:B------:R-:W-:Y:S01]  /*0140*/  IADD3 R3, PT, PT, R3, 0x80, RZ ;  /* 0x0000008003037810 */ /* 0x000fe20007ffe0ff */
[----:B0-----:R0:W-:Y:S06]  /*0150*/  STG.E.U8 desc[UR6][R4.64], R11 ;  /* 0x0000000b04007986 */ /* 0x0011ec000c101106 */
.L_x_21593:
[----:B------:R-:W-:Y:S05]  /*0160*/  BSYNC.RECONVERGENT B0 ;  /* 0x0000000000007941 */ /* 0x000fea0003800200 */
.L_x_21592:
[----:B------:R-:W1:Y:S01]  /*0170*/  LDCU UR4, c[0x0][0x380] ;  /* 0x00007000ff0477ac */ /* 0x000e620008000800 */
[----:B------:R-:W-:Y:S01]  /*0180*/  BSSY.RECONVERGENT B0, `(.L_x_21594) ;  /* 0x000000c000007945 */ /* 0x000fe20003800200 */
[----:B-1----:R-:W-:-:S13]  /*0190*/  ISETP.GE.AND P0, PT, R3, UR4, PT ;  /* 0x0000000403007c0c */ /* 0x002fda000bf06270 */
[----:B------:R-:W-:Y:S05]  /*01a0*/  @P0 BRA `(.L_x_21595) ;  /* 0x0000000000240947 */ /* 0x000fea0003800000 */
[----:B0-----:R-:W0:Y:S08]  /*01b0*/  LDC.64 R4, c[0x0][0x5f0] ;  /* 0x00017c00ff047b82 */ /* 0x001e300000000a00 */
        /* <DEDUP_REMOVED lines=8> */
.L_x_21595:
[----:B------:R-:W-:Y:S05]  /*0240*/  BSYNC.RECONVERGENT B0 ;  /* 0x0000000000007941 */ /* 0x000fea0003800200 */
.L_x_21594:
[----:B------:R-:W2:Y:S01]  /*0250*/  LDCU UR4, c[0x0][0x380] ;  /* 0x00007000ff0477ac */ /* 0x000ea20008000800 */
[----:B------:R-:W-:Y:S01]  /*0260*/  BSSY.RECONVERGENT B0, `(.L_x_21596) ;  /* 0x000000c000007945 */ /* 0x000fe20003800200 */
[----:B--2---:R-:W-:-:S13]  /*0270*/  ISETP.GE.AND P0, PT, R3, UR4, PT ;  /* 0x0000000403007c0c */ /* 0x004fda000bf06270 */
[----:B------:R-:W-:Y:S05]  /*0280*/  @P0 BRA `(.L_x_21597) ;  /* 0x0000000000240947 */ /* 0x000fea0003800000 */
[----:B01----:R-:W0:Y:S08]  /*0290*/  LDC.64 R4, c[0x0][0x5f0] ;  /* 0x00017c00ff047b82 */ /* 0x003e300000000a00 */
        /* <DEDUP_REMOVED lines=8> */
.L_x_21597:
[----:B------:R-:W-:Y:S05]  /*0320*/  BSYNC.RECONVERGENT B0 ;  /* 0x0000000000007941 */ /* 0x000fea0003800200 */
.L_x_21596:
[----:B------:R-:W3:Y:S02]  /*0330*/  LDCU UR4, c[0x0][0x380] ;  /* 0x00007000ff0477ac */ /* 0x000ee40008000800 */
[----:B---3--:R-:W-:-:S13]  /*0340*/  ISETP.GE.AND P0, PT, R3, UR4, PT ;  /* 0x0000000403007c0c */ /* 0x008fda000bf06270 */
[----:B------:R-:W-:Y:S05]  /*0350*/  @P0 EXIT ;  /* 0x000000000000094d */ /* 0x000fea0003800000 */
[----:B012---:R-:W0:Y:S08]  /*0360*/  LDC.64 R4, c[0x0][0x5f0] ;  /* 0x00017c00ff047b82 */ /* 0x007e300000000a00 */
[----:B------:R-:W1:Y:S01]  /*0370*/  LDC.64 R2, c[0x0][0x5f8] ;  /* 0x00017e00ff027b82 */ /* 0x000e620000000a00 */
[----:B0-----:R0:W5:Y:S04]  /*0380*/  LDG.E.U8 R4, desc[UR6][R4.64] ;  /* 0x0000000604047981 */ /* 0x001168000c1e1100 */
[----:B-1----:R0:W5:Y:S01]  /*0390*/  LDG.E.U8 R11, desc[UR6][R2.64] ;  /* 0x00000006020b7981 */ /* 0x002162000c1e1100 */
[----:B------:R-:W-:-:S07]  /*03a0*/  MOV R12, 0x3c0 ;  /* 0x000003c0000c7802 */ /* 0x000fce0000000f00 */
[----:B0----5:R-:W-:Y:S05]  /*03b0*/  CALL.REL.NOINC `($__internal_65_$__cuda_sm20_div_u16) ;  /* 0x0000005c00007944 */ /* 0x021fea0003c00000 */
[----:B------:R-:W0:Y:S02]  /*03c0*/  LDC.64 R2, c[0x0][0x5e8] ;  /* 0x00017a00ff027b82 */ /* 0x000e240000000a00 */
[----:B0-----:R-:W-:Y:S01]  /*03d0*/  STG.E.U8 desc[UR6][R2.64], R11 ;  /* 0x0000000b02007986 */ /* 0x001fe2000c101106 */
[----:B------:R-:W-:Y:S05]  /*03e0*/  EXIT ;  /* 0x000000000000794d */ /* 0x000fea0003800000 */
.L_x_21591:
        /* <DEDUP_REMOVED lines=355> */
.L_x_21600:
[----:B------:R-:W0:Y:S01]  /*1a20*/  LDCU.128 UR8, c[0x0][0x5f0] ;  /* 0x0000be00ff0877ac */ /* 0x000e220008000c00 */
[----:B------:R-:W1:Y:S01]  /*1a30*/  LDCU.64 UR4, c[0x0][0x5e8] ;  /* 0x0000bd00ff0477ac */ /* 0x000e620008000a00 */
[----:B0-----:R-:W-:Y:S02]  /*1a40*/  IADD3 R10, P1, PT, R4, UR10, RZ ;  /* 0x0000000a040a7c10 */ /* 0x001fe4000ff3e0ff */
[----:B------:R-:W-:Y:S02]  /*1a50*/  IADD3 R8, P0, PT, R6, UR8, RZ ;  /* 0x0000000806087c10 */ /* 0x000fe4000ff1e0ff */
[----:B------:R-:W-:Y:S02]  /*1a60*/  IADD3.X R11, PT, PT, RZ, UR11, RZ, P1, !PT ;  /* 0x0000000bff0b7c10 */ /* 0x000fe40008ffe4ff */
[----:B------:R-:W-:-:S04]  /*1a70*/  IADD3.X R9, PT, PT, RZ, UR9, RZ, P0, !PT ;  /* 0x00000009ff097c10 */ /* 0x000fc800087fe4ff */
[----:B------:R0:W5:Y:S04]  /*1a80*/  LDG.E.U8 R11, desc[UR6][R10.64] ;  /* 0x000000060a0b7981 */ /* 0x000168000c1e1100 */
[----:B------:R0:W5:Y:S01]  /*1a90*/  LDG.E.U8 R4, desc[UR6][R8.64] ;  /* 0x0000000608047981 */ /* 0x000162000c1e1100 */
[----:B-1----:R-:W-:Y:S02]  /*1aa0*/  IADD3 R6, P0, PT, R5, UR4, RZ ;  /* 0x0000000405067c10 */ /* 0x002fe4000ff1e0ff */
[----:B------:R-:W-:Y:S02]  /*1ab0*/  MOV R12, 0x1ae0 ;  /* 0x00001ae0000c7802 */ /* 0x000fe40000000f00 */
[----:B------:R-:W-:-:S09]  /*1ac0*/  IADD3.X R7, PT, PT, RZ, UR5, RZ, P0, !PT ;  /* 0x00000005ff077c10 */ /* 0x000fd200087fe4ff */
[----:B0----5:R-:W-:Y:S05]  /*1ad0*/  CALL.REL.NOINC `($__internal_65_$__cuda_sm20_div_u16) ;  /* 0x0000004400387944 */ /* 0x021fea0003c00000 */
[----:B------:R0:W-:Y:S01]  /*1ae0*/  STG.E.U8 desc[UR6][R6.64], R11 ;  /* 0x0000000b06007986 */ /* 0x0001e2000c101106 */
[----:B------:R-:W-:-:S07]  /*1af0*/  IADD3 R3, PT, PT, R3, 0x80, RZ ;  /* 0x0000008003037810 */ /* 0x000fce0007ffe0ff */
.L_x_21599:
[----:B------:R-:W-:Y:S05]  /*1b00*/  BSYNC.RECONVERGENT B0 ;  /* 0x0000000000007941 */ /* 0x000fea0003800200 */
.L_x_21598:
        /* <DEDUP_REMOVED lines=352> */
.L_x_21603:
        /* <DEDUP_REMOVED lines=14> */
.L_x_21602:
[----:B------:R-:W-:Y:S05]  /*31f0*/  BSYNC.RECONVERGENT B0 ;  /* 0x0000000000007941 */ /* 0x000fea0003800200 */
.L_x_21601:
        /* <DEDUP_REMOVED lines=352> */
.L_x_21606:
        /* <DEDUP_REMOVED lines=14> */
.L_x_21605:
[----:B------:R-:W-:Y:S05]  /*48e0*/  BSYNC.RECONVERGENT B0 ;  /* 0x0000000000007941 */ /* 0x000fea0003800200 */
.L_x_21604:
        /* <DEDUP_REMOVED lines=351> */
.L_x_21607:
[----:B------:R-:W0:Y:S01]  /*5ee0*/  LDCU.128 UR8, c[0x0][0x5f0] ;  /* 0x0000be00ff0877ac */ /* 0x000e220008000c00 */
[----:B------:R-:W1:Y:S01]  /*5ef0*/  LDCU.64 UR4, c[0x0][0x5e8] ;  /* 0x0000bd00ff0477ac */ /* 0x000e620008000a00 */
[----:B0-----:R-:W-:Y:S02]  /*5f00*/  IADD3 R4, P0, PT, R4, UR8, RZ ;  /* 0x0000000804047c10 */ /* 0x001fe4000ff1e0ff */
[----:B------:R-:W-:Y:S02]  /*5f10*/  IADD3 R6, P1, PT, R2, UR10, RZ ;  /* 0x0000000a02067c10 */ /* 0x000fe4000ff3e0ff */
[----:B------:R-:W-:Y:S02]  /*5f20*/  IADD3.X R5, PT, PT, RZ, UR9, RZ, P0, !PT ;  /* 0x00000009ff057c10 */ /* 0x000fe400087fe4ff */
[----:B------:R-:W-:-:S03]  /*5f30*/  IADD3.X R7, PT, PT, RZ, UR11, RZ, P1, !PT ;  /* 0x0000000bff077c10 */ /* 0x000fc60008ffe4ff */
[----:B------:R0:W5:Y:S04]  /*5f40*/  LDG.E.U8 R4, desc[UR6][R4.64] ;  /* 0x0000000604047981 */ /* 0x000168000c1e1100 */
[----:B------:R0:W5:Y:S01]  /*5f50*/  LDG.E.U8 R11, desc[UR6][R6.64] ;  /* 0x00000006060b7981 */ /* 0x000162000c1e1100 */
[----:B-1----:R-:W-:Y:S02]  /*5f60*/  IADD3 R2, P0, PT, R3, UR4, RZ ;  /* 0x0000000403027c10 */ /* 0x002fe4000ff1e0ff */
[----:B------:R-:W-:Y:S02]  /*5f70*/  MOV R12, 0x5fa0 ;  /* 0x00005fa0000c7802 */ /* 0x000fe40000000f00 */
[----:B------:R-:W-:-:S09]  /*5f80*/  IADD3.X R3, PT, PT, RZ, UR5, RZ, P0, !PT ;  /* 0x00000005ff037c10 */ /* 0x000fd200087fe4ff */
[----:B0----5:R-:W-:Y:S05]  /*5f90*/  CALL.REL.NOINC `($__internal_65_$__cuda_sm20_div_u16) ;  /* 0x0000000000087944 */ /* 0x021fea0003c00000 */
[----:B------:R-:W-:Y:S01]  /*5fa0*/  STG.E.U8 desc[UR6][R2.64], R11 ;  /* 0x0000000b02007986 */ /* 0x000fe2000c101106 */
[----:B------:R-:W-:Y:S05]  /*5fb0*/  EXIT ;  /* 0x000000000000794d */ /* 0x000fea0003800000 */
        .weak           $__internal_65_$__cuda_sm20_div_u16
        .type           $__internal_65_$__cuda_sm20_div_u16,@function
        .size           $__internal_65_$__cuda_sm20_div_u16,(.L_x_23094 - $__internal_65_$__cuda_sm20_div_u16)
$__internal_65_$__cuda_sm20_div_u16:
[----:B------:R-:W0:Y:S01]  /*5fc0*/  I2F.U16 R5, R11 ;  /* 0x0000000b00057306 */ /* 0x000e220000101000 */
[----:B------:R-:W-:-:S07]  /*5fd0*/  HFMA2 R8, -RZ, RZ, 15, 0 ;  /* 0x4b800000ff087431 */ /* 0x000fce00000001ff */
[----:B------:R-:W-:Y:S01]  /*5fe0*/  I2F.U16.RZ R4, R4 ;  /* 0x0000000400047306 */ /* 0x000fe2000010d000 */
[C---:B0-----:R-:W-:Y:S02]  /*5ff0*/  FSETP.GEU.AND P1, PT, |R5|.reuse, 1.175494350822287508e-38, PT ;  /* 0x008000000500780b */ /* 0x041fe40003f2e200 */
[----:B------:R-:W-:Y:S02]  /*6000*/  FSETP.GT.AND P0, PT, |R5|, 8.50705917302346158658e+37, PT ;  /* 0x7e8000000500780b */ /* 0x000fe40003f04200 */
[----:B------:R-:W-:-:S04]  /*6010*/  FSEL R8, R8, 1, !P1 ;  /* 0x3f80000008087808 */ /* 0x000fc80004800000 */
[----:B------:R-:W-:Y:S02]  /*6020*/  FSEL R8, R8, 0.25, !P0 ;  /* 0x3e80000008087808 */ /* 0x000fe40004000000 */
[----:B------:R-:W-:-:S03]  /*6030*/  ISETP.NE.U32.AND P0, PT, R11, RZ, PT ;  /* 0x000000ff0b00720c */ /* 0x000fc60003f05070 */
[----:B------:R-:W-:-:S06]  /*6040*/  FMUL R5, R5, R8 ;  /* 0x0000000805057220 */ /* 0x000fcc0000400000 */
[----:B------:R-:W0:Y:S02]  /*6050*/  MUFU.RCP R5, R5 ;  /* 0x0000000500057308 */ /* 0x000e240000001000 */
[----:B0-----:R-:W-:-:S05]  /*6060*/  FMUL R8, R8, R5 ;  /* 0x0000000508087220 */ /* 0x001fca0000400000 */
[----:B------:R-:W-:Y:S02]  /*6070*/  IADD3 R9, PT, PT, R8, 0x2, RZ ;  /* 0x0000000208097810 */ /* 0x000fe40007ffe0ff */
[----:B------:R-:W-:-:S03]  /*6080*/  MOV R8, R12 ;  /* 0x0000000c00087202 */ /* 0x000fc60000000f00 */
[----:B------:R-:W-:Y:S01]  /*6090*/  FMUL.RZ R10, R4, R9 ;  /* 0x00000009040a7220 */ /* 0x000fe2000040c000 */
[----:B------:R-:W-:-:S05]  /*60a0*/  HFMA2 R9, -RZ, RZ, 0, 0 ;  /* 0x00000000ff097431 */ /* 0x000fca00000001ff */
[----:B------:R-:W0:Y:S02]  /*60b0*/  F2I.U32.TRUNC.NTZ R10, R10 ;  /* 0x0000000a000a7305 */ /* 0x000e24000020f000 */
[----:B0-----:R-:W-:Y:S02]  /*60c0*/  LOP3.LUT R11, R10, 0xffff, RZ, 0xc0, !PT ;  /* 0x0000ffff0a0b7812 */ /* 0x001fe400078ec0ff */
[----:B------:R-:W-:Y:S01]  /*60d0*/  @!P0 MOV R11, 0xffffffff ;  /* 0xffffffff000b8802 */ /* 0x000fe20000000f00 */
[----:B------:R-:W-:Y:S06]  /*60e0*/  RET.REL.NODEC R8 `(_ZN2at6native18elementwise_kernelILi128ELi4EZNS0_22gpu_kernel_impl_nocastINS0_13BinaryFunctorIhhhZZZNS0_15binary_internal21div_trunc_kernel_cudaERNS_18TensorIteratorBaseEENKUlvE_clEvENKUlvE_clEvEUlhhE_EEEEvS6_RKT_EUliE_EEviT1_) ;  /* 0xffffff9c08c47950 */ /* 0x000fec0003c3ffff */
.L_x_21608:
        /* <DEDUP_REMOVED lines=9> */
.L_x_23094:


//--------------------- .text._ZN2at6native27unrolled_elementwise_kernelINS0_13BinaryFunctorIhhhZZZNS0_15binary_internal21div_trunc_kernel_cudaERNS_18TensorIteratorBaseEENKUlvE_clEvENKUlvE_clEvEUlhhE_EESt5arrayIPcLm3EELi4E23TrivialOffsetCalculatorILi2EjESD_ILi1EjENS0_6memory15LoadWithoutCastENSG_16StoreWithoutCastEEEviT_T0_T2_T3_T4_T5_ --------------------------
	.section	.text._ZN2at6native27unrolled_elementwise_kernelINS0_13BinaryFunctorIhhhZZZNS0_15binary_internal21div_trunc_kernel_cudaERNS_18TensorIteratorBaseEENKUlvE_clEvENKUlvE_clEvEUlhhE_EESt5arrayIPcLm3EELi4E23TrivialOffsetCalculatorILi2EjESD_ILi1EjENS0_6memory15LoadWithoutCastENSG_16StoreWithoutCastEEEviT_T0_T2_T3_T4_T5_,"ax",@progbits
	.align	128
        .global         _ZN2at6native27unrolled_elementwise_kernelINS0_13BinaryFunctorIhhhZZZNS0_15binary_internal21div_trunc_kernel_cudaERNS_18TensorIteratorBaseEENKUlvE_clEvENKUlvE_clEvEUlhhE_EESt5arrayIPcLm3EELi4E23TrivialOffsetCalculatorILi2EjESD_ILi1EjENS0_6memory15LoadWithoutCastENSG_16StoreWithoutCastEEEviT_T0_T2_T3_T4_T5_
        .type           _ZN2at6native27unrolled_elementwise_kernelINS0_13BinaryFunctorIhhhZZZNS0_15binary_internal21div_trunc_kernel_cudaERNS_18TensorIteratorBaseEENKUlvE_clEvENKUlvE_clEvEUlhhE_EESt5arrayIPcLm3EELi4E23TrivialOffsetCalculatorILi2EjESD_ILi1EjENS0_6memory15LoadWithoutCastENSG_16StoreWithoutCastEEEviT_T0_T2_T3_T4_T5_,@function
        .size           _ZN2at6native27unrolled_elementwise_kernelINS0_13BinaryFunctorIhhhZZZNS0_15binary_internal21div_trunc_kernel_cudaERNS_18TensorIteratorBaseEENKUlvE_clEvENKUlvE_clEvEUlhhE_EESt5arrayIPcLm3EELi4E23TrivialOffsetCalculatorILi2EjESD_ILi1EjENS0_6memory15LoadWithoutCastENSG_16StoreWithoutCastEEEviT_T0_T2_T3_T4_T5_,(.L_x_23095 - _ZN2at6native27unrolled_elementwise_kernelINS0_13BinaryFunctorIhhhZZZNS0_15binary_internal21div_trunc_kernel_cudaERNS_18TensorIteratorBaseEENKUlvE_clEvENKUlvE_clEvEUlhhE_EESt5arrayIPcLm3EELi4E23TrivialOffsetCalculatorILi2EjESD_ILi1EjENS0_6memory15LoadWithoutCastENSG_16StoreWithoutCastEEEviT_T0_T2_T3_T4_T5_)
        .other          _ZN2at6native27unrolled_elementwise_kernelINS0_13BinaryFunctorIhhhZZZNS0_15binary_internal21div_trunc_kernel_cudaERNS_18TensorIteratorBaseEENKUlvE_clEvENKUlvE_clEvEUlhhE_EESt5arrayIPcLm3EELi4E23TrivialOffsetCalculatorILi2EjESD_ILi1EjENS0_6memory15LoadWithoutCastENSG_16StoreWithoutCastEEEviT_T0_T2_T3_T4_T5_,@"STO_CUDA_ENTRY STV_DEFAULT"
_ZN2at6native27unrolled_elementwise_kernelINS0_13BinaryFunctorIhhhZZZNS0_15binary_internal21div_trunc_kernel_cudaERNS_18TensorIteratorBaseEENKUlvE_clEvENKUlvE_clEvEUlhhE_EESt5arrayIPcLm3EELi4E23TrivialOffsetCalculatorILi2EjESD_ILi1EjENS0_6memory15LoadWithoutCastENSG_16StoreWithoutCastEEEviT_T0_T2_T3_T4_T5_:
.text._ZN2at6native27unrolled_elementwise_kernelINS0_13BinaryFunctorIhhhZZZNS0_15binary_internal21div_trunc_kernel_cudaERNS_18TensorIteratorBaseEENKUlvE_clEvENKUlvE_clEvEUlhhE_EESt5arrayIPcLm3EELi4E23TrivialOffsetCalculatorILi2EjESD_ILi1EjENS0_6memory15LoadWithoutCastENSG_16StoreWithoutCastEEEviT_T0_T2_T3_T4_T5_:
        /* <DEDUP_REMOVED lines=25> */
[----:B-1----:R1:W5:Y:S01]  /*0190*/  @!P0 LDG.E.U8 R18, desc[UR4][R24.64] ;  /* 0x0000000418128981 */ /* 0x002362000c1e1100 */
[----:B------:R-:W-:-:S05]  /*01a0*/  @!P1 VIADD R0, R0, 0x80 ;  /* 0x0000008000009836 */ /* 0x000fca0000000000 */
[----:B------:R-:W-:Y:S01]  /*01b0*/  ISETP.GE.AND P2, PT, R0, R19, PT ;  /* 0x000000130000720c */ /* 0x000fe20003f46270 */
[----:B------:R-:W-:Y:S01]  /*01c0*/  @!P0 IMAD.X R3, RZ, RZ, R3, P5 ;  /* 0x000000ffff038224 */ /* 0x000fe200028e0603 */
[C---:B----4-:R-:W-:Y:S02]  /*01d0*/  @!P1 IADD3 R4, P3, PT, R21.reuse, R4, RZ ;  /* 0x0000000415049210 */ /* 0x050fe40007f7e0ff */
[----:B------:R-:W-:-:S09]  /*01e0*/  @!P1 IADD3 R6, P4, PT, R21, R6, RZ ;  /* 0x0000000615069210 */ /* 0x000fd20007f9e0ff */
[----:B------:R-:W-:Y:S01]  /*01f0*/  @!P2 IMAD R23, R17, 0x200, R0 ;  /* 0x000002001117a824 */ /* 0x000fe200078e0200 */
[----:B------:R4:W5:Y:S01]  /*0200*/  @!P0 LDG.E.U8 R20, desc[UR4][R2.64] ;  /* 0x0000000402148981 */ /* 0x000962000c1e1100 */
[----:B------:R-:W-:-:S05]  /*0210*/  @!P2 VIADD R0, R0, 0x80 ;  /* 0x000000800000a836 */ /* 0x000fca0000000000 */
[----:B------:R-:W-:Y:S01]  /*0220*/  ISETP.GE.AND P5, PT, R0, R19, PT ;  /* 0x000000130000720c */ /* 0x000fe20003fa6270 */
[----:B------:R-:W-:Y:S01]  /*0230*/  @!P1 IMAD.X R5, RZ, RZ, R5, P3 ;  /* 0x000000ffff059224 */ /* 0x000fe200018e0605 */
[----:B------:R-:W-:Y:S01]  /*0240*/  PRMT R21, RZ, 0x7610, R21 ;  /* 0x00007610ff157816 */ /* 0x000fe20000000015 */
[----:B------:R-:W-:Y:S01]  /*0250*/  @!P1 IMAD.X R7, RZ, RZ, R7, P4 ;  /* 0x000000ffff079224 */ /* 0x000fe200020e0607 */
[----:B------:R-:W-:Y:S02]  /*0260*/  PRMT R22, RZ, 0x7610, R22 ;  /* 0x00007610ff167816 */ /* 0x000fe40000000016 */
[----:B0-----:R-:W-:Y:S02]  /*0270*/  @!P2 IADD3 R8, P0, PT, R23, R8, RZ ;  /* 0x000000081708a210 */ /* 0x001fe40007f1e0ff */
[----:B------:R0:W5:Y:S05]  /*0280*/  @!P1 LDG.E.U8 R21, desc[UR4][R4.64] ;  /* 0x0000000404159981 */ /* 0x00016a000c1e1100 */
[----:B-1----:R-:W-:Y:S01]  /*0290*/  @!P5 IMAD R25, R17, 0x200, R0 ;  /* 0x000002001119d824 */ /* 0x002fe200078e0200 */
[----:B------:R0:W5:Y:S01]  /*02a0*/  @!P1 LDG.E.U8 R22, desc[UR4][R6.64] ;  /* 0x0000000406169981 */ /* 0x000162000c1e1100 */
        /* <DEDUP_REMOVED lines=11> */
[----:B------:R0:W5:Y:S04]  /*0360*/  @!P2 LDG.E.U8 R24, desc[UR4][R8.64] ;  /* 0x000000040818a981 */ /* 0x000168000c1e1100 */
[----:B------:R0:W5:Y:S04]  /*0370*/  @!P2 LDG.E.U8 R3, desc[UR4][R10.64] ;  /* 0x000000040a03a981 */ /* 0x000168000c1e1100 */
[----:B------:R0:W5:Y:S04]  /*0380*/  @!P5 LDG.E.U8 R0, desc[UR4][R12.64] ;  /* 0x000000040c00d981 */ /* 0x000168000c1e1100 */
[----:B------:R0:W5:Y:S01]  /*0390*/  @!P5 LDG.E.U8 R2, desc[UR4][R14.64] ;  /* 0x000000040e02d981 */ /* 0x000162000c1e1100 */
[----:B------:R-:W-:Y:S01]  /*03a0*/  ISETP.GE.AND P0, PT, R16, R19, PT ;  /* 0x000000131000720c */ /* 0x000fe20003f06270 */
[----:B------:R-:W-:-:S12]  /*03b0*/  BSSY.RECONVERGENT B0, `(.L_x_21609) ;  /* 0x0000007000007945 */ /* 0x000fd80003800200 */
[----:B0-----:R-:W-:Y:S05]  /*03c0*/  @P0 BRA `(.L_x_21610) ;  /* 0x0000000000140947 */ /* 0x001fea0003800000 */
[----:B-----5:R-:W-:Y:S02]  /*03d0*/  LOP3.LUT R20, R20, 0xff, RZ, 0xc0, !PT ;  /* 0x000000ff14147812 */ /* 0x020fe400078ec0ff */
[----:B------:R-:W-:Y:S02]  /*03e0*/  LOP3.LUT R18, R18, 0xff, RZ, 0xc0, !PT ;  /* 0x000000ff12127812 */ /* 0x000fe400078ec0ff */
[----:B------:R-:W-:-:S07]  /*03f0*/  MOV R12, 0x410 ;  /* 0x00000410000c7802 */ /* 0x000fce0000000f00 */
[----:B------:R-:W-:Y:S05]  /*0400*/  CALL.REL.NOINC `($__internal_66_$__cuda_sm20_div_u16) ;  /* 0x0000000400107944 */ /* 0x000fea0003c00000 */
[----:B------:R-:W-:-:S07]  /*0410*/  IMAD.MOV.U32 R4, RZ, RZ, R11 ;  /* 0x000000ffff047224 */ /* 0x000fce00078e000b */
.L_x_21610:
[----:B------:R-:W-:Y:S05]  /*0420*/  BSYNC.RECONVERGENT B0 ;  /* 0x0000000000007941 */ /* 0x000fea0003800200 */
.L_x_21609:
[----:B------:R-:W-:Y:S01]  /*0430*/  VIADD R6, R16, 0x80 ;  /* 0x0000008010067836 */ /* 0x000fe20000000000 */
[----:B------:R-:W-:Y:S04]  /*0440*/  BSSY.RECONVERGENT B0, `(.L_x_21611) ;  /* 0x0000008000007945 */ /* 0x000fe80003800200 */
[----:B------:R-:W-:-:S13]  /*0450*/  ISETP.GE.AND P0, PT, R6, R19, PT ;  /* 0x000000130600720c */ /* 0x000fda0003f06270 */
[----:B------:R-:W-:Y:S05]  /*0460*/  @P0 BRA `(.L_x_21612) ;  /* 0x0000000000140947 */ /* 0x000fea0003800000 */
[----:B-----5:R-:W-:Y:S02]  /*0470*/  LOP3.LUT R20, R22, 0xff, RZ, 0xc0, !PT ;  /* 0x000000ff16147812 */ /* 0x020fe400078ec0ff */
[----:B------:R-:W-:Y:S02]  /*0480*/  LOP3.LUT R18, R21, 0xff, RZ, 0xc0, !PT ;  /* 0x000000ff15127812 */ /* 0x000fe400078ec0ff */
[----:B------:R-:W-:-:S07]  /*0490*/  MOV R12, 0x4b0 ;  /* 0x000004b0000c7802 */ /* 0x000fce0000000f00 */
[----:B------:R-:W-:Y:S05]  /*04a0*/  CALL.REL.NOINC `($__internal_66_$__cuda_sm20_div_u16) ;  /* 0x0000000000e87944 */ /* 0x000fea0003c00000 */
[----:B------:R-:W-:-:S07]  /*04b0*/  IMAD.MOV.U32 R5, RZ, RZ, R11 ;  /* 0x000000ffff057224 */ /* 0x000fce00078e000b */
.L_x_21612:
[----:B------:R-:W-:Y:S05]  /*04c0*/  BSYNC.RECONVERGENT B0 ;  /* 0x0000000000007941 */ /* 0x000fea0003800200 */
.L_x_21611:
        /* <DEDUP_REMOVED lines=9> */
.L_x_21614:
[----:B------:R-:W-:Y:S05]  /*0560*/  BSYNC.RECONVERGENT B0 ;  /* 0x0000000000007941 */ /* 0x000fea0003800200 */
.L_x_21613:
        /* <DEDUP_REMOVED lines=8> */
.L_x_21616:
[----:B------:R-:W-:Y:S05]  /*05f0*/  BSYNC.RECONVERGENT B0 ;  /* 0x0000000000007941 */ /* 0x000fea0003800200 */
.L_x_21615:
        /* <DEDUP_REMOVED lines=19> */
.L_x_21619:
[----:B------:R-:W-:Y:S05]  /*0730*/  BSYNC.RELIABLE B1 ;  /* 0x0000000000017941 */ /* 0x000fea0003800100 */
.L_x_21618:
[----:B------:R-:W-:-:S13]  /*0740*/  ISETP.GE.AND P0, PT, R16, R19, PT ;  /* 0x000000131000720c */ /* 0x000fda0003f06270 */
[----:B-1----:R-:W0:Y:S01]  /*0750*/  @!P0 LDC.64 R6, c[0x0][0x388] ;  /* 0x0000e200ff068b82 */ /* 0x002e220000000a00 */
[----:B------:R-:W-:Y:S02]  /*0760*/  @!P0 IMAD R5, R17, 0x200, R16 ;  /* 0x0000020011058824 */ /* 0x000fe400078e0210 */
[----:B------:R-:W-:-:S03]  /*0770*/  @!P0 VIADD R16, R16, 0x80 ;  /* 0x0000008010108836 */ /* 0x000fc60000000000 */
[----:B0-----:R-:W-:-:S05]  /*0780*/  @!P0 IADD3 R4, P1, PT, R5, R6, RZ ;  /* 0x0000000605048210 */ /* 0x001fca0007f3e0ff */
[----:B------:R-:W-:-:S05]  /*0790*/  @!P0 IMAD.X R5, RZ, RZ, R7, P1 ;  /* 0x000000ffff058224 */ /* 0x000fca00008e0607 */
[----:B-----5:R1:W-:Y:S03]  /*07a0*/  @!P0 STG.E.U8 desc[UR4][R4.64], R3 ;  /* 0x0000000304008986 */ /* 0x0203e6000c101104 */
.L_x_21620:
[----:B------:R-:W-:Y:S05]  /*07b0*/  BSYNC.RECONVERGENT B0 ;  /* 0x0000000000007941 */ /* 0x000fea0003800200 */
.L_x_21617:
        /* <DEDUP_REMOVED lines=9> */
        .weak           $__internal_66_$__cuda_sm20_div_u16
        .type           $__internal_66_$__cuda_sm20_div_u16,@function
        .size           $__internal_66_$__cuda_sm20_div_u16,(.L_x_23095 - $__internal_66_$__cuda_sm20_div_u16)
$__internal_66_$__cuda_sm20_div_u16:
[----:B------:R-:W0:Y:S01]  /*0850*/  I2F.U16 R7, R20 ;  /* 0x0000001400077306 */ /* 0x000e220000101000 */
[----:B------:R-:W-:Y:S01]  /*0860*/  IMAD.MOV.U32 R8, RZ, RZ, 0x4b800000 ;  /* 0x4b800000ff087424 */ /* 0x000fe200078e00ff */
[C---:B0-----:R-:W-:Y:S02]  /*0870*/  FSETP.GEU.AND P1, PT, |R7|.reuse, 1.175494350822287508e-38, PT ;  /* 0x008000000700780b */ /* 0x041fe40003f2e200 */
[----:B------:R-:W-:Y:S02]  /*0880*/  FSETP.GT.AND P0, PT, |R7|, 8.50705917302346158658e+37, PT ;  /* 0x7e8000000700780b */ /* 0x000fe40003f04200 */
[----:B------:R-:W-:-:S04]  /*0890*/  FSEL R8, R8, 1, !P1 ;  /* 0x3f80000008087808 */ /* 0x000fc80004800000 */
[----:B------:R-:W-:Y:S02]  /*08a0*/  FSEL R8, R8, 0.25, !P0 ;  /* 0x3e80000008087808 */ /* 0x000fe40004000000 */
[----:B------:R-:W-:-:S03]  /*08b0*/  ISETP.NE.U32.AND P0, PT, R20, RZ, PT ;  /* 0x000000ff1400720c */ /* 0x000fc60003f05070 */
[----:B------:R-:W-:Y:S02]  /*08c0*/  FMUL R10, R7, R8 ;  /* 0x00000008070a7220 */ /* 0x000fe40000400000 */
[----:B------:R-:W-:Y:S08]  /*08d0*/  I2F.U16.RZ R7, R18 ;  /* 0x0000001200077306 */ /* 0x000ff0000010d000 */
[----:B------:R-:W0:Y:S02]  /*08e0*/  MUFU.RCP R9, R10 ;  /* 0x0000000a00097308 */ /* 0x000e240000001000 */
[----:B0-----:R-:W-:-:S04]  /*08f0*/  FMUL R9, R8, R9 ;  /* 0x0000000908097220 */ /* 0x001fc80000400000 */
[----:B------:R-:W-:Y:S02]  /*0900*/  VIADD R8, R9, 0x2 ;  /* 0x0000000209087836 */ /* 0x000fe40000000000 */
[----:B------:R-:W-:Y:S02]  /*0910*/  IMAD.MOV.U32 R9, RZ, RZ, 0x0 ;  /* 0x00000000ff097424 */ /* 0x000fe400078e00ff */
[----:B------:R-:W-:Y:S01]  /*0920*/  FMUL.RZ R7, R7, R8 ;  /* 0x0000000807077220 */ /* 0x000fe2000040c000 */
[----:B------:R-:W-:-:S05]  /*0930*/  IMAD.MOV.U32 R8, RZ, RZ, R12 ;  /* 0x000000ffff087224 */ /* 0x000fca00078e000c */
[----:B------:R-:W0:Y:S02]  /*0940*/  F2I.U32.TRUNC.NTZ R7, R7 ;  /* 0x0000000700077305 */ /* 0x000e24000020f000 */
[----:B0-----:R-:W-:Y:S01]  /*0950*/  LOP3.LUT R11, R7, 0xffff, RZ, 0xc0, !PT ;  /* 0x0000ffff070b7812 */ /* 0x001fe200078ec0ff */
[----:B------:R-:W-:Y:S01]  /*0960*/  @!P0 IMAD.MOV.U32 R11, RZ, RZ, -0x1 ;  /* 0xffffffffff0b8424 */ /* 0x000fe200078e00ff */
[----:B------:R-:W-:Y:S06]  /*0970*/  RET.REL.NODEC R8 `(_ZN2at6native27unrolled_elementwise_kernelINS0_13BinaryFunctorIhhhZZZNS0_15binary_internal21div_trunc_kernel_cudaERNS_18TensorIteratorBaseEENKUlvE_clEvENKUlvE_clEvEUlhhE_EESt5arrayIPcLm3EELi4E23TrivialOffsetCalculatorILi2EjESD_ILi1EjENS0_6memory15LoadWithoutCastENSG_16StoreWithoutCastEEEviT_T0_T2_T3_T4_T5_) ;  /* 0xfffffff408a07950 */ /* 0x000fec0003c3ffff */
.L_x_21621:
        /* <DEDUP_REMOVED lines=16> */
.L_x_23095:


//--------------------- .text._ZN2at6native29vectorized_elementwise_kernelILi2ENS0_13BinaryFunctorIhhhZZZNS0_15binary_internal21div_trunc_kernel_cudaERNS_18TensorIteratorBaseEENKUlvE_clEvENKUlvE_clEvEUlhhE_EESt5arrayIPcLm3EEEEviT0_T1_ --------------------------
	.section	.text._ZN2at6native29vectorized_elementwise_kernelILi2ENS0_13BinaryFunctorIhhhZZZNS0_15binary_internal21div_trunc_kernel_cudaERNS_18TensorIteratorBaseEENKUlvE_clEvENKUlvE_clEvEUlhhE_EESt5arrayIPcLm3EEEEviT0_T1_,"ax",@progbits
	.align	128
        .global         _ZN2at6native29vectorized_elementwise_kernelILi2ENS0_13BinaryFunctorIhhhZZZNS0_15binary_internal21div_trunc_kernel_cudaERNS_18TensorIteratorBaseEENKUlvE_clEvENKUlvE_clEvEUlhhE_EESt5arrayIPcLm3EEEEviT0_T1_
        .type           _ZN2at6native29vectorized_elementwise_kernelILi2ENS0_13BinaryFunctorIhhhZZZNS0_15binary_internal21div_trunc_kernel_cudaERNS_18TensorIteratorBaseEENKUlvE_clEvENKUlvE_clEvEUlhhE_EESt5arrayIPcLm3EEEEviT0_T1_,@function
        .size           _ZN2at6native29vectorized_elementwise_kernelILi2ENS0_13BinaryFunctorIhhhZZZNS0_15binary_internal21div_trunc_kernel_cudaERNS_18TensorIteratorBaseEENKUlvE_clEvENKUlvE_clEvEUlhhE_EESt5arrayIPcLm3EEEEviT0_T1_,(.L_x_23096 - _ZN2at6native29vectorized_elementwise_kernelILi2ENS0_13BinaryFunctorIhhhZZZNS0_15binary_internal21div_trunc_kernel_cudaERNS_18TensorIteratorBaseEENKUlvE_clEvENKUlvE_clEvEUlhhE_EESt5arrayIPcLm3EEEEviT0_T1_)
        .other          _ZN2at6native29vectorized_elementwise_kernelILi2ENS0_13BinaryFunctorIhhhZZZNS0_15binary_internal21div_trunc_kernel_cudaERNS_18TensorIteratorBaseEENKUlvE_clEvENKUlvE_clEvEUlhhE_EESt5arrayIPcLm3EEEEviT0_T1_,@"STO_CUDA_ENTRY STV_DEFAULT"
_ZN2at6native29vectorized_elementwise_kernelILi2ENS0_13BinaryFunctorIhhhZZZNS0_15binary_internal21div_trunc_kernel_cudaERNS_18TensorIteratorBaseEENKUlvE_clEvENKUlvE_clEvEUlhhE_EESt5arrayIPcLm3EEEEviT0_T1_:
.text._ZN2at6native29vectorized_elementwise_kernelILi2ENS0_13BinaryFunctorIhhhZZZNS0_15binary_internal21div_trunc_kernel_cudaERNS_18TensorIteratorBaseEENKUlvE_clEvENKUlvE_clEvEUlhhE_EESt5arrayIPcLm3EEEEviT0_T1_:
        /* <DEDUP_REMOVED lines=27> */
[----:B------:R2:W5:Y:S01]  /*01b0*/  @!P2 LDG.E.U8 R21, desc[UR12][R8.64] ;  /* 0x0000000c0815a981 */ /* 0x000562000c1e1100 */
[C---:B------:R-:W-:Y:S02]  /*01c0*/  @!P3 VIADD R3, R23.reuse, UR4 ;  /* 0x000000041703bc36 */ /* 0x040fe40008000000 */
[----:B------:R-:W-:-:S05]  /*01d0*/  @!P3 VIADD R23, R23, 0x80 ;  /* 0x000000801717b836 */ /* 0x000fca0000000000 */
[C---:B------:R-:W-:Y:S01]  /*01e0*/  ISETP.GE.U32.AND P0, PT, R23.reuse, UR5, PT ;  /* 0x0000000517007c0c */ /* 0x040fe2000bf06070 */
[----:B------:R-:W-:Y:S01]  /*01f0*/  @!P2 IMAD.X R5, RZ, RZ, R7, P1 ;  /* 0x000000ffff05a224 */ /* 0x000fe200008e0607 */
[----:B------:R-:W-:Y:S01]  /*0200*/  PRMT R2, RZ, 0x7610, R2 ;  /* 0x00007610ff027816 */ /* 0x000fe20000000002 */
[----:B------:R-:W1:Y:S03]  /*0210*/  LDC.64 R6, c[0x0][0x390] ;  /* 0x0000e400ff067b82 */ /* 0x000e660000000a00 */
[----:B------:R-:W5:Y:S05]  /*0220*/  @!P2 LDG.E.U8 R22, desc[UR12][R4.64] ;  /* 0x0000000c0416a981 */ /* 0x000f6a000c1e1100 */
        /* <DEDUP_REMOVED lines=9> */
[----:B------:R-:W5:Y:S01]  /*02c0*/  @!P3 LDG.E.U8 R3, desc[UR12][R28.64] ;  /* 0x0000000c1c03b981 */ /* 0x000f62000c1e1100 */
[----:B------:R-:W-:Y:S02]  /*02d0*/  @!P1 VIADD R23, R23, 0x80 ;  /* 0x0000008017179836 */ /* 0x000fe40000000000 */
[----:B------:R-:W-:-:S03]  /*02e0*/  @!P3 IMAD.X R13, RZ, RZ, R13, P4 ;  /* 0x000000ffff0db224 */ /* 0x000fc600020e060d */
[----:B------:R-:W-:Y:S02]  /*02f0*/  ISETP.GE.U32.AND P2, PT, R23, UR5, PT ;  /* 0x0000000517007c0c */ /* 0x000fe4000bf46070 */
[----:B------:R1:W5:Y:S01]  /*0300*/  @!P3 LDG.E.U8 R2, desc[UR12][R12.64] ;  /* 0x0000000c0c02b981 */ /* 0x000362000c1e1100 */
        /* <DEDUP_REMOVED lines=15> */
[----:B------:R2:W5:Y:S01]  /*0400*/  @!P0 LDG.E.U8 R4, desc[UR12][R16.64] ;  /* 0x0000000c10048981 */ /* 0x000562000c1e1100 */
[----:B------:R-:W-:-:S03]  /*0410*/  PRMT R7, RZ, 0x7610, R7 ;  /* 0x00007610ff077816 */ /* 0x000fc60000000007 */
[----:B------:R0:W5:Y:S01]  /*0420*/  @!P0 LDG.E.U8 R5, desc[UR12][R24.64] ;  /* 0x0000000c18058981 */ /* 0x000162000c1e1100 */
[----:B------:R-:W-:Y:S01]  /*0430*/  @!P3 VIADD R29, R23, UR4 ;  /* 0x00000004171dbc36 */ /* 0x000fe20008000000 */
[----:B------:R-:W-:Y:S01]  /*0440*/  @!P2 IADD3 R26, P4, PT, R11, R26, RZ ;  /* 0x0000001a0b1aa210 */ /* 0x000fe20007f9e0ff */
[----:B------:R-:W-:Y:S01]  /*0450*/  @!P3 VIADD R23, R23, 0x80 ;  /* 0x000000801717b836 */ /* 0x000fe20000000000 */
[----:B------:R1:W5:Y:S01]  /*0460*/  @!P1 LDG.E.U8 R6, desc[UR12][R12.64] ;  /* 0x0000000c0c069981 */ /* 0x000362000c1e1100 */
[----:B--2---:R-:W-:Y:S02]  /*0470*/  @!P2 IADD3 R16, P0, PT, R11, R8, RZ ;  /* 0x000000080b10a210 */ /* 0x004fe40007f1e0ff */
[----:B------:R-:W2:Y:S01]  /*0480*/  LDC.64 R10, c[0x0][0x398] ;  /* 0x0000e600ff0a7b82 */ /* 0x000ea20000000a00 */
[----:B------:R3:W5:Y:S02]  /*0490*/  @!P1 LDG.E.U8 R7, desc[UR12][R18.64] ;  /* 0x0000000c12079981 */ /* 0x000764000c1e1100 */
        /* <DEDUP_REMOVED lines=8> */
[----:B------:R1:W5:Y:S01]  /*0520*/  @!P2 LDG.E.U8 R8, desc[UR12][R16.64] ;  /* 0x0000000c1008a981 */ /* 0x000362000c1e1100 */
[----:B------:R-:W-:Y:S01]  /*0530*/  @!P2 IMAD.X R27, RZ, RZ, R27, P4 ;  /* 0x000000ffff1ba224 */ /* 0x000fe200020e061b */
[----:B---3--:R-:W3:Y:S02]  /*0540*/  LDC.64 R18, c[0x0][0x398] ;  /* 0x0000e600ff127b82 */ /* 0x008ee40000000a00 */
[----:B------:R4:W5:Y:S04]  /*0550*/  @!P3 LDG.E.U8 R20, desc[UR12][R24.64] ;  /* 0x0000000c1814b981 */ /* 0x000968000c1e1100 */
[----:B------:R0:W5:Y:S02]  /*0560*/  @!P2 LDG.E.U8 R9, desc[UR12][R26.64] ;  /* 0x0000000c1a09a981 */ /* 0x000164000c1e1100 */
[----:B-1----:R-:W1:Y:S01]  /*0570*/  LDC.64 R16, c[0x0][0x390] ;  /* 0x0000e400ff107b82 */ /* 0x002e620000000a00 */
[----:B----4-:R-:W-:-:S02]  /*0580*/  @!P0 VIADD R25, R23, UR4 ;  /* 0x0000000417198c36 */ /* 0x010fc40008000000 */
[----:B------:R-:W-:-:S05]  /*0590*/  @!P0 VIADD R23, R23, 0x80 ;  /* 0x0000008017178836 */ /* 0x000fca0000000000 */
[----:B------:R-:W4:Y:S01]  /*05a0*/  LDC.64 R14, c[0x0][0x398] ;  /* 0x0000e600ff0e7b82 */ /* 0x000f220000000a00 */
[----:B--2---:R-:W-:Y:S02]  /*05b0*/  @!P3 IADD3 R28, P2, PT, R29, R10, RZ ;  /* 0x0000000a1d1cb210 */ /* 0x004fe40007f5e0ff */
[----:B------:R-:W-:-:S03]  /*05c0*/  ISETP.GE.U32.AND P1, PT, R23, UR5, PT ;  /* 0x0000000517007c0c */ /* 0x000fc6000bf26070 */
[----:B------:R-:W-:Y:S01]  /*05d0*/  @!P3 IMAD.X R29, RZ, RZ, R11, P2 ;  /* 0x000000ffff1db224 */ /* 0x000fe200010e060b */
[----:B0-----:R-:W-:Y:S02]  /*05e0*/  @!P0 IADD3 R26, P2, PT, R25, R12, RZ ;  /* 0x0000000c191a8210 */ /* 0x001fe40007f5e0ff */
[----:B------:R-:W-:-:S03]  /*05f0*/  PRMT R10, RZ, 0x7610, R10 ;  /* 0x00007610ff0a7816 */ /* 0x000fc6000000000a */
[----:B------:R-:W-:-:S03]  /*0600*/  @!P0 IMAD.X R27, RZ, RZ, R13, P2 ;  /* 0x000000ffff1b8224 */ /* 0x000fc600010e060d */
[----:B------:R0:W5:Y:S01]  /*0610*/  @!P3 LDG.E.U8 R10, desc[UR12][R28.64] ;  /* 0x0000000c1c0ab981 */ /* 0x000162000c1e1100 */
[----:B------:R-:W-:-:S05]  /*0620*/  @!P1 VIADD R13, R23, UR4 ;  /* 0x00000004170d9c36 */ /* 0x000fca0008000000 */
[C---:B-1----:R-:W-:Y:S02]  /*0630*/  @!P1 IADD3 R24, P2, PT, R13.reuse, R16, RZ ;  /* 0x000000100d189210 */ /* 0x042fe40007f5e0ff */
[----:B---3--:R-:W-:Y:S02]  /*0640*/  @!P1 IADD3 R18, P3, PT, R13, R18, RZ ;  /* 0x000000120d129210 */ /* 0x008fe40007f7e0ff */
[----:B----4-:R-:W-:Y:S01]  /*0650*/  @!P0 IADD3 R14, P4, PT, R25, R14, RZ ;  /* 0x0000000e190e8210 */ /* 0x010fe20007f9e0ff */
[--C-:B------:R-:W-:Y:S01]  /*0660*/  @!P1 IMAD.X R25, RZ, RZ, R17.reuse, P2 ;  /* 0x000000ffff199224 */ /* 0x100fe200010e0611 */
[----:B------:R-:W-:Y:S01]  /*0670*/  PRMT R17, RZ, 0x7610, R17 ;  /* 0x00007610ff117816 */ /* 0x000fe20000000011 */
[----:B------:R-:W-:Y:S01]  /*0680*/  @!P1 IMAD.X R19, RZ, RZ, R19, P3 ;  /* 0x000000ffff139224 */ /* 0x000fe200018e0613 */
[----:B------:R-:W-:-:S04]  /*0690*/  PRMT R16, RZ, 0x7610, R16 ;  /* 0x00007610ff107816 */ /* 0x000fc80000000010 */
[----:B------:R0:W5:Y:S04]  /*06a0*/  @!P1 LDG.E.U8 R17, desc[UR12][R24.64] ;  /* 0x0000000c18119981 */ /* 0x000168000c1e1100 */
[----:B------:R0:W5:Y:S01]  /*06b0*/  @!P1 LDG.E.U8 R16, desc[UR12][R18.64] ;  /* 0x0000000c12109981 */ /* 0x000162000c1e1100 */
[----:B------:R-:W-:Y:S01]  /*06c0*/  PRMT R11, RZ, 0x7610, R11 ;  /* 0x00007610ff0b7816 */ /* 0x000fe2000000000b */
[----:B------:R-:W-:Y:S01]  /*06d0*/  @!P0 IMAD.X R15, RZ, RZ, R15, P4 ;  /* 0x000000ffff0f8224 */ /* 0x000fe200020e060f */
[----:B------:R-:W-:-:S04]  /*06e0*/  PRMT R12, RZ, 0x7610, R12 ;  /* 0x00007610ff0c7816 */ /* 0x000fc8000000000c */
[----:B------:R0:W5:Y:S04]  /*06f0*/  @!P0 LDG.E.U8 R11, desc[UR12][R26.64] ;  /* 0x0000000c1a0b8981 */ /* 0x000168000c1e1100 */
[----:B------:R0:W5:Y:S01]  /*0700*/  @!P0 LDG.E.U8 R12, desc[UR12][R14.64] ;  /* 0x0000000c0e0c8981 */ /* 0x000162000c1e1100 */
[----:B------:R-:W-:Y:S01]  /*0710*/  ISETP.GE.U32.AND P0, PT, R0, UR5, PT ;  /* 0x0000000500007c0c */ /* 0x000fe2000bf06070 */
[----:B------:R-:W-:-:S12]  /*0720*/  BSSY.RECONVERGENT B0, `(.L_x_21623) ;  /* 0x0000007000007945 */ /* 0x000fd80003800200 */
[----:B0-----:R-:W-:Y:S05]  /*0730*/  @P0 BRA `(.L_x_21624) ;  /* 0x0000000000140947 */ /* 0x001fea0003800000 */
[----:B-----5:R-:W-:Y:S02]  /*0740*/  LOP3.LUT R15, R22, 0xff, RZ, 0xc0, !PT ;  /* 0x000000ff160f7812 */ /* 0x020fe400078ec0ff */
[----:B------:R-:W-:Y:S02]  /*0750*/  LOP3.LUT R19, R21, 0xff, RZ, 0xc0, !PT ;  /* 0x000000ff15137812 */ /* 0x000fe400078ec0ff */
[----:B------:R-:W-:-:S07]  /*0760*/  MOV R14, 0x780 ;  /* 0x00000780000e7802 */ /* 0x000fce0000000f00 */
[----:B------:R-:W-:Y:S05]  /*0770*/  CALL.REL.NOINC `($__internal_67_$__cuda_sm20_div_u16) ;  /* 0x0000000c00907944 */ /* 0x000fea0003c00000 */
[----:B------:R-:W-:-:S07]  /*0780*/  IMAD.MOV.U32 R13, RZ, RZ, R21 ;  /* 0x000000ffff0d7224 */ /* 0x000fce00078e0015 */
.L_x_21624:
[----:B------:R-:W-:Y:S05]  /*0790*/  BSYNC.RECONVERGENT B0 ;  /* 0x0000000000007941 */ /* 0x000fea0003800200 */
.L_x_21623:
[----:B------:R-:W-:Y:S01]  /*07a0*/  VIADD R18, R0, 0x80 ;  /* 0x0000008000127836 */ /* 0x000fe20000000000 */
[----:B------:R-:W-:Y:S04]  /*07b0*/  BSSY.RECONVERGENT B0, `(.L_x_21625) ;  /* 0x0000008000007945 */ /* 0x000fe80003800200 */
[----:B------:R-:W-:-:S13]  /*07c0*/  ISETP.GE.U32.AND P0, PT, R18, UR5, PT ;  /* 0x0000000512007c0c */ /* 0x000fda000bf06070 */
[----:B------:R-:W-:Y:S05]  /*07d0*/  @P0 BRA `(.L_x_21626) ;  /* 0x0000000000140947 */ /* 0x000fea0003800000 */
[----:B-----5:R-:W-:Y:S02]  /*07e0*/  LOP3.LUT R15, R3, 0xff, RZ, 0xc0, !PT ;  /* 0x000000ff030f7812 */ /* 0x020fe400078ec0ff */
[----:B------:R-:W-:Y:S02]  /*07f0*/  LOP3.LUT R19, R2, 0xff, RZ, 0xc0, !PT ;  /* 0x000000ff02137812 */ /* 0x000fe400078ec0ff */
[----:B------:R-:W-:-:S07]  /*0800*/  MOV R14, 0x820 ;  /* 0x00000820000e7802 */ /* 0x000fce0000000f00 */
[----:B------:R-:W-:Y:S05]  /*0810*/  CALL.REL.NOINC `($__internal_67_$__cuda_sm20_div_u16) ;  /* 0x0000000c00687944 */ /* 0x000fea0003c00000 */
[----:B------:R-:W-:-:S07]  /*0820*/  IMAD.MOV.U32 R2, RZ, RZ, R21 ;  /* 0x000000ffff027224 */ /* 0x000fce00078e0015 */
.L_x_21626:
[----:B------:R-:W-:Y:S05]  /*0830*/  BSYNC.RECONVERGENT B0 ;  /* 0x0000000000007941 */ /* 0x000fea0003800200 */
.L_x_21625:
[----:B-----5:R-:W-:Y:S01]  /*0840*/  VIADD R3, R0, 0x100 ;  /* 0x0000010000037836 */ /* 0x020fe20000000000 */
[----:B------:R-:W-:Y:S04]  /*0850*/  BSSY.RECONVERGENT B0, `(.L_x_21627) ;  /* 0x0000008000007945 */ /* 0x000fe80003800200 */
[----:B------:R-:W-:-:S13]  /*0860*/  ISETP.GE.U32.AND P0, PT, R3, UR5, PT ;  /* 0x0000000503007c0c */ /* 0x000fda000bf06070 */
[----:B------:R-:W-:Y:S05]  /*0870*/  @P0 BRA `(.L_x_21628) ;  /* 0x0000000000140947 */ /* 0x000fea0003800000 */
[----:B------:R-:W-:Y:S02]  /*0880*/  LOP3.LUT R15, R5, 0xff, RZ, 0xc0, !PT ;  /* 0x000000ff050f7812 */ /* 0x000fe400078ec0ff */
[----:B------:R-:W-:Y:S02]  /*0890*/  LOP3.LUT R19, R4, 0xff, RZ, 0xc0, !PT ;  /* 0x000000ff04137812 */ /* 0x000fe400078ec0ff */
[----:B------:R-:W-:-:S07]  /*08a0*/  MOV R14, 0x8c0 ;  /* 0x000008c0000e7802 */ /* 0x000fce0000000f00 */
[----:B------:R-:W-:Y:S05]  /*08b0*/  CALL.REL.NOINC `($__internal_67_$__cuda_sm20_div_u16) ;  /* 0x0000000c00407944 */ /* 0x000fea0003c00000 */
[----:B------:R-:W-:-:S07]  /*08c0*/  IMAD.MOV.U32 R3, RZ, RZ, R21 ;  /* 0x000000ffff037224 */ /* 0x000fce00078e0015 */
.L_x_21628:
[----:B------:R-:W-:Y:S05]  /*08d0*/  BSYNC.RECONVERGENT B0 ;  /* 0x0000000000007941 */ /* 0x000fea0003800200 */
.L_x_21627:
[----:B------:R-:W-:Y:S01]  /*08e0*/  VIADD R4, R0, 0x180 ;  /* 0x0000018000047836 */ /* 0x000fe20000000000 */
        /* <DEDUP_REMOVED lines=8> */
.L_x_21630:
[----:B------:R-:W-:Y:S05]  /*0970*/  BSYNC.RECONVERGENT B0 ;  /* 0x0000000000007941 */ /* 0x000fea0003800200 */
.L_x_21629:
        /* <DEDUP_REMOVED lines=9> */
.L_x_21632:
[----:B------:R-:W-:Y:S05]  /*0a10*/  BSYNC.RECONVERGENT B0 ;  /* 0x0000000000007941 */ /* 0x000fea0003800200 */
.L_x_21631:
        /* <DEDUP_REMOVED lines=9> */
.L_x_21634:
[----:B------:R-:W-:Y:S05]  /*0ab0*/  BSYNC.RECONVERGENT B0 ;  /* 0x0000000000007941 */ /* 0x000fea0003800200 */
.L_x_21633:
        /* <DEDUP_REMOVED lines=9> */
.L_x_21636:
[----:B------:R-:W-:Y:S05]  /*0b50*/  BSYNC.RECONVERGENT B0 ;  /* 0x0000000000007941 */ /* 0x000fea0003800200 */
.L_x_21635:
        /* <DEDUP_REMOVED lines=8> */
.L_x_21638:
[----:B------:R-:W-:Y:S05]  /*0be0*/  BSYNC.RECONVERGENT B0 ;  /* 0x0000000000007941 */ /* 0x000fea0003800200 */
.L_x_21637:
        /* <DEDUP_REMOVED lines=18> */
.L_x_21641:
        /* <DEDUP_REMOVED lines=8> */
.L_x_21642:
        /* <DEDUP_REMOVED lines=8> */
.L_x_21643:
        /* <DEDUP_REMOVED lines=8> */
.L_x_21644:
        /* <DEDUP_REMOVED lines=9> */
.L_x_21645:
[----:B------:R-:W-:Y:S05]  /*0f20*/  BSYNC.RELIABLE B1 ;  /* 0x0000000000017941 */ /* 0x000fea0003800100 */
.L_x_21640:
[----:B------:R-:W-:-:S13]  /*0f30*/  ISETP.GE.U32.AND P0, PT, R0, UR5, PT ;  /* 0x0000000500007c0c */ /* 0x000fda000bf06070 */
[----:B-1----:R-:W0:Y:S01]  /*0f40*/  @!P0 LDC.64 R4, c[0x0][0x388] ;  /* 0x0000e200ff048b82 */ /* 0x002e220000000a00 */
[C---:B--2---:R-:W-:Y:S02]  /*0f50*/  @!P0 VIADD R3, R0.reuse, UR4 ;  /* 0x0000000400038c36 */ /* 0x044fe40008000000 */
[----:B------:R-:W-:-:S03]  /*0f60*/  @!P0 VIADD R0, R0, 0x80 ;  /* 0x0000008000008836 */ /* 0x000fc60000000000 */
[----:B0-----:R-:W-:-:S05]  /*0f70*/  @!P0 IADD3 R2, P1, PT, R3, R4, RZ ;  /* 0x0000000403028210 */ /* 0x001fca0007f3e0ff */
[----:B------:R-:W-:-:S05]  /*0f80*/  @!P0 IMAD.X R3, RZ, RZ, R5, P1 ;  /* 0x000000ffff038224 */ /* 0x000fca00008e0605 */
[----:B------:R3:W-:Y:S03]  /*0f90*/  @!P0 STG.E.U8 desc[UR12][R2.64], R7 ;  /* 0x0000000702008986 */ /* 0x0007e6000c10110c */
.L_x_21646:
[----:B------:R-:W-:Y:S05]  /*0fa0*/  BSYNC.RECONVERGENT B0 ;  /* 0x0000000000007941 */ /* 0x000fea0003800200 */
.L_x_21639:
        /* <DEDUP_REMOVED lines=9> */
.L_x_21622:
[----:B------:R-:W0:Y:S01]  /*1040*/  LDCU.128 UR8, c[0x0][0x390] ;  /* 0x00007200ff0877ac */ /* 0x000e220008000c00 */
[----:B------:R-:W1:Y:S01]  /*1050*/  S2R R0, SR_TID.X ;  /* 0x0000000000007919 */ /* 0x000e620000002100 */
[----:B0-----:R-:W-:-:S04]  /*1060*/  UIADD3 UR6, UP0, UPT, UR4, UR8, URZ ;  /* 0x0000000804067290 */ /* 0x001fc8000ff1e0ff */
[----:B------:R-:W-:Y:S02]  /*1070*/  UIADD3.X UR7, UPT, UPT, URZ, UR9, URZ, UP0, !UPT ;  /* 0x00000009ff077290 */ /* 0x000fe400087fe4ff */
[----:B------:R-:W-:Y:S01]  /*1080*/  UIADD3 UR5, UP0, UPT, UR4, UR10, URZ ;  /* 0x0000000a04057290 */ /* 0x000fe2000ff1e0ff */
[----:B------:R-:W-:-:S03]  /*1090*/  IMAD.U32 R4, RZ, RZ, UR6 ;  /* 0x00000006ff047e24 */ /* 0x000fc6000f8e00ff */
[----:B------:R-:W-:Y:S01]  /*10a0*/  UIADD3.X UR6, UPT, UPT, URZ, UR11, URZ, UP0, !UPT ;  /* 0x0000000bff067290 */ /* 0x000fe200087fe4ff */
[----:B------:R-:W-:Y:S02]  /*10b0*/  IMAD.U32 R5, RZ, RZ, UR7 ;  /* 0x00000007ff057e24 */ /* 0x000fe4000f8e00ff */
[----:B------:R-:W-:Y:S02]  /*10c0*/  IMAD.U32 R6, RZ, RZ, UR5 ;  /* 0x00000005ff067e24 */ /* 0x000fe4000f8e00ff */
[----:B-1----:R-:W-:-:S04]  /*10d0*/  IMAD.WIDE.U32 R4, R0, 0x2, R4 ;  /* 0x0000000200047825 */ /* 0x002fc800078e0004 */
[----:B------:R-:W-:Y:S01]  /*10e0*/  IMAD.U32 R7, RZ, RZ, UR6 ;  /* 0x00000006ff077e24 */ /* 0x000fe2000f8e00ff */
[----:B------:R-:W2:Y:S01]  /*10f0*/  LDG.E.U16 R8, desc[UR12][R4.64+0x300] ;  /* 0x0003000c04087981 */ /* 0x000ea2000c1e1500 */
[----:B------:R-:W-:-:S03]  /*1100*/  IMAD.WIDE.U32 R6, R0, 0x2, R6 ;  /* 0x0000000200067825 */ /* 0x000fc600078e0006 */
[----:B------:R-:W3:Y:S04]  /*1110*/  LDG.E.U16 R18, desc[UR12][R4.64] ;  /* 0x0000000c04127981 */ /* 0x000ee8000c1e1500 */
[----:B------:R-:W4:Y:S04]  /*1120*/  LDG.E.U16 R9, desc[UR12][R6.64] ;  /* 0x0000000c06097981 */ /* 0x000f28000c1e1500 */
[----:B------:R-:W5:Y:S04]  /*1130*/  LDG.E.U16 R16, desc[UR12][R4.64+0x100] ;  /* 0x0001000c04107981 */ /* 0x000f68000c1e1500 */
[----:B------:R0:W5:Y:S04]  /*1140*/  LDG.E.U16 R2, desc[UR12][R4.64+0x200] ;  /* 0x0002000c04027981 */ /* 0x000168000c1e1500 */
[----:B------:R-:W5:Y:S04]  /*1150*/  LDG.E.U16 R10, desc[UR12][R6.64+0x100] ;  /* 0x0001000c060a7981 */ /* 0x000f68000c1e1500 */
[----:B------:R-:W5:Y:S04]  /*1160*/  LDG.E.U16 R11, desc[UR12][R6.64+0x200] ;  /* 0x0002000c060b7981 */ /* 0x000f68000c1e1500 */
[----:B------:R1:W5:Y:S01]  /*1170*/  LDG.E.U16 R12, desc[UR12][R6.64+0x300] ;  /* 0x0003000c060c7981 */ /* 0x000362000c1e1500 */
[----:B------:R-:W-:-:S02]  /*1180*/  MOV R14, 0x12a0 ;  /* 0x000012a0000e7802 */ /* 0x000fc40000000f00 */
[C---:B--2---:R-:W-:Y:S02]  /*1190*/  PRMT R3, R8.reuse, 0x7770, RZ ;  /* 0x0000777008037816 */ /* 0x044fe400000000ff */
[----:B0-----:R-:W-:Y:S02]  /*11a0*/  PRMT R4, R8, 0x7771, RZ ;  /* 0x0000777108047816 */ /* 0x001fe400000000ff */
[C---:B---3--:R-:W-:Y:S02]  /*11b0*/  PRMT R19, R18.reuse, 0x7770, RZ ;  /* 0x0000777012137816 */ /* 0x048fe400000000ff */
[----:B------:R-:W-:Y:S02]  /*11c0*/  PRMT R18, R18, 0x7771, RZ ;  /* 0x0000777112127816 */ /* 0x000fe400000000ff */
[C---:B----4-:R-:W-:Y:S02]  /*11d0*/  PRMT R15, R9.reuse, 0x7770, RZ ;  /* 0x00007770090f7816 */ /* 0x050fe400000000ff */
[----:B------:R-:W-:-:S02]  /*11e0*/  PRMT R5, R9, 0x7771, RZ ;  /* 0x0000777109057816 */ /* 0x000fc400000000ff */
[C---:B-----5:R-:W-:Y:S02]  /*11f0*/  PRMT R17, R16.reuse, 0x7770, RZ ;  /* 0x0000777010117816 */ /* 0x060fe400000000ff */
[----:B------:R-:W-:Y:S02]  /*1200*/  PRMT R16, R16, 0x7771, RZ ;  /* 0x0000777110107816 */ /* 0x000fe400000000ff */
[C---:B------:R-:W-:Y:S02]  /*1210*/  PRMT R13, R2.reuse, 0x7770, RZ ;  /* 0x00007770020d7816 */ /* 0x040fe400000000ff */
[----:B------:R-:W-:Y:S02]  /*1220*/  PRMT R2, R2, 0x7771, RZ ;  /* 0x0000777102027816 */ /* 0x000fe400000000ff */
[C---:B-1----:R-:W-:Y:S02]  /*1230*/  PRMT R6, R10.reuse, 0x7770, RZ ;  /* 0x000077700a067816 */ /* 0x042fe400000000ff */
[----:B------:R-:W-:-:S02]  /*1240*/  PRMT R7, R10, 0x7771, RZ ;  /* 0x000077710a077816 */ /* 0x000fc400000000ff */
[C---:B------:R-:W-:Y:S02]  /*1250*/  PRMT R8, R11.reuse, 0x7770, RZ ;  /* 0x000077700b087816 */ /* 0x040fe400000000ff */
[----:B------:R-:W-:Y:S02]  /*1260*/  PRMT R9, R11, 0x7771, RZ ;  /* 0x000077710b097816 */ /* 0x000fe400000000ff */
[C---:B------:R-:W-:Y:S02]  /*1270*/  PRMT R10, R12.reuse, 0x7770, RZ ;  /* 0x000077700c0a7816 */ /* 0x040fe400000000ff */
[----:B------:R-:W-:-:S07]  /*1280*/  PRMT R11, R12, 0x7771, RZ ;  /* 0x000077710c0b7816 */ /* 0x000fce00000000ff */
[----:B------:R-:W-:Y:S05]  /*1290*/  CALL.REL.NOINC `($__internal_67_$__cuda_sm20_div_u16) ;  /* 0x0000000000c87944 */ /* 0x000fea0003c00000 */
[----:B------:R-:W-:Y:S01]  /*12a0*/  IMAD.MOV.U32 R12, RZ, RZ, R21 ;  /* 0x000000ffff0c7224 */ /* 0x000fe200078e0015 */
[----:B------:R-:W-:Y:S01]  /*12b0*/  MOV R14, 0x12f0 ;  /* 0x000012f0000e7802 */ /* 0x000fe20000000f00 */
[----:B------:R-:W-:Y:S02]  /*12c0*/  IMAD.MOV.U32 R19, RZ, RZ, R18 ;  /* 0x000000ffff137224 */ /* 0x000fe400078e0012 */
[----:B------:R-:W-:-:S07]  /*12d0*/  IMAD.MOV.U32 R15, RZ, RZ, R5 ;  /* 0x000000ffff0f7224 */ /* 0x000fce00078e0005 */
        /* <DEDUP_REMOVED lines=46> */
        .weak           $__internal_67_$__cuda_sm20_div_u16
        .type           $__internal_67_$__cuda_sm20_div_u16,@function
        .size           $__internal_67_$__cuda_sm20_div_u16,(.L_x_23096 - $__internal_67_$__cuda_sm20_div_u16)
$__internal_67_$__cuda_sm20_div_u16:
[----:B------:R-:W0:Y:S01]  /*15c0*/  I2F.U16 R22, R15 ;  /* 0x0000000f00167306 */ /* 0x000e220000101000 */
[----:B------:R-:W-:-:S07]  /*15d0*/  IMAD.MOV.U32 R21, RZ, RZ, 0x4b800000 ;  /* 0x4b800000ff157424 */ /* 0x000fce00078e00ff */
[----:B------:R-:W-:Y:S01]  /*15e0*/  I2F.U16.RZ R19, R19 ;  /* 0x0000001300137306 */ /* 0x000fe2000010d000 */
[C---:B0-----:R-:W-:Y:S02]  /*15f0*/  FSETP.GEU.AND P1, PT, |R22|.reuse, 1.175494350822287508e-38, PT ;  /* 0x008000001600780b */ /* 0x041fe40003f2e200 */
[----:B------:R-:W-:Y:S02]  /*1600*/  FSETP.GT.AND P0, PT, |R22|, 8.50705917302346158658e+37, PT ;  /* 0x7e8000001600780b */ /* 0x000fe40003f04200 */
[----:B------:R-:W-:-:S04]  /*1610*/  FSEL R21, R21, 1, !P1 ;  /* 0x3f80000015157808 */ /* 0x000fc80004800000 */
[----:B------:R-:W-:Y:S02]  /*1620*/  FSEL R21, R21, 0.25, !P0 ;  /* 0x3e80000015157808 */ /* 0x000fe40004000000 */
[----:B------:R-:W-:Y:S01]  /*1630*/  ISETP.NE.U32.AND P0, PT, R15, RZ, PT ;  /* 0x000000ff0f00720c */ /* 0x000fe20003f05070 */
[----:B------:R-:W-:Y:S02]  /*1640*/  IMAD.MOV.U32 R15, RZ, RZ, 0x0 ;  /* 0x00000000ff0f7424 */ /* 0x000fe400078e00ff */
[----:B------:R-:W-:-:S06]  /*1650*/  FMUL R22, R22, R21 ;  /* 0x0000001516167220 */ /* 0x000fcc0000400000 */
[----:B------:R-:W0:Y:S02]  /*1660*/  MUFU.RCP R22, R22 ;  /* 0x0000001600167308 */ /* 0x000e240000001000 */
[----:B0-----:R-:W-:-:S04]  /*1670*/  FMUL R21, R21, R22 ;  /* 0x0000001615157220 */ /* 0x001fc80000400000 */
[----:B------:R-:W-:-:S04]  /*1680*/  VIADD R24, R21, 0x2 ;  /* 0x0000000215187836 */ /* 0x000fc80000000000 */
[----:B------:R-:W-:-:S06]  /*1690*/  FMUL.RZ R24, R19, R24 ;  /* 0x0000001813187220 */ /* 0x000fcc000040c000 */
[----:B------:R-:W0:Y:S02]  /*16a0*/  F2I.U32.TRUNC.NTZ R24, R24 ;  /* 0x0000001800187305 */ /* 0x000e24000020f000 */
[----:B0-----:R-:W-:Y:S01]  /*16b0*/  LOP3.LUT R21, R24, 0xffff, RZ, 0xc0, !PT ;  /* 0x0000ffff18157812 */ /* 0x001fe200078ec0ff */
[----:B------:R-:W-:Y:S01]  /*16c0*/  @!P0 IMAD.MOV.U32 R21, RZ, RZ, -0x1 ;  /* 0xffffffffff158424 */ /* 0x000fe200078e00ff */
[----:B------:R-:W-:Y:S06]  /*16d0*/  RET.REL.NODEC R14 `(_ZN2at6native29vectorized_elementwise_kernelILi2ENS0_13BinaryFunctorIhhhZZZNS0_15binary_internal21div_trunc_kernel_cudaERNS_18TensorIteratorBaseEENKUlvE_clEvENKUlvE_clEvEUlhhE_EESt5arrayIPcLm3EEEEviT0_T1_) ;  /* 0xffffffe80e487950 */ /* 0x000fec0003c3ffff */
.L_x_21647:
        /* <DEDUP_REMOVED lines=10> */
.L_x_23096:


//--------------------- .text._ZN2at6native29vectorized_elementwise_kernelILi4ENS0_13BinaryFunctorIhhhZZZNS0_15binary_internal21div_trunc_kernel_cudaERNS_18TensorIteratorBaseEENKUlvE_clEvENKUlvE_clEvEUlhhE_EESt5arrayIPcLm3EEEEviT0_T1_ --------------------------
	.section	.text._ZN2at6native29vectorized_elementwise_kernelILi4ENS0_13BinaryFunctorIhhhZZZNS0_15binary_internal21div_trunc_kernel_cudaERNS_18TensorIteratorBaseEENKUlvE_clEvENKUlvE_clEvEUlhhE_EESt5arrayIPcLm3EEEEviT0_T1_,"ax",@progbits
	.align	128
        .global         _ZN2at6native29vectorized_elementwise_kernelILi4ENS0_13BinaryFunctorIhhhZZZNS0_15binary_internal21div_trunc_kernel_cudaERNS_18TensorIteratorBaseEENKUlvE_clEvENKUlvE_clEvEUlhhE_EESt5arrayIPcLm3EEEEviT0_T1_
        .type           _ZN2at6native29vectorized_elementwise_kernelILi4ENS0_13BinaryFunctorIhhhZZZNS0_15binary_internal21div_trunc_kernel_cudaERNS_18TensorIteratorBaseEENKUlvE_clEvENKUlvE_clEvEUlhhE_EESt5arrayIPcLm3EEEEviT0_T1_,@function
        .size           _ZN2at6native29vectorized_elementwise_kernelILi4ENS0_13BinaryFunctorIhhhZZZNS0_15binary_internal21div_trunc_kernel_cudaERNS_18TensorIteratorBaseEENKUlvE_clEvENKUlvE_clEvEUlhhE_EESt5arrayIPcLm3EEEEviT0_T1_,(.L_x_23097 - _ZN2at6native29vectorized_elementwise_kernelILi4ENS0_13BinaryFunctorIhhhZZZNS0_15binary_internal21div_trunc_kernel_cudaERNS_18TensorIteratorBaseEENKUlvE_clEvENKUlvE_clEvEUlhhE_EESt5arrayIPcLm3EEEEviT0_T1_)
        .other          _ZN2at6native29vectorized_elementwise_kernelILi4ENS0_13BinaryFunctorIhhhZZZNS0_15binary_internal21div_trunc_kernel_cudaERNS_18TensorIteratorBaseEENKUlvE_clEvENKUlvE_clEvEUlhhE_EESt5arrayIPcLm3EEEEviT0_T1_,@"STO_CUDA_ENTRY STV_DEFAULT"
_ZN2at6native29vectorized_elementwise_kernelILi4ENS0_13BinaryFunctorIhhhZZZNS0_15binary_internal21div_trunc_kernel_cudaERNS_18TensorIteratorBaseEENKUlvE_clEvENKUlvE_clEvEUlhhE_EESt5arrayIPcLm3EEEEviT0_T1_:
.text._ZN2at6native29vectorized_elementwise_kernelILi4ENS0_13BinaryFunctorIhhhZZZNS0_15binary_internal21div_trunc_kernel_cudaERNS_18TensorIteratorBaseEENKUlvE_clEvENKUlvE_clEvEUlhhE_EESt5arrayIPcLm3EEEEviT0_T1_:
        /* <DEDUP_REMOVED lines=119> */
[----:B------:R-:W-:Y:S05]  /*0770*/  CALL.REL.NOINC `($__internal_68_$__cuda_sm20_div_u16) ;  /* 0x0000000c00a07944 */ /* 0x000fea0003c00000 */
[----:B------:R-:W-:-:S07]  /*0780*/  IMAD.MOV.U32 R13, RZ, RZ, R21 ;  /* 0x000000ffff0d7224 */ /* 0x000fce00078e0015 */
.L_x_21650:
[----:B------:R-:W-:Y:S05]  /*0790*/  BSYNC.RECONVERGENT B0 ;  /* 0x0000000000007941 */ /* 0x000fea0003800200 */
.L_x_21649:
[----:B------:R-:W-:Y:S01]  /*07a0*/  VIADD R18, R0, 0x80 ;  /* 0x0000008000127836 */ /* 0x000fe20000000000 */
[----:B------:R-:W-:Y:S04]  /*07b0*/  BSSY.RECONVERGENT B0, `(.L_x_21651) ;  /* 0x0000008000007945 */ /* 0x000fe80003800200 */
[----:B------:R-:W-:-:S13]  /*07c0*/  ISETP.GE.U32.AND P0, PT, R18, UR5, PT ;  /* 0x0000000512007c0c */ /* 0x000fda000bf06070 */
[----:B------:R-:W-:Y:S05]  /*07d0*/  @P0 BRA `(.L_x_21652) ;  /* 0x0000000000140947 */ /* 0x000fea0003800000 */
[----:B-----5:R-:W-:Y:S02]  /*07e0*/  LOP3.LUT R15, R3, 0xff, RZ, 0xc0, !PT ;  /* 0x000000ff030f7812 */ /* 0x020fe400078ec0ff */
[----:B------:R-:W-:Y:S02]  /*07f0*/  LOP3.LUT R19, R2, 0xff, RZ, 0xc0, !PT ;  /* 0x000000ff02137812 */ /* 0x000fe400078ec0ff */
[----:B------:R-:W-:-:S07]  /*0800*/  MOV R14, 0x820 ;  /* 0x00000820000e7802 */ /* 0x000fce0000000f00 */
[----:B------:R-:W-:Y:S05]  /*0810*/  CALL.REL.NOINC `($__internal_68_$__cuda_sm20_div_u16) ;  /* 0x0000000c00787944 */ /* 0x000fea0003c00000 */
[----:B------:R-:W-:-:S07]  /*0820*/  IMAD.MOV.U32 R2, RZ, RZ, R21 ;  /* 0x000000ffff027224 */ /* 0x000fce00078e0015 */
.L_x_21652:
[----:B------:R-:W-:Y:S05]  /*0830*/  BSYNC.RECONVERGENT B0 ;  /* 0x0000000000007941 */ /* 0x000fea0003800200 */
.L_x_21651:
[----:B-----5:R-:W-:Y:S01]  /*0840*/  VIADD R3, R0, 0x100 ;  /* 0x0000010000037836 */ /* 0x020fe20000000000 */
[----:B------:R-:W-:Y:S04]  /*0850*/  BSSY.RECONVERGENT B0, `(.L_x_21653) ;  /* 0x0000008000007945 */ /* 0x000fe80003800200 */
[----:B------:R-:W-:-:S13]  /*0860*/  ISETP.GE.U32.AND P0, PT, R3, UR5, PT ;  /* 0x0000000503007c0c */ /* 0x000fda000bf06070 */
[----:B------:R-:W-:Y:S05]  /*0870*/  @P0 BRA `(.L_x_21654) ;  /* 0x0000000000140947 */ /* 0x000fea0003800000 */
[----:B------:R-:W-:Y:S02]  /*0880*/  LOP3.LUT R15, R5, 0xff, RZ, 0xc0, !PT ;  /* 0x000000ff050f7812 */ /* 0x000fe400078ec0ff */
[----:B------:R-:W-:Y:S02]  /*0890*/  LOP3.LUT R19, R4, 0xff, RZ, 0xc0, !PT ;  /* 0x000000ff04137812 */ /* 0x000fe400078ec0ff */
[----:B------:R-:W-:-:S07]  /*08a0*/  MOV R14, 0x8c0 ;  /* 0x000008c0000e7802 */ /* 0x000fce0000000f00 */
[----:B------:R-:W-:Y:S05]  /*08b0*/  CALL.REL.NOINC `($__internal_68_$__cuda_sm20_div_u16) ;  /* 0x0000000c00507944 */ /* 0x000fea0003c00000 */
[----:B------:R-:W-:-:S07]  /*08c0*/  IMAD.MOV.U32 R3, RZ, RZ, R21 ;  /* 0x000000ffff037224 */ /* 0x000fce00078e0015 */
.L_x_21654:
[----:B------:R-:W-:Y:S05]  /*08d0*/  BSYNC.RECONVERGENT B0 ;  /* 0x0000000000007941 */ /* 0x000fea0003800200 */
.L_x_21653:
[----:B------:R-:W-:Y:S01]  /*08e0*/  VIADD R4, R0, 0x180 ;  /* 0x0000018000047836 */ /* 0x000fe20000000000 */
        /* <DEDUP_REMOVED lines=8> */
.L_x_21656:
[----:B------:R-:W-:Y:S05]  /*0970*/  BSYNC.RECONVERGENT B0 ;  /* 0x0000000000007941 */ /* 0x000fea0003800200 */
.L_x_21655:
        /* <DEDUP_REMOVED lines=9> */
.L_x_21658:
[----:B------:R-:W-:Y:S05]  /*0a10*/  BSYNC.RECONVERGENT B0 ;  /* 0x0000000000007941 */ /* 0x000fea0003800200 */
.L_x_21657:
        /* <DEDUP_REMOVED lines=9> */
.L_x_21660:
[----:B------:R-:W-:Y:S05]  /*0ab0*/  BSYNC.RECONVERGENT B0 ;  /* 0x0000000000007941 */ /* 0x000fea0003800200 */
.L_x_21659:
        /* <DEDUP_REMOVED lines=9> */
.L_x_21662:
[----:B------:R-:W-:Y:S05]  /*0b50*/  BSYNC.RECONVERGENT B0 ;  /* 0x0000000000007941 */ /* 0x000fea0003800200 */
.L_x_21661:
        /* <DEDUP_REMOVED lines=8> */
.L_x_21664:
[----:B------:R-:W-:Y:S05]  /*0be0*/  BSYNC.RECONVERGENT B0 ;  /* 0x0000000000007941 */ /* 0x000fea0003800200 */
.L_x_21663:
        /* <DEDUP_REMOVED lines=18> */
.L_x_21667:
        /* <DEDUP_REMOVED lines=8> */
.L_x_21668:
        /* <DEDUP_REMOVED lines=8> */
.L_x_21669:
        /* <DEDUP_REMOVED lines=8> */
.L_x_21670:
        /* <DEDUP_REMOVED lines=9> */
.L_x_21671:
[----:B------:R-:W-:Y:S05]  /*0f20*/  BSYNC.RELIABLE B1 ;  /* 0x0000000000017941 */ /* 0x000fea0003800100 */
.L_x_21666:
[----:B------:R-:W-:-:S13]  /*0f30*/  ISETP.GE.U32.AND P0, PT, R0, UR5, PT ;  /* 0x0000000500007c0c */ /* 0x000fda000bf06070 */
[----:B-1----:R-:W0:Y:S01]  /*0f40*/  @!P0 LDC.64 R4, c[0x0][0x388] ;  /* 0x0000e200ff048b82 */ /* 0x002e220000000a00 */
[C---:B--2---:R-:W-:Y:S02]  /*0f50*/  @!P0 VIADD R3, R0.reuse, UR4 ;  /* 0x0000000400038c36 */ /* 0x044fe40008000000 */
[----:B------:R-:W-:-:S03]  /*0f60*/  @!P0 VIADD R0, R0, 0x80 ;  /* 0x0000008000008836 */ /* 0x000fc60000000000 */
[----:B0-----:R-:W-:-:S05]  /*0f70*/  @!P0 IADD3 R2, P1, PT, R3, R4, RZ ;  /* 0x0000000403028210 */ /* 0x001fca0007f3e0ff */
[----:B------:R-:W-:-:S05]  /*0f80*/  @!P0 IMAD.X R3, RZ, RZ, R5, P1 ;  /* 0x000000ffff038224 */ /* 0x000fca00008e0605 */
[----:B------:R3:W-:Y:S03]  /*0f90*/  @!P0 STG.E.U8 desc[UR12][R2.64], R7 ;  /* 0x0000000702008986 */ /* 0x0007e6000c10110c */
.L_x_21672:
[----:B------:R-:W-:Y:S05]  /*0fa0*/  BSYNC.RECONVERGENT B0 ;  /* 0x0000000000007941 */ /* 0x000fea0003800200 */
.L_x_21665:
        /* <DEDUP_REMOVED lines=9> */
.L_x_21648:
        /* <DEDUP_REMOVED lines=11> */
[----:B------:R-:W2:Y:S01]  /*10f0*/  LDG.E R16, desc[UR12][R6.64] ;  /* 0x0000000c06107981 */ /* 0x000ea2000c1e1900 */
[----:B------:R-:W-:-:S03]  /*1100*/  IMAD.WIDE.U32 R8, R0, 0x4, R8 ;  /* 0x0000000400087825 */ /* 0x000fc600078e0008 */
[----:B------:R-:W3:Y:S04]  /*1110*/  LDG.E R4, desc[UR12][R6.64+0x200] ;  /* 0x0002000c06047981 */ /* 0x000ee8000c1e1900 */
[----:B------:R-:W4:Y:S04]  /*1120*/  LDG.E R10, desc[UR12][R8.64] ;  /* 0x0000000c080a7981 */ /* 0x000f28000c1e1900 */
[----:B------:R-:W5:Y:S01]  /*1130*/  LDG.E R11, desc[UR12][R8.64+0x200] ;  /* 0x0002000c080b7981 */ /* 0x000f62000c1e1900 */
[----:B------:R-:W-:Y:S02]  /*1140*/  MOV R14, 0x1260 ;  /* 0x00001260000e7802 */ /* 0x000fe40000000f00 */
[----:B--2---:R-:W-:-:S02]  /*1150*/  PRMT R19, R16, 0x7770, RZ ;  /* 0x0000777010137816 */ /* 0x004fc400000000ff */
[C---:B------:R-:W-:Y:S02]  /*1160*/  PRMT R18, R16.reuse, 0x7771, RZ ;  /* 0x0000777110127816 */ /* 0x040fe400000000ff */
[----:B------:R-:W-:Y:S02]  /*1170*/  PRMT R17, R16, 0x7772, RZ ;  /* 0x0000777210117816 */ /* 0x000fe400000000ff */
[----:B---3--:R-:W-:Y:S02]  /*1180*/  PRMT R13, R4, 0x7770, RZ ;  /* 0x00007770040d7816 */ /* 0x008fe400000000ff */
[C---:B----4-:R-:W-:Y:S02]  /*1190*/  PRMT R15, R10.reuse, 0x7770, RZ ;  /* 0x000077700a0f7816 */ /* 0x050fe400000000ff */
[C---:B------:R-:W-:Y:S02]  /*11a0*/  PRMT R5, R10.reuse, 0x7771, RZ ;  /* 0x000077710a057816 */ /* 0x040fe400000000ff */
[----:B------:R-:W-:-:S02]  /*11b0*/  PRMT R6, R10, 0x7772, RZ ;  /* 0x000077720a067816 */ /* 0x000fc400000000ff */
[----:B------:R-:W-:Y:S02]  /*11c0*/  PRMT R7, R10, 0x7773, RZ ;  /* 0x000077730a077816 */ /* 0x000fe400000000ff */
[C---:B------:R-:W-:Y:S02]  /*11d0*/  PRMT R2, R4.reuse, 0x7771, RZ ;  /* 0x0000777104027816 */ /* 0x040fe400000000ff */
[----:B------:R-:W-:Y:S02]  /*11e0*/  PRMT R3, R4, 0x7772, RZ ;  /* 0x0000777204037816 */ /* 0x000fe400000000ff */
[C---:B-----5:R-:W-:Y:S02]  /*11f0*/  PRMT R8, R11.reuse, 0x7770, RZ ;  /* 0x000077700b087816 */ /* 0x060fe400000000ff */
[C---:B------:R-:W-:Y:S02]  /*1200*/  PRMT R9, R11.reuse, 0x7771, RZ ;  /* 0x000077710b097816 */ /* 0x040fe400000000ff */
[----:B------:R-:W-:-:S02]  /*1210*/  PRMT R10, R11, 0x7772, RZ ;  /* 0x000077720b0a7816 */ /* 0x000fc400000000ff */
[----:B------:R-:W-:Y:S02]  /*1220*/  PRMT R16, R16, 0x7773, RZ ;  /* 0x0000777310107816 */ /* 0x000fe400000000ff */
[----:B------:R-:W-:Y:S02]  /*1230*/  PRMT R4, R4, 0x7773, RZ ;  /* 0x0000777304047816 */ /* 0x000fe400000000ff */
[----:B------:R-:W-:-:S07]  /*1240*/  PRMT R11, R11, 0x7773, RZ ;  /* 0x000077730b0b7816 */ /* 0x000fce00000000ff */
[----:B------:R-:W-:Y:S05]  /*1250*/  CALL.REL.NOINC `($__internal_68_$__cuda_sm20_div_u16) ;  /* 0x0000000000e87944 */ /* 0x000fea0003c00000 */
[----:B------:R-:W-:Y:S01]  /*1260*/  IMAD.MOV.U32 R12, RZ, RZ, R21 ;  /* 0x000000ffff0c7224 */ /* 0x000fe200078e0015 */
[----:B------:R-:W-:Y:S01]  /*1270*/  MOV R14, 0x12b0 ;  /* 0x000012b0000e7802 */ /* 0x000fe20000000f00 */
[----:B------:R-:W-:Y:S02]  /*1280*/  IMAD.MOV.U32 R19, RZ, RZ, R18 ;  /* 0x000000ffff137224 */ /* 0x000fe400078e0012 */
[----:B------:R-:W-:-:S07]  /*1290*/  IMAD.MOV.U32 R15, RZ, RZ, R5 ;  /* 0x000000ffff0f7224 */ /* 0x000fce00078e0005 */
        /* <DEDUP_REMOVED lines=31> */
[----:B------:R-:W0:Y:S01]  /*1490*/  LDCU.64 UR6, c[0x0][0x388] ;  /* 0x00007100ff0677ac */ /* 0x000e220008000a00 */
[----:B------:R-:W-:Y:S02]  /*14a0*/  LOP3.LUT R4, R7, 0xffff, RZ, 0xc0, !PT ;  /* 0x0000ffff07047812 */ /* 0x000fe400078ec0ff */
[----:B------:R-:W-:Y:S02]  /*14b0*/  LOP3.LUT R7, R6, 0xffff, RZ, 0xc0, !PT ;  /* 0x0000ffff06077812 */ /* 0x000fe400078ec0ff */
[----:B------:R-:W-:Y:S02]  /*14c0*/  LOP3.LUT R5, R5, 0xffff, RZ, 0xc0, !PT ;  /* 0x0000ffff05057812 */ /* 0x000fe400078ec0ff */
[----:B------:R-:W-:Y:S02]  /*14d0*/  LOP3.LUT R6, R12, 0xffff, RZ, 0xc0, !PT ;  /* 0x0000ffff0c067812 */ /* 0x000fe400078ec0ff */
[----:B------:R-:W-:Y:S02]  /*14e0*/  PRMT R4, R7, 0x3340, R4 ;  /* 0x0000334007047816 */ /* 0x000fe40000000004 */
[----:B------:R-:W-:-:S02]  /*14f0*/  PRMT R5, R6, 0x3340, R5 ;  /* 0x0000334006057816 */ /* 0x000fc40000000005 */
[----:B------:R-:W-:Y:S02]  /*1500*/  LOP3.LUT R6, R21, 0xffff, RZ, 0xc0, !PT ;  /* 0x0000ffff15067812 */ /* 0x000fe400078ec0ff */
[----:B------:R-:W-:Y:S02]  /*1510*/  LOP3.LUT R7, R3, 0xffff, RZ, 0xc0, !PT ;  /* 0x0000ffff03077812 */ /* 0x000fe400078ec0ff */
[----:B------:R-:W-:Y:S01]  /*1520*/  LOP3.LUT R9, R2, 0xffff, RZ, 0xc0, !PT ;  /* 0x0000ffff02097812 */ /* 0x000fe200078ec0ff */
[----:B0-----:R-:W-:Y:S01]  /*1530*/  UIADD3 UR5, UP0, UPT, UR4, UR6, URZ ;  /* 0x0000000604057290 */ /* 0x001fe2000ff1e0ff */
[----:B------:R-:W-:Y:S02]  /*1540*/  LOP3.LUT R8, R8, 0xffff, RZ, 0xc0, !PT ;  /* 0x0000ffff08087812 */ /* 0x000fe400078ec0ff */
        /* <DEDUP_REMOVED lines=11> */
        .weak           $__internal_68_$__cuda_sm20_div_u16
        .type           $__internal_68_$__cuda_sm20_div_u16,@function
        .size           $__internal_68_$__cuda_sm20_div_u16,(.L_x_23097 - $__internal_68_$__cuda_sm20_div_u16)
$__internal_68_$__cuda_sm20_div_u16:
        /* <DEDUP_REMOVED lines=17> */
[----:B------:R-:W-:Y:S06]  /*1710*/  RET.REL.NODEC R14 `(_ZN2at6native29vectorized_elementwise_kernelILi4ENS0_13BinaryFunctorIhhhZZZNS0_15binary_internal21div_trunc_kernel_cudaERNS_18TensorIteratorBaseEENKUlvE_clEvENKUlvE_clEvEUlhhE_EESt5arrayIPcLm3EEEEviT0_T1_) ;  /* 0xffffffe80e387950 */ /* 0x000fec0003c3ffff */
.L_x_21673:
        /* <DEDUP_REMOVED lines=14> */
.L_x_23097:


//--------------------- .text._ZN2at6native29vectorized_elementwise_kernelILi8ENS0_13BinaryFunctorIhhhZZZNS0_15binary_internal21div_trunc_kernel_cudaERNS_18TensorIteratorBaseEENKUlvE_clEvENKUlvE_clEvEUlhhE_EESt5arrayIPcLm3EEEEviT0_T1_ --------------------------
	.section	.text._ZN2at6native29vectorized_elementwise_kernelILi8ENS0_13BinaryFunctorIhhhZZZNS0_15binary_internal21div_trunc_kernel_cudaERNS_18TensorIteratorBaseEENKUlvE_clEvENKUlvE_clEvEUlhhE_EESt5arrayIPcLm3EEEEviT0_T1_,"ax",@progbits
	.align	128
        .global         _ZN2at6native29vectorized_elementwise_kernelILi8ENS0_13BinaryFunctorIhhhZZZNS0_15binary_internal21div_trunc_kernel_cudaERNS_18TensorIteratorBaseEENKUlvE_clEvENKUlvE_clEvEUlhhE_EESt5arrayIPcLm3EEEEviT0_T1_
        .type           _ZN2at6native29vectorized_elementwise_kernelILi8ENS0_13BinaryFunctorIhhhZZZNS0_15binary_internal21div_trunc_kernel_cudaERNS_18TensorIteratorBaseEENKUlvE_clEvENKUlvE_clEvEUlhhE_EESt5arrayIPcLm3EEEEviT0_T1_,@function
        .size           _ZN2at6native29vectorized_elementwise_kernelILi8ENS0_13BinaryFunctorIhhhZZZNS0_15binary_internal21div_trunc_kernel_cudaERNS_18TensorIteratorBaseEENKUlvE_clEvENKUlvE_clEvEUlhhE_EESt5arrayIPcLm3EEEEviT0_T1_,(.L_x_23098 - _ZN2at6native29vectorized_elementwise_kernelILi8ENS0_13BinaryFunctorIhhhZZZNS0_15binary_internal21div_trunc_kernel_cudaERNS_18TensorIteratorBaseEENKUlvE_clEvENKUlvE_clEvEUlhhE_EESt5arrayIPcLm3EEEEviT0_T1_)
        .other          _ZN2at6native29vectorized_elementwise_kernelILi8ENS0_13BinaryFunctorIhhhZZZNS0_15binary_internal21div_trunc_kernel_cudaERNS_18TensorIteratorBaseEENKUlvE_clEvENKUlvE_clEvEUlhhE_EESt5arrayIPcLm3EEEEviT0_T1_,@"STO_CUDA_ENTRY STV_DEFAULT"
_ZN2at6native29vectorized_elementwise_kernelILi8ENS0_13BinaryFunctorIhhhZZZNS0_15binary_internal21div_trunc_kernel_cudaERNS_18TensorIteratorBaseEENKUlvE_clEvENKUlvE_clEvEUlhhE_EESt5arrayIPcLm3EEEEviT0_T1_:
.text._ZN2at6native29vectorized_elementwise_kernelILi8ENS0_13BinaryFunctorIhhhZZZNS0_15binary_internal21div_trunc_kernel_cudaERNS_18TensorIteratorBaseEENKUlvE_clEvENKUlvE_clEvEUlhhE_EESt5arrayIPcLm3EEEEviT0_T1_:
        /* <DEDUP_REMOVED lines=119> */
[----:B------:R-:W-:Y:S05]  /*0770*/  CALL.REL.NOINC `($__internal_69_$__cuda_sm20_div_u16) ;  /* 0x0000000c00947944 */ /* 0x000fea0003c00000 */
[----:B------:R-:W-:-:S07]  /*0780*/  IMAD.MOV.U32 R13, RZ, RZ, R21 ;  /* 0x000000ffff0d7224 */ /* 0x000fce00078e0015 */
.L_x_21676:
[----:B------:R-:W-:Y:S05]  /*0790*/  BSYNC.RECONVERGENT B0 ;  /* 0x0000000000007941 */ /* 0x000fea0003800200 */
.L_x_21675:
[----:B------:R-:W-:Y:S01]  /*07a0*/  VIADD R18, R0, 0x80 ;  /* 0x0000008000127836 */ /* 0x000fe20000000000 */
[----:B------:R-:W-:Y:S04]  /*07b0*/  BSSY.RECONVERGENT B0, `(.L_x_21677) ;  /* 0x0000008000007945 */ /* 0x000fe80003800200 */
[----:B------:R-:W-:-:S13]  /*07c0*/  ISETP.GE.U32.AND P0, PT, R18, UR5, PT ;  /* 0x0000000512007c0c */ /* 0x000fda000bf06070 */
[----:B------:R-:W-:Y:S05]  /*07d0*/  @P0 BRA `(.L_x_21678) ;  /* 0x0000000000140947 */ /* 0x000fea0003800000 */
[----:B-----5:R-:W-:Y:S02]  /*07e0*/  LOP3.LUT R15, R3, 0xff, RZ, 0xc0, !PT ;  /* 0x000000ff030f7812 */ /* 0x020fe400078ec0ff */
[----:B------:R-:W-:Y:S02]  /*07f0*/  LOP3.LUT R19, R2, 0xff, RZ, 0xc0, !PT ;  /* 0x000000ff02137812 */ /* 0x000fe400078ec0ff */
[----:B------:R-:W-:-:S07]  /*0800*/  MOV R14, 0x820 ;  /* 0x00000820000e7802 */ /* 0x000fce0000000f00 */
[----:B------:R-:W-:Y:S05]  /*0810*/  CALL.REL.NOINC `($__internal_69_$__cuda_sm20_div_u16) ;  /* 0x0000000c006c7944 */ /* 0x000fea0003c00000 */
[----:B------:R-:W-:-:S07]  /*0820*/  IMAD.MOV.U32 R2, RZ, RZ, R21 ;  /* 0x000000ffff027224 */ /* 0x000fce00078e0015 */
.L_x_21678:
[----:B------:R-:W-:Y:S05]  /*0830*/  BSYNC.RECONVERGENT B0 ;  /* 0x0000000000007941 */ /* 0x000fea0003800200 */
.L_x_21677:
[----:B-----5:R-:W-:Y:S01]  /*0840*/  VIADD R3, R0, 0x100 ;  /* 0x0000010000037836 */ /* 0x020fe20000000000 */
[----:B------:R-:W-:Y:S04]  /*0850*/  BSSY.RECONVERGENT B0, `(.L_x_21679) ;  /* 0x0000008000007945 */ /* 0x000fe80003800200 */
[----:B------:R-:W-:-:S13]  /*0860*/  ISETP.GE.U32.AND P0, PT, R3, UR5, PT ;  /* 0x0000000503007c0c */ /* 0x000fda000bf06070 */
[----:B------:R-:W-:Y:S05]  /*0870*/  @P0 BRA `(.L_x_21680) ;  /* 0x0000000000140947 */ /* 0x000fea0003800000 */
[----:B------:R-:W-:Y:S02]  /*0880*/  LOP3.LUT R15, R5, 0xff, RZ, 0xc0, !PT ;  /* 0x000000ff050f7812 */ /* 0x000fe400078ec0ff */
[----:B------:R-:W-:Y:S02]  /*0890*/  LOP3.LUT R19, R4, 0xff, RZ, 0xc0, !PT ;  /* 0x000000ff04137812 */ /* 0x000fe400078ec0ff */
[----:B------:R-:W-:-:S07]  /*08a0*/  MOV R14, 0x8c0 ;  /* 0x000008c0000e7802 */ /* 0x000fce0000000f00 */
[----:B------:R-:W-:Y:S05]  /*08b0*/  CALL.REL.NOINC `($__internal_69_$__cuda_sm20_div_u16) ;  /* 0x0000000c00447944 */ /* 0x000fea0003c00000 */
[----:B------:R-:W-:-:S07]  /*08c0*/  IMAD.MOV.U32 R3, RZ, RZ, R21 ;  /* 0x000000ffff037224 */ /* 0x000fce00078e0015 */
.L_x_21680:
[----:B------:R-:W-:Y:S05]  /*08d0*/  BSYNC.RECONVERGENT B0 ;  /* 0x0000000000007941 */ /* 0x000fea0003800200 */
.L_x_21679:
[----:B------:R-:W-:Y:S01]  /*08e0*/  VIADD R4, R0, 0x180 ;  /* 0x0000018000047836 */ /* 0x000fe20000000000 */
        /* <DEDUP_REMOVED lines=8> */
.L_x_21682:
[----:B------:R-:W-:Y:S05]  /*0970*/  BSYNC.RECONVERGENT B0 ;  /* 0x0000000000007941 */ /* 0x000fea0003800200 */
.L_x_21681:
        /* <DEDUP_REMOVED lines=9> */
.L_x_21684:
[----:B------:R-:W-:Y:S05]  /*0a10*/  BSYNC.RECONVERGENT B0 ;  /* 0x0000000000007941 */ /* 0x000fea0003800200 */
.L_x_21683:
        /* <DEDUP_REMOVED lines=9> */
.L_x_21686:
[----:B------:R-:W-:Y:S05]  /*0ab0*/  BSYNC.RECONVERGENT B0 ;  /* 0x0000000000007941 */ /* 0x000fea0003800200 */
.L_x_21685:
        /* <DEDUP_REMOVED lines=9> */
.L_x_21688:
[----:B------:R-:W-:Y:S05]  /*0b50*/  BSYNC.RECONVERGENT B0 ;  /* 0x0000000000007941 */ /* 0x000fea0003800200 */
.L_x_21687:
        /* <DEDUP_REMOVED lines=8> */
.L_x_21690:
[----:B------:R-:W-:Y:S05]  /*0be0*/  BSYNC.RECONVERGENT B0 ;  /* 0x0000000000007941 */ /* 0x000fea0003800200 */
.L_x_21689:
        /* <DEDUP_REMOVED lines=18> */
.L_x_21693:
        /* <DEDUP_REMOVED lines=8> */
.L_x_21694:
        /* <DEDUP_REMOVED lines=8> */
.L_x_21695:
        /* <DEDUP_REMOVED lines=8> */
.L_x_21696:
        /* <DEDUP_REMOVED lines=9> */
.L_x_21697:
[----:B------:R-:W-:Y:S05]  /*0f20*/  BSYNC.RELIABLE B1 ;  /* 0x0000000000017941 */ /* 0x000fea0003800100 */
.L_x_21692:
[----:B------:R-:W-:-:S13]  /*0f30*/  ISETP.GE.U32.AND P0, PT, R0, UR5, PT ;  /* 0x0000000500007c0c */ /* 0x000fda000bf06070 */
[----:B-1----:R-:W0:Y:S01]  /*0f40*/  @!P0 LDC.64 R4, c[0x0][0x388] ;  /* 0x0000e200ff048b82 */ /* 0x002e220000000a00 */
[C---:B--2---:R-:W-:Y:S02]  /*0f50*/  @!P0 VIADD R3, R0.reuse, UR4 ;  /* 0x0000000400038c36 */ /* 0x044fe40008000000 */
[----:B------:R-:W-:-:S03]  /*0f60*/  @!P0 VIADD R0, R0, 0x80 ;  /* 0x0000008000008836 */ /* 0x000fc60000000000 */
[----:B0-----:R-:W-:-:S05]  /*0f70*/  @!P0 IADD3 R2, P1, PT, R3, R4, RZ ;  /* 0x0000000403028210 */ /* 0x001fca0007f3e0ff */
[----:B------:R-:W-:-:S05]  /*0f80*/  @!P0 IMAD.X R3, RZ, RZ, R5, P1 ;  /* 0x000000ffff038224 */ /* 0x000fca00008e0605 */
[----:B------:R3:W-:Y:S03]  /*0f90*/  @!P0 STG.E.U8 desc[UR12][R2.64], R7 ;  /* 0x0000000702008986 */ /* 0x0007e6000c10110c */
.L_x_21698:
[----:B------:R-:W-:Y:S05]  /*0fa0*/  BSYNC.RECONVERGENT B0 ;  /* 0x0000000000007941 */ /* 0x000fea0003800200 */
.L_x_21691:
        /* <DEDUP_REMOVED lines=9> */
.L_x_21674:
        /* <DEDUP_REMOVED lines=10> */
[----:B------:R-:W-:Y:S02]  /*10e0*/  IMAD.U32 R15, RZ, RZ, UR6 ;  /* 0x00000006ff0f7e24 */ /* 0x000fe4000f8e00ff */
[----:B------:R-:W2:Y:S01]  /*10f0*/  LDG.E.64 R2, desc[UR12][R2.64] ;  /* 0x0000000c02027981 */ /* 0x000ea2000c1e1b00 */
[----:B------:R-:W-:-:S06]  /*1100*/  IMAD.WIDE.U32 R14, R11, 0x8, R14 ;  /* 0x000000080b0e7825 */ /* 0x000fcc00078e000e */
[----:B------:R-:W3:Y:S01]  /*1110*/  LDG.E.64 R14, desc[UR12][R14.64] ;  /* 0x0000000c0e0e7981 */ /* 0x000ee2000c1e1b00 */
[C---:B--2---:R-:W-:Y:S02]  /*1120*/  PRMT R10, R3.reuse, 0x7773, RZ ;  /* 0x00007773030a7816 */ /* 0x044fe400000000ff */
[C---:B------:R-:W-:Y:S02]  /*1130*/  PRMT R9, R3.reuse, 0x7772, RZ ;  /* 0x0000777203097816 */ /* 0x040fe400000000ff */
[C---:B------:R-:W-:Y:S02]  /*1140*/  PRMT R8, R3.reuse, 0x7771, RZ ;  /* 0x0000777103087816 */ /* 0x040fe400000000ff */
[----:B------:R-:W-:Y:S02]  /*1150*/  PRMT R7, R3, 0x7770, RZ ;  /* 0x0000777003077816 */ /* 0x000fe400000000ff */
[C---:B------:R-:W-:Y:S02]  /*1160*/  PRMT R6, R2.reuse, 0x7773, RZ ;  /* 0x0000777302067816 */ /* 0x040fe400000000ff */
[----:B------:R-:W-:-:S02]  /*1170*/  PRMT R5, R2, 0x7772, RZ ;  /* 0x0000777202057816 */ /* 0x000fc400000000ff */
[C---:B------:R-:W-:Y:S02]  /*1180*/  PRMT R4, R2.reuse, 0x7771, RZ ;  /* 0x0000777102047816 */ /* 0x040fe400000000ff */
[----:B------:R-:W-:Y:S02]  /*1190*/  PRMT R19, R2, 0x7770, RZ ;  /* 0x0000777002137816 */ /* 0x000fe400000000ff */
[C---:B---3--:R-:W-:Y:S02]  /*11a0*/  PRMT R3, R15.reuse, 0x7773, RZ ;  /* 0x000077730f037816 */ /* 0x048fe400000000ff */
[C---:B------:R-:W-:Y:S02]  /*11b0*/  PRMT R2, R15.reuse, 0x7772, RZ ;  /* 0x000077720f027816 */ /* 0x040fe400000000ff */
[C---:B------:R-:W-:Y:S02]  /*11c0*/  PRMT R0, R15.reuse, 0x7771, RZ ;  /* 0x000077710f007816 */ /* 0x040fe400000000ff */
[----:B------:R-:W-:-:S02]  /*11d0*/  PRMT R17, R15, 0x7770, RZ ;  /* 0x000077700f117816 */ /* 0x000fc400000000ff */
[C---:B------:R-:W-:Y:S02]  /*11e0*/  PRMT R16, R14.reuse, 0x7773, RZ ;  /* 0x000077730e107816 */ /* 0x040fe400000000ff */
[C---:B------:R-:W-:Y:S02]  /*11f0*/  PRMT R13, R14.reuse, 0x7772, RZ ;  /* 0x000077720e0d7816 */ /* 0x040fe400000000ff */
[C---:B------:R-:W-:Y:S02]  /*1200*/  PRMT R12, R14.reuse, 0x7771, RZ ;  /* 0x000077710e0c7816 */ /* 0x040fe400000000ff */
[----:B------:R-:W-:Y:S02]  /*1210*/  PRMT R15, R14, 0x7770, RZ ;  /* 0x000077700e0f7816 */ /* 0x000fe400000000ff */
[----:B------:R-:W-:-:S07]  /*1220*/  MOV R14, 0x1240 ;  /* 0x00001240000e7802 */ /* 0x000fce0000000f00 */
[----:B------:R-:W-:Y:S05]  /*1230*/  CALL.REL.NOINC `($__internal_69_$__cuda_sm20_div_u16) ;  /* 0x0000000000e47944 */ /* 0x000fea0003c00000 */
[----:B------:R-:W-:Y:S01]  /*1240*/  IMAD.MOV.U32 R18, RZ, RZ, R21 ;  /* 0x000000ffff127224 */ /* 0x000fe200078e0015 */
[----:B------:R-:W-:Y:S01]  /*1250*/  MOV R14, 0x1290 ;  /* 0x00001290000e7802 */ /* 0x000fe20000000f00 */
[----:B------:R-:W-:Y:S02]  /*1260*/  IMAD.MOV.U32 R19, RZ, RZ, R4 ;  /* 0x000000ffff137224 */ /* 0x000fe400078e0004 */
[----:B------:R-:W-:-:S07]  /*1270*/  IMAD.MOV.U32 R15, RZ, RZ, R12 ;  /* 0x000000ffff0f7224 */ /* 0x000fce00078e000c */
        /* <DEDUP_REMOVED lines=53> */
        .weak           $__internal_69_$__cuda_sm20_div_u16
        .type           $__internal_69_$__cuda_sm20_div_u16,@function
        .size           $__internal_69_$__cuda_sm20_div_u16,(.L_x_23098 - $__internal_69_$__cuda_sm20_div_u16)
$__internal_69_$__cuda_sm20_div_u16:
        /* <DEDUP_REMOVED lines=17> */
[----:B------:R-:W-:Y:S06]  /*16e0*/  RET.REL.NODEC R14 `(_ZN2at6native29vectorized_elementwise_kernelILi8ENS0_13BinaryFunctorIhhhZZZNS0_15binary_internal21div_trunc_kernel_cudaERNS_18TensorIteratorBaseEENKUlvE_clEvENKUlvE_clEvEUlhhE_EESt5arrayIPcLm3EEEEviT0_T1_) ;  /* 0xffffffe80e447950 */ /* 0x000fec0003c3ffff */
.L_x_21699:
        /* <DEDUP_REMOVED lines=9> */
.L_x_23098:


//--------------------- .text._ZN2at6native18elementwise_kernelILi128ELi4EZNS0_15gpu_kernel_implINS0_13BUnaryFunctorIhhhZZZNS0_15binary_internal21div_trunc_kernel_cudaERNS_18TensorIteratorBaseEENKUlvE_clEvENKUlvE_clEvEUlhhE_EEEEvS6_RKT_EUliE_EEviT1_ --------------------------
	.section	.text._ZN2at6native18elementwise_kernelILi128ELi4EZNS0_15gpu_kernel_implINS0_13BUnaryFunctorIhhhZZZNS0_15binary_internal21div_trunc_kernel_cudaERNS_18TensorIteratorBaseEENKUlvE_clEvENKUlvE_clEvEUlhhE_EEEEvS6_RKT_EUliE_EEviT1_,"ax",@progbits
	.align	128
        .global         _ZN2at6native18elementwise_kernelILi128ELi4EZNS0_15gpu_kernel_implINS0_13BUnaryFunctorIhhhZZZNS0_15binary_internal21div_trunc_kernel_cudaERNS_18TensorIteratorBaseEENKUlvE_clEvENKUlvE_clEvEUlhhE_EEEEvS6_RKT_EUliE_EEviT1_
        .type           _ZN2at6native18elementwise_kernelILi128ELi4EZNS0_15gpu_kernel_implINS0_13BUnaryFunctorIhhhZZZNS0_15binary_internal21div_trunc_kernel_cudaERNS_18TensorIteratorBaseEENKUlvE_clEvENKUlvE_clEvEUlhhE_EEEEvS6_RKT_EUliE_EEviT1_,@function
        .size           _ZN2at6native18elementwise_kernelILi128ELi4EZNS0_15gpu_kernel_implINS0_13BUnaryFunctorIhhhZZZNS0_15binary_internal21div_trunc_kernel_cudaERNS_18TensorIteratorBaseEENKUlvE_clEvENKUlvE_clEvEUlhhE_EEEEvS6_RKT_EUliE_EEviT1_,(.L_x_23099 - _ZN2at6native18elementwise_kernelILi128ELi4EZNS0_15gpu_kernel_implINS0_13BUnaryFunctorIhhhZZZNS0_15binary_internal21div_trunc_kernel_cudaERNS_18TensorIteratorBaseEENKUlvE_clEvENKUlvE_clEvEUlhhE_EEEEvS6_RKT_EUliE_EEviT1_)
        .other          _ZN2at6native18elementwise_kernelILi128ELi4EZNS0_15gpu_kernel_implINS0_13BUnaryFunctorIhhhZZZNS0_15binary_internal21div_trunc_kernel_cudaERNS_18TensorIteratorBaseEENKUlvE_clEvENKUlvE_clEvEUlhhE_EEEEvS6_RKT_EUliE_EEviT1_,@"STO_CUDA_ENTRY STV_DEFAULT"
_ZN2at6native18elementwise_kernelILi128ELi4EZNS0_15gpu_kernel_implINS0_13BUnaryFunctorIhhhZZZNS0_15binary_internal21div_trunc_kernel_cudaERNS_18TensorIteratorBaseEENKUlvE_clEvENKUlvE_clEvEUlhhE_EEEEvS6_RKT_EUliE_EEviT1_:
.text._ZN2at6native18elementwise_kernelILi128ELi4EZNS0_15gpu_kernel_implINS0_13BUnaryFunctorIhhhZZZNS0_15binary_internal21div_trunc_kernel_cudaERNS_18TensorIteratorBaseEENKUlvE_clEvENKUlvE_clEvEUlhhE_EEEEvS6_RKT_EUliE_EEviT1_:
        /* <DEDUP_REMOVED lines=320> */
.L_x_21702:
        /* <DEDUP_REMOVED lines=16> */
.L_x_21706:
[----:B------:R0:W5:Y:S01]  /*1500*/  LDG.E.U8 R0, desc[UR36][R4.64] ;  /* 0x0000002404007981 */ /* 0x000162000c1e1100 */
[----:B------:R-:W-:Y:S05]  /*1510*/  BRA `(.L_x_21708) ;  /* 0x0000000c005c7947 */ /* 0x000fea0003800000 */
.L_x_21705:
        /* <DEDUP_REMOVED lines=8> */
.L_x_21710:
[----:B------:R3:W5:Y:S01]  /*15a0*/  LDG.E.U8 R0, desc[UR36][R4.64] ;  /* 0x0000002404007981 */ /* 0x000762000c1e1100 */
[----:B------:R-:W-:Y:S05]  /*15b0*/  BRA `(.L_x_21708) ;  /* 0x0000000c00347947 */ /* 0x000fea0003800000 */
.L_x_21709:
[----:B------:R0:W5:Y:S01]  /*15c0*/  LDG.E.U16 R0, desc[UR36][R4.64] ;  /* 0x0000002404007981 */ /* 0x000162000c1e1500 */
[----:B------:R-:W-:Y:S05]  /*15d0*/  BRA `(.L_x_21708) ;  /* 0x0000000c002c7947 */ /* 0x000fea0003800000 */
.L_x_21704:
        /* <DEDUP_REMOVED lines=10> */
.L_x_21712:
[----:B------:R-:W2:Y:S02]  /*1680*/  LDG.E.U16 R2, desc[UR36][R4.64] ;  /* 0x0000002404027981 */ /* 0x000ea4000c1e1500 */
[----:B--2---:R-:W-:-:S06]  /*1690*/  HADD2.F32 R2, -RZ, R2.H0_H0 ;  /* 0x20000002ff027230 */ /* 0x004fcc0000004100 */
[----:B------:R-:W0:Y:S02]  /*16a0*/  F2I.S64.TRUNC R2, R2 ;  /* 0x0000000200027311 */ /* 0x000e24000020d900 */
[----:B0-----:R-:W-:Y:S01]  /*16b0*/  PRMT R0, R2, 0x7610, R0 ;  /* 0x0000761002007816 */ /* 0x001fe20000000000 */
[----:B------:R-:W-:Y:S06]  /*16c0*/  BRA `(.L_x_21708) ;  /* 0x0000000800f07947 */ /* 0x000fec0003800000 */
.L_x_21711:
        /* <DEDUP_REMOVED lines=10> */
.L_x_21714:
[----:B------:R-:W2:Y:S02]  /*1770*/  LDG.E.U16 R4, desc[UR36][R4.64] ;  /* 0x0000002404047981 */ /* 0x000ea4000c1e1500 */
[----:B--2---:R-:W-:-:S06]  /*1780*/  HADD2.F32 R2, -RZ, R4.H0_H0 ;  /* 0x20000004ff027230 */ /* 0x004fcc0000004100 */
[----:B------:R-:W0:Y:S02]  /*1790*/  F2I.S64.TRUNC R2, R2 ;  /* 0x0000000200027311 */ /* 0x000e24000020d900 */
[----:B0-----:R-:W-:Y:S01]  /*17a0*/  PRMT R0, R2, 0x7610, R0 ;  /* 0x0000761002007816 */ /* 0x001fe20000000000 */
[----:B------:R-:W-:Y:S06]  /*17b0*/  BRA `(.L_x_21708) ;  /* 0x0000000800b47947 */ /* 0x000fec0003800000 */
.L_x_21713:
[----:B------:R-:W2:Y:S02]  /*17c0*/  LDG.E.64 R2, desc[UR36][R4.64] ;  /* 0x0000002404027981 */ /* 0x000ea4000c1e1b00 */
[----:B--2---:R-:W0:Y:S02]  /*17d0*/  F2I.S64.F64.TRUNC R2, R2 ;  /* 0x0000000200027311 */ /* 0x004e24000030d900 */
[----:B0-----:R-:W-:Y:S01]  /*17e0*/  PRMT R0, R2, 0x7610, R0 ;  /* 0x0000761002007816 */ /* 0x001fe20000000000 */
[----:B------:R-:W-:Y:S06]  /*17f0*/  BRA `(.L_x_21708) ;  /* 0x0000000800a47947 */ /* 0x000fec0003800000 */
.L_x_21703:
        /* <DEDUP_REMOVED lines=12> */
.L_x_21717:
[----:B------:R-:W2:Y:S02]  /*18c0*/  LDG.E.64 R4, desc[UR36][R4.64] ;  /* 0x0000002404047981 */ /* 0x000ea4000c1e1b00 */
[----:B--2---:R-:W0:Y:S02]  /*18d0*/  F2I.S64.F64.TRUNC R2, R4 ;  /* 0x0000000400027311 */ /* 0x004e24000030d900 */
[----:B0-----:R-:W-:Y:S01]  /*18e0*/  PRMT R0, R2, 0x7610, R0 ;  /* 0x0000761002007816 */ /* 0x001fe20000000000 */
[----:B------:R-:W-:Y:S06]  /*18f0*/  BRA `(.L_x_21708) ;  /* 0x0000000800647947 */ /* 0x000fec0003800000 */
.L_x_21716:
        /* <DEDUP_REMOVED lines=27> */
.L_x_21719:
        /* <DEDUP_REMOVED lines=14> */
.L_x_21718:
[----:B------:R-:W2:Y:S02]  /*1b90*/  LDG.E.U16 R2, desc[UR36][R4.64] ;  /* 0x0000002404027981 */ /* 0x000ea4000c1e1500 */
[----:B--2---:R-:W-:-:S06]  /*1ba0*/  SHF.L.U32 R2, R2, 0x10, RZ ;  /* 0x0000001002027819 */ /* 0x004fcc00000006ff */
[----:B------:R-:W0:Y:S02]  /*1bb0*/  F2I.S64.TRUNC R2, R2 ;  /* 0x0000000200027311 */ /* 0x000e24000020d900 */
[----:B0-----:R-:W-:Y:S01]  /*1bc0*/  PRMT R0, R2, 0x7610, R0 ;  /* 0x0000761002007816 */ /* 0x001fe20000000000 */
[----:B------:R-:W-:Y:S06]  /*1bd0*/  BRA `(.L_x_21708) ;  /* 0x0000000400ac7947 */ /* 0x000fec0003800000 */
.L_x_21715:
        /* <DEDUP_REMOVED lines=10> */
.L_x_21722:
        /* <DEDUP_REMOVED lines=21> */
.L_x_21726:
[----:B------:R-:W-:Y:S05]  /*1dd0*/  BSYNC.RECONVERGENT B1 ;  /* 0x0000000000017941 */ /* 0x000fea0003800200 */
.L_x_21725:
[----:B------:R-:W-:Y:S01]  /*1de0*/  IMAD.SHL.U32 R0, R0, 0x100000, RZ ;  /* 0x0010000000007824 */ /* 0x000fe200078e00ff */
[----:B------:R-:W-:-:S04]  /*1df0*/  LEA R2, R2, 0x3b800000, 0x17 ;  /* 0x3b80000002027811 */ /* 0x000fc800078eb8ff */
[----:B------:R-:W-:-:S07]  /*1e00*/  LOP3.LUT R2, R2, R0, R7, 0xfe, !PT ;  /* 0x0000000002027212 */ /* 0x000fce00078efe07 */
.L_x_21724:
[----:B------:R-:W-:Y:S05]  /*1e10*/  BSYNC.RECONVERGENT B0 ;  /* 0x0000000000007941 */ /* 0x000fea0003800200 */
.L_x_21723:
[----:B------:R-:W0:Y:S02]  /*1e20*/  F2I.S64.TRUNC R2, R2 ;  /* 0x0000000200027311 */ /* 0x000e24000020d900 */
[----:B0-----:R-:W-:Y:S01]  /*1e30*/  PRMT R0, R2, 0x7610, R0 ;  /* 0x0000761002007816 */ /* 0x001fe20000000000 */
[----:B------:R-:W-:Y:S06]  /*1e40*/  BRA `(.L_x_21708) ;  /* 0x0000000400107947 */ /* 0x000fec0003800000 */
.L_x_21721:
        /* <DEDUP_REMOVED lines=21> */
.L_x_21730:
[----:B------:R-:W-:Y:S05]  /*1fa0*/  BSYNC.RECONVERGENT B1 ;  /* 0x0000000000017941 */ /* 0x000fea0003800200 */
.L_x_21729:
[----:B------:R-:W-:Y:S01]  /*1fb0*/  IMAD.SHL.U32 R0, R0, 0x200000, RZ ;  /* 0x0020000000007824 */ /* 0x000fe200078e00ff */
[----:B------:R-:W-:-:S04]  /*1fc0*/  LEA R2, R2, 0x37800000, 0x17 ;  /* 0x3780000002027811 */ /* 0x000fc800078eb8ff */
[----:B------:R-:W-:-:S07]  /*1fd0*/  LOP3.LUT R2, R2, R0, R7, 0xfe, !PT ;  /* 0x0000000002027212 */ /* 0x000fce00078efe07 */
.L_x_21728:
[----:B------:R-:W-:Y:S05]  /*1fe0*/  BSYNC.RECONVERGENT B0 ;  /* 0x0000000000007941 */ /* 0x000fea0003800200 */
.L_x_21727:
[----:B------:R-:W0:Y:S02]  /*1ff0*/  F2I.S64.TRUNC R2, R2 ;  /* 0x0000000200027311 */ /* 0x000e24000020d900 */
[----:B0-----:R-:W-:Y:S01]  /*2000*/  PRMT R0, R2, 0x7610, R0 ;  /* 0x0000761002007816 */ /* 0x001fe20000000000 */
[----:B------:R-:W-:Y:S06]  /*2010*/  BRA `(.L_x_21708) ;  /* 0x00000000009c7947 */ /* 0x000fec0003800000 */
.L_x_21720:
[----:B------:R-:W-:-:S09]  /*2020*/  UISETP.NE.AND UP0, UPT, UR4, 0x1c, UPT ;  /* 0x0000001c0400788c */ /* 0x000fd2000bf05270 */
[----:B------:R-:W-:Y:S05]  /*2030*/  BRA.U !UP0, `(.L_x_21731) ;  /* 0x0000000108907547 */ /* 0x000fea000b800000 */
[----:B------:R-:W-:-:S09]  /*2040*/  UISETP.NE.AND UP0, UPT, UR4, 0x1d, UPT ;  /* 0x0000001d0400788c */ /* 0x000fd2000bf05270 */
[----:B------:R-:W-:Y:S05]  /*2050*/  BRA.U !UP0, `(.L_x_21732) ;  /* 0x0000000108807547 */ /* 0x000fea000b800000 */
[----:B------:R-:W-:-:S09]  /*2060*/  UISETP.NE.AND UP0, UPT, UR4, 0x2c, UPT ;  /* 0x0000002c0400788c */ /* 0x000fd2000bf05270 */
[----:B------:R-:W-:Y:S05]  /*2070*/  BRA.U !UP0, `(.L_x_21733) ;  /* 0x0000000108487547 */ /* 0x000fea000b800000 */
.L_x_21707:
        /* <DEDUP_REMOVED lines=16> */
.L_x_21734:
[----:B------:R-:W-:Y:S01]  /*2180*/  PRMT R0, RZ, 0x7610, R0 ;  /* 0x00007610ff007816 */ /* 0x000fe20000000000 */
[----:B------:R-:W-:Y:S06]  /*2190*/  BRA `(.L_x_21708) ;  /* 0x00000000003c7947 */ /* 0x000fec0003800000 */
.L_x_21733:
        /* <DEDUP_REMOVED lines=8> */
.L_x_21736:
[----:B------:R-:W-:Y:S05]  /*2220*/  BSYNC.RECONVERGENT B0 ;  /* 0x0000000000007941 */ /* 0x000fea0003800200 */
.L_x_21735:
[----:B------:R-:W0:Y:S02]  /*2230*/  F2I.S64.TRUNC R2, R2 ;  /* 0x0000000200027311 */ /* 0x000e24000020d900 */
[----:B0-----:R-:W-:Y:S01]  /*2240*/  PRMT R0, R2, 0x7610, R0 ;  /* 0x0000761002007816 */ /* 0x001fe20000000000 */
[----:B------:R-:W-:Y:S06]  /*2250*/  BRA `(.L_x_21708) ;  /* 0x00000000000c7947 */ /* 0x000fec0003800000 */
.L_x_21732:
[----:B------:R2:W5:Y:S01]  /*2260*/  LDG.E.U8 R0, desc[UR36][R4.64] ;  /* 0x0000002404007981 */ /* 0x000562000c1e1100 */
[----:B------:R-:W-:Y:S05]  /*2270*/  BRA `(.L_x_21708) ;  /* 0x0000000000047947 */ /* 0x000fea0003800000 */
.L_x_21731:
[----:B------:R1:W5:Y:S02]  /*2280*/  LDG.E.U8 R0, desc[UR36][R4.64] ;  /* 0x0000002404007981 */ /* 0x000364000c1e1100 */
.L_x_21708:
[----:B------:R-:W0:Y:S01]  /*2290*/  LDCU.64 UR4, c[0x0][0x580] ;  /* 0x0000b000ff0477ac */ /* 0x000e220008000a00 */
[----:B-----5:R-:W-:Y:S01]  /*22a0*/  LOP3.LUT R7, R0, 0xff, RZ, 0xc0, !PT ;  /* 0x000000ff00077812 */ /* 0x020fe200078ec0ff */
[----:B------:R-:W-:Y:S01]  /*22b0*/  IMAD.U32 R8, RZ, RZ, UR43 ;  /* 0x0000002bff087e24 */ /* 0x000fe2000f8e00ff */
[----:B------:R-:W-:Y:S02]  /*22c0*/  MOV R10, 0x2300 ;  /* 0x00002300000a7802 */ /* 0x000fe40000000f00 */
[----:B0-----:R-:W-:-:S04]  /*22d0*/  IADD3 R2, P0, PT, R16, UR4, RZ ;  /* 0x0000000410027c10 */ /* 0x001fc8000ff1e0ff */
[----:B------:R-:W-:-:S09]  /*22e0*/  IADD3.X R3, PT, PT, RZ, UR5, RZ, P0, !PT ;  /* 0x00000005ff037c10 */ /* 0x000fd200087fe4ff */
[----:B-1234-:R-:W-:Y:S05]  /*22f0*/  CALL.REL.NOINC `($__internal_70_$__cuda_sm20_div_u16) ;  /* 0x0000009c00187944 */ /* 0x01efea0003c00000 */
        /* <DEDUP_REMOVED lines=14> */
.L_x_21741:
[----:B------:R0:W-:Y:S01]  /*23e0*/  STG.E.U8 desc[UR36][R2.64], R9 ;  /* 0x0000000902007986 */ /* 0x0001e2000c101124 */
[----:B------:R-:W-:Y:S05]  /*23f0*/  BRA `(.L_x_21743) ;  /* 0x0000000c00187947 */ /* 0x000fea0003800000 */
.L_x_21740:
        /* <DEDUP_REMOVED lines=10> */
.L_x_21745:
[----:B------:R-:W-:-:S05]  /*24a0*/  LOP3.LUT R9, R9, 0xffff, RZ, 0xc0, !PT ;  /* 0x0000ffff09097812 */ /* 0x000fca00078ec0ff */
[----:B------:R0:W-:Y:S01]  /*24b0*/  STG.E desc[UR36][R2.64], R9 ;  /* 0x0000000902007986 */ /* 0x0001e2000c101924 */
[----:B------:R-:W-:Y:S05]  /*24c0*/  BRA `(.L_x_21743) ;  /* 0x0000000800e47947 */ /* 0x000fea0003800000 */
.L_x_21744:
[----:B------:R0:W-:Y:S01]  /*24d0*/  STG.E.U16 desc[UR36][R2.64], R9 ;  /* 0x0000000902007986 */ /* 0x0001e2000c101524 */
[----:B------:R-:W-:Y:S05]  /*24e0*/  BRA `(.L_x_21743) ;  /* 0x0000000800dc7947 */ /* 0x000fea0003800000 */
.L_x_21739:
        /* <DEDUP_REMOVED lines=9> */
.L_x_21747:
[----:B------:R-:W0:Y:S02]  /*2580*/  I2F.U16 R0, R9 ;  /* 0x0000000900007306 */ /* 0x000e240000101000 */
[----:B0-----:R-:W-:-:S05]  /*2590*/  F2FP.F16.F32.PACK_AB R0, RZ, R0 ;  /* 0x00000000ff00723e */ /* 0x001fca00000000ff */
[----:B------:R0:W-:Y:S01]  /*25a0*/  STG.E.U16 desc[UR36][R2.64], R0 ;  /* 0x0000000002007986 */ /* 0x0001e2000c101524 */
[----:B------:R-:W-:Y:S05]  /*25b0*/  BRA `(.L_x_21743) ;  /* 0x0000000800a87947 */ /* 0x000fea0003800000 */
.L_x_21746:
        /* <DEDUP_REMOVED lines=10> */
.L_x_21749:
[----:B------:R-:W0:Y:S02]  /*2660*/  I2F.U16 R9, R9 ;  /* 0x0000000900097306 */ /* 0x000e240000101000 */
[----:B0-----:R-:W-:-:S04]  /*2670*/  F2FP.F16.F32.PACK_AB R5, RZ, R9 ;  /* 0x00000009ff05723e */ /* 0x001fc800000000ff */
[----:B------:R-:W-:-:S05]  /*2680*/  PRMT R5, R5, 0x5410, RZ ;  /* 0x0000541005057816 */ /* 0x000fca00000000ff */
[----:B------:R0:W-:Y:S01]  /*2690*/  STG.E desc[UR36][R2.64], R5 ;  /* 0x0000000502007986 */ /* 0x0001e2000c101924 */
[----:B------:R-:W-:Y:S05]  /*26a0*/  BRA `(.L_x_21743) ;  /* 0x00000008006c7947 */ /* 0x000fea0003800000 */
.L_x_21748:
[----:B------:R-:W0:Y:S02]  /*26b0*/  I2F.F64.U16 R4, R9 ;  /* 0x0000000900047312 */ /* 0x000e240000101800 */
[----:B0-----:R0:W-:Y:S01]  /*26c0*/  STG.E.64 desc[UR36][R2.64], R4 ;  /* 0x0000000402007986 */ /* 0x0011e2000c101b24 */
[----:B------:R-:W-:Y:S05]  /*26d0*/  BRA `(.L_x_21743) ;  /* 0x0000000800607947 */ /* 0x000fea0003800000 */
.L_x_21738:
        /* <DEDUP_REMOVED lines=8> */
[----:B------:R-:W-:-:S04]  /*2760*/  ISETP.LT.U32.AND P0, PT, R7, UR43, PT ;  /* 0x0000002b07007c0c */ /* 0x000fc8000bf01070 */
[----:B------:R-:W-:-:S05]  /*2770*/  SEL R5, RZ, 0x1, P0 ;  /* 0x00000001ff057807 */ /* 0x000fca0000000000 */
[----:B------:R0:W-:Y:S01]  /*2780*/  STG.E.U8 desc[UR36][R2.64], R5 ;  /* 0x0000000502007986 */ /* 0x0001e2000c101124 */
[----:B------:R-:W-:Y:S05]  /*2790*/  BRA `(.L_x_21743) ;  /* 0x0000000800307947 */ /* 0x000fea0003800000 */
.L_x_21752:
[----:B------:R-:W0:Y:S01]  /*27a0*/  I2F.F64.U16 R4, R9 ;  /* 0x0000000900047312 */ /* 0x000e220000101800 */
[----:B------:R-:W-:-:S05]  /*27b0*/  CS2R R6, SRZ ;  /* 0x0000000000067805 */ /* 0x000fca000001ff00 */
[----:B0-----:R0:W-:Y:S01]  /*27c0*/  STG.E.128 desc[UR36][R2.64], R4 ;  /* 0x0000000402007986 */ /* 0x0011e2000c101d24 */
[----:B------:R-:W-:Y:S05]  /*27d0*/  BRA `(.L_x_21743) ;  /* 0x0000000800207947 */ /* 0x000fea0003800000 */
.L_x_21751:
        /* <DEDUP_REMOVED lines=17> */
.L_x_21756:
[----:B------:R-:W-:Y:S05]  /*28f0*/  BSYNC.RECONVERGENT B0 ;  /* 0x0000000000007941 */ /* 0x000fea0003800200 */
.L_x_21755:
[----:B------:R0:W-:Y:S01]  /*2900*/  STG.E.U8 desc[UR36][R2.64], R5 ;  /* 0x0000000502007986 */ /* 0x0001e2000c101124 */
[----:B------:R-:W-:Y:S05]  /*2910*/  BRA `(.L_x_21743) ;  /* 0x0000000400d07947 */ /* 0x000fea0003800000 */
.L_x_21754:
        /* <DEDUP_REMOVED lines=16> */
.L_x_21753:
[----:B------:R-:W0:Y:S02]  /*2a20*/  I2F.U16 R0, R9 ;  /* 0x0000000900007306 */ /* 0x000e240000101000 */
[----:B0-----:R-:W-:-:S05]  /*2a30*/  F2FP.BF16.F32.PACK_AB R0, RZ, R0 ;  /* 0x00000000ff00723e */ /* 0x001fca00000010ff */
[----:B------:R0:W-:Y:S01]  /*2a40*/  STG.E.U16 desc[UR36][R2.64], R0 ;  /* 0x0000000002007986 */ /* 0x0001e2000c101524 */
[----:B------:R-:W-:Y:S05]  /*2a50*/  BRA `(.L_x_21743) ;  /* 0x0000000400807947 */ /* 0x000fea0003800000 */
.L_x_21750:
        /* <DEDUP_REMOVED lines=10> */
.L_x_21759:
        /* <DEDUP_REMOVED lines=12> */
.L_x_21762:
[----:B------:R-:W-:-:S04]  /*2bc0*/  SHF.R.U32.HI R0, RZ, 0x14, R9 ;  /* 0x00000014ff007819 */ /* 0x000fc80000011609 */
[----:B------:R-:W-:-:S04]  /*2bd0*/  LOP3.LUT R0, R0, 0x1, RZ, 0xc0, !PT ;  /* 0x0000000100007812 */ /* 0x000fc800078ec0ff */
[----:B------:R-:W-:-:S04]  /*2be0*/  IADD3 R0, PT, PT, R9, 0x487ffff, R0 ;  /* 0x0487ffff09007810 */ /* 0x000fc80007ffe000 */
[----:B------:R-:W-:-:S04]  /*2bf0*/  SHF.R.U32.HI R0, RZ, 0x14, R0 ;  /* 0x00000014ff007819 */ /* 0x000fc80000011600 */
[----:B------:R-:W-:-:S07]  /*2c00*/  LOP3.LUT R4, R0, 0xff, RZ, 0xc0, !PT ;  /* 0x000000ff00047812 */ /* 0x000fce00078ec0ff */
.L_x_21763:
[----:B------:R-:W-:-:S07]  /*2c10*/  PRMT R0, R4, 0x7610, R0 ;  /* 0x0000761004007816 */ /* 0x000fce0000000000 */
.L_x_21761:
[----:B------:R-:W-:Y:S05]  /*2c20*/  BSYNC.RECONVERGENT B0 ;  /* 0x0000000000007941 */ /* 0x000fea0003800200 */
.L_x_21760:
[----:B------:R4:W-:Y:S01]  /*2c30*/  STG.E.U8 desc[UR36][R2.64], R0 ;  /* 0x0000000002007986 */ /* 0x0009e2000c101124 */
[----:B------:R-:W-:Y:S05]  /*2c40*/  BRA `(.L_x_21743) ;  /* 0x0000000400047947 */ /* 0x000fea0003800000 */
.L_x_21758:
[----:B------:R-:W0:Y:S01]  /*2c50*/  I2F.U16 R9, R9 ;  /* 0x0000000900097306 */ /* 0x000e220000101000 */
[----:B------:R-:W-:Y:S01]  /*2c60*/  BSSY.RECONVERGENT B0, `(.L_x_21764) ;  /* 0x0000011000007945 */ /* 0x000fe20003800200 */
[----:B------:R-:W-:Y:S02]  /*2c70*/  MOV R0, 0x80 ;  /* 0x0000008000007802 */ /* 0x000fe40000000f00 */
        /* <DEDUP_REMOVED lines=9> */
.L_x_21766:
[----:B------:R-:W-:-:S04]  /*2d10*/  SHF.R.U32.HI R0, RZ, 0x15, R9 ;  /* 0x00000015ff007819 */ /* 0x000fc80000011609 */
[----:B------:R-:W-:-:S04]  /*2d20*/  LOP3.LUT R0, R0, 0x1, RZ, 0xc0, !PT ;  /* 0x0000000100007812 */ /* 0x000fc800078ec0ff */
[----:B------:R-:W-:-:S04]  /*2d30*/  IADD3 R0, PT, PT, R9, 0x88fffff, R0 ;  /* 0x088fffff09007810 */ /* 0x000fc80007ffe000 */
[----:B------:R-:W-:-:S04]  /*2d40*/  SHF.R.U32.HI R0, RZ, 0x15, R0 ;  /* 0x00000015ff007819 */ /* 0x000fc80000011600 */
[----:B------:R-:W-:-:S07]  /*2d50*/  LOP3.LUT R4, R0, 0xff, RZ, 0xc0, !PT ;  /* 0x000000ff00047812 */ /* 0x000fce00078ec0ff */
.L_x_21767:
[----:B------:R-:W-:-:S07]  /*2d60*/  PRMT R0, R4, 0x7610, R0 ;  /* 0x0000761004007816 */ /* 0x000fce0000000000 */
.L_x_21765:
[----:B------:R-:W-:Y:S05]  /*2d70*/  BSYNC.RECONVERGENT B0 ;  /* 0x0000000000007941 */ /* 0x000fea0003800200 */
.L_x_21764:
[----:B------:R3:W-:Y:S01]  /*2d80*/  STG.E.U8 desc[UR36][R2.64], R0 ;  /* 0x0000000002007986 */ /* 0x0007e2000c101124 */
[----:B------:R-:W-:Y:S05]  /*2d90*/  BRA `(.L_x_21743) ;  /* 0x0000000000b07947 */ /* 0x000fea0003800000 */
.L_x_21757:
[----:B------:R-:W-:-:S09]  /*2da0*/  UISETP.NE.AND UP0, UPT, UR4, 0x1c, UPT ;  /* 0x0000001c0400788c */ /* 0x000fd2000bf05270 */
[----:B------:R-:W-:Y:S05]  /*2db0*/  BRA.U !UP0, `(.L_x_21768) ;  /* 0x0000000108a07547 */ /* 0x000fea000b800000 */
[----:B------:R-:W-:-:S09]  /*2dc0*/  UISETP.NE.AND UP0, UPT, UR4, 0x1d, UPT ;  /* 0x0000001d0400788c */ /* 0x000fd2000bf05270 */
[----:B------:R-:W-:Y:S05]  /*2dd0*/  BRA.U !UP0, `(.L_x_21769) ;  /* 0x0000000108887547 */ /* 0x000fea000b800000 */
[----:B------:R-:W-:-:S09]  /*2de0*/  UISETP.NE.AND UP0, UPT, UR4, 0x2c, UPT ;  /* 0x0000002c0400788c */ /* 0x000fd2000bf05270 */
[----:B------:R-:W-:Y:S05]  /*2df0*/  BRA.U !UP0, `(.L_x_21770) ;  /* 0x0000000108447547 */ /* 0x000fea000b800000 */
.L_x_21742:
        /* <DEDUP_REMOVED lines=16> */
.L_x_21771:
[----:B------:R-:W-:Y:S05]  /*2f00*/  BRA `(.L_x_21743) ;  /* 0x0000000000547947 */ /* 0x000fea0003800000 */
.L_x_21770:
        /* <DEDUP_REMOVED lines=15> */
.L_x_21769:
[----:B------:R-:W-:Y:S01]  /*3000*/  LOP3.LUT R4, R9, 0xffff, RZ, 0xc0, !PT ;  /* 0x0000ffff09047812 */ /* 0x000fe200078ec0ff */
[----:B------:R-:W-:-:S05]  /*3010*/  IMAD.MOV.U32 R5, RZ, RZ, RZ ;  /* 0x000000ffff057224 */ /* 0x000fca00078e00ff */
[----:B------:R2:W-:Y:S01]  /*3020*/  STG.E.64 desc[UR36][R2.64], R4 ;  /* 0x0000000402007986 */ /* 0x0005e2000c101b24 */
[----:B------:R-:W-:Y:S05]  /*3030*/  BRA `(.L_x_21743) ;  /* 0x0000000000087947 */ /* 0x000fea0003800000 */
.L_x_21768:
[----:B------:R-:W-:-:S05]  /*3040*/  LOP3.LUT R9, R9, 0xffff, RZ, 0xc0, !PT ;  /* 0x0000ffff09097812 */ /* 0x000fca00078ec0ff */
[----:B------:R0:W-:Y:S02]  /*3050*/  STG.E desc[UR36][R2.64], R9 ;  /* 0x0000000902007986 */ /* 0x0001e4000c101924 */
.L_x_21743:
[----:B------:R-:W-:Y:S05]  /*3060*/  BSYNC.RECONVERGENT B6 ;  /* 0x0000000000067941 */ /* 0x000fea0003800200 */
.L_x_21737:
[----:B------:R-:W-:-:S07]  /*3070*/  IADD3 R17, PT, PT, R17, 0x80, RZ ;  /* 0x0000008011117810 */ /* 0x000fce0007ffe0ff */
.L_x_21701:
[----:B------:R-:W-:Y:S05]  /*3080*/  BSYNC.RECONVERGENT B7 ;  /* 0x0000000000077941 */ /* 0x000fea0003800200 */
.L_x_21700:
        /* <DEDUP_REMOVED lines=9> */
[----:B------:R-:W1:Y:S01]  /*3120*/  LDCU.64 UR4, c[0x0][0x390] ;  /* 0x00007200ff0477ac */ /* 0x000e620008000a00 */
[----:B------:R-:W-:Y:S01]  /*3130*/  HFMA2 R16, -RZ, RZ, 0, 0 ;  /* 0x00000000ff107431 */ /* 0x000fe200000001ff */
[----:B------:R-:W0:Y:S01]  /*3140*/  LDCU UR6, c[0x0][0x38c] ;  /* 0x00007180ff0677ac */ /* 0x000e220008000800 */
[----:B------:R-:W3:Y:S01]  /*3150*/  LDCU.64 UR8, c[0x0][0x4b8] ;  /* 0x00009700ff0877ac */ /* 0x000ee20008000a00 */
[----:B------:R-:W-:Y:S02]  /*3160*/  UISETP.NE.AND UP0, UPT, UR41, URZ, UPT ;  /* 0x000000ff2900728c */ /* 0x000fe4000bf05270 */
[----:B-12---:R-:W-:-:S05]  /*3170*/  IMAD.HI.U32 R2, R17, UR4, R16 ;  /* 0x0000000411027c27 */ /* 0x006fca000f8e0010 */
[----:B------:R-:W-:-:S05]  /*3180*/  SHF.R.U32.HI R3, RZ, UR5, R2 ;  /* 0x00000005ff037c19 */ /* 0x000fca0008011602 */
[----:B------:R-:W-:-:S04]  /*3190*/  IMAD.MOV R0, RZ, RZ, -R3 ;  /* 0x000000ffff007224 */ /* 0x000fc800078e0a03 */
[----:B0-----:R-:W-:-:S04]  /*31a0*/  IMAD R0, R0, UR6, R17 ;  /* 0x0000000600007c24 */ /* 0x001fc8000f8e0211 */
[C---:B---3--:R-:W-:Y:S02]  /*31b0*/  IMAD R16, R0.reuse, UR8, RZ ;  /* 0x0000000800107c24 */ /* 0x048fe4000f8e02ff */
        /* <DEDUP_REMOVED lines=288> */
.L_x_21774:
[----:B------:R-:W2:Y:S01]  /*43c0*/  LDCU.64 UR6, c[0x0][0x588] ;  /* 0x0000b100ff0677ac */ /* 0x000ea20008000a00 */
[----:B------:R-:W-:-:S04]  /*43d0*/  UPRMT UR4, UR42, 0x9910, URZ ;  /* 0x000099102a047896 */ /* 0x000fc800080000ff */
[----:B------:R-:W-:Y:S01]  /*43e0*/  UISETP.GT.AND UP0, UPT, UR4, 0x9, UPT ;  /* 0x000000090400788c */ /* 0x000fe2000bf04270 */
[----:B--2---:R-:W-:-:S05]  /*43f0*/  IADD3 R4, P0, PT, R0, UR6, RZ ;  /* 0x0000000600047c10 */ /* 0x004fca000ff1e0ff */
[----:B-1----:R-:W-:-:S03]  /*4400*/  IMAD.X R5, RZ, RZ, UR7, P0 ;  /* 0x00000007ff057e24 */ /* 0x002fc600080e06ff */
        /* <DEDUP_REMOVED lines=11> */
.L_x_21778:
[----:B------:R3:W5:Y:S01]  /*44c0*/  LDG.E.U8 R0, desc[UR36][R4.64] ;  /* 0x0000002404007981 */ /* 0x000762000c1e1100 */
[----:B------:R-:W-:Y:S05]  /*44d0*/  BRA `(.L_x_21780) ;  /* 0x0000000c005c7947 */ /* 0x000fea0003800000 */
.L_x_21777:
        /* <DEDUP_REMOVED lines=8> */
.L_x_21782:
[----:B------:R0:W5:Y:S01]  /*4560*/  LDG.E.U8 R0, desc[UR36][R4.64] ;  /* 0x0000002404007981 */ /* 0x000162000c1e1100 */
[----:B------:R-:W-:Y:S05]  /*4570*/  BRA `(.L_x_21780) ;  /* 0x0000000c00347947 */ /* 0x000fea0003800000 */
.L_x_21781:
[----:B------:R0:W5:Y:S01]  /*4580*/  LDG.E.U16 R0, desc[UR36][R4.64] ;  /* 0x0000002404007981 */ /* 0x000162000c1e1500 */
[----:B------:R-:W-:Y:S05]  /*4590*/  BRA `(.L_x_21780) ;  /* 0x0000000c002c7947 */ /* 0x000fea0003800000 */
.L_x_21776:
        /* <DEDUP_REMOVED lines=10> */
.L_x_21784:
[----:B------:R-:W2:Y:S02]  /*4640*/  LDG.E.U16 R2, desc[UR36][R4.64] ;  /* 0x0000002404027981 */ /* 0x000ea4000c1e1500 */
[----:B--2---:R-:W-:-:S06]  /*4650*/  HADD2.F32 R2, -RZ, R2.H0_H0 ;  /* 0x20000002ff027230 */ /* 0x004fcc0000004100 */
[----:B------:R-:W0:Y:S02]  /*4660*/  F2I.S64.TRUNC R2, R2 ;  /* 0x0000000200027311 */ /* 0x000e24000020d900 */
[----:B0-----:R-:W-:Y:S01]  /*4670*/  PRMT R0, R2, 0x7610, R0 ;  /* 0x0000761002007816 */ /* 0x001fe20000000000 */
[----:B------:R-:W-:Y:S06]  /*4680*/  BRA `(.L_x_21780) ;  /* 0x0000000800f07947 */ /* 0x000fec0003800000 */
.L_x_21783:
        /* <DEDUP_REMOVED lines=10> */
.L_x_21786:
[----:B------:R-:W2:Y:S02]  /*4730*/  LDG.E.U16 R4, desc[UR36][R4.64] ;  /* 0x0000002404047981 */ /* 0x000ea4000c1e1500 */
[----:B--2---:R-:W-:-:S06]  /*4740*/  HADD2.F32 R2, -RZ, R4.H0_H0 ;  /* 0x20000004ff027230 */ /* 0x004fcc0000004100 */
[----:B------:R-:W0:Y:S02]  /*4750*/  F2I.S64.TRUNC R2, R2 ;  /* 0x0000000200027311 */ /* 0x000e24000020d900 */
[----:B0-----:R-:W-:Y:S01]  /*4760*/  PRMT R0, R2, 0x7610, R0 ;  /* 0x0000761002007816 */ /* 0x001fe20000000000 */
[----:B------:R-:W-:Y:S06]  /*4770*/  BRA `(.L_x_21780) ;  /* 0x0000000800b47947 */ /* 0x000fec0003800000 */
.L_x_21785:
[----:B------:R-:W2:Y:S02]  /*4780*/  LDG.E.64 R2, desc[UR36][R4.64] ;  /* 0x0000002404027981 */ /* 0x000ea4000c1e1b00 */
[----:B--2---:R-:W0:Y:S02]  /*4790*/  F2I.S64.F64.TRUNC R2, R2 ;  /* 0x0000000200027311 */ /* 0x004e24000030d900 */
[----:B0-----:R-:W-:Y:S01]  /*47a0*/  PRMT R0, R2, 0x7610, R0 ;  /* 0x0000761002007816 */ /* 0x001fe20000000000 */
[----:B------:R-:W-:Y:S06]  /*47b0*/  BRA `(.L_x_21780) ;  /* 0x0000000800a47947 */ /* 0x000fec0003800000 */
.L_x_21775:
        /* <DEDUP_REMOVED lines=12> */
.L_x_21789:
[----:B------:R-:W2:Y:S02]  /*4880*/  LDG.E.64 R4, desc[UR36][R4.64] ;  /* 0x0000002404047981 */ /* 0x000ea4000c1e1b00 */
[----:B--2---:R-:W0:Y:S02]  /*4890*/  F2I.S64.F64.TRUNC R2, R4 ;  /* 0x0000000400027311 */ /* 0x004e24000030d900 */
[----:B0-----:R-:W-:Y:S01]  /*48a0*/  PRMT R0, R2, 0x7610, R0 ;  /* 0x0000761002007816 */ /* 0x001fe20000000000 */
[----:B------:R-:W-:Y:S06]  /*48b0*/  BRA `(.L_x_21780) ;  /* 0x0000000800647947 */ /* 0x000fec0003800000 */
.L_x_21788:
        /* <DEDUP_REMOVED lines=27> */
.L_x_21791:
        /* <DEDUP_REMOVED lines=14> */
.L_x_21790:
[----:B------:R-:W2:Y:S02]  /*4b50*/  LDG.E.U16 R2, desc[UR36][R4.64] ;  /* 0x0000002404027981 */ /* 0x000ea4000c1e1500 */
[----:B--2---:R-:W-:-:S06]  /*4b60*/  SHF.L.U32 R2, R2, 0x10, RZ ;  /* 0x0000001002027819 */ /* 0x004fcc00000006ff */
[----:B------:R-:W0:Y:S02]  /*4b70*/  F2I.S64.TRUNC R2, R2 ;  /* 0x0000000200027311 */ /* 0x000e24000020d900 */
[----:B0-----:R-:W-:Y:S01]  /*4b80*/  PRMT R0, R2, 0x7610, R0 ;  /* 0x0000761002007816 */ /* 0x001fe20000000000 */
[----:B------:R-:W-:Y:S06]  /*4b90*/  BRA `(.L_x_21780) ;  /* 0x0000000400ac7947 */ /* 0x000fec0003800000 */
.L_x_21787:
        /* <DEDUP_REMOVED lines=10> */
.L_x_21794:
        /* <DEDUP_REMOVED lines=21> */
.L_x_21798:
[----:B------:R-:W-:Y:S05]  /*4d90*/  BSYNC.RECONVERGENT B1 ;  /* 0x0000000000017941 */ /* 0x000fea0003800200 */
.L_x_21797:
[----:B------:R-:W-:Y:S01]  /*4da0*/  IMAD.SHL.U32 R0, R0, 0x100000, RZ ;  /* 0x0010000000007824 */ /* 0x000fe200078e00ff */
[----:B------:R-:W-:-:S04]  /*4db0*/  LEA R2, R2, 0x3b800000, 0x17 ;  /* 0x3b80000002027811 */ /* 0x000fc800078eb8ff */
[----:B------:R-:W-:-:S07]  /*4dc0*/  LOP3.LUT R2, R2, R0, R7, 0xfe, !PT ;  /* 0x0000000002027212 */ /* 0x000fce00078efe07 */
.L_x_21796:
[----:B------:R-:W-:Y:S05]  /*4dd0*/  BSYNC.RECONVERGENT B0 ;  /* 0x0000000000007941 */ /* 0x000fea0003800200 */
.L_x_21795:
[----:B------:R-:W0:Y:S02]  /*4de0*/  F2I.S64.TRUNC R2, R2 ;  /* 0x0000000200027311 */ /* 0x000e24000020d900 */
[----:B0-----:R-:W-:Y:S01]  /*4df0*/  PRMT R0, R2, 0x7610, R0 ;  /* 0x0000761002007816 */ /* 0x001fe20000000000 */
[----:B------:R-:W-:Y:S06]  /*4e00*/  BRA `(.L_x_21780) ;  /* 0x0000000400107947 */ /* 0x000fec0003800000 */
.L_x_21793:
        /* <DEDUP_REMOVED lines=21> */
.L_x_21802:
[----:B------:R-:W-:Y:S05]  /*4f60*/  BSYNC.RECONVERGENT B1 ;  /* 0x0000000000017941 */ /* 0x000fea0003800200 */
.L_x_21801:
[----:B------:R-:W-:Y:S01]  /*4f70*/  IMAD.SHL.U32 R0, R0, 0x200000, RZ ;  /* 0x0020000000007824 */ /* 0x000fe200078e00ff */
[----:B------:R-:W-:-:S04]  /*4f80*/  LEA R2, R2, 0x37800000, 0x17 ;  /* 0x3780000002027811 */ /* 0x000fc800078eb8ff */
[----:B------:R-:W-:-:S07]  /*4f90*/  LOP3.LUT R2, R2, R0, R7, 0xfe, !PT ;  /* 0x0000000002027212 */ /* 0x000fce00078efe07 */
.L_x_21800:
[----:B------:R-:W-:Y:S05]  /*4fa0*/  BSYNC.RECONVERGENT B0 ;  /* 0x0000000000007941 */ /* 0x000fea0003800200 */
.L_x_21799:
[----:B------:R-:W0:Y:S02]  /*4fb0*/  F2I.S64.TRUNC R2, R2 ;  /* 0x0000000200027311 */ /* 0x000e24000020d900 */
[----:B0-----:R-:W-:Y:S01]  /*4fc0*/  PRMT R0, R2, 0x7610, R0 ;  /* 0x0000761002007816 */ /* 0x001fe20000000000 */
[----:B------:R-:W-:Y:S06]  /*4fd0*/  BRA `(.L_x_21780) ;  /* 0x00000000009c7947 */ /* 0x000fec0003800000 */
.L_x_21792:
        /* <DEDUP_REMOVED lines=14> */
.L_x_21806:
[----:B------:R-:W-:Y:S05]  /*50c0*/  BSYNC.RECONVERGENT B0 ;  /* 0x0000000000007941 */ /* 0x000fea0003800200 */
.L_x_21805:
[----:B------:R-:W0:Y:S02]  /*50d0*/  F2I.S64.TRUNC R2, R2 ;  /* 0x0000000200027311 */ /* 0x000e24000020d900 */
[----:B0-----:R-:W-:Y:S01]  /*50e0*/  PRMT R0, R2, 0x7610, R0 ;  /* 0x0000761002007816 */ /* 0x001fe20000000000 */
[----:B------:R-:W-:Y:S06]  /*50f0*/  BRA `(.L_x_21780) ;  /* 0x0000000000547947 */ /* 0x000fec0003800000 */
.L_x_21779:
        /* <DEDUP_REMOVED lines=16> */
.L_x_21807:
[----:B------:R-:W-:Y:S01]  /*5200*/  PRMT R0, RZ, 0x7610, R0 ;  /* 0x00007610ff007816 */ /* 0x000fe20000000000 */
[----:B------:R-:W-:Y:S06]  /*5210*/  BRA `(.L_x_21780) ;  /* 0x00000000000c7947 */ /* 0x000fec0003800000 */
.L_x_21804:
[----:B------:R0:W5:Y:S01]  /*5220*/  LDG.E.U8 R0, desc[UR36][R4.64] ;  /* 0x0000002404007981 */ /* 0x000162000c1e1100 */
[----:B------:R-:W-:Y:S05]  /*5230*/  BRA `(.L_x_21780) ;  /* 0x0000000000047947 */ /* 0x000fea0003800000 */
.L_x_21803:
[----:B------:R1:W5:Y:S02]  /*5240*/  LDG.E.U8 R0, desc[UR36][R4.64] ;  /* 0x0000002404007981 */ /* 0x000364000c1e1100 */
.L_x_21780:
        /* <DEDUP_REMOVED lines=21> */
.L_x_21812:
[----:B------:R4:W-:Y:S01]  /*53a0*/  STG.E.U8 desc[UR36][R2.64], R9 ;  /* 0x0000000902007986 */ /* 0x0009e2000c101124 */
[----:B------:R-:W-:Y:S05]  /*53b0*/  BRA `(.L_x_21814) ;  /* 0x0000000c00147947 */ /* 0x000fea0003800000 */
.L_x_21811:
        /* <DEDUP_REMOVED lines=10> */
.L_x_21816:
[----:B------:R-:W-:-:S05]  /*5460*/  LOP3.LUT R9, R9, 0xffff, RZ, 0xc0, !PT ;  /* 0x0000ffff09097812 */ /* 0x000fca00078ec0ff */
[----:B------:R2:W-:Y:S01]  /*5470*/  STG.E desc[UR36][R2.64], R9 ;  /* 0x0000000902007986 */ /* 0x0005e2000c101924 */
[----:B------:R-:W-:Y:S05]  /*5480*/  BRA `(.L_x_21814) ;  /* 0x0000000800e07947 */ /* 0x000fea0003800000 */
.L_x_21815:
[----:B------:R0:W-:Y:S01]  /*5490*/  STG.E.U16 desc[UR36][R2.64], R9 ;  /* 0x0000000902007986 */ /* 0x0001e2000c101524 */
[----:B------:R-:W-:Y:S05]  /*54a0*/  BRA `(.L_x_21814) ;  /* 0x0000000800d87947 */ /* 0x000fea0003800000 */
.L_x_21810:
        /* <DEDUP_REMOVED lines=9> */
.L_x_21818:
[----:B------:R-:W0:Y:S02]  /*5540*/  I2F.U16 R0, R9 ;  /* 0x0000000900007306 */ /* 0x000e240000101000 */
[----:B0-----:R-:W-:-:S05]  /*5550*/  F2FP.F16.F32.PACK_AB R0, RZ, R0 ;  /* 0x00000000ff00723e */ /* 0x001fca00000000ff */
[----:B------:R0:W-:Y:S01]  /*5560*/  STG.E.U16 desc[UR36][R2.64], R0 ;  /* 0x0000000002007986 */ /* 0x0001e2000c101524 */
[----:B------:R-:W-:Y:S05]  /*5570*/  BRA `(.L_x_21814) ;  /* 0x0000000800a47947 */ /* 0x000fea0003800000 */
.L_x_21817:
        /* <DEDUP_REMOVED lines=10> */
.L_x_21820:
[----:B------:R-:W0:Y:S02]  /*5620*/  I2F.U16 R9, R9 ;  /* 0x0000000900097306 */ /* 0x000e240000101000 */
[----:B0-----:R-:W-:-:S04]  /*5630*/  F2FP.F16.F32.PACK_AB R5, RZ, R9 ;  /* 0x00000009ff05723e */ /* 0x001fc800000000ff */
[----:B------:R-:W-:-:S05]  /*5640*/  PRMT R5, R5, 0x5410, RZ ;  /* 0x0000541005057816 */ /* 0x000fca00000000ff */
[----:B------:R0:W-:Y:S01]  /*5650*/  STG.E desc[UR36][R2.64], R5 ;  /* 0x0000000502007986 */ /* 0x0001e2000c101924 */
[----:B------:R-:W-:Y:S05]  /*5660*/  BRA `(.L_x_21814) ;  /* 0x0000000800687947 */ /* 0x000fea0003800000 */
.L_x_21819:
[----:B------:R-:W0:Y:S02]  /*5670*/  I2F.F64.U16 R4, R9 ;  /* 0x0000000900047312 */ /* 0x000e240000101800 */
[----:B0-----:R0:W-:Y:S01]  /*5680*/  STG.E.64 desc[UR36][R2.64], R4 ;  /* 0x0000000402007986 */ /* 0x0011e2000c101b24 */
[----:B------:R-:W-:Y:S05]  /*5690*/  BRA `(.L_x_21814) ;  /* 0x00000008005c7947 */ /* 0x000fea0003800000 */
.L_x_21809:
        /* <DEDUP_REMOVED lines=12> */
.L_x_21824:
        /* <DEDUP_REMOVED lines=17> */
.L_x_21826:
[----:B------:R-:W-:Y:S05]  /*5870*/  BSYNC.RECONVERGENT B0 ;  /* 0x0000000000007941 */ /* 0x000fea0003800200 */
.L_x_21825:
[----:B------:R0:W-:Y:S01]  /*5880*/  STG.E.U8 desc[UR36][R2.64], R0 ;  /* 0x0000000002007986 */ /* 0x0001e2000c101124 */
[----:B------:R-:W-:Y:S05]  /*5890*/  BRA `(.L_x_21814) ;  /* 0x0000000400dc7947 */ /* 0x000fea0003800000 */
.L_x_21823:
        /* <DEDUP_REMOVED lines=17> */
.L_x_21828:
[----:B------:R-:W-:Y:S05]  /*59b0*/  BSYNC.RECONVERGENT B0 ;  /* 0x0000000000007941 */ /* 0x000fea0003800200 */
.L_x_21827:
[----:B------:R0:W-:Y:S01]  /*59c0*/  STG.E.U8 desc[UR36][R2.64], R0 ;  /* 0x0000000002007986 */ /* 0x0001e2000c101124 */
[----:B------:R-:W-:Y:S05]  /*59d0*/  BRA `(.L_x_21814) ;  /* 0x00000004008c7947 */ /* 0x000fea0003800000 */
.L_x_21822:
        /* <DEDUP_REMOVED lines=21> */
.L_x_21830:
[----:B------:R-:W-:Y:S01]  /*5b30*/  LOP3.LUT R4, R9, 0xffff, RZ, 0xc0, !PT ;  /* 0x0000ffff09047812 */ /* 0x000fe200078ec0ff */
[----:B------:R-:W-:-:S05]  /*5b40*/  IMAD.MOV.U32 R5, RZ, RZ, RZ ;  /* 0x000000ffff057224 */ /* 0x000fca00078e00ff */
[----:B------:R0:W-:Y:S01]  /*5b50*/  STG.E.64 desc[UR36][R2.64], R4 ;  /* 0x0000000402007986 */ /* 0x0001e2000c101b24 */
[----:B------:R-:W-:Y:S05]  /*5b60*/  BRA `(.L_x_21814) ;  /* 0x0000000400287947 */ /* 0x000fea0003800000 */
.L_x_21829:
[----:B------:R-:W-:-:S05]  /*5b70*/  LOP3.LUT R9, R9, 0xffff, RZ, 0xc0, !PT ;  /* 0x0000ffff09097812 */ /* 0x000fca00078ec0ff */
[----:B------:R0:W-:Y:S01]  /*5b80*/  STG.E desc[UR36][R2.64], R9 ;  /* 0x0000000902007986 */ /* 0x0001e2000c101924 */
[----:B------:R-:W-:Y:S05]  /*5b90*/  BRA `(.L_x_21814) ;  /* 0x00000004001c7947 */ /* 0x000fea0003800000 */
.L_x_21821:
        /* <DEDUP_REMOVED lines=10> */
.L_x_21832:
[----:B------:R-:W0:Y:S01]  /*5c40*/  I2F.F64.U16 R4, R9 ;  /* 0x0000000900047312 */ /* 0x000e220000101800 */
[----:B------:R-:W-:-:S05]  /*5c50*/  CS2R R6, SRZ ;  /* 0x0000000000067805 */ /* 0x000fca000001ff00 */
[----:B0-----:R0:W-:Y:S01]  /*5c60*/  STG.E.128 desc[UR36][R2.64], R4 ;  /* 0x0000000402007986 */ /* 0x0011e2000c101d24 */
[----:B------:R-:W-:Y:S05]  /*5c70*/  BRA `(.L_x_21814) ;  /* 0x0000000000e47947 */ /* 0x000fea0003800000 */
.L_x_21831:
[----:B------:R-:W-:-:S09]  /*5c80*/  UISETP.NE.AND UP0, UPT, UR4, 0xf, UPT ;  /* 0x0000000f0400788c */ /* 0x000fd2000bf05270 */
[----:B------:R-:W-:Y:S05]  /*5c90*/  BRA.U !UP0, `(.L_x_21833) ;  /* 0x0000000108d07547 */ /* 0x000fea000b800000 */
[----:B------:R-:W-:-:S09]  /*5ca0*/  UISETP.NE.AND UP0, UPT, UR4, 0x17, UPT ;  /* 0x000000170400788c */ /* 0x000fd2000bf05270 */
[----:B------:R-:W-:Y:S05]  /*5cb0*/  BRA.U !UP0, `(.L_x_21834) ;  /* 0x0000000108847547 */ /* 0x000fea000b800000 */
[----:B------:R-:W-:-:S09]  /*5cc0*/  UISETP.NE.AND UP0, UPT, UR4, 0x18, UPT ;  /* 0x000000180400788c */ /* 0x000fd2000bf05270 */
[----:B------:R-:W-:Y:S05]  /*5cd0*/  BRA.U !UP0, `(.L_x_21835) ;  /* 0x0000000108447547 */ /* 0x000fea000b800000 */
.L_x_21813:
        /* <DEDUP_REMOVED lines=16> */
.L_x_21836:
[----:B------:R-:W-:Y:S05]  /*5de0*/  BRA `(.L_x_21814) ;  /* 0x0000000000887947 */ /* 0x000fea0003800000 */
.L_x_21835:
        /* <DEDUP_REMOVED lines=11> */
.L_x_21838:
[----:B------:R-:W-:Y:S05]  /*5ea0*/  BSYNC.RECONVERGENT B0 ;  /* 0x0000000000007941 */ /* 0x000fea0003800200 */
.L_x_21837:
[----:B------:R0:W-:Y:S01]  /*5eb0*/  STG.E.U8 desc[UR36][R2.64], R5 ;  /* 0x0000000502007986 */ /* 0x0001e2000c101124 */
[----:B------:R-:W-:Y:S05]  /*5ec0*/  BRA `(.L_x_21814) ;  /* 0x0000000000507947 */ /* 0x000fea0003800000 */
.L_x_21834:
        /* <DEDUP_REMOVED lines=12> */
.L_x_21839:
[----:B------:R-:W-:Y:S01]  /*5f90*/  IMAD.MOV.U32 R5, RZ, RZ, 0x7f ;  /* 0x0000007fff057424 */ /* 0x000fe200078e00ff */
[----:B------:R-:W-:-:S04]  /*5fa0*/  ISETP.GT.U32.AND P0, PT, R7, 0x7f800000, PT ;  /* 0x7f8000000700780c */ /* 0x000fc80003f04070 */
[----:B------:R-:W-:-:S05]  /*5fb0*/  SEL R5, R5, 0x7c, P0 ;  /* 0x0000007c05057807 */ /* 0x000fca0000000000 */
[----:B------:R0:W-:Y:S01]  /*5fc0*/  STG.E.U8 desc[UR36][R2.64], R5 ;  /* 0x0000000502007986 */ /* 0x0001e2000c101124 */
[----:B------:R-:W-:Y:S05]  /*5fd0*/  BRA `(.L_x_21814) ;  /* 0x00000000000c7947 */ /* 0x000fea0003800000 */
.L_x_21833:
[----:B------:R-:W0:Y:S02]  /*5fe0*/  I2F.U16 R0, R9 ;  /* 0x0000000900007306 */ /* 0x000e240000101000 */
[----:B0-----:R-:W-:-:S05]  /*5ff0*/  F2FP.BF16.F32.PACK_AB R0, RZ, R0 ;  /* 0x00000000ff00723e */ /* 0x001fca00000010ff */
[----:B------:R0:W-:Y:S02]  /*6000*/  STG.E.U16 desc[UR36][R2.64], R0 ;  /* 0x0000000002007986 */ /* 0x0001e4000c101524 */
.L_x_21814:
[----:B------:R-:W-:Y:S05]  /*6010*/  BSYNC.RECONVERGENT B6 ;  /* 0x0000000000067941 */ /* 0x000fea0003800200 */
.L_x_21808:
[----:B------:R-:W-:-:S07]  /*6020*/  VIADD R17, R17, 0x80 ;  /* 0x0000008011117836 */ /* 0x000fce0000000000 */
.L_x_21773:
[----:B------:R-:W-:Y:S05]  /*6030*/  BSYNC.RECONVERGENT B7 ;  /* 0x0000000000077941 */ /* 0x000fea0003800200 */
.L_x_21772:
        /* <DEDUP_REMOVED lines=14> */
[----:B-12---:R-:W-:-:S05]  /*6120*/  IMAD.HI.U32 R2, R17, UR4, R16 ;  /* 0x0000000411027c27 */ /* 0x006fca000f8e0010 */
[----:B------:R-:W-:-:S04]  /*6130*/  SHF.R.U32.HI R3, RZ, UR5, R2 ;  /* 0x00000005ff037c19 */ /* 0x000fc80008011602 */
[----:B------:R-:W-:-:S05]  /*6140*/  IADD3 R0, PT, PT, -R3, RZ, RZ ;  /* 0x000000ff03007210 */ /* 0x000fca0007ffe1ff */
        /* <DEDUP_REMOVED lines=290> */
.L_x_21842:
[----:B------:R-:W1:Y:S01]  /*7370*/  LDCU.64 UR6, c[0x0][0x588] ;  /* 0x0000b100ff0677ac */ /* 0x000e620008000a00 */
[----:B------:R-:W-:-:S04]  /*7380*/  UPRMT UR4, UR42, 0x9910, URZ ;  /* 0x000099102a047896 */ /* 0x000fc800080000ff */
[----:B------:R-:W-:Y:S01]  /*7390*/  UISETP.GT.AND UP0, UPT, UR4, 0x9, UPT ;  /* 0x000000090400788c */ /* 0x000fe2000bf04270 */
[----:B-12---:R-:W-:-:S05]  /*73a0*/  IADD3 R4, P0, PT, R0, UR6, RZ ;  /* 0x0000000600047c10 */ /* 0x006fca000ff1e0ff */
        /* <DEDUP_REMOVED lines=12> */
.L_x_21846:
[----:B------:R0:W5:Y:S01]  /*7470*/  LDG.E.U8 R0, desc[UR36][R4.64] ;  /* 0x0000002404007981 */ /* 0x000162000c1e1100 */
[----:B------:R-:W-:Y:S05]  /*7480*/  BRA `(.L_x_21848) ;  /* 0x0000000c005c7947 */ /* 0x000fea0003800000 */
.L_x_21845:
        /* <DEDUP_REMOVED lines=8> */
.L_x_21850:
[----:B------:R3:W5:Y:S01]  /*7510*/  LDG.E.U8 R0, desc[UR36][R4.64] ;  /* 0x0000002404007981 */ /* 0x000762000c1e1100 */
[----:B------:R-:W-:Y:S05]  /*7520*/  BRA `(.L_x_21848) ;  /* 0x0000000c00347947 */ /* 0x000fea0003800000 */
.L_x_21849:
[----:B------:R0:W5:Y:S01]  /*7530*/  LDG.E.U16 R0, desc[UR36][R4.64] ;  /* 0x0000002404007981 */ /* 0x000162000c1e1500 */
[----:B------:R-:W-:Y:S05]  /*7540*/  BRA `(.L_x_21848) ;  /* 0x0000000c002c7947 */ /* 0x000fea0003800000 */
.L_x_21844:
        /* <DEDUP_REMOVED lines=10> */
.L_x_21852:
[----:B------:R-:W2:Y:S02]  /*75f0*/  LDG.E.U16 R2, desc[UR36][R4.64] ;  /* 0x0000002404027981 */ /* 0x000ea4000c1e1500 */
[----:B--2---:R-:W-:-:S06]  /*7600*/  HADD2.F32 R2, -RZ, R2.H0_H0 ;  /* 0x20000002ff027230 */ /* 0x004fcc0000004100 */
[----:B------:R-:W0:Y:S02]  /*7610*/  F2I.S64.TRUNC R2, R2 ;  /* 0x0000000200027311 */ /* 0x000e24000020d900 */
[----:B0-----:R-:W-:Y:S01]  /*7620*/  PRMT R0, R2, 0x7610, R0 ;  /* 0x0000761002007816 */ /* 0x001fe20000000000 */
[----:B------:R-:W-:Y:S06]  /*7630*/  BRA `(.L_x_21848) ;  /* 0x0000000800f07947 */ /* 0x000fec0003800000 */
.L_x_21851:
        /* <DEDUP_REMOVED lines=10> */
.L_x_21854:
[----:B------:R-:W2:Y:S02]  /*76e0*/  LDG.E.U16 R4, desc[UR36][R4.64] ;  /* 0x0000002404047981 */ /* 0x000ea4000c1e1500 */
[----:B--2---:R-:W-:-:S06]  /*76f0*/  HADD2.F32 R2, -RZ, R4.H0_H0 ;  /* 0x20000004ff027230 */ /* 0x004fcc0000004100 */
[----:B------:R-:W0:Y:S02]  /*7700*/  F2I.S64.TRUNC R2, R2 ;  /* 0x0000000200027311 */ /* 0x000e24000020d900 */
[----:B0-----:R-:W-:Y:S01]  /*7710*/  PRMT R0, R2, 0x7610, R0 ;  /* 0x0000761002007816 */ /* 0x001fe20000000000 */
[----:B------:R-:W-:Y:S06]  /*7720*/  BRA `(.L_x_21848) ;  /* 0x0000000800b47947 */ /* 0x000fec0003800000 */
.L_x_21853:
[----:B------:R-:W2:Y:S02]  /*7730*/  LDG.E.64 R2, desc[UR36][R4.64] ;  /* 0x0000002404027981 */ /* 0x000ea4000c1e1b00 */
[----:B--2---:R-:W0:Y:S02]  /*7740*/  F2I.S64.F64.TRUNC R2, R2 ;  /* 0x0000000200027311 */ /* 0x004e24000030d900 */
[----:B0-----:R-:W-:Y:S01]  /*7750*/  PRMT R0, R2, 0x7610, R0 ;  /* 0x0000761002007816 */ /* 0x001fe20000000000 */
[----:B------:R-:W-:Y:S06]  /*7760*/  BRA `(.L_x_21848) ;  /* 0x0000000800a47947 */ /* 0x000fec0003800000 */
.L_x_21843:
        /* <DEDUP_REMOVED lines=12> */
.L_x_21857:
[----:B------:R-:W2:Y:S02]  /*7830*/  LDG.E.64 R4, desc[UR36][R4.64] ;  /* 0x0000002404047981 */ /* 0x000ea4000c1e1b00 */
[----:B--2---:R-:W0:Y:S02]  /*7840*/  F2I.S64.F64.TRUNC R2, R4 ;  /* 0x0000000400027311 */ /* 0x004e24000030d900 */
[----:B0-----:R-:W-:Y:S01]  /*7850*/  PRMT R0, R2, 0x7610, R0 ;  /* 0x0000761002007816 */ /* 0x001fe20000000000 */
[----:B------:R-:W-:Y:S06]  /*7860*/  BRA `(.L_x_21848) ;  /* 0x0000000800647947 */ /* 0x000fec0003800000 */
.L_x_21856:
        /* <DEDUP_REMOVED lines=27> */
.L_x_21859:
        /* <DEDUP_REMOVED lines=14> */
.L_x_21858:
[----:B------:R-:W2:Y:S02]  /*7b00*/  LDG.E.U16 R2, desc[UR36][R4.64] ;  /* 0x0000002404027981 */ /* 0x000ea4000c1e1500 */
[----:B--2---:R-:W-:-:S06]  /*7b10*/  IMAD.U32 R2, R2, 0x10000, RZ ;  /* 0x0001000002027824 */ /* 0x004fcc00078e00ff */
[----:B------:R-:W0:Y:S02]  /*7b20*/  F2I.S64.TRUNC R2, R2 ;  /* 0x0000000200027311 */ /* 0x000e24000020d900 */
[----:B0-----:R-:W-:Y:S01]  /*7b30*/  PRMT R0, R2, 0x7610, R0 ;  /* 0x0000761002007816 */ /* 0x001fe20000000000 */
[----:B------:R-:W-:Y:S06]  /*7b40*/  BRA `(.L_x_21848) ;  /* 0x0000000400ac7947 */ /* 0x000fec0003800000 */
.L_x_21855:
        /* <DEDUP_REMOVED lines=10> */
.L_x_21862:
        /* <DEDUP_REMOVED lines=21> */
.L_x_21866:
[----:B------:R-:W-:Y:S05]  /*7d40*/  BSYNC.RECONVERGENT B1 ;  /* 0x0000000000017941 */ /* 0x000fea0003800200 */
.L_x_21865:
[----:B------:R-:W-:Y:S01]  /*7d50*/  IMAD.SHL.U32 R0, R0, 0x100000, RZ ;  /* 0x0010000000007824 */ /* 0x000fe200078e00ff */
[----:B------:R-:W-:-:S04]  /*7d60*/  LEA R2, R2, 0x3b800000, 0x17 ;  /* 0x3b80000002027811 */ /* 0x000fc800078eb8ff */
[----:B------:R-:W-:-:S07]  /*7d70*/  LOP3.LUT R2, R2, R0, R7, 0xfe, !PT ;  /* 0x0000000002027212 */ /* 0x000fce00078efe07 */
.L_x_21864:
[----:B------:R-:W-:Y:S05]  /*7d80*/  BSYNC.RECONVERGENT B0 ;  /* 0x0000000000007941 */ /* 0x000fea0003800200 */
.L_x_21863:
[----:B------:R-:W0:Y:S02]  /*7d90*/  F2I.S64.TRUNC R2, R2 ;  /* 0x0000000200027311 */ /* 0x000e24000020d900 */
[----:B0-----:R-:W-:Y:S01]  /*7da0*/  PRMT R0, R2, 0x7610, R0 ;  /* 0x0000761002007816 */ /* 0x001fe20000000000 */
[----:B------:R-:W-:Y:S06]  /*7db0*/  BRA `(.L_x_21848) ;  /* 0x0000000400107947 */ /* 0x000fec0003800000 */
.L_x_21861:
        /* <DEDUP_REMOVED lines=21> */
.L_x_21870:
[----:B------:R-:W-:Y:S05]  /*7f10*/  BSYNC.RECONVERGENT B1 ;  /* 0x0000000000017941 */ /* 0x000fea0003800200 */
.L_x_21869:
[----:B------:R-:W-:Y:S02]  /*7f20*/  SHF.L.U32 R0, R0, 0x15, RZ ;  /* 0x0000001500007819 */ /* 0x000fe400000006ff */
[----:B------:R-:W-:-:S04]  /*7f30*/  LEA R2, R2, 0x37800000, 0x17 ;  /* 0x3780000002027811 */ /* 0x000fc800078eb8ff */
[----:B------:R-:W-:-:S07]  /*7f40*/  LOP3.LUT R2, R2, R0, R7, 0xfe, !PT ;  /* 0x0000000002027212 */ /* 0x000fce00078efe07 */
.L_x_21868:
[----:B------:R-:W-:Y:S05]  /*7f50*/  BSYNC.RECONVERGENT B0 ;  /* 0x0000000000007941 */ /* 0x000fea0003800200 */
.L_x_21867:
[----:B------:R-:W0:Y:S02]  /*7f60*/  F2I.S64.TRUNC R2, R2 ;  /* 0x0000000200027311 */ /* 0x000e24000020d900 */
[----:B0-----:R-:W-:Y:S01]  /*7f70*/  PRMT R0, R2, 0x7610, R0 ;  /* 0x0000761002007816 */ /* 0x001fe20000000000 */
[----:B------:R-:W-:Y:S06]  /*7f80*/  BRA `(.L_x_21848) ;  /* 0x00000000009c7947 */ /* 0x000fec0003800000 */
.L_x_21860:
        /* <DEDUP_REMOVED lines=14> */
.L_x_21874:
[----:B------:R-:W-:Y:S05]  /*8070*/  BSYNC.RECONVERGENT B0 ;  /* 0x0000000000007941 */ /* 0x000fea0003800200 */
.L_x_21873:
[----:B------:R-:W0:Y:S02]  /*8080*/  F2I.S64.TRUNC R2, R2 ;  /* 0x0000000200027311 */ /* 0x000e24000020d900 */
[----:B0-----:R-:W-:Y:S01]  /*8090*/  PRMT R0, R2, 0x7610, R0 ;  /* 0x0000761002007816 */ /* 0x001fe20000000000 */
[----:B------:R-:W-:Y:S06]  /*80a0*/  BRA `(.L_x_21848) ;  /* 0x0000000000547947 */ /* 0x000fec0003800000 */
.L_x_21847:
        /* <DEDUP_REMOVED lines=16> */
.L_x_21875:
[----:B------:R-:W-:Y:S01]  /*81b0*/  PRMT R0, RZ, 0x7610, R0 ;  /* 0x00007610ff007816 */ /* 0x000fe20000000000 */
[----:B------:R-:W-:Y:S06]  /*81c0*/  BRA `(.L_x_21848) ;  /* 0x00000000000c7947 */ /* 0x000fec0003800000 */
.L_x_21872:
[----:B------:R1:W5:Y:S01]  /*81d0*/  LDG.E.U8 R0, desc[UR36][R4.64] ;  /* 0x0000002404007981 */ /* 0x000362000c1e1100 */
[----:B------:R-:W-:Y:S05]  /*81e0*/  BRA `(.L_x_21848) ;  /* 0x0000000000047947 */ /* 0x000fea0003800000 */
.L_x_21871:
[----:B------:R2:W5:Y:S02]  /*81f0*/  LDG.E.U8 R0, desc[UR36][R4.64] ;  /* 0x0000002404007981 */ /* 0x000564000c1e1100 */
.L_x_21848:
[----:B------:R-:W0:Y:S01]  /*8200*/  LDCU.64 UR4, c[0x0][0x580] ;  /* 0x0000b000ff0477ac */ /* 0x000e220008000a00 */
[----:B-----5:R-:W-:Y:S01]  /*8210*/  LOP3.LUT R7, R0, 0xff, RZ, 0xc0, !PT ;  /* 0x000000ff00077812 */ /* 0x020fe200078ec0ff */
[----:B------:R-:W-:Y:S01]  /*8220*/  IMAD.U32 R8, RZ, RZ, UR43 ;  /* 0x0000002bff087e24 */ /* 0x000fe2000f8e00ff */
[----:B------:R-:W-:Y:S02]  /*8230*/  MOV R10, 0x8270 ;  /* 0x00008270000a7802 */ /* 0x000fe40000000f00 */
[----:B0-----:R-:W-:-:S05]  /*8240*/  IADD3 R2, P0, PT, R16, UR4, RZ ;  /* 0x0000000410027c10 */ /* 0x001fca000ff1e0ff */
[----:B------:R-:W-:-:S08]  /*8250*/  IMAD.X R3, RZ, RZ, UR5, P0 ;  /* 0x00000005ff037e24 */ /* 0x000fd000080e06ff */
        /* <DEDUP_REMOVED lines=15> */
.L_x_21880:
[----:B------:R0:W-:Y:S01]  /*8350*/  STG.E.U8 desc[UR36][R2.64], R9 ;  /* 0x0000000902007986 */ /* 0x0001e2000c101124 */
[----:B------:R-:W-:Y:S05]  /*8360*/  BRA `(.L_x_21882) ;  /* 0x0000000c00147947 */ /* 0x000fea0003800000 */
.L_x_21879:
[----:B------:R-:W-:-:S09]  /*8370*/  UISETP.NE.AND UP0, UPT, UR4, 0x2, UPT ;  /* 0x000000020400788c */ /* 0x000fd2000bf05270 */
[----:B------:R-:W-:Y:S05]  /*8380*/  BRA.U !UP0, `(.L_x_21883) ;  /* 0x00000001082c7547 */ /* 0x000fea000b800000 */
[----:B------:R-:W-:-:S09]  /*8390*/  UISETP.NE.AND UP0, UPT, UR4, 0x3, UPT ;  /* 0x000000030400788c */ /* 0x000fd2000bf05270 */
[----:B------:R-:W-:Y:S05]  /*83a0*/  BRA.U !UP0, `(.L_x_21884) ;  /* 0x0000000108187547 */ /* 0x000fea000b800000 */
[----:B------:R-:W-:-:S09]  /*83b0*/  UISETP.NE.AND UP0, UPT, UR4, 0x4, UPT ;  /* 0x000000040400788c */ /* 0x000fd2000bf05270 */
[----:B------:R-:W-:Y:S05]  /*83c0*/  BRA.U UP0, `(.L_x_21881) ;  /* 0x0000000900307547 */ /* 0x000fea000b800000 */
[----:B------:R-:W-:Y:S02]  /*83d0*/  LOP3.LUT R4, R9, 0xffff, RZ, 0xc0, !PT ;  /* 0x0000ffff09047812 */ /* 0x000fe400078ec0ff */
[----:B------:R-:W-:-:S05]  /*83e0*/  MOV R5, RZ ;  /* 0x000000ff00057202 */ /* 0x000fca0000000f00 */
[----:B------:R0:W-:Y:S01]  /*83f0*/  STG.E.64 desc[UR36][R2.64], R4 ;  /* 0x0000000402007986 */ /* 0x0001e2000c101b24 */
[----:B------:R-:W-:Y:S05]  /*8400*/  BRA `(.L_x_21882) ;  /* 0x0000000800ec7947 */ /* 0x000fea0003800000 */
.L_x_21884:
[----:B------:R-:W-:-:S05]  /*8410*/  LOP3.LUT R9, R9, 0xffff, RZ, 0xc0, !PT ;  /* 0x0000ffff09097812 */ /* 0x000fca00078ec0ff */
[----:B------:R0:W-:Y:S01]  /*8420*/  STG.E desc[UR36][R2.64], R9 ;  /* 0x0000000902007986 */ /* 0x0001e2000c101924 */
[----:B------:R-:W-:Y:S05]  /*8430*/  BRA `(.L_x_21882) ;  /* 0x0000000800e07947 */ /* 0x000fea0003800000 */
.L_x_21883:
[----:B------:R0:W-:Y:S01]  /*8440*/  STG.E.U16 desc[UR36][R2.64], R9 ;  /* 0x0000000902007986 */ /* 0x0001e2000c101524 */
[----:B------:R-:W-:Y:S05]  /*8450*/  BRA `(.L_x_21882) ;  /* 0x0000000800d87947 */ /* 0x000fea0003800000 */
.L_x_21878:
        /* <DEDUP_REMOVED lines=9> */
.L_x_21886:
[----:B------:R-:W0:Y:S02]  /*84f0*/  I2F.U16 R0, R9 ;  /* 0x0000000900007306 */ /* 0x000e240000101000 */
[----:B0-----:R-:W-:-:S05]  /*8500*/  F2FP.F16.F32.PACK_AB R0, RZ, R0 ;  /* 0x00000000ff00723e */ /* 0x001fca00000000ff */
[----:B------:R0:W-:Y:S01]  /*8510*/  STG.E.U16 desc[UR36][R2.64], R0 ;  /* 0x0000000002007986 */ /* 0x0001e2000c101524 */
[----:B------:R-:W-:Y:S05]  /*8520*/  BRA `(.L_x_21882) ;  /* 0x0000000800a47947 */ /* 0x000fea0003800000 */
.L_x_21885:
        /* <DEDUP_REMOVED lines=10> */
.L_x_21888:
[----:B------:R-:W0:Y:S02]  /*85d0*/  I2F.U16 R9, R9 ;  /* 0x0000000900097306 */ /* 0x000e240000101000 */
[----:B0-----:R-:W-:-:S04]  /*85e0*/  F2FP.F16.F32.PACK_AB R5, RZ, R9 ;  /* 0x00000009ff05723e */ /* 0x001fc800000000ff */
[----:B------:R-:W-:-:S05]  /*85f0*/  PRMT R5, R5, 0x5410, RZ ;  /* 0x0000541005057816 */ /* 0x000fca00000000ff */
[----:B------:R0:W-:Y:S01]  /*8600*/  STG.E desc[UR36][R2.64], R5 ;  /* 0x0000000502007986 */ /* 0x0001e2000c101924 */
[----:B------:R-:W-:Y:S05]  /*8610*/  BRA `(.L_x_21882) ;  /* 0x0000000800687947 */ /* 0x000fea0003800000 */
.L_x_21887:
[----:B------:R-:W0:Y:S02]  /*8620*/  I2F.F64.U16 R4, R9 ;  /* 0x0000000900047312 */ /* 0x000e240000101800 */
[----:B0-----:R0:W-:Y:S01]  /*8630*/  STG.E.64 desc[UR36][R2.64], R4 ;  /* 0x0000000402007986 */ /* 0x0011e2000c101b24 */
[----:B------:R-:W-:Y:S05]  /*8640*/  BRA `(.L_x_21882) ;  /* 0x00000008005c7947 */ /* 0x000fea0003800000 */
.L_x_21877:
        /* <DEDUP_REMOVED lines=12> */
.L_x_21892:
        /* <DEDUP_REMOVED lines=17> */
.L_x_21894:
[----:B------:R-:W-:Y:S05]  /*8820*/  BSYNC.RECONVERGENT B0 ;  /* 0x0000000000007941 */ /* 0x000fea0003800200 */
.L_x_21893:
[----:B------:R0:W-:Y:S01]  /*8830*/  STG.E.U8 desc[UR36][R2.64], R0 ;  /* 0x0000000002007986 */ /* 0x0001e2000c101124 */
[----:B------:R-:W-:Y:S05]  /*8840*/  BRA `(.L_x_21882) ;  /* 0x0000000400dc7947 */ /* 0x000fea0003800000 */
.L_x_21891:
        /* <DEDUP_REMOVED lines=17> */
.L_x_21896:
[----:B------:R-:W-:Y:S05]  /*8960*/  BSYNC.RECONVERGENT B0 ;  /* 0x0000000000007941 */ /* 0x000fea0003800200 */
.L_x_21895:
[----:B------:R0:W-:Y:S01]  /*8970*/  STG.E.U8 desc[UR36][R2.64], R0 ;  /* 0x0000000002007986 */ /* 0x0001e2000c101124 */
[----:B------:R-:W-:Y:S05]  /*8980*/  BRA `(.L_x_21882) ;  /* 0x00000004008c7947 */ /* 0x000fea0003800000 */
.L_x_21890:
        /* <DEDUP_REMOVED lines=21> */
.L_x_21898:
[----:B------:R-:W-:Y:S01]  /*8ae0*/  LOP3.LUT R4, R9, 0xffff, RZ, 0xc0, !PT ;  /* 0x0000ffff09047812 */ /* 0x000fe200078ec0ff */
[----:B------:R-:W-:-:S05]  /*8af0*/  IMAD.MOV.U32 R5, RZ, RZ, RZ ;  /* 0x000000ffff057224 */ /* 0x000fca00078e00ff */
[----:B------:R0:W-:Y:S01]  /*8b00*/  STG.E.64 desc[UR36][R2.64], R4 ;  /* 0x0000000402007986 */ /* 0x0001e2000c101b24 */
[----:B------:R-:W-:Y:S05]  /*8b10*/  BRA `(.L_x_21882) ;  /* 0x0000000400287947 */ /* 0x000fea0003800000 */
.L_x_21897:
[----:B------:R-:W-:-:S05]  /*8b20*/  LOP3.LUT R9, R9, 0xffff, RZ, 0xc0, !PT ;  /* 0x0000ffff09097812 */ /* 0x000fca00078ec0ff */
[----:B------:R0:W-:Y:S01]  /*8b30*/  STG.E desc[UR36][R2.64], R9 ;  /* 0x0000000902007986 */ /* 0x0001e2000c101924 */
[----:B------:R-:W-:Y:S05]  /*8b40*/  BRA `(.L_x_21882) ;  /* 0x00000004001c7947 */ /* 0x000fea0003800000 */
.L_x_21889:
        /* <DEDUP_REMOVED lines=10> */
.L_x_21900:
[----:B------:R-:W0:Y:S01]  /*8bf0*/  I2F.F64.U16 R4, R9 ;  /* 0x0000000900047312 */ /* 0x000e220000101800 */
[----:B------:R-:W-:-:S05]  /*8c00*/  CS2R R6, SRZ ;  /* 0x0000000000067805 */ /* 0x000fca000001ff00 */
[----:B0-----:R0:W-:Y:S01]  /*8c10*/  STG.E.128 desc[UR36][R2.64], R4 ;  /* 0x0000000402007986 */ /* 0x0011e2000c101d24 */
[----:B------:R-:W-:Y:S05]  /*8c20*/  BRA `(.L_x_21882) ;  /* 0x0000000000e47947 */ /* 0x000fea0003800000 */
.L_x_21899:
[----:B------:R-:W-:-:S09]  /*8c30*/  UISETP.NE.AND UP0, UPT, UR4, 0xf, UPT ;  /* 0x0000000f0400788c */ /* 0x000fd2000bf05270 */
[----:B------:R-:W-:Y:S05]  /*8c40*/  BRA.U !UP0, `(.L_x_21901) ;  /* 0x0000000108d07547 */ /* 0x000fea000b800000 */
[----:B------:R-:W-:-:S09]  /*8c50*/  UISETP.NE.AND UP0, UPT, UR4, 0x17, UPT ;  /* 0x000000170400788c */ /* 0x000fd2000bf05270 */
[----:B------:R-:W-:Y:S05]  /*8c60*/  BRA.U !UP0, `(.L_x_21902) ;  /* 0x0000000108847547 */ /* 0x000fea000b800000 */
[----:B------:R-:W-:-:S09]  /*8c70*/  UISETP.NE.AND UP0, UPT, UR4, 0x18, UPT ;  /* 0x000000180400788c */ /* 0x000fd2000bf05270 */
[----:B------:R-:W-:Y:S05]  /*8c80*/  BRA.U !UP0, `(.L_x_21903) ;  /* 0x0000000108447547 */ /* 0x000fea000b800000 */
.L_x_21881:
        /* <DEDUP_REMOVED lines=16> */
.L_x_21904:
[----:B------:R-:W-:Y:S05]  /*8d90*/  BRA `(.L_x_21882) ;  /* 0x0000000000887947 */ /* 0x000fea0003800000 */
.L_x_21903:
        /* <DEDUP_REMOVED lines=11> */
.L_x_21906:
[----:B------:R-:W-:Y:S05]  /*8e50*/  BSYNC.RECONVERGENT B0 ;  /* 0x0000000000007941 */ /* 0x000fea0003800200 */
.L_x_21905:
[----:B------:R1:W-:Y:S01]  /*8e60*/  STG.E.U8 desc[UR36][R2.64], R5 ;  /* 0x0000000502007986 */ /* 0x0003e2000c101124 */
[----:B------:R-:W-:Y:S05]  /*8e70*/  BRA `(.L_x_21882) ;  /* 0x0000000000507947 */ /* 0x000fea0003800000 */
.L_x_21902:
        /* <DEDUP_REMOVED lines=12> */
.L_x_21907:
[----:B------:R-:W-:Y:S02]  /*8f40*/  ISETP.GT.U32.AND P0, PT, R7, 0x7f800000, PT ;  /* 0x7f8000000700780c */ /* 0x000fe40003f04070 */
[----:B------:R-:W-:-:S04]  /*8f50*/  MOV R5, 0x7f ;  /* 0x0000007f00057802 */ /* 0x000fc80000000f00 */
[----:B------:R-:W-:-:S05]  /*8f60*/  SEL R5, R5, 0x7c, P0 ;  /* 0x0000007c05057807 */ /* 0x000fca0000000000 */
[----:B------:R2:W-:Y:S01]  /*8f70*/  STG.E.U8 desc[UR36][R2.64], R5 ;  /* 0x0000000502007986 */ /* 0x0005e2000c101124 */
[----:B------:R-:W-:Y:S05]  /*8f80*/  BRA `(.L_x_21882) ;  /* 0x00000000000c7947 */ /* 0x000fea0003800000 */
.L_x_21901:
[----:B------:R-:W0:Y:S02]  /*8f90*/  I2F.U16 R0, R9 ;  /* 0x0000000900007306 */ /* 0x000e240000101000 */
[----:B0-----:R-:W-:-:S05]  /*8fa0*/  F2FP.BF16.F32.PACK_AB R0, RZ, R0 ;  /* 0x00000000ff00723e */ /* 0x001fca00000010ff */
[----:B------:R0:W-:Y:S02]  /*8fb0*/  STG.E.U16 desc[UR36][R2.64], R0 ;  /* 0x0000000002007986 */ /* 0x0001e4000c101524 */
.L_x_21882:
[----:B------:R-:W-:Y:S05]  /*8fc0*/  BSYNC.RECONVERGENT B6 ;  /* 0x0000000000067941 */ /* 0x000fea0003800200 */
.L_x_21876:
[----:B------:R-:W-:-:S07]  /*8fd0*/  VIADD R17, R17, 0x80 ;  /* 0x0000008011117836 */ /* 0x000fce0000000000 */
.L_x_21841:
[----:B------:R-:W-:Y:S05]  /*8fe0*/  BSYNC.RECONVERGENT B7 ;  /* 0x0000000000077941 */ /* 0x000fea0003800200 */
.L_x_21840:
[----:B------:R-:W5:Y:S02]  /*8ff0*/  LDCU UR4, c[0x0][0x380] ;  /* 0x00007000ff0477ac */ /* 0x000f640008000800 */
[----:B-----5:R-:W-:-:S13]  /*9000*/  ISETP.GE.AND P0, PT, R17, UR4, PT ;  /* 0x0000000411007c0c */ /* 0x020fda000bf06270 */
[----:B------:R-:W-:Y:S05]  /*9010*/  @P0 EXIT ;  /* 0x000000000000094d */ /* 0x000fea0003800000 */
[----:B------:R-:W5:Y:S01]  /*9020*/  LDCU UR4, c[0x0][0x388] ;  /* 0x00007100ff0477ac */ /* 0x000f620008000800 */
[----:B------:R-:W-:Y:S02]  /*9030*/  HFMA2 R16, -RZ, RZ, 0, 0 ;  /* 0x00000000ff107431 */ /* 0x000fe400000001ff */
        /* <DEDUP_REMOVED lines=301> */
.L_x_21908:
[----:B------:R-:W1:Y:S01]  /*a310*/  LDCU.128 UR8, c[0x0][0x580] ;  /* 0x0000b000ff0877ac */ /* 0x000e620008000c00 */
[----:B------:R-:W-:-:S04]  /*a320*/  UPRMT UR4, UR42, 0x9910, URZ ;  /* 0x000099102a047896 */ /* 0x000fc800080000ff */
[----:B------:R-:W-:Y:S01]  /*a330*/  UISETP.GT.AND UP0, UPT, UR4, 0x9, UPT ;  /* 0x000000090400788c */ /* 0x000fe2000bf04270 */
[----:B-12---:R-:W-:Y:S02]  /*a340*/  IADD3 R4, P1, PT, R0, UR10, RZ ;  /* 0x0000000a00047c10 */ /* 0x006fe4000ff3e0ff */
        /* <DEDUP_REMOVED lines=14> */
.L_x_21912:
[----:B------:R1:W5:Y:S01]  /*a430*/  LDG.E.U8 R0, desc[UR36][R4.64] ;  /* 0x0000002404007981 */ /* 0x000362000c1e1100 */
[----:B------:R-:W-:Y:S05]  /*a440*/  BRA `(.L_x_21914) ;  /* 0x0000000c005c7947 */ /* 0x000fea0003800000 */
.L_x_21911:
        /* <DEDUP_REMOVED lines=8> */
.L_x_21916:
[----:B------:R4:W5:Y:S01]  /*a4d0*/  LDG.E.U8 R0, desc[UR36][R4.64] ;  /* 0x0000002404007981 */ /* 0x000962000c1e1100 */
[----:B------:R-:W-:Y:S05]  /*a4e0*/  BRA `(.L_x_21914) ;  /* 0x0000000c00347947 */ /* 0x000fea0003800000 */
.L_x_21915:
[----:B------:R2:W5:Y:S01]  /*a4f0*/  LDG.E.U16 R0, desc[UR36][R4.64] ;  /* 0x0000002404007981 */ /* 0x000562000c1e1500 */
[----:B------:R-:W-:Y:S05]  /*a500*/  BRA `(.L_x_21914) ;  /* 0x0000000c002c7947 */ /* 0x000fea0003800000 */
.L_x_21910:
        /* <DEDUP_REMOVED lines=10> */
.L_x_21918:
[----:B------:R-:W2:Y:S02]  /*a5b0*/  LDG.E.U16 R2, desc[UR36][R4.64] ;  /* 0x0000002404027981 */ /* 0x000ea4000c1e1500 */
[----:B--2---:R-:W-:-:S06]  /*a5c0*/  HADD2.F32 R2, -RZ, R2.H0_H0 ;  /* 0x20000002ff027230 */ /* 0x004fcc0000004100 */
[----:B------:R-:W0:Y:S02]  /*a5d0*/  F2I.S64.TRUNC R2, R2 ;  /* 0x0000000200027311 */ /* 0x000e24000020d900 */
[----:B0-----:R-:W-:Y:S01]  /*a5e0*/  PRMT R0, R2, 0x7610, R0 ;  /* 0x0000761002007816 */ /* 0x001fe20000000000 */
[----:B------:R-:W-:Y:S06]  /*a5f0*/  BRA `(.L_x_21914) ;  /* 0x0000000800f07947 */ /* 0x000fec0003800000 */
.L_x_21917:
        /* <DEDUP_REMOVED lines=10> */
.L_x_21920:
[----:B------:R-:W2:Y:S02]  /*a6a0*/  LDG.E.U16 R4, desc[UR36][R4.64] ;  /* 0x0000002404047981 */ /* 0x000ea4000c1e1500 */
[----:B--2---:R-:W-:-:S06]  /*a6b0*/  HADD2.F32 R2, -RZ, R4.H0_H0 ;  /* 0x20000004ff027230 */ /* 0x004fcc0000004100 */
[----:B------:R-:W0:Y:S02]  /*a6c0*/  F2I.S64.TRUNC R2, R2 ;  /* 0x0000000200027311 */ /* 0x000e24000020d900 */
[----:B0-----:R-:W-:Y:S01]  /*a6d0*/  PRMT R0, R2, 0x7610, R0 ;  /* 0x0000761002007816 */ /* 0x001fe20000000000 */
[----:B------:R-:W-:Y:S06]  /*a6e0*/  BRA `(.L_x_21914) ;  /* 0x0000000800b47947 */ /* 0x000fec0003800000 */
.L_x_21919:
[----:B------:R-:W2:Y:S02]  /*a6f0*/  LDG.E.64 R2, desc[UR36][R4.64] ;  /* 0x0000002404027981 */ /* 0x000ea4000c1e1b00 */
[----:B--2---:R-:W0:Y:S02]  /*a700*/  F2I.S64.F64.TRUNC R2, R2 ;  /* 0x0000000200027311 */ /* 0x004e24000030d900 */
[----:B0-----:R-:W-:Y:S01]  /*a710*/  PRMT R0, R2, 0x7610, R0 ;  /* 0x0000761002007816 */ /* 0x001fe20000000000 */
[----:B------:R-:W-:Y:S06]  /*a720*/  BRA `(.L_x_21914) ;  /* 0x0000000800a47947 */ /* 0x000fec0003800000 */
.L_x_21909:
        /* <DEDUP_REMOVED lines=12> */
.L_x_21923:
[----:B------:R-:W2:Y:S02]  /*a7f0*/  LDG.E.64 R4, desc[UR36][R4.64] ;  /* 0x0000002404047981 */ /* 0x000ea4000c1e1b00 */
[----:B--2---:R-:W0:Y:S02]  /*a800*/  F2I.S64.F64.TRUNC R2, R4 ;  /* 0x0000000400027311 */ /* 0x004e24000030d900 */
[----:B0-----:R-:W-:Y:S01]  /*a810*/  PRMT R0, R2, 0x7610, R0 ;  /* 0x0000761002007816 */ /* 0x001fe20000000000 */
[----:B------:R-:W-:Y:S06]  /*a820*/  BRA `(.L_x_21914) ;  /* 0x0000000800647947 */ /* 0x000fec0003800000 */
.L_x_21922:
        /* <DEDUP_REMOVED lines=27> */
.L_x_21925:
        /* <DEDUP_REMOVED lines=14> */
.L_x_21924:
[----:B------:R-:W2:Y:S02]  /*aac0*/  LDG.E.U16 R2, desc[UR36][R4.64] ;  /* 0x0000002404027981 */ /* 0x000ea4000c1e1500 */
[----:B--2---:R-:W-:-:S06]  /*aad0*/  IMAD.U32 R2, R2, 0x10000, RZ ;  /* 0x0001000002027824 */ /* 0x004fcc00078e00ff */
[----:B------:R-:W0:Y:S02]  /*aae0*/  F2I.S64.TRUNC R2, R2 ;  /* 0x0000000200027311 */ /* 0x000e24000020d900 */
[----:B0-----:R-:W-:Y:S01]  /*aaf0*/  PRMT R0, R2, 0x7610, R0 ;  /* 0x0000761002007816 */ /* 0x001fe20000000000 */
[----:B------:R-:W-:Y:S06]  /*ab00*/  BRA `(.L_x_21914) ;  /* 0x0000000400ac7947 */ /* 0x000fec0003800000 */
.L_x_21921:
        /* <DEDUP_REMOVED lines=10> */
.L_x_21928:
        /* <DEDUP_REMOVED lines=21> */
.L_x_21932:
[----:B------:R-:W-:Y:S05]  /*ad00*/  BSYNC.RECONVERGENT B1 ;  /* 0x0000000000017941 */ /* 0x000fea0003800200 */
.L_x_21931:
[----:B------:R-:W-:Y:S01]  /*ad10*/  IMAD.SHL.U32 R0, R0, 0x100000, RZ ;  /* 0x0010000000007824 */ /* 0x000fe200078e00ff */
[----:B------:R-:W-:-:S04]  /*ad20*/  LEA R2, R2, 0x3b800000, 0x17 ;  /* 0x3b80000002027811 */ /* 0x000fc800078eb8ff */
[----:B------:R-:W-:-:S07]  /*ad30*/  LOP3.LUT R2, R2, R0, R7, 0xfe, !PT ;  /* 0x0000000002027212 */ /* 0x000fce00078efe07 */
.L_x_21930:
[----:B------:R-:W-:Y:S05]  /*ad40*/  BSYNC.RECONVERGENT B0 ;  /* 0x0000000000007941 */ /* 0x000fea0003800200 */
.L_x_21929:
[----:B------:R-:W0:Y:S02]  /*ad50*/  F2I.S64.TRUNC R2, R2 ;  /* 0x0000000200027311 */ /* 0x000e24000020d900 */
[----:B0-----:R-:W-:Y:S01]  /*ad60*/  PRMT R0, R2, 0x7610, R0 ;  /* 0x0000761002007816 */ /* 0x001fe20000000000 */
[----:B------:R-:W-:Y:S06]  /*ad70*/  BRA `(.L_x_21914) ;  /* 0x0000000400107947 */ /* 0x000fec0003800000 */
.L_x_21927:
        /* <DEDUP_REMOVED lines=21> */
.L_x_21936:
[----:B------:R-:W-:Y:S05]  /*aed0*/  BSYNC.RECONVERGENT B1 ;  /* 0x0000000000017941 */ /* 0x000fea0003800200 */
.L_x_21935:
[----:B------:R-:W-:Y:S02]  /*aee0*/  SHF.L.U32 R0, R0, 0x15, RZ ;  /* 0x0000001500007819 */ /* 0x000fe400000006ff */
[----:B------:R-:W-:-:S04]  /*aef0*/  LEA R2, R2, 0x37800000, 0x17 ;  /* 0x3780000002027811 */ /* 0x000fc800078eb8ff */
[----:B------:R-:W-:-:S07]  /*af00*/  LOP3.LUT R2, R2, R0, R7, 0xfe, !PT ;  /* 0x0000000002027212 */ /* 0x000fce00078efe07 */
.L_x_21934:
[----:B------:R-:W-:Y:S05]  /*af10*/  BSYNC.RECONVERGENT B0 ;  /* 0x0000000000007941 */ /* 0x000fea0003800200 */
.L_x_21933:
[----:B------:R-:W0:Y:S02]  /*af20*/  F2I.S64.TRUNC R2, R2 ;  /* 0x0000000200027311 */ /* 0x000e24000020d900 */
[----:B0-----:R-:W-:Y:S01]  /*af30*/  PRMT R0, R2, 0x7610, R0 ;  /* 0x0000761002007816 */ /* 0x001fe20000000000 */
[----:B------:R-:W-:Y:S06]  /*af40*/  BRA `(.L_x_21914) ;  /* 0x00000000009c7947 */ /* 0x000fec0003800000 */
.L_x_21926:
        /* <DEDUP_REMOVED lines=14> */
.L_x_21940:
[----:B------:R-:W-:Y:S05]  /*b030*/  BSYNC.RECONVERGENT B0 ;  /* 0x0000000000007941 */ /* 0x000fea0003800200 */
.L_x_21939:
[----:B------:R-:W0:Y:S02]  /*b040*/  F2I.S64.TRUNC R2, R2 ;  /* 0x0000000200027311 */ /* 0x000e24000020d900 */
[----:B0-----:R-:W-:Y:S01]  /*b050*/  PRMT R0, R2, 0x7610, R0 ;  /* 0x0000761002007816 */ /* 0x001fe20000000000 */
[----:B------:R-:W-:Y:S06]  /*b060*/  BRA `(.L_x_21914) ;  /* 0x0000000000547947 */ /* 0x000fec0003800000 */
.L_x_21913:
        /* <DEDUP_REMOVED lines=16> */
.L_x_21941:
[----:B------:R-:W-:Y:S01]  /*b170*/  PRMT R0, RZ, 0x7610, R0 ;  /* 0x00007610ff007816 */ /* 0x000fe20000000000 */
[----:B------:R-:W-:Y:S06]  /*b180*/  BRA `(.L_x_21914) ;  /* 0x00000000000c7947 */ /* 0x000fec0003800000 */
.L_x_21938:
[----:B------:R0:W5:Y:S01]  /*b190*/  LDG.E.U8 R0, desc[UR36][R4.64] ;  /* 0x0000002404007981 */ /* 0x000162000c1e1100 */
[----:B------:R-:W-:Y:S05]  /*b1a0*/  BRA `(.L_x_21914) ;  /* 0x0000000000047947 */ /* 0x000fea0003800000 */
.L_x_21937:
[----:B------:R0:W5:Y:S02]  /*b1b0*/  LDG.E.U8 R0, desc[UR36][R4.64] ;  /* 0x0000002404007981 */ /* 0x000164000c1e1100 */
.L_x_21914:
[----:B-----5:R-:W-:Y:S01]  /*b1c0*/  LOP3.LUT R7, R0, 0xff, RZ, 0xc0, !PT ;  /* 0x000000ff00077812 */ /* 0x020fe200078ec0ff */
[----:B------:R-:W-:Y:S01]  /*b1d0*/  IMAD.U32 R8, RZ, RZ, UR43 ;  /* 0x0000002bff087e24 */ /* 0x000fe2000f8e00ff */
[----:B------:R-:W-:-:S07]  /*b1e0*/  MOV R10, 0xb200 ;  /* 0x0000b200000a7802 */ /* 0x000fce0000000f00 */
[----:B01234-:R-:W-:Y:S05]  /*b1f0*/  CALL.REL.NOINC `($__internal_70_$__cuda_sm20_div_u16) ;  /* 0x0000000c00587944 */ /* 0x01ffea0003c00000 */
        /* <DEDUP_REMOVED lines=13> */
.L_x_21945:
[----:B------:R-:W-:Y:S01]  /*b2d0*/  STG.E.U8 desc[UR36][R16.64], R9 ;  /* 0x0000000910007986 */ /* 0x000fe2000c101124 */
[----:B------:R-:W-:Y:S05]  /*b2e0*/  EXIT ;  /* 0x000000000000794d */ /* 0x000fea0003800000 */
.L_x_21944:
        /* <DEDUP_REMOVED lines=8> */
[----:B------:R-:W-:Y:S01]  /*b370*/  STG.E.64 desc[UR36][R16.64], R2 ;  /* 0x0000000210007986 */ /* 0x000fe2000c101b24 */
[----:B------:R-:W-:Y:S05]  /*b380*/  EXIT ;  /* 0x000000000000794d */ /* 0x000fea0003800000 */
.L_x_21948:
[----:B------:R-:W-:-:S05]  /*b390*/  LOP3.LUT R9, R9, 0xffff, RZ, 0xc0, !PT ;  /* 0x0000ffff09097812 */ /* 0x000fca00078ec0ff */
[----:B------:R-:W-:Y:S01]  /*b3a0*/  STG.E desc[UR36][R16.64], R9 ;  /* 0x0000000910007986 */ /* 0x000fe2000c101924 */
[----:B------:R-:W-:Y:S05]  /*b3b0*/  EXIT ;  /* 0x000000000000794d */ /* 0x000fea0003800000 */
.L_x_21947:
[----:B------:R-:W-:Y:S01]  /*b3c0*/  STG.E.U16 desc[UR36][R16.64], R9 ;  /* 0x0000000910007986 */ /* 0x000fe2000c101524 */
[----:B------:R-:W-:Y:S05]  /*b3d0*/  EXIT ;  /* 0x000000000000794d */ /* 0x000fea0003800000 */
.L_x_21943:
        /* <DEDUP_REMOVED lines=9> */
.L_x_21950:
[----:B------:R-:W0:Y:S02]  /*b470*/  I2F.U16 R0, R9 ;  /* 0x0000000900007306 */ /* 0x000e240000101000 */
[----:B0-----:R-:W-:-:S05]  /*b480*/  F2FP.F16.F32.PACK_AB R0, RZ, R0 ;  /* 0x00000000ff00723e */ /* 0x001fca00000000ff */
[----:B------:R-:W-:Y:S01]  /*b490*/  STG.E.U16 desc[UR36][R16.64], R0 ;  /* 0x0000000010007986 */ /* 0x000fe2000c101524 */
[----:B------:R-:W-:Y:S05]  /*b4a0*/  EXIT ;  /* 0x000000000000794d */ /* 0x000fea0003800000 */
.L_x_21949:
        /* <DEDUP_REMOVED lines=10> */
.L_x_21952:
[----:B------:R-:W0:Y:S02]  /*b550*/  I2F.U16 R9, R9 ;  /* 0x0000000900097306 */ /* 0x000e240000101000 */
[----:B0-----:R-:W-:-:S04]  /*b560*/  F2FP.F16.F32.PACK_AB R3, RZ, R9 ;  /* 0x00000009ff03723e */ /* 0x001fc800000000ff */
[----:B------:R-:W-:-:S05]  /*b570*/  PRMT R3, R3, 0x5410, RZ ;  /* 0x0000541003037816 */ /* 0x000fca00000000ff */
[----:B------:R-:W-:Y:S01]  /*b580*/  STG.E desc[UR36][R16.64], R3 ;  /* 0x0000000310007986 */ /* 0x000fe2000c101924 */
[----:B------:R-:W-:Y:S05]  /*b590*/  EXIT ;  /* 0x000000000000794d */ /* 0x000fea0003800000 */
.L_x_21951:
[----:B------:R-:W0:Y:S02]  /*b5a0*/  I2F.F64.U16 R2, R9 ;  /* 0x0000000900027312 */ /* 0x000e240000101800 */
[----:B0-----:R-:W-:Y:S01]  /*b5b0*/  STG.E.64 desc[UR36][R16.64], R2 ;  /* 0x0000000210007986 */ /* 0x001fe2000c101b24 */
[----:B------:R-:W-:Y:S05]  /*b5c0*/  EXIT ;  /* 0x000000000000794d */ /* 0x000fea0003800000 */
.L_x_21942:
        /* <DEDUP_REMOVED lines=12> */
.L_x_21956:
        /* <DEDUP_REMOVED lines=16> */
.L_x_21959:
[----:B------:R-:W-:-:S07]  /*b790*/  PRMT R8, R0, 0x7610, R8 ;  /* 0x0000761000087816 */ /* 0x000fce0000000008 */
.L_x_21958:
[----:B------:R-:W-:Y:S05]  /*b7a0*/  BSYNC.RECONVERGENT B0 ;  /* 0x0000000000007941 */ /* 0x000fea0003800200 */
.L_x_21957:
[----:B------:R-:W-:Y:S01]  /*b7b0*/  STG.E.U8 desc[UR36][R16.64], R8 ;  /* 0x0000000810007986 */ /* 0x000fe2000c101124 */
[----:B------:R-:W-:Y:S05]  /*b7c0*/  EXIT ;  /* 0x000000000000794d */ /* 0x000fea0003800000 */
.L_x_21955:
        /* <DEDUP_REMOVED lines=16> */
.L_x_21962:
[----:B------:R-:W-:-:S07]  /*b8d0*/  PRMT R8, R0, 0x7610, R8 ;  /* 0x0000761000087816 */ /* 0x000fce0000000008 */
.L_x_21961:
[----:B------:R-:W-:Y:S05]  /*b8e0*/  BSYNC.RECONVERGENT B0 ;  /* 0x0000000000007941 */ /* 0x000fea0003800200 */
.L_x_21960:
[----:B------:R-:W-:Y:S01]  /*b8f0*/  STG.E.U8 desc[UR36][R16.64], R8 ;  /* 0x0000000810007986 */ /* 0x000fe2000c101124 */
[----:B------:R-:W-:Y:S05]  /*b900*/  EXIT ;  /* 0x000000000000794d */ /* 0x000fea0003800000 */
.L_x_21954:
        /* <DEDUP_REMOVED lines=21> */
.L_x_21964:
[----:B------:R-:W-:Y:S02]  /*ba60*/  LOP3.LUT R2, R9, 0xffff, RZ, 0xc0, !PT ;  /* 0x0000ffff09027812 */ /* 0x000fe400078ec0ff */
[----:B------:R-:W-:-:S05]  /*ba70*/  MOV R3, RZ ;  /* 0x000000ff00037202 */ /* 0x000fca0000000f00 */
[----:B------:R-:W-:Y:S01]  /*ba80*/  STG.E.64 desc[UR36][R16.64], R2 ;  /* 0x0000000210007986 */ /* 0x000fe2000c101b24 */
[----:B------:R-:W-:Y:S05]  /*ba90*/  EXIT ;  /* 0x000000000000794d */ /* 0x000fea0003800000 */
.L_x_21963:
[----:B------:R-:W-:-:S05]  /*baa0*/  LOP3.LUT R9, R9, 0xffff, RZ, 0xc0, !PT ;  /* 0x0000ffff09097812 */ /* 0x000fca00078ec0ff */
[----:B------:R-:W-:Y:S01]  /*bab0*/  STG.E desc[UR36][R16.64], R9 ;  /* 0x0000000910007986 */ /* 0x000fe2000c101924 */
[----:B------:R-:W-:Y:S05]  /*bac0*/  EXIT ;  /* 0x000000000000794d */ /* 0x000fea0003800000 */
.L_x_21953:
        /* <DEDUP_REMOVED lines=8> */
[----:B------:R-:W-:Y:S01]  /*bb50*/  STG.E.U8 desc[UR36][R16.64], R3 ;  /* 0x0000000310007986 */ /* 0x000fe2000c101124 */
[----:B------:R-:W-:Y:S05]  /*bb60*/  EXIT ;  /* 0x000000000000794d */ /* 0x000fea0003800000 */
.L_x_21966:
[----:B------:R-:W0:Y:S01]  /*bb70*/  I2F.F64.U16 R4, R9 ;  /* 0x0000000900047312 */ /* 0x000e220000101800 */
[----:B------:R-:W-:-:S05]  /*bb80*/  CS2R R6, SRZ ;  /* 0x0000000000067805 */ /* 0x000fca000001ff00 */
[----:B0-----:R-:W-:Y:S01]  /*bb90*/  STG.E.128 desc[UR36][R16.64], R4 ;  /* 0x0000000410007986 */ /* 0x001fe2000c101d24 */
[----:B------:R-:W-:Y:S05]  /*bba0*/  EXIT ;  /* 0x000000000000794d */ /* 0x000fea0003800000 */
.L_x_21965:
[----:B------:R-:W-:-:S09]  /*bbb0*/  UISETP.NE.AND UP0, UPT, UR4, 0xf, UPT ;  /* 0x0000000f0400788c */ /* 0x000fd2000bf05270 */
[----:B------:R-:W-:Y:S05]  /*bbc0*/  BRA.U !UP0, `(.L_x_21967) ;  /* 0x0000000108d47547 */ /* 0x000fea000b800000 */
[----:B------:R-:W-:-:S09]  /*bbd0*/  UISETP.NE.AND UP0, UPT, UR4, 0x17, UPT ;  /* 0x000000170400788c */ /* 0x000fd2000bf05270 */
[----:B------:R-:W-:Y:S05]  /*bbe0*/  BRA.U !UP0, `(.L_x_21968) ;  /* 0x0000000108847547 */ /* 0x000fea000b800000 */
[----:B------:R-:W-:-:S09]  /*bbf0*/  UISETP.NE.AND UP0, UPT, UR4, 0x18, UPT ;  /* 0x000000180400788c */ /* 0x000fd2000bf05270 */
[----:B------:R-:W-:Y:S05]  /*bc00*/  BRA.U !UP0, `(.L_x_21969) ;  /* 0x0000000108447547 */ /* 0x000fea000b800000 */
.L_x_21946:
        /* <DEDUP_REMOVED lines=16> */
.L_x_21970:
[----:B------:R-:W-:Y:S05]  /*bd10*/  EXIT ;  /* 0x000000000000794d */ /* 0x000fea0003800000 */
.L_x_21969:
        /* <DEDUP_REMOVED lines=11> */
.L_x_21972:
[----:B------:R-:W-:Y:S05]  /*bdd0*/  BSYNC.RECONVERGENT B0 ;  /* 0x0000000000007941 */ /* 0x000fea0003800200 */
.L_x_21971:
[----:B------:R-:W-:Y:S01]  /*bde0*/  STG.E.U8 desc[UR36][R16.64], R3 ;  /* 0x0000000310007986 */ /* 0x000fe2000c101124 */
[----:B------:R-:W-:Y:S05]  /*bdf0*/  EXIT ;  /* 0x000000000000794d */ /* 0x000fea0003800000 */
.L_x_21968:
        /* <DEDUP_REMOVED lines=13> */
.L_x_21973:
[----:B------:R-:W-:Y:S01]  /*bed0*/  IMAD.MOV.U32 R3, RZ, RZ, 0x7f ;  /* 0x0000007fff037424 */ /* 0x000fe200078e00ff */
[----:B------:R-:W-:-:S04]  /*bee0*/  ISETP.GT.U32.AND P0, PT, R9, 0x7f800000, PT ;  /* 0x7f8000000900780c */ /* 0x000fc80003f04070 */
[----:B------:R-:W-:-:S05]  /*bef0*/  SEL R3, R3, 0x7c, P0 ;  /* 0x0000007c03037807 */ /* 0x000fca0000000000 */
[----:B------:R-:W-:Y:S01]  /*bf00*/  STG.E.U8 desc[UR36][R16.64], R3 ;  /* 0x0000000310007986 */ /* 0x000fe2000c101124 */
[----:B------:R-:W-:Y:S05]  /*bf10*/  EXIT ;  /* 0x000000000000794d */ /* 0x000fea0003800000 */
.L_x_21967:
[----:B------:R-:W0:Y:S02]  /*bf20*/  I2F.U16 R0, R9 ;  /* 0x0000000900007306 */ /* 0x000e240000101000 */
[----:B0-----:R-:W-:-:S05]  /*bf30*/  F2FP.BF16.F32.PACK_AB R0, RZ, R0 ;  /* 0x00000000ff00723e */ /* 0x001fca00000010ff */
[----:B------:R-:W-:Y:S01]  /*bf40*/  STG.E.U16 desc[UR36][R16.64], R0 ;  /* 0x0000000010007986 */ /* 0x000fe2000c101524 */
[----:B------:R-:W-:Y:S05]  /*bf50*/  EXIT ;  /* 0x000000000000794d */ /* 0x000fea0003800000 */
        .weak           $__internal_70_$__cuda_sm20_div_u16
        .type           $__internal_70_$__cuda_sm20_div_u16,@function
        .size           $__internal_70_$__cuda_sm20_div_u16,(.L_x_23099 - $__internal_70_$__cuda_sm20_div_u16)
$__internal_70_$__cuda_sm20_div_u16:
[----:B------:R-:W0:Y:S01]  /*bf60*/  I2F.U16 R0, R8 ;  /* 0x0000000800007306 */ /* 0x000e220000101000 */
[----:B------:R-:W-:Y:S01]  /*bf70*/  HFMA2 R4, -RZ, RZ, 15, 0 ;  /* 0x4b800000ff047431 */ /* 0x000fe200000001ff */
        /* <DEDUP_REMOVED lines=12> */
[----:B------:R-:W-:-:S05]  /*c040*/  HFMA2 R5, -RZ, RZ, 0, 0 ;  /* 0x00000000ff057431 */ /* 0x000fca00000001ff */
[----:B------:R-:W0:Y:S02]  /*c050*/  F2I.U32.TRUNC.NTZ R0, R0 ;  /* 0x0000000000007305 */ /* 0x000e24000020f000 */
[----:B0-----:R-:W-:Y:S02]  /*c060*/  LOP3.LUT R9, R0, 0xffff, RZ, 0xc0, !PT ;  /* 0x0000ffff00097812 */ /* 0x001fe400078ec0ff */
[----:B------:R-:W-:Y:S01]  /*c070*/  @!P0 MOV R9, 0xffffffff ;  /* 0xffffffff00098802 */ /* 0x000fe20000000f00 */
[----:B------:R-:W-:Y:S06]  /*c080*/  RET.REL.NODEC R4 `(_ZN2at6native18elementwise_kernelILi128ELi4EZNS0_15gpu_kernel_implINS0_13BUnaryFunctorIhhhZZZNS0_15binary_internal21div_trunc_kernel_cudaERNS_18TensorIteratorBaseEENKUlvE_clEvENKUlvE_clEvEUlhhE_EEEEvS6_RKT_EUliE_EEviT1_) ;  /* 0xffffff3c04dc7950 */ /* 0x000fec0003c3ffff */
.L_x_21974:
        /* <DEDUP_REMOVED lines=15> */
.L_x_23099:


//--------------------- .text._ZN2at6native27unrolled_elementwise_kernelINS0_13BUnaryFunctorIhhhZZZNS0_15binary_internal21div_trunc_kernel_cudaERNS_18TensorIteratorBaseEENKUlvE_clEvENKUlvE_clEvEUlhhE_EESt5arrayIPcLm2EELi4E23TrivialOffsetCalculatorILi1EjESE_NS0_6memory12LoadWithCastILi1EEENSF_13StoreWithCastILi1EEEEEviT_T0_T2_T3_T4_T5_ --------------------------
	.section	.text._ZN2at6native27unrolled_elementwise_kernelINS0_13BUnaryFunctorIhhhZZZNS0_15binary_internal21div_trunc_kernel_cudaERNS_18TensorIteratorBaseEENKUlvE_clEvENKUlvE_clEvEUlhhE_EESt5arrayIPcLm2EELi4E23TrivialOffsetCalculatorILi1EjESE_NS0_6memory12LoadWithCastILi1EEENSF_13StoreWithCastILi1EEEEEviT_T0_T2_T3_T4_T5_,"ax",@progbits
	.align	128
        .global         _ZN2at6native27unrolled_elementwise_kernelINS0_13BUnaryFunctorIhhhZZZNS0_15binary_internal21div_trunc_kernel_cudaERNS_18TensorIteratorBaseEENKUlvE_clEvENKUlvE_clEvEUlhhE_EESt5arrayIPcLm2EELi4E23TrivialOffsetCalculatorILi1EjESE_NS0_6memory12LoadWithCastILi1EEENSF_13StoreWithCastILi1EEEEEviT_T0_T2_T3_T4_T5_
        .type           _ZN2at6native27unrolled_elementwise_kernelINS0_13BUnaryFunctorIhhhZZZNS0_15binary_internal21div_trunc_kernel_cudaERNS_18TensorIteratorBaseEENKUlvE_clEvENKUlvE_clEvEUlhhE_EESt5arrayIPcLm2EELi4E23TrivialOffsetCalculatorILi1EjESE_NS0_6memory12LoadWithCastILi1EEENSF_13StoreWithCastILi1EEEEEviT_T0_T2_T3_T4_T5_,@function
        .size           _ZN2at6native27unrolled_elementwise_kernelINS0_13BUnaryFunctorIhhhZZZNS0_15binary_internal21div_trunc_kernel_cudaERNS_18TensorIteratorBaseEENKUlvE_clEvENKUlvE_clEvEUlhhE_EESt5arrayIPcLm2EELi4E23TrivialOffsetCalculatorILi1EjESE_NS0_6memory12LoadWithCastILi1EEENSF_13StoreWithCastILi1EEEEEviT_T0_T2_T3_T4_T5_,(.L_x_23100 - _ZN2at6native27unrolled_elementwise_kernelINS0_13BUnaryFunctorIhhhZZZNS0_15binary_internal21div_trunc_kernel_cudaERNS_18TensorIteratorBaseEENKUlvE_clEvENKUlvE_clEvEUlhhE_EESt5arrayIPcLm2EELi4E23TrivialOffsetCalculatorILi1EjESE_NS0_6memory12LoadWithCastILi1EEENSF_13StoreWithCastILi1EEEEEviT_T0_T2_T3_T4_T5_)
        .other          _ZN2at6native27unrolled_elementwise_kernelINS0_13BUnaryFunctorIhhhZZZNS0_15binary_internal21div_trunc_kernel_cudaERNS_18TensorIteratorBaseEENKUlvE_clEvENKUlvE_clEvEUlhhE_EESt5arrayIPcLm2EELi4E23TrivialOffsetCalculatorILi1EjESE_NS0_6memory12LoadWithCastILi1EEENSF_13StoreWithCastILi1EEEEEviT_T0_T2_T3_T4_T5_,@"STO_CUDA_ENTRY STV_DEFAULT"
_ZN2at6native27unrolled_elementwise_kernelINS0_13BUnaryFunctorIhhhZZZNS0_15binary_internal21div_trunc_kernel_cudaERNS_18TensorIteratorBaseEENKUlvE_clEvENKUlvE_clEvEUlhhE_EESt5arrayIPcLm2EELi4E23TrivialOffsetCalculatorILi1EjESE_NS0_6memory12LoadWithCastILi1EEENSF_13StoreWithCastILi1EEEEEviT_T0_T2_T3_T4_T5_:
.text._ZN2at6native27unrolled_elementwise_kernelINS0_13BUnaryFunctorIhhhZZZNS0_15binary_internal21div_trunc_kernel_cudaERNS_18TensorIteratorBaseEENKUlvE_clEvENKUlvE_clEvEUlhhE_EESt5arrayIPcLm2EELi4E23TrivialOffsetCalculatorILi1EjESE_NS0_6memory12LoadWithCastILi1EEENSF_13StoreWithCastILi1EEEEEviT_T0_T2_T3_T4_T5_:
        /* <DEDUP_REMOVED lines=31> */
.L_x_21980:
[----:B------:R3:W5:Y:S01]  /*01f0*/  LDG.E.U8 R22, desc[UR36][R6.64] ;  /* 0x0000002406167981 */ /* 0x000762000c1e1100 */
[----:B------:R-:W-:Y:S05]  /*0200*/  BRA `(.L_x_21982) ;  /* 0x0000000c00607947 */ /* 0x000fea0003800000 */
.L_x_21979:
        /* <DEDUP_REMOVED lines=8> */
.L_x_21984:
[----:B------:R1:W5:Y:S01]  /*0290*/  LDG.E.U8 R22, desc[UR36][R6.64] ;  /* 0x0000002406167981 */ /* 0x000362000c1e1100 */
[----:B------:R-:W-:Y:S05]  /*02a0*/  BRA `(.L_x_21982) ;  /* 0x0000000c00387947 */ /* 0x000fea0003800000 */
.L_x_21983:
[----:B------:R2:W5:Y:S01]  /*02b0*/  LDG.E.U16 R22, desc[UR36][R6.64] ;  /* 0x0000002406167981 */ /* 0x000562000c1e1500 */
[----:B------:R-:W-:Y:S05]  /*02c0*/  BRA `(.L_x_21982) ;  /* 0x0000000c00307947 */ /* 0x000fea0003800000 */
.L_x_21978:
        /* <DEDUP_REMOVED lines=10> */
.L_x_21986:
[----:B------:R-:W2:Y:S02]  /*0370*/  LDG.E.U16 R4, desc[UR36][R6.64] ;  /* 0x0000002406047981 */ /* 0x000ea4000c1e1500 */
[----:B--2---:R-:W-:-:S06]  /*0380*/  HADD2.F32 R4, -RZ, R4.H0_H0 ;  /* 0x20000004ff047230 */ /* 0x004fcc0000004100 */
[----:B------:R-:W0:Y:S02]  /*0390*/  F2I.S64.TRUNC R4, R4 ;  /* 0x0000000400047311 */ /* 0x000e24000020d900 */
[----:B0-----:R-:W-:Y:S01]  /*03a0*/  PRMT R22, R4, 0x7610, R22 ;  /* 0x0000761004167816 */ /* 0x001fe20000000016 */
[----:B------:R-:W-:Y:S06]  /*03b0*/  BRA `(.L_x_21982) ;  /* 0x0000000800f47947 */ /* 0x000fec0003800000 */
.L_x_21985:
        /* <DEDUP_REMOVED lines=10> */
.L_x_21988:
[----:B------:R-:W2:Y:S02]  /*0460*/  LDG.E.U16 R6, desc[UR36][R6.64] ;  /* 0x0000002406067981 */ /* 0x000ea4000c1e1500 */
[----:B--2---:R-:W-:-:S06]  /*0470*/  HADD2.F32 R4, -RZ, R6.H0_H0 ;  /* 0x20000006ff047230 */ /* 0x004fcc0000004100 */
[----:B------:R-:W0:Y:S02]  /*0480*/  F2I.S64.TRUNC R4, R4 ;  /* 0x0000000400047311 */ /* 0x000e24000020d900 */
[----:B0-----:R-:W-:Y:S01]  /*0490*/  PRMT R22, R4, 0x7610, R22 ;  /* 0x0000761004167816 */ /* 0x001fe20000000016 */
[----:B------:R-:W-:Y:S06]  /*04a0*/  BRA `(.L_x_21982) ;  /* 0x0000000800b87947 */ /* 0x000fec0003800000 */
.L_x_21987:
[----:B------:R-:W2:Y:S02]  /*04b0*/  LDG.E.64 R4, desc[UR36][R6.64] ;  /* 0x0000002406047981 */ /* 0x000ea4000c1e1b00 */
[----:B--2---:R-:W0:Y:S02]  /*04c0*/  F2I.S64.F64.TRUNC R4, R4 ;  /* 0x0000000400047311 */ /* 0x004e24000030d900 */
[----:B0-----:R-:W-:Y:S01]  /*04d0*/  PRMT R22, R4, 0x7610, R22 ;  /* 0x0000761004167816 */ /* 0x001fe20000000016 */
[----:B------:R-:W-:Y:S06]  /*04e0*/  BRA `(.L_x_21982) ;  /* 0x0000000800a87947 */ /* 0x000fec0003800000 */
.L_x_21977:
        /* <DEDUP_REMOVED lines=12> */
.L_x_21991:
[----:B------:R-:W2:Y:S02]  /*05b0*/  LDG.E.64 R6, desc[UR36][R6.64] ;  /* 0x0000002406067981 */ /* 0x000ea4000c1e1b00 */
[----:B--2---:R-:W0:Y:S02]  /*05c0*/  F2I.S64.F64.TRUNC R4, R6 ;  /* 0x0000000600047311 */ /* 0x004e24000030d900 */
[----:B0-----:R-:W-:Y:S01]  /*05d0*/  PRMT R22, R4, 0x7610, R22 ;  /* 0x0000761004167816 */ /* 0x001fe20000000016 */
[----:B------:R-:W-:Y:S06]  /*05e0*/  BRA `(.L_x_21982) ;  /* 0x0000000800687947 */ /* 0x000fec0003800000 */
.L_x_21990:
        /* <DEDUP_REMOVED lines=27> */
.L_x_21993:
        /* <DEDUP_REMOVED lines=15> */
.L_x_21992:
[----:B------:R-:W2:Y:S02]  /*0890*/  LDG.E.U16 R4, desc[UR36][R6.64] ;  /* 0x0000002406047981 */ /* 0x000ea4000c1e1500 */
[----:B--2---:R-:W-:-:S06]  /*08a0*/  IMAD.U32 R4, R4, 0x10000, RZ ;  /* 0x0001000004047824 */ /* 0x004fcc00078e00ff */
[----:B------:R-:W0:Y:S02]  /*08b0*/  F2I.S64.TRUNC R4, R4 ;  /* 0x0000000400047311 */ /* 0x000e24000020d900 */
[----:B0-----:R-:W-:Y:S01]  /*08c0*/  PRMT R22, R4, 0x7610, R22 ;  /* 0x0000761004167816 */ /* 0x001fe20000000016 */
[----:B------:R-:W-:Y:S06]  /*08d0*/  BRA `(.L_x_21982) ;  /* 0x0000000400ac7947 */ /* 0x000fec0003800000 */
.L_x_21989:
        /* <DEDUP_REMOVED lines=10> */
.L_x_21996:
        /* <DEDUP_REMOVED lines=21> */
.L_x_22000:
[----:B------:R-:W-:Y:S05]  /*0ad0*/  BSYNC.RECONVERGENT B1 ;  /* 0x0000000000017941 */ /* 0x000fea0003800200 */
.L_x_21999:
[----:B------:R-:W-:Y:S01]  /*0ae0*/  IMAD.SHL.U32 R0, R0, 0x100000, RZ ;  /* 0x0010000000007824 */ /* 0x000fe200078e00ff */
[----:B------:R-:W-:-:S04]  /*0af0*/  LEA R3, R3, 0x3b800000, 0x17 ;  /* 0x3b80000003037811 */ /* 0x000fc800078eb8ff */
[----:B------:R-:W-:-:S07]  /*0b00*/  LOP3.LUT R4, R3, R0, R7, 0xfe, !PT ;  /* 0x0000000003047212 */ /* 0x000fce00078efe07 */
.L_x_21998:
[----:B------:R-:W-:Y:S05]  /*0b10*/  BSYNC.RECONVERGENT B0 ;  /* 0x0000000000007941 */ /* 0x000fea0003800200 */
.L_x_21997:
[----:B------:R-:W0:Y:S02]  /*0b20*/  F2I.S64.TRUNC R4, R4 ;  /* 0x0000000400047311 */ /* 0x000e24000020d900 */
[----:B0-----:R-:W-:Y:S01]  /*0b30*/  PRMT R22, R4, 0x7610, R22 ;  /* 0x0000761004167816 */ /* 0x001fe20000000016 */
[----:B------:R-:W-:Y:S06]  /*0b40*/  BRA `(.L_x_21982) ;  /* 0x0000000400107947 */ /* 0x000fec0003800000 */
.L_x_21995:
        /* <DEDUP_REMOVED lines=21> */
.L_x_22004:
[----:B------:R-:W-:Y:S05]  /*0ca0*/  BSYNC.RECONVERGENT B1 ;  /* 0x0000000000017941 */ /* 0x000fea0003800200 */
.L_x_22003:
[----:B------:R-:W-:Y:S01]  /*0cb0*/  IMAD.SHL.U32 R0, R0, 0x200000, RZ ;  /* 0x0020000000007824 */ /* 0x000fe200078e00ff */
[----:B------:R-:W-:-:S04]  /*0cc0*/  LEA R3, R3, 0x37800000, 0x17 ;  /* 0x3780000003037811 */ /* 0x000fc800078eb8ff */
[----:B------:R-:W-:-:S07]  /*0cd0*/  LOP3.LUT R4, R3, R0, R7, 0xfe, !PT ;  /* 0x0000000003047212 */ /* 0x000fce00078efe07 */
.L_x_22002:
[----:B------:R-:W-:Y:S05]  /*0ce0*/  BSYNC.RECONVERGENT B0 ;  /* 0x0000000000007941 */ /* 0x000fea0003800200 */
.L_x_22001:
[----:B------:R-:W0:Y:S02]  /*0cf0*/  F2I.S64.TRUNC R4, R4 ;  /* 0x0000000400047311 */ /* 0x000e24000020d900 */
[----:B0-----:R-:W-:Y:S01]  /*0d00*/  PRMT R22, R4, 0x7610, R22 ;  /* 0x0000761004167816 */ /* 0x001fe20000000016 */
[----:B------:R-:W-:Y:S06]  /*0d10*/  BRA `(.L_x_21982) ;  /* 0x00000000009c7947 */ /* 0x000fec0003800000 */
.L_x_21994:
[----:B------:R-:W-:-:S09]  /*0d20*/  UISETP.NE.AND UP0, UPT, UR4, 0x1c, UPT ;  /* 0x0000001c0400788c */ /* 0x000fd2000bf05270 */
[----:B------:R-:W-:Y:S05]  /*0d30*/  BRA.U !UP0, `(.L_x_22005) ;  /* 0x0000000108907547 */ /* 0x000fea000b800000 */
[----:B------:R-:W-:-:S09]  /*0d40*/  UISETP.NE.AND UP0, UPT, UR4, 0x1d, UPT ;  /* 0x0000001d0400788c */ /* 0x000fd2000bf05270 */
[----:B------:R-:W-:Y:S05]  /*0d50*/  BRA.U !UP0, `(.L_x_22006) ;  /* 0x0000000108807547 */ /* 0x000fea000b800000 */
[----:B------:R-:W-:-:S09]  /*0d60*/  UISETP.NE.AND UP0, UPT, UR4, 0x2c, UPT ;  /* 0x0000002c0400788c */ /* 0x000fd2000bf05270 */
[----:B------:R-:W-:Y:S05]  /*0d70*/  BRA.U !UP0, `(.L_x_22007) ;  /* 0x0000000108487547 */ /* 0x000fea000b800000 */
.L_x_21981:
        /* <DEDUP_REMOVED lines=16> */
.L_x_22008:
[----:B------:R-:W-:Y:S01]  /*0e80*/  PRMT R22, RZ, 0x7610, R22 ;  /* 0x00007610ff167816 */ /* 0x000fe20000000016 */
[----:B------:R-:W-:Y:S06]  /*0e90*/  BRA `(.L_x_21982) ;  /* 0x00000000003c7947 */ /* 0x000fec0003800000 */
.L_x_22007:
        /* <DEDUP_REMOVED lines=8> */
.L_x_22010:
[----:B------:R-:W-:Y:S05]  /*0f20*/  BSYNC.RECONVERGENT B0 ;  /* 0x0000000000007941 */ /* 0x000fea0003800200 */
.L_x_22009:
[----:B------:R-:W0:Y:S02]  /*0f30*/  F2I.S64.TRUNC R4, R4 ;  /* 0x0000000400047311 */ /* 0x000e24000020d900 */
[----:B0-----:R-:W-:Y:S01]  /*0f40*/  PRMT R22, R4, 0x7610, R22 ;  /* 0x0000761004167816 */ /* 0x001fe20000000016 */
[----:B------:R-:W-:Y:S06]  /*0f50*/  BRA `(.L_x_21982) ;  /* 0x00000000000c7947 */ /* 0x000fec0003800000 */
.L_x_22006:
[----:B------:R0:W5:Y:S01]  /*0f60*/  LDG.E.U8 R22, desc[UR36][R6.64] ;  /* 0x0000002406167981 */ /* 0x000162000c1e1100 */
[----:B------:R-:W-:Y:S05]  /*0f70*/  BRA `(.L_x_21982) ;  /* 0x0000000000047947 */ /* 0x000fea0003800000 */
.L_x_22005:
[----:B------:R0:W5:Y:S02]  /*0f80*/  LDG.E.U8 R22, desc[UR36][R6.64] ;  /* 0x0000002406167981 */ /* 0x000164000c1e1100 */
.L_x_21982:
[----:B------:R-:W-:-:S07]  /*0f90*/  VIADD R23, R25, 0x80 ;  /* 0x0000008019177836 */ /* 0x000fce0000000000 */
.L_x_21976:
[----:B------:R-:W-:Y:S05]  /*0fa0*/  BSYNC.RECONVERGENT B6 ;  /* 0x0000000000067941 */ /* 0x000fea0003800200 */
.L_x_21975:
[----:B------:R-:W-:Y:S01]  /*0fb0*/  ISETP.GE.AND P0, PT, R23, R16, PT ;  /* 0x000000101700720c */ /* 0x000fe20003f06270 */
[----:B------:R-:W-:Y:S01]  /*0fc0*/  BSSY.RECONVERGENT B6, `(.L_x_22011) ;  /* 0x00000f1000067945 */ /* 0x000fe20003800200 */
[----:B------:R-:W-:-:S11]  /*0fd0*/  PRMT R19, RZ, 0x7610, R19 ;  /* 0x00007610ff137816 */ /* 0x000fd60000000013 */
        /* <DEDUP_REMOVED lines=20> */
.L_x_22016:
[----:B------:R0:W5:Y:S01]  /*1120*/  LDG.E.U8 R19, desc[UR36][R6.64] ;  /* 0x0000002406137981 */ /* 0x000162000c1e1100 */
[----:B------:R-:W-:Y:S05]  /*1130*/  BRA `(.L_x_22018) ;  /* 0x0000000c00607947 */ /* 0x000fea0003800000 */
.L_x_22015:
        /* <DEDUP_REMOVED lines=8> */
.L_x_22020:
[----:B------:R4:W5:Y:S01]  /*11c0*/  LDG.E.U8 R19, desc[UR36][R6.64] ;  /* 0x0000002406137981 */ /* 0x000962000c1e1100 */
[----:B------:R-:W-:Y:S05]  /*11d0*/  BRA `(.L_x_22018) ;  /* 0x0000000c00387947 */ /* 0x000fea0003800000 */
.L_x_22019:
[----:B------:R0:W5:Y:S01]  /*11e0*/  LDG.E.U16 R19, desc[UR36][R6.64] ;  /* 0x0000002406137981 */ /* 0x000162000c1e1500 */
[----:B------:R-:W-:Y:S05]  /*11f0*/  BRA `(.L_x_22018) ;  /* 0x0000000c00307947 */ /* 0x000fea0003800000 */
.L_x_22014:
        /* <DEDUP_REMOVED lines=10> */
.L_x_22022:
[----:B------:R-:W2:Y:S02]  /*12a0*/  LDG.E.U16 R4, desc[UR36][R6.64] ;  /* 0x0000002406047981 */ /* 0x000ea4000c1e1500 */
[----:B--2---:R-:W-:-:S06]  /*12b0*/  HADD2.F32 R4, -RZ, R4.H0_H0 ;  /* 0x20000004ff047230 */ /* 0x004fcc0000004100 */
[----:B------:R-:W0:Y:S02]  /*12c0*/  F2I.S64.TRUNC R4, R4 ;  /* 0x0000000400047311 */ /* 0x000e24000020d900 */
[----:B0-----:R-:W-:Y:S01]  /*12d0*/  PRMT R19, R4, 0x7610, R19 ;  /* 0x0000761004137816 */ /* 0x001fe20000000013 */
[----:B------:R-:W-:Y:S06]  /*12e0*/  BRA `(.L_x_22018) ;  /* 0x0000000800f47947 */ /* 0x000fec0003800000 */
.L_x_22021:
        /* <DEDUP_REMOVED lines=10> */
.L_x_22024:
[----:B------:R-:W2:Y:S02]  /*1390*/  LDG.E.U16 R6, desc[UR36][R6.64] ;  /* 0x0000002406067981 */ /* 0x000ea4000c1e1500 */
[----:B--2---:R-:W-:-:S06]  /*13a0*/  HADD2.F32 R4, -RZ, R6.H0_H0 ;  /* 0x20000006ff047230 */ /* 0x004fcc0000004100 */
[----:B------:R-:W0:Y:S02]  /*13b0*/  F2I.S64.TRUNC R4, R4 ;  /* 0x0000000400047311 */ /* 0x000e24000020d900 */
[----:B0-----:R-:W-:Y:S01]  /*13c0*/  PRMT R19, R4, 0x7610, R19 ;  /* 0x0000761004137816 */ /* 0x001fe20000000013 */
[----:B------:R-:W-:Y:S06]  /*13d0*/  BRA `(.L_x_22018) ;  /* 0x0000000800b87947 */ /* 0x000fec0003800000 */
.L_x_22023:
[----:B------:R-:W2:Y:S02]  /*13e0*/  LDG.E.64 R4, desc[UR36][R6.64] ;  /* 0x0000002406047981 */ /* 0x000ea4000c1e1b00 */
[----:B--2---:R-:W0:Y:S02]  /*13f0*/  F2I.S64.F64.TRUNC R4, R4 ;  /* 0x0000000400047311 */ /* 0x004e24000030d900 */
[----:B0-----:R-:W-:Y:S01]  /*1400*/  PRMT R19, R4, 0x7610, R19 ;  /* 0x0000761004137816 */ /* 0x001fe20000000013 */
[----:B------:R-:W-:Y:S06]  /*1410*/  BRA `(.L_x_22018) ;  /* 0x0000000800a87947 */ /* 0x000fec0003800000 */
.L_x_22013:
        /* <DEDUP_REMOVED lines=12> */
.L_x_22027:
[----:B------:R-:W2:Y:S02]  /*14e0*/  LDG.E.64 R6, desc[UR36][R6.64] ;  /* 0x0000002406067981 */ /* 0x000ea4000c1e1b00 */
[----:B--2---:R-:W0:Y:S02]  /*14f0*/  F2I.S64.F64.TRUNC R4, R6 ;  /* 0x0000000600047311 */ /* 0x004e24000030d900 */
[----:B0-----:R-:W-:Y:S01]  /*1500*/  PRMT R19, R4, 0x7610, R19 ;  /* 0x0000761004137816 */ /* 0x001fe20000000013 */
[----:B------:R-:W-:Y:S06]  /*1510*/  BRA `(.L_x_22018) ;  /* 0x0000000800687947 */ /* 0x000fec0003800000 */
.L_x_22026:
        /* <DEDUP_REMOVED lines=27> */
.L_x_22029:
        /* <DEDUP_REMOVED lines=15> */
.L_x_22028:
[----:B------:R-:W2:Y:S02]  /*17c0*/  LDG.E.U16 R4, desc[UR36][R6.64] ;  /* 0x0000002406047981 */ /* 0x000ea4000c1e1500 */
[----:B--2---:R-:W-:-:S06]  /*17d0*/  IMAD.U32 R4, R4, 0x10000, RZ ;  /* 0x0001000004047824 */ /* 0x004fcc00078e00ff */
[----:B------:R-:W0:Y:S02]  /*17e0*/  F2I.S64.TRUNC R4, R4 ;  /* 0x0000000400047311 */ /* 0x000e24000020d900 */
[----:B0-----:R-:W-:Y:S01]  /*17f0*/  PRMT R19, R4, 0x7610, R19 ;  /* 0x0000761004137816 */ /* 0x001fe20000000013 */
[----:B------:R-:W-:Y:S06]  /*1800*/  BRA `(.L_x_22018) ;  /* 0x0000000400ac7947 */ /* 0x000fec0003800000 */
.L_x_22025:
        /* <DEDUP_REMOVED lines=10> */
.L_x_22032:
        /* <DEDUP_REMOVED lines=21> */
.L_x_22036:
[----:B------:R-:W-:Y:S05]  /*1a00*/  BSYNC.RECONVERGENT B1 ;  /* 0x0000000000017941 */ /* 0x000fea0003800200 */
.L_x_22035:
[----:B------:R-:W-:Y:S01]  /*1a10*/  IMAD.SHL.U32 R0, R0, 0x100000, RZ ;  /* 0x0010000000007824 */ /* 0x000fe200078e00ff */
[----:B------:R-:W-:-:S04]  /*1a20*/  LEA R3, R3, 0x3b800000, 0x17 ;  /* 0x3b80000003037811 */ /* 0x000fc800078eb8ff */
[----:B------:R-:W-:-:S07]  /*1a30*/  LOP3.LUT R4, R3, R0, R7, 0xfe, !PT ;  /* 0x0000000003047212 */ /* 0x000fce00078efe07 */
.L_x_22034:
[----:B------:R-:W-:Y:S05]  /*1a40*/  BSYNC.RECONVERGENT B0 ;  /* 0x0000000000007941 */ /* 0x000fea0003800200 */
.L_x_22033:
[----:B------:R-:W0:Y:S02]  /*1a50*/  F2I.S64.TRUNC R4, R4 ;  /* 0x0000000400047311 */ /* 0x000e24000020d900 */
[----:B0-----:R-:W-:Y:S01]  /*1a60*/  PRMT R19, R4, 0x7610, R19 ;  /* 0x0000761004137816 */ /* 0x001fe20000000013 */
[----:B------:R-:W-:Y:S06]  /*1a70*/  BRA `(.L_x_22018) ;  /* 0x0000000400107947 */ /* 0x000fec0003800000 */
.L_x_22031:
        /* <DEDUP_REMOVED lines=21> */
.L_x_22040:
[----:B------:R-:W-:Y:S05]  /*1bd0*/  BSYNC.RECONVERGENT B1 ;  /* 0x0000000000017941 */ /* 0x000fea0003800200 */
.L_x_22039:
[----:B------:R-:W-:Y:S01]  /*1be0*/  IMAD.SHL.U32 R0, R0, 0x200000, RZ ;  /* 0x0020000000007824 */ /* 0x000fe200078e00ff */
[----:B------:R-:W-:-:S04]  /*1bf0*/  LEA R3, R3, 0x37800000, 0x17 ;  /* 0x3780000003037811 */ /* 0x000fc800078eb8ff */
[----:B------:R-:W-:-:S07]  /*1c00*/  LOP3.LUT R4, R3, R0, R7, 0xfe, !PT ;  /* 0x0000000003047212 */ /* 0x000fce00078efe07 */
.L_x_22038:
[----:B------:R-:W-:Y:S05]  /*1c10*/  BSYNC.RECONVERGENT B0 ;  /* 0x0000000000007941 */ /* 0x000fea0003800200 */
.L_x_22037:
[----:B------:R-:W0:Y:S02]  /*1c20*/  F2I.S64.TRUNC R4, R4 ;  /* 0x0000000400047311 */ /* 0x000e24000020d900 */
[----:B0-----:R-:W-:Y:S01]  /*1c30*/  PRMT R19, R4, 0x7610, R19 ;  /* 0x0000761004137816 */ /* 0x001fe20000000013 */
[----:B------:R-:W-:Y:S06]  /*1c40*/  BRA `(.L_x_22018) ;  /* 0x00000000009c7947 */ /* 0x000fec0003800000 */
.L_x_22030:
        /* <DEDUP_REMOVED lines=14> */
.L_x_22044:
[----:B------:R-:W-:Y:S05]  /*1d30*/  BSYNC.RECONVERGENT B0 ;  /* 0x0000000000007941 */ /* 0x000fea0003800200 */
.L_x_22043:
[----:B------:R-:W0:Y:S02]  /*1d40*/  F2I.S64.TRUNC R4, R4 ;  /* 0x0000000400047311 */ /* 0x000e24000020d900 */
[----:B0-----:R-:W-:Y:S01]  /*1d50*/  PRMT R19, R4, 0x7610, R19 ;  /* 0x0000761004137816 */ /* 0x001fe20000000013 */
[----:B------:R-:W-:Y:S06]  /*1d60*/  BRA `(.L_x_22018) ;  /* 0x0000000000547947 */ /* 0x000fec0003800000 */
.L_x_22017:
        /* <DEDUP_REMOVED lines=16> */
.L_x_22045:
[----:B------:R-:W-:Y:S01]  /*1e70*/  PRMT R19, RZ, 0x7610, R19 ;  /* 0x00007610ff137816 */ /* 0x000fe20000000013 */
[----:B------:R-:W-:Y:S06]  /*1e80*/  BRA `(.L_x_22018) ;  /* 0x00000000000c7947 */ /* 0x000fec0003800000 */
.L_x_22042:
[----:B------:R1:W5:Y:S01]  /*1e90*/  LDG.E.U8 R19, desc[UR36][R6.64] ;  /* 0x0000002406137981 */ /* 0x000362000c1e1100 */
[----:B------:R-:W-:Y:S05]  /*1ea0*/  BRA `(.L_x_22018) ;  /* 0x0000000000047947 */ /* 0x000fea0003800000 */
.L_x_22041:
[----:B------:R0:W5:Y:S02]  /*1eb0*/  LDG.E.U8 R19, desc[UR36][R6.64] ;  /* 0x0000002406137981 */ /* 0x000164000c1e1100 */
.L_x_22018:
[----:B------:R-:W-:-:S07]  /*1ec0*/  VIADD R23, R23, 0x80 ;  /* 0x0000008017177836 */ /* 0x000fce0000000000 */
.L_x_22012:
[----:B------:R-:W-:Y:S05]  /*1ed0*/  BSYNC.RECONVERGENT B6 ;  /* 0x0000000000067941 */ /* 0x000fea0003800200 */
.L_x_22011:
        /* <DEDUP_REMOVED lines=23> */
.L_x_22051:
[----:B------:R0:W5:Y:S01]  /*2050*/  LDG.E.U8 R17, desc[UR36][R6.64] ;  /* 0x0000002406117981 */ /* 0x000162000c1e1100 */
[----:B------:R-:W-:Y:S05]  /*2060*/  BRA `(.L_x_22053) ;  /* 0x0000000c00607947 */ /* 0x000fea0003800000 */
.L_x_22050:
        /* <DEDUP_REMOVED lines=8> */
.L_x_22055:
[----:B------:R3:W5:Y:S01]  /*20f0*/  LDG.E.U8 R17, desc[UR36][R6.64] ;  /* 0x0000002406117981 */ /* 0x000762000c1e1100 */
[----:B------:R-:W-:Y:S05]  /*2100*/  BRA `(.L_x_22053) ;  /* 0x0000000c00387947 */ /* 0x000fea0003800000 */
.L_x_22054:
[----:B------:R0:W5:Y:S01]  /*2110*/  LDG.E.U16 R17, desc[UR36][R6.64] ;  /* 0x0000002406117981 */ /* 0x000162000c1e1500 */
[----:B------:R-:W-:Y:S05]  /*2120*/  BRA `(.L_x_22053) ;  /* 0x0000000c00307947 */ /* 0x000fea0003800000 */
.L_x_22049:
        /* <DEDUP_REMOVED lines=10> */
.L_x_22057:
[----:B------:R-:W2:Y:S02]  /*21d0*/  LDG.E.U16 R4, desc[UR36][R6.64] ;  /* 0x0000002406047981 */ /* 0x000ea4000c1e1500 */
[----:B--2---:R-:W-:-:S06]  /*21e0*/  HADD2.F32 R4, -RZ, R4.H0_H0 ;  /* 0x20000004ff047230 */ /* 0x004fcc0000004100 */
[----:B------:R-:W0:Y:S02]  /*21f0*/  F2I.S64.TRUNC R4, R4 ;  /* 0x0000000400047311 */ /* 0x000e24000020d900 */
[----:B0-----:R-:W-:Y:S01]  /*2200*/  PRMT R17, R4, 0x7610, R17 ;  /* 0x0000761004117816 */ /* 0x001fe20000000011 */
[----:B------:R-:W-:Y:S06]  /*2210*/  BRA `(.L_x_22053) ;  /* 0x0000000800f47947 */ /* 0x000fec0003800000 */
.L_x_22056:
        /* <DEDUP_REMOVED lines=10> */
.L_x_22059:
[----:B------:R-:W2:Y:S02]  /*22c0*/  LDG.E.U16 R6, desc[UR36][R6.64] ;  /* 0x0000002406067981 */ /* 0x000ea4000c1e1500 */
[----:B--2---:R-:W-:-:S06]  /*22d0*/  HADD2.F32 R4, -RZ, R6.H0_H0 ;  /* 0x20000006ff047230 */ /* 0x004fcc0000004100 */
[----:B------:R-:W0:Y:S02]  /*22e0*/  F2I.S64.TRUNC R4, R4 ;  /* 0x0000000400047311 */ /* 0x000e24000020d900 */
[----:B0-----:R-:W-:Y:S01]  /*22f0*/  PRMT R17, R4, 0x7610, R17 ;  /* 0x0000761004117816 */ /* 0x001fe20000000011 */
[----:B------:R-:W-:Y:S06]  /*2300*/  BRA `(.L_x_22053) ;  /* 0x0000000800b87947 */ /* 0x000fec0003800000 */
.L_x_22058:
[----:B------:R-:W2:Y:S02]  /*2310*/  LDG.E.64 R4, desc[UR36][R6.64] ;  /* 0x0000002406047981 */ /* 0x000ea4000c1e1b00 */
[----:B--2---:R-:W0:Y:S02]  /*2320*/  F2I.S64.F64.TRUNC R4, R4 ;  /* 0x0000000400047311 */ /* 0x004e24000030d900 */
[----:B0-----:R-:W-:Y:S01]  /*2330*/  PRMT R17, R4, 0x7610, R17 ;  /* 0x0000761004117816 */ /* 0x001fe20000000011 */
[----:B------:R-:W-:Y:S06]  /*2340*/  BRA `(.L_x_22053) ;  /* 0x0000000800a87947 */ /* 0x000fec0003800000 */
.L_x_22048:
        /* <DEDUP_REMOVED lines=12> */
.L_x_22062:
[----:B------:R-:W2:Y:S02]  /*2410*/  LDG.E.64 R6, desc[UR36][R6.64] ;  /* 0x0000002406067981 */ /* 0x000ea4000c1e1b00 */
[----:B--2---:R-:W0:Y:S02]  /*2420*/  F2I.S64.F64.TRUNC R4, R6 ;  /* 0x0000000600047311 */ /* 0x004e24000030d900 */
[----:B0-----:R-:W-:Y:S01]  /*2430*/  PRMT R17, R4, 0x7610, R17 ;  /* 0x0000761004117816 */ /* 0x001fe20000000011 */
[----:B------:R-:W-:Y:S06]  /*2440*/  BRA `(.L_x_22053) ;  /* 0x0000000800687947 */ /* 0x000fec0003800000 */
.L_x_22061:
        /* <DEDUP_REMOVED lines=27> */
.L_x_22064:
        /* <DEDUP_REMOVED lines=15> */
.L_x_22063:
[----:B------:R-:W2:Y:S02]  /*26f0*/  LDG.E.U16 R4, desc[UR36][R6.64] ;  /* 0x0000002406047981 */ /* 0x000ea4000c1e1500 */
[----:B--2---:R-:W-:-:S06]  /*2700*/  IMAD.U32 R4, R4, 0x10000, RZ ;  /* 0x0001000004047824 */ /* 0x004fcc00078e00ff */
[----:B------:R-:W0:Y:S02]  /*2710*/  F2I.S64.TRUNC R4, R4 ;  /* 0x0000000400047311 */ /* 0x000e24000020d900 */
[----:B0-----:R-:W-:Y:S01]  /*2720*/  PRMT R17, R4, 0x7610, R17 ;  /* 0x0000761004117816 */ /* 0x001fe20000000011 */
[----:B------:R-:W-:Y:S06]  /*2730*/  BRA `(.L_x_22053) ;  /* 0x0000000400ac7947 */ /* 0x000fec0003800000 */
.L_x_22060:
        /* <DEDUP_REMOVED lines=10> */
.L_x_22067:
        /* <DEDUP_REMOVED lines=21> */
.L_x_22071:
[----:B------:R-:W-:Y:S05]  /*2930*/  BSYNC.RECONVERGENT B1 ;  /* 0x0000000000017941 */ /* 0x000fea0003800200 */
.L_x_22070:
[----:B------:R-:W-:Y:S01]  /*2940*/  IMAD.SHL.U32 R0, R0, 0x100000, RZ ;  /* 0x0010000000007824 */ /* 0x000fe200078e00ff */
[----:B------:R-:W-:-:S04]  /*2950*/  LEA R3, R3, 0x3b800000, 0x17 ;  /* 0x3b80000003037811 */ /* 0x000fc800078eb8ff */
[----:B------:R-:W-:-:S07]  /*2960*/  LOP3.LUT R4, R3, R0, R7, 0xfe, !PT ;  /* 0x0000000003047212 */ /* 0x000fce00078efe07 */
.L_x_22069:
[----:B------:R-:W-:Y:S05]  /*2970*/  BSYNC.RECONVERGENT B0 ;  /* 0x0000000000007941 */ /* 0x000fea0003800200 */
.L_x_22068:
[----:B------:R-:W0:Y:S02]  /*2980*/  F2I.S64.TRUNC R4, R4 ;  /* 0x0000000400047311 */ /* 0x000e24000020d900 */
[----:B0-----:R-:W-:Y:S01]  /*2990*/  PRMT R17, R4, 0x7610, R17 ;  /* 0x0000761004117816 */ /* 0x001fe20000000011 */
[----:B------:R-:W-:Y:S06]  /*29a0*/  BRA `(.L_x_22053) ;  /* 0x0000000400107947 */ /* 0x000fec0003800000 */
.L_x_22066:
        /* <DEDUP_REMOVED lines=21> */
.L_x_22075:
[----:B------:R-:W-:Y:S05]  /*2b00*/  BSYNC.RECONVERGENT B1 ;  /* 0x0000000000017941 */ /* 0x000fea0003800200 */
.L_x_22074:
[----:B------:R-:W-:Y:S01]  /*2b10*/  IMAD.SHL.U32 R0, R0, 0x200000, RZ ;  /* 0x0020000000007824 */ /* 0x000fe200078e00ff */
[----:B------:R-:W-:-:S04]  /*2b20*/  LEA R3, R3, 0x37800000, 0x17 ;  /* 0x3780000003037811 */ /* 0x000fc800078eb8ff */
[----:B------:R-:W-:-:S07]  /*2b30*/  LOP3.LUT R4, R3, R0, R7, 0xfe, !PT ;  /* 0x0000000003047212 */ /* 0x000fce00078efe07 */
.L_x_22073:
[----:B------:R-:W-:Y:S05]  /*2b40*/  BSYNC.RECONVERGENT B0 ;  /* 0x0000000000007941 */ /* 0x000fea0003800200 */
.L_x_22072:
[----:B------:R-:W0:Y:S02]  /*2b50*/  F2I.S64.TRUNC R4, R4 ;  /* 0x0000000400047311 */ /* 0x000e24000020d900 */
[----:B0-----:R-:W-:Y:S01]  /*2b60*/  PRMT R17, R4, 0x7610, R17 ;  /* 0x0000761004117816 */ /* 0x001fe20000000011 */
[----:B------:R-:W-:Y:S06]  /*2b70*/  BRA `(.L_x_22053) ;  /* 0x00000000009c7947 */ /* 0x000fec0003800000 */
.L_x_22065:
        /* <DEDUP_REMOVED lines=14> */
.L_x_22079:
[----:B------:R-:W-:Y:S05]  /*2c60*/  BSYNC.RECONVERGENT B0 ;  /* 0x0000000000007941 */ /* 0x000fea0003800200 */
.L_x_22078:
[----:B------:R-:W0:Y:S02]  /*2c70*/  F2I.S64.TRUNC R4, R4 ;  /* 0x0000000400047311 */ /* 0x000e24000020d900 */
[----:B0-----:R-:W-:Y:S01]  /*2c80*/  PRMT R17, R4, 0x7610, R17 ;  /* 0x0000761004117816 */ /* 0x001fe20000000011 */
[----:B------:R-:W-:Y:S06]  /*2c90*/  BRA `(.L_x_22053) ;  /* 0x0000000000547947 */ /* 0x000fec0003800000 */
.L_x_22052:
        /* <DEDUP_REMOVED lines=16> */
.L_x_22080:
[----:B------:R-:W-:Y:S01]  /*2da0*/  PRMT R17, RZ, 0x7610, R17 ;  /* 0x00007610ff117816 */ /* 0x000fe20000000011 */
[----:B------:R-:W-:Y:S06]  /*2db0*/  BRA `(.L_x_22053) ;  /* 0x00000000000c7947 */ /* 0x000fec0003800000 */
.L_x_22077:
[----:B------:R2:W5:Y:S01]  /*2dc0*/  LDG.E.U8 R17, desc[UR36][R6.64] ;  /* 0x0000002406117981 */ /* 0x000562000c1e1100 */
[----:B------:R-:W-:Y:S05]  /*2dd0*/  BRA `(.L_x_22053) ;  /* 0x0000000000047947 */ /* 0x000fea0003800000 */
.L_x_22076:
[----:B------:R1:W5:Y:S02]  /*2de0*/  LDG.E.U8 R17, desc[UR36][R6.64] ;  /* 0x0000002406117981 */ /* 0x000364000c1e1100 */
.L_x_22053:
[----:B------:R-:W-:-:S07]  /*2df0*/  VIADD R23, R23, 0x80 ;  /* 0x0000008017177836 */ /* 0x000fce0000000000 */
.L_x_22047:
[----:B------:R-:W-:Y:S05]  /*2e00*/  BSYNC.RECONVERGENT B6 ;  /* 0x0000000000067941 */ /* 0x000fea0003800200 */
.L_x_22046:
        /* <DEDUP_REMOVED lines=23> */
.L_x_22086:
[----:B------:R0:W5:Y:S01]  /*2f80*/  LDG.E.U8 R18, desc[UR36][R6.64] ;  /* 0x0000002406127981 */ /* 0x000162000c1e1100 */
[----:B------:R-:W-:Y:S05]  /*2f90*/  BRA `(.L_x_22082) ;  /* 0x0000000c005c7947 */ /* 0x000fea0003800000 */
.L_x_22085:
        /* <DEDUP_REMOVED lines=8> */
.L_x_22089:
[----:B------:R0:W5:Y:S01]  /*3020*/  LDG.E.U8 R18, desc[UR36][R6.64] ;  /* 0x0000002406127981 */ /* 0x000162000c1e1100 */
[----:B------:R-:W-:Y:S05]  /*3030*/  BRA `(.L_x_22082) ;  /* 0x0000000c00347947 */ /* 0x000fea0003800000 */
.L_x_22088:
[----:B------:R0:W5:Y:S01]  /*3040*/  LDG.E.U16 R18, desc[UR36][R6.64] ;  /* 0x0000002406127981 */ /* 0x000162000c1e1500 */
[----:B------:R-:W-:Y:S05]  /*3050*/  BRA `(.L_x_22082) ;  /* 0x0000000c002c7947 */ /* 0x000fea0003800000 */
.L_x_22084:
        /* <DEDUP_REMOVED lines=10> */
.L_x_22091:
[----:B------:R-:W2:Y:S02]  /*3100*/  LDG.E.U16 R4, desc[UR36][R6.64] ;  /* 0x0000002406047981 */ /* 0x000ea4000c1e1500 */
[----:B--2---:R-:W-:-:S06]  /*3110*/  HADD2.F32 R4, -RZ, R4.H0_H0 ;  /* 0x20000004ff047230 */ /* 0x004fcc0000004100 */
[----:B------:R-:W0:Y:S02]  /*3120*/  F2I.S64.TRUNC R4, R4 ;  /* 0x0000000400047311 */ /* 0x000e24000020d900 */
[----:B0-----:R-:W-:Y:S01]  /*3130*/  PRMT R18, R4, 0x7610, R18 ;  /* 0x0000761004127816 */ /* 0x001fe20000000012 */
[----:B------:R-:W-:Y:S06]  /*3140*/  BRA `(.L_x_22082) ;  /* 0x0000000800f07947 */ /* 0x000fec0003800000 */
.L_x_22090:
        /* <DEDUP_REMOVED lines=10> */
.L_x_22093:
[----:B------:R-:W2:Y:S02]  /*31f0*/  LDG.E.U16 R6, desc[UR36][R6.64] ;  /* 0x0000002406067981 */ /* 0x000ea4000c1e1500 */
[----:B--2---:R-:W-:-:S06]  /*3200*/  HADD2.F32 R4, -RZ, R6.H0_H0 ;  /* 0x20000006ff047230 */ /* 0x004fcc0000004100 */
[----:B------:R-:W0:Y:S02]  /*3210*/  F2I.S64.TRUNC R4, R4 ;  /* 0x0000000400047311 */ /* 0x000e24000020d900 */
[----:B0-----:R-:W-:Y:S01]  /*3220*/  PRMT R18, R4, 0x7610, R18 ;  /* 0x0000761004127816 */ /* 0x001fe20000000012 */
[----:B------:R-:W-:Y:S06]  /*3230*/  BRA `(.L_x_22082) ;  /* 0x0000000800b47947 */ /* 0x000fec0003800000 */
.L_x_22092:
[----:B------:R-:W2:Y:S02]  /*3240*/  LDG.E.64 R4, desc[UR36][R6.64] ;  /* 0x0000002406047981 */ /* 0x000ea4000c1e1b00 */
[----:B--2---:R-:W0:Y:S02]  /*3250*/  F2I.S64.F64.TRUNC R4, R4 ;  /* 0x0000000400047311 */ /* 0x004e24000030d900 */
[----:B0-----:R-:W-:Y:S01]  /*3260*/  PRMT R18, R4, 0x7610, R18 ;  /* 0x0000761004127816 */ /* 0x001fe20000000012 */
[----:B------:R-:W-:Y:S06]  /*3270*/  BRA `(.L_x_22082) ;  /* 0x0000000800a47947 */ /* 0x000fec0003800000 */
.L_x_22083:
        /* <DEDUP_REMOVED lines=12> */
.L_x_22096:
[----:B------:R-:W2:Y:S02]  /*3340*/  LDG.E.64 R6, desc[UR36][R6.64] ;  /* 0x0000002406067981 */ /* 0x000ea4000c1e1b00 */
[----:B--2---:R-:W0:Y:S02]  /*3350*/  F2I.S64.F64.TRUNC R4, R6 ;  /* 0x0000000600047311 */ /* 0x004e24000030d900 */
[----:B0-----:R-:W-:Y:S01]  /*3360*/  PRMT R18, R4, 0x7610, R18 ;  /* 0x0000761004127816 */ /* 0x001fe20000000012 */
[----:B------:R-:W-:Y:S06]  /*3370*/  BRA `(.L_x_22082) ;  /* 0x0000000800647947 */ /* 0x000fec0003800000 */
.L_x_22095:
        /* <DEDUP_REMOVED lines=27> */
.L_x_22098:
        /* <DEDUP_REMOVED lines=15> */
.L_x_22097:
[----:B------:R-:W2:Y:S02]  /*3620*/  LDG.E.U16 R4, desc[UR36][R6.64] ;  /* 0x0000002406047981 */ /* 0x000ea4000c1e1500 */
[----:B--2---:R-:W-:-:S06]  /*3630*/  IMAD.U32 R4, R4, 0x10000, RZ ;  /* 0x0001000004047824 */ /* 0x004fcc00078e00ff */
[----:B------:R-:W0:Y:S02]  /*3640*/  F2I.S64.TRUNC R4, R4 ;  /* 0x0000000400047311 */ /* 0x000e24000020d900 */
[----:B0-----:R-:W-:Y:S01]  /*3650*/  PRMT R18, R4, 0x7610, R18 ;  /* 0x0000761004127816 */ /* 0x001fe20000000012 */
[----:B------:R-:W-:Y:S06]  /*3660*/  BRA `(.L_x_22082) ;  /* 0x0000000400a87947 */ /* 0x000fec0003800000 */
.L_x_22094:
        /* <DEDUP_REMOVED lines=10> */
.L_x_22101:
        /* <DEDUP_REMOVED lines=21> */
.L_x_22105:
[----:B------:R-:W-:Y:S05]  /*3860*/  BSYNC.RECONVERGENT B1 ;  /* 0x0000000000017941 */ /* 0x000fea0003800200 */
.L_x_22104:
[----:B------:R-:W-:Y:S01]  /*3870*/  IMAD.SHL.U32 R0, R0, 0x100000, RZ ;  /* 0x0010000000007824 */ /* 0x000fe200078e00ff */
[----:B------:R-:W-:-:S04]  /*3880*/  LEA R3, R3, 0x3b800000, 0x17 ;  /* 0x3b80000003037811 */ /* 0x000fc800078eb8ff */
[----:B------:R-:W-:-:S07]  /*3890*/  LOP3.LUT R4, R3, R0, R7, 0xfe, !PT ;  /* 0x0000000003047212 */ /* 0x000fce00078efe07 */
.L_x_22103:
[----:B------:R-:W-:Y:S05]  /*38a0*/  BSYNC.RECONVERGENT B0 ;  /* 0x0000000000007941 */ /* 0x000fea0003800200 */
.L_x_22102:
[----:B------:R-:W0:Y:S02]  /*38b0*/  F2I.S64.TRUNC R4, R4 ;  /* 0x0000000400047311 */ /* 0x000e24000020d900 */
[----:B0-----:R-:W-:Y:S01]  /*38c0*/  PRMT R18, R4, 0x7610, R18 ;  /* 0x0000761004127816 */ /* 0x001fe20000000012 */
[----:B------:R-:W-:Y:S06]  /*38d0*/  BRA `(.L_x_22082) ;  /* 0x00000004000c7947 */ /* 0x000fec0003800000 */
.L_x_22100:
        /* <DEDUP_REMOVED lines=21> */
.L_x_22109:
[----:B------:R-:W-:Y:S05]  /*3a30*/  BSYNC.RECONVERGENT B1 ;  /* 0x0000000000017941 */ /* 0x000fea0003800200 */
.L_x_22108:
[----:B------:R-:W-:Y:S01]  /*3a40*/  IMAD.SHL.U32 R0, R0, 0x200000, RZ ;  /* 0x0020000000007824 */ /* 0x000fe200078e00ff */
[----:B------:R-:W-:-:S04]  /*3a50*/  LEA R3, R3, 0x37800000, 0x17 ;  /* 0x3780000003037811 */ /* 0x000fc800078eb8ff */
[----:B------:R-:W-:-:S07]  /*3a60*/  LOP3.LUT R4, R3, R0, R7, 0xfe, !PT ;  /* 0x0000000003047212 */ /* 0x000fce00078efe07 */
.L_x_22107:
[----:B------:R-:W-:Y:S05]  /*3a70*/  BSYNC.RECONVERGENT B0 ;  /* 0x0000000000007941 */ /* 0x000fea0003800200 */
.L_x_22106:
[----:B------:R-:W0:Y:S02]  /*3a80*/  F2I.S64.TRUNC R4, R4 ;  /* 0x0000000400047311 */ /* 0x000e24000020d900 */
[----:B0-----:R-:W-:Y:S01]  /*3a90*/  PRMT R18, R4, 0x7610, R18 ;  /* 0x0000761004127816 */ /* 0x001fe20000000012 */
[----:B------:R-:W-:Y:S06]  /*3aa0*/  BRA `(.L_x_22082) ;  /* 0x0000000000987947 */ /* 0x000fec0003800000 */
.L_x_22099:
        /* <DEDUP_REMOVED lines=14> */
.L_x_22113:
[----:B------:R-:W-:Y:S05]  /*3b90*/  BSYNC.RECONVERGENT B0 ;  /* 0x0000000000007941 */ /* 0x000fea0003800200 */
.L_x_22112:
[----:B------:R-:W0:Y:S02]  /*3ba0*/  F2I.S64.TRUNC R4, R4 ;  /* 0x0000000400047311 */ /* 0x000e24000020d900 */
[----:B0-----:R-:W-:Y:S01]  /*3bb0*/  PRMT R18, R4, 0x7610, R18 ;  /* 0x0000761004127816 */ /* 0x001fe20000000012 */
[----:B------:R-:W-:Y:S06]  /*3bc0*/  BRA `(.L_x_22082) ;  /* 0x0000000000507947 */ /* 0x000fec0003800000 */
.L_x_22087:
        /* <DEDUP_REMOVED lines=16> */
.L_x_22114:
[----:B------:R-:W-:Y:S05]  /*3cd0*/  BRA `(.L_x_22082) ;  /* 0x00000000000c7947 */ /* 0x000fea0003800000 */
.L_x_22111:
[----:B------:R0:W5:Y:S01]  /*3ce0*/  LDG.E.U8 R18, desc[UR36][R6.64] ;  /* 0x0000002406127981 */ /* 0x000162000c1e1100 */
[----:B------:R-:W-:Y:S05]  /*3cf0*/  BRA `(.L_x_22082) ;  /* 0x0000000000047947 */ /* 0x000fea0003800000 */
.L_x_22110:
[----:B------:R0:W5:Y:S02]  /*3d00*/  LDG.E.U8 R18, desc[UR36][R6.64] ;  /* 0x0000002406127981 */ /* 0x000164000c1e1100 */
.L_x_22082:
[----:B------:R-:W-:Y:S05]  /*3d10*/  BSYNC.RECONVERGENT B6 ;  /* 0x0000000000067941 */ /* 0x000fea0003800200 */
.L_x_22081:
[----:B------:R-:W0:Y:S01]  /*3d20*/  LDC.U8 R0, c[0x0][0x385] ;  /* 0x0000e140ff007b82 */ /* 0x000e220000000000 */
[----:B------:R-:W-:Y:S01]  /*3d30*/  ISETP.GE.AND P0, PT, R25, R16, PT ;  /* 0x000000101900720c */ /* 0x000fe20003f06270 */
[----:B------:R-:W-:-:S12]  /*3d40*/  BSSY.RECONVERGENT B0, `(.L_x_22115) ;  /* 0x0000006000007945 */ /* 0x000fd80003800200 */
[----:B------:R-:W-:Y:S05]  /*3d50*/  @P0 BRA `(.L_x_22116) ;  /* 0x0000000000100947 */ /* 0x000fea0003800000 */
[----:B-----5:R-:W-:Y:S02]  /*3d60*/  LOP3.LUT R8, R22, 0xff, RZ, 0xc0, !PT ;  /* 0x000000ff16087812 */ /* 0x020fe400078ec0ff */
[----:B------:R-:W-:-:S07]  /*3d70*/  MOV R10, 0x3d90 ;  /* 0x00003d90000a7802 */ /* 0x000fce0000000f00 */
[----:B01234-:R-:W-:Y:S05]  /*3d80*/  CALL.REL.NOINC `($__internal_71_$__cuda_sm20_div_u16) ;  /* 0x0000003c00cc7944 */ /* 0x01ffea0003c00000 */
[----:B------:R-:W-:-:S07]  /*3d90*/  IMAD.MOV.U32 R3, RZ, RZ, R9 ;  /* 0x000000ffff037224 */ /* 0x000fce00078e0009 */
.L_x_22116:
[----:B------:R-:W-:Y:S05]  /*3da0*/  BSYNC.RECONVERGENT B0 ;  /* 0x0000000000007941 */ /* 0x000fea0003800200 */
.L_x_22115:
[----:B------:R-:W-:Y:S01]  /*3db0*/  VIADD R23, R25, 0x80 ;  /* 0x0000008019177836 */ /* 0x000fe20000000000 */
[----:B------:R-:W-:Y:S04]  /*3dc0*/  BSSY.RECONVERGENT B0, `(.L_x_22117) ;  /* 0x0000007000007945 */ /* 0x000fe80003800200 */
[----:B------:R-:W-:-:S13]  /*3dd0*/  ISETP.GE.AND P0, PT, R23, R16, PT ;  /* 0x000000101700720c */ /* 0x000fda0003f06270 */
[----:B------:R-:W-:Y:S05]  /*3de0*/  @P0 BRA `(.L_x_22118) ;  /* 0x0000000000100947 */ /* 0x000fea0003800000 */
[----:B-----5:R-:W-:Y:S02]  /*3df0*/  LOP3.LUT R8, R19, 0xff, RZ, 0xc0, !PT ;  /* 0x000000ff13087812 */ /* 0x020fe400078ec0ff */
[----:B------:R-:W-:-:S07]  /*3e00*/  MOV R10, 0x3e20 ;  /* 0x00003e20000a7802 */ /* 0x000fce0000000f00 */
[----:B01234-:R-:W-:Y:S05]  /*3e10*/  CALL.REL.NOINC `($__internal_71_$__cuda_sm20_div_u16) ;  /* 0x0000003c00a87944 */ /* 0x01ffea0003c00000 */
[----:B------:R-:W-:-:S07]  /*3e20*/  IMAD.MOV.U32 R22, RZ, RZ, R9 ;  /* 0x000000ffff167224 */ /* 0x000fce00078e0009 */
.L_x_22118:
[----:B------:R-:W-:Y:S05]  /*3e30*/  BSYNC.RECONVERGENT B0 ;  /* 0x0000000000007941 */ /* 0x000fea0003800200 */
.L_x_22117:
        /* <DEDUP_REMOVED lines=8> */
.L_x_22120:
[----:B------:R-:W-:Y:S05]  /*3ec0*/  BSYNC.RECONVERGENT B0 ;  /* 0x0000000000007941 */ /* 0x000fea0003800200 */
.L_x_22119:
        /* <DEDUP_REMOVED lines=8> */
.L_x_22122:
[----:B------:R-:W-:Y:S05]  /*3f50*/  BSYNC.RECONVERGENT B0 ;  /* 0x0000000000007941 */ /* 0x000fea0003800200 */
.L_x_22121:
[----:B-----5:R-:W0:Y:S01]  /*3f60*/  LDC.U8 R19, c[0x0][0x3a4] ;  /* 0x0000e900ff137b82 */ /* 0x020e220000000000 */
[----:B------:R-:W-:Y:S01]  /*3f70*/  ISETP.GE.AND P0, PT, R25, R16, PT ;  /* 0x000000101900720c */ /* 0x000fe20003f06270 */
[----:B------:R-:W-:Y:S04]  /*3f80*/  BSSY.RECONVERGENT B8, `(.L_x_22123) ;  /* 0x00002e7000087945 */ /* 0x000fe80003800200 */
[----:B------:R-:W-:Y:S08]  /*3f90*/  BSSY.RELIABLE B7, `(.L_x_22124) ;  /* 0x00001f9000077945 */ /* 0x000ff00003800100 */
[----:B------:R-:W-:Y:S05]  /*3fa0*/  @P0 BRA `(.L_x_22125) ;  /* 0x0000001c00d00947 */ /* 0x000fea0003800000 */
[----:B------:R-:W5:Y:S01]  /*3fb0*/  LDCU UR4, c[0x0][0x3a8] ;  /* 0x00007500ff0477ac */ /* 0x000f620008000800 */
[----:B------:R-:W1:Y:S01]  /*3fc0*/  LDC.64 R8, c[0x0][0x388] ;  /* 0x0000e200ff087b82 */ /* 0x000e620000000a00 */
[----:B0-----:R-:W-:Y:S01]  /*3fd0*/  IMAD R0, R2, 0x200, R25 ;  /* 0x0000020002007824 */ /* 0x001fe200078e0219 */
[----:B------:R-:W-:Y:S01]  /*3fe0*/  PRMT R4, R19, 0x9910, RZ ;  /* 0x0000991013047816 */ /* 0x000fe200000000ff */
        /* <DEDUP_REMOVED lines=18> */
.L_x_22130:
[----:B------:R0:W-:Y:S01]  /*4110*/  STG.E.U8 desc[UR36][R8.64], R3 ;  /* 0x0000000308007986 */ /* 0x0001e2000c101124 */
[----:B------:R-:W-:Y:S01]  /*4120*/  IMAD.MOV.U32 R25, RZ, RZ, R23 ;  /* 0x000000ffff197224 */ /* 0x000fe200078e0017 */
[----:B------:R-:W-:Y:S06]  /*4130*/  BRA `(.L_x_22132) ;  /* 0x0000000c00ac7947 */ /* 0x000fec0003800000 */
.L_x_22129:
        /* <DEDUP_REMOVED lines=11> */
.L_x_22134:
[----:B------:R-:W-:Y:S01]  /*41f0*/  LOP3.LUT R3, R3, 0xff, RZ, 0xc0, !PT ;  /* 0x000000ff03037812 */ /* 0x000fe200078ec0ff */
[----:B------:R-:W-:-:S04]  /*4200*/  IMAD.MOV.U32 R25, RZ, RZ, R23 ;  /* 0x000000ffff197224 */ /* 0x000fc800078e0017 */
[----:B------:R0:W-:Y:S01]  /*4210*/  STG.E desc[UR36][R8.64], R3 ;  /* 0x0000000308007986 */ /* 0x0001e2000c101924 */
[----:B------:R-:W-:Y:S05]  /*4220*/  BRA `(.L_x_22132) ;  /* 0x0000000c00707947 */ /* 0x000fea0003800000 */
.L_x_22133:
[----:B------:R-:W-:Y:S01]  /*4230*/  LOP3.LUT R3, R3, 0xff, RZ, 0xc0, !PT ;  /* 0x000000ff03037812 */ /* 0x000fe200078ec0ff */
[----:B------:R-:W-:-:S04]  /*4240*/  IMAD.MOV.U32 R25, RZ, RZ, R23 ;  /* 0x000000ffff197224 */ /* 0x000fc800078e0017 */
[----:B------:R0:W-:Y:S01]  /*4250*/  STG.E.U16 desc[UR36][R8.64], R3 ;  /* 0x0000000308007986 */ /* 0x0001e2000c101524 */
[----:B------:R-:W-:Y:S05]  /*4260*/  BRA `(.L_x_22132) ;  /* 0x0000000c00607947 */ /* 0x000fea0003800000 */
.L_x_22128:
        /* <DEDUP_REMOVED lines=11> */
.L_x_22136:
[----:B------:R-:W-:Y:S01]  /*4320*/  LOP3.LUT R3, R3, 0xff, RZ, 0xc0, !PT ;  /* 0x000000ff03037812 */ /* 0x000fe200078ec0ff */
[----:B------:R-:W-:-:S03]  /*4330*/  IMAD.MOV.U32 R25, RZ, RZ, R23 ;  /* 0x000000ffff197224 */ /* 0x000fc600078e0017 */
[----:B------:R-:W0:Y:S02]  /*4340*/  I2F.U16 R0, R3 ;  /* 0x0000000300007306 */ /* 0x000e240000101000 */
[----:B0-----:R-:W-:-:S05]  /*4350*/  F2FP.F16.F32.PACK_AB R0, RZ, R0 ;  /* 0x00000000ff00723e */ /* 0x001fca00000000ff */
[----:B------:R0:W-:Y:S01]  /*4360*/  STG.E.U16 desc[UR36][R8.64], R0 ;  /* 0x0000000008007986 */ /* 0x0001e2000c101524 */
[----:B------:R-:W-:Y:S05]  /*4370*/  BRA `(.L_x_22132) ;  /* 0x0000000c001c7947 */ /* 0x000fea0003800000 */
.L_x_22135:
        /* <DEDUP_REMOVED lines=12> */
.L_x_22138:
[----:B------:R-:W-:Y:S01]  /*4440*/  LOP3.LUT R3, R3, 0xff, RZ, 0xc0, !PT ;  /* 0x000000ff03037812 */ /* 0x000fe200078ec0ff */
[----:B------:R-:W-:-:S05]  /*4450*/  IMAD.MOV.U32 R25, RZ, RZ, R23 ;  /* 0x000000ffff197224 */ /* 0x000fca00078e0017 */
[----:B------:R-:W0:Y:S02]  /*4460*/  I2F.U16 R3, R3 ;  /* 0x0000000300037306 */ /* 0x000e240000101000 */
[----:B0-----:R-:W-:-:S04]  /*4470*/  F2FP.F16.F32.PACK_AB R3, RZ, R3 ;  /* 0x00000003ff03723e */ /* 0x001fc800000000ff */
[----:B------:R-:W-:-:S05]  /*4480*/  PRMT R3, R3, 0x5410, RZ ;  /* 0x0000541003037816 */ /* 0x000fca00000000ff */
[----:B------:R0:W-:Y:S01]  /*4490*/  STG.E desc[UR36][R8.64], R3 ;  /* 0x0000000308007986 */ /* 0x0001e2000c101924 */
[----:B------:R-:W-:Y:S05]  /*44a0*/  BRA `(.L_x_22132) ;  /* 0x0000000800d07947 */ /* 0x000fea0003800000 */
.L_x_22137:
[----:B------:R-:W-:Y:S01]  /*44b0*/  LOP3.LUT R4, R3, 0xff, RZ, 0xc0, !PT ;  /* 0x000000ff03047812 */ /* 0x000fe200078ec0ff */
[----:B------:R-:W-:-:S05]  /*44c0*/  IMAD.MOV.U32 R25, RZ, RZ, R23 ;  /* 0x000000ffff197224 */ /* 0x000fca00078e0017 */
[----:B------:R-:W0:Y:S02]  /*44d0*/  I2F.F64.U16 R4, R4 ;  /* 0x0000000400047312 */ /* 0x000e240000101800 */
[----:B0-----:R0:W-:Y:S01]  /*44e0*/  STG.E.64 desc[UR36][R8.64], R4 ;  /* 0x0000000408007986 */ /* 0x0011e2000c101b24 */
[----:B------:R-:W-:Y:S05]  /*44f0*/  BRA `(.L_x_22132) ;  /* 0x0000000800bc7947 */ /* 0x000fea0003800000 */
.L_x_22127:
        /* <DEDUP_REMOVED lines=13> */
.L_x_22141:
[----:B------:R-:W-:Y:S02]  /*45d0*/  LOP3.LUT R4, R3, 0xff, RZ, 0xc0, !PT ;  /* 0x000000ff03047812 */ /* 0x000fe400078ec0ff */
[----:B--234-:R-:W-:Y:S01]  /*45e0*/  CS2R R6, SRZ ;  /* 0x0000000000067805 */ /* 0x01cfe2000001ff00 */
[----:B------:R-:W-:-:S03]  /*45f0*/  IMAD.MOV.U32 R25, RZ, RZ, R23 ;  /* 0x000000ffff197224 */ /* 0x000fc600078e0017 */
[----:B------:R-:W0:Y:S02]  /*4600*/  I2F.F64.U16 R4, R4 ;  /* 0x0000000400047312 */ /* 0x000e240000101800 */
[----:B0-----:R0:W-:Y:S01]  /*4610*/  STG.E.128 desc[UR36][R8.64], R4 ;  /* 0x0000000408007986 */ /* 0x0011e2000c101d24 */
[----:B------:R-:W-:Y:S05]  /*4620*/  BRA `(.L_x_22132) ;  /* 0x0000000800707947 */ /* 0x000fea0003800000 */
.L_x_22140:
        /* <DEDUP_REMOVED lines=18> */
.L_x_22145:
[----:B------:R-:W-:Y:S05]  /*4750*/  BSYNC.RECONVERGENT B0 ;  /* 0x0000000000007941 */ /* 0x000fea0003800200 */
.L_x_22144:
[----:B------:R0:W-:Y:S01]  /*4760*/  STG.E.U8 desc[UR36][R8.64], R3 ;  /* 0x0000000308007986 */ /* 0x0001e2000c101124 */
[----:B------:R-:W-:Y:S01]  /*4770*/  IMAD.MOV.U32 R25, RZ, RZ, R23 ;  /* 0x000000ffff197224 */ /* 0x000fe200078e0017 */
[----:B------:R-:W-:Y:S06]  /*4780*/  BRA `(.L_x_22132) ;  /* 0x0000000800187947 */ /* 0x000fec0003800000 */
.L_x_22143:
        /* <DEDUP_REMOVED lines=20> */
.L_x_22142:
[----:B------:R-:W-:Y:S01]  /*48d0*/  LOP3.LUT R3, R3, 0xff, RZ, 0xc0, !PT ;  /* 0x000000ff03037812 */ /* 0x000fe200078ec0ff */
[----:B------:R-:W-:-:S03]  /*48e0*/  IMAD.MOV.U32 R25, RZ, RZ, R23 ;  /* 0x000000ffff197224 */ /* 0x000fc600078e0017 */
[----:B------:R-:W0:Y:S02]  /*48f0*/  I2F.U16 R0, R3 ;  /* 0x0000000300007306 */ /* 0x000e240000101000 */
[----:B0-----:R-:W-:-:S05]  /*4900*/  F2FP.BF16.F32.PACK_AB R0, RZ, R0 ;  /* 0x00000000ff00723e */ /* 0x001fca00000010ff */
[----:B------:R0:W-:Y:S01]  /*4910*/  STG.E.U16 desc[UR36][R8.64], R0 ;  /* 0x0000000008007986 */ /* 0x0001e2000c101524 */
[----:B------:R-:W-:Y:S05]  /*4920*/  BRA `(.L_x_22132) ;  /* 0x0000000400b07947 */ /* 0x000fea0003800000 */
.L_x_22139:
        /* <DEDUP_REMOVED lines=12> */
.L_x_22148:
        /* <DEDUP_REMOVED lines=13> */
.L_x_22151:
[----:B------:R-:W-:-:S04]  /*4ac0*/  SHF.R.U32.HI R0, RZ, 0x14, R3 ;  /* 0x00000014ff007819 */ /* 0x000fc80000011603 */
[----:B------:R-:W-:-:S04]  /*4ad0*/  LOP3.LUT R0, R0, 0x1, RZ, 0xc0, !PT ;  /* 0x0000000100007812 */ /* 0x000fc800078ec0ff */
[----:B------:R-:W-:-:S04]  /*4ae0*/  IADD3 R0, PT, PT, R3, 0x487ffff, R0 ;  /* 0x0487ffff03007810 */ /* 0x000fc80007ffe000 */
[----:B------:R-:W-:-:S04]  /*4af0*/  SHF.R.U32.HI R0, RZ, 0x14, R0 ;  /* 0x00000014ff007819 */ /* 0x000fc80000011600 */
[----:B------:R-:W-:-:S07]  /*4b00*/  LOP3.LUT R0, R0, 0xff, RZ, 0xc0, !PT ;  /* 0x000000ff00007812 */ /* 0x000fce00078ec0ff */
.L_x_22152:
[----:B------:R-:W-:-:S07]  /*4b10*/  PRMT R4, R0, 0x7610, R4 ;  /* 0x0000761000047816 */ /* 0x000fce0000000004 */
.L_x_22150:
[----:B------:R-:W-:Y:S05]  /*4b20*/  BSYNC.RECONVERGENT B0 ;  /* 0x0000000000007941 */ /* 0x000fea0003800200 */
.L_x_22149:
[----:B------:R0:W-:Y:S01]  /*4b30*/  STG.E.U8 desc[UR36][R8.64], R4 ;  /* 0x0000000408007986 */ /* 0x0001e2000c101124 */
[----:B------:R-:W-:Y:S01]  /*4b40*/  IMAD.MOV.U32 R25, RZ, RZ, R23 ;  /* 0x000000ffff197224 */ /* 0x000fe200078e0017 */
[----:B------:R-:W-:Y:S06]  /*4b50*/  BRA `(.L_x_22132) ;  /* 0x0000000400247947 */ /* 0x000fec0003800000 */
.L_x_22147:
        /* <DEDUP_REMOVED lines=13> */
.L_x_22155:
[----:B------:R-:W-:-:S04]  /*4c30*/  SHF.R.U32.HI R0, RZ, 0x15, R3 ;  /* 0x00000015ff007819 */ /* 0x000fc80000011603 */
[----:B------:R-:W-:-:S04]  /*4c40*/  LOP3.LUT R0, R0, 0x1, RZ, 0xc0, !PT ;  /* 0x0000000100007812 */ /* 0x000fc800078ec0ff */
[----:B------:R-:W-:-:S04]  /*4c50*/  IADD3 R0, PT, PT, R3, 0x88fffff, R0 ;  /* 0x088fffff03007810 */ /* 0x000fc80007ffe000 */
[----:B------:R-:W-:-:S04]  /*4c60*/  SHF.R.U32.HI R0, RZ, 0x15, R0 ;  /* 0x00000015ff007819 */ /* 0x000fc80000011600 */
[----:B------:R-:W-:-:S07]  /*4c70*/  LOP3.LUT R0, R0, 0xff, RZ, 0xc0, !PT ;  /* 0x000000ff00007812 */ /* 0x000fce00078ec0ff */
.L_x_22156:
[----:B------:R-:W-:-:S07]  /*4c80*/  PRMT R4, R0, 0x7610, R4 ;  /* 0x0000761000047816 */ /* 0x000fce0000000004 */
.L_x_22154:
[----:B------:R-:W-:Y:S05]  /*4c90*/  BSYNC.RECONVERGENT B0 ;  /* 0x0000000000007941 */ /* 0x000fea0003800200 */
.L_x_22153:
[----:B------:R0:W-:Y:S01]  /*4ca0*/  STG.E.U8 desc[UR36][R8.64], R4 ;  /* 0x0000000408007986 */ /* 0x0001e2000c101124 */
[----:B------:R-:W-:Y:S01]  /*4cb0*/  IMAD.MOV.U32 R25, RZ, RZ, R23 ;  /* 0x000000ffff197224 */ /* 0x000fe200078e0017 */
[----:B------:R-:W-:Y:S06]  /*4cc0*/  BRA `(.L_x_22132) ;  /* 0x0000000000c87947 */ /* 0x000fec0003800000 */
.L_x_22146:
[----:B------:R-:W-:-:S13]  /*4cd0*/  ISETP.NE.AND P0, PT, R0, 0x1c, PT ;  /* 0x0000001c0000780c */ /* 0x000fda0003f05270 */
[----:B------:R-:W-:Y:S05]  /*4ce0*/  @!P0 BRA `(.L_x_22157) ;  /* 0x0000000000b48947 */ /* 0x000fea0003800000 */
[----:B------:R-:W-:-:S13]  /*4cf0*/  ISETP.NE.AND P0, PT, R0, 0x1d, PT ;  /* 0x0000001d0000780c */ /* 0x000fda0003f05270 */
[----:B------:R-:W-:Y:S05]  /*4d00*/  @!P0 BRA `(.L_x_22158) ;  /* 0x0000000000988947 */ /* 0x000fea0003800000 */
[----:B------:R-:W-:-:S13]  /*4d10*/  ISETP.NE.AND P0, PT, R0, 0x2c, PT ;  /* 0x0000002c0000780c */ /* 0x000fda0003f05270 */
[----:B------:R-:W-:Y:S05]  /*4d20*/  @!P0 BRA `(.L_x_22159) ;  /* 0x0000000000488947 */ /* 0x000fea0003800000 */
.L_x_22131:
        /* <DEDUP_REMOVED lines=16> */
.L_x_22160:
[----:B------:R-:W-:Y:S01]  /*4e30*/  IMAD.MOV.U32 R25, RZ, RZ, R23 ;  /* 0x000000ffff197224 */ /* 0x000fe200078e0017 */
[----:B------:R-:W-:Y:S06]  /*4e40*/  BRA `(.L_x_22132) ;  /* 0x0000000000687947 */ /* 0x000fec0003800000 */
.L_x_22159:
        /* <DEDUP_REMOVED lines=18> */
.L_x_22158:
[----:B------:R-:W-:Y:S01]  /*4f70*/  LOP3.LUT R4, R3, 0xff, RZ, 0xc0, !PT ;  /* 0x000000ff03047812 */ /* 0x000fe200078ec0ff */
[----:B------:R-:W-:Y:S02]  /*4f80*/  IMAD.MOV.U32 R5, RZ, RZ, RZ ;  /* 0x000000ffff057224 */ /* 0x000fe400078e00ff */
[----:B------:R-:W-:-:S03]  /*4f90*/  IMAD.MOV.U32 R25, RZ, RZ, R23 ;  /* 0x000000ffff197224 */ /* 0x000fc600078e0017 */
[----:B------:R0:W-:Y:S01]  /*4fa0*/  STG.E.64 desc[UR36][R8.64], R4 ;  /* 0x0000000408007986 */ /* 0x0001e2000c101b24 */
[----:B------:R-:W-:Y:S05]  /*4fb0*/  BRA `(.L_x_22132) ;  /* 0x00000000000c7947 */ /* 0x000fea0003800000 */
.L_x_22157:
[----:B------:R-:W-:Y:S01]  /*4fc0*/  LOP3.LUT R3, R3, 0xff, RZ, 0xc0, !PT ;  /* 0x000000ff03037812 */ /* 0x000fe200078ec0ff */
[----:B------:R-:W-:-:S04]  /*4fd0*/  IMAD.MOV.U32 R25, RZ, RZ, R23 ;  /* 0x000000ffff197224 */ /* 0x000fc800078e0017 */
[----:B------:R0:W-:Y:S03]  /*4fe0*/  STG.E desc[UR36][R8.64], R3 ;  /* 0x0000000308007986 */ /* 0x0001e6000c101924 */
.L_x_22132:
[----:B------:R-:W-:Y:S05]  /*4ff0*/  BSYNC.RECONVERGENT B6 ;  /* 0x0000000000067941 */ /* 0x000fea0003800200 */
.L_x_22126:
        /* <DEDUP_REMOVED lines=24> */
.L_x_22166:
[----:B------:R0:W-:Y:S01]  /*5180*/  STG.E.U8 desc[UR36][R8.64], R22 ;  /* 0x0000001608007986 */ /* 0x0001e2000c101124 */
[----:B------:R-:W-:Y:S05]  /*5190*/  BRA `(.L_x_22168) ;  /* 0x0000000c004c7947 */ /* 0x000fea0003800000 */
.L_x_22165:
        /* <DEDUP_REMOVED lines=10> */
.L_x_22170:
[----:B------:R-:W-:-:S05]  /*5240*/  LOP3.LUT R3, R22, 0xff, RZ, 0xc0, !PT ;  /* 0x000000ff16037812 */ /* 0x000fca00078ec0ff */
[----:B------:R0:W-:Y:S01]  /*5250*/  STG.E desc[UR36][R8.64], R3 ;  /* 0x0000000308007986 */ /* 0x0001e2000c101924 */
[----:B------:R-:W-:Y:S05]  /*5260*/  BRA `(.L_x_22168) ;  /* 0x0000000c00187947 */ /* 0x000fea0003800000 */
.L_x_22169:
[----:B------:R-:W-:-:S05]  /*5270*/  LOP3.LUT R3, R22, 0xff, RZ, 0xc0, !PT ;  /* 0x000000ff16037812 */ /* 0x000fca00078ec0ff */
[----:B------:R0:W-:Y:S01]  /*5280*/  STG.E.U16 desc[UR36][R8.64], R3 ;  /* 0x0000000308007986 */ /* 0x0001e2000c101524 */
[----:B------:R-:W-:Y:S05]  /*5290*/  BRA `(.L_x_22168) ;  /* 0x0000000c000c7947 */ /* 0x000fea0003800000 */
.L_x_22164:
        /* <DEDUP_REMOVED lines=10> */
.L_x_22172:
[----:B------:R-:W-:-:S04]  /*5340*/  LOP3.LUT R22, R22, 0xff, RZ, 0xc0, !PT ;  /* 0x000000ff16167812 */ /* 0x000fc800078ec0ff */
[----:B------:R-:W0:Y:S02]  /*5350*/  I2F.U16 R0, R22 ;  /* 0x0000001600007306 */ /* 0x000e240000101000 */
[----:B0-----:R-:W-:-:S05]  /*5360*/  F2FP.F16.F32.PACK_AB R0, RZ, R0 ;  /* 0x00000000ff00723e */ /* 0x001fca00000000ff */
[----:B------:R0:W-:Y:S01]  /*5370*/  STG.E.U16 desc[UR36][R8.64], R0 ;  /* 0x0000000008007986 */ /* 0x0001e2000c101524 */
[----:B------:R-:W-:Y:S05]  /*5380*/  BRA `(.L_x_22168) ;  /* 0x0000000800d07947 */ /* 0x000fea0003800000 */
.L_x_22171:
        /* <DEDUP_REMOVED lines=11> */
.L_x_22174:
[----:B------:R-:W-:-:S06]  /*5440*/  LOP3.LUT R22, R22, 0xff, RZ, 0xc0, !PT ;  /* 0x000000ff16167812 */ /* 0x000fcc00078ec0ff */
[----:B------:R-:W0:Y:S02]  /*5450*/  I2F.U16 R22, R22 ;  /* 0x0000001600167306 */ /* 0x000e240000101000 */
[----:B0-----:R-:W-:-:S04]  /*5460*/  F2FP.F16.F32.PACK_AB R3, RZ, R22 ;  /* 0x00000016ff03723e */ /* 0x001fc800000000ff */
[----:B------:R-:W-:-:S05]  /*5470*/  PRMT R3, R3, 0x5410, RZ ;  /* 0x0000541003037816 */ /* 0x000fca00000000ff */
[----:B------:R0:W-:Y:S01]  /*5480*/  STG.E desc[UR36][R8.64], R3 ;  /* 0x0000000308007986 */ /* 0x0001e2000c101924 */
[----:B------:R-:W-:Y:S05]  /*5490*/  BRA `(.L_x_22168) ;  /* 0x00000008008c7947 */ /* 0x000fea0003800000 */
.L_x_22173:
[----:B------:R-:W-:-:S06]  /*54a0*/  LOP3.LUT R4, R22, 0xff, RZ, 0xc0, !PT ;  /* 0x000000ff16047812 */ /* 0x000fcc00078ec0ff */
[----:B------:R-:W0:Y:S02]  /*54b0*/  I2F.F64.U16 R4, R4 ;  /* 0x0000000400047312 */ /* 0x000e240000101800 */
[----:B0-----:R0:W-:Y:S01]  /*54c0*/  STG.E.64 desc[UR36][R8.64], R4 ;  /* 0x0000000408007986 */ /* 0x0011e2000c101b24 */
[----:B------:R-:W-:Y:S05]  /*54d0*/  BRA `(.L_x_22168) ;  /* 0x00000008007c7947 */ /* 0x000fea0003800000 */
.L_x_22163:
        /* <DEDUP_REMOVED lines=13> */
.L_x_22178:
        /* <DEDUP_REMOVED lines=17> */
.L_x_22181:
[----:B------:R-:W-:-:S07]  /*56c0*/  PRMT R4, R0, 0x7610, R4 ;  /* 0x0000761000047816 */ /* 0x000fce0000000004 */
.L_x_22180:
[----:B------:R-:W-:Y:S05]  /*56d0*/  BSYNC.RECONVERGENT B0 ;  /* 0x0000000000007941 */ /* 0x000fea0003800200 */
.L_x_22179:
[----:B------:R0:W-:Y:S01]  /*56e0*/  STG.E.U8 desc[UR36][R8.64], R4 ;  /* 0x0000000408007986 */ /* 0x0001e2000c101124 */
[----:B------:R-:W-:Y:S05]  /*56f0*/  BRA `(.L_x_22168) ;  /* 0x0000000400f47947 */ /* 0x000fea0003800000 */
.L_x_22177:
        /* <DEDUP_REMOVED lines=17> */
.L_x_22184:
[----:B------:R-:W-:-:S07]  /*5810*/  PRMT R4, R0, 0x7610, R4 ;  /* 0x0000761000047816 */ /* 0x000fce0000000004 */
.L_x_22183:
[----:B------:R-:W-:Y:S05]  /*5820*/  BSYNC.RECONVERGENT B0 ;  /* 0x0000000000007941 */ /* 0x000fea0003800200 */
.L_x_22182:
[----:B------:R0:W-:Y:S01]  /*5830*/  STG.E.U8 desc[UR36][R8.64], R4 ;  /* 0x0000000408007986 */ /* 0x0001e2000c101124 */
[----:B------:R-:W-:Y:S05]  /*5840*/  BRA `(.L_x_22168) ;  /* 0x0000000400a07947 */ /* 0x000fea0003800000 */
.L_x_22176:
        /* <DEDUP_REMOVED lines=22> */
.L_x_22186:
[----:B------:R-:W-:Y:S01]  /*59b0*/  LOP3.LUT R22, R22, 0xff, RZ, 0xc0, !PT ;  /* 0x000000ff16167812 */ /* 0x000fe200078ec0ff */
[----:B------:R-:W-:-:S05]  /*59c0*/  IMAD.MOV.U32 R23, RZ, RZ, RZ ;  /* 0x000000ffff177224 */ /* 0x000fca00078e00ff */
[----:B------:R0:W-:Y:S01]  /*59d0*/  STG.E.64 desc[UR36][R8.64], R22 ;  /* 0x0000001608007986 */ /* 0x0001e2000c101b24 */
[----:B------:R-:W-:Y:S05]  /*59e0*/  BRA `(.L_x_22168) ;  /* 0x0000000400387947 */ /* 0x000fea0003800000 */
.L_x_22185:
[----:B------:R-:W-:-:S05]  /*59f0*/  LOP3.LUT R3, R22, 0xff, RZ, 0xc0, !PT ;  /* 0x000000ff16037812 */ /* 0x000fca00078ec0ff */
[----:B------:R0:W-:Y:S01]  /*5a00*/  STG.E desc[UR36][R8.64], R3 ;  /* 0x0000000308007986 */ /* 0x0001e2000c101924 */
[----:B------:R-:W-:Y:S05]  /*5a10*/  BRA `(.L_x_22168) ;  /* 0x00000004002c7947 */ /* 0x000fea0003800000 */
.L_x_22175:
        /* <DEDUP_REMOVED lines=10> */
.L_x_22188:
[----:B------:R-:W-:Y:S02]  /*5ac0*/  LOP3.LUT R4, R22, 0xff, RZ, 0xc0, !PT ;  /* 0x000000ff16047812 */ /* 0x000fe400078ec0ff */
[----:B--234-:R-:W-:-:S04]  /*5ad0*/  CS2R R6, SRZ ;  /* 0x0000000000067805 */ /* 0x01cfc8000001ff00 */
[----:B------:R-:W0:Y:S02]  /*5ae0*/  I2F.F64.U16 R4, R4 ;  /* 0x0000000400047312 */ /* 0x000e240000101800 */
[----:B0-----:R0:W-:Y:S01]  /*5af0*/  STG.E.128 desc[UR36][R8.64], R4 ;  /* 0x0000000408007986 */ /* 0x0011e2000c101d24 */
[----:B------:R-:W-:Y:S05]  /*5b00*/  BRA `(.L_x_22168) ;  /* 0x0000000000f07947 */ /* 0x000fea0003800000 */
.L_x_22187:
[----:B------:R-:W-:-:S13]  /*5b10*/  ISETP.NE.AND P0, PT, R0, 0xf, PT ;  /* 0x0000000f0000780c */ /* 0x000fda0003f05270 */
[----:B------:R-:W-:Y:S05]  /*5b20*/  @!P0 BRA `(.L_x_22189) ;  /* 0x0000000000d88947 */ /* 0x000fea0003800000 */
[----:B------:R-:W-:-:S13]  /*5b30*/  ISETP.NE.AND P0, PT, R0, 0x17, PT ;  /* 0x000000170000780c */ /* 0x000fda0003f05270 */
[----:B------:R-:W-:Y:S05]  /*5b40*/  @!P0 BRA `(.L_x_22190) ;  /* 0x0000000000888947 */ /* 0x000fea0003800000 */
[----:B------:R-:W-:-:S13]  /*5b50*/  ISETP.NE.AND P0, PT, R0, 0x18, PT ;  /* 0x000000180000780c */ /* 0x000fda0003f05270 */
[----:B------:R-:W-:Y:S05]  /*5b60*/  @!P0 BRA `(.L_x_22191) ;  /* 0x0000000000448947 */ /* 0x000fea0003800000 */
.L_x_22167:
        /* <DEDUP_REMOVED lines=16> */
.L_x_22192:
[----:B------:R-:W-:Y:S05]  /*5c70*/  BRA `(.L_x_22168) ;  /* 0x0000000000947947 */ /* 0x000fea0003800000 */
.L_x_22191:
        /* <DEDUP_REMOVED lines=12> */
.L_x_22194:
[----:B------:R-:W-:Y:S05]  /*5d40*/  BSYNC.RECONVERGENT B0 ;  /* 0x0000000000007941 */ /* 0x000fea0003800200 */
.L_x_22193:
[----:B------:R0:W-:Y:S01]  /*5d50*/  STG.E.U8 desc[UR36][R8.64], R3 ;  /* 0x0000000308007986 */ /* 0x0001e2000c101124 */
[----:B------:R-:W-:Y:S05]  /*5d60*/  BRA `(.L_x_22168) ;  /* 0x0000000000587947 */ /* 0x000fea0003800000 */
.L_x_22190:
        /* <DEDUP_REMOVED lines=13> */
.L_x_22195:
[----:B------:R-:W-:Y:S01]  /*5e40*/  IMAD.MOV.U32 R3, RZ, RZ, 0x7f ;  /* 0x0000007fff037424 */ /* 0x000fe200078e00ff */
[----:B------:R-:W-:-:S04]  /*5e50*/  ISETP.GT.U32.AND P0, PT, R5, 0x7f800000, PT ;  /* 0x7f8000000500780c */ /* 0x000fc80003f04070 */
[----:B------:R-:W-:-:S05]  /*5e60*/  SEL R3, R3, 0x7c, P0 ;  /* 0x0000007c03037807 */ /* 0x000fca0000000000 */
[----:B------:R0:W-:Y:S01]  /*5e70*/  STG.E.U8 desc[UR36][R8.64], R3 ;  /* 0x0000000308007986 */ /* 0x0001e2000c101124 */
[----:B------:R-:W-:Y:S05]  /*5e80*/  BRA `(.L_x_22168) ;  /* 0x0000000000107947 */ /* 0x000fea0003800000 */
.L_x_22189:
[----:B------:R-:W-:-:S04]  /*5e90*/  LOP3.LUT R22, R22, 0xff, RZ, 0xc0, !PT ;  /* 0x000000ff16167812 */ /* 0x000fc800078ec0ff */
[----:B------:R-:W0:Y:S02]  /*5ea0*/  I2F.U16 R0, R22 ;  /* 0x0000001600007306 */ /* 0x000e240000101000 */
[----:B0-----:R-:W-:-:S05]  /*5eb0*/  F2FP.BF16.F32.PACK_AB R0, RZ, R0 ;  /* 0x00000000ff00723e */ /* 0x001fca00000010ff */
[----:B------:R0:W-:Y:S02]  /*5ec0*/  STG.E.U16 desc[UR36][R8.64], R0 ;  /* 0x0000000008007986 */ /* 0x0001e4000c101524 */
.L_x_22168:
[----:B------:R-:W-:Y:S05]  /*5ed0*/  BSYNC.RECONVERGENT B6 ;  /* 0x0000000000067941 */ /* 0x000fea0003800200 */
.L_x_22162:
[----:B------:R-:W-:-:S07]  /*5ee0*/  VIADD R25, R25, 0x80 ;  /* 0x0000008019197836 */ /* 0x000fce0000000000 */
.L_x_22125:
[----:B------:R-:W-:-:S13]  /*5ef0*/  ISETP.GE.AND P0, PT, R25, R16, PT ;  /* 0x000000101900720c */ /* 0x000fda0003f06270 */
[----:B------:R-:W-:Y:S05]  /*5f00*/  @P0 BREAK.RELIABLE B7 ;  /* 0x0000000000070942 */ /* 0x000fea0003800100 */
[----:B------:R-:W-:Y:S05]  /*5f10*/  @P0 BRA `(.L_x_22161) ;  /* 0x0000000c00b40947 */ /* 0x000fea0003800000 */
[----:B------:R-:W-:Y:S05]  /*5f20*/  BSYNC.RELIABLE B7 ;  /* 0x0000000000077941 */ /* 0x000fea0003800100 */
.L_x_22124:
        /* <DEDUP_REMOVED lines=21> */
.L_x_22200:
[----:B------:R0:W-:Y:S01]  /*6080*/  STG.E.U8 desc[UR36][R8.64], R17 ;  /* 0x0000001108007986 */ /* 0x0001e2000c101124 */
[----:B------:R-:W-:Y:S05]  /*6090*/  BRA `(.L_x_22202) ;  /* 0x0000000c004c7947 */ /* 0x000fea0003800000 */
.L_x_22199:
        /* <DEDUP_REMOVED lines=10> */
.L_x_22204:
[----:B------:R-:W-:-:S05]  /*6140*/  LOP3.LUT R17, R17, 0xff, RZ, 0xc0, !PT ;  /* 0x000000ff11117812 */ /* 0x000fca00078ec0ff */
[----:B------:R0:W-:Y:S01]  /*6150*/  STG.E desc[UR36][R8.64], R17 ;  /* 0x0000001108007986 */ /* 0x0001e2000c101924 */
[----:B------:R-:W-:Y:S05]  /*6160*/  BRA `(.L_x_22202) ;  /* 0x0000000c00187947 */ /* 0x000fea0003800000 */
.L_x_22203:
[----:B------:R-:W-:-:S05]  /*6170*/  LOP3.LUT R17, R17, 0xff, RZ, 0xc0, !PT ;  /* 0x000000ff11117812 */ /* 0x000fca00078ec0ff */
[----:B------:R0:W-:Y:S01]  /*6180*/  STG.E.U16 desc[UR36][R8.64], R17 ;  /* 0x0000001108007986 */ /* 0x0001e2000c101524 */
[----:B------:R-:W-:Y:S05]  /*6190*/  BRA `(.L_x_22202) ;  /* 0x0000000c000c7947 */ /* 0x000fea0003800000 */
.L_x_22198:
        /* <DEDUP_REMOVED lines=10> */
.L_x_22206:
[----:B------:R-:W-:-:S04]  /*6240*/  LOP3.LUT R17, R17, 0xff, RZ, 0xc0, !PT ;  /* 0x000000ff11117812 */ /* 0x000fc800078ec0ff */
[----:B------:R-:W0:Y:S02]  /*6250*/  I2F.U16 R0, R17 ;  /* 0x0000001100007306 */ /* 0x000e240000101000 */
[----:B0-----:R-:W-:-:S05]  /*6260*/  F2FP.F16.F32.PACK_AB R0, RZ, R0 ;  /* 0x00000000ff00723e */ /* 0x001fca00000000ff */
[----:B------:R0:W-:Y:S01]  /*6270*/  STG.E.U16 desc[UR36][R8.64], R0 ;  /* 0x0000000008007986 */ /* 0x0001e2000c101524 */
[----:B------:R-:W-:Y:S05]  /*6280*/  BRA `(.L_x_22202) ;  /* 0x0000000800d07947 */ /* 0x000fea0003800000 */
.L_x_22205:
        /* <DEDUP_REMOVED lines=11> */
.L_x_22208:
[----:B------:R-:W-:-:S06]  /*6340*/  LOP3.LUT R17, R17, 0xff, RZ, 0xc0, !PT ;  /* 0x000000ff11117812 */ /* 0x000fcc00078ec0ff */
[----:B------:R-:W0:Y:S02]  /*6350*/  I2F.U16 R17, R17 ;  /* 0x0000001100117306 */ /* 0x000e240000101000 */
[----:B0-----:R-:W-:-:S04]  /*6360*/  F2FP.F16.F32.PACK_AB R3, RZ, R17 ;  /* 0x00000011ff03723e */ /* 0x001fc800000000ff */
[----:B------:R-:W-:-:S05]  /*6370*/  PRMT R3, R3, 0x5410, RZ ;  /* 0x0000541003037816 */ /* 0x000fca00000000ff */
[----:B------:R0:W-:Y:S01]  /*6380*/  STG.E desc[UR36][R8.64], R3 ;  /* 0x0000000308007986 */ /* 0x0001e2000c101924 */
[----:B------:R-:W-:Y:S05]  /*6390*/  BRA `(.L_x_22202) ;  /* 0x00000008008c7947 */ /* 0x000fea0003800000 */
.L_x_22207:
[----:B------:R-:W-:-:S06]  /*63a0*/  LOP3.LUT R4, R17, 0xff, RZ, 0xc0, !PT ;  /* 0x000000ff11047812 */ /* 0x000fcc00078ec0ff */
[----:B------:R-:W0:Y:S02]  /*63b0*/  I2F.F64.U16 R4, R4 ;  /* 0x0000000400047312 */ /* 0x000e240000101800 */
[----:B0-----:R0:W-:Y:S01]  /*63c0*/  STG.E.64 desc[UR36][R8.64], R4 ;  /* 0x0000000408007986 */ /* 0x0011e2000c101b24 */
[----:B------:R-:W-:Y:S05]  /*63d0*/  BRA `(.L_x_22202) ;  /* 0x00000008007c7947 */ /* 0x000fea0003800000 */
.L_x_22197:
        /* <DEDUP_REMOVED lines=13> */
.L_x_22212:
        /* <DEDUP_REMOVED lines=17> */
.L_x_22215:
[----:B------:R-:W-:-:S07]  /*65c0*/  PRMT R4, R0, 0x7610, R4 ;  /* 0x0000761000047816 */ /* 0x000fce0000000004 */
.L_x_22214:
[----:B------:R-:W-:Y:S05]  /*65d0*/  BSYNC.RECONVERGENT B0 ;  /* 0x0000000000007941 */ /* 0x000fea0003800200 */
.L_x_22213:
[----:B------:R0:W-:Y:S01]  /*65e0*/  STG.E.U8 desc[UR36][R8.64], R4 ;  /* 0x0000000408007986 */ /* 0x0001e2000c101124 */
[----:B------:R-:W-:Y:S05]  /*65f0*/  BRA `(.L_x_22202) ;  /* 0x0000000400f47947 */ /* 0x000fea0003800000 */
.L_x_22211:
        /* <DEDUP_REMOVED lines=17> */
.L_x_22218:
[----:B------:R-:W-:-:S07]  /*6710*/  PRMT R4, R0, 0x7610, R4 ;  /* 0x0000761000047816 */ /* 0x000fce0000000004 */
.L_x_22217:
[----:B------:R-:W-:Y:S05]  /*6720*/  BSYNC.RECONVERGENT B0 ;  /* 0x0000000000007941 */ /* 0x000fea0003800200 */
.L_x_22216:
[----:B------:R0:W-:Y:S01]  /*6730*/  STG.E.U8 desc[UR36][R8.64], R4 ;  /* 0x0000000408007986 */ /* 0x0001e2000c101124 */
[----:B------:R-:W-:Y:S05]  /*6740*/  BRA `(.L_x_22202) ;  /* 0x0000000400a07947 */ /* 0x000fea0003800000 */
.L_x_22210:
        /* <DEDUP_REMOVED lines=22> */
.L_x_22220:
[----:B------:R-:W-:Y:S01]  /*68b0*/  LOP3.LUT R4, R17, 0xff, RZ, 0xc0, !PT ;  /* 0x000000ff11047812 */ /* 0x000fe200078ec0ff */
[----:B------:R-:W-:-:S05]  /*68c0*/  IMAD.MOV.U32 R5, RZ, RZ, RZ ;  /* 0x000000ffff057224 */ /* 0x000fca00078e00ff */
[----:B------:R0:W-:Y:S01]  /*68d0*/  STG.E.64 desc[UR36][R8.64], R4 ;  /* 0x0000000408007986 */ /* 0x0001e2000c101b24 */
[----:B------:R-:W-:Y:S05]  /*68e0*/  BRA `(.L_x_22202) ;  /* 0x0000000400387947 */ /* 0x000fea0003800000 */
.L_x_22219:
[----:B------:R-:W-:-:S05]  /*68f0*/  LOP3.LUT R17, R17, 0xff, RZ, 0xc0, !PT ;  /* 0x000000ff11117812 */ /* 0x000fca00078ec0ff */
[----:B------:R0:W-:Y:S01]  /*6900*/  STG.E desc[UR36][R8.64], R17 ;  /* 0x0000001108007986 */ /* 0x0001e2000c101924 */
[----:B------:R-:W-:Y:S05]  /*6910*/  BRA `(.L_x_22202) ;  /* 0x00000004002c7947 */ /* 0x000fea0003800000 */
.L_x_22209:
        /* <DEDUP_REMOVED lines=10> */
.L_x_22222:
[----:B------:R-:W-:Y:S02]  /*69c0*/  LOP3.LUT R4, R17, 0xff, RZ, 0xc0, !PT ;  /* 0x000000ff11047812 */ /* 0x000fe400078ec0ff */
[----:B--234-:R-:W-:-:S04]  /*69d0*/  CS2R R6, SRZ ;  /* 0x0000000000067805 */ /* 0x01cfc8000001ff00 */
[----:B------:R-:W0:Y:S02]  /*69e0*/  I2F.F64.U16 R4, R4 ;  /* 0x0000000400047312 */ /* 0x000e240000101800 */
[----:B0-----:R0:W-:Y:S01]  /*69f0*/  STG.E.128 desc[UR36][R8.64], R4 ;  /* 0x0000000408007986 */ /* 0x0011e2000c101d24 */
[----:B------:R-:W-:Y:S05]  /*6a00*/  BRA `(.L_x_22202) ;  /* 0x0000000000f07947 */ /* 0x000fea0003800000 */
.L_x_22221:
[----:B------:R-:W-:-:S13]  /*6a10*/  ISETP.NE.AND P0, PT, R0, 0xf, PT ;  /* 0x0000000f0000780c */ /* 0x000fda0003f05270 */
[----:B------:R-:W-:Y:S05]  /*6a20*/  @!P0 BRA `(.L_x_22223) ;  /* 0x0000000000d88947 */ /* 0x000fea0003800000 */
[----:B------:R-:W-:-:S13]  /*6a30*/  ISETP.NE.AND P0, PT, R0, 0x17, PT ;  /* 0x000000170000780c */ /* 0x000fda0003f05270 */
[----:B------:R-:W-:Y:S05]  /*6a40*/  @!P0 BRA `(.L_x_22224) ;  /* 0x0000000000888947 */ /* 0x000fea0003800000 */
[----:B------:R-:W-:-:S13]  /*6a50*/  ISETP.NE.AND P0, PT, R0, 0x18, PT ;  /* 0x000000180000780c */ /* 0x000fda0003f05270 */
[----:B------:R-:W-:Y:S05]  /*6a60*/  @!P0 BRA `(.L_x_22225) ;  /* 0x0000000000448947 */ /* 0x000fea0003800000 */
.L_x_22201:
        /* <DEDUP_REMOVED lines=16> */
.L_x_22226:
[----:B------:R-:W-:Y:S05]  /*6b70*/  BRA `(.L_x_22202) ;  /* 0x0000000000947947 */ /* 0x000fea0003800000 */
.L_x_22225:
        /* <DEDUP_REMOVED lines=12> */
.L_x_22228:
[----:B------:R-:W-:Y:S05]  /*6c40*/  BSYNC.RECONVERGENT B0 ;  /* 0x0000000000007941 */ /* 0x000fea0003800200 */
.L_x_22227:
[----:B------:R0:W-:Y:S01]  /*6c50*/  STG.E.U8 desc[UR36][R8.64], R3 ;  /* 0x0000000308007986 */ /* 0x0001e2000c101124 */
[----:B------:R-:W-:Y:S05]  /*6c60*/  BRA `(.L_x_22202) ;  /* 0x0000000000587947 */ /* 0x000fea0003800000 */
.L_x_22224:
        /* <DEDUP_REMOVED lines=13> */
.L_x_22229:
[----:B------:R-:W-:Y:S01]  /*6d40*/  IMAD.MOV.U32 R3, RZ, RZ, 0x7f ;  /* 0x0000007fff037424 */ /* 0x000fe200078e00ff */
[----:B------:R-:W-:-:S04]  /*6d50*/  ISETP.GT.U32.AND P0, PT, R17, 0x7f800000, PT ;  /* 0x7f8000001100780c */ /* 0x000fc80003f04070 */
[----:B------:R-:W-:-:S05]  /*6d60*/  SEL R3, R3, 0x7c, P0 ;  /* 0x0000007c03037807 */ /* 0x000fca0000000000 */
[----:B------:R0:W-:Y:S01]  /*6d70*/  STG.E.U8 desc[UR36][R8.64], R3 ;  /* 0x0000000308007986 */ /* 0x0001e2000c101124 */
[----:B------:R-:W-:Y:S05]  /*6d80*/  BRA `(.L_x_22202) ;  /* 0x0000000000107947 */ /* 0x000fea0003800000 */
.L_x_22223:
[----:B------:R-:W-:-:S04]  /*6d90*/  LOP3.LUT R17, R17, 0xff, RZ, 0xc0, !PT ;  /* 0x000000ff11117812 */ /* 0x000fc800078ec0ff */
[----:B------:R-:W0:Y:S02]  /*6da0*/  I2F.U16 R0, R17 ;  /* 0x0000001100007306 */ /* 0x000e240000101000 */
[----:B0-----:R-:W-:-:S05]  /*6db0*/  F2FP.BF16.F32.PACK_AB R0, RZ, R0 ;  /* 0x00000000ff00723e */ /* 0x001fca00000010ff */
[----:B------:R0:W-:Y:S02]  /*6dc0*/  STG.E.U16 desc[UR36][R8.64], R0 ;  /* 0x0000000008007986 */ /* 0x0001e4000c101524 */
.L_x_22202:
[----:B------:R-:W-:Y:S05]  /*6dd0*/  BSYNC.RECONVERGENT B6 ;  /* 0x0000000000067941 */ /* 0x000fea0003800200 */
.L_x_22196:
[----:B------:R-:W-:-:S07]  /*6de0*/  VIADD R25, R25, 0x80 ;  /* 0x0000008019197836 */ /* 0x000fce0000000000 */
.L_x_22161:
[----:B------:R-:W-:Y:S05]  /*6df0*/  BSYNC.RECONVERGENT B8 ;  /* 0x0000000000087941 */ /* 0x000fea0003800200 */
.L_x_22123:
        /* <DEDUP_REMOVED lines=21> */
.L_x_22233:
[----:B------:R-:W-:Y:S01]  /*6f50*/  STG.E.U8 desc[UR36][R2.64], R18 ;  /* 0x0000001202007986 */ /* 0x000fe2000c101124 */
[----:B------:R-:W-:Y:S05]  /*6f60*/  EXIT ;  /* 0x000000000000794d */ /* 0x000fea0003800000 */
.L_x_22232:
        /* <DEDUP_REMOVED lines=10> */
.L_x_22236:
[----:B------:R-:W-:-:S05]  /*7010*/  LOP3.LUT R5, R18, 0xff, RZ, 0xc0, !PT ;  /* 0x000000ff12057812 */ /* 0x000fca00078ec0ff */
[----:B------:R-:W-:Y:S01]  /*7020*/  STG.E desc[UR36][R2.64], R5 ;  /* 0x0000000502007986 */ /* 0x000fe2000c101924 */
[----:B------:R-:W-:Y:S05]  /*7030*/  EXIT ;  /* 0x000000000000794d */ /* 0x000fea0003800000 */
.L_x_22235:
[----:B------:R-:W-:-:S05]  /*7040*/  LOP3.LUT R5, R18, 0xff, RZ, 0xc0, !PT ;  /* 0x000000ff12057812 */ /* 0x000fca00078ec0ff */
[----:B------:R-:W-:Y:S01]  /*7050*/  STG.E.U16 desc[UR36][R2.64], R5 ;  /* 0x0000000502007986 */ /* 0x000fe2000c101524 */
[----:B------:R-:W-:Y:S05]  /*7060*/  EXIT ;  /* 0x000000000000794d */ /* 0x000fea0003800000 */
.L_x_22231:
        /* <DEDUP_REMOVED lines=10> */
.L_x_22238:
[----:B------:R-:W-:-:S04]  /*7110*/  LOP3.LUT R18, R18, 0xff, RZ, 0xc0, !PT ;  /* 0x000000ff12127812 */ /* 0x000fc800078ec0ff */
[----:B------:R-:W0:Y:S02]  /*7120*/  I2F.U16 R0, R18 ;  /* 0x0000001200007306 */ /* 0x000e240000101000 */
[----:B0-----:R-:W-:-:S05]  /*7130*/  F2FP.F16.F32.PACK_AB R0, RZ, R0 ;  /* 0x00000000ff00723e */ /* 0x001fca00000000ff */
[----:B------:R-:W-:Y:S01]  /*7140*/  STG.E.U16 desc[UR36][R2.64], R0 ;  /* 0x0000000002007986 */ /* 0x000fe2000c101524 */
[----:B------:R-:W-:Y:S05]  /*7150*/  EXIT ;  /* 0x000000000000794d */ /* 0x000fea0003800000 */
.L_x_22237:
        /* <DEDUP_REMOVED lines=11> */
.L_x_22240:
[----:B------:R-:W-:-:S06]  /*7210*/  LOP3.LUT R18, R18, 0xff, RZ, 0xc0, !PT ;  /* 0x000000ff12127812 */ /* 0x000fcc00078ec0ff */
[----:B------:R-:W0:Y:S02]  /*7220*/  I2F.U16 R18, R18 ;  /* 0x0000001200127306 */ /* 0x000e240000101000 */
[----:B0-----:R-:W-:-:S04]  /*7230*/  F2FP.F16.F32.PACK_AB R5, RZ, R18 ;  /* 0x00000012ff05723e */ /* 0x001fc800000000ff */
[----:B------:R-:W-:-:S05]  /*7240*/  PRMT R5, R5, 0x5410, RZ ;  /* 0x0000541005057816 */ /* 0x000fca00000000ff */
[----:B------:R-:W-:Y:S01]  /*7250*/  STG.E desc[UR36][R2.64], R5 ;  /* 0x0000000502007986 */ /* 0x000fe2000c101924 */
[----:B------:R-:W-:Y:S05]  /*7260*/  EXIT ;  /* 0x000000000000794d */ /* 0x000fea0003800000 */
.L_x_22239:
[----:B------:R-:W-:-:S06]  /*7270*/  LOP3.LUT R4, R18, 0xff, RZ, 0xc0, !PT ;  /* 0x000000ff12047812 */ /* 0x000fcc00078ec0ff */
[----:B------:R-:W0:Y:S02]  /*7280*/  I2F.F64.U16 R4, R4 ;  /* 0x0000000400047312 */ /* 0x000e240000101800 */
[----:B0-----:R-:W-:Y:S01]  /*7290*/  STG.E.64 desc[UR36][R2.64], R4 ;  /* 0x0000000402007986 */ /* 0x001fe2000c101b24 */
[----:B------:R-:W-:Y:S05]  /*72a0*/  EXIT ;  /* 0x000000000000794d */ /* 0x000fea0003800000 */
.L_x_22230:
        /* <DEDUP_REMOVED lines=13> */
.L_x_22244:
        /* <DEDUP_REMOVED lines=18> */
.L_x_22246:
[----:B------:R-:W-:Y:S05]  /*74a0*/  BSYNC.RECONVERGENT B0 ;  /* 0x0000000000007941 */ /* 0x000fea0003800200 */
.L_x_22245:
[----:B------:R-:W-:Y:S01]  /*74b0*/  STG.E.U8 desc[UR36][R2.64], R0 ;  /* 0x0000000002007986 */ /* 0x000fe2000c101124 */
[----:B------:R-:W-:Y:S05]  /*74c0*/  EXIT ;  /* 0x000000000000794d */ /* 0x000fea0003800000 */
.L_x_22243:
        /* <DEDUP_REMOVED lines=18> */
.L_x_22248:
[----:B------:R-:W-:Y:S05]  /*75f0*/  BSYNC.RECONVERGENT B0 ;  /* 0x0000000000007941 */ /* 0x000fea0003800200 */
.L_x_22247:
[----:B------:R-:W-:Y:S01]  /*7600*/  STG.E.U8 desc[UR36][R2.64], R0 ;  /* 0x0000000002007986 */ /* 0x000fe2000c101124 */
[----:B------:R-:W-:Y:S05]  /*7610*/  EXIT ;  /* 0x000000000000794d */ /* 0x000fea0003800000 */
.L_x_22242:
        /* <DEDUP_REMOVED lines=22> */
.L_x_22250:
[----:B------:R-:W-:Y:S01]  /*7780*/  LOP3.LUT R18, R18, 0xff, RZ, 0xc0, !PT ;  /* 0x000000ff12127812 */ /* 0x000fe200078ec0ff */
[----:B------:R-:W-:-:S05]  /*7790*/  IMAD.MOV.U32 R19, RZ, RZ, RZ ;  /* 0x000000ffff137224 */ /* 0x000fca00078e00ff */
[----:B------:R-:W-:Y:S01]  /*77a0*/  STG.E.64 desc[UR36][R2.64], R18 ;  /* 0x0000001202007986 */ /* 0x000fe2000c101b24 */
[----:B------:R-:W-:Y:S05]  /*77b0*/  EXIT ;  /* 0x000000000000794d */ /* 0x000fea0003800000 */
.L_x_22249:
[----:B------:R-:W-:-:S05]  /*77c0*/  LOP3.LUT R5, R18, 0xff, RZ, 0xc0, !PT ;  /* 0x000000ff12057812 */ /* 0x000fca00078ec0ff */
[----:B------:R-:W-:Y:S01]  /*77d0*/  STG.E desc[UR36][R2.64], R5 ;  /* 0x0000000502007986 */ /* 0x000fe2000c101924 */
[----:B------:R-:W-:Y:S05]  /*77e0*/  EXIT ;  /* 0x000000000000794d */ /* 0x000fea0003800000 */
.L_x_22241:
        /* <DEDUP_REMOVED lines=10> */
.L_x_22252:
[----:B------:R-:W-:Y:S02]  /*7890*/  LOP3.LUT R4, R18, 0xff, RZ, 0xc0, !PT ;  /* 0x000000ff12047812 */ /* 0x000fe400078ec0ff */
[----:B--234-:R-:W-:-:S04]  /*78a0*/  CS2R R6, SRZ ;  /* 0x0000000000067805 */ /* 0x01cfc8000001ff00 */
[----:B------:R-:W0:Y:S02]  /*78b0*/  I2F.F64.U16 R4, R4 ;  /* 0x0000000400047312 */ /* 0x000e240000101800 */
[----:B0-----:R-:W-:Y:S01]  /*78c0*/  STG.E.128 desc[UR36][R2.64], R4 ;  /* 0x0000000402007986 */ /* 0x001fe2000c101d24 */
[----:B------:R-:W-:Y:S05]  /*78d0*/  EXIT ;  /* 0x000000000000794d */ /* 0x000fea0003800000 */
.L_x_22251:
[----:B------:R-:W-:-:S13]  /*78e0*/  ISETP.NE.AND P0, PT, R0, 0xf, PT ;  /* 0x0000000f0000780c */ /* 0x000fda0003f05270 */
[----:B------:R-:W-:Y:S05]  /*78f0*/  @!P0 BRA `(.L_x_22253) ;  /* 0x0000000000dc8947 */ /* 0x000fea0003800000 */
[----:B------:R-:W-:-:S13]  /*7900*/  ISETP.NE.AND P0, PT, R0, 0x17, PT ;  /* 0x000000170000780c */ /* 0x000fda0003f05270 */
[----:B------:R-:W-:Y:S05]  /*7910*/  @!P0 BRA `(.L_x_22254) ;  /* 0x0000000000888947 */ /* 0x000fea0003800000 */
[----:B------:R-:W-:-:S13]  /*7920*/  ISETP.NE.AND P0, PT, R0, 0x18, PT ;  /* 0x000000180000780c */ /* 0x000fda0003f05270 */
[----:B------:R-:W-:Y:S05]  /*7930*/  @!P0 BRA `(.L_x_22255) ;  /* 0x0000000000448947 */ /* 0x000fea0003800000 */
.L_x_22234:
        /* <DEDUP_REMOVED lines=16> */
.L_x_22256:
[----:B------:R-:W-:Y:S05]  /*7a40*/  EXIT ;  /* 0x000000000000794d */ /* 0x000fea0003800000 */
.L_x_22255:
        /* <DEDUP_REMOVED lines=12> */
.L_x_22258:
[----:B------:R-:W-:Y:S05]  /*7b10*/  BSYNC.RECONVERGENT B0 ;  /* 0x0000000000007941 */ /* 0x000fea0003800200 */
.L_x_22257:
[----:B------:R-:W-:Y:S01]  /*7b20*/  STG.E.U8 desc[UR36][R2.64], R5 ;  /* 0x0000000502007986 */ /* 0x000fe2000c101124 */
[----:B------:R-:W-:Y:S05]  /*7b30*/  EXIT ;  /* 0x000000000000794d */ /* 0x000fea0003800000 */
.L_x_22254:
        /* <DEDUP_REMOVED lines=14> */
.L_x_22259:
[----:B------:R-:W-:Y:S01]  /*7c20*/  IMAD.MOV.U32 R5, RZ, RZ, 0x7f ;  /* 0x0000007fff057424 */ /* 0x000fe200078e00ff */
[----:B------:R-:W-:-:S04]  /*7c30*/  ISETP.GT.U32.AND P0, PT, R7, 0x7f800000, PT ;  /* 0x7f8000000700780c */ /* 0x000fc80003f04070 */
[----:B------:R-:W-:-:S05]  /*7c40*/  SEL R5, R5, 0x7c, P0 ;  /* 0x0000007c05057807 */ /* 0x000fca0000000000 */
[----:B------:R-:W-:Y:S01]  /*7c50*/  STG.E.U8 desc[UR36][R2.64], R5 ;  /* 0x0000000502007986 */ /* 0x000fe2000c101124 */
[----:B------:R-:W-:Y:S05]  /*7c60*/  EXIT ;  /* 0x000000000000794d */ /* 0x000fea0003800000 */
.L_x_22253:
[----:B------:R-:W-:-:S04]  /*7c70*/  LOP3.LUT R18, R18, 0xff, RZ, 0xc0, !PT ;  /* 0x000000ff12127812 */ /* 0x000fc800078ec0ff */
[----:B------:R-:W0:Y:S02]  /*7c80*/  I2F.U16 R0, R18 ;  /* 0x0000001200007306 */ /* 0x000e240000101000 */
[----:B0-----:R-:W-:-:S05]  /*7c90*/  F2FP.BF16.F32.PACK_AB R0, RZ, R0 ;  /* 0x00000000ff00723e */ /* 0x001fca00000010ff */
[----:B------:R-:W-:Y:S01]  /*7ca0*/  STG.E.U16 desc[UR36][R2.64], R0 ;  /* 0x0000000002007986 */ /* 0x000fe2000c101524 */
[----:B------:R-:W-:Y:S05]  /*7cb0*/  EXIT ;  /* 0x000000000000794d */ /* 0x000fea0003800000 */
        .weak           $__internal_71_$__cuda_sm20_div_u16
        .type           $__internal_71_$__cuda_sm20_div_u16,@function
        .size           $__internal_71_$__cuda_sm20_div_u16,(.L_x_23100 - $__internal_71_$__cuda_sm20_div_u16)
$__internal_71_$__cuda_sm20_div_u16:
        /* <DEDUP_REMOVED lines=11> */
[----:B------:R-:W-:-:S04]  /*7d70*/  VIADD R5, R5, 0x2 ;  /* 0x0000000205057836 */ /* 0x000fc80000000000 */
[----:B------:R-:W-:Y:S01]  /*7d80*/  FMUL.RZ R7, R4, R5 ;  /* 0x0000000504077220 */ /* 0x000fe2000040c000 */
[----:B------:R-:W-:Y:S02]  /*7d90*/  IMAD.MOV.U32 R4, RZ, RZ, R10 ;  /* 0x000000ffff047224 */ /* 0x000fe400078e000a */
[----:B------:R-:W-:-:S03]  /*7da0*/  IMAD.MOV.U32 R5, RZ, RZ, 0x0 ;  /* 0x00000000ff057424 */ /* 0x000fc600078e00ff */
[----:B------:R-:W0:Y:S02]  /*7db0*/  F2I.U32.TRUNC.NTZ R7, R7 ;  /* 0x0000000700077305 */ /* 0x000e24000020f000 */
[----:B0-----:R-:W-:Y:S01]  /*7dc0*/  LOP3.LUT R9, R7, 0xffff, RZ, 0xc0, !PT ;  /* 0x0000ffff07097812 */ /* 0x001fe200078ec0ff */
[----:B------:R-:W-:Y:S01]  /*7dd0*/  @!P0 IMAD.MOV.U32 R9, RZ, RZ, -0x1 ;  /* 0xffffffffff098424 */ /* 0x000fe200078e00ff */
[----:B------:R-:W-:Y:S06]  /*7de0*/  RET.REL.NODEC R4 `(_ZN2at6native27unrolled_elementwise_kernelINS0_13BUnaryFunctorIhhhZZZNS0_15binary_internal21div_trunc_kernel_cudaERNS_18TensorIteratorBaseEENKUlvE_clEvENKUlvE_clEvEUlhhE_EESt5arrayIPcLm2EELi4E23TrivialOffsetCalculatorILi1EjESE_NS0_6memory12LoadWithCastILi1EEENSF_13StoreWithCastILi1EEEEEviT_T0_T2_T3_T4_T5_) ;  /* 0xffffff8004847950 */ /* 0x000fec0003c3ffff */
.L_x_22260:
        /* <DEDUP_REMOVED lines=9> */
.L_x_23100:


//--------------------- .text._ZN2at6native18elementwise_kernelILi128ELi4EZNS0_22gpu_kernel_impl_nocastINS0_13BUnaryFunctorIhhhZZZNS0_15binary_internal21div_trunc_kernel_cudaERNS_18TensorIteratorBaseEENKUlvE_clEvENKUlvE_clEvEUlhhE_EEEEvS6_RKT_EUliE_EEviT1_ --------------------------
	.section	.text._ZN2at6native18elementwise_kernelILi128ELi4EZNS0_22gpu_kernel_impl_nocastINS0_13BUnaryFunctorIhhhZZZNS0_15binary_internal21div_trunc_kernel_cudaERNS_18TensorIteratorBaseEENKUlvE_clEvENKUlvE_clEvEUlhhE_EEEEvS6_RKT_EUliE_EEviT1_,"ax",@progbits
	.align	128
        .global         _ZN2at6native18elementwise_kernelILi128ELi4EZNS0_22gpu_kernel_impl_nocastINS0_13BUnaryFunctorIhhhZZZNS0_15binary_internal21div_trunc_kernel_cudaERNS_18TensorIteratorBaseEENKUlvE_clEvENKUlvE_clEvEUlhhE_EEEEvS6_RKT_EUliE_EEviT1_
        .type           _ZN2at6native18elementwise_kernelILi128ELi4EZNS0_22gpu_kernel_impl_nocastINS0_13BUnaryFunctorIhhhZZZNS0_15binary_internal21div_trunc_kernel_cudaERNS_18TensorIteratorBaseEENKUlvE_clEvENKUlvE_clEvEUlhhE_EEEEvS6_RKT_EUliE_EEviT1_,@function
        .size           _ZN2at6native18elementwise_kernelILi128ELi4EZNS0_22gpu_kernel_impl_nocastINS0_13BUnaryFunctorIhhhZZZNS0_15binary_internal21div_trunc_kernel_cudaERNS_18TensorIteratorBaseEENKUlvE_clEvENKUlvE_clEvEUlhhE_EEEEvS6_RKT_EUliE_EEviT1_,(.L_x_23101 - _ZN2at6native18elementwise_kernelILi128ELi4EZNS0_22gpu_kernel_impl_nocastINS0_13BUnaryFunctorIhhhZZZNS0_15binary_internal21div_trunc_kernel_cudaERNS_18TensorIteratorBaseEENKUlvE_clEvENKUlvE_clEvEUlhhE_EEEEvS6_RKT_EUliE_EEviT1_)
        .other          _ZN2at6native18elementwise_kernelILi128ELi4EZNS0_22gpu_kernel_impl_nocastINS0_13BUnaryFunctorIhhhZZZNS0_15binary_internal21div_trunc_kernel_cudaERNS_18TensorIteratorBaseEENKUlvE_clEvENKUlvE_clEvEUlhhE_EEEEvS6_RKT_EUliE_EEviT1_,@"STO_CUDA_ENTRY STV_DEFAULT"
_ZN2at6native18elementwise_kernelILi128ELi4EZNS0_22gpu_kernel_impl_nocastINS0_13BUnaryFunctorIhhhZZZNS0_15binary_internal21div_trunc_kernel_cudaERNS_18TensorIteratorBaseEENKUlvE_clEvENKUlvE_clEvEUlhhE_EEEEvS6_RKT_EUliE_EEviT1_:
.text._ZN2at6native18elementwise_kernelILi128ELi4EZNS0_22gpu_kernel_impl_nocastINS0_13BUnaryFunctorIhhhZZZNS0_15binary_internal21div_trunc_kernel_cudaERNS_18TensorIteratorBaseEENKUlvE_clEvENKUlvE_clEvEUlhhE_EEEEvS6_RKT_EUliE_EEviT1_:
[----:B------:R-:W-:Y:S08]  /*0000*/  LDC R1, c[0x0][0x37c] ;  /* 0x0000df00ff017b82 */ /* 0x000ff00000000800 */
[----:B------:R-:W0:Y:S01]  /*0010*/  LDC R2, c[0x0][0x388] ;  /* 0x0000e200ff027b82 */ /* 0x000e220000000800 */
[----:B------:R-:W1:Y:S01]  /*0020*/  S2R R3, SR_TID.X ;  /* 0x0000000000037919 */ /* 0x000e620000002100 */
[----:B------:R-:W2:Y:S01]  /*0030*/  LDCU.64 UR6, c[0x0][0x358] ;  /* 0x00006b00ff0677ac */ /* 0x000ea20008000a00 */
[----:B------:R-:W3:Y:S05]  /*0040*/  LDCU.U8 UR5, c[0x0][0x591] ;  /* 0x0000b220ff0577ac */ /* 0x000eea0008000000 */
        /* <DEDUP_REMOVED lines=9> */
[----:B------:R-:W0:Y:S02]  /*00e0*/  LDC.64 R4, c[0x0][0x588] ;  /* 0x00016200ff047b82 */ /* 0x000e240000000a00 */
[----:B0-----:R0:W5:Y:S01]  /*00f0*/  LDG.E.U8 R10, desc[UR6][R4.64] ;  /* 0x00000006040a7981 */ /* 0x001162000c1e1100 */
[----:B------:R-:W-:Y:S02]  /*0100*/  MOV R11, UR5 ;  /* 0x00000005000b7c02 */ /* 0x000fe40008000f00 */
[----:B------:R-:W-:-:S07]  /*0110*/  MOV R12, 0x130 ;  /* 0x00000130000c7802 */ /* 0x000fce0000000f00 */
[----:B0----5:R-:W-:Y:S05]  /*0120*/  CALL.REL.NOINC `($__internal_72_$__cuda_sm20_div_u16) ;  /* 0x0000005000487944 */ /* 0x021fea0003c00000 */
[----:B------:R-:W0:Y:S01]  /*0130*/  LDC.64 R4, c[0x0][0x580] ;  /* 0x00016000ff047b82 */ /* 0x000e220000000a00 */
[----:B------:R-:W-:Y:S01]  /*0140*/  IADD3 R3, PT, PT, R3, 0x80, RZ ;  /* 0x0000008003037810 */ /* 0x000fe20007ffe0ff */
[----:B0-----:R0:W-:Y:S06]  /*0150*/  STG.E.U8 desc[UR6][R4.64], R11 ;  /* 0x0000000b04007986 */ /* 0x0011ec000c101106 */
.L_x_22263:
[----:B------:R-:W-:Y:S05]  /*0160*/  BSYNC.RECONVERGENT B0 ;  /* 0x0000000000007941 */ /* 0x000fea0003800200 */
.L_x_22262:
[----:B------:R-:W1:Y:S01]  /*0170*/  LDCU UR4, c[0x0][0x380] ;  /* 0x00007000ff0477ac */ /* 0x000e620008000800 */
[----:B------:R-:W-:Y:S01]  /*0180*/  BSSY.RECONVERGENT B0, `(.L_x_22264) ;  /* 0x000000b000007945 */ /* 0x000fe20003800200 */
[----:B-1----:R-:W-:-:S13]  /*0190*/  ISETP.GE.AND P0, PT, R3, UR4, PT ;  /* 0x0000000403007c0c */ /* 0x002fda000bf06270 */
[----:B------:R-:W-:Y:S05]  /*01a0*/  @P0 BRA `(.L_x_22265) ;  /* 0x0000000000200947 */ /* 0x000fea0003800000 */
[----:B0-----:R-:W0:Y:S02]  /*01b0*/  LDC.64 R4, c[0x0][0x588] ;  /* 0x00016200ff047b82 */ /* 0x001e240000000a00 */
[----:B0-----:R0:W5:Y:S01]  /*01c0*/  LDG.E.U8 R10, desc[UR6][R4.64] ;  /* 0x00000006040a7981 */ /* 0x001162000c1e1100 */
[----:B------:R-:W-:Y:S02]  /*01d0*/  MOV R11, UR5 ;  /* 0x00000005000b7c02 */ /* 0x000fe40008000f00 */
[----:B------:R-:W-:-:S07]  /*01e0*/  MOV R12, 0x200 ;  /* 0x00000200000c7802 */ /* 0x000fce0000000f00 */
[----:B0----5:R-:W-:Y:S05]  /*01f0*/  CALL.REL.NOINC `($__internal_72_$__cuda_sm20_div_u16) ;  /* 0x0000005000147944 */ /* 0x021fea0003c00000 */
[----:B------:R-:W0:Y:S01]  /*0200*/  LDC.64 R4, c[0x0][0x580] ;  /* 0x00016000ff047b82 */ /* 0x000e220000000a00 */
[----:B------:R-:W-:Y:S01]  /*0210*/  IADD3 R3, PT, PT, R3, 0x80, RZ ;  /* 0x0000008003037810 */ /* 0x000fe20007ffe0ff */
[----:B0-----:R1:W-:Y:S06]  /*0220*/  STG.E.U8 desc[UR6][R4.64], R11 ;  /* 0x0000000b04007986 */ /* 0x0013ec000c101106 */
.L_x_22265:
[----:B------:R-:W-:Y:S05]  /*0230*/  BSYNC.RECONVERGENT B0 ;  /* 0x0000000000007941 */ /* 0x000fea0003800200 */
.L_x_22264:
[----:B------:R-:W2:Y:S01]  /*0240*/  LDCU UR4, c[0x0][0x380] ;  /* 0x00007000ff0477ac */ /* 0x000ea20008000800 */
[----:B------:R-:W-:Y:S01]  /*0250*/  BSSY.RECONVERGENT B0, `(.L_x_22266) ;  /* 0x000000b000007945 */ /* 0x000fe20003800200 */
[----:B--2---:R-:W-:-:S13]  /*0260*/  ISETP.GE.AND P0, PT, R3, UR4, PT ;  /* 0x0000000403007c0c */ /* 0x004fda000bf06270 */
[----:B------:R-:W-:Y:S05]  /*0270*/  @P0 BRA `(.L_x_22267) ;  /* 0x0000000000200947 */ /* 0x000fea0003800000 */
[----:B01----:R-:W0:Y:S02]  /*0280*/  LDC.64 R4, c[0x0][0x588] ;  /* 0x00016200ff047b82 */ /* 0x003e240000000a00 */
[----:B0-----:R0:W5:Y:S01]  /*0290*/  LDG.E.U8 R10, desc[UR6][R4.64] ;  /* 0x00000006040a7981 */ /* 0x001162000c1e1100 */
[----:B------:R-:W-:Y:S02]  /*02a0*/  MOV R11, UR5 ;  /* 0x00000005000b7c02 */ /* 0x000fe40008000f00 */
[----:B------:R-:W-:-:S07]  /*02b0*/  MOV R12, 0x2d0 ;  /* 0x000002d0000c7802 */ /* 0x000fce0000000f00 */
[----:B0----5:R-:W-:Y:S05]  /*02c0*/  CALL.REL.NOINC `($__internal_72_$__cuda_sm20_div_u16) ;  /* 0x0000004c00e07944 */ /* 0x021fea0003c00000 */
[----:B------:R-:W0:Y:S01]  /*02d0*/  LDC.64 R4, c[0x0][0x580] ;  /* 0x00016000ff047b82 */ /* 0x000e220000000a00 */
[----:B------:R-:W-:Y:S01]  /*02e0*/  IADD3 R3, PT, PT, R3, 0x80, RZ ;  /* 0x0000008003037810 */ /* 0x000fe20007ffe0ff */
[----:B0-----:R2:W-:Y:S06]  /*02f0*/  STG.E.U8 desc[UR6][R4.64], R11 ;  /* 0x0000000b04007986 */ /* 0x0015ec000c101106 */
.L_x_22267:
[----:B------:R-:W-:Y:S05]  /*0300*/  BSYNC.RECONVERGENT B0 ;  /* 0x0000000000007941 */ /* 0x000fea0003800200 */
.L_x_22266:
[----:B------:R-:W3:Y:S02]  /*0310*/  LDCU UR4, c[0x0][0x380] ;  /* 0x00007000ff0477ac */ /* 0x000ee40008000800 */
[----:B---3--:R-:W-:-:S13]  /*0320*/  ISETP.GE.AND P0, PT, R3, UR4, PT ;  /* 0x0000000403007c0c */ /* 0x008fda000bf06270 */
[----:B------:R-:W-:Y:S05]  /*0330*/  @P0 EXIT ;  /* 0x000000000000094d */ /* 0x000fea0003800000 */
[----:B------:R-:W3:Y:S02]  /*0340*/  LDC.64 R2, c[0x0][0x588] ;  /* 0x00016200ff027b82 */ /* 0x000ee40000000a00 */
[----:B---3--:R3:W5:Y:S01]  /*0350*/  LDG.E.U8 R10, desc[UR6][R2.64] ;  /* 0x00000006020a7981 */ /* 0x008762000c1e1100 */
[----:B012---:R-:W-:Y:S02]  /*0360*/  MOV R11, UR5 ;  /* 0x00000005000b7c02 */ /* 0x007fe40008000f00 */
[----:B------:R-:W-:-:S07]  /*0370*/  MOV R12, 0x390 ;  /* 0x00000390000c7802 */ /* 0x000fce0000000f00 */
[----:B---3-5:R-:W-:Y:S05]  /*0380*/  CALL.REL.NOINC `($__internal_72_$__cuda_sm20_div_u16) ;  /* 0x0000004c00b07944 */ /* 0x028fea0003c00000 */
[----:B------:R-:W0:Y:S02]  /*0390*/  LDC.64 R2, c[0x0][0x580] ;  /* 0x00016000ff027b82 */ /* 0x000e240000000a00 */
[----:B0-----:R-:W-:Y:S01]  /*03a0*/  STG.E.U8 desc[UR6][R2.64], R11 ;  /* 0x0000000b02007986 */ /* 0x001fe2000c101106 */
[----:B------:R-:W-:Y:S05]  /*03b0*/  EXIT ;  /* 0x000000000000794d */ /* 0x000fea0003800000 */
.L_x_22261:
        /* <DEDUP_REMOVED lines=305> */
.L_x_22270:
[----:B------:R-:W0:Y:S02]  /*16d0*/  LDCU.128 UR8, c[0x0][0x580] ;  /* 0x0000b000ff0877ac */ /* 0x000e240008000c00 */
[----:B0-----:R-:W-:-:S04]  /*16e0*/  IADD3 R6, P0, PT, R4, UR10, RZ ;  /* 0x0000000a04067c10 */ /* 0x001fc8000ff1e0ff */
[----:B------:R-:W-:-:S05]  /*16f0*/  IADD3.X R7, PT, PT, RZ, UR11, RZ, P0, !PT ;  /* 0x0000000bff077c10 */ /* 0x000fca00087fe4ff */
[----:B------:R0:W5:Y:S01]  /*1700*/  LDG.E.U8 R10, desc[UR6][R6.64] ;  /* 0x00000006060a7981 */ /* 0x000162000c1e1100 */
[----:B------:R-:W-:Y:S02]  /*1710*/  IADD3 R4, P0, PT, R5, UR8, RZ ;  /* 0x0000000805047c10 */ /* 0x000fe4000ff1e0ff */
[----:B------:R-:W-:Y:S02]  /*1720*/  MOV R11, UR5 ;  /* 0x00000005000b7c02 */ /* 0x000fe40008000f00 */
[----:B------:R-:W-:Y:S02]  /*1730*/  IADD3.X R5, PT, PT, RZ, UR9, RZ, P0, !PT ;  /* 0x00000009ff057c10 */ /* 0x000fe400087fe4ff */
[----:B------:R-:W-:-:S07]  /*1740*/  MOV R12, 0x1760 ;  /* 0x00001760000c7802 */ /* 0x000fce0000000f00 */
[----:B0----5:R-:W-:Y:S05]  /*1750*/  CALL.REL.NOINC `($__internal_72_$__cuda_sm20_div_u16) ;  /* 0x0000003800bc7944 */ /* 0x021fea0003c00000 */
[----:B------:R0:W-:Y:S01]  /*1760*/  STG.E.U8 desc[UR6][R4.64], R11 ;  /* 0x0000000b04007986 */ /* 0x0001e2000c101106 */
[----:B------:R-:W-:-:S07]  /*1770*/  IADD3 R3, PT, PT, R3, 0x80, RZ ;  /* 0x0000008003037810 */ /* 0x000fce0007ffe0ff */
.L_x_22269:
[----:B------:R-:W-:Y:S05]  /*1780*/  BSYNC.RECONVERGENT B0 ;  /* 0x0000000000007941 */ /* 0x000fea0003800200 */
.L_x_22268:
[----:B------:R-:W1:Y:S01]  /*1790*/  LDCU UR4, c[0x0][0x380] ;  /* 0x00007000ff0477ac */ /* 0x000e620008000800 */
[----:B------:R-:W-:Y:S01]  /*17a0*/  BSSY.RECONVERGENT B0, `(.L_x_22271) ;  /* 0x0000138000007945 */ /* 0x000fe20003800200 */
[----:B-1----:R-:W-:-:S13]  /*17b0*/  ISETP.GE.AND P0, PT, R3, UR4, PT ;  /* 0x0000000403007c0c */ /* 0x002fda000bf06270 */
[----:B------:R-:W-:Y:S05]  /*17c0*/  @P0 BRA `(.L_x_22272) ;  /* 0x0000001000d40947 */ /* 0x000fea0003800000 */
        /* <DEDUP_REMOVED lines=298> */
.L_x_22273:
        /* <DEDUP_REMOVED lines=11> */
.L_x_22272:
[----:B------:R-:W-:Y:S05]  /*2b20*/  BSYNC.RECONVERGENT B0 ;  /* 0x0000000000007941 */ /* 0x000fea0003800200 */
.L_x_22271:
        /* <DEDUP_REMOVED lines=11> */
[----:B------:R-:W-:-:S05]  /*2be0*/  SHF.R.U32.HI R7, RZ, UR9, R6 ;  /* 0x00000009ff077c19 */ /* 0x000fca0008011606 */
[----:B------:R-:W-:-:S04]  /*2bf0*/  IMAD.MOV R4, RZ, RZ, -R7 ;  /* 0x000000ffff047224 */ /* 0x000fc800078e0a07 */
        /* <DEDUP_REMOVED lines=289> */
.L_x_22276:
        /* <DEDUP_REMOVED lines=11> */
.L_x_22275:
[----:B------:R-:W-:Y:S05]  /*3ec0*/  BSYNC.RECONVERGENT B0 ;  /* 0x0000000000007941 */ /* 0x000fea0003800200 */
.L_x_22274:
[----:B------:R-:W3:Y:S02]  /*3ed0*/  LDCU UR4, c[0x0][0x380] ;  /* 0x00007000ff0477ac */ /* 0x000ee40008000800 */
[----:B---3--:R-:W-:-:S13]  /*3ee0*/  ISETP.GE.AND P0, PT, R3, UR4, PT ;  /* 0x0000000403007c0c */ /* 0x008fda000bf06270 */
[----:B------:R-:W-:Y:S05]  /*3ef0*/  @P0 EXIT ;  /* 0x000000000000094d */ /* 0x000fea0003800000 */
[----:B------:R-:W3:Y:S01]  /*3f00*/  LDCU.64 UR8, c[0x0][0x390] ;  /* 0x00007200ff0877ac */ /* 0x000ee20008000a00 */
[----:B012---:R-:W-:Y:S01]  /*3f10*/  HFMA2 R4, -RZ, RZ, 0, 0 ;  /* 0x00000000ff047431 */ /* 0x007fe200000001ff */
[----:B------:R-:W-:Y:S01]  /*3f20*/  MOV R5, R3 ;  /* 0x0000000300057202 */ /* 0x000fe20000000f00 */
[----:B------:R-:W0:Y:S01]  /*3f30*/  LDCU UR4, c[0x0][0x38c] ;  /* 0x00007180ff0477ac */ /* 0x000e220008000800 */
[----:B------:R-:W-:Y:S01]  /*3f40*/  ISETP.NE.AND P0, PT, R2, RZ, PT ;  /* 0x000000ff0200720c */ /* 0x000fe20003f05270 */
        /* <DEDUP_REMOVED lines=293> */
.L_x_22277:
[----:B------:R-:W0:Y:S02]  /*51a0*/  LDCU.128 UR8, c[0x0][0x580] ;  /* 0x0000b000ff0877ac */ /* 0x000e240008000c00 */
[----:B0-----:R-:W-:-:S05]  /*51b0*/  IADD3 R4, P0, PT, R2, UR10, RZ ;  /* 0x0000000a02047c10 */ /* 0x001fca000ff1e0ff */
[----:B------:R-:W-:-:S05]  /*51c0*/  IMAD.X R5, RZ, RZ, UR11, P0 ;  /* 0x0000000bff057e24 */ /* 0x000fca00080e06ff */
[----:B------:R0:W5:Y:S01]  /*51d0*/  LDG.E.U8 R10, desc[UR6][R4.64] ;  /* 0x00000006040a7981 */ /* 0x000162000c1e1100 */
[----:B------:R-:W-:Y:S02]  /*51e0*/  IADD3 R2, P0, PT, R3, UR8, RZ ;  /* 0x0000000803027c10 */ /* 0x000fe4000ff1e0ff */
[----:B------:R-:W-:Y:S02]  /*51f0*/  MOV R11, UR5 ;  /* 0x00000005000b7c02 */ /* 0x000fe40008000f00 */
[----:B------:R-:W-:Y:S02]  /*5200*/  IADD3.X R3, PT, PT, RZ, UR9, RZ, P0, !PT ;  /* 0x00000009ff037c10 */ /* 0x000fe400087fe4ff */
[----:B------:R-:W-:-:S07]  /*5210*/  MOV R12, 0x5230 ;  /* 0x00005230000c7802 */ /* 0x000fce0000000f00 */
[----:B0----5:R-:W-:Y:S05]  /*5220*/  CALL.REL.NOINC `($__internal_72_$__cuda_sm20_div_u16) ;  /* 0x0000000000087944 */ /* 0x021fea0003c00000 */
[----:B------:R-:W-:Y:S01]  /*5230*/  STG.E.U8 desc[UR6][R2.64], R11 ;  /* 0x0000000b02007986 */ /* 0x000fe2000c101106 */
[----:B------:R-:W-:Y:S05]  /*5240*/  EXIT ;  /* 0x000000000000794d */ /* 0x000fea0003800000 */
        .weak           $__internal_72_$__cuda_sm20_div_u16
        .type           $__internal_72_$__cuda_sm20_div_u16,@function
        .size           $__internal_72_$__cuda_sm20_div_u16,(.L_x_23101 - $__internal_72_$__cuda_sm20_div_u16)
$__internal_72_$__cuda_sm20_div_u16:
[----:B------:R-:W0:Y:S01]  /*5250*/  I2F.U16 R6, R11 ;  /* 0x0000000b00067306 */ /* 0x000e220000101000 */
[----:B------:R-:W-:Y:S02]  /*5260*/  MOV R7, 0x4b800000 ;  /* 0x4b80000000077802 */ /* 0x000fe40000000f00 */
        /* <DEDUP_REMOVED lines=8> */
[----:B0-----:R-:W-:-:S05]  /*52f0*/  FMUL R7, R7, R8 ;  /* 0x0000000807077220 */ /* 0x001fca0000400000 */
[----:B------:R-:W-:-:S05]  /*5300*/  IADD3 R7, PT, PT, R7, 0x2, RZ ;  /* 0x0000000207077810 */ /* 0x000fca0007ffe0ff */
[----:B------:R-:W-:Y:S01]  /*5310*/  FMUL.RZ R9, R6, R7 ;  /* 0x0000000706097220 */ /* 0x000fe2000040c000 */
[----:B------:R-:W-:Y:S01]  /*5320*/  HFMA2 R7, -RZ, RZ, 0, 0 ;  /* 0x00000000ff077431 */ /* 0x000fe200000001ff */
[----:B------:R-:W-:-:S04]  /*5330*/  MOV R6, R12 ;  /* 0x0000000c00067202 */ /* 0x000fc80000000f00 */
[----:B------:R-:W0:Y:S02]  /*5340*/  F2I.U32.TRUNC.NTZ R9, R9 ;  /* 0x0000000900097305 */ /* 0x000e24000020f000 */
[----:B0-----:R-:W-:Y:S02]  /*5350*/  LOP3.LUT R11, R9, 0xffff, RZ, 0xc0, !PT ;  /* 0x0000ffff090b7812 */ /* 0x001fe400078ec0ff */
[----:B------:R-:W-:Y:S01]  /*5360*/  @!P0 MOV R11, 0xffffffff ;  /* 0xffffffff000b8802 */ /* 0x000fe20000000f00 */
[----:B------:R-:W-:Y:S06]  /*5370*/  RET.REL.NODEC R6 `(_ZN2at6native18elementwise_kernelILi128ELi4EZNS0_22gpu_kernel_impl_nocastINS0_13BUnaryFunctorIhhhZZZNS0_15binary_internal21div_trunc_kernel_cudaERNS_18TensorIteratorBaseEENKUlvE_clEvENKUlvE_clEvEUlhhE_EEEEvS6_RKT_EUliE_EEviT1_) ;  /* 0xffffffac06207950 */ /* 0x000fec0003c3ffff */
.L_x_22278:
        /* <DEDUP_REMOVED lines=16> */
.L_x_23101:


//--------------------- .text._ZN2at6native27unrolled_elementwise_kernelINS0_13BUnaryFunctorIhhhZZZNS0_15binary_internal21div_trunc_kernel_cudaERNS_18TensorIteratorBaseEENKUlvE_clEvENKUlvE_clEvEUlhhE_EESt5arrayIPcLm2EELi4E23TrivialOffsetCalculatorILi1EjESE_NS0_6memory15LoadWithoutCastENSF_16StoreWithoutCastEEEviT_T0_T2_T3_T4_T5_ --------------------------
	.section	.text._ZN2at6native27unrolled_elementwise_kernelINS0_13BUnaryFunctorIhhhZZZNS0_15binary_internal21div_trunc_kernel_cudaERNS_18TensorIteratorBaseEENKUlvE_clEvENKUlvE_clEvEUlhhE_EESt5arrayIPcLm2EELi4E23TrivialOffsetCalculatorILi1EjESE_NS0_6memory15LoadWithoutCastENSF_16StoreWithoutCastEEEviT_T0_T2_T3_T4_T5_,"ax",@progbits
	.align	128
        .global         _ZN2at6native27unrolled_elementwise_kernelINS0_13BUnaryFunctorIhhhZZZNS0_15binary_internal21div_trunc_kernel_cudaERNS_18TensorIteratorBaseEENKUlvE_clEvENKUlvE_clEvEUlhhE_EESt5arrayIPcLm2EELi4E23TrivialOffsetCalculatorILi1EjESE_NS0_6memory15LoadWithoutCastENSF_16StoreWithoutCastEEEviT_T0_T2_T3_T4_T5_
        .type           _ZN2at6native27unrolled_elementwise_kernelINS0_13BUnaryFunctorIhhhZZZNS0_15binary_internal21div_trunc_kernel_cudaERNS_18TensorIteratorBaseEENKUlvE_clEvENKUlvE_clEvEUlhhE_EESt5arrayIPcLm2EELi4E23TrivialOffsetCalculatorILi1EjESE_NS0_6memory15LoadWithoutCastENSF_16StoreWithoutCastEEEviT_T0_T2_T3_T4_T5_,@function
        .size           _ZN2at6native27unrolled_elementwise_kernelINS0_13BUnaryFunctorIhhhZZZNS0_15binary_internal21div_trunc_kernel_cudaERNS_18TensorIteratorBaseEENKUlvE_clEvENKUlvE_clEvEUlhhE_EESt5arrayIPcLm2EELi4E23TrivialOffsetCalculatorILi1EjESE_NS0_6memory15LoadWithoutCastENSF_16StoreWithoutCastEEEviT_T0_T2_T3_T4_T5_,(.L_x_23102 - _ZN2at6native27unrolled_elementwise_kernelINS0_13BUnaryFunctorIhhhZZZNS0_15binary_internal21div_trunc_kernel_cudaERNS_18TensorIteratorBaseEENKUlvE_clEvENKUlvE_clEvEUlhhE_EESt5arrayIPcLm2EELi4E23TrivialOffsetCalculatorILi1EjESE_NS0_6memory15LoadWithoutCastENSF_16StoreWithoutCastEEEviT_T0_T2_T3_T4_T5_)
        .other          _ZN2at6native27unrolled_elementwise_kernelINS0_13BUnaryFunctorIhhhZZZNS0_15binary_internal21div_trunc_kernel_cudaERNS_18TensorIteratorBaseEENKUlvE_clEvENKUlvE_clEvEUlhhE_EESt5arrayIPcLm2EELi4E23TrivialOffsetCalculatorILi1EjESE_NS0_6memory15LoadWithoutCastENSF_16StoreWithoutCastEEEviT_T0_T2_T3_T4_T5_,@"STO_CUDA_ENTRY STV_DEFAULT"
_ZN2at6native27unrolled_elementwise_kernelINS0_13BUnaryFunctorIhhhZZZNS0_15binary_internal21div_trunc_kernel_cudaERNS_18TensorIteratorBaseEENKUlvE_clEvENKUlvE_clEvEUlhhE_EESt5arrayIPcLm2EELi4E23TrivialOffsetCalculatorILi1EjESE_NS0_6memory15LoadWithoutCastENSF_16StoreWithoutCastEEEviT_T0_T2_T3_T4_T5_:
.text._ZN2at6native27unrolled_elementwise_kernelINS0_13BUnaryFunctorIhhhZZZNS0_15binary_internal21div_trunc_kernel_cudaERNS_18TensorIteratorBaseEENKUlvE_clEvENKUlvE_clEvEUlhhE_EESt5arrayIPcLm2EELi4E23TrivialOffsetCalculatorILi1EjESE_NS0_6memory15LoadWithoutCastENSF_16StoreWithoutCastEEEviT_T0_T2_T3_T4_T5_:
        /* <DEDUP_REMOVED lines=22> */
[----:B-1----:R1:W5:Y:S01]  /*0160*/  @!P3 LDG.E.U8 R11, desc[UR4][R12.64] ;  /* 0x000000040c0bb981 */ /* 0x002362000c1e1100 */
[----:B--2---:R-:W-:-:S03]  /*0170*/  @!P2 IADD3 R4, P5, PT, R17, R4, RZ ;  /* 0x000000041104a210 */ /* 0x004fc60007fbe0ff */
[----:B------:R-:W-:-:S13]  /*0180*/  ISETP.GE.AND P0, PT, R15, R2, PT ;  /* 0x000000020f00720c */ /* 0x000fda0003f06270 */
[----:B------:R-:W2:Y:S01]  /*0190*/  @!P0 LDC.64 R6, c[0x0][0x390] ;  /* 0x0000e400ff068b82 */ /* 0x000ea20000000a00 */
[----:B------:R-:W-:Y:S01]  /*01a0*/  @!P0 IMAD R15, R0, 0x200, R15 ;  /* 0x00000200000f8824 */ /* 0x000fe200078e020f */
[----:B0-----:R-:W-:Y:S02]  /*01b0*/  @!P1 IADD3 R8, P4, PT, R19, R8, RZ ;  /* 0x0000000813089210 */ /* 0x001fe40007f9e0ff */
[----:B------:R-:W-:Y:S02]  /*01c0*/  PRMT R10, RZ, 0x7610, R10 ;  /* 0x00007610ff0a7816 */ /* 0x000fe4000000000a */
[----:B------:R-:W-:Y:S01]  /*01d0*/  @!P2 IADD3.X R5, PT, PT, RZ, R5, RZ, P5, !PT ;  /* 0x00000005ff05a210 */ /* 0x000fe20002ffe4ff */
[----:B------:R-:W-:-:S04]  /*01e0*/  @!P1 IMAD.X R9, RZ, RZ, R9, P4 ;  /* 0x000000ffff099224 */ /* 0x000fc800020e0609 */
[----:B------:R1:W5:Y:S01]  /*01f0*/  @!P2 LDG.E.U8 R10, desc[UR4][R4.64] ;  /* 0x00000004040aa981 */ /* 0x000362000c1e1100 */
[----:B--2---:R-:W-:-:S05]  /*0200*/  @!P0 IADD3 R14, P3, PT, R15, R6, RZ ;  /* 0x000000060f0e8210 */ /* 0x004fca0007f7e0ff */
[--C-:B------:R-:W-:Y:S01]  /*0210*/  @!P0 IMAD.X R15, RZ, RZ, R7.reuse, P3 ;  /* 0x000000ffff0f8224 */ /* 0x100fe200018e0607 */
[----:B------:R-:W-:-:S06]  /*0220*/  PRMT R7, RZ, 0x7610, R7 ;  /* 0x00007610ff077816 */ /* 0x000fcc0000000007 */
[----:B------:R1:W5:Y:S01]  /*0230*/  @!P1 LDG.E.U8 R7, desc[UR4][R8.64] ;  /* 0x0000000408079981 */ /* 0x000362000c1e1100 */
[----:B------:R-:W-:-:S06]  /*0240*/  PRMT R6, RZ, 0x7610, R6 ;  /* 0x00007610ff067816 */ /* 0x000fcc0000000006 */
[----:B------:R1:W5:Y:S01]  /*0250*/  @!P0 LDG.E.U8 R6, desc[UR4][R14.64] ;  /* 0x000000040e068981 */ /* 0x000362000c1e1100 */
[----:B------:R-:W-:Y:S01]  /*0260*/  ISETP.GE.AND P0, PT, R3, R2, PT ;  /* 0x000000020300720c */ /* 0x000fe20003f06270 */
[----:B------:R-:W0:Y:S01]  /*0270*/  LDCU.U8 UR6, c[0x0][0x385] ;  /* 0x000070a0ff0677ac */ /* 0x000e220008000000 */
[----:B------:R-:W-:Y:S11]  /*0280*/  BSSY.RECONVERGENT B0, `(.L_x_22279) ;  /* 0x0000007000007945 */ /* 0x000ff60003800200 */
[----:B-1----:R-:W-:Y:S05]  /*0290*/  @P0 BRA `(.L_x_22280) ;  /* 0x0000000000140947 */ /* 0x002fea0003800000 */
[----:B-----5:R-:W-:Y:S01]  /*02a0*/  LOP3.LUT R15, R11, 0xff, RZ, 0xc0, !PT ;  /* 0x000000ff0b0f7812 */ /* 0x020fe200078ec0ff */
[----:B0-----:R-:W-:Y:S01]  /*02b0*/  IMAD.U32 R16, RZ, RZ, UR6 ;  /* 0x00000006ff107e24 */ /* 0x001fe2000f8e00ff */
[----:B------:R-:W-:-:S07]  /*02c0*/  MOV R17, 0x2e0 ;  /* 0x000002e000117802 */ /* 0x000fce0000000f00 */
[----:B------:R-:W-:Y:S05]  /*02d0*/  CALL.REL.NOINC `($__internal_73_$__cuda_sm20_div_u16) ;  /* 0x0000000400147944 */ /* 0x000fea0003c00000 */
[----:B------:R-:W-:-:S07]  /*02e0*/  IMAD.MOV.U32 R8, RZ, RZ, R16 ;  /* 0x000000ffff087224 */ /* 0x000fce00078e0010 */
.L_x_22280:
[----:B0-----:R-:W-:Y:S05]  /*02f0*/  BSYNC.RECONVERGENT B0 ;  /* 0x0000000000007941 */ /* 0x001fea0003800200 */
.L_x_22279:
[----:B------:R-:W-:Y:S01]  /*0300*/  VIADD R9, R3, 0x80 ;  /* 0x0000008003097836 */ /* 0x000fe20000000000 */
[----:B------:R-:W-:Y:S04]  /*0310*/  BSSY.RECONVERGENT B0, `(.L_x_22281) ;  /* 0x0000008000007945 */ /* 0x000fe80003800200 */
[----:B------:R-:W-:-:S13]  /*0320*/  ISETP.GE.AND P0, PT, R9, R2, PT ;  /* 0x000000020900720c */ /* 0x000fda0003f06270 */
[----:B------:R-:W-:Y:S05]  /*0330*/  @P0 BRA `(.L_x_22282) ;  /* 0x0000000000140947 */ /* 0x000fea0003800000 */
[----:B-----5:R-:W-:Y:S01]  /*0340*/  LOP3.LUT R15, R10, 0xff, RZ, 0xc0, !PT ;  /* 0x000000ff0a0f7812 */ /* 0x020fe200078ec0ff */
[----:B------:R-:W-:Y:S01]  /*0350*/  IMAD.U32 R16, RZ, RZ, UR6 ;  /* 0x00000006ff107e24 */ /* 0x000fe2000f8e00ff */
[----:B------:R-:W-:-:S07]  /*0360*/  MOV R17, 0x380 ;  /* 0x0000038000117802 */ /* 0x000fce0000000f00 */
[----:B------:R-:W-:Y:S05]  /*0370*/  CALL.REL.NOINC `($__internal_73_$__cuda_sm20_div_u16) ;  /* 0x0000000000ec7944 */ /* 0x000fea0003c00000 */
[----:B------:R-:W-:-:S07]  /*0380*/  IMAD.MOV.U32 R4, RZ, RZ, R16 ;  /* 0x000000ffff047224 */ /* 0x000fce00078e0010 */
.L_x_22282:
[----:B------:R-:W-:Y:S05]  /*0390*/  BSYNC.RECONVERGENT B0 ;  /* 0x0000000000007941 */ /* 0x000fea0003800200 */
.L_x_22281:
[----:B------:R-:W-:Y:S01]  /*03a0*/  IADD3 R5, PT, PT, R3, 0x100, RZ ;  /* 0x0000010003057810 */ /* 0x000fe20007ffe0ff */
[----:B------:R-:W-:Y:S03]  /*03b0*/  BSSY.RECONVERGENT B0, `(.L_x_22283) ;  /* 0x0000008000007945 */ /* 0x000fe60003800200 */
[----:B------:R-:W-:-:S13]  /*03c0*/  ISETP.GE.AND P0, PT, R5, R2, PT ;  /* 0x000000020500720c */ /* 0x000fda0003f06270 */
[----:B------:R-:W-:Y:S05]  /*03d0*/  @P0 BRA `(.L_x_22284) ;  /* 0x0000000000140947 */ /* 0x000fea0003800000 */
[----:B-----5:R-:W-:Y:S01]  /*03e0*/  LOP3.LUT R15, R7, 0xff, RZ, 0xc0, !PT ;  /* 0x000000ff070f7812 */ /* 0x020fe200078ec0ff */
[----:B------:R-:W-:Y:S01]  /*03f0*/  IMAD.U32 R16, RZ, RZ, UR6 ;  /* 0x00000006ff107e24 */ /* 0x000fe2000f8e00ff */
[----:B------:R-:W-:-:S07]  /*0400*/  MOV R17, 0x420 ;  /* 0x0000042000117802 */ /* 0x000fce0000000f00 */
[----:B------:R-:W-:Y:S05]  /*0410*/  CALL.REL.NOINC `($__internal_73_$__cuda_sm20_div_u16) ;  /* 0x0000000000c47944 */ /* 0x000fea0003c00000 */
[----:B------:R-:W-:-:S07]  /*0420*/  IMAD.MOV.U32 R5, RZ, RZ, R16 ;  /* 0x000000ffff057224 */ /* 0x000fce00078e0010 */
.L_x_22284:
[----:B------:R-:W-:Y:S05]  /*0430*/  BSYNC.RECONVERGENT B0 ;  /* 0x0000000000007941 */ /* 0x000fea0003800200 */
.L_x_22283:
[----:B-----5:R-:W-:Y:S01]  /*0440*/  VIADD R7, R3, 0x180 ;  /* 0x0000018003077836 */ /* 0x020fe20000000000 */
[----:B------:R-:W-:Y:S04]  /*0450*/  BSSY.RECONVERGENT B0, `(.L_x_22285) ;  /* 0x0000008000007945 */ /* 0x000fe80003800200 */
[----:B------:R-:W-:-:S13]  /*0460*/  ISETP.GE.AND P0, PT, R7, R2, PT ;  /* 0x000000020700720c */ /* 0x000fda0003f06270 */
[----:B------:R-:W-:Y:S05]  /*0470*/  @P0 BRA `(.L_x_22286) ;  /* 0x0000000000140947 */ /* 0x000fea0003800000 */
[----:B------:R-:W-:Y:S01]  /*0480*/  LOP3.LUT R15, R6, 0xff, RZ, 0xc0, !PT ;  /* 0x000000ff060f7812 */ /* 0x000fe200078ec0ff */
[----:B------:R-:W-:Y:S01]  /*0490*/  IMAD.U32 R16, RZ, RZ, UR6 ;  /* 0x00000006ff107e24 */ /* 0x000fe2000f8e00ff */
[----:B------:R-:W-:-:S07]  /*04a0*/  MOV R17, 0x4c0 ;  /* 0x000004c000117802 */ /* 0x000fce0000000f00 */
[----:B------:R-:W-:Y:S05]  /*04b0*/  CALL.REL.NOINC `($__internal_73_$__cuda_sm20_div_u16) ;  /* 0x00000000009c7944 */ /* 0x000fea0003c00000 */
[----:B------:R-:W-:-:S07]  /*04c0*/  IMAD.MOV.U32 R11, RZ, RZ, R16 ;  /* 0x000000ffff0b7224 */ /* 0x000fce00078e0010 */
.L_x_22286:
[----:B------:R-:W-:Y:S05]  /*04d0*/  BSYNC.RECONVERGENT B0 ;  /* 0x0000000000007941 */ /* 0x000fea0003800200 */
.L_x_22285:
[----:B------:R-:W-:Y:S01]  /*04e0*/  ISETP.GE.AND P0, PT, R3, R2, PT ;  /* 0x000000020300720c */ /* 0x000fe20003f06270 */
[----:B------:R-:W-:Y:S04]  /*04f0*/  BSSY.RECONVERGENT B0, `(.L_x_22287) ;  /* 0x000001a000007945 */ /* 0x000fe80003800200 */
[----:B------:R-:W-:Y:S08]  /*0500*/  BSSY.RELIABLE B1, `(.L_x_22288) ;  /* 0x0000011000017945 */ /* 0x000ff00003800100 */
[----:B------:R-:W-:Y:S05]  /*0510*/  @P0 BRA `(.L_x_22289) ;  /* 0x00000000003c0947 */ /* 0x000fea0003800000 */
[----:B------:R-:W0:Y:S01]  /*0520*/  LDCU.64 UR6, c[0x0][0x388] ;  /* 0x00007100ff0677ac */ /* 0x000e220008000a00 */
[----:B------:R-:W-:Y:S01]  /*0530*/  IMAD R6, R0, 0x200, R3 ;  /* 0x0000020000067824 */ /* 0x000fe200078e0203 */
[----:B------:R-:W-:-:S04]  /*0540*/  MOV R3, R9 ;  /* 0x0000000900037202 */ /* 0x000fc80000000f00 */
        /* <DEDUP_REMOVED lines=12> */
.L_x_22289:
[----:B------:R-:W-:Y:S05]  /*0610*/  BSYNC.RELIABLE B1 ;  /* 0x0000000000017941 */ /* 0x000fea0003800100 */
.L_x_22288:
[----:B------:R-:W-:-:S13]  /*0620*/  ISETP.GE.AND P0, PT, R3, R2, PT ;  /* 0x000000020300720c */ /* 0x000fda0003f06270 */
[----:B------:R-:W1:Y:S01]  /*0630*/  @!P0 LDC.64 R8, c[0x0][0x388] ;  /* 0x0000e200ff088b82 */ /* 0x000e620000000a00 */
[----:B0-----:R-:W-:Y:S02]  /*0640*/  @!P0 IMAD R7, R0, 0x200, R3 ;  /* 0x0000020000078824 */ /* 0x001fe400078e0203 */
[----:B------:R-:W-:-:S03]  /*0650*/  @!P0 VIADD R3, R3, 0x80 ;  /* 0x0000008003038836 */ /* 0x000fc60000000000 */
[----:B-1----:R-:W-:-:S05]  /*0660*/  @!P0 IADD3 R6, P1, PT, R7, R8, RZ ;  /* 0x0000000807068210 */ /* 0x002fca0007f3e0ff */
[----:B------:R-:W-:-:S05]  /*0670*/  @!P0 IMAD.X R7, RZ, RZ, R9, P1 ;  /* 0x000000ffff078224 */ /* 0x000fca00008e0609 */
[----:B------:R1:W-:Y:S03]  /*0680*/  @!P0 STG.E.U8 desc[UR4][R6.64], R5 ;  /* 0x0000000506008986 */ /* 0x0003e6000c101104 */
.L_x_22290:
[----:B------:R-:W-:Y:S05]  /*0690*/  BSYNC.RECONVERGENT B0 ;  /* 0x0000000000007941 */ /* 0x000fea0003800200 */
.L_x_22287:
[----:B------:R-:W-:Y:S05]  /*06a0*/  WARPSYNC.ALL ;  /* 0x0000000000007948 */ /* 0x000fea0003800000 */
[----:B------:R-:W-:-:S13]  /*06b0*/  ISETP.GE.AND P0, PT, R3, R2, PT ;  /* 0x000000020300720c */ /* 0x000fda0003f06270 */
[----:B------:R-:W-:Y:S05]  /*06c0*/  @P0 EXIT ;  /* 0x000000000000094d */ /* 0x000fea0003800000 */
[----:B------:R-:W2:Y:S01]  /*06d0*/  LDCU.64 UR6, c[0x0][0x388] ;  /* 0x00007100ff0677ac */ /* 0x000ea20008000a00 */
[----:B------:R-:W-:-:S05]  /*06e0*/  IMAD R3, R0, 0x200, R3 ;  /* 0x0000020000037824 */ /* 0x000fca00078e0203 */
[----:B--2---:R-:W-:-:S04]  /*06f0*/  IADD3 R2, P0, PT, R3, UR6, RZ ;  /* 0x0000000603027c10 */ /* 0x004fc8000ff1e0ff */
[----:B------:R-:W-:-:S05]  /*0700*/  IADD3.X R3, PT, PT, RZ, UR7, RZ, P0, !PT ;  /* 0x00000007ff037c10 */ /* 0x000fca00087fe4ff */
[----:B------:R-:W-:Y:S01]  /*0710*/  STG.E.U8 desc[UR4][R2.64], R11 ;  /* 0x0000000b02007986 */ /* 0x000fe2000c101104 */
[----:B------:R-:W-:Y:S05]  /*0720*/  EXIT ;  /* 0x000000000000794d */ /* 0x000fea0003800000 */
        .weak           $__internal_73_$__cuda_sm20_div_u16
        .type           $__internal_73_$__cuda_sm20_div_u16,@function
        .size           $__internal_73_$__cuda_sm20_div_u16,(.L_x_23102 - $__internal_73_$__cuda_sm20_div_u16)
$__internal_73_$__cuda_sm20_div_u16:
        /* <DEDUP_REMOVED lines=18> */
[----:B------:R-:W-:Y:S06]  /*0850*/  RET.REL.NODEC R12 `(_ZN2at6native27unrolled_elementwise_kernelINS0_13BUnaryFunctorIhhhZZZNS0_15binary_internal21div_trunc_kernel_cudaERNS_18TensorIteratorBaseEENKUlvE_clEvENKUlvE_clEvEUlhhE_EESt5arrayIPcLm2EELi4E23TrivialOffsetCalculatorILi1EjESE_NS0_6memory15LoadWithoutCastENSF_16StoreWithoutCastEEEviT_T0_T2_T3_T4_T5_) ;  /* 0xfffffff40ce87950 */ /* 0x000fec0003c3ffff */
.L_x_22291:
        /* <DEDUP_REMOVED lines=10> */
.L_x_23102:


//--------------------- .text._ZN2at6native29vectorized_elementwise_kernelILi2ENS0_13BUnaryFunctorIhhhZZZNS0_15binary_internal21div_trunc_kernel_cudaERNS_18TensorIteratorBaseEENKUlvE_clEvENKUlvE_clEvEUlhhE_EESt5arrayIPcLm2EEEEviT0_T1_ --------------------------
	.section	.text._ZN2at6native29vectorized_elementwise_kernelILi2ENS0_13BUnaryFunctorIhhhZZZNS0_15binary_internal21div_trunc_kernel_cudaERNS_18TensorIteratorBaseEENKUlvE_clEvENKUlvE_clEvEUlhhE_EESt5arrayIPcLm2EEEEviT0_T1_,"ax",@progbits
	.align	128
        .global         _ZN2at6native29vectorized_elementwise_kernelILi2ENS0_13BUnaryFunctorIhhhZZZNS0_15binary_internal21div_trunc_kernel_cudaERNS_18TensorIteratorBaseEENKUlvE_clEvENKUlvE_clEvEUlhhE_EESt5arrayIPcLm2EEEEviT0_T1_
        .type           _ZN2at6native29vectorized_elementwise_kernelILi2ENS0_13BUnaryFunctorIhhhZZZNS0_15binary_internal21div_trunc_kernel_cudaERNS_18TensorIteratorBaseEENKUlvE_clEvENKUlvE_clEvEUlhhE_EESt5arrayIPcLm2EEEEviT0_T1_,@function
        .size           _ZN2at6native29vectorized_elementwise_kernelILi2ENS0_13BUnaryFunctorIhhhZZZNS0_15binary_internal21div_trunc_kernel_cudaERNS_18TensorIteratorBaseEENKUlvE_clEvENKUlvE_clEvEUlhhE_EESt5arrayIPcLm2EEEEviT0_T1_,(.L_x_23103 - _ZN2at6native29vectorized_elementwise_kernelILi2ENS0_13BUnaryFunctorIhhhZZZNS0_15binary_internal21div_trunc_kernel_cudaERNS_18TensorIteratorBaseEENKUlvE_clEvENKUlvE_clEvEUlhhE_EESt5arrayIPcLm2EEEEviT0_T1_)
        .other          _ZN2at6native29vectorized_elementwise_kernelILi2ENS0_13BUnaryFunctorIhhhZZZNS0_15binary_internal21div_trunc_kernel_cudaERNS_18TensorIteratorBaseEENKUlvE_clEvENKUlvE_clEvEUlhhE_EESt5arrayIPcLm2EEEEviT0_T1_,@"STO_CUDA_ENTRY STV_DEFAULT"
_ZN2at6native29vectorized_elementwise_kernelILi2ENS0_13BUnaryFunctorIhhhZZZNS0_15binary_internal21div_trunc_kernel_cudaERNS_18TensorIteratorBaseEENKUlvE_clEvENKUlvE_clEvEUlhhE_EESt5arrayIPcLm2EEEEviT0_T1_:
.text._ZN2at6native29vectorized_elementwise_kernelILi2ENS0_13BUnaryFunctorIhhhZZZNS0_15binary_internal21div_trunc_kernel_cudaERNS_18TensorIteratorBaseEENKUlvE_clEvENKUlvE_clEvEUlhhE_EESt5arrayIPcLm2EEEEviT0_T1_:
        /* <DEDUP_REMOVED lines=23> */
[----:B------:R0:W5:Y:S01]  /*0170*/  @!P6 LDG.E.U8 R12, desc[UR8][R6.64] ;  /* 0x00000008060ce981 */ /* 0x000162000c1e1100 */
        /* <DEDUP_REMOVED lines=19> */
[----:B------:R-:W5:Y:S09]  /*02b0*/  @!P5 LDG.E.U8 R9, desc[UR8][R24.64] ;  /* 0x000000081809d981 */ /* 0x000f72000c1e1100 */
[C---:B------:R-:W-:Y:S01]  /*02c0*/  @!P0 VIADD R21, R13.reuse, UR4 ;  /* 0x000000040d158c36 */ /* 0x040fe20008000000 */
[----:B------:R-:W-:Y:S01]  /*02d0*/  PRMT R10, RZ, 0x7610, R10 ;  /* 0x00007610ff0a7816 */ /* 0x000fe2000000000a */
[----:B------:R-:W-:Y:S01]  /*02e0*/  @!P0 VIADD R13, R13, 0x80 ;  /* 0x000000800d0d8836 */ /* 0x000fe20000000000 */
[----:B------:R-:W-:Y:S01]  /*02f0*/  PRMT R0, RZ, 0x7610, R0 ;  /* 0x00007610ff007816 */ /* 0x000fe20000000000 */
[----:B------:R-:W4:Y:S03]  /*0300*/  @!P0 LDC.64 R4, c[0x0][0x390] ;  /* 0x0000e400ff048b82 */ /* 0x000f260000000a00 */
[----:B------:R-:W-:-:S02]  /*0310*/  ISETP.GE.U32.AND P6, PT, R13, UR5, PT ;  /* 0x000000050d007c0c */ /* 0x000fc4000bfc6070 */
[----:B--2---:R-:W-:-:S11]  /*0320*/  @!P4 IADD3 R18, P5, PT, R29, R18, RZ ;  /* 0x000000121d12c210 */ /* 0x004fd60007fbe0ff */
[----:B0-----:R-:W0:Y:S01]  /*0330*/  @!P6 LDC.64 R6, c[0x0][0x390] ;  /* 0x0000e400ff06eb82 */ /* 0x001e220000000a00 */
[----:B------:R-:W-:Y:S01]  /*0340*/  @!P4 IMAD.X R19, RZ, RZ, R19, P5 ;  /* 0x000000ffff13c224 */ /* 0x000fe200028e0613 */
[----:B-1----:R-:W-:-:S04]  /*0350*/  @!P3 IADD3 R14, P5, PT, R11, R14, RZ ;  /* 0x0000000e0b0eb210 */ /* 0x002fc80007fbe0ff */
[----:B------:R-:W5:Y:S01]  /*0360*/  @!P4 LDG.E.U8 R10, desc[UR8][R18.64] ;  /* 0x00000008120ac981 */ /* 0x000f62000c1e1100 */
[----:B---3--:R-:W-:Y:S01]  /*0370*/  @!P2 IADD3 R16, P4, PT, R27, R16, RZ ;  /* 0x000000101b10a210 */ /* 0x008fe20007f9e0ff */
[----:B------:R-:W-:Y:S01]  /*0380*/  @!P3 IMAD.X R15, RZ, RZ, R15, P5 ;  /* 0x000000ffff0fb224 */ /* 0x000fe200028e060f */
[----:B------:R-:W-:Y:S01]  /*0390*/  PRMT R11, RZ, 0x7610, R11 ;  /* 0x00007610ff0b7816 */ /* 0x000fe2000000000b */
[----:B------:R-:W-:Y:S02]  /*03a0*/  @!P6 VIADD R13, R13, UR4 ;  /* 0x000000040d0dec36 */ /* 0x000fe40008000000 */
[----:B------:R-:W-:-:S03]  /*03b0*/  @!P2 IMAD.X R17, RZ, RZ, R17, P4 ;  /* 0x000000ffff11a224 */ /* 0x000fc600020e0611 */
[----:B------:R1:W5:Y:S01]  /*03c0*/  @!P3 LDG.E.U8 R11, desc[UR8][R14.64] ;  /* 0x000000080e0bb981 */ /* 0x000362000c1e1100 */
[----:B----4-:R-:W-:-:S03]  /*03d0*/  @!P1 IADD3 R2, P3, PT, R23, R2, RZ ;  /* 0x0000000217029210 */ /* 0x010fc60007f7e0ff */
[----:B------:R2:W5:Y:S01]  /*03e0*/  @!P2 LDG.E.U8 R0, desc[UR8][R16.64] ;  /* 0x000000081000a981 */ /* 0x000562000c1e1100 */
[----:B0-----:R-:W-:Y:S01]  /*03f0*/  @!P6 IADD3 R6, P2, PT, R13, R6, RZ ;  /* 0x000000060d06e210 */ /* 0x001fe20007f5e0ff */
[----:B------:R-:W-:Y:S01]  /*0400*/  @!P1 IMAD.X R3, RZ, RZ, R3, P3 ;  /* 0x000000ffff039224 */ /* 0x000fe200018e0603 */
[----:B------:R-:W-:Y:S02]  /*0410*/  PRMT R13, RZ, 0x7610, R13 ;  /* 0x00007610ff0d7816 */ /* 0x000fe4000000000d */
[----:B-1----:R-:W-:Y:S02]  /*0420*/  PRMT R15, RZ, 0x7610, R15 ;  /* 0x00007610ff0f7816 */ /* 0x002fe4000000000f */
[----:B------:R-:W-:Y:S02]  /*0430*/  @!P6 IADD3.X R7, PT, PT, RZ, R7, RZ, P2, !PT ;  /* 0x00000007ff07e210 */ /* 0x000fe400017fe4ff */
[----:B------:R2:W5:Y:S04]  /*0440*/  @!P1 LDG.E.U8 R13, desc[UR8][R2.64] ;  /* 0x00000008020d9981 */ /* 0x000568000c1e1100 */
[----:B------:R2:W5:Y:S01]  /*0450*/  @!P6 LDG.E.U8 R15, desc[UR8][R6.64] ;  /* 0x00000008060fe981 */ /* 0x000562000c1e1100 */
[----:B------:R-:W-:-:S02]  /*0460*/  @!P0 IADD3 R4, P4, PT, R21, R4, RZ ;  /* 0x0000000415048210 */ /* 0x000fc40007f9e0ff */
[----:B------:R-:W-:-:S03]  /*0470*/  PRMT R14, RZ, 0x7610, R14 ;  /* 0x00007610ff0e7816 */ /* 0x000fc6000000000e */
[----:B------:R-:W-:-:S05]  /*0480*/  @!P0 IMAD.X R5, RZ, RZ, R5, P4 ;  /* 0x000000ffff058224 */ /* 0x000fca00020e0605 */
[----:B------:R2:W5:Y:S01]  /*0490*/  @!P0 LDG.E.U8 R14, desc[UR8][R4.64] ;  /* 0x00000008040e8981 */ /* 0x000562000c1e1100 */
[----:B------:R-:W-:Y:S01]  /*04a0*/  ISETP.GE.U32.AND P0, PT, R8, UR5, PT ;  /* 0x0000000508007c0c */ /* 0x000fe2000bf06070 */
[----:B------:R-:W-:-:S12]  /*04b0*/  BSSY.RECONVERGENT B0, `(.L_x_22293) ;  /* 0x0000007000007945 */ /* 0x000fd80003800200 */
[----:B--2---:R-:W-:Y:S05]  /*04c0*/  @P0 BRA `(.L_x_22294) ;  /* 0x0000000000140947 */ /* 0x004fea0003800000 */
[----:B-----5:R-:W-:Y:S01]  /*04d0*/  LOP3.LUT R12, R12, 0xff, RZ, 0xc0, !PT ;  /* 0x000000ff0c0c7812 */ /* 0x020fe200078ec0ff */
[----:B------:R-:W-:Y:S01]  /*04e0*/  IMAD.U32 R3, RZ, RZ, UR10 ;  /* 0x0000000aff037e24 */ /* 0x000fe2000f8e00ff */
[----:B------:R-:W-:-:S07]  /*04f0*/  MOV R2, 0x510 ;  /* 0x0000051000027802 */ /* 0x000fce0000000f00 */
[----:B------:R-:W-:Y:S05]  /*0500*/  CALL.REL.NOINC `($__internal_74_$__cuda_sm20_div_u16) ;  /* 0x0000000c00507944 */ /* 0x000fea0003c00000 */
[----:B------:R-:W-:-:S07]  /*0510*/  IMAD.MOV.U32 R4, RZ, RZ, R16 ;  /* 0x000000ffff047224 */ /* 0x000fce00078e0010 */
.L_x_22294:
[----:B------:R-:W-:Y:S05]  /*0520*/  BSYNC.RECONVERGENT B0 ;  /* 0x0000000000007941 */ /* 0x000fea0003800200 */
.L_x_22293:
[----:B------:R-:W-:Y:S01]  /*0530*/  VIADD R5, R8, 0x80 ;  /* 0x0000008008057836 */ /* 0x000fe20000000000 */
[----:B------:R-:W-:Y:S04]  /*0540*/  BSSY.RECONVERGENT B0, `(.L_x_22295) ;  /* 0x0000008000007945 */ /* 0x000fe80003800200 */
[----:B------:R-:W-:-:S13]  /*0550*/  ISETP.GE.U32.AND P0, PT, R5, UR5, PT ;  /* 0x0000000505007c0c */ /* 0x000fda000bf06070 */
[----:B------:R-:W-:Y:S05]  /*0560*/  @P0 BRA `(.L_x_22296) ;  /* 0x0000000000140947 */ /* 0x000fea0003800000 */
[----:B-----5:R-:W-:Y:S01]  /*0570*/  LOP3.LUT R12, R9, 0xff, RZ, 0xc0, !PT ;  /* 0x000000ff090c7812 */ /* 0x020fe200078ec0ff */
[----:B------:R-:W-:Y:S01]  /*0580*/  IMAD.U32 R3, RZ, RZ, UR10 ;  /* 0x0000000aff037e24 */ /* 0x000fe2000f8e00ff */
[----:B------:R-:W-:-:S07]  /*0590*/  MOV R2, 0x5b0 ;  /* 0x000005b000027802 */ /* 0x000fce0000000f00 */
[----:B------:R-:W-:Y:S05]  /*05a0*/  CALL.REL.NOINC `($__internal_74_$__cuda_sm20_div_u16) ;  /* 0x0000000c00287944 */ /* 0x000fea0003c00000 */
[----:B------:R-:W-:-:S07]  /*05b0*/  IMAD.MOV.U32 R6, RZ, RZ, R16 ;  /* 0x000000ffff067224 */ /* 0x000fce00078e0010 */
.L_x_22296:
[----:B------:R-:W-:Y:S05]  /*05c0*/  BSYNC.RECONVERGENT B0 ;  /* 0x0000000000007941 */ /* 0x000fea0003800200 */
.L_x_22295:
        /* <DEDUP_REMOVED lines=9> */
.L_x_22298:
[----:B------:R-:W-:Y:S05]  /*0660*/  BSYNC.RECONVERGENT B0 ;  /* 0x0000000000007941 */ /* 0x000fea0003800200 */
.L_x_22297:
        /* <DEDUP_REMOVED lines=8> */
[----:B------:R-:W-:-:S07]  /*06f0*/  MOV R9, R16 ;  /* 0x0000001000097202 */ /* 0x000fce0000000f00 */
.L_x_22300:
[----:B------:R-:W-:Y:S05]  /*0700*/  BSYNC.RECONVERGENT B0 ;  /* 0x0000000000007941 */ /* 0x000fea0003800200 */
.L_x_22299:
        /* <DEDUP_REMOVED lines=9> */
.L_x_22302:
[----:B------:R-:W-:Y:S05]  /*07a0*/  BSYNC.RECONVERGENT B0 ;  /* 0x0000000000007941 */ /* 0x000fea0003800200 */
.L_x_22301:
        /* <DEDUP_REMOVED lines=9> */
.L_x_22304:
[----:B------:R-:W-:Y:S05]  /*0840*/  BSYNC.RECONVERGENT B0 ;  /* 0x0000000000007941 */ /* 0x000fea0003800200 */
.L_x_22303:
        /* <DEDUP_REMOVED lines=9> */
.L_x_22306:
[----:B------:R-:W-:Y:S05]  /*08e0*/  BSYNC.RECONVERGENT B0 ;  /* 0x0000000000007941 */ /* 0x000fea0003800200 */
.L_x_22305:
[----:B------:R-:W-:Y:S01]  /*08f0*/  VIADD R2, R8, 0x380 ;  /* 0x0000038008027836 */ /* 0x000fe20000000000 */
[----:B------:R-:W-:Y:S04]  /*0900*/  BSSY.RECONVERGENT B0, `(.L_x_22307) ;  /* 0x0000007000007945 */ /* 0x000fe80003800200 */
[----:B------:R-:W-:-:S13]  /*0910*/  ISETP.GE.U32.AND P0, PT, R2, UR5, PT ;  /* 0x0000000502007c0c */ /* 0x000fda000bf06070 */
[----:B------:R-:W-:Y:S05]  /*0920*/  @P0 BRA `(.L_x_22308) ;  /* 0x0000000000100947 */ /* 0x000fea0003800000 */
[----:B-----5:R-:W-:Y:S02]  /*0930*/  LOP3.LUT R12, R15, 0xff, RZ, 0xc0, !PT ;  /* 0x000000ff0f0c7812 */ /* 0x020fe400078ec0ff */
[----:B------:R-:W-:Y:S02]  /*0940*/  MOV R3, UR10 ;  /* 0x0000000a00037c02 */ /* 0x000fe40008000f00 */
[----:B------:R-:W-:-:S07]  /*0950*/  MOV R2, 0x970 ;  /* 0x0000097000027802 */ /* 0x000fce0000000f00 */
[----:B------:R-:W-:Y:S05]  /*0960*/  CALL.REL.NOINC `($__internal_74_$__cuda_sm20_div_u16) ;  /* 0x0000000800387944 */ /* 0x000fea0003c00000 */
.L_x_22308:
[----:B------:R-:W-:Y:S05]  /*0970*/  BSYNC.RECONVERGENT B0 ;  /* 0x0000000000007941 */ /* 0x000fea0003800200 */
.L_x_22307:
        /* <DEDUP_REMOVED lines=18> */
.L_x_22311:
        /* <DEDUP_REMOVED lines=8> */
.L_x_22312:
[----:B------:R-:W-:-:S13]  /*0b20*/  ISETP.GE.U32.AND P0, PT, R8, UR5, PT ;  /* 0x0000000508007c0c */ /* 0x000fda000bf06070 */
[----:B------:R-:W-:Y:S05]  /*0b30*/  @P0 BRA `(.L_x_22314) ;  /* 0x0000000000380947 */ /* 0x000fea0003800000 */
[----:B------:R-:W2:Y:S01]  /*0b40*/  LDCU.64 UR6, c[0x0][0x388] ;  /* 0x00007100ff0677ac */ /* 0x000ea20008000a00 */
[C---:B01----:R-:W-:Y:S02]  /*0b50*/  VIADD R2, R8.reuse, UR4 ;  /* 0x0000000408027c36 */ /* 0x043fe40008000000 */
[----:B------:R-:W-:-:S03]  /*0b60*/  VIADD R8, R8, 0x80 ;  /* 0x0000008008087836 */ /* 0x000fc60000000000 */
[----:B--2---:R-:W-:-:S04]  /*0b70*/  IADD3 R2, P0, PT, R2, UR6, RZ ;  /* 0x0000000602027c10 */ /* 0x004fc8000ff1e0ff */
[----:B------:R-:W-:-:S05]  /*0b80*/  IADD3.X R3, PT, PT, RZ, UR7, RZ, P0, !PT ;  /* 0x00000007ff037c10 */ /* 0x000fca00087fe4ff */
[----:B-----5:R1:W-:Y:S04]  /*0b90*/  STG.E.U8 desc[UR8][R2.64], R9 ;  /* 0x0000000902007986 */ /* 0x0203e8000c101108 */
.L_x_22313:
[----:B------:R-:W-:-:S13]  /*0ba0*/  ISETP.GE.U32.AND P0, PT, R8, UR5, PT ;  /* 0x0000000508007c0c */ /* 0x000fda000bf06070 */
[----:B------:R-:W-:Y:S05]  /*0bb0*/  @P0 BRA `(.L_x_22315) ;  /* 0x00000000003c0947 */ /* 0x000fea0003800000 */
[----:B------:R-:W2:Y:S01]  /*0bc0*/  LDCU.64 UR6, c[0x0][0x388] ;  /* 0x00007100ff0677ac */ /* 0x000ea20008000a00 */
[C---:B01----:R-:W-:Y:S02]  /*0bd0*/  VIADD R2, R8.reuse, UR4 ;  /* 0x0000000408027c36 */ /* 0x043fe40008000000 */
[----:B------:R-:W-:-:S03]  /*0be0*/  VIADD R8, R8, 0x80 ;  /* 0x0000008008087836 */ /* 0x000fc60000000000 */
[----:B--2---:R-:W-:-:S05]  /*0bf0*/  IADD3 R2, P0, PT, R2, UR6, RZ ;  /* 0x0000000602027c10 */ /* 0x004fca000ff1e0ff */
[----:B------:R-:W-:-:S05]  /*0c00*/  IMAD.X R3, RZ, RZ, UR7, P0 ;  /* 0x00000007ff037e24 */ /* 0x000fca00080e06ff */
[----:B-----5:R2:W-:Y:S03]  /*0c10*/  STG.E.U8 desc[UR8][R2.64], R0 ;  /* 0x0000000002007986 */ /* 0x0205e6000c101108 */
.L_x_22314:
        /* <DEDUP_REMOVED lines=8> */
[----:B-----5:R2:W-:Y:S03]  /*0ca0*/  STG.E.U8 desc[UR8][R2.64], R10 ;  /* 0x0000000a02007986 */ /* 0x0205e6000c101108 */
.L_x_22315:
[----:B------:R-:W-:Y:S05]  /*0cb0*/  BSYNC.RELIABLE B1 ;  /* 0x0000000000017941 */ /* 0x000fea0003800100 */
.L_x_22310:
[----:B------:R-:W-:-:S13]  /*0cc0*/  ISETP.GE.U32.AND P0, PT, R8, UR5, PT ;  /* 0x0000000508007c0c */ /* 0x000fda000bf06070 */
[----:B------:R-:W3:Y:S01]  /*0cd0*/  @!P0 LDC.64 R4, c[0x0][0x388] ;  /* 0x0000e200ff048b82 */ /* 0x000ee20000000a00 */
[C---:B012---:R-:W-:Y:S02]  /*0ce0*/  @!P0 VIADD R3, R8.reuse, UR4 ;  /* 0x0000000408038c36 */ /* 0x047fe40008000000 */
[----:B------:R-:W-:-:S03]  /*0cf0*/  @!P0 VIADD R8, R8, 0x80 ;  /* 0x0000008008088836 */ /* 0x000fc60000000000 */
[----:B---3--:R-:W-:-:S05]  /*0d00*/  @!P0 IADD3 R2, P1, PT, R3, R4, RZ ;  /* 0x0000000403028210 */ /* 0x008fca0007f3e0ff */
[----:B------:R-:W-:-:S05]  /*0d10*/  @!P0 IMAD.X R3, RZ, RZ, R5, P1 ;  /* 0x000000ffff038224 */ /* 0x000fca00008e0605 */
[----:B-----5:R3:W-:Y:S03]  /*0d20*/  @!P0 STG.E.U8 desc[UR8][R2.64], R11 ;  /* 0x0000000b02008986 */ /* 0x0207e6000c101108 */
.L_x_22316:
[----:B------:R-:W-:Y:S05]  /*0d30*/  BSYNC.RECONVERGENT B0 ;  /* 0x0000000000007941 */ /* 0x000fea0003800200 */
.L_x_22309:
[----:B------:R-:W-:Y:S05]  /*0d40*/  WARPSYNC.ALL ;  /* 0x0000000000007948 */ /* 0x000fea0003800000 */
[----:B------:R-:W-:-:S13]  /*0d50*/  ISETP.GE.U32.AND P0, PT, R8, UR5, PT ;  /* 0x0000000508007c0c */ /* 0x000fda000bf06070 */
[----:B------:R-:W-:Y:S05]  /*0d60*/  @P0 EXIT ;  /* 0x000000000000094d */ /* 0x000fea0003800000 */
[----:B------:R-:W4:Y:S01]  /*0d70*/  LDCU.64 UR6, c[0x0][0x388] ;  /* 0x00007100ff0677ac */ /* 0x000f220008000a00 */
[----:B0123--:R-:W-:-:S04]  /*0d80*/  IADD3 R2, PT, PT, R8, UR4, RZ ;  /* 0x0000000408027c10 */ /* 0x00ffc8000fffe0ff */
[----:B----4-:R-:W-:-:S05]  /*0d90*/  IADD3 R2, P0, PT, R2, UR6, RZ ;  /* 0x0000000602027c10 */ /* 0x010fca000ff1e0ff */
[----:B------:R-:W-:-:S05]  /*0da0*/  IMAD.X R3, RZ, RZ, UR7, P0 ;  /* 0x00000007ff037e24 */ /* 0x000fca00080e06ff */
[----:B------:R-:W-:Y:S01]  /*0db0*/  STG.E.U8 desc[UR8][R2.64], R16 ;  /* 0x0000001002007986 */ /* 0x000fe2000c101108 */
[----:B------:R-:W-:Y:S05]  /*0dc0*/  EXIT ;  /* 0x000000000000794d */ /* 0x000fea0003800000 */
.L_x_22292:
        /* <DEDUP_REMOVED lines=8> */
[----:B------:R-:W3:Y:S04]  /*0e50*/  LDG.E.U16 R10, desc[UR8][R14.64+0x100] ;  /* 0x000100080e0a7981 */ /* 0x000ee8000c1e1500 */
[----:B------:R-:W4:Y:S04]  /*0e60*/  LDG.E.U16 R4, desc[UR8][R14.64+0x200] ;  /* 0x000200080e047981 */ /* 0x000f28000c1e1500 */
[----:B------:R-:W5:Y:S01]  /*0e70*/  LDG.E.U16 R6, desc[UR8][R14.64+0x300] ;  /* 0x000300080e067981 */ /* 0x000f62000c1e1500 */
[----:B------:R-:W-:Y:S01]  /*0e80*/  IMAD.U32 R3, RZ, RZ, UR10 ;  /* 0x0000000aff037e24 */ /* 0x000fe2000f8e00ff */
[----:B------:R-:W-:-:S02]  /*0e90*/  MOV R2, 0xf30 ;  /* 0x00000f3000027802 */ /* 0x000fc40000000f00 */
[C---:B--2---:R-:W-:Y:S02]  /*0ea0*/  PRMT R12, R8.reuse, 0x7770, RZ ;  /* 0x00007770080c7816 */ /* 0x044fe400000000ff */
[----:B------:R-:W-:Y:S02]  /*0eb0*/  PRMT R8, R8, 0x7771, RZ ;  /* 0x0000777108087816 */ /* 0x000fe400000000ff */
[C---:B---3--:R-:W-:Y:S02]  /*0ec0*/  PRMT R9, R10.reuse, 0x7770, RZ ;  /* 0x000077700a097816 */ /* 0x048fe400000000ff */
[----:B------:R-:W-:Y:S02]  /*0ed0*/  PRMT R10, R10, 0x7771, RZ ;  /* 0x000077710a0a7816 */ /* 0x000fe400000000ff */
[C---:B----4-:R-:W-:Y:S02]  /*0ee0*/  PRMT R11, R4.reuse, 0x7770, RZ ;  /* 0x00007770040b7816 */ /* 0x050fe400000000ff */
[----:B------:R-:W-:-:S02]  /*0ef0*/  PRMT R4, R4, 0x7771, RZ ;  /* 0x0000777104047816 */ /* 0x000fc400000000ff */
[C---:B-----5:R-:W-:Y:S02]  /*0f00*/  PRMT R5, R6.reuse, 0x7770, RZ ;  /* 0x0000777006057816 */ /* 0x060fe400000000ff */
[----:B------:R-:W-:-:S07]  /*0f10*/  PRMT R6, R6, 0x7771, RZ ;  /* 0x0000777106067816 */ /* 0x000fce00000000ff */
[----:B------:R-:W-:Y:S05]  /*0f20*/  CALL.REL.NOINC `($__internal_74_$__cuda_sm20_div_u16) ;  /* 0x0000000000c87944 */ /* 0x000fea0003c00000 */
[----:B------:R-:W-:Y:S01]  /*0f30*/  IMAD.MOV.U32 R7, RZ, RZ, R16 ;  /* 0x000000ffff077224 */ /* 0x000fe200078e0010 */
[----:B------:R-:W-:Y:S01]  /*0f40*/  MOV R2, 0xf80 ;  /* 0x00000f8000027802 */ /* 0x000fe20000000f00 */
[----:B------:R-:W-:Y:S02]  /*0f50*/  IMAD.MOV.U32 R12, RZ, RZ, R8 ;  /* 0x000000ffff0c7224 */ /* 0x000fe400078e0008 */
[----:B------:R-:W-:-:S07]  /*0f60*/  IMAD.U32 R3, RZ, RZ, UR10 ;  /* 0x0000000aff037e24 */ /* 0x000fce000f8e00ff */
[----:B------:R-:W-:Y:S05]  /*0f70*/  CALL.REL.NOINC `($__internal_74_$__cuda_sm20_div_u16) ;  /* 0x0000000000b47944 */ /* 0x000fea0003c00000 */
[----:B------:R-:W-:Y:S01]  /*0f80*/  IMAD.MOV.U32 R8, RZ, RZ, R16 ;  /* 0x000000ffff087224 */ /* 0x000fe200078e0010 */
[----:B------:R-:W-:Y:S01]  /*0f90*/  MOV R2, 0xfd0 ;  /* 0x00000fd000027802 */ /* 0x000fe20000000f00 */
[----:B------:R-:W-:Y:S02]  /*0fa0*/  IMAD.MOV.U32 R12, RZ, RZ, R9 ;  /* 0x000000ffff0c7224 */ /* 0x000fe400078e0009 */
[----:B------:R-:W-:-:S07]  /*0fb0*/  IMAD.U32 R3, RZ, RZ, UR10 ;  /* 0x0000000aff037e24 */ /* 0x000fce000f8e00ff */
[----:B------:R-:W-:Y:S05]  /*0fc0*/  CALL.REL.NOINC `($__internal_74_$__cuda_sm20_div_u16) ;  /* 0x0000000000a07944 */ /* 0x000fea0003c00000 */
[----:B------:R-:W-:Y:S01]  /*0fd0*/  MOV R9, R16 ;  /* 0x0000001000097202 */ /* 0x000fe20000000f00 */
[----:B------:R-:W-:Y:S01]  /*0fe0*/  IMAD.MOV.U32 R12, RZ, RZ, R10 ;  /* 0x000000ffff0c7224 */ /* 0x000fe200078e000a */
[----:B------:R-:W-:Y:S01]  /*0ff0*/  MOV R2, 0x1020 ;  /* 0x0000102000027802 */ /* 0x000fe20000000f00 */
[----:B------:R-:W-:-:S07]  /*1000*/  IMAD.U32 R3, RZ, RZ, UR10 ;  /* 0x0000000aff037e24 */ /* 0x000fce000f8e00ff */
        /* <DEDUP_REMOVED lines=12> */
[----:B------:R-:W-:Y:S01]  /*10d0*/  MOV R3, UR10 ;  /* 0x0000000a00037c02 */ /* 0x000fe20008000f00 */
[----:B------:R-:W-:Y:S01]  /*10e0*/  IMAD.MOV.U32 R12, RZ, RZ, R5 ;  /* 0x000000ffff0c7224 */ /* 0x000fe200078e0005 */
[----:B------:R-:W-:-:S07]  /*10f0*/  MOV R2, 0x1110 ;  /* 0x0000111000027802 */ /* 0x000fce0000000f00 */
[----:B------:R-:W-:Y:S05]  /*1100*/  CALL.REL.NOINC `($__internal_74_$__cuda_sm20_div_u16) ;  /* 0x0000000000507944 */ /* 0x000fea0003c00000 */
[----:B------:R-:W-:Y:S01]  /*1110*/  IMAD.MOV.U32 R5, RZ, RZ, R16 ;  /* 0x000000ffff057224 */ /* 0x000fe200078e0010 */
[----:B------:R-:W-:Y:S01]  /*1120*/  MOV R2, 0x1160 ;  /* 0x0000116000027802 */ /* 0x000fe20000000f00 */
[----:B------:R-:W-:Y:S02]  /*1130*/  IMAD.MOV.U32 R12, RZ, RZ, R6 ;  /* 0x000000ffff0c7224 */ /* 0x000fe400078e0006 */
[----:B------:R-:W-:-:S07]  /*1140*/  IMAD.U32 R3, RZ, RZ, UR10 ;  /* 0x0000000aff037e24 */ /* 0x000fce000f8e00ff */
[----:B------:R-:W-:Y:S05]  /*1150*/  CALL.REL.NOINC `($__internal_74_$__cuda_sm20_div_u16) ;  /* 0x00000000003c7944 */ /* 0x000fea0003c00000 */
        /* <DEDUP_REMOVED lines=15> */
        .weak           $__internal_74_$__cuda_sm20_div_u16
        .type           $__internal_74_$__cuda_sm20_div_u16,@function
        .size           $__internal_74_$__cuda_sm20_div_u16,(.L_x_23103 - $__internal_74_$__cuda_sm20_div_u16)
$__internal_74_$__cuda_sm20_div_u16:
        /* <DEDUP_REMOVED lines=17> */
[----:B------:R-:W-:Y:S06]  /*1360*/  RET.REL.NODEC R2 `(_ZN2at6native29vectorized_elementwise_kernelILi2ENS0_13BUnaryFunctorIhhhZZZNS0_15binary_internal21div_trunc_kernel_cudaERNS_18TensorIteratorBaseEENKUlvE_clEvENKUlvE_clEvEUlhhE_EESt5arrayIPcLm2EEEEviT0_T1_) ;  /* 0xffffffec02247950 */ /* 0x000fec0003c3ffff */
.L_x_22317:
        /* <DEDUP_REMOVED lines=9> */
.L_x_23103:


//--------------------- .text._ZN2at6native29vectorized_elementwise_kernelILi4ENS0_13BUnaryFunctorIhhhZZZNS0_15binary_internal21div_trunc_kernel_cudaERNS_18TensorIteratorBaseEENKUlvE_clEvENKUlvE_clEvEUlhhE_EESt5arrayIPcLm2EEEEviT0_T1_ --------------------------
	.section	.text._ZN2at6native29vectorized_elementwise_kernelILi4ENS0_13BUnaryFunctorIhhhZZZNS0_15binary_internal21div_trunc_kernel_cudaERNS_18TensorIteratorBaseEENKUlvE_clEvENKUlvE_clEvEUlhhE_EESt5arrayIPcLm2EEEEviT0_T1_,"ax",@progbits
	.align	128
        .global         _ZN2at6native29vectorized_elementwise_kernelILi4ENS0_13BUnaryFunctorIhhhZZZNS0_15binary_internal21div_trunc_kernel_cudaERNS_18TensorIteratorBaseEENKUlvE_clEvENKUlvE_clEvEUlhhE_EESt5arrayIPcLm2EEEEviT0_T1_
        .type           _ZN2at6native29vectorized_elementwise_kernelILi4ENS0_13BUnaryFunctorIhhhZZZNS0_15binary_internal21div_trunc_kernel_cudaERNS_18TensorIteratorBaseEENKUlvE_clEvENKUlvE_clEvEUlhhE_EESt5arrayIPcLm2EEEEviT0_T1_,@function
        .size           _ZN2at6native29vectorized_elementwise_kernelILi4ENS0_13BUnaryFunctorIhhhZZZNS0_15binary_internal21div_trunc_kernel_cudaERNS_18TensorIteratorBaseEENKUlvE_clEvENKUlvE_clEvEUlhhE_EESt5arrayIPcLm2EEEEviT0_T1_,(.L_x_23104 - _ZN2at6native29vectorized_elementwise_kernelILi4ENS0_13BUnaryFunctorIhhhZZZNS0_15binary_internal21div_trunc_kernel_cudaERNS_18TensorIteratorBaseEENKUlvE_clEvENKUlvE_clEvEUlhhE_EESt5arrayIPcLm2EEEEviT0_T1_)
        .other          _ZN2at6native29vectorized_elementwise_kernelILi4ENS0_13BUnaryFunctorIhhhZZZNS0_15binary_internal21div_trunc_kernel_cudaERNS_18TensorIteratorBaseEENKUlvE_clEvENKUlvE_clEvEUlhhE_EESt5arrayIPcLm2EEEEviT0_T1_,@"STO_CUDA_ENTRY STV_DEFAULT"
_ZN2at6native29vectorized_elementwise_kernelILi4ENS0_13BUnaryFunctorIhhhZZZNS0_15binary_internal21div_trunc_kernel_cudaERNS_18TensorIteratorBaseEENKUlvE_clEvENKUlvE_clEvEUlhhE_EESt5arrayIPcLm2EEEEviT0_T1_:
.text._ZN2at6native29vectorized_elementwise_kernelILi4ENS0_13BUnaryFunctorIhhhZZZNS0_15binary_internal21div_trunc_kernel_cudaERNS_18TensorIteratorBaseEENKUlvE_clEvENKUlvE_clEvEUlhhE_EESt5arrayIPcLm2EEEEviT0_T1_:
        /* <DEDUP_REMOVED lines=43> */
[----:B------:R-:W5:Y:S07]  /*02b0*/  @!P5 LDG.E.U8 R9, desc[UR8][R24.64] ;  /* 0x000000081809d981 */ /* 0x000f6e000c1e1100 */
        /* <DEDUP_REMOVED lines=22> */
[----:B-1----:R-:W-:Y:S01]  /*0420*/  PRMT R15, RZ, 0x7610, R15 ;  /* 0x00007610ff0f7816 */ /* 0x002fe2000000000f */
[----:B------:R-:W-:-:S03]  /*0430*/  @!P6 IMAD.X R7, RZ, RZ, R7, P2 ;  /* 0x000000ffff07e224 */ /* 0x000fc600010e0607 */
[----:B------:R2:W5:Y:S04]  /*0440*/  @!P1 LDG.E.U8 R13, desc[UR8][R2.64] ;  /* 0x00000008020d9981 */ /* 0x000568000c1e1100 */
[----:B------:R2:W5:Y:S01]  /*0450*/  @!P6 LDG.E.U8 R15, desc[UR8][R6.64] ;  /* 0x00000008060fe981 */ /* 0x000562000c1e1100 */
[----:B------:R-:W-:Y:S02]  /*0460*/  @!P0 IADD3 R4, P4, PT, R21, R4, RZ ;  /* 0x0000000415048210 */ /* 0x000fe40007f9e0ff */
        /* <DEDUP_REMOVED lines=9> */
[----:B------:R-:W-:Y:S05]  /*0500*/  CALL.REL.NOINC `($__internal_75_$__cuda_sm20_div_u16) ;  /* 0x0000000c00687944 */ /* 0x000fea0003c00000 */
[----:B------:R-:W-:-:S07]  /*0510*/  IMAD.MOV.U32 R4, RZ, RZ, R16 ;  /* 0x000000ffff047224 */ /* 0x000fce00078e0010 */
.L_x_22320:
[----:B------:R-:W-:Y:S05]  /*0520*/  BSYNC.RECONVERGENT B0 ;  /* 0x0000000000007941 */ /* 0x000fea0003800200 */
.L_x_22319:
[----:B------:R-:W-:Y:S01]  /*0530*/  VIADD R5, R8, 0x80 ;  /* 0x0000008008057836 */ /* 0x000fe20000000000 */
[----:B------:R-:W-:Y:S04]  /*0540*/  BSSY.RECONVERGENT B0, `(.L_x_22321) ;  /* 0x0000008000007945 */ /* 0x000fe80003800200 */
[----:B------:R-:W-:-:S13]  /*0550*/  ISETP.GE.U32.AND P0, PT, R5, UR5, PT ;  /* 0x0000000505007c0c */ /* 0x000fda000bf06070 */
[----:B------:R-:W-:Y:S05]  /*0560*/  @P0 BRA `(.L_x_22322) ;  /* 0x0000000000140947 */ /* 0x000fea0003800000 */
[----:B-----5:R-:W-:Y:S01]  /*0570*/  LOP3.LUT R12, R9, 0xff, RZ, 0xc0, !PT ;  /* 0x000000ff090c7812 */ /* 0x020fe200078ec0ff */
[----:B------:R-:W-:Y:S01]  /*0580*/  IMAD.U32 R3, RZ, RZ, UR10 ;  /* 0x0000000aff037e24 */ /* 0x000fe2000f8e00ff */
[----:B------:R-:W-:-:S07]  /*0590*/  MOV R2, 0x5b0 ;  /* 0x000005b000027802 */ /* 0x000fce0000000f00 */
[----:B------:R-:W-:Y:S05]  /*05a0*/  CALL.REL.NOINC `($__internal_75_$__cuda_sm20_div_u16) ;  /* 0x0000000c00407944 */ /* 0x000fea0003c00000 */
[----:B------:R-:W-:-:S07]  /*05b0*/  IMAD.MOV.U32 R6, RZ, RZ, R16 ;  /* 0x000000ffff067224 */ /* 0x000fce00078e0010 */
.L_x_22322:
[----:B------:R-:W-:Y:S05]  /*05c0*/  BSYNC.RECONVERGENT B0 ;  /* 0x0000000000007941 */ /* 0x000fea0003800200 */
.L_x_22321:
        /* <DEDUP_REMOVED lines=9> */
.L_x_22324:
[----:B------:R-:W-:Y:S05]  /*0660*/  BSYNC.RECONVERGENT B0 ;  /* 0x0000000000007941 */ /* 0x000fea0003800200 */
.L_x_22323:
[----:B------:R-:W-:Y:S01]  /*0670*/  VIADD R2, R8, 0x180 ;  /* 0x0000018008027836 */ /* 0x000fe20000000000 */
[----:B------:R-:W-:Y:S04]  /*0680*/  BSSY.RECONVERGENT B0, `(.L_x_22325) ;  /* 0x0000008000007945 */ /* 0x000fe80003800200 */
[----:B------:R-:W-:-:S13]  /*0690*/  ISETP.GE.U32.AND P0, PT, R2, UR5, PT ;  /* 0x0000000502007c0c */ /* 0x000fda000bf06070 */
[----:B------:R-:W-:Y:S05]  /*06a0*/  @P0 BRA `(.L_x_22326) ;  /* 0x0000000000140947 */ /* 0x000fea0003800000 */
[----:B-----5:R-:W-:Y:S02]  /*06b0*/  LOP3.LUT R12, R11, 0xff, RZ, 0xc0, !PT ;  /* 0x000000ff0b0c7812 */ /* 0x020fe400078ec0ff */
[----:B------:R-:W-:Y:S02]  /*06c0*/  MOV R3, UR10 ;  /* 0x0000000a00037c02 */ /* 0x000fe40008000f00 */
[----:B------:R-:W-:-:S07]  /*06d0*/  MOV R2, 0x6f0 ;  /* 0x000006f000027802 */ /* 0x000fce0000000f00 */
[----:B------:R-:W-:Y:S05]  /*06e0*/  CALL.REL.NOINC `($__internal_75_$__cuda_sm20_div_u16) ;  /* 0x0000000800f07944 */ /* 0x000fea0003c00000 */
[----:B------:R-:W-:-:S07]  /*06f0*/  IMAD.MOV.U32 R9, RZ, RZ, R16 ;  /* 0x000000ffff097224 */ /* 0x000fce00078e0010 */
.L_x_22326:
[----:B------:R-:W-:Y:S05]  /*0700*/  BSYNC.RECONVERGENT B0 ;  /* 0x0000000000007941 */ /* 0x000fea0003800200 */
.L_x_22325:
        /* <DEDUP_REMOVED lines=9> */
.L_x_22328:
[----:B------:R-:W-:Y:S05]  /*07a0*/  BSYNC.RECONVERGENT B0 ;  /* 0x0000000000007941 */ /* 0x000fea0003800200 */
.L_x_22327:
        /* <DEDUP_REMOVED lines=9> */
.L_x_22330:
[----:B------:R-:W-:Y:S05]  /*0840*/  BSYNC.RECONVERGENT B0 ;  /* 0x0000000000007941 */ /* 0x000fea0003800200 */
.L_x_22329:
        /* <DEDUP_REMOVED lines=9> */
.L_x_22332:
[----:B------:R-:W-:Y:S05]  /*08e0*/  BSYNC.RECONVERGENT B0 ;  /* 0x0000000000007941 */ /* 0x000fea0003800200 */
.L_x_22331:
        /* <DEDUP_REMOVED lines=8> */
.L_x_22334:
[----:B------:R-:W-:Y:S05]  /*0970*/  BSYNC.RECONVERGENT B0 ;  /* 0x0000000000007941 */ /* 0x000fea0003800200 */
.L_x_22333:
        /* <DEDUP_REMOVED lines=18> */
.L_x_22337:
        /* <DEDUP_REMOVED lines=8> */
.L_x_22338:
        /* <DEDUP_REMOVED lines=8> */
.L_x_22339:
        /* <DEDUP_REMOVED lines=8> */
.L_x_22340:
        /* <DEDUP_REMOVED lines=9> */
.L_x_22341:
[----:B------:R-:W-:Y:S05]  /*0cb0*/  BSYNC.RELIABLE B1 ;  /* 0x0000000000017941 */ /* 0x000fea0003800100 */
.L_x_22336:
[----:B------:R-:W-:-:S13]  /*0cc0*/  ISETP.GE.U32.AND P0, PT, R8, UR5, PT ;  /* 0x0000000508007c0c */ /* 0x000fda000bf06070 */
[----:B------:R-:W3:Y:S01]  /*0cd0*/  @!P0 LDC.64 R4, c[0x0][0x388] ;  /* 0x0000e200ff048b82 */ /* 0x000ee20000000a00 */
[C---:B012---:R-:W-:Y:S02]  /*0ce0*/  @!P0 VIADD R3, R8.reuse, UR4 ;  /* 0x0000000408038c36 */ /* 0x047fe40008000000 */
[----:B------:R-:W-:-:S03]  /*0cf0*/  @!P0 VIADD R8, R8, 0x80 ;  /* 0x0000008008088836 */ /* 0x000fc60000000000 */
[----:B---3--:R-:W-:-:S05]  /*0d00*/  @!P0 IADD3 R2, P1, PT, R3, R4, RZ ;  /* 0x0000000403028210 */ /* 0x008fca0007f3e0ff */
[----:B------:R-:W-:-:S05]  /*0d10*/  @!P0 IMAD.X R3, RZ, RZ, R5, P1 ;  /* 0x000000ffff038224 */ /* 0x000fca00008e0605 */
[----:B-----5:R3:W-:Y:S03]  /*0d20*/  @!P0 STG.E.U8 desc[UR8][R2.64], R11 ;  /* 0x0000000b02008986 */ /* 0x0207e6000c101108 */
.L_x_22342:
[----:B------:R-:W-:Y:S05]  /*0d30*/  BSYNC.RECONVERGENT B0 ;  /* 0x0000000000007941 */ /* 0x000fea0003800200 */
.L_x_22335:
        /* <DEDUP_REMOVED lines=9> */
.L_x_22318:
        /* <DEDUP_REMOVED lines=8> */
[----:B------:R-:W3:Y:S01]  /*0e50*/  LDG.E R6, desc[UR8][R14.64+0x200] ;  /* 0x000200080e067981 */ /* 0x000ee2000c1e1900 */
[----:B------:R-:W-:Y:S01]  /*0e60*/  IMAD.U32 R3, RZ, RZ, UR10 ;  /* 0x0000000aff037e24 */ /* 0x000fe2000f8e00ff */
[----:B------:R-:W-:Y:S02]  /*0e70*/  MOV R2, 0xf10 ;  /* 0x00000f1000027802 */ /* 0x000fe40000000f00 */
[C---:B--2---:R-:W-:Y:S02]  /*0e80*/  PRMT R12, R11.reuse, 0x7770, RZ ;  /* 0x000077700b0c7816 */ /* 0x044fe400000000ff */
[----:B------:R-:W-:-:S02]  /*0e90*/  PRMT R4, R11, 0x7771, RZ ;  /* 0x000077710b047816 */ /* 0x000fc400000000ff */
[C---:B------:R-:W-:Y:S02]  /*0ea0*/  PRMT R0, R11.reuse, 0x7772, RZ ;  /* 0x000077720b007816 */ /* 0x040fe400000000ff */
[C---:B---3--:R-:W-:Y:S02]  /*0eb0*/  PRMT R10, R6.reuse, 0x7770, RZ ;  /* 0x00007770060a7816 */ /* 0x048fe400000000ff */
[C---:B------:R-:W-:Y:S02]  /*0ec0*/  PRMT R8, R6.reuse, 0x7771, RZ ;  /* 0x0000777106087816 */ /* 0x040fe400000000ff */
[C---:B------:R-:W-:Y:S02]  /*0ed0*/  PRMT R7, R6.reuse, 0x7772, RZ ;  /* 0x0000777206077816 */ /* 0x040fe400000000ff */
[----:B------:R-:W-:Y:S02]  /*0ee0*/  PRMT R11, R11, 0x7773, RZ ;  /* 0x000077730b0b7816 */ /* 0x000fe400000000ff */
[----:B------:R-:W-:-:S07]  /*0ef0*/  PRMT R6, R6, 0x7773, RZ ;  /* 0x0000777306067816 */ /* 0x000fce00000000ff */
[----:B------:R-:W-:Y:S05]  /*0f00*/  CALL.REL.NOINC `($__internal_75_$__cuda_sm20_div_u16) ;  /* 0x0000000000e87944 */ /* 0x000fea0003c00000 */
[----:B------:R-:W-:Y:S01]  /*0f10*/  IMAD.MOV.U32 R5, RZ, RZ, R16 ;  /* 0x000000ffff057224 */ /* 0x000fe200078e0010 */
[----:B------:R-:W-:Y:S01]  /*0f20*/  MOV R2, 0xf60 ;  /* 0x00000f6000027802 */ /* 0x000fe20000000f00 */
[----:B------:R-:W-:Y:S02]  /*0f30*/  IMAD.MOV.U32 R12, RZ, RZ, R4 ;  /* 0x000000ffff0c7224 */ /* 0x000fe400078e0004 */
[----:B------:R-:W-:-:S07]  /*0f40*/  IMAD.U32 R3, RZ, RZ, UR10 ;  /* 0x0000000aff037e24 */ /* 0x000fce000f8e00ff */
[----:B------:R-:W-:Y:S05]  /*0f50*/  CALL.REL.NOINC `($__internal_75_$__cuda_sm20_div_u16) ;  /* 0x0000000000d47944 */ /* 0x000fea0003c00000 */
[----:B------:R-:W-:Y:S01]  /*0f60*/  IMAD.MOV.U32 R4, RZ, RZ, R16 ;  /* 0x000000ffff047224 */ /* 0x000fe200078e0010 */
[----:B------:R-:W-:Y:S01]  /*0f70*/  MOV R2, 0xfb0 ;  /* 0x00000fb000027802 */ /* 0x000fe20000000f00 */
[----:B------:R-:W-:Y:S02]  /*0f80*/  IMAD.MOV.U32 R12, RZ, RZ, R0 ;  /* 0x000000ffff0c7224 */ /* 0x000fe400078e0000 */
[----:B------:R-:W-:-:S07]  /*0f90*/  IMAD.U32 R3, RZ, RZ, UR10 ;  /* 0x0000000aff037e24 */ /* 0x000fce000f8e00ff */
[----:B------:R-:W-:Y:S05]  /*0fa0*/  CALL.REL.NOINC `($__internal_75_$__cuda_sm20_div_u16) ;  /* 0x0000000000c07944 */ /* 0x000fea0003c00000 */
[----:B------:R-:W-:Y:S01]  /*0fb0*/  MOV R0, R16 ;  /* 0x0000001000007202 */ /* 0x000fe20000000f00 */
[----:B------:R-:W-:Y:S01]  /*0fc0*/  IMAD.MOV.U32 R12, RZ, RZ, R11 ;  /* 0x000000ffff0c7224 */ /* 0x000fe200078e000b */
[----:B------:R-:W-:Y:S01]  /*0fd0*/  MOV R2, 0x1000 ;  /* 0x0000100000027802 */ /* 0x000fe20000000f00 */
[----:B------:R-:W-:-:S07]  /*0fe0*/  IMAD.U32 R3, RZ, RZ, UR10 ;  /* 0x0000000aff037e24 */ /* 0x000fce000f8e00ff */
        /* <DEDUP_REMOVED lines=44> */
        .weak           $__internal_75_$__cuda_sm20_div_u16
        .type           $__internal_75_$__cuda_sm20_div_u16,@function
        .size           $__internal_75_$__cuda_sm20_div_u16,(.L_x_23104 - $__internal_75_$__cuda_sm20_div_u16)
$__internal_75_$__cuda_sm20_div_u16:
        /* <DEDUP_REMOVED lines=17> */
[----:B------:R-:W-:Y:S06]  /*13c0*/  RET.REL.NODEC R2 `(_ZN2at6native29vectorized_elementwise_kernelILi4ENS0_13BUnaryFunctorIhhhZZZNS0_15binary_internal21div_trunc_kernel_cudaERNS_18TensorIteratorBaseEENKUlvE_clEvENKUlvE_clEvEUlhhE_EESt5arrayIPcLm2EEEEviT0_T1_) ;  /* 0xffffffec020c7950 */ /* 0x000fec0003c3ffff */
.L_x_22343:
        /* <DEDUP_REMOVED lines=11> */
.L_x_23104:


//--------------------- .text._ZN2at6native29vectorized_elementwise_kernelILi8ENS0_13BUnaryFunctorIhhhZZZNS0_15binary_internal21div_trunc_kernel_cudaERNS_18TensorIteratorBaseEENKUlvE_clEvENKUlvE_clEvEUlhhE_EESt5arrayIPcLm2EEEEviT0_T1_ --------------------------
	.section	.text._ZN2at6native29vectorized_elementwise_kernelILi8ENS0_13BUnaryFunctorIhhhZZZNS0_15binary_internal21div_trunc_kernel_cudaERNS_18TensorIteratorBaseEENKUlvE_clEvENKUlvE_clEvEUlhhE_EESt5arrayIPcLm2EEEEviT0_T1_,"ax",@progbits
	.align	128
        .global         _ZN2at6native29vectorized_elementwise_kernelILi8ENS0_13BUnaryFunctorIhhhZZZNS0_15binary_internal21div_trunc_kernel_cudaERNS_18TensorIteratorBaseEENKUlvE_clEvENKUlvE_clEvEUlhhE_EESt5arrayIPcLm2EEEEviT0_T1_
        .type           _ZN2at6native29vectorized_elementwise_kernelILi8ENS0_13BUnaryFunctorIhhhZZZNS0_15binary_internal21div_trunc_kernel_cudaERNS_18TensorIteratorBaseEENKUlvE_clEvENKUlvE_clEvEUlhhE_EESt5arrayIPcLm2EEEEviT0_T1_,@function
        .size           _ZN2at6native29vectorized_elementwise_kernelILi8ENS0_13BUnaryFunctorIhhhZZZNS0_15binary_internal21div_trunc_kernel_cudaERNS_18TensorIteratorBaseEENKUlvE_clEvENKUlvE_clEvEUlhhE_EESt5arrayIPcLm2EEEEviT0_T1_,(.L_x_23105 - _ZN2at6native29vectorized_elementwise_kernelILi8ENS0_13BUnaryFunctorIhhhZZZNS0_15binary_internal21div_trunc_kernel_cudaERNS_18TensorIteratorBaseEENKUlvE_clEvENKUlvE_clEvEUlhhE_EESt5arrayIPcLm2EEEEviT0_T1_)
        .other          _ZN2at6native29vectorized_elementwise_kernelILi8ENS0_13BUnaryFunctorIhhhZZZNS0_15binary_internal21div_trunc_kernel_cudaERNS_18TensorIteratorBaseEENKUlvE_clEvENKUlvE_clEvEUlhhE_EESt5arrayIPcLm2EEEEviT0_T1_,@"STO_CUDA_ENTRY STV_DEFAULT"
_ZN2at6native29vectorized_elementwise_kernelILi8ENS0_13BUnaryFunctorIhhhZZZNS0_15binary_internal21div_trunc_kernel_cudaERNS_18TensorIteratorBaseEENKUlvE_clEvENKUlvE_clEvEUlhhE_EESt5arrayIPcLm2EEEEviT0_T1_:
.text._ZN2at6native29vectorized_elementwise_kernelILi8ENS0_13BUnaryFunctorIhhhZZZNS0_15binary_internal21div_trunc_kernel_cudaERNS_18TensorIteratorBaseEENKUlvE_clEvENKUlvE_clEvEUlhhE_EESt5arrayIPcLm2EEEEviT0_T1_:
        /* <DEDUP_REMOVED lines=80> */
[----:B------:R-:W-:Y:S05]  /*0500*/  CALL.REL.NOINC `($__internal_76_$__cuda_sm20_div_u16) ;  /* 0x0000000c00607944 */ /* 0x000fea0003c00000 */
[----:B------:R-:W-:-:S07]  /*0510*/  IMAD.MOV.U32 R4, RZ, RZ, R16 ;  /* 0x000000ffff047224 */ /* 0x000fce00078e0010 */
.L_x_22346:
[----:B------:R-:W-:Y:S05]  /*0520*/  BSYNC.RECONVERGENT B0 ;  /* 0x0000000000007941 */ /* 0x000fea0003800200 */
.L_x_22345:
[----:B------:R-:W-:Y:S01]  /*0530*/  VIADD R5, R9, 0x80 ;  /* 0x0000008009057836 */ /* 0x000fe20000000000 */
[----:B------:R-:W-:Y:S04]  /*0540*/  BSSY.RECONVERGENT B0, `(.L_x_22347) ;  /* 0x0000008000007945 */ /* 0x000fe80003800200 */
[----:B------:R-:W-:-:S13]  /*0550*/  ISETP.GE.U32.AND P0, PT, R5, UR5, PT ;  /* 0x0000000505007c0c */ /* 0x000fda000bf06070 */
[----:B------:R-:W-:Y:S05]  /*0560*/  @P0 BRA `(.L_x_22348) ;  /* 0x0000000000140947 */ /* 0x000fea0003800000 */
[----:B-----5:R-:W-:Y:S01]  /*0570*/  LOP3.LUT R11, R10, 0xff, RZ, 0xc0, !PT ;  /* 0x000000ff0a0b7812 */ /* 0x020fe200078ec0ff */
[----:B------:R-:W-:Y:S01]  /*0580*/  IMAD.U32 R3, RZ, RZ, UR10 ;  /* 0x0000000aff037e24 */ /* 0x000fe2000f8e00ff */
[----:B------:R-:W-:-:S07]  /*0590*/  MOV R2, 0x5b0 ;  /* 0x000005b000027802 */ /* 0x000fce0000000f00 */
[----:B------:R-:W-:Y:S05]  /*05a0*/  CALL.REL.NOINC `($__internal_76_$__cuda_sm20_div_u16) ;  /* 0x0000000c00387944 */ /* 0x000fea0003c00000 */
[----:B------:R-:W-:-:S07]  /*05b0*/  IMAD.MOV.U32 R6, RZ, RZ, R16 ;  /* 0x000000ffff067224 */ /* 0x000fce00078e0010 */
.L_x_22348:
[----:B------:R-:W-:Y:S05]  /*05c0*/  BSYNC.RECONVERGENT B0 ;  /* 0x0000000000007941 */ /* 0x000fea0003800200 */
.L_x_22347:
        /* <DEDUP_REMOVED lines=9> */
.L_x_22350:
[----:B------:R-:W-:Y:S05]  /*0660*/  BSYNC.RECONVERGENT B0 ;  /* 0x0000000000007941 */ /* 0x000fea0003800200 */
.L_x_22349:
[----:B------:R-:W-:Y:S01]  /*0670*/  VIADD R2, R9, 0x180 ;  /* 0x0000018009027836 */ /* 0x000fe20000000000 */
[----:B------:R-:W-:Y:S04]  /*0680*/  BSSY.RECONVERGENT B0, `(.L_x_22351) ;  /* 0x0000008000007945 */ /* 0x000fe80003800200 */
[----:B------:R-:W-:-:S13]  /*0690*/  ISETP.GE.U32.AND P0, PT, R2, UR5, PT ;  /* 0x0000000502007c0c */ /* 0x000fda000bf06070 */
[----:B------:R-:W-:Y:S05]  /*06a0*/  @P0 BRA `(.L_x_22352) ;  /* 0x0000000000140947 */ /* 0x000fea0003800000 */
[----:B-----5:R-:W-:Y:S02]  /*06b0*/  LOP3.LUT R11, R0, 0xff, RZ, 0xc0, !PT ;  /* 0x000000ff000b7812 */ /* 0x020fe400078ec0ff */
[----:B------:R-:W-:Y:S02]  /*06c0*/  MOV R3, UR10 ;  /* 0x0000000a00037c02 */ /* 0x000fe40008000f00 */
[----:B------:R-:W-:-:S07]  /*06d0*/  MOV R2, 0x6f0 ;  /* 0x000006f000027802 */ /* 0x000fce0000000f00 */
[----:B------:R-:W-:Y:S05]  /*06e0*/  CALL.REL.NOINC `($__internal_76_$__cuda_sm20_div_u16) ;  /* 0x0000000800e87944 */ /* 0x000fea0003c00000 */
[----:B------:R-:W-:-:S07]  /*06f0*/  IMAD.MOV.U32 R0, RZ, RZ, R16 ;  /* 0x000000ffff007224 */ /* 0x000fce00078e0010 */
.L_x_22352:
[----:B------:R-:W-:Y:S05]  /*0700*/  BSYNC.RECONVERGENT B0 ;  /* 0x0000000000007941 */ /* 0x000fea0003800200 */
.L_x_22351:
        /* <DEDUP_REMOVED lines=9> */
.L_x_22354:
[----:B------:R-:W-:Y:S05]  /*07a0*/  BSYNC.RECONVERGENT B0 ;  /* 0x0000000000007941 */ /* 0x000fea0003800200 */
.L_x_22353:
        /* <DEDUP_REMOVED lines=9> */
.L_x_22356:
[----:B------:R-:W-:Y:S05]  /*0840*/  BSYNC.RECONVERGENT B0 ;  /* 0x0000000000007941 */ /* 0x000fea0003800200 */
.L_x_22355:
        /* <DEDUP_REMOVED lines=9> */
.L_x_22358:
[----:B------:R-:W-:Y:S05]  /*08e0*/  BSYNC.RECONVERGENT B0 ;  /* 0x0000000000007941 */ /* 0x000fea0003800200 */
.L_x_22357:
        /* <DEDUP_REMOVED lines=8> */
.L_x_22360:
[----:B------:R-:W-:Y:S05]  /*0970*/  BSYNC.RECONVERGENT B0 ;  /* 0x0000000000007941 */ /* 0x000fea0003800200 */
.L_x_22359:
        /* <DEDUP_REMOVED lines=18> */
.L_x_22363:
        /* <DEDUP_REMOVED lines=8> */
.L_x_22364:
        /* <DEDUP_REMOVED lines=8> */
.L_x_22365:
        /* <DEDUP_REMOVED lines=8> */
.L_x_22366:
        /* <DEDUP_REMOVED lines=9> */
.L_x_22367:
[----:B------:R-:W-:Y:S05]  /*0cb0*/  BSYNC.RELIABLE B1 ;  /* 0x0000000000017941 */ /* 0x000fea0003800100 */
.L_x_22362:
[----:B------:R-:W-:-:S13]  /*0cc0*/  ISETP.GE.U32.AND P0, PT, R9, UR5, PT ;  /* 0x0000000509007c0c */ /* 0x000fda000bf06070 */
[----:B------:R-:W3:Y:S01]  /*0cd0*/  @!P0 LDC.64 R4, c[0x0][0x388] ;  /* 0x0000e200ff048b82 */ /* 0x000ee20000000a00 */
[C---:B012---:R-:W-:Y:S02]  /*0ce0*/  @!P0 VIADD R3, R9.reuse, UR4 ;  /* 0x0000000409038c36 */ /* 0x047fe40008000000 */
[----:B------:R-:W-:-:S03]  /*0cf0*/  @!P0 VIADD R9, R9, 0x80 ;  /* 0x0000008009098836 */ /* 0x000fc60000000000 */
[----:B---3--:R-:W-:-:S05]  /*0d00*/  @!P0 IADD3 R2, P1, PT, R3, R4, RZ ;  /* 0x0000000403028210 */ /* 0x008fca0007f3e0ff */
[----:B------:R-:W-:-:S05]  /*0d10*/  @!P0 IMAD.X R3, RZ, RZ, R5, P1 ;  /* 0x000000ffff038224 */ /* 0x000fca00008e0605 */
[----:B-----5:R3:W-:Y:S03]  /*0d20*/  @!P0 STG.E.U8 desc[UR8][R2.64], R12 ;  /* 0x0000000c02008986 */ /* 0x0207e6000c101108 */
.L_x_22368:
[----:B------:R-:W-:Y:S05]  /*0d30*/  BSYNC.RECONVERGENT B0 ;  /* 0x0000000000007941 */ /* 0x000fea0003800200 */
.L_x_22361:
        /* <DEDUP_REMOVED lines=9> */
.L_x_22344:
        /* <DEDUP_REMOVED lines=8> */
[----:B------:R-:W-:Y:S01]  /*0e50*/  IMAD.U32 R3, RZ, RZ, UR10 ;  /* 0x0000000aff037e24 */ /* 0x000fe2000f8e00ff */
[----:B------:R-:W-:Y:S02]  /*0e60*/  MOV R2, 0xf00 ;  /* 0x00000f0000027802 */ /* 0x000fe40000000f00 */
[C---:B--2---:R-:W-:Y:S02]  /*0e70*/  PRMT R6, R9.reuse, 0x7773, RZ ;  /* 0x0000777309067816 */ /* 0x044fe400000000ff */
[C---:B------:R-:W-:Y:S02]  /*0e80*/  PRMT R5, R9.reuse, 0x7772, RZ ;  /* 0x0000777209057816 */ /* 0x040fe400000000ff */
[C---:B------:R-:W-:Y:S02]  /*0e90*/  PRMT R4, R9.reuse, 0x7771, RZ ;  /* 0x0000777109047816 */ /* 0x040fe400000000ff */
[----:B------:R-:W-:-:S02]  /*0ea0*/  PRMT R0, R9, 0x7770, RZ ;  /* 0x0000777009007816 */ /* 0x000fc400000000ff */
[C---:B------:R-:W-:Y:S02]  /*0eb0*/  PRMT R12, R8.reuse, 0x7773, RZ ;  /* 0x00007773080c7816 */ /* 0x040fe400000000ff */
[C---:B------:R-:W-:Y:S02]  /*0ec0*/  PRMT R10, R8.reuse, 0x7772, RZ ;  /* 0x00007772080a7816 */ /* 0x040fe400000000ff */
[C---:B------:R-:W-:Y:S02]  /*0ed0*/  PRMT R13, R8.reuse, 0x7771, RZ ;  /* 0x00007771080d7816 */ /* 0x040fe400000000ff */
[----:B------:R-:W-:-:S07]  /*0ee0*/  PRMT R11, R8, 0x7770, RZ ;  /* 0x00007770080b7816 */ /* 0x000fce00000000ff */
[----:B------:R-:W-:Y:S05]  /*0ef0*/  CALL.REL.NOINC `($__internal_76_$__cuda_sm20_div_u16) ;  /* 0x0000000000e47944 */ /* 0x000fea0003c00000 */
[----:B------:R-:W-:Y:S01]  /*0f00*/  IMAD.MOV.U32 R8, RZ, RZ, R16 ;  /* 0x000000ffff087224 */ /* 0x000fe200078e0010 */
[----:B------:R-:W-:Y:S01]  /*0f10*/  MOV R2, 0xf50 ;  /* 0x00000f5000027802 */ /* 0x000fe20000000f00 */
[----:B------:R-:W-:Y:S02]  /*0f20*/  IMAD.MOV.U32 R11, RZ, RZ, R13 ;  /* 0x000000ffff0b7224 */ /* 0x000fe400078e000d */
[----:B------:R-:W-:-:S07]  /*0f30*/  IMAD.U32 R3, RZ, RZ, UR10 ;  /* 0x0000000aff037e24 */ /* 0x000fce000f8e00ff */
[----:B------:R-:W-:Y:S05]  /*0f40*/  CALL.REL.NOINC `($__internal_76_$__cuda_sm20_div_u16) ;  /* 0x0000000000d07944 */ /* 0x000fea0003c00000 */
[----:B------:R-:W-:Y:S01]  /*0f50*/  IMAD.MOV.U32 R9, RZ, RZ, R16 ;  /* 0x000000ffff097224 */ /* 0x000fe200078e0010 */
[----:B------:R-:W-:Y:S01]  /*0f60*/  MOV R2, 0xfa0 ;  /* 0x00000fa000027802 */ /* 0x000fe20000000f00 */
[----:B------:R-:W-:Y:S02]  /*0f70*/  IMAD.MOV.U32 R11, RZ, RZ, R10 ;  /* 0x000000ffff0b7224 */ /* 0x000fe400078e000a */
[----:B------:R-:W-:-:S07]  /*0f80*/  IMAD.U32 R3, RZ, RZ, UR10 ;  /* 0x0000000aff037e24 */ /* 0x000fce000f8e00ff */
[----:B------:R-:W-:Y:S05]  /*0f90*/  CALL.REL.NOINC `($__internal_76_$__cuda_sm20_div_u16) ;  /* 0x0000000000bc7944 */ /* 0x000fea0003c00000 */
[----:B------:R-:W-:Y:S01]  /*0fa0*/  MOV R10, R16 ;  /* 0x00000010000a7202 */ /* 0x000fe20000000f00 */
[----:B------:R-:W-:Y:S01]  /*0fb0*/  IMAD.MOV.U32 R11, RZ, RZ, R12 ;  /* 0x000000ffff0b7224 */ /* 0x000fe200078e000c */
[----:B------:R-:W-:Y:S01]  /*0fc0*/  MOV R2, 0xff0 ;  /* 0x00000ff000027802 */ /* 0x000fe20000000f00 */
[----:B------:R-:W-:-:S07]  /*0fd0*/  IMAD.U32 R3, RZ, RZ, UR10 ;  /* 0x0000000aff037e24 */ /* 0x000fce000f8e00ff */
        /* <DEDUP_REMOVED lines=43> */
        .weak           $__internal_76_$__cuda_sm20_div_u16
        .type           $__internal_76_$__cuda_sm20_div_u16,@function
        .size           $__internal_76_$__cuda_sm20_div_u16,(.L_x_23105 - $__internal_76_$__cuda_sm20_div_u16)
$__internal_76_$__cuda_sm20_div_u16:
        /* <DEDUP_REMOVED lines=17> */
[----:B------:R-:W-:Y:S06]  /*13a0*/  RET.REL.NODEC R2 `(_ZN2at6native29vectorized_elementwise_kernelILi8ENS0_13BUnaryFunctorIhhhZZZNS0_15binary_internal21div_trunc_kernel_cudaERNS_18TensorIteratorBaseEENKUlvE_clEvENKUlvE_clEvEUlhhE_EESt5arrayIPcLm2EEEEviT0_T1_) ;  /* 0xffffffec02147950 */ /* 0x000fec0003c3ffff */
.L_x_22369:
        /* <DEDUP_REMOVED lines=13> */
.L_x_23105:


//--------------------- .text._ZN2at6native18elementwise_kernelILi128ELi4EZNS0_15gpu_kernel_implINS0_13AUnaryFunctorIhhhZZZNS0_15binary_internal21div_trunc_kernel_cudaERNS_18TensorIteratorBaseEENKUlvE_clEvENKUlvE_clEvEUlhhE_EEEEvS6_RKT_EUliE_EEviT1_ --------------------------
	.section	.text._ZN2at6native18elementwise_kernelILi128ELi4EZNS0_15gpu_kernel_implINS0_13AUnaryFunctorIhhhZZZNS0_15binary_internal21div_trunc_kernel_cudaERNS_18TensorIteratorBaseEENKUlvE_clEvENKUlvE_clEvEUlhhE_EEEEvS6_RKT_EUliE_EEviT1_,"ax",@progbits
	.align	128
        .global         _ZN2at6native18elementwise_kernelILi128ELi4EZNS0_15gpu_kernel_implINS0_13AUnaryFunctorIhhhZZZNS0_15binary_internal21div_trunc_kernel_cudaERNS_18TensorIteratorBaseEENKUlvE_clEvENKUlvE_clEvEUlhhE_EEEEvS6_RKT_EUliE_EEviT1_
        .type           _ZN2at6native18elementwise_kernelILi128ELi4EZNS0_15gpu_kernel_implINS0_13AUnaryFunctorIhhhZZZNS0_15binary_internal21div_trunc_kernel_cudaERNS_18TensorIteratorBaseEENKUlvE_clEvENKUlvE_clEvEUlhhE_EEEEvS6_RKT_EUliE_EEviT1_,@function
        .size           _ZN2at6native18elementwise_kernelILi128ELi4EZNS0_15gpu_kernel_implINS0_13AUnaryFunctorIhhhZZZNS0_15binary_internal21div_trunc_kernel_cudaERNS_18TensorIteratorBaseEENKUlvE_clEvENKUlvE_clEvEUlhhE_EEEEvS6_RKT_EUliE_EEviT1_,(.L_x_23106 - _ZN2at6native18elementwise_kernelILi128ELi4EZNS0_15gpu_kernel_implINS0_13AUnaryFunctorIhhhZZZNS0_15binary_internal21div_trunc_kernel_cudaERNS_18TensorIteratorBaseEENKUlvE_clEvENKUlvE_clEvEUlhhE_EEEEvS6_RKT_EUliE_EEviT1_)
        .other          _ZN2at6native18elementwise_kernelILi128ELi4EZNS0_15gpu_kernel_implINS0_13AUnaryFunctorIhhhZZZNS0_15binary_internal21div_trunc_kernel_cudaERNS_18TensorIteratorBaseEENKUlvE_clEvENKUlvE_clEvEUlhhE_EEEEvS6_RKT_EUliE_EEviT1_,@"STO_CUDA_ENTRY STV_DEFAULT"
_ZN2at6native18elementwise_kernelILi128ELi4EZNS0_15gpu_kernel_implINS0_13AUnaryFunctorIhhhZZZNS0_15binary_internal21div_trunc_kernel_cudaERNS_18TensorIteratorBaseEENKUlvE_clEvENKUlvE_clEvEUlhhE_EEEEvS6_RKT_EUliE_EEviT1_:
.text._ZN2at6native18elementwise_kernelILi128ELi4EZNS0_15gpu_kernel_implINS0_13AUnaryFunctorIhhhZZZNS0_15binary_internal21div_trunc_kernel_cudaERNS_18TensorIteratorBaseEENKUlvE_clEvENKUlvE_clEvEUlhhE_EEEEvS6_RKT_EUliE_EEviT1_:
        /* <DEDUP_REMOVED lines=320> */
.L_x_22372:
        /* <DEDUP_REMOVED lines=16> */
.L_x_22376:
[----:B------:R0:W5:Y:S01]  /*1500*/  LDG.E.U8 R0, desc[UR36][R16.64] ;  /* 0x0000002410007981 */ /* 0x000162000c1e1100 */
[----:B------:R-:W-:Y:S05]  /*1510*/  BRA `(.L_x_22378) ;  /* 0x0000000c00547947 */ /* 0x000fea0003800000 */
.L_x_22375:
        /* <DEDUP_REMOVED lines=8> */
.L_x_22380:
[----:B------:R3:W5:Y:S01]  /*15a0*/  LDG.E.U8 R0, desc[UR36][R16.64] ;  /* 0x0000002410007981 */ /* 0x000762000c1e1100 */
[----:B------:R-:W-:Y:S05]  /*15b0*/  BRA `(.L_x_22378) ;  /* 0x0000000c002c7947 */ /* 0x000fea0003800000 */
.L_x_22374:
        /* <DEDUP_REMOVED lines=10> */
.L_x_22382:
[----:B------:R-:W2:Y:S02]  /*1660*/  LDG.E.U16 R0, desc[UR36][R16.64] ;  /* 0x0000002410007981 */ /* 0x000ea4000c1e1500 */
[----:B--2---:R-:W-:-:S06]  /*1670*/  HADD2.F32 R2, -RZ, R0.H0_H0 ;  /* 0x20000000ff027230 */ /* 0x004fcc0000004100 */
[----:B------:R-:W0:Y:S02]  /*1680*/  F2I.S64.TRUNC R2, R2 ;  /* 0x0000000200027311 */ /* 0x000e24000020d900 */
[----:B0-----:R-:W-:Y:S01]  /*1690*/  PRMT R0, R2, 0x7610, R0 ;  /* 0x0000761002007816 */ /* 0x001fe20000000000 */
[----:B------:R-:W-:Y:S06]  /*16a0*/  BRA `(.L_x_22378) ;  /* 0x0000000800f07947 */ /* 0x000fec0003800000 */
.L_x_22381:
        /* <DEDUP_REMOVED lines=10> */
.L_x_22384:
[----:B------:R-:W2:Y:S02]  /*1750*/  LDG.E.U16 R0, desc[UR36][R16.64] ;  /* 0x0000002410007981 */ /* 0x000ea4000c1e1500 */
[----:B--2---:R-:W-:-:S06]  /*1760*/  HADD2.F32 R2, -RZ, R0.H0_H0 ;  /* 0x20000000ff027230 */ /* 0x004fcc0000004100 */
[----:B------:R-:W0:Y:S02]  /*1770*/  F2I.S64.TRUNC R2, R2 ;  /* 0x0000000200027311 */ /* 0x000e24000020d900 */
[----:B0-----:R-:W-:Y:S01]  /*1780*/  PRMT R0, R2, 0x7610, R0 ;  /* 0x0000761002007816 */ /* 0x001fe20000000000 */
[----:B------:R-:W-:Y:S06]  /*1790*/  BRA `(.L_x_22378) ;  /* 0x0000000800b47947 */ /* 0x000fec0003800000 */
.L_x_22383:
[----:B------:R-:W2:Y:S02]  /*17a0*/  LDG.E.64 R2, desc[UR36][R16.64] ;  /* 0x0000002410027981 */ /* 0x000ea4000c1e1b00 */
[----:B--2---:R-:W0:Y:S02]  /*17b0*/  F2I.S64.F64.TRUNC R2, R2 ;  /* 0x0000000200027311 */ /* 0x004e24000030d900 */
[----:B0-----:R-:W-:Y:S01]  /*17c0*/  PRMT R0, R2, 0x7610, R0 ;  /* 0x0000761002007816 */ /* 0x001fe20000000000 */
[----:B------:R-:W-:Y:S06]  /*17d0*/  BRA `(.L_x_22378) ;  /* 0x0000000800a47947 */ /* 0x000fec0003800000 */
.L_x_22373:
        /* <DEDUP_REMOVED lines=12> */
.L_x_22387:
[----:B------:R-:W2:Y:S02]  /*18a0*/  LDG.E.64 R2, desc[UR36][R16.64] ;  /* 0x0000002410027981 */ /* 0x000ea4000c1e1b00 */
[----:B--2---:R-:W0:Y:S02]  /*18b0*/  F2I.S64.F64.TRUNC R2, R2 ;  /* 0x0000000200027311 */ /* 0x004e24000030d900 */
[----:B0-----:R-:W-:Y:S01]  /*18c0*/  PRMT R0, R2, 0x7610, R0 ;  /* 0x0000761002007816 */ /* 0x001fe20000000000 */
[----:B------:R-:W-:Y:S06]  /*18d0*/  BRA `(.L_x_22378) ;  /* 0x0000000800647947 */ /* 0x000fec0003800000 */
.L_x_22386:
        /* <DEDUP_REMOVED lines=27> */
.L_x_22389:
        /* <DEDUP_REMOVED lines=14> */
.L_x_22388:
[----:B------:R-:W2:Y:S02]  /*1b70*/  LDG.E.U16 R2, desc[UR36][R16.64] ;  /* 0x0000002410027981 */ /* 0x000ea4000c1e1500 */
[----:B--2---:R-:W-:-:S06]  /*1b80*/  SHF.L.U32 R2, R2, 0x10, RZ ;  /* 0x0000001002027819 */ /* 0x004fcc00000006ff */
[----:B------:R-:W0:Y:S02]  /*1b90*/  F2I.S64.TRUNC R2, R2 ;  /* 0x0000000200027311 */ /* 0x000e24000020d900 */
[----:B0-----:R-:W-:Y:S01]  /*1ba0*/  PRMT R0, R2, 0x7610, R0 ;  /* 0x0000761002007816 */ /* 0x001fe20000000000 */
[----:B------:R-:W-:Y:S06]  /*1bb0*/  BRA `(.L_x_22378) ;  /* 0x0000000400ac7947 */ /* 0x000fec0003800000 */
.L_x_22385:
        /* <DEDUP_REMOVED lines=10> */
.L_x_22392:
        /* <DEDUP_REMOVED lines=21> */
.L_x_22396:
[----:B------:R-:W-:Y:S05]  /*1db0*/  BSYNC.RECONVERGENT B1 ;  /* 0x0000000000017941 */ /* 0x000fea0003800200 */
.L_x_22395:
[----:B------:R-:W-:Y:S01]  /*1dc0*/  IMAD.SHL.U32 R0, R0, 0x100000, RZ ;  /* 0x0010000000007824 */ /* 0x000fe200078e00ff */
[----:B------:R-:W-:-:S04]  /*1dd0*/  LEA R2, R2, 0x3b800000, 0x17 ;  /* 0x3b80000002027811 */ /* 0x000fc800078eb8ff */
[----:B------:R-:W-:-:S07]  /*1de0*/  LOP3.LUT R2, R2, R0, R7, 0xfe, !PT ;  /* 0x0000000002027212 */ /* 0x000fce00078efe07 */
.L_x_22394:
[----:B------:R-:W-:Y:S05]  /*1df0*/  BSYNC.RECONVERGENT B0 ;  /* 0x0000000000007941 */ /* 0x000fea0003800200 */
.L_x_22393:
[----:B------:R-:W0:Y:S02]  /*1e00*/  F2I.S64.TRUNC R2, R2 ;  /* 0x0000000200027311 */ /* 0x000e24000020d900 */
[----:B0-----:R-:W-:Y:S01]  /*1e10*/  PRMT R0, R2, 0x7610, R0 ;  /* 0x0000761002007816 */ /* 0x001fe20000000000 */
[----:B------:R-:W-:Y:S06]  /*1e20*/  BRA `(.L_x_22378) ;  /* 0x0000000400107947 */ /* 0x000fec0003800000 */
.L_x_22391:
        /* <DEDUP_REMOVED lines=21> */
.L_x_22400:
[----:B------:R-:W-:Y:S05]  /*1f80*/  BSYNC.RECONVERGENT B1 ;  /* 0x0000000000017941 */ /* 0x000fea0003800200 */
.L_x_22399:
[----:B------:R-:W-:Y:S01]  /*1f90*/  IMAD.SHL.U32 R0, R0, 0x200000, RZ ;  /* 0x0020000000007824 */ /* 0x000fe200078e00ff */
[----:B------:R-:W-:-:S04]  /*1fa0*/  LEA R2, R2, 0x37800000, 0x17 ;  /* 0x3780000002027811 */ /* 0x000fc800078eb8ff */
[----:B------:R-:W-:-:S07]  /*1fb0*/  LOP3.LUT R2, R2, R0, R7, 0xfe, !PT ;  /* 0x0000000002027212 */ /* 0x000fce00078efe07 */
.L_x_22398:
[----:B------:R-:W-:Y:S05]  /*1fc0*/  BSYNC.RECONVERGENT B0 ;  /* 0x0000000000007941 */ /* 0x000fea0003800200 */
.L_x_22397:
[----:B------:R-:W0:Y:S02]  /*1fd0*/  F2I.S64.TRUNC R2, R2 ;  /* 0x0000000200027311 */ /* 0x000e24000020d900 */
[----:B0-----:R-:W-:Y:S01]  /*1fe0*/  PRMT R0, R2, 0x7610, R0 ;  /* 0x0000761002007816 */ /* 0x001fe20000000000 */
[----:B------:R-:W-:Y:S06]  /*1ff0*/  BRA `(.L_x_22378) ;  /* 0x00000000009c7947 */ /* 0x000fec0003800000 */
.L_x_22390:
[----:B------:R-:W-:-:S09]  /*2000*/  UISETP.NE.AND UP0, UPT, UR4, 0x1c, UPT ;  /* 0x0000001c0400788c */ /* 0x000fd2000bf05270 */
[----:B------:R-:W-:Y:S05]  /*2010*/  BRA.U !UP0, `(.L_x_22401) ;  /* 0x0000000108907547 */ /* 0x000fea000b800000 */
[----:B------:R-:W-:-:S09]  /*2020*/  UISETP.NE.AND UP0, UPT, UR4, 0x1d, UPT ;  /* 0x0000001d0400788c */ /* 0x000fd2000bf05270 */
[----:B------:R-:W-:Y:S05]  /*2030*/  BRA.U !UP0, `(.L_x_22402) ;  /* 0x0000000108807547 */ /* 0x000fea000b800000 */
[----:B------:R-:W-:-:S09]  /*2040*/  UISETP.NE.AND UP0, UPT, UR4, 0x2c, UPT ;  /* 0x0000002c0400788c */ /* 0x000fd2000bf05270 */
[----:B------:R-:W-:Y:S05]  /*2050*/  BRA.U !UP0, `(.L_x_22403) ;  /* 0x0000000108487547 */ /* 0x000fea000b800000 */
.L_x_22377:
        /* <DEDUP_REMOVED lines=16> */
.L_x_22379:
[----:B------:R0:W5:Y:S01]  /*2160*/  LDG.E.U16 R0, desc[UR36][R16.64] ;  /* 0x0000002410007981 */ /* 0x000162000c1e1500 */
[----:B------:R-:W-:Y:S05]  /*2170*/  BRA `(.L_x_22378) ;  /* 0x00000000003c7947 */ /* 0x000fea0003800000 */
.L_x_22403:
        /* <DEDUP_REMOVED lines=8> */
.L_x_22405:
[----:B------:R-:W-:Y:S05]  /*2200*/  BSYNC.RECONVERGENT B0 ;  /* 0x0000000000007941 */ /* 0x000fea0003800200 */
.L_x_22404:
[----:B------:R-:W0:Y:S02]  /*2210*/  F2I.S64.TRUNC R2, R2 ;  /* 0x0000000200027311 */ /* 0x000e24000020d900 */
[----:B0-----:R-:W-:Y:S01]  /*2220*/  PRMT R0, R2, 0x7610, R0 ;  /* 0x0000761002007816 */ /* 0x001fe20000000000 */
[----:B------:R-:W-:Y:S06]  /*2230*/  BRA `(.L_x_22378) ;  /* 0x00000000000c7947 */ /* 0x000fec0003800000 */
.L_x_22402:
[----:B------:R1:W5:Y:S01]  /*2240*/  LDG.E.U8 R0, desc[UR36][R16.64] ;  /* 0x0000002410007981 */ /* 0x000362000c1e1100 */
[----:B------:R-:W-:Y:S05]  /*2250*/  BRA `(.L_x_22378) ;  /* 0x0000000000047947 */ /* 0x000fea0003800000 */
.L_x_22401:
[----:B------:R0:W5:Y:S02]  /*2260*/  LDG.E.U8 R0, desc[UR36][R16.64] ;  /* 0x0000002410007981 */ /* 0x000164000c1e1100 */
.L_x_22378:
[----:B------:R-:W1:Y:S01]  /*2270*/  LDCU.64 UR4, c[0x0][0x580] ;  /* 0x0000b000ff0477ac */ /* 0x000e620008000a00 */
[----:B-----5:R-:W-:Y:S01]  /*2280*/  LOP3.LUT R10, R0, 0xff, RZ, 0xc0, !PT ;  /* 0x000000ff000a7812 */ /* 0x020fe200078ec0ff */
[----:B------:R-:W-:Y:S01]  /*2290*/  IMAD.U32 R8, RZ, RZ, UR43 ;  /* 0x0000002bff087e24 */ /* 0x000fe2000f8e00ff */
[----:B------:R-:W-:Y:S02]  /*22a0*/  MOV R0, 0x22f0 ;  /* 0x000022f000007802 */ /* 0x000fe40000000f00 */
[----:B------:R-:W-:Y:S02]  /*22b0*/  MOV R9, R10 ;  /* 0x0000000a00097202 */ /* 0x000fe40000000f00 */
[----:B-1----:R-:W-:-:S05]  /*22c0*/  IADD3 R2, P0, PT, R18, UR4, RZ ;  /* 0x0000000412027c10 */ /* 0x002fca000ff1e0ff */
[----:B------:R-:W-:-:S08]  /*22d0*/  IMAD.X R3, RZ, RZ, UR5, P0 ;  /* 0x00000005ff037e24 */ /* 0x000fd000080e06ff */
[----:B0-234-:R-:W-:Y:S05]  /*22e0*/  CALL.REL.NOINC `($__internal_77_$__cuda_sm20_div_u16) ;  /* 0x0000009800e07944 */ /* 0x01dfea0003c00000 */
        /* <DEDUP_REMOVED lines=14> */
.L_x_22410:
[----:B------:R0:W-:Y:S01]  /*23d0*/  STG.E.U8 desc[UR36][R2.64], R9 ;  /* 0x0000000902007986 */ /* 0x0001e2000c101124 */
[----:B------:R-:W-:Y:S05]  /*23e0*/  BRA `(.L_x_22412) ;  /* 0x0000000c00187947 */ /* 0x000fea0003800000 */
.L_x_22409:
        /* <DEDUP_REMOVED lines=10> */
.L_x_22414:
[----:B------:R-:W-:-:S05]  /*2490*/  LOP3.LUT R9, R9, 0xffff, RZ, 0xc0, !PT ;  /* 0x0000ffff09097812 */ /* 0x000fca00078ec0ff */
[----:B------:R0:W-:Y:S01]  /*24a0*/  STG.E desc[UR36][R2.64], R9 ;  /* 0x0000000902007986 */ /* 0x0001e2000c101924 */
[----:B------:R-:W-:Y:S05]  /*24b0*/  BRA `(.L_x_22412) ;  /* 0x0000000800e47947 */ /* 0x000fea0003800000 */
.L_x_22413:
[----:B------:R0:W-:Y:S01]  /*24c0*/  STG.E.U16 desc[UR36][R2.64], R9 ;  /* 0x0000000902007986 */ /* 0x0001e2000c101524 */
[----:B------:R-:W-:Y:S05]  /*24d0*/  BRA `(.L_x_22412) ;  /* 0x0000000800dc7947 */ /* 0x000fea0003800000 */
.L_x_22408:
        /* <DEDUP_REMOVED lines=9> */
.L_x_22416:
[----:B------:R-:W0:Y:S02]  /*2570*/  I2F.U16 R0, R9 ;  /* 0x0000000900007306 */ /* 0x000e240000101000 */
[----:B0-----:R-:W-:-:S05]  /*2580*/  F2FP.F16.F32.PACK_AB R0, RZ, R0 ;  /* 0x00000000ff00723e */ /* 0x001fca00000000ff */
[----:B------:R0:W-:Y:S01]  /*2590*/  STG.E.U16 desc[UR36][R2.64], R0 ;  /* 0x0000000002007986 */ /* 0x0001e2000c101524 */
[----:B------:R-:W-:Y:S05]  /*25a0*/  BRA `(.L_x_22412) ;  /* 0x0000000800a87947 */ /* 0x000fea0003800000 */
.L_x_22415:
[----:B------:R-:W-:-:S09]  /*25b0*/  UISETP.NE.AND UP0, UPT, UR4, 0x7, UPT ;  /* 0x000000070400788c */ /* 0x000fd2000bf05270 */
[----:B------:R-:W-:Y:S05]  /*25c0*/  BRA.U !UP0, `(.L_x_22417) ;  /* 0x0000000108347547 */ /* 0x000fea000b800000 */
[----:B------:R-:W-:-:S09]  /*25d0*/  UISETP.NE.AND UP0, UPT, UR4, 0x8, UPT ;  /* 0x000000080400788c */ /* 0x000fd2000bf05270 */
[----:B------:R-:W-:Y:S05]  /*25e0*/  BRA.U !UP0, `(.L_x_22418) ;  /* 0x0000000108187547 */ /* 0x000fea000b800000 */
[----:B------:R-:W-:-:S09]  /*25f0*/  UISETP.NE.AND UP0, UPT, UR4, 0x9, UPT ;  /* 0x000000090400788c */ /* 0x000fd2000bf05270 */
[----:B------:R-:W-:Y:S05]  /*2600*/  BRA.U UP0, `(.L_x_22411) ;  /* 0x0000000500f87547 */ /* 0x000fea000b800000 */
[----:B------:R-:W0:Y:S01]  /*2610*/  I2F.U16 R4, R9 ;  /* 0x0000000900047306 */ /* 0x000e220000101000 */
[----:B------:R-:W-:-:S05]  /*2620*/  HFMA2 R5, -RZ, RZ, 0, 0 ;  /* 0x00000000ff057431 */ /* 0x000fca00000001ff */
[----:B0-----:R0:W-:Y:S01]  /*2630*/  STG.E.64 desc[UR36][R2.64], R4 ;  /* 0x0000000402007986 */ /* 0x0011e2000c101b24 */
[----:B------:R-:W-:Y:S05]  /*2640*/  BRA `(.L_x_22412) ;  /* 0x0000000800807947 */ /* 0x000fea0003800000 */
.L_x_22418:
[----:B------:R-:W0:Y:S02]  /*2650*/  I2F.U16 R9, R9 ;  /* 0x0000000900097306 */ /* 0x000e240000101000 */
[----:B0-----:R-:W-:-:S04]  /*2660*/  F2FP.F16.F32.PACK_AB R5, RZ, R9 ;  /* 0x00000009ff05723e */ /* 0x001fc800000000ff */
[----:B------:R-:W-:-:S05]  /*2670*/  PRMT R5, R5, 0x5410, RZ ;  /* 0x0000541005057816 */ /* 0x000fca00000000ff */
[----:B------:R0:W-:Y:S01]  /*2680*/  STG.E desc[UR36][R2.64], R5 ;  /* 0x0000000502007986 */ /* 0x0001e2000c101924 */
[----:B------:R-:W-:Y:S05]  /*2690*/  BRA `(.L_x_22412) ;  /* 0x00000008006c7947 */ /* 0x000fea0003800000 */
.L_x_22417:
[----:B------:R-:W0:Y:S02]  /*26a0*/  I2F.F64.U16 R4, R9 ;  /* 0x0000000900047312 */ /* 0x000e240000101800 */
[----:B0-----:R0:W-:Y:S01]  /*26b0*/  STG.E.64 desc[UR36][R2.64], R4 ;  /* 0x0000000402007986 */ /* 0x0011e2000c101b24 */
[----:B------:R-:W-:Y:S05]  /*26c0*/  BRA `(.L_x_22412) ;  /* 0x0000000800607947 */ /* 0x000fea0003800000 */
.L_x_22407:
        /* <DEDUP_REMOVED lines=8> */
[----:B------:R-:W-:-:S04]  /*2750*/  ISETP.GT.U32.AND P0, PT, R10, UR43, PT ;  /* 0x0000002b0a007c0c */ /* 0x000fc8000bf04070 */
[----:B------:R-:W-:-:S05]  /*2760*/  SEL R5, RZ, 0x1, P0 ;  /* 0x00000001ff057807 */ /* 0x000fca0000000000 */
[----:B------:R0:W-:Y:S01]  /*2770*/  STG.E.U8 desc[UR36][R2.64], R5 ;  /* 0x0000000502007986 */ /* 0x0001e2000c101124 */
[----:B------:R-:W-:Y:S05]  /*2780*/  BRA `(.L_x_22412) ;  /* 0x0000000800307947 */ /* 0x000fea0003800000 */
.L_x_22421:
[----:B------:R-:W0:Y:S01]  /*2790*/  I2F.F64.U16 R4, R9 ;  /* 0x0000000900047312 */ /* 0x000e220000101800 */
[----:B------:R-:W-:-:S05]  /*27a0*/  CS2R R6, SRZ ;  /* 0x0000000000067805 */ /* 0x000fca000001ff00 */
[----:B0-----:R0:W-:Y:S01]  /*27b0*/  STG.E.128 desc[UR36][R2.64], R4 ;  /* 0x0000000402007986 */ /* 0x0011e2000c101d24 */
[----:B------:R-:W-:Y:S05]  /*27c0*/  BRA `(.L_x_22412) ;  /* 0x0000000800207947 */ /* 0x000fea0003800000 */
.L_x_22420:
        /* <DEDUP_REMOVED lines=8> */
[----:B------:R-:W-:Y:S01]  /*2850*/  IMAD.MOV.U32 R5, RZ, RZ, 0x7f ;  /* 0x0000007fff057424 */ /* 0x000fe200078e00ff */
        /* <DEDUP_REMOVED lines=8> */
.L_x_22425:
[----:B------:R-:W-:Y:S05]  /*28e0*/  BSYNC.RECONVERGENT B0 ;  /* 0x0000000000007941 */ /* 0x000fea0003800200 */
.L_x_22424:
[----:B------:R0:W-:Y:S01]  /*28f0*/  STG.E.U8 desc[UR36][R2.64], R5 ;  /* 0x0000000502007986 */ /* 0x0001e2000c101124 */
[----:B------:R-:W-:Y:S05]  /*2900*/  BRA `(.L_x_22412) ;  /* 0x0000000400d07947 */ /* 0x000fea0003800000 */
.L_x_22423:
        /* <DEDUP_REMOVED lines=16> */
.L_x_22422:
[----:B------:R-:W0:Y:S02]  /*2a10*/  I2F.U16 R0, R9 ;  /* 0x0000000900007306 */ /* 0x000e240000101000 */
[----:B0-----:R-:W-:-:S05]  /*2a20*/  F2FP.BF16.F32.PACK_AB R0, RZ, R0 ;  /* 0x00000000ff00723e */ /* 0x001fca00000010ff */
[----:B------:R0:W-:Y:S01]  /*2a30*/  STG.E.U16 desc[UR36][R2.64], R0 ;  /* 0x0000000002007986 */ /* 0x0001e2000c101524 */
[----:B------:R-:W-:Y:S05]  /*2a40*/  BRA `(.L_x_22412) ;  /* 0x0000000400807947 */ /* 0x000fea0003800000 */
.L_x_22419:
        /* <DEDUP_REMOVED lines=10> */
.L_x_22428:
        /* <DEDUP_REMOVED lines=12> */
.L_x_22431:
[----:B------:R-:W-:-:S04]  /*2bb0*/  SHF.R.U32.HI R0, RZ, 0x14, R9 ;  /* 0x00000014ff007819 */ /* 0x000fc80000011609 */
[----:B------:R-:W-:-:S04]  /*2bc0*/  LOP3.LUT R0, R0, 0x1, RZ, 0xc0, !PT ;  /* 0x0000000100007812 */ /* 0x000fc800078ec0ff */
[----:B------:R-:W-:-:S04]  /*2bd0*/  IADD3 R0, PT, PT, R9, 0x487ffff, R0 ;  /* 0x0487ffff09007810 */ /* 0x000fc80007ffe000 */
[----:B------:R-:W-:-:S04]  /*2be0*/  SHF.R.U32.HI R0, RZ, 0x14, R0 ;  /* 0x00000014ff007819 */ /* 0x000fc80000011600 */
[----:B------:R-:W-:-:S07]  /*2bf0*/  LOP3.LUT R4, R0, 0xff, RZ, 0xc0, !PT ;  /* 0x000000ff00047812 */ /* 0x000fce00078ec0ff */
.L_x_22432:
[----:B------:R-:W-:-:S07]  /*2c00*/  PRMT R0, R4, 0x7610, R0 ;  /* 0x0000761004007816 */ /* 0x000fce0000000000 */
.L_x_22430:
[----:B------:R-:W-:Y:S05]  /*2c10*/  BSYNC.RECONVERGENT B0 ;  /* 0x0000000000007941 */ /* 0x000fea0003800200 */
.L_x_22429:
[----:B------:R1:W-:Y:S01]  /*2c20*/  STG.E.U8 desc[UR36][R2.64], R0 ;  /* 0x0000000002007986 */ /* 0x0003e2000c101124 */
[----:B------:R-:W-:Y:S05]  /*2c30*/  BRA `(.L_x_22412) ;  /* 0x0000000400047947 */ /* 0x000fea0003800000 */
.L_x_22427:
        /* <DEDUP_REMOVED lines=12> */
.L_x_22435:
[----:B------:R-:W-:-:S04]  /*2d00*/  SHF.R.U32.HI R0, RZ, 0x15, R9 ;  /* 0x00000015ff007819 */ /* 0x000fc80000011609 */
[----:B------:R-:W-:-:S04]  /*2d10*/  LOP3.LUT R0, R0, 0x1, RZ, 0xc0, !PT ;  /* 0x0000000100007812 */ /* 0x000fc800078ec0ff */
[----:B------:R-:W-:-:S04]  /*2d20*/  IADD3 R0, PT, PT, R9, 0x88fffff, R0 ;  /* 0x088fffff09007810 */ /* 0x000fc80007ffe000 */
[----:B------:R-:W-:-:S04]  /*2d30*/  SHF.R.U32.HI R0, RZ, 0x15, R0 ;  /* 0x00000015ff007819 */ /* 0x000fc80000011600 */
[----:B------:R-:W-:-:S07]  /*2d40*/  LOP3.LUT R4, R0, 0xff, RZ, 0xc0, !PT ;  /* 0x000000ff00047812 */ /* 0x000fce00078ec0ff */
.L_x_22436:
[----:B------:R-:W-:-:S07]  /*2d50*/  PRMT R0, R4, 0x7610, R0 ;  /* 0x0000761004007816 */ /* 0x000fce0000000000 */
.L_x_22434:
[----:B------:R-:W-:Y:S05]  /*2d60*/  BSYNC.RECONVERGENT B0 ;  /* 0x0000000000007941 */ /* 0x000fea0003800200 */
.L_x_22433:
[----:B------:R0:W-:Y:S01]  /*2d70*/  STG.E.U8 desc[UR36][R2.64], R0 ;  /* 0x0000000002007986 */ /* 0x0001e2000c101124 */
[----:B------:R-:W-:Y:S05]  /*2d80*/  BRA `(.L_x_22412) ;  /* 0x0000000000b07947 */ /* 0x000fea0003800000 */
.L_x_22426:
[----:B------:R-:W-:-:S09]  /*2d90*/  UISETP.NE.AND UP0, UPT, UR4, 0x1c, UPT ;  /* 0x0000001c0400788c */ /* 0x000fd2000bf05270 */
[----:B------:R-:W-:Y:S05]  /*2da0*/  BRA.U !UP0, `(.L_x_22437) ;  /* 0x0000000108a07547 */ /* 0x000fea000b800000 */
[----:B------:R-:W-:-:S09]  /*2db0*/  UISETP.NE.AND UP0, UPT, UR4, 0x1d, UPT ;  /* 0x0000001d0400788c */ /* 0x000fd2000bf05270 */
[----:B------:R-:W-:Y:S05]  /*2dc0*/  BRA.U !UP0, `(.L_x_22438) ;  /* 0x0000000108887547 */ /* 0x000fea000b800000 */
[----:B------:R-:W-:-:S09]  /*2dd0*/  UISETP.NE.AND UP0, UPT, UR4, 0x2c, UPT ;  /* 0x0000002c0400788c */ /* 0x000fd2000bf05270 */
[----:B------:R-:W-:Y:S05]  /*2de0*/  BRA.U !UP0, `(.L_x_22439) ;  /* 0x0000000108447547 */ /* 0x000fea000b800000 */
.L_x_22411:
        /* <DEDUP_REMOVED lines=16> */
.L_x_22440:
[----:B------:R-:W-:Y:S05]  /*2ef0*/  BRA `(.L_x_22412) ;  /* 0x0000000000547947 */ /* 0x000fea0003800000 */
.L_x_22439:
        /* <DEDUP_REMOVED lines=15> */
.L_x_22438:
[----:B------:R-:W-:Y:S01]  /*2ff0*/  HFMA2 R5, -RZ, RZ, 0, 0 ;  /* 0x00000000ff057431 */ /* 0x000fe200000001ff */
[----:B------:R-:W-:-:S05]  /*3000*/  LOP3.LUT R4, R9, 0xffff, RZ, 0xc0, !PT ;  /* 0x0000ffff09047812 */ /* 0x000fca00078ec0ff */
[----:B------:R0:W-:Y:S01]  /*3010*/  STG.E.64 desc[UR36][R2.64], R4 ;  /* 0x0000000402007986 */ /* 0x0001e2000c101b24 */
[----:B------:R-:W-:Y:S05]  /*3020*/  BRA `(.L_x_22412) ;  /* 0x0000000000087947 */ /* 0x000fea0003800000 */
.L_x_22437:
[----:B------:R-:W-:-:S05]  /*3030*/  LOP3.LUT R9, R9, 0xffff, RZ, 0xc0, !PT ;  /* 0x0000ffff09097812 */ /* 0x000fca00078ec0ff */
[----:B------:R3:W-:Y:S02]  /*3040*/  STG.E desc[UR36][R2.64], R9 ;  /* 0x0000000902007986 */ /* 0x0007e4000c101924 */
.L_x_22412:
[----:B------:R-:W-:Y:S05]  /*3050*/  BSYNC.RECONVERGENT B6 ;  /* 0x0000000000067941 */ /* 0x000fea0003800200 */
.L_x_22406:
[----:B------:R-:W-:-:S07]  /*3060*/  VIADD R19, R19, 0x80 ;  /* 0x0000008013137836 */ /* 0x000fce0000000000 */
.L_x_22371:
[----:B------:R-:W5:Y:S02]  /*3070*/  LDCU UR4, c[0x0][0x380] ;  /* 0x00007000ff0477ac */ /* 0x000f640008000800 */
[----:B-----5:R-:W-:-:S13]  /*3080*/  ISETP.GE.AND P0, PT, R19, UR4, PT ;  /* 0x0000000413007c0c */ /* 0x020fda000bf06270 */
[----:B------:R-:W-:Y:S05]  /*3090*/  @P0 BRA `(.L_x_22441) ;  /* 0x0000002c00cc0947 */ /* 0x000fea0003800000 */
[----:B------:R-:W5:Y:S01]  /*30a0*/  LDCU UR4, c[0x0][0x388] ;  /* 0x00007100ff0477ac */ /* 0x000f620008000800 */
[----:B01234-:R-:W-:Y:S01]  /*30b0*/  IMAD.MOV.U32 R2, RZ, RZ, RZ ;  /* 0x000000ffff027224 */ /* 0x01ffe200078e00ff */
[----:B------:R-:W-:Y:S01]  /*30c0*/  MOV R0, RZ ;  /* 0x000000ff00007202 */ /* 0x000fe20000000f00 */
        /* <DEDUP_REMOVED lines=313> */
.L_x_22442:
        /* <DEDUP_REMOVED lines=16> */
.L_x_22446:
[----:B------:R4:W5:Y:S01]  /*4560*/  LDG.E.U8 R6, desc[UR36][R4.64] ;  /* 0x0000002404067981 */ /* 0x000962000c1e1100 */
[----:B------:R-:W-:Y:S05]  /*4570*/  BRA `(.L_x_22447) ;  /* 0x0000000c00187947 */ /* 0x000fea0003800000 */
.L_x_22445:
        /* <DEDUP_REMOVED lines=8> */
.L_x_22449:
[----:B------:R0:W5:Y:S01]  /*4600*/  LDG.E.U8 R6, desc[UR36][R4.64] ;  /* 0x0000002404067981 */ /* 0x000162000c1e1100 */
[----:B------:R-:W-:Y:S05]  /*4610*/  BRA `(.L_x_22447) ;  /* 0x0000000800f07947 */ /* 0x000fea0003800000 */
.L_x_22448:
[----:B------:R0:W5:Y:S01]  /*4620*/  LDG.E.U16 R6, desc[UR36][R4.64] ;  /* 0x0000002404067981 */ /* 0x000162000c1e1500 */
[----:B------:R-:W-:Y:S05]  /*4630*/  BRA `(.L_x_22447) ;  /* 0x0000000800e87947 */ /* 0x000fea0003800000 */
.L_x_22444:
        /* <DEDUP_REMOVED lines=10> */
.L_x_22451:
[----:B------:R-:W2:Y:S02]  /*46e0*/  LDG.E.U16 R2, desc[UR36][R4.64] ;  /* 0x0000002404027981 */ /* 0x000ea4000c1e1500 */
[----:B--2---:R-:W-:-:S06]  /*46f0*/  HADD2.F32 R2, -RZ, R2.H0_H0 ;  /* 0x20000002ff027230 */ /* 0x004fcc0000004100 */
[----:B------:R-:W0:Y:S02]  /*4700*/  F2I.S64.TRUNC R2, R2 ;  /* 0x0000000200027311 */ /* 0x000e24000020d900 */
[----:B0-----:R-:W-:Y:S01]  /*4710*/  PRMT R6, R2, 0x7610, R6 ;  /* 0x0000761002067816 */ /* 0x001fe20000000006 */
[----:B------:R-:W-:Y:S06]  /*4720*/  BRA `(.L_x_22447) ;  /* 0x0000000800ac7947 */ /* 0x000fec0003800000 */
.L_x_22450:
        /* <DEDUP_REMOVED lines=10> */
.L_x_22453:
[----:B------:R-:W2:Y:S02]  /*47d0*/  LDG.E.U16 R4, desc[UR36][R4.64] ;  /* 0x0000002404047981 */ /* 0x000ea4000c1e1500 */
[----:B--2---:R-:W-:-:S06]  /*47e0*/  HADD2.F32 R2, -RZ, R4.H0_H0 ;  /* 0x20000004ff027230 */ /* 0x004fcc0000004100 */
[----:B------:R-:W0:Y:S02]  /*47f0*/  F2I.S64.TRUNC R2, R2 ;  /* 0x0000000200027311 */ /* 0x000e24000020d900 */
[----:B0-----:R-:W-:Y:S01]  /*4800*/  PRMT R6, R2, 0x7610, R6 ;  /* 0x0000761002067816 */ /* 0x001fe20000000006 */
[----:B------:R-:W-:Y:S06]  /*4810*/  BRA `(.L_x_22447) ;  /* 0x0000000800707947 */ /* 0x000fec0003800000 */
.L_x_22452:
[----:B------:R-:W2:Y:S02]  /*4820*/  LDG.E.64 R2, desc[UR36][R4.64] ;  /* 0x0000002404027981 */ /* 0x000ea4000c1e1b00 */
[----:B--2---:R-:W0:Y:S02]  /*4830*/  F2I.S64.F64.TRUNC R2, R2 ;  /* 0x0000000200027311 */ /* 0x004e24000030d900 */
[----:B0-----:R-:W-:Y:S01]  /*4840*/  PRMT R6, R2, 0x7610, R6 ;  /* 0x0000761002067816 */ /* 0x001fe20000000006 */
[----:B------:R-:W-:Y:S06]  /*4850*/  BRA `(.L_x_22447) ;  /* 0x0000000800607947 */ /* 0x000fec0003800000 */
.L_x_22443:
        /* <DEDUP_REMOVED lines=12> */
.L_x_22456:
[----:B------:R-:W2:Y:S02]  /*4920*/  LDG.E.64 R4, desc[UR36][R4.64] ;  /* 0x0000002404047981 */ /* 0x000ea4000c1e1b00 */
[----:B--2---:R-:W0:Y:S02]  /*4930*/  F2I.S64.F64.TRUNC R2, R4 ;  /* 0x0000000400027311 */ /* 0x004e24000030d900 */
[----:B0-----:R-:W-:Y:S01]  /*4940*/  PRMT R6, R2, 0x7610, R6 ;  /* 0x0000761002067816 */ /* 0x001fe20000000006 */
[----:B------:R-:W-:Y:S06]  /*4950*/  BRA `(.L_x_22447) ;  /* 0x0000000800207947 */ /* 0x000fec0003800000 */
.L_x_22455:
        /* <DEDUP_REMOVED lines=27> */
.L_x_22458:
        /* <DEDUP_REMOVED lines=15> */
.L_x_22457:
[----:B------:R-:W2:Y:S02]  /*4c00*/  LDG.E.U16 R2, desc[UR36][R4.64] ;  /* 0x0000002404027981 */ /* 0x000ea4000c1e1500 */
[----:B--2---:R-:W-:-:S06]  /*4c10*/  SHF.L.U32 R2, R2, 0x10, RZ ;  /* 0x0000001002027819 */ /* 0x004fcc00000006ff */
[----:B------:R-:W0:Y:S02]  /*4c20*/  F2I.S64.TRUNC R2, R2 ;  /* 0x0000000200027311 */ /* 0x000e24000020d900 */
[----:B0-----:R-:W-:Y:S01]  /*4c30*/  PRMT R6, R2, 0x7610, R6 ;  /* 0x0000761002067816 */ /* 0x001fe20000000006 */
[----:B------:R-:W-:Y:S06]  /*4c40*/  BRA `(.L_x_22447) ;  /* 0x0000000400647947 */ /* 0x000fec0003800000 */
.L_x_22454:
        /* <DEDUP_REMOVED lines=10> */
.L_x_22461:
        /* <DEDUP_REMOVED lines=21> */
.L_x_22465:
[----:B------:R-:W-:Y:S05]  /*4e40*/  BSYNC.RECONVERGENT B1 ;  /* 0x0000000000017941 */ /* 0x000fea0003800200 */
.L_x_22464:
[----:B------:R-:W-:Y:S01]  /*4e50*/  IMAD.SHL.U32 R2, R2, 0x100000, RZ ;  /* 0x0010000002027824 */ /* 0x000fe200078e00ff */
[----:B------:R-:W-:-:S04]  /*4e60*/  LEA R3, R3, 0x3b800000, 0x17 ;  /* 0x3b80000003037811 */ /* 0x000fc800078eb8ff */
[----:B------:R-:W-:-:S07]  /*4e70*/  LOP3.LUT R2, R3, R2, R7, 0xfe, !PT ;  /* 0x0000000203027212 */ /* 0x000fce00078efe07 */
.L_x_22463:
[----:B------:R-:W-:Y:S05]  /*4e80*/  BSYNC.RECONVERGENT B0 ;  /* 0x0000000000007941 */ /* 0x000fea0003800200 */
.L_x_22462:
[----:B------:R-:W0:Y:S02]  /*4e90*/  F2I.S64.TRUNC R2, R2 ;  /* 0x0000000200027311 */ /* 0x000e24000020d900 */
[----:B0-----:R-:W-:Y:S01]  /*4ea0*/  PRMT R6, R2, 0x7610, R6 ;  /* 0x0000761002067816 */ /* 0x001fe20000000006 */
[----:B------:R-:W-:Y:S06]  /*4eb0*/  BRA `(.L_x_22447) ;  /* 0x0000000000c87947 */ /* 0x000fec0003800000 */
.L_x_22460:
        /* <DEDUP_REMOVED lines=21> */
.L_x_22469:
[----:B------:R-:W-:Y:S05]  /*5010*/  BSYNC.RECONVERGENT B1 ;  /* 0x0000000000017941 */ /* 0x000fea0003800200 */
.L_x_22468:
[----:B------:R-:W-:Y:S01]  /*5020*/  IMAD.SHL.U32 R2, R2, 0x200000, RZ ;  /* 0x0020000002027824 */ /* 0x000fe200078e00ff */
[----:B------:R-:W-:-:S04]  /*5030*/  LEA R3, R3, 0x37800000, 0x17 ;  /* 0x3780000003037811 */ /* 0x000fc800078eb8ff */
[----:B------:R-:W-:-:S07]  /*5040*/  LOP3.LUT R2, R3, R2, R7, 0xfe, !PT ;  /* 0x0000000203027212 */ /* 0x000fce00078efe07 */
.L_x_22467:
[----:B------:R-:W-:Y:S05]  /*5050*/  BSYNC.RECONVERGENT B0 ;  /* 0x0000000000007941 */ /* 0x000fea0003800200 */
.L_x_22466:
[----:B------:R-:W0:Y:S02]  /*5060*/  F2I.S64.TRUNC R2, R2 ;  /* 0x0000000200027311 */ /* 0x000e24000020d900 */
[----:B0-----:R-:W-:Y:S01]  /*5070*/  PRMT R6, R2, 0x7610, R6 ;  /* 0x0000761002067816 */ /* 0x001fe20000000006 */
[----:B------:R-:W-:Y:S06]  /*5080*/  BRA `(.L_x_22447) ;  /* 0x0000000000547947 */ /* 0x000fec0003800000 */
.L_x_22459:
        /* <DEDUP_REMOVED lines=14> */
.L_x_22473:
[----:B------:R-:W-:Y:S05]  /*5170*/  BSYNC.RECONVERGENT B0 ;  /* 0x0000000000007941 */ /* 0x000fea0003800200 */
.L_x_22472:
[----:B------:R-:W0:Y:S02]  /*5180*/  F2I.S64.TRUNC R2, R2 ;  /* 0x0000000200027311 */ /* 0x000e24000020d900 */
[----:B0-----:R-:W-:Y:S01]  /*5190*/  PRMT R6, R2, 0x7610, R6 ;  /* 0x0000761002067816 */ /* 0x001fe20000000006 */
[----:B------:R-:W-:Y:S06]  /*51a0*/  BRA `(.L_x_22447) ;  /* 0x00000000000c7947 */ /* 0x000fec0003800000 */
.L_x_22471:
[----:B------:R2:W5:Y:S01]  /*51b0*/  LDG.E.U8 R6, desc[UR36][R4.64] ;  /* 0x0000002404067981 */ /* 0x000562000c1e1100 */
[----:B------:R-:W-:Y:S05]  /*51c0*/  BRA `(.L_x_22447) ;  /* 0x0000000000047947 */ /* 0x000fea0003800000 */
.L_x_22470:
[----:B------:R1:W5:Y:S02]  /*51d0*/  LDG.E.U8 R6, desc[UR36][R4.64] ;  /* 0x0000002404067981 */ /* 0x000364000c1e1100 */
.L_x_22447:
[----:B------:R-:W0:Y:S01]  /*51e0*/  LDCU.64 UR4, c[0x0][0x580] ;  /* 0x0000b000ff0477ac */ /* 0x000e220008000a00 */
[----:B-----5:R-:W-:Y:S01]  /*51f0*/  LOP3.LUT R10, R6, 0xff, RZ, 0xc0, !PT ;  /* 0x000000ff060a7812 */ /* 0x020fe200078ec0ff */
[----:B------:R-:W-:-:S03]  /*5200*/  IMAD.U32 R8, RZ, RZ, UR43 ;  /* 0x0000002bff087e24 */ /* 0x000fc6000f8e00ff */
[----:B------:R-:W-:Y:S02]  /*5210*/  MOV R9, R10 ;  /* 0x0000000a00097202 */ /* 0x000fe40000000f00 */
[----:B0-----:R-:W-:Y:S02]  /*5220*/  IADD3 R2, P0, PT, R0, UR4, RZ ;  /* 0x0000000400027c10 */ /* 0x001fe4000ff1e0ff */
[----:B------:R-:W-:-:S03]  /*5230*/  MOV R0, 0x5260 ;  /* 0x0000526000007802 */ /* 0x000fc60000000f00 */
[----:B------:R-:W-:-:S08]  /*5240*/  IMAD.X R3, RZ, RZ, UR5, P0 ;  /* 0x00000005ff037e24 */ /* 0x000fd000080e06ff */
[----:B-1234-:R-:W-:Y:S05]  /*5250*/  CALL.REL.NOINC `($__internal_77_$__cuda_sm20_div_u16) ;  /* 0x0000006c00047944 */ /* 0x01efea0003c00000 */
        /* <DEDUP_REMOVED lines=14> */
.L_x_22478:
[----:B------:R0:W-:Y:S01]  /*5340*/  STG.E.U8 desc[UR36][R2.64], R9 ;  /* 0x0000000902007986 */ /* 0x0001e2000c101124 */
[----:B------:R-:W-:Y:S05]  /*5350*/  BRA `(.L_x_22480) ;  /* 0x0000000c00147947 */ /* 0x000fea0003800000 */
.L_x_22477:
        /* <DEDUP_REMOVED lines=10> */
.L_x_22482:
[----:B------:R-:W-:-:S05]  /*5400*/  LOP3.LUT R9, R9, 0xffff, RZ, 0xc0, !PT ;  /* 0x0000ffff09097812 */ /* 0x000fca00078ec0ff */
[----:B------:R0:W-:Y:S01]  /*5410*/  STG.E desc[UR36][R2.64], R9 ;  /* 0x0000000902007986 */ /* 0x0001e2000c101924 */
[----:B------:R-:W-:Y:S05]  /*5420*/  BRA `(.L_x_22480) ;  /* 0x0000000800e07947 */ /* 0x000fea0003800000 */
.L_x_22481:
[----:B------:R0:W-:Y:S01]  /*5430*/  STG.E.U16 desc[UR36][R2.64], R9 ;  /* 0x0000000902007986 */ /* 0x0001e2000c101524 */
[----:B------:R-:W-:Y:S05]  /*5440*/  BRA `(.L_x_22480) ;  /* 0x0000000800d87947 */ /* 0x000fea0003800000 */
.L_x_22476:
        /* <DEDUP_REMOVED lines=9> */
.L_x_22484:
[----:B------:R-:W0:Y:S02]  /*54e0*/  I2F.U16 R0, R9 ;  /* 0x0000000900007306 */ /* 0x000e240000101000 */
[----:B0-----:R-:W-:-:S05]  /*54f0*/  F2FP.F16.F32.PACK_AB R0, RZ, R0 ;  /* 0x00000000ff00723e */ /* 0x001fca00000000ff */
[----:B------:R0:W-:Y:S01]  /*5500*/  STG.E.U16 desc[UR36][R2.64], R0 ;  /* 0x0000000002007986 */ /* 0x0001e2000c101524 */
[----:B------:R-:W-:Y:S05]  /*5510*/  BRA `(.L_x_22480) ;  /* 0x0000000800a47947 */ /* 0x000fea0003800000 */
.L_x_22483:
        /* <DEDUP_REMOVED lines=10> */
.L_x_22486:
[----:B------:R-:W0:Y:S02]  /*55c0*/  I2F.U16 R9, R9 ;  /* 0x0000000900097306 */ /* 0x000e240000101000 */
[----:B0-----:R-:W-:-:S04]  /*55d0*/  F2FP.F16.F32.PACK_AB R5, RZ, R9 ;  /* 0x00000009ff05723e */ /* 0x001fc800000000ff */
[----:B------:R-:W-:-:S05]  /*55e0*/  PRMT R5, R5, 0x5410, RZ ;  /* 0x0000541005057816 */ /* 0x000fca00000000ff */
[----:B------:R0:W-:Y:S01]  /*55f0*/  STG.E desc[UR36][R2.64], R5 ;  /* 0x0000000502007986 */ /* 0x0001e2000c101924 */
[----:B------:R-:W-:Y:S05]  /*5600*/  BRA `(.L_x_22480) ;  /* 0x0000000800687947 */ /* 0x000fea0003800000 */
.L_x_22485:
[----:B------:R-:W0:Y:S02]  /*5610*/  I2F.F64.U16 R4, R9 ;  /* 0x0000000900047312 */ /* 0x000e240000101800 */
[----:B0-----:R0:W-:Y:S01]  /*5620*/  STG.E.64 desc[UR36][R2.64], R4 ;  /* 0x0000000402007986 */ /* 0x0011e2000c101b24 */
[----:B------:R-:W-:Y:S05]  /*5630*/  BRA `(.L_x_22480) ;  /* 0x00000008005c7947 */ /* 0x000fea0003800000 */
.L_x_22475:
        /* <DEDUP_REMOVED lines=12> */
.L_x_22490:
        /* <DEDUP_REMOVED lines=17> */
.L_x_22492:
[----:B------:R-:W-:Y:S05]  /*5810*/  BSYNC.RECONVERGENT B0 ;  /* 0x0000000000007941 */ /* 0x000fea0003800200 */
.L_x_22491:
[----:B------:R0:W-:Y:S01]  /*5820*/  STG.E.U8 desc[UR36][R2.64], R0 ;  /* 0x0000000002007986 */ /* 0x0001e2000c101124 */
[----:B------:R-:W-:Y:S05]  /*5830*/  BRA `(.L_x_22480) ;  /* 0x0000000400dc7947 */ /* 0x000fea0003800000 */
.L_x_22489:
        /* <DEDUP_REMOVED lines=17> */
.L_x_22494:
[----:B------:R-:W-:Y:S05]  /*5950*/  BSYNC.RECONVERGENT B0 ;  /* 0x0000000000007941 */ /* 0x000fea0003800200 */
.L_x_22493:
[----:B------:R0:W-:Y:S01]  /*5960*/  STG.E.U8 desc[UR36][R2.64], R0 ;  /* 0x0000000002007986 */ /* 0x0001e2000c101124 */
[----:B------:R-:W-:Y:S05]  /*5970*/  BRA `(.L_x_22480) ;  /* 0x00000004008c7947 */ /* 0x000fea0003800000 */
.L_x_22488:
        /* <DEDUP_REMOVED lines=21> */
.L_x_22496:
[----:B------:R-:W-:Y:S01]  /*5ad0*/  HFMA2 R5, -RZ, RZ, 0, 0 ;  /* 0x00000000ff057431 */ /* 0x000fe200000001ff */
[----:B------:R-:W-:-:S05]  /*5ae0*/  LOP3.LUT R4, R9, 0xffff, RZ, 0xc0, !PT ;  /* 0x0000ffff09047812 */ /* 0x000fca00078ec0ff */
[----:B------:R0:W-:Y:S01]  /*5af0*/  STG.E.64 desc[UR36][R2.64], R4 ;  /* 0x0000000402007986 */ /* 0x0001e2000c101b24 */
[----:B------:R-:W-:Y:S05]  /*5b00*/  BRA `(.L_x_22480) ;  /* 0x0000000400287947 */ /* 0x000fea0003800000 */
.L_x_22495:
[----:B------:R-:W-:-:S05]  /*5b10*/  LOP3.LUT R9, R9, 0xffff, RZ, 0xc0, !PT ;  /* 0x0000ffff09097812 */ /* 0x000fca00078ec0ff */
[----:B------:R0:W-:Y:S01]  /*5b20*/  STG.E desc[UR36][R2.64], R9 ;  /* 0x0000000902007986 */ /* 0x0001e2000c101924 */
[----:B------:R-:W-:Y:S05]  /*5b30*/  BRA `(.L_x_22480) ;  /* 0x00000004001c7947 */ /* 0x000fea0003800000 */
.L_x_22487:
        /* <DEDUP_REMOVED lines=10> */
.L_x_22498:
[----:B------:R-:W0:Y:S01]  /*5be0*/  I2F.F64.U16 R4, R9 ;  /* 0x0000000900047312 */ /* 0x000e220000101800 */
[----:B------:R-:W-:-:S05]  /*5bf0*/  CS2R R6, SRZ ;  /* 0x0000000000067805 */ /* 0x000fca000001ff00 */
[----:B0-----:R0:W-:Y:S01]  /*5c00*/  STG.E.128 desc[UR36][R2.64], R4 ;  /* 0x0000000402007986 */ /* 0x0011e2000c101d24 */
[----:B------:R-:W-:Y:S05]  /*5c10*/  BRA `(.L_x_22480) ;  /* 0x0000000000e47947 */ /* 0x000fea0003800000 */
.L_x_22497:
[----:B------:R-:W-:-:S09]  /*5c20*/  UISETP.NE.AND UP0, UPT, UR4, 0xf, UPT ;  /* 0x0000000f0400788c */ /* 0x000fd2000bf05270 */
[----:B------:R-:W-:Y:S05]  /*5c30*/  BRA.U !UP0, `(.L_x_22499) ;  /* 0x0000000108d07547 */ /* 0x000fea000b800000 */
[----:B------:R-:W-:-:S09]  /*5c40*/  UISETP.NE.AND UP0, UPT, UR4, 0x17, UPT ;  /* 0x000000170400788c */ /* 0x000fd2000bf05270 */
[----:B------:R-:W-:Y:S05]  /*5c50*/  BRA.U !UP0, `(.L_x_22500) ;  /* 0x0000000108847547 */ /* 0x000fea000b800000 */
[----:B------:R-:W-:-:S09]  /*5c60*/  UISETP.NE.AND UP0, UPT, UR4, 0x18, UPT ;  /* 0x000000180400788c */ /* 0x000fd2000bf05270 */
[----:B------:R-:W-:Y:S05]  /*5c70*/  BRA.U !UP0, `(.L_x_22501) ;  /* 0x0000000108447547 */ /* 0x000fea000b800000 */
.L_x_22479:
        /* <DEDUP_REMOVED lines=16> */
.L_x_22502:
[----:B------:R-:W-:Y:S05]  /*5d80*/  BRA `(.L_x_22480) ;  /* 0x0000000000887947 */ /* 0x000fea0003800000 */
.L_x_22501:
        /* <DEDUP_REMOVED lines=11> */
.L_x_22504:
[----:B------:R-:W-:Y:S05]  /*5e40*/  BSYNC.RECONVERGENT B0 ;  /* 0x0000000000007941 */ /* 0x000fea0003800200 */
.L_x_22503:
[----:B------:R1:W-:Y:S01]  /*5e50*/  STG.E.U8 desc[UR36][R2.64], R5 ;  /* 0x0000000502007986 */ /* 0x0003e2000c101124 */
[----:B------:R-:W-:Y:S05]  /*5e60*/  BRA `(.L_x_22480) ;  /* 0x0000000000507947 */ /* 0x000fea0003800000 */
.L_x_22500:
        /* <DEDUP_REMOVED lines=12> */
.L_x_22505:
[----:B------:R-:W-:Y:S01]  /*5f30*/  IMAD.MOV.U32 R5, RZ, RZ, 0x7f ;  /* 0x0000007fff057424 */ /* 0x000fe200078e00ff */
[----:B------:R-:W-:-:S04]  /*5f40*/  ISETP.GT.U32.AND P0, PT, R7, 0x7f800000, PT ;  /* 0x7f8000000700780c */ /* 0x000fc80003f04070 */
[----:B------:R-:W-:-:S05]  /*5f50*/  SEL R5, R5, 0x7c, P0 ;  /* 0x0000007c05057807 */ /* 0x000fca0000000000 */
[----:B------:R2:W-:Y:S01]  /*5f60*/  STG.E.U8 desc[UR36][R2.64], R5 ;  /* 0x0000000502007986 */ /* 0x0005e2000c101124 */
[----:B------:R-:W-:Y:S05]  /*5f70*/  BRA `(.L_x_22480) ;  /* 0x00000000000c7947 */ /* 0x000fea0003800000 */
.L_x_22499:
[----:B------:R-:W0:Y:S02]  /*5f80*/  I2F.U16 R0, R9 ;  /* 0x0000000900007306 */ /* 0x000e240000101000 */
[----:B0-----:R-:W-:-:S05]  /*5f90*/  F2FP.BF16.F32.PACK_AB R0, RZ, R0 ;  /* 0x00000000ff00723e */ /* 0x001fca00000010ff */
[----:B------:R0:W-:Y:S02]  /*5fa0*/  STG.E.U16 desc[UR36][R2.64], R0 ;  /* 0x0000000002007986 */ /* 0x0001e4000c101524 */
.L_x_22480:
[----:B------:R-:W-:Y:S05]  /*5fb0*/  BSYNC.RECONVERGENT B6 ;  /* 0x0000000000067941 */ /* 0x000fea0003800200 */
.L_x_22474:
[----:B------:R-:W-:-:S07]  /*5fc0*/  IADD3 R19, PT, PT, R19, 0x80, RZ ;  /* 0x0000008013137810 */ /* 0x000fce0007ffe0ff */
.L_x_22441:
        /* <DEDUP_REMOVED lines=319> */
.L_x_22507:
        /* <DEDUP_REMOVED lines=16> */
.L_x_22511:
[----:B------:R3:W5:Y:S01]  /*74c0*/  LDG.E.U8 R6, desc[UR36][R4.64] ;  /* 0x0000002404067981 */ /* 0x000762000c1e1100 */
[----:B------:R-:W-:Y:S05]  /*74d0*/  BRA `(.L_x_22512) ;  /* 0x0000000c00187947 */ /* 0x000fea0003800000 */
.L_x_22510:
        /* <DEDUP_REMOVED lines=8> */
.L_x_22514:
[----:B------:R2:W5:Y:S01]  /*7560*/  LDG.E.U8 R6, desc[UR36][R4.64] ;  /* 0x0000002404067981 */ /* 0x000562000c1e1100 */
[----:B------:R-:W-:Y:S05]  /*7570*/  BRA `(.L_x_22512) ;  /* 0x0000000800f07947 */ /* 0x000fea0003800000 */
.L_x_22513:
[----:B------:R0:W5:Y:S01]  /*7580*/  LDG.E.U16 R6, desc[UR36][R4.64] ;  /* 0x0000002404067981 */ /* 0x000162000c1e1500 */
[----:B------:R-:W-:Y:S05]  /*7590*/  BRA `(.L_x_22512) ;  /* 0x0000000800e87947 */ /* 0x000fea0003800000 */
.L_x_22509:
        /* <DEDUP_REMOVED lines=10> */
.L_x_22516:
[----:B------:R-:W2:Y:S02]  /*7640*/  LDG.E.U16 R2, desc[UR36][R4.64] ;  /* 0x0000002404027981 */ /* 0x000ea4000c1e1500 */
[----:B--2---:R-:W-:-:S06]  /*7650*/  HADD2.F32 R2, -RZ, R2.H0_H0 ;  /* 0x20000002ff027230 */ /* 0x004fcc0000004100 */
[----:B------:R-:W0:Y:S02]  /*7660*/  F2I.S64.TRUNC R2, R2 ;  /* 0x0000000200027311 */ /* 0x000e24000020d900 */
[----:B0-----:R-:W-:Y:S01]  /*7670*/  PRMT R6, R2, 0x7610, R6 ;  /* 0x0000761002067816 */ /* 0x001fe20000000006 */
[----:B------:R-:W-:Y:S06]  /*7680*/  BRA `(.L_x_22512) ;  /* 0x0000000800ac7947 */ /* 0x000fec0003800000 */
.L_x_22515:
        /* <DEDUP_REMOVED lines=10> */
.L_x_22518:
[----:B------:R-:W2:Y:S02]  /*7730*/  LDG.E.U16 R4, desc[UR36][R4.64] ;  /* 0x0000002404047981 */ /* 0x000ea4000c1e1500 */
[----:B--2---:R-:W-:-:S06]  /*7740*/  HADD2.F32 R2, -RZ, R4.H0_H0 ;  /* 0x20000004ff027230 */ /* 0x004fcc0000004100 */
[----:B------:R-:W0:Y:S02]  /*7750*/  F2I.S64.TRUNC R2, R2 ;  /* 0x0000000200027311 */ /* 0x000e24000020d900 */
[----:B0-----:R-:W-:Y:S01]  /*7760*/  PRMT R6, R2, 0x7610, R6 ;  /* 0x0000761002067816 */ /* 0x001fe20000000006 */
[----:B------:R-:W-:Y:S06]  /*7770*/  BRA `(.L_x_22512) ;  /* 0x0000000800707947 */ /* 0x000fec0003800000 */
.L_x_22517:
[----:B------:R-:W2:Y:S02]  /*7780*/  LDG.E.64 R2, desc[UR36][R4.64] ;  /* 0x0000002404027981 */ /* 0x000ea4000c1e1b00 */
[----:B--2---:R-:W0:Y:S02]  /*7790*/  F2I.S64.F64.TRUNC R2, R2 ;  /* 0x0000000200027311 */ /* 0x004e24000030d900 */
[----:B0-----:R-:W-:Y:S01]  /*77a0*/  PRMT R6, R2, 0x7610, R6 ;  /* 0x0000761002067816 */ /* 0x001fe20000000006 */
[----:B------:R-:W-:Y:S06]  /*77b0*/  BRA `(.L_x_22512) ;  /* 0x0000000800607947 */ /* 0x000fec0003800000 */
.L_x_22508:
        /* <DEDUP_REMOVED lines=12> */
.L_x_22521:
[----:B------:R-:W2:Y:S02]  /*7880*/  LDG.E.64 R4, desc[UR36][R4.64] ;  /* 0x0000002404047981 */ /* 0x000ea4000c1e1b00 */
[----:B--2---:R-:W0:Y:S02]  /*7890*/  F2I.S64.F64.TRUNC R2, R4 ;  /* 0x0000000400027311 */ /* 0x004e24000030d900 */
[----:B0-----:R-:W-:Y:S01]  /*78a0*/  PRMT R6, R2, 0x7610, R6 ;  /* 0x0000761002067816 */ /* 0x001fe20000000006 */
[----:B------:R-:W-:Y:S06]  /*78b0*/  BRA `(.L_x_22512) ;  /* 0x0000000800207947 */ /* 0x000fec0003800000 */
.L_x_22520:
        /* <DEDUP_REMOVED lines=27> */
.L_x_22523:
        /* <DEDUP_REMOVED lines=15> */
.L_x_22522:
[----:B------:R-:W2:Y:S02]  /*7b60*/  LDG.E.U16 R2, desc[UR36][R4.64] ;  /* 0x0000002404027981 */ /* 0x000ea4000c1e1500 */
[----:B--2---:R-:W-:-:S06]  /*7b70*/  IMAD.U32 R2, R2, 0x10000, RZ ;  /* 0x0001000002027824 */ /* 0x004fcc00078e00ff */
[----:B------:R-:W0:Y:S02]  /*7b80*/  F2I.S64.TRUNC R2, R2 ;  /* 0x0000000200027311 */ /* 0x000e24000020d900 */
[----:B0-----:R-:W-:Y:S01]  /*7b90*/  PRMT R6, R2, 0x7610, R6 ;  /* 0x0000761002067816 */ /* 0x001fe20000000006 */
[----:B------:R-:W-:Y:S06]  /*7ba0*/  BRA `(.L_x_22512) ;  /* 0x0000000400647947 */ /* 0x000fec0003800000 */
.L_x_22519:
        /* <DEDUP_REMOVED lines=10> */
.L_x_22526:
        /* <DEDUP_REMOVED lines=21> */
.L_x_22530:
[----:B------:R-:W-:Y:S05]  /*7da0*/  BSYNC.RECONVERGENT B1 ;  /* 0x0000000000017941 */ /* 0x000fea0003800200 */
.L_x_22529:
[----:B------:R-:W-:Y:S01]  /*7db0*/  IMAD.SHL.U32 R2, R2, 0x100000, RZ ;  /* 0x0010000002027824 */ /* 0x000fe200078e00ff */
[----:B------:R-:W-:-:S04]  /*7dc0*/  LEA R3, R3, 0x3b800000, 0x17 ;  /* 0x3b80000003037811 */ /* 0x000fc800078eb8ff */
[----:B------:R-:W-:-:S07]  /*7dd0*/  LOP3.LUT R2, R3, R2, R7, 0xfe, !PT ;  /* 0x0000000203027212 */ /* 0x000fce00078efe07 */
.L_x_22528:
[----:B------:R-:W-:Y:S05]  /*7de0*/  BSYNC.RECONVERGENT B0 ;  /* 0x0000000000007941 */ /* 0x000fea0003800200 */
.L_x_22527:
[----:B------:R-:W0:Y:S02]  /*7df0*/  F2I.S64.TRUNC R2, R2 ;  /* 0x0000000200027311 */ /* 0x000e24000020d900 */
[----:B0-----:R-:W-:Y:S01]  /*7e00*/  PRMT R6, R2, 0x7610, R6 ;  /* 0x0000761002067816 */ /* 0x001fe20000000006 */
[----:B------:R-:W-:Y:S06]  /*7e10*/  BRA `(.L_x_22512) ;  /* 0x0000000000c87947 */ /* 0x000fec0003800000 */
.L_x_22525:
        /* <DEDUP_REMOVED lines=21> */
.L_x_22534:
[----:B------:R-:W-:Y:S05]  /*7f70*/  BSYNC.RECONVERGENT B1 ;  /* 0x0000000000017941 */ /* 0x000fea0003800200 */
.L_x_22533:
[----:B------:R-:W-:Y:S02]  /*7f80*/  SHF.L.U32 R2, R2, 0x15, RZ ;  /* 0x0000001502027819 */ /* 0x000fe400000006ff */
[----:B------:R-:W-:-:S04]  /*7f90*/  LEA R3, R3, 0x37800000, 0x17 ;  /* 0x3780000003037811 */ /* 0x000fc800078eb8ff */
[----:B------:R-:W-:-:S07]  /*7fa0*/  LOP3.LUT R2, R3, R2, R7, 0xfe, !PT ;  /* 0x0000000203027212 */ /* 0x000fce00078efe07 */
.L_x_22532:
[----:B------:R-:W-:Y:S05]  /*7fb0*/  BSYNC.RECONVERGENT B0 ;  /* 0x0000000000007941 */ /* 0x000fea0003800200 */
.L_x_22531:
[----:B------:R-:W0:Y:S02]  /*7fc0*/  F2I.S64.TRUNC R2, R2 ;  /* 0x0000000200027311 */ /* 0x000e24000020d900 */
[----:B0-----:R-:W-:Y:S01]  /*7fd0*/  PRMT R6, R2, 0x7610, R6 ;  /* 0x0000761002067816 */ /* 0x001fe20000000006 */
[----:B------:R-:W-:Y:S06]  /*7fe0*/  BRA `(.L_x_22512) ;  /* 0x0000000000547947 */ /* 0x000fec0003800000 */
.L_x_22524:
        /* <DEDUP_REMOVED lines=14> */
.L_x_22538:
[----:B------:R-:W-:Y:S05]  /*80d0*/  BSYNC.RECONVERGENT B0 ;  /* 0x0000000000007941 */ /* 0x000fea0003800200 */
.L_x_22537:
[----:B------:R-:W0:Y:S02]  /*80e0*/  F2I.S64.TRUNC R2, R2 ;  /* 0x0000000200027311 */ /* 0x000e24000020d900 */
[----:B0-----:R-:W-:Y:S01]  /*80f0*/  PRMT R6, R2, 0x7610, R6 ;  /* 0x0000761002067816 */ /* 0x001fe20000000006 */
[----:B------:R-:W-:Y:S06]  /*8100*/  BRA `(.L_x_22512) ;  /* 0x00000000000c7947 */ /* 0x000fec0003800000 */
.L_x_22536:
[----:B------:R0:W5:Y:S01]  /*8110*/  LDG.E.U8 R6, desc[UR36][R4.64] ;  /* 0x0000002404067981 */ /* 0x000162000c1e1100 */
[----:B------:R-:W-:Y:S05]  /*8120*/  BRA `(.L_x_22512) ;  /* 0x0000000000047947 */ /* 0x000fea0003800000 */
.L_x_22535:
[----:B------:R0:W5:Y:S02]  /*8130*/  LDG.E.U8 R6, desc[UR36][R4.64] ;  /* 0x0000002404067981 */ /* 0x000164000c1e1100 */
.L_x_22512:
[----:B------:R-:W1:Y:S01]  /*8140*/  LDCU.64 UR4, c[0x0][0x580] ;  /* 0x0000b000ff0477ac */ /* 0x000e620008000a00 */
[----:B-----5:R-:W-:Y:S01]  /*8150*/  LOP3.LUT R10, R6, 0xff, RZ, 0xc0, !PT ;  /* 0x000000ff060a7812 */ /* 0x020fe200078ec0ff */
[----:B------:R-:W-:-:S04]  /*8160*/  IMAD.U32 R8, RZ, RZ, UR43 ;  /* 0x0000002bff087e24 */ /* 0x000fc8000f8e00ff */
[----:B------:R-:W-:Y:S01]  /*8170*/  IMAD.MOV.U32 R9, RZ, RZ, R10 ;  /* 0x000000ffff097224 */ /* 0x000fe200078e000a */
[----:B-1----:R-:W-:Y:S02]  /*8180*/  IADD3 R2, P0, PT, R0, UR4, RZ ;  /* 0x0000000400027c10 */ /* 0x002fe4000ff1e0ff */
[----:B------:R-:W-:Y:S02]  /*8190*/  MOV R0, 0x81c0 ;  /* 0x000081c000007802 */ /* 0x000fe40000000f00 */
[----:B------:R-:W-:-:S09]  /*81a0*/  IADD3.X R3, PT, PT, RZ, UR5, RZ, P0, !PT ;  /* 0x00000005ff037c10 */ /* 0x000fd200087fe4ff */
        /* <DEDUP_REMOVED lines=15> */
.L_x_22543:
[----:B------:R0:W-:Y:S01]  /*82a0*/  STG.E.U8 desc[UR36][R2.64], R9 ;  /* 0x0000000902007986 */ /* 0x0001e2000c101124 */
[----:B------:R-:W-:Y:S05]  /*82b0*/  BRA `(.L_x_22545) ;  /* 0x0000000c00147947 */ /* 0x000fea0003800000 */
.L_x_22542:
        /* <DEDUP_REMOVED lines=10> */
.L_x_22547:
[----:B------:R-:W-:-:S05]  /*8360*/  LOP3.LUT R9, R9, 0xffff, RZ, 0xc0, !PT ;  /* 0x0000ffff09097812 */ /* 0x000fca00078ec0ff */
[----:B------:R0:W-:Y:S01]  /*8370*/  STG.E desc[UR36][R2.64], R9 ;  /* 0x0000000902007986 */ /* 0x0001e2000c101924 */
[----:B------:R-:W-:Y:S05]  /*8380*/  BRA `(.L_x_22545) ;  /* 0x0000000800e07947 */ /* 0x000fea0003800000 */
.L_x_22546:
[----:B------:R0:W-:Y:S01]  /*8390*/  STG.E.U16 desc[UR36][R2.64], R9 ;  /* 0x0000000902007986 */ /* 0x0001e2000c101524 */
[----:B------:R-:W-:Y:S05]  /*83a0*/  BRA `(.L_x_22545) ;  /* 0x0000000800d87947 */ /* 0x000fea0003800000 */
.L_x_22541:
        /* <DEDUP_REMOVED lines=9> */
.L_x_22549:
[----:B------:R-:W0:Y:S02]  /*8440*/  I2F.U16 R0, R9 ;  /* 0x0000000900007306 */ /* 0x000e240000101000 */
[----:B0-----:R-:W-:-:S05]  /*8450*/  F2FP.F16.F32.PACK_AB R0, RZ, R0 ;  /* 0x00000000ff00723e */ /* 0x001fca00000000ff */
[----:B------:R0:W-:Y:S01]  /*8460*/  STG.E.U16 desc[UR36][R2.64], R0 ;  /* 0x0000000002007986 */ /* 0x0001e2000c101524 */
[----:B------:R-:W-:Y:S05]  /*8470*/  BRA `(.L_x_22545) ;  /* 0x0000000800a47947 */ /* 0x000fea0003800000 */
.L_x_22548:
        /* <DEDUP_REMOVED lines=10> */
.L_x_22551:
[----:B------:R-:W0:Y:S02]  /*8520*/  I2F.U16 R9, R9 ;  /* 0x0000000900097306 */ /* 0x000e240000101000 */
[----:B0-----:R-:W-:-:S04]  /*8530*/  F2FP.F16.F32.PACK_AB R5, RZ, R9 ;  /* 0x00000009ff05723e */ /* 0x001fc800000000ff */
[----:B------:R-:W-:-:S05]  /*8540*/  PRMT R5, R5, 0x5410, RZ ;  /* 0x0000541005057816 */ /* 0x000fca00000000ff */
[----:B------:R0:W-:Y:S01]  /*8550*/  STG.E desc[UR36][R2.64], R5 ;  /* 0x0000000502007986 */ /* 0x0001e2000c101924 */
[----:B------:R-:W-:Y:S05]  /*8560*/  BRA `(.L_x_22545) ;  /* 0x0000000800687947 */ /* 0x000fea0003800000 */
.L_x_22550:
[----:B------:R-:W0:Y:S02]  /*8570*/  I2F.F64.U16 R4, R9 ;  /* 0x0000000900047312 */ /* 0x000e240000101800 */
[----:B0-----:R0:W-:Y:S01]  /*8580*/  STG.E.64 desc[UR36][R2.64], R4 ;  /* 0x0000000402007986 */ /* 0x0011e2000c101b24 */
[----:B------:R-:W-:Y:S05]  /*8590*/  BRA `(.L_x_22545) ;  /* 0x00000008005c7947 */ /* 0x000fea0003800000 */
.L_x_22540:
        /* <DEDUP_REMOVED lines=12> */
.L_x_22555:
        /* <DEDUP_REMOVED lines=17> */
.L_x_22557:
[----:B------:R-:W-:Y:S05]  /*8770*/  BSYNC.RECONVERGENT B0 ;  /* 0x0000000000007941 */ /* 0x000fea0003800200 */
.L_x_22556:
[----:B------:R0:W-:Y:S01]  /*8780*/  STG.E.U8 desc[UR36][R2.64], R0 ;  /* 0x0000000002007986 */ /* 0x0001e2000c101124 */
[----:B------:R-:W-:Y:S05]  /*8790*/  BRA `(.L_x_22545) ;  /* 0x0000000400dc7947 */ /* 0x000fea0003800000 */
.L_x_22554:
        /* <DEDUP_REMOVED lines=17> */
.L_x_22559:
[----:B------:R-:W-:Y:S05]  /*88b0*/  BSYNC.RECONVERGENT B0 ;  /* 0x0000000000007941 */ /* 0x000fea0003800200 */
.L_x_22558:
[----:B------:R0:W-:Y:S01]  /*88c0*/  STG.E.U8 desc[UR36][R2.64], R0 ;  /* 0x0000000002007986 */ /* 0x0001e2000c101124 */
[----:B------:R-:W-:Y:S05]  /*88d0*/  BRA `(.L_x_22545) ;  /* 0x00000004008c7947 */ /* 0x000fea0003800000 */
.L_x_22553:
        /* <DEDUP_REMOVED lines=21> */
.L_x_22561:
[----:B------:R-:W-:Y:S01]  /*8a30*/  LOP3.LUT R4, R9, 0xffff, RZ, 0xc0, !PT ;  /* 0x0000ffff09047812 */ /* 0x000fe200078ec0ff */
[----:B------:R-:W-:-:S05]  /*8a40*/  IMAD.MOV.U32 R5, RZ, RZ, RZ ;  /* 0x000000ffff057224 */ /* 0x000fca00078e00ff */
[----:B------:R0:W-:Y:S01]  /*8a50*/  STG.E.64 desc[UR36][R2.64], R4 ;  /* 0x0000000402007986 */ /* 0x0001e2000c101b24 */
[----:B------:R-:W-:Y:S05]  /*8a60*/  BRA `(.L_x_22545) ;  /* 0x0000000400287947 */ /* 0x000fea0003800000 */
.L_x_22560:
[----:B------:R-:W-:-:S05]  /*8a70*/  LOP3.LUT R9, R9, 0xffff, RZ, 0xc0, !PT ;  /* 0x0000ffff09097812 */ /* 0x000fca00078ec0ff */
[----:B------:R0:W-:Y:S01]  /*8a80*/  STG.E desc[UR36][R2.64], R9 ;  /* 0x0000000902007986 */ /* 0x0001e2000c101924 */
[----:B------:R-:W-:Y:S05]  /*8a90*/  BRA `(.L_x_22545) ;  /* 0x00000004001c7947 */ /* 0x000fea0003800000 */
.L_x_22552:
        /* <DEDUP_REMOVED lines=10> */
.L_x_22563:
[----:B------:R-:W0:Y:S01]  /*8b40*/  I2F.F64.U16 R4, R9 ;  /* 0x0000000900047312 */ /* 0x000e220000101800 */
[----:B------:R-:W-:-:S05]  /*8b50*/  CS2R R6, SRZ ;  /* 0x0000000000067805 */ /* 0x000fca000001ff00 */
[----:B0-----:R0:W-:Y:S01]  /*8b60*/  STG.E.128 desc[UR36][R2.64], R4 ;  /* 0x0000000402007986 */ /* 0x0011e2000c101d24 */
[----:B------:R-:W-:Y:S05]  /*8b70*/  BRA `(.L_x_22545) ;  /* 0x0000000000e47947 */ /* 0x000fea0003800000 */
.L_x_22562:
[----:B------:R-:W-:-:S09]  /*8b80*/  UISETP.NE.AND UP0, UPT, UR4, 0xf, UPT ;  /* 0x0000000f0400788c */ /* 0x000fd2000bf05270 */
[----:B------:R-:W-:Y:S05]  /*8b90*/  BRA.U !UP0, `(.L_x_22564) ;  /* 0x0000000108d07547 */ /* 0x000fea000b800000 */
[----:B------:R-:W-:-:S09]  /*8ba0*/  UISETP.NE.AND UP0, UPT, UR4, 0x17, UPT ;  /* 0x000000170400788c */ /* 0x000fd2000bf05270 */
[----:B------:R-:W-:Y:S05]  /*8bb0*/  BRA.U !UP0, `(.L_x_22565) ;  /* 0x0000000108847547 */ /* 0x000fea000b800000 */
[----:B------:R-:W-:-:S09]  /*8bc0*/  UISETP.NE.AND UP0, UPT, UR4, 0x18, UPT ;  /* 0x000000180400788c */ /* 0x000fd2000bf05270 */
[----:B------:R-:W-:Y:S05]  /*8bd0*/  BRA.U !UP0, `(.L_x_22566) ;  /* 0x0000000108447547 */ /* 0x000fea000b800000 */
.L_x_22544:
        /* <DEDUP_REMOVED lines=16> */
.L_x_22567:
[----:B------:R-:W-:Y:S05]  /*8ce0*/  BRA `(.L_x_22545) ;  /* 0x0000000000887947 */ /* 0x000fea0003800000 */
.L_x_22566:
        /* <DEDUP_REMOVED lines=11> */
.L_x_22569:
[----:B------:R-:W-:Y:S05]  /*8da0*/  BSYNC.RECONVERGENT B0 ;  /* 0x0000000000007941 */ /* 0x000fea0003800200 */
.L_x_22568:
[----:B------:R3:W-:Y:S01]  /*8db0*/  STG.E.U8 desc[UR36][R2.64], R5 ;  /* 0x0000000502007986 */ /* 0x0007e2000c101124 */
[----:B------:R-:W-:Y:S05]  /*8dc0*/  BRA `(.L_x_22545) ;  /* 0x0000000000507947 */ /* 0x000fea0003800000 */
.L_x_22565:
        /* <DEDUP_REMOVED lines=12> */
.L_x_22570:
[----:B------:R-:W-:Y:S01]  /*8e90*/  IMAD.MOV.U32 R5, RZ, RZ, 0x7f ;  /* 0x0000007fff057424 */ /* 0x000fe200078e00ff */
[----:B------:R-:W-:-:S04]  /*8ea0*/  ISETP.GT.U32.AND P0, PT, R7, 0x7f800000, PT ;  /* 0x7f8000000700780c */ /* 0x000fc80003f04070 */
[----:B------:R-:W-:-:S05]  /*8eb0*/  SEL R5, R5, 0x7c, P0 ;  /* 0x0000007c05057807 */ /* 0x000fca0000000000 */
[----:B------:R1:W-:Y:S01]  /*8ec0*/  STG.E.U8 desc[UR36][R2.64], R5 ;  /* 0x0000000502007986 */ /* 0x0003e2000c101124 */
[----:B------:R-:W-:Y:S05]  /*8ed0*/  BRA `(.L_x_22545) ;  /* 0x00000000000c7947 */ /* 0x000fea0003800000 */
.L_x_22564:
[----:B------:R-:W0:Y:S02]  /*8ee0*/  I2F.U16 R0, R9 ;  /* 0x0000000900007306 */ /* 0x000e240000101000 */
[----:B0-----:R-:W-:-:S05]  /*8ef0*/  F2FP.BF16.F32.PACK_AB R0, RZ, R0 ;  /* 0x00000000ff00723e */ /* 0x001fca00000010ff */
[----:B------:R0:W-:Y:S02]  /*8f00*/  STG.E.U16 desc[UR36][R2.64], R0 ;  /* 0x0000000002007986 */ /* 0x0001e4000c101524 */
.L_x_22545:
[----:B------:R-:W-:Y:S05]  /*8f10*/  BSYNC.RECONVERGENT B6 ;  /* 0x0000000000067941 */ /* 0x000fea0003800200 */
.L_x_22539:
[----:B------:R-:W-:-:S07]  /*8f20*/  VIADD R19, R19, 0x80 ;  /* 0x0000008013137836 */ /* 0x000fce0000000000 */
.L_x_22506:
[----:B------:R-:W5:Y:S02]  /*8f30*/  LDCU UR4, c[0x0][0x380] ;  /* 0x00007000ff0477ac */ /* 0x000f640008000800 */
[----:B-----5:R-:W-:-:S13]  /*8f40*/  ISETP.GE.AND P0, PT, R19, UR4, PT ;  /* 0x0000000413007c0c */ /* 0x020fda000bf06270 */
[----:B------:R-:W-:Y:S05]  /*8f50*/  @P0 EXIT ;  /* 0x000000000000094d */ /* 0x000fea0003800000 */
[----:B------:R-:W5:Y:S01]  /*8f60*/  LDCU UR4, c[0x0][0x388] ;  /* 0x00007100ff0477ac */ /* 0x000f620008000800 */
[----:B01----:R-:W-:Y:S02]  /*8f70*/  HFMA2 R0, -RZ, RZ, 0, 0 ;  /* 0x00000000ff007431 */ /* 0x003fe400000001ff */
[----:B--234-:R-:W-:Y:S01]  /*8f80*/  IMAD.MOV.U32 R2, RZ, RZ, RZ ;  /* 0x000000ffff027224 */ /* 0x01cfe200078e00ff */
        /* <DEDUP_REMOVED lines=313> */
.L_x_22571:
        /* <DEDUP_REMOVED lines=18> */
.L_x_22575:
[----:B------:R0:W5:Y:S01]  /*a440*/  LDG.E.U8 R0, desc[UR36][R6.64] ;  /* 0x0000002406007981 */ /* 0x000162000c1e1100 */
[----:B------:R-:W-:Y:S05]  /*a450*/  BRA `(.L_x_22576) ;  /* 0x0000000c00147947 */ /* 0x000fea0003800000 */
.L_x_22574:
        /* <DEDUP_REMOVED lines=8> */
.L_x_22578:
[----:B------:R4:W5:Y:S01]  /*a4e0*/  LDG.E.U8 R0, desc[UR36][R6.64] ;  /* 0x0000002406007981 */ /* 0x000962000c1e1100 */
[----:B------:R-:W-:Y:S05]  /*a4f0*/  BRA `(.L_x_22576) ;  /* 0x0000000800ec7947 */ /* 0x000fea0003800000 */
.L_x_22577:
[----:B------:R0:W5:Y:S01]  /*a500*/  LDG.E.U16 R0, desc[UR36][R6.64] ;  /* 0x0000002406007981 */ /* 0x000162000c1e1500 */
[----:B------:R-:W-:Y:S05]  /*a510*/  BRA `(.L_x_22576) ;  /* 0x0000000800e47947 */ /* 0x000fea0003800000 */
.L_x_22573:
        /* <DEDUP_REMOVED lines=10> */
.L_x_22580:
[----:B------:R-:W2:Y:S02]  /*a5c0*/  LDG.E.U16 R4, desc[UR36][R6.64] ;  /* 0x0000002406047981 */ /* 0x000ea4000c1e1500 */
[----:B--2---:R-:W-:-:S06]  /*a5d0*/  HADD2.F32 R4, -RZ, R4.H0_H0 ;  /* 0x20000004ff047230 */ /* 0x004fcc0000004100 */
[----:B------:R-:W0:Y:S02]  /*a5e0*/  F2I.S64.TRUNC R4, R4 ;  /* 0x0000000400047311 */ /* 0x000e24000020d900 */
[----:B0-----:R-:W-:Y:S01]  /*a5f0*/  PRMT R0, R4, 0x7610, R0 ;  /* 0x0000761004007816 */ /* 0x001fe20000000000 */
[----:B------:R-:W-:Y:S06]  /*a600*/  BRA `(.L_x_22576) ;  /* 0x0000000800a87947 */ /* 0x000fec0003800000 */
.L_x_22579:
        /* <DEDUP_REMOVED lines=10> */
.L_x_22582:
[----:B------:R-:W2:Y:S02]  /*a6b0*/  LDG.E.U16 R6, desc[UR36][R6.64] ;  /* 0x0000002406067981 */ /* 0x000ea4000c1e1500 */
[----:B--2---:R-:W-:-:S06]  /*a6c0*/  HADD2.F32 R4, -RZ, R6.H0_H0 ;  /* 0x20000006ff047230 */ /* 0x004fcc0000004100 */
[----:B------:R-:W0:Y:S02]  /*a6d0*/  F2I.S64.TRUNC R4, R4 ;  /* 0x0000000400047311 */ /* 0x000e24000020d900 */
[----:B0-----:R-:W-:Y:S01]  /*a6e0*/  PRMT R0, R4, 0x7610, R0 ;  /* 0x0000761004007816 */ /* 0x001fe20000000000 */
[----:B------:R-:W-:Y:S06]  /*a6f0*/  BRA `(.L_x_22576) ;  /* 0x00000008006c7947 */ /* 0x000fec0003800000 */
.L_x_22581:
[----:B------:R-:W2:Y:S02]  /*a700*/  LDG.E.64 R4, desc[UR36][R6.64] ;  /* 0x0000002406047981 */ /* 0x000ea4000c1e1b00 */
[----:B--2---:R-:W0:Y:S02]  /*a710*/  F2I.S64.F64.TRUNC R4, R4 ;  /* 0x0000000400047311 */ /* 0x004e24000030d900 */
[----:B0-----:R-:W-:Y:S01]  /*a720*/  PRMT R0, R4, 0x7610, R0 ;  /* 0x0000761004007816 */ /* 0x001fe20000000000 */
[----:B------:R-:W-:Y:S06]  /*a730*/  BRA `(.L_x_22576) ;  /* 0x00000008005c7947 */ /* 0x000fec0003800000 */
.L_x_22572:
        /* <DEDUP_REMOVED lines=12> */
.L_x_22585:
[----:B------:R-:W2:Y:S02]  /*a800*/  LDG.E.64 R6, desc[UR36][R6.64] ;  /* 0x0000002406067981 */ /* 0x000ea4000c1e1b00 */
[----:B--2---:R-:W0:Y:S02]  /*a810*/  F2I.S64.F64.TRUNC R4, R6 ;  /* 0x0000000600047311 */ /* 0x004e24000030d900 */
[----:B0-----:R-:W-:Y:S01]  /*a820*/  PRMT R0, R4, 0x7610, R0 ;  /* 0x0000761004007816 */ /* 0x001fe20000000000 */
[----:B------:R-:W-:Y:S06]  /*a830*/  BRA `(.L_x_22576) ;  /* 0x00000008001c7947 */ /* 0x000fec0003800000 */
.L_x_22584:
        /* <DEDUP_REMOVED lines=27> */
.L_x_22587:
        /* <DEDUP_REMOVED lines=14> */
.L_x_22586:
[----:B------:R-:W2:Y:S02]  /*aad0*/  LDG.E.U16 R4, desc[UR36][R6.64] ;  /* 0x0000002406047981 */ /* 0x000ea4000c1e1500 */
[----:B--2---:R-:W-:-:S06]  /*aae0*/  SHF.L.U32 R4, R4, 0x10, RZ ;  /* 0x0000001004047819 */ /* 0x004fcc00000006ff */
[----:B------:R-:W0:Y:S02]  /*aaf0*/  F2I.S64.TRUNC R4, R4 ;  /* 0x0000000400047311 */ /* 0x000e24000020d900 */
[----:B0-----:R-:W-:Y:S01]  /*ab00*/  PRMT R0, R4, 0x7610, R0 ;  /* 0x0000761004007816 */ /* 0x001fe20000000000 */
[----:B------:R-:W-:Y:S06]  /*ab10*/  BRA `(.L_x_22576) ;  /* 0x0000000400647947 */ /* 0x000fec0003800000 */
.L_x_22583:
        /* <DEDUP_REMOVED lines=10> */
.L_x_22590:
        /* <DEDUP_REMOVED lines=21> */
.L_x_22594:
[----:B------:R-:W-:Y:S05]  /*ad10*/  BSYNC.RECONVERGENT B1 ;  /* 0x0000000000017941 */ /* 0x000fea0003800200 */
.L_x_22593:
[----:B------:R-:W-:Y:S01]  /*ad20*/  IMAD.SHL.U32 R0, R0, 0x100000, RZ ;  /* 0x0010000000007824 */ /* 0x000fe200078e00ff */
[----:B------:R-:W-:-:S04]  /*ad30*/  LEA R4, R4, 0x3b800000, 0x17 ;  /* 0x3b80000004047811 */ /* 0x000fc800078eb8ff */
[----:B------:R-:W-:-:S07]  /*ad40*/  LOP3.LUT R4, R4, R0, R9, 0xfe, !PT ;  /* 0x0000000004047212 */ /* 0x000fce00078efe09 */
.L_x_22592:
[----:B------:R-:W-:Y:S05]  /*ad50*/  BSYNC.RECONVERGENT B0 ;  /* 0x0000000000007941 */ /* 0x000fea0003800200 */
.L_x_22591:
[----:B------:R-:W0:Y:S02]  /*ad60*/  F2I.S64.TRUNC R4, R4 ;  /* 0x0000000400047311 */ /* 0x000e24000020d900 */
[----:B0-----:R-:W-:Y:S01]  /*ad70*/  PRMT R0, R4, 0x7610, R0 ;  /* 0x0000761004007816 */ /* 0x001fe20000000000 */
[----:B------:R-:W-:Y:S06]  /*ad80*/  BRA `(.L_x_22576) ;  /* 0x0000000000c87947 */ /* 0x000fec0003800000 */
.L_x_22589:
        /* <DEDUP_REMOVED lines=21> */
.L_x_22598:
[----:B------:R-:W-:Y:S05]  /*aee0*/  BSYNC.RECONVERGENT B1 ;  /* 0x0000000000017941 */ /* 0x000fea0003800200 */
.L_x_22597:
[----:B------:R-:W-:Y:S02]  /*aef0*/  SHF.L.U32 R0, R0, 0x15, RZ ;  /* 0x0000001500007819 */ /* 0x000fe400000006ff */
[----:B------:R-:W-:-:S04]  /*af00*/  LEA R4, R4, 0x37800000, 0x17 ;  /* 0x3780000004047811 */ /* 0x000fc800078eb8ff */
[----:B------:R-:W-:-:S07]  /*af10*/  LOP3.LUT R4, R4, R0, R9, 0xfe, !PT ;  /* 0x0000000004047212 */ /* 0x000fce00078efe09 */
.L_x_22596:
[----:B------:R-:W-:Y:S05]  /*af20*/  BSYNC.RECONVERGENT B0 ;  /* 0x0000000000007941 */ /* 0x000fea0003800200 */
.L_x_22595:
[----:B------:R-:W0:Y:S02]  /*af30*/  F2I.S64.TRUNC R4, R4 ;  /* 0x0000000400047311 */ /* 0x000e24000020d900 */
[----:B0-----:R-:W-:Y:S01]  /*af40*/  PRMT R0, R4, 0x7610, R0 ;  /* 0x0000761004007816 */ /* 0x001fe20000000000 */
[----:B------:R-:W-:Y:S06]  /*af50*/  BRA `(.L_x_22576) ;  /* 0x0000000000547947 */ /* 0x000fec0003800000 */
.L_x_22588:
        /* <DEDUP_REMOVED lines=14> */
.L_x_22602:
[----:B------:R-:W-:Y:S05]  /*b040*/  BSYNC.RECONVERGENT B0 ;  /* 0x0000000000007941 */ /* 0x000fea0003800200 */
.L_x_22601:
[----:B------:R-:W0:Y:S02]  /*b050*/  F2I.S64.TRUNC R4, R4 ;  /* 0x0000000400047311 */ /* 0x000e24000020d900 */
[----:B0-----:R-:W-:Y:S01]  /*b060*/  PRMT R0, R4, 0x7610, R0 ;  /* 0x0000761004007816 */ /* 0x001fe20000000000 */
[----:B------:R-:W-:Y:S06]  /*b070*/  BRA `(.L_x_22576) ;  /* 0x00000000000c7947 */ /* 0x000fec0003800000 */
.L_x_22600:
[----:B------:R1:W5:Y:S01]  /*b080*/  LDG.E.U8 R0, desc[UR36][R6.64] ;  /* 0x0000002406007981 */ /* 0x000362000c1e1100 */
[----:B------:R-:W-:Y:S05]  /*b090*/  BRA `(.L_x_22576) ;  /* 0x0000000000047947 */ /* 0x000fea0003800000 */
.L_x_22599:
[----:B------:R2:W5:Y:S02]  /*b0a0*/  LDG.E.U8 R0, desc[UR36][R6.64] ;  /* 0x0000002406007981 */ /* 0x000564000c1e1100 */
.L_x_22576:
[----:B------:R-:W-:Y:S05]  /*b0b0*/  BSYNC.RECONVERGENT B7 ;  /* 0x0000000000077941 */ /* 0x000fea0003800200 */
.L_x_22370:
[----:B-----5:R-:W-:Y:S02]  /*b0c0*/  LOP3.LUT R10, R0, 0xff, RZ, 0xc0, !PT ;  /* 0x000000ff000a7812 */ /* 0x020fe400078ec0ff */
[----:B------:R-:W-:Y:S02]  /*b0d0*/  MOV R8, UR43 ;  /* 0x0000002b00087c02 */ /* 0x000fe40008000f00 */
[----:B------:R-:W-:Y:S01]  /*b0e0*/  MOV R0, 0xb110 ;  /* 0x0000b11000007802 */ /* 0x000fe20000000f00 */
[----:B------:R-:W-:-:S07]  /*b0f0*/  IMAD.MOV.U32 R9, RZ, RZ, R10 ;  /* 0x000000ffff097224 */ /* 0x000fce00078e000a */
[----:B01234-:R-:W-:Y:S05]  /*b100*/  CALL.REL.NOINC `($__internal_77_$__cuda_sm20_div_u16) ;  /* 0x0000000c00587944 */ /* 0x01ffea0003c00000 */
        /* <DEDUP_REMOVED lines=13> */
.L_x_22606:
[----:B------:R-:W-:Y:S01]  /*b1e0*/  STG.E.U8 desc[UR36][R2.64], R9 ;  /* 0x0000000902007986 */ /* 0x000fe2000c101124 */
[----:B------:R-:W-:Y:S05]  /*b1f0*/  EXIT ;  /* 0x000000000000794d */ /* 0x000fea0003800000 */
.L_x_22605:
        /* <DEDUP_REMOVED lines=8> */
[----:B------:R-:W-:Y:S01]  /*b280*/  STG.E.64 desc[UR36][R2.64], R4 ;  /* 0x0000000402007986 */ /* 0x000fe2000c101b24 */
[----:B------:R-:W-:Y:S05]  /*b290*/  EXIT ;  /* 0x000000000000794d */ /* 0x000fea0003800000 */
.L_x_22609:
[----:B------:R-:W-:-:S05]  /*b2a0*/  LOP3.LUT R9, R9, 0xffff, RZ, 0xc0, !PT ;  /* 0x0000ffff09097812 */ /* 0x000fca00078ec0ff */
[----:B------:R-:W-:Y:S01]  /*b2b0*/  STG.E desc[UR36][R2.64], R9 ;  /* 0x0000000902007986 */ /* 0x000fe2000c101924 */
[----:B------:R-:W-:Y:S05]  /*b2c0*/  EXIT ;  /* 0x000000000000794d */ /* 0x000fea0003800000 */
.L_x_22608:
[----:B------:R-:W-:Y:S01]  /*b2d0*/  STG.E.U16 desc[UR36][R2.64], R9 ;  /* 0x0000000902007986 */ /* 0x000fe2000c101524 */
[----:B------:R-:W-:Y:S05]  /*b2e0*/  EXIT ;  /* 0x000000000000794d */ /* 0x000fea0003800000 */
.L_x_22604:
        /* <DEDUP_REMOVED lines=9> */
.L_x_22611:
[----:B------:R-:W0:Y:S02]  /*b380*/  I2F.U16 R0, R9 ;  /* 0x0000000900007306 */ /* 0x000e240000101000 */
[----:B0-----:R-:W-:-:S05]  /*b390*/  F2FP.F16.F32.PACK_AB R0, RZ, R0 ;  /* 0x00000000ff00723e */ /* 0x001fca00000000ff */
[----:B------:R-:W-:Y:S01]  /*b3a0*/  STG.E.U16 desc[UR36][R2.64], R0 ;  /* 0x0000000002007986 */ /* 0x000fe2000c101524 */
[----:B------:R-:W-:Y:S05]  /*b3b0*/  EXIT ;  /* 0x000000000000794d */ /* 0x000fea0003800000 */
.L_x_22610:
        /* <DEDUP_REMOVED lines=10> */
.L_x_22613:
[----:B------:R-:W0:Y:S02]  /*b460*/  I2F.U16 R9, R9 ;  /* 0x0000000900097306 */ /* 0x000e240000101000 */
[----:B0-----:R-:W-:-:S04]  /*b470*/  F2FP.F16.F32.PACK_AB R5, RZ, R9 ;  /* 0x00000009ff05723e */ /* 0x001fc800000000ff */
[----:B------:R-:W-:-:S05]  /*b480*/  PRMT R5, R5, 0x5410, RZ ;  /* 0x0000541005057816 */ /* 0x000fca00000000ff */
[----:B------:R-:W-:Y:S01]  /*b490*/  STG.E desc[UR36][R2.64], R5 ;  /* 0x0000000502007986 */ /* 0x000fe2000c101924 */
[----:B------:R-:W-:Y:S05]  /*b4a0*/  EXIT ;  /* 0x000000000000794d */ /* 0x000fea0003800000 */
.L_x_22612:
[----:B------:R-:W0:Y:S02]  /*b4b0*/  I2F.F64.U16 R4, R9 ;  /* 0x0000000900047312 */ /* 0x000e240000101800 */
[----:B0-----:R-:W-:Y:S01]  /*b4c0*/  STG.E.64 desc[UR36][R2.64], R4 ;  /* 0x0000000402007986 */ /* 0x001fe2000c101b24 */
[----:B------:R-:W-:Y:S05]  /*b4d0*/  EXIT ;  /* 0x000000000000794d */ /* 0x000fea0003800000 */
.L_x_22603:
        /* <DEDUP_REMOVED lines=12> */
.L_x_22617:
        /* <DEDUP_REMOVED lines=17> */
.L_x_22619:
[----:B------:R-:W-:Y:S05]  /*b6b0*/  BSYNC.RECONVERGENT B0 ;  /* 0x0000000000007941 */ /* 0x000fea0003800200 */
.L_x_22618:
[----:B------:R-:W-:Y:S01]  /*b6c0*/  STG.E.U8 desc[UR36][R2.64], R0 ;  /* 0x0000000002007986 */ /* 0x000fe2000c101124 */
[----:B------:R-:W-:Y:S05]  /*b6d0*/  EXIT ;  /* 0x000000000000794d */ /* 0x000fea0003800000 */
.L_x_22616:
        /* <DEDUP_REMOVED lines=17> */
.L_x_22621:
[----:B------:R-:W-:Y:S05]  /*b7f0*/  BSYNC.RECONVERGENT B0 ;  /* 0x0000000000007941 */ /* 0x000fea0003800200 */
.L_x_22620:
[----:B------:R-:W-:Y:S01]  /*b800*/  STG.E.U8 desc[UR36][R2.64], R0 ;  /* 0x0000000002007986 */ /* 0x000fe2000c101124 */
[----:B------:R-:W-:Y:S05]  /*b810*/  EXIT ;  /* 0x000000000000794d */ /* 0x000fea0003800000 */
.L_x_22615:
        /* <DEDUP_REMOVED lines=21> */
.L_x_22623:
[----:B------:R-:W-:Y:S02]  /*b970*/  LOP3.LUT R4, R9, 0xffff, RZ, 0xc0, !PT ;  /* 0x0000ffff09047812 */ /* 0x000fe400078ec0ff */
[----:B------:R-:W-:-:S05]  /*b980*/  MOV R5, RZ ;  /* 0x000000ff00057202 */ /* 0x000fca0000000f00 */
[----:B------:R-:W-:Y:S01]  /*b990*/  STG.E.64 desc[UR36][R2.64], R4 ;  /* 0x0000000402007986 */ /* 0x000fe2000c101b24 */
[----:B------:R-:W-:Y:S05]  /*b9a0*/  EXIT ;  /* 0x000000000000794d */ /* 0x000fea0003800000 */
.L_x_22622:
[----:B------:R-:W-:-:S05]  /*b9b0*/  LOP3.LUT R9, R9, 0xffff, RZ, 0xc0, !PT ;  /* 0x0000ffff09097812 */ /* 0x000fca00078ec0ff */
[----:B------:R-:W-:Y:S01]  /*b9c0*/  STG.E desc[UR36][R2.64], R9 ;  /* 0x0000000902007986 */ /* 0x000fe2000c101924 */
[----:B------:R-:W-:Y:S05]  /*b9d0*/  EXIT ;  /* 0x000000000000794d */ /* 0x000fea0003800000 */
.L_x_22614:
        /* <DEDUP_REMOVED lines=8> */
[----:B------:R-:W-:Y:S01]  /*ba60*/  STG.E.U8 desc[UR36][R2.64], R5 ;  /* 0x0000000502007986 */ /* 0x000fe2000c101124 */
[----:B------:R-:W-:Y:S05]  /*ba70*/  EXIT ;  /* 0x000000000000794d */ /* 0x000fea0003800000 */
.L_x_22625:
[----:B------:R-:W0:Y:S01]  /*ba80*/  I2F.F64.U16 R4, R9 ;  /* 0x0000000900047312 */ /* 0x000e220000101800 */
[----:B------:R-:W-:-:S05]  /*ba90*/  CS2R R6, SRZ ;  /* 0x0000000000067805 */ /* 0x000fca000001ff00 */
[----:B0-----:R-:W-:Y:S01]  /*baa0*/  STG.E.128 desc[UR36][R2.64], R4 ;  /* 0x0000000402007986 */ /* 0x001fe2000c101d24 */
[----:B------:R-:W-:Y:S05]  /*bab0*/  EXIT ;  /* 0x000000000000794d */ /* 0x000fea0003800000 */
.L_x_22624:
[----:B------:R-:W-:-:S09]  /*bac0*/  UISETP.NE.AND UP0, UPT, UR4, 0xf, UPT ;  /* 0x0000000f0400788c */ /* 0x000fd2000bf05270 */
[----:B------:R-:W-:Y:S05]  /*bad0*/  BRA.U !UP0, `(.L_x_22626) ;  /* 0x0000000108d47547 */ /* 0x000fea000b800000 */
[----:B------:R-:W-:-:S09]  /*bae0*/  UISETP.NE.AND UP0, UPT, UR4, 0x17, UPT ;  /* 0x000000170400788c */ /* 0x000fd2000bf05270 */
[----:B------:R-:W-:Y:S05]  /*baf0*/  BRA.U !UP0, `(.L_x_22627) ;  /* 0x0000000108847547 */ /* 0x000fea000b800000 */
[----:B------:R-:W-:-:S09]  /*bb00*/  UISETP.NE.AND UP0, UPT, UR4, 0x18, UPT ;  /* 0x000000180400788c */ /* 0x000fd2000bf05270 */
[----:B------:R-:W-:Y:S05]  /*bb10*/  BRA.U !UP0, `(.L_x_22628) ;  /* 0x0000000108447547 */ /* 0x000fea000b800000 */
.L_x_22607:
        /* <DEDUP_REMOVED lines=16> */
.L_x_22629:
[----:B------:R-:W-:Y:S05]  /*bc20*/  EXIT ;  /* 0x000000000000794d */ /* 0x000fea0003800000 */
.L_x_22628:
        /* <DEDUP_REMOVED lines=11> */
.L_x_22631:
[----:B------:R-:W-:Y:S05]  /*bce0*/  BSYNC.RECONVERGENT B0 ;  /* 0x0000000000007941 */ /* 0x000fea0003800200 */
.L_x_22630:
[----:B------:R-:W-:Y:S01]  /*bcf0*/  STG.E.U8 desc[UR36][R2.64], R5 ;  /* 0x0000000502007986 */ /* 0x000fe2000c101124 */
[----:B------:R-:W-:Y:S05]  /*bd00*/  EXIT ;  /* 0x000000000000794d */ /* 0x000fea0003800000 */
.L_x_22627:
        /* <DEDUP_REMOVED lines=13> */
.L_x_22632:
[----:B------:R-:W-:Y:S01]  /*bde0*/  IMAD.MOV.U32 R5, RZ, RZ, 0x7f ;  /* 0x0000007fff057424 */ /* 0x000fe200078e00ff */
[----:B------:R-:W-:-:S04]  /*bdf0*/  ISETP.GT.U32.AND P0, PT, R9, 0x7f800000, PT ;  /* 0x7f8000000900780c */ /* 0x000fc80003f04070 */
[----:B------:R-:W-:-:S05]  /*be00*/  SEL R5, R5, 0x7c, P0 ;  /* 0x0000007c05057807 */ /* 0x000fca0000000000 */
[----:B------:R-:W-:Y:S01]  /*be10*/  STG.E.U8 desc[UR36][R2.64], R5 ;  /* 0x0000000502007986 */ /* 0x000fe2000c101124 */
[----:B------:R-:W-:Y:S05]  /*be20*/  EXIT ;  /* 0x000000000000794d */ /* 0x000fea0003800000 */
.L_x_22626:
[----:B------:R-:W0:Y:S02]  /*be30*/  I2F.U16 R0, R9 ;  /* 0x0000000900007306 */ /* 0x000e240000101000 */
[----:B0-----:R-:W-:-:S05]  /*be40*/  F2FP.BF16.F32.PACK_AB R0, RZ, R0 ;  /* 0x00000000ff00723e */ /* 0x001fca00000010ff */
[----:B------:R-:W-:Y:S01]  /*be50*/  STG.E.U16 desc[UR36][R2.64], R0 ;  /* 0x0000000002007986 */ /* 0x000fe2000c101524 */
[----:B------:R-:W-:Y:S05]  /*be60*/  EXIT ;  /* 0x000000000000794d */ /* 0x000fea0003800000 */
        .weak           $__internal_77_$__cuda_sm20_div_u16
        .type           $__internal_77_$__cuda_sm20_div_u16,@function
        .size           $__internal_77_$__cuda_sm20_div_u16,(.L_x_23106 - $__internal_77_$__cuda_sm20_div_u16)
$__internal_77_$__cuda_sm20_div_u16:
[----:B------:R-:W0:Y:S01]  /*be70*/  I2F.U16 R4, R9 ;  /* 0x0000000900047306 */ /* 0x000e220000101000 */
[----:B------:R-:W-:Y:S01]  /*be80*/  HFMA2 R5, -RZ, RZ, 15, 0 ;  /* 0x4b800000ff057431 */ /* 0x000fe200000001ff */
        /* <DEDUP_REMOVED lines=11> */
[----:B------:R-:W-:Y:S02]  /*bf40*/  HFMA2 R5, -RZ, RZ, 0, 0 ;  /* 0x00000000ff057431 */ /* 0x000fe400000001ff */
[----:B------:R-:W-:-:S03]  /*bf50*/  IMAD.MOV.U32 R4, RZ, RZ, R0 ;  /* 0x000000ffff047224 */ /* 0x000fc600078e0000 */
[----:B------:R-:W0:Y:S02]  /*bf60*/  F2I.U32.TRUNC.NTZ R7, R7 ;  /* 0x0000000700077305 */ /* 0x000e24000020f000 */
[----:B0-----:R-:W-:Y:S02]  /*bf70*/  LOP3.LUT R9, R7, 0xffff, RZ, 0xc0, !PT ;  /* 0x0000ffff07097812 */ /* 0x001fe400078ec0ff */
[----:B------:R-:W-:Y:S01]  /*bf80*/  @!P0 MOV R9, 0xffffffff ;  /* 0xffffffff00098802 */ /* 0x000fe20000000f00 */
[----:B------:R-:W-:Y:S06]  /*bf90*/  RET.REL.NODEC R4 `(_ZN2at6native18elementwise_kernelILi128ELi4EZNS0_15gpu_kernel_implINS0_13AUnaryFunctorIhhhZZZNS0_15binary_internal21div_trunc_kernel_cudaERNS_18TensorIteratorBaseEENKUlvE_clEvENKUlvE_clEvEUlhhE_EEEEvS6_RKT_EUliE_EEviT1_) ;  /* 0xffffff4004187950 */ /* 0x000fec0003c3ffff */
.L_x_22633:
        /* <DEDUP_REMOVED lines=14> */
.L_x_23106:


//--------------------- .text._ZN2at6native27unrolled_elementwise_kernelINS0_13AUnaryFunctorIhhhZZZNS0_15binary_internal21div_trunc_kernel_cudaERNS_18TensorIteratorBaseEENKUlvE_clEvENKUlvE_clEvEUlhhE_EESt5arrayIPcLm2EELi4E23TrivialOffsetCalculatorILi1EjESE_NS0_6memory12LoadWithCastILi1EEENSF_13StoreWithCastILi1EEEEEviT_T0_T2_T3_T4_T5_ --------------------------
	.section	.text._ZN2at6native27unrolled_elementwise_kernelINS0_13AUnaryFunctorIhhhZZZNS0_15binary_internal21div_trunc_kernel_cudaERNS_18TensorIteratorBaseEENKUlvE_clEvENKUlvE_clEvEUlhhE_EESt5arrayIPcLm2EELi4E23TrivialOffsetCalculatorILi1EjESE_NS0_6memory12LoadWithCastILi1EEENSF_13StoreWithCastILi1EEEEEviT_T0_T2_T3_T4_T5_,"ax",@progbits
	.align	128
        .global         _ZN2at6native27unrolled_elementwise_kernelINS0_13AUnaryFunctorIhhhZZZNS0_15binary_internal21div_trunc_kernel_cudaERNS_18TensorIteratorBaseEENKUlvE_clEvENKUlvE_clEvEUlhhE_EESt5arrayIPcLm2EELi4E23TrivialOffsetCalculatorILi1EjESE_NS0_6memory12LoadWithCastILi1EEENSF_13StoreWithCastILi1EEEEEviT_T0_T2_T3_T4_T5_
        .type           _ZN2at6native27unrolled_elementwise_kernelINS0_13AUnaryFunctorIhhhZZZNS0_15binary_internal21div_trunc_kernel_cudaERNS_18TensorIteratorBaseEENKUlvE_clEvENKUlvE_clEvEUlhhE_EESt5arrayIPcLm2EELi4E23TrivialOffsetCalculatorILi1EjESE_NS0_6memory12LoadWithCastILi1EEENSF_13StoreWithCastILi1EEEEEviT_T0_T2_T3_T4_T5_,@function
        .size           _ZN2at6native27unrolled_elementwise_kernelINS0_13AUnaryFunctorIhhhZZZNS0_15binary_internal21div_trunc_kernel_cudaERNS_18TensorIteratorBaseEENKUlvE_clEvENKUlvE_clEvEUlhhE_EESt5arrayIPcLm2EELi4E23TrivialOffsetCalculatorILi1EjESE_NS0_6memory12LoadWithCastILi1EEENSF_13StoreWithCastILi1EEEEEviT_T0_T2_T3_T4_T5_,(.L_x_23107 - _ZN2at6native27unrolled_elementwise_kernelINS0_13AUnaryFunctorIhhhZZZNS0_15binary_internal21div_trunc_kernel_cudaERNS_18TensorIteratorBaseEENKUlvE_clEvENKUlvE_clEvEUlhhE_EESt5arrayIPcLm2EELi4E23TrivialOffsetCalculatorILi1EjESE_NS0_6memory12LoadWithCastILi1EEENSF_13StoreWithCastILi1EEEEEviT_T0_T2_T3_T4_T5_)
        .other          _ZN2at6native27unrolled_elementwise_kernelINS0_13AUnaryFunctorIhhhZZZNS0_15binary_internal21div_trunc_kernel_cudaERNS_18TensorIteratorBaseEENKUlvE_clEvENKUlvE_clEvEUlhhE_EESt5arrayIPcLm2EELi4E23TrivialOffsetCalculatorILi1EjESE_NS0_6memory12LoadWithCastILi1EEENSF_13StoreWithCastILi1EEEEEviT_T0_T2_T3_T4_T5_,@"STO_CUDA_ENTRY STV_DEFAULT"
_ZN2at6native27unrolled_elementwise_kernelINS0_13AUnaryFunctorIhhhZZZNS0_15binary_internal21div_trunc_kernel_cudaERNS_18TensorIteratorBaseEENKUlvE_clEvENKUlvE_clEvEUlhhE_EESt5arrayIPcLm2EELi4E23TrivialOffsetCalculatorILi1EjESE_NS0_6memory12LoadWithCastILi1EEENSF_13StoreWithCastILi1EEEEEviT_T0_T2_T3_T4_T5_:
.text._ZN2at6native27unrolled_elementwise_kernelINS0_13AUnaryFunctorIhhhZZZNS0_15binary_internal21div_trunc_kernel_cudaERNS_18TensorIteratorBaseEENKUlvE_clEvENKUlvE_clEvEUlhhE_EESt5arrayIPcLm2EELi4E23TrivialOffsetCalculatorILi1EjESE_NS0_6memory12LoadWithCastILi1EEENSF_13StoreWithCastILi1EEEEEviT_T0_T2_T3_T4_T5_:
        /* <DEDUP_REMOVED lines=31> */
.L_x_22639:
[----:B------:R3:W5:Y:S01]  /*01f0*/  LDG.E.U8 R22, desc[UR36][R6.64] ;  /* 0x0000002406167981 */ /* 0x000762000c1e1100 */
[----:B------:R-:W-:Y:S05]  /*0200*/  BRA `(.L_x_22641) ;  /* 0x0000000c00607947 */ /* 0x000fea0003800000 */
.L_x_22638:
        /* <DEDUP_REMOVED lines=8> */
.L_x_22643:
[----:B------:R1:W5:Y:S01]  /*0290*/  LDG.E.U8 R22, desc[UR36][R6.64] ;  /* 0x0000002406167981 */ /* 0x000362000c1e1100 */
[----:B------:R-:W-:Y:S05]  /*02a0*/  BRA `(.L_x_22641) ;  /* 0x0000000c00387947 */ /* 0x000fea0003800000 */
.L_x_22642:
[----:B------:R2:W5:Y:S01]  /*02b0*/  LDG.E.U16 R22, desc[UR36][R6.64] ;  /* 0x0000002406167981 */ /* 0x000562000c1e1500 */
[----:B------:R-:W-:Y:S05]  /*02c0*/  BRA `(.L_x_22641) ;  /* 0x0000000c00307947 */ /* 0x000fea0003800000 */
.L_x_22637:
        /* <DEDUP_REMOVED lines=10> */
.L_x_22645:
[----:B------:R-:W2:Y:S02]  /*0370*/  LDG.E.U16 R4, desc[UR36][R6.64] ;  /* 0x0000002406047981 */ /* 0x000ea4000c1e1500 */
[----:B--2---:R-:W-:-:S06]  /*0380*/  HADD2.F32 R4, -RZ, R4.H0_H0 ;  /* 0x20000004ff047230 */ /* 0x004fcc0000004100 */
[----:B------:R-:W0:Y:S02]  /*0390*/  F2I.S64.TRUNC R4, R4 ;  /* 0x0000000400047311 */ /* 0x000e24000020d900 */
[----:B0-----:R-:W-:Y:S01]  /*03a0*/  PRMT R22, R4, 0x7610, R22 ;  /* 0x0000761004167816 */ /* 0x001fe20000000016 */
[----:B------:R-:W-:Y:S06]  /*03b0*/  BRA `(.L_x_22641) ;  /* 0x0000000800f47947 */ /* 0x000fec0003800000 */
.L_x_22644:
        /* <DEDUP_REMOVED lines=10> */
.L_x_22647:
[----:B------:R-:W2:Y:S02]  /*0460*/  LDG.E.U16 R6, desc[UR36][R6.64] ;  /* 0x0000002406067981 */ /* 0x000ea4000c1e1500 */
[----:B--2---:R-:W-:-:S06]  /*0470*/  HADD2.F32 R4, -RZ, R6.H0_H0 ;  /* 0x20000006ff047230 */ /* 0x004fcc0000004100 */
[----:B------:R-:W0:Y:S02]  /*0480*/  F2I.S64.TRUNC R4, R4 ;  /* 0x0000000400047311 */ /* 0x000e24000020d900 */
[----:B0-----:R-:W-:Y:S01]  /*0490*/  PRMT R22, R4, 0x7610, R22 ;  /* 0x0000761004167816 */ /* 0x001fe20000000016 */
[----:B------:R-:W-:Y:S06]  /*04a0*/  BRA `(.L_x_22641) ;  /* 0x0000000800b87947 */ /* 0x000fec0003800000 */
.L_x_22646:
[----:B------:R-:W2:Y:S02]  /*04b0*/  LDG.E.64 R4, desc[UR36][R6.64] ;  /* 0x0000002406047981 */ /* 0x000ea4000c1e1b00 */
[----:B--2---:R-:W0:Y:S02]  /*04c0*/  F2I.S64.F64.TRUNC R4, R4 ;  /* 0x0000000400047311 */ /* 0x004e24000030d900 */
[----:B0-----:R-:W-:Y:S01]  /*04d0*/  PRMT R22, R4, 0x7610, R22 ;  /* 0x0000761004167816 */ /* 0x001fe20000000016 */
[----:B------:R-:W-:Y:S06]  /*04e0*/  BRA `(.L_x_22641) ;  /* 0x0000000800a87947 */ /* 0x000fec0003800000 */
.L_x_22636:
        /* <DEDUP_REMOVED lines=12> */
.L_x_22650:
[----:B------:R-:W2:Y:S02]  /*05b0*/  LDG.E.64 R6, desc[UR36][R6.64] ;  /* 0x0000002406067981 */ /* 0x000ea4000c1e1b00 */
[----:B--2---:R-:W0:Y:S02]  /*05c0*/  F2I.S64.F64.TRUNC R4, R6 ;  /* 0x0000000600047311 */ /* 0x004e24000030d900 */
[----:B0-----:R-:W-:Y:S01]  /*05d0*/  PRMT R22, R4, 0x7610, R22 ;  /* 0x0000761004167816 */ /* 0x001fe20000000016 */
[----:B------:R-:W-:Y:S06]  /*05e0*/  BRA `(.L_x_22641) ;  /* 0x0000000800687947 */ /* 0x000fec0003800000 */
.L_x_22649:
        /* <DEDUP_REMOVED lines=27> */
.L_x_22652:
        /* <DEDUP_REMOVED lines=15> */
.L_x_22651:
[----:B------:R-:W2:Y:S02]  /*0890*/  LDG.E.U16 R4, desc[UR36][R6.64] ;  /* 0x0000002406047981 */ /* 0x000ea4000c1e1500 */
[----:B--2---:R-:W-:-:S06]  /*08a0*/  IMAD.U32 R4, R4, 0x10000, RZ ;  /* 0x0001000004047824 */ /* 0x004fcc00078e00ff */
[----:B------:R-:W0:Y:S02]  /*08b0*/  F2I.S64.TRUNC R4, R4 ;  /* 0x0000000400047311 */ /* 0x000e24000020d900 */
[----:B0-----:R-:W-:Y:S01]  /*08c0*/  PRMT R22, R4, 0x7610, R22 ;  /* 0x0000761004167816 */ /* 0x001fe20000000016 */
[----:B------:R-:W-:Y:S06]  /*08d0*/  BRA `(.L_x_22641) ;  /* 0x0000000400ac7947 */ /* 0x000fec0003800000 */
.L_x_22648:
        /* <DEDUP_REMOVED lines=10> */
.L_x_22655:
        /* <DEDUP_REMOVED lines=21> */
.L_x_22659:
[----:B------:R-:W-:Y:S05]  /*0ad0*/  BSYNC.RECONVERGENT B1 ;  /* 0x0000000000017941 */ /* 0x000fea0003800200 */
.L_x_22658:
[----:B------:R-:W-:Y:S01]  /*0ae0*/  IMAD.SHL.U32 R0, R0, 0x100000, RZ ;  /* 0x0010000000007824 */ /* 0x000fe200078e00ff */
[----:B------:R-:W-:-:S04]  /*0af0*/  LEA R3, R3, 0x3b800000, 0x17 ;  /* 0x3b80000003037811 */ /* 0x000fc800078eb8ff */
[----:B------:R-:W-:-:S07]  /*0b00*/  LOP3.LUT R4, R3, R0, R7, 0xfe, !PT ;  /* 0x0000000003047212 */ /* 0x000fce00078efe07 */
.L_x_22657:
[----:B------:R-:W-:Y:S05]  /*0b10*/  BSYNC.RECONVERGENT B0 ;  /* 0x0000000000007941 */ /* 0x000fea0003800200 */
.L_x_22656:
[----:B------:R-:W0:Y:S02]  /*0b20*/  F2I.S64.TRUNC R4, R4 ;  /* 0x0000000400047311 */ /* 0x000e24000020d900 */
[----:B0-----:R-:W-:Y:S01]  /*0b30*/  PRMT R22, R4, 0x7610, R22 ;  /* 0x0000761004167816 */ /* 0x001fe20000000016 */
[----:B------:R-:W-:Y:S06]  /*0b40*/  BRA `(.L_x_22641) ;  /* 0x0000000400107947 */ /* 0x000fec0003800000 */
.L_x_22654:
        /* <DEDUP_REMOVED lines=21> */
.L_x_22663:
[----:B------:R-:W-:Y:S05]  /*0ca0*/  BSYNC.RECONVERGENT B1 ;  /* 0x0000000000017941 */ /* 0x000fea0003800200 */
.L_x_22662:
[----:B------:R-:W-:Y:S01]  /*0cb0*/  IMAD.SHL.U32 R0, R0, 0x200000, RZ ;  /* 0x0020000000007824 */ /* 0x000fe200078e00ff */
[----:B------:R-:W-:-:S04]  /*0cc0*/  LEA R3, R3, 0x37800000, 0x17 ;  /* 0x3780000003037811 */ /* 0x000fc800078eb8ff */
[----:B------:R-:W-:-:S07]  /*0cd0*/  LOP3.LUT R4, R3, R0, R7, 0xfe, !PT ;  /* 0x0000000003047212 */ /* 0x000fce00078efe07 */
.L_x_22661:
[----:B------:R-:W-:Y:S05]  /*0ce0*/  BSYNC.RECONVERGENT B0 ;  /* 0x0000000000007941 */ /* 0x000fea0003800200 */
.L_x_22660:
[----:B------:R-:W0:Y:S02]  /*0cf0*/  F2I.S64.TRUNC R4, R4 ;  /* 0x0000000400047311 */ /* 0x000e24000020d900 */
[----:B0-----:R-:W-:Y:S01]  /*0d00*/  PRMT R22, R4, 0x7610, R22 ;  /* 0x0000761004167816 */ /* 0x001fe20000000016 */
[----:B------:R-:W-:Y:S06]  /*0d10*/  BRA `(.L_x_22641) ;  /* 0x00000000009c7947 */ /* 0x000fec0003800000 */
.L_x_22653:
[----:B------:R-:W-:-:S09]  /*0d20*/  UISETP.NE.AND UP0, UPT, UR4, 0x1c, UPT ;  /* 0x0000001c0400788c */ /* 0x000fd2000bf05270 */
[----:B------:R-:W-:Y:S05]  /*0d30*/  BRA.U !UP0, `(.L_x_22664) ;  /* 0x0000000108907547 */ /* 0x000fea000b800000 */
[----:B------:R-:W-:-:S09]  /*0d40*/  UISETP.NE.AND UP0, UPT, UR4, 0x1d, UPT ;  /* 0x0000001d0400788c */ /* 0x000fd2000bf05270 */
[----:B------:R-:W-:Y:S05]  /*0d50*/  BRA.U !UP0, `(.L_x_22665) ;  /* 0x0000000108807547 */ /* 0x000fea000b800000 */
[----:B------:R-:W-:-:S09]  /*0d60*/  UISETP.NE.AND UP0, UPT, UR4, 0x2c, UPT ;  /* 0x0000002c0400788c */ /* 0x000fd2000bf05270 */
[----:B------:R-:W-:Y:S05]  /*0d70*/  BRA.U !UP0, `(.L_x_22666) ;  /* 0x0000000108487547 */ /* 0x000fea000b800000 */
.L_x_22640:
        /* <DEDUP_REMOVED lines=16> */
.L_x_22667:
[----:B------:R-:W-:Y:S01]  /*0e80*/  PRMT R22, RZ, 0x7610, R22 ;  /* 0x00007610ff167816 */ /* 0x000fe20000000016 */
[----:B------:R-:W-:Y:S06]  /*0e90*/  BRA `(.L_x_22641) ;  /* 0x00000000003c7947 */ /* 0x000fec0003800000 */
.L_x_22666:
        /* <DEDUP_REMOVED lines=8> */
.L_x_22669:
[----:B------:R-:W-:Y:S05]  /*0f20*/  BSYNC.RECONVERGENT B0 ;  /* 0x0000000000007941 */ /* 0x000fea0003800200 */
.L_x_22668:
[----:B------:R-:W0:Y:S02]  /*0f30*/  F2I.S64.TRUNC R4, R4 ;  /* 0x0000000400047311 */ /* 0x000e24000020d900 */
[----:B0-----:R-:W-:Y:S01]  /*0f40*/  PRMT R22, R4, 0x7610, R22 ;  /* 0x0000761004167816 */ /* 0x001fe20000000016 */
[----:B------:R-:W-:Y:S06]  /*0f50*/  BRA `(.L_x_22641) ;  /* 0x00000000000c7947 */ /* 0x000fec0003800000 */
.L_x_22665:
[----:B------:R0:W5:Y:S01]  /*0f60*/  LDG.E.U8 R22, desc[UR36][R6.64] ;  /* 0x0000002406167981 */ /* 0x000162000c1e1100 */
[----:B------:R-:W-:Y:S05]  /*0f70*/  BRA `(.L_x_22641) ;  /* 0x0000000000047947 */ /* 0x000fea0003800000 */
.L_x_22664:
[----:B------:R0:W5:Y:S02]  /*0f80*/  LDG.E.U8 R22, desc[UR36][R6.64] ;  /* 0x0000002406167981 */ /* 0x000164000c1e1100 */
.L_x_22641:
[----:B------:R-:W-:-:S07]  /*0f90*/  VIADD R23, R25, 0x80 ;  /* 0x0000008019177836 */ /* 0x000fce0000000000 */
.L_x_22635:
[----:B------:R-:W-:Y:S05]  /*0fa0*/  BSYNC.RECONVERGENT B6 ;  /* 0x0000000000067941 */ /* 0x000fea0003800200 */
.L_x_22634:
        /* <DEDUP_REMOVED lines=23> */
.L_x_22675:
[----:B------:R0:W5:Y:S01]  /*1120*/  LDG.E.U8 R19, desc[UR36][R6.64] ;  /* 0x0000002406137981 */ /* 0x000162000c1e1100 */
[----:B------:R-:W-:Y:S05]  /*1130*/  BRA `(.L_x_22677) ;  /* 0x0000000c00607947 */ /* 0x000fea0003800000 */
.L_x_22674:
        /* <DEDUP_REMOVED lines=8> */
.L_x_22679:
[----:B------:R4:W5:Y:S01]  /*11c0*/  LDG.E.U8 R19, desc[UR36][R6.64] ;  /* 0x0000002406137981 */ /* 0x000962000c1e1100 */
[----:B------:R-:W-:Y:S05]  /*11d0*/  BRA `(.L_x_22677) ;  /* 0x0000000c00387947 */ /* 0x000fea0003800000 */
.L_x_22678:
[----:B------:R0:W5:Y:S01]  /*11e0*/  LDG.E.U16 R19, desc[UR36][R6.64] ;  /* 0x0000002406137981 */ /* 0x000162000c1e1500 */
[----:B------:R-:W-:Y:S05]  /*11f0*/  BRA `(.L_x_22677) ;  /* 0x0000000c00307947 */ /* 0x000fea0003800000 */
.L_x_22673:
        /* <DEDUP_REMOVED lines=10> */
.L_x_22681:
[----:B------:R-:W2:Y:S02]  /*12a0*/  LDG.E.U16 R4, desc[UR36][R6.64] ;  /* 0x0000002406047981 */ /* 0x000ea4000c1e1500 */
[----:B--2---:R-:W-:-:S06]  /*12b0*/  HADD2.F32 R4, -RZ, R4.H0_H0 ;  /* 0x20000004ff047230 */ /* 0x004fcc0000004100 */
[----:B------:R-:W0:Y:S02]  /*12c0*/  F2I.S64.TRUNC R4, R4 ;  /* 0x0000000400047311 */ /* 0x000e24000020d900 */
[----:B0-----:R-:W-:Y:S01]  /*12d0*/  PRMT R19, R4, 0x7610, R19 ;  /* 0x0000761004137816 */ /* 0x001fe20000000013 */
[----:B------:R-:W-:Y:S06]  /*12e0*/  BRA `(.L_x_22677) ;  /* 0x0000000800f47947 */ /* 0x000fec0003800000 */
.L_x_22680:
        /* <DEDUP_REMOVED lines=10> */
.L_x_22683:
[----:B------:R-:W2:Y:S02]  /*1390*/  LDG.E.U16 R6, desc[UR36][R6.64] ;  /* 0x0000002406067981 */ /* 0x000ea4000c1e1500 */
[----:B--2---:R-:W-:-:S06]  /*13a0*/  HADD2.F32 R4, -RZ, R6.H0_H0 ;  /* 0x20000006ff047230 */ /* 0x004fcc0000004100 */
[----:B------:R-:W0:Y:S02]  /*13b0*/  F2I.S64.TRUNC R4, R4 ;  /* 0x0000000400047311 */ /* 0x000e24000020d900 */
[----:B0-----:R-:W-:Y:S01]  /*13c0*/  PRMT R19, R4, 0x7610, R19 ;  /* 0x0000761004137816 */ /* 0x001fe20000000013 */
[----:B------:R-:W-:Y:S06]  /*13d0*/  BRA `(.L_x_22677) ;  /* 0x0000000800b87947 */ /* 0x000fec0003800000 */
.L_x_22682:
[----:B------:R-:W2:Y:S02]  /*13e0*/  LDG.E.64 R4, desc[UR36][R6.64] ;  /* 0x0000002406047981 */ /* 0x000ea4000c1e1b00 */
[----:B--2---:R-:W0:Y:S02]  /*13f0*/  F2I.S64.F64.TRUNC R4, R4 ;  /* 0x0000000400047311 */ /* 0x004e24000030d900 */
[----:B0-----:R-:W-:Y:S01]  /*1400*/  PRMT R19, R4, 0x7610, R19 ;  /* 0x0000761004137816 */ /* 0x001fe20000000013 */
[----:B------:R-:W-:Y:S06]  /*1410*/  BRA `(.L_x_22677) ;  /* 0x0000000800a87947 */ /* 0x000fec0003800000 */
.L_x_22672:
        /* <DEDUP_REMOVED lines=12> */
.L_x_22686:
[----:B------:R-:W2:Y:S02]  /*14e0*/  LDG.E.64 R6, desc[UR36][R6.64] ;  /* 0x0000002406067981 */ /* 0x000ea4000c1e1b00 */
[----:B--2---:R-:W0:Y:S02]  /*14f0*/  F2I.S64.F64.TRUNC R4, R6 ;  /* 0x0000000600047311 */ /* 0x004e24000030d900 */
[----:B0-----:R-:W-:Y:S01]  /*1500*/  PRMT R19, R4, 0x7610, R19 ;  /* 0x0000761004137816 */ /* 0x001fe20000000013 */
[----:B------:R-:W-:Y:S06]  /*1510*/  BRA `(.L_x_22677) ;  /* 0x0000000800687947 */ /* 0x000fec0003800000 */
.L_x_22685:
        /* <DEDUP_REMOVED lines=27> */
.L_x_22688:
        /* <DEDUP_REMOVED lines=15> */
.L_x_22687:
[----:B------:R-:W2:Y:S02]  /*17c0*/  LDG.E.U16 R4, desc[UR36][R6.64] ;  /* 0x0000002406047981 */ /* 0x000ea4000c1e1500 */
[----:B--2---:R-:W-:-:S06]  /*17d0*/  IMAD.U32 R4, R4, 0x10000, RZ ;  /* 0x0001000004047824 */ /* 0x004fcc00078e00ff */
[----:B------:R-:W0:Y:S02]  /*17e0*/  F2I.S64.TRUNC R4, R4 ;  /* 0x0000000400047311 */ /* 0x000e24000020d900 */
[----:B0-----:R-:W-:Y:S01]  /*17f0*/  PRMT R19, R4, 0x7610, R19 ;  /* 0x0000761004137816 */ /* 0x001fe20000000013 */
[----:B------:R-:W-:Y:S06]  /*1800*/  BRA `(.L_x_22677) ;  /* 0x0000000400ac7947 */ /* 0x000fec0003800000 */
.L_x_22684:
        /* <DEDUP_REMOVED lines=10> */
.L_x_22691:
        /* <DEDUP_REMOVED lines=21> */
.L_x_22695:
[----:B------:R-:W-:Y:S05]  /*1a00*/  BSYNC.RECONVERGENT B1 ;  /* 0x0000000000017941 */ /* 0x000fea0003800200 */
.L_x_22694:
[----:B------:R-:W-:Y:S01]  /*1a10*/  IMAD.SHL.U32 R0, R0, 0x100000, RZ ;  /* 0x0010000000007824 */ /* 0x000fe200078e00ff */
[----:B------:R-:W-:-:S04]  /*1a20*/  LEA R3, R3, 0x3b800000, 0x17 ;  /* 0x3b80000003037811 */ /* 0x000fc800078eb8ff */
[----:B------:R-:W-:-:S07]  /*1a30*/  LOP3.LUT R4, R3, R0, R7, 0xfe, !PT ;  /* 0x0000000003047212 */ /* 0x000fce00078efe07 */
.L_x_22693:
[----:B------:R-:W-:Y:S05]  /*1a40*/  BSYNC.RECONVERGENT B0 ;  /* 0x0000000000007941 */ /* 0x000fea0003800200 */
.L_x_22692:
[----:B------:R-:W0:Y:S02]  /*1a50*/  F2I.S64.TRUNC R4, R4 ;  /* 0x0000000400047311 */ /* 0x000e24000020d900 */
[----:B0-----:R-:W-:Y:S01]  /*1a60*/  PRMT R19, R4, 0x7610, R19 ;  /* 0x0000761004137816 */ /* 0x001fe20000000013 */
[----:B------:R-:W-:Y:S06]  /*1a70*/  BRA `(.L_x_22677) ;  /* 0x0000000400107947 */ /* 0x000fec0003800000 */
.L_x_22690:
        /* <DEDUP_REMOVED lines=21> */
.L_x_22699:
[----:B------:R-:W-:Y:S05]  /*1bd0*/  BSYNC.RECONVERGENT B1 ;  /* 0x0000000000017941 */ /* 0x000fea0003800200 */
.L_x_22698:
[----:B------:R-:W-:Y:S01]  /*1be0*/  IMAD.SHL.U32 R0, R0, 0x200000, RZ ;  /* 0x0020000000007824 */ /* 0x000fe200078e00ff */
[----:B------:R-:W-:-:S04]  /*1bf0*/  LEA R3, R3, 0x37800000, 0x17 ;  /* 0x3780000003037811 */ /* 0x000fc800078eb8ff */
[----:B------:R-:W-:-:S07]  /*1c00*/  LOP3.LUT R4, R3, R0, R7, 0xfe, !PT ;  /* 0x0000000003047212 */ /* 0x000fce00078efe07 */
.L_x_22697:
[----:B------:R-:W-:Y:S05]  /*1c10*/  BSYNC.RECONVERGENT B0 ;  /* 0x0000000000007941 */ /* 0x000fea0003800200 */
.L_x_22696:
[----:B------:R-:W0:Y:S02]  /*1c20*/  F2I.S64.TRUNC R4, R4 ;  /* 0x0000000400047311 */ /* 0x000e24000020d900 */
[----:B0-----:R-:W-:Y:S01]  /*1c30*/  PRMT R19, R4, 0x7610, R19 ;  /* 0x0000761004137816 */ /* 0x001fe20000000013 */
[----:B------:R-:W-:Y:S06]  /*1c40*/  BRA `(.L_x_22677) ;  /* 0x00000000009c7947 */ /* 0x000fec0003800000 */
.L_x_22689:
        /* <DEDUP_REMOVED lines=14> */
.L_x_22703:
[----:B------:R-:W-:Y:S05]  /*1d30*/  BSYNC.RECONVERGENT B0 ;  /* 0x0000000000007941 */ /* 0x000fea0003800200 */
.L_x_22702:
[----:B------:R-:W0:Y:S02]  /*1d40*/  F2I.S64.TRUNC R4, R4 ;  /* 0x0000000400047311 */ /* 0x000e24000020d900 */
[----:B0-----:R-:W-:Y:S01]  /*1d50*/  PRMT R19, R4, 0x7610, R19 ;  /* 0x0000761004137816 */ /* 0x001fe20000000013 */
[----:B------:R-:W-:Y:S06]  /*1d60*/  BRA `(.L_x_22677) ;  /* 0x0000000000547947 */ /* 0x000fec0003800000 */
.L_x_22676:
        /* <DEDUP_REMOVED lines=16> */
.L_x_22704:
[----:B------:R-:W-:Y:S01]  /*1e70*/  PRMT R19, RZ, 0x7610, R19 ;  /* 0x00007610ff137816 */ /* 0x000fe20000000013 */
[----:B------:R-:W-:Y:S06]  /*1e80*/  BRA `(.L_x_22677) ;  /* 0x00000000000c7947 */ /* 0x000fec0003800000 */
.L_x_22701:
[----:B------:R1:W5:Y:S01]  /*1e90*/  LDG.E.U8 R19, desc[UR36][R6.64] ;  /* 0x0000002406137981 */ /* 0x000362000c1e1100 */
[----:B------:R-:W-:Y:S05]  /*1ea0*/  BRA `(.L_x_22677) ;  /* 0x0000000000047947 */ /* 0x000fea0003800000 */
.L_x_22700:
[----:B------:R0:W5:Y:S02]  /*1eb0*/  LDG.E.U8 R19, desc[UR36][R6.64] ;  /* 0x0000002406137981 */ /* 0x000164000c1e1100 */
.L_x_22677:
[----:B------:R-:W-:-:S07]  /*1ec0*/  VIADD R23, R23, 0x80 ;  /* 0x0000008017177836 */ /* 0x000fce0000000000 */
.L_x_22671:
[----:B------:R-:W-:Y:S05]  /*1ed0*/  BSYNC.RECONVERGENT B6 ;  /* 0x0000000000067941 */ /* 0x000fea0003800200 */
.L_x_22670:
        /* <DEDUP_REMOVED lines=23> */
.L_x_22710:
[----:B------:R0:W5:Y:S01]  /*2050*/  LDG.E.U8 R17, desc[UR36][R6.64] ;  /* 0x0000002406117981 */ /* 0x000162000c1e1100 */
[----:B------:R-:W-:Y:S05]  /*2060*/  BRA `(.L_x_22712) ;  /* 0x0000000c00607947 */ /* 0x000fea0003800000 */
.L_x_22709:
        /* <DEDUP_REMOVED lines=8> */
.L_x_22714:
[----:B------:R3:W5:Y:S01]  /*20f0*/  LDG.E.U8 R17, desc[UR36][R6.64] ;  /* 0x0000002406117981 */ /* 0x000762000c1e1100 */
[----:B------:R-:W-:Y:S05]  /*2100*/  BRA `(.L_x_22712) ;  /* 0x0000000c00387947 */ /* 0x000fea0003800000 */
.L_x_22713:
[----:B------:R0:W5:Y:S01]  /*2110*/  LDG.E.U16 R17, desc[UR36][R6.64] ;  /* 0x0000002406117981 */ /* 0x000162000c1e1500 */
[----:B------:R-:W-:Y:S05]  /*2120*/  BRA `(.L_x_22712) ;  /* 0x0000000c00307947 */ /* 0x000fea0003800000 */
.L_x_22708:
        /* <DEDUP_REMOVED lines=10> */
.L_x_22716:
[----:B------:R-:W2:Y:S02]  /*21d0*/  LDG.E.U16 R4, desc[UR36][R6.64] ;  /* 0x0000002406047981 */ /* 0x000ea4000c1e1500 */
[----:B--2---:R-:W-:-:S06]  /*21e0*/  HADD2.F32 R4, -RZ, R4.H0_H0 ;  /* 0x20000004ff047230 */ /* 0x004fcc0000004100 */
[----:B------:R-:W0:Y:S02]  /*21f0*/  F2I.S64.TRUNC R4, R4 ;  /* 0x0000000400047311 */ /* 0x000e24000020d900 */
[----:B0-----:R-:W-:Y:S01]  /*2200*/  PRMT R17, R4, 0x7610, R17 ;  /* 0x0000761004117816 */ /* 0x001fe20000000011 */
[----:B------:R-:W-:Y:S06]  /*2210*/  BRA `(.L_x_22712) ;  /* 0x0000000800f47947 */ /* 0x000fec0003800000 */
.L_x_22715:
        /* <DEDUP_REMOVED lines=10> */
.L_x_22718:
[----:B------:R-:W2:Y:S02]  /*22c0*/  LDG.E.U16 R6, desc[UR36][R6.64] ;  /* 0x0000002406067981 */ /* 0x000ea4000c1e1500 */
[----:B--2---:R-:W-:-:S06]  /*22d0*/  HADD2.F32 R4, -RZ, R6.H0_H0 ;  /* 0x20000006ff047230 */ /* 0x004fcc0000004100 */
[----:B------:R-:W0:Y:S02]  /*22e0*/  F2I.S64.TRUNC R4, R4 ;  /* 0x0000000400047311 */ /* 0x000e24000020d900 */
[----:B0-----:R-:W-:Y:S01]  /*22f0*/  PRMT R17, R4, 0x7610, R17 ;  /* 0x0000761004117816 */ /* 0x001fe20000000011 */
[----:B------:R-:W-:Y:S06]  /*2300*/  BRA `(.L_x_22712) ;  /* 0x0000000800b87947 */ /* 0x000fec0003800000 */
.L_x_22717:
[----:B------:R-:W2:Y:S02]  /*2310*/  LDG.E.64 R4, desc[UR36][R6.64] ;  /* 0x0000002406047981 */ /* 0x000ea4000c1e1b00 */
[----:B--2---:R-:W0:Y:S02]  /*2320*/  F2I.S64.F64.TRUNC R4, R4 ;  /* 0x0000000400047311 */ /* 0x004e24000030d900 */
[----:B0-----:R-:W-:Y:S01]  /*2330*/  PRMT R17, R4, 0x7610, R17 ;  /* 0x0000761004117816 */ /* 0x001fe20000000011 */
[----:B------:R-:W-:Y:S06]  /*2340*/  BRA `(.L_x_22712) ;  /* 0x0000000800a87947 */ /* 0x000fec0003800000 */
.L_x_22707:
        /* <DEDUP_REMOVED lines=12> */
.L_x_22721:
[----:B------:R-:W2:Y:S02]  /*2410*/  LDG.E.64 R6, desc[UR36][R6.64] ;  /* 0x0000002406067981 */ /* 0x000ea4000c1e1b00 */
[----:B--2---:R-:W0:Y:S02]  /*2420*/  F2I.S64.F64.TRUNC R4, R6 ;  /* 0x0000000600047311 */ /* 0x004e24000030d900 */
[----:B0-----:R-:W-:Y:S01]  /*2430*/  PRMT R17, R4, 0x7610, R17 ;  /* 0x0000761004117816 */ /* 0x001fe20000000011 */
[----:B------:R-:W-:Y:S06]  /*2440*/  BRA `(.L_x_22712) ;  /* 0x0000000800687947 */ /* 0x000fec0003800000 */
.L_x_22720:
        /* <DEDUP_REMOVED lines=27> */
.L_x_22723:
        /* <DEDUP_REMOVED lines=15> */
.L_x_22722:
[----:B------:R-:W2:Y:S02]  /*26f0*/  LDG.E.U16 R4, desc[UR36][R6.64] ;  /* 0x0000002406047981 */ /* 0x000ea4000c1e1500 */
[----:B--2---:R-:W-:-:S06]  /*2700*/  IMAD.U32 R4, R4, 0x10000, RZ ;  /* 0x0001000004047824 */ /* 0x004fcc00078e00ff */
[----:B------:R-:W0:Y:S02]  /*2710*/  F2I.S64.TRUNC R4, R4 ;  /* 0x0000000400047311 */ /* 0x000e24000020d900 */
[----:B0-----:R-:W-:Y:S01]  /*2720*/  PRMT R17, R4, 0x7610, R17 ;  /* 0x0000761004117816 */ /* 0x001fe20000000011 */
[----:B------:R-:W-:Y:S06]  /*2730*/  BRA `(.L_x_22712) ;  /* 0x0000000400ac7947 */ /* 0x000fec0003800000 */
.L_x_22719:
        /* <DEDUP_REMOVED lines=10> */
.L_x_22726:
        /* <DEDUP_REMOVED lines=21> */
.L_x_22730:
[----:B------:R-:W-:Y:S05]  /*2930*/  BSYNC.RECONVERGENT B1 ;  /* 0x0000000000017941 */ /* 0x000fea0003800200 */
.L_x_22729:
[----:B------:R-:W-:Y:S01]  /*2940*/  IMAD.SHL.U32 R0, R0, 0x100000, RZ ;  /* 0x0010000000007824 */ /* 0x000fe200078e00ff */
[----:B------:R-:W-:-:S04]  /*2950*/  LEA R3, R3, 0x3b800000, 0x17 ;  /* 0x3b80000003037811 */ /* 0x000fc800078eb8ff */
[----:B------:R-:W-:-:S07]  /*2960*/  LOP3.LUT R4, R3, R0, R7, 0xfe, !PT ;  /* 0x0000000003047212 */ /* 0x000fce00078efe07 */
.L_x_22728:
[----:B------:R-:W-:Y:S05]  /*2970*/  BSYNC.RECONVERGENT B0 ;  /* 0x0000000000007941 */ /* 0x000fea0003800200 */
.L_x_22727:
[----:B------:R-:W0:Y:S02]  /*2980*/  F2I.S64.TRUNC R4, R4 ;  /* 0x0000000400047311 */ /* 0x000e24000020d900 */
[----:B0-----:R-:W-:Y:S01]  /*2990*/  PRMT R17, R4, 0x7610, R17 ;  /* 0x0000761004117816 */ /* 0x001fe20000000011 */
[----:B------:R-:W-:Y:S06]  /*29a0*/  BRA `(.L_x_22712) ;  /* 0x0000000400107947 */ /* 0x000fec0003800000 */
.L_x_22725:
        /* <DEDUP_REMOVED lines=21> */
.L_x_22734:
[----:B------:R-:W-:Y:S05]  /*2b00*/  BSYNC.RECONVERGENT B1 ;  /* 0x0000000000017941 */ /* 0x000fea0003800200 */
.L_x_22733:
[----:B------:R-:W-:Y:S01]  /*2b10*/  IMAD.SHL.U32 R0, R0, 0x200000, RZ ;  /* 0x0020000000007824 */ /* 0x000fe200078e00ff */
[----:B------:R-:W-:-:S04]  /*2b20*/  LEA R3, R3, 0x37800000, 0x17 ;  /* 0x3780000003037811 */ /* 0x000fc800078eb8ff */
[----:B------:R-:W-:-:S07]  /*2b30*/  LOP3.LUT R4, R3, R0, R7, 0xfe, !PT ;  /* 0x0000000003047212 */ /* 0x000fce00078efe07 */
.L_x_22732:
[----:B------:R-:W-:Y:S05]  /*2b40*/  BSYNC.RECONVERGENT B0 ;  /* 0x0000000000007941 */ /* 0x000fea0003800200 */
.L_x_22731:
[----:B------:R-:W0:Y:S02]  /*2b50*/  F2I.S64.TRUNC R4, R4 ;  /* 0x0000000400047311 */ /* 0x000e24000020d900 */
[----:B0-----:R-:W-:Y:S01]  /*2b60*/  PRMT R17, R4, 0x7610, R17 ;  /* 0x0000761004117816 */ /* 0x001fe20000000011 */
[----:B------:R-:W-:Y:S06]  /*2b70*/  BRA `(.L_x_22712) ;  /* 0x00000000009c7947 */ /* 0x000fec0003800000 */
.L_x_22724:
        /* <DEDUP_REMOVED lines=14> */
.L_x_22738:
[----:B------:R-:W-:Y:S05]  /*2c60*/  BSYNC.RECONVERGENT B0 ;  /* 0x0000000000007941 */ /* 0x000fea0003800200 */
.L_x_22737:
[----:B------:R-:W0:Y:S02]  /*2c70*/  F2I.S64.TRUNC R4, R4 ;  /* 0x0000000400047311 */ /* 0x000e24000020d900 */
[----:B0-----:R-:W-:Y:S01]  /*2c80*/  PRMT R17, R4, 0x7610, R17 ;  /* 0x0000761004117816 */ /* 0x001fe20000000011 */
[----:B------:R-:W-:Y:S06]  /*2c90*/  BRA `(.L_x_22712) ;  /* 0x0000000000547947 */ /* 0x000fec0003800000 */
.L_x_22711:
        /* <DEDUP_REMOVED lines=16> */
.L_x_22739:
[----:B------:R-:W-:Y:S01]  /*2da0*/  PRMT R17, RZ, 0x7610, R17 ;  /* 0x00007610ff117816 */ /* 0x000fe20000000011 */
[----:B------:R-:W-:Y:S06]  /*2db0*/  BRA `(.L_x_22712) ;  /* 0x00000000000c7947 */ /* 0x000fec0003800000 */
.L_x_22736:
[----:B------:R2:W5:Y:S01]  /*2dc0*/  LDG.E.U8 R17, desc[UR36][R6.64] ;  /* 0x0000002406117981 */ /* 0x000562000c1e1100 */
[----:B------:R-:W-:Y:S05]  /*2dd0*/  BRA `(.L_x_22712) ;  /* 0x0000000000047947 */ /* 0x000fea0003800000 */
.L_x_22735:
[----:B------:R1:W5:Y:S02]  /*2de0*/  LDG.E.U8 R17, desc[UR36][R6.64] ;  /* 0x0000002406117981 */ /* 0x000364000c1e1100 */
.L_x_22712:
[----:B------:R-:W-:-:S07]  /*2df0*/  VIADD R23, R23, 0x80 ;  /* 0x0000008017177836 */ /* 0x000fce0000000000 */
.L_x_22706:
[----:B------:R-:W-:Y:S05]  /*2e00*/  BSYNC.RECONVERGENT B6 ;  /* 0x0000000000067941 */ /* 0x000fea0003800200 */
.L_x_22705:
        /* <DEDUP_REMOVED lines=23> */
.L_x_22745:
[----:B------:R0:W5:Y:S01]  /*2f80*/  LDG.E.U8 R18, desc[UR36][R6.64] ;  /* 0x0000002406127981 */ /* 0x000162000c1e1100 */
[----:B------:R-:W-:Y:S05]  /*2f90*/  BRA `(.L_x_22741) ;  /* 0x0000000c005c7947 */ /* 0x000fea0003800000 */
.L_x_22744:
        /* <DEDUP_REMOVED lines=8> */
.L_x_22748:
[----:B------:R0:W5:Y:S01]  /*3020*/  LDG.E.U8 R18, desc[UR36][R6.64] ;  /* 0x0000002406127981 */ /* 0x000162000c1e1100 */
[----:B------:R-:W-:Y:S05]  /*3030*/  BRA `(.L_x_22741) ;  /* 0x0000000c00347947 */ /* 0x000fea0003800000 */
.L_x_22747:
[----:B------:R0:W5:Y:S01]  /*3040*/  LDG.E.U16 R18, desc[UR36][R6.64] ;  /* 0x0000002406127981 */ /* 0x000162000c1e1500 */
[----:B------:R-:W-:Y:S05]  /*3050*/  BRA `(.L_x_22741) ;  /* 0x0000000c002c7947 */ /* 0x000fea0003800000 */
.L_x_22743:
        /* <DEDUP_REMOVED lines=10> */
.L_x_22750:
[----:B------:R-:W2:Y:S02]  /*3100*/  LDG.E.U16 R4, desc[UR36][R6.64] ;  /* 0x0000002406047981 */ /* 0x000ea4000c1e1500 */
[----:B--2---:R-:W-:-:S06]  /*3110*/  HADD2.F32 R4, -RZ, R4.H0_H0 ;  /* 0x20000004ff047230 */ /* 0x004fcc0000004100 */
[----:B------:R-:W0:Y:S02]  /*3120*/  F2I.S64.TRUNC R4, R4 ;  /* 0x0000000400047311 */ /* 0x000e24000020d900 */
[----:B0-----:R-:W-:Y:S01]  /*3130*/  PRMT R18, R4, 0x7610, R18 ;  /* 0x0000761004127816 */ /* 0x001fe20000000012 */
[----:B------:R-:W-:Y:S06]  /*3140*/  BRA `(.L_x_22741) ;  /* 0x0000000800f07947 */ /* 0x000fec0003800000 */
.L_x_22749:
        /* <DEDUP_REMOVED lines=10> */
.L_x_22752:
[----:B------:R-:W2:Y:S02]  /*31f0*/  LDG.E.U16 R6, desc[UR36][R6.64] ;  /* 0x0000002406067981 */ /* 0x000ea4000c1e1500 */
[----:B--2---:R-:W-:-:S06]  /*3200*/  HADD2.F32 R4, -RZ, R6.H0_H0 ;  /* 0x20000006ff047230 */ /* 0x004fcc0000004100 */
[----:B------:R-:W0:Y:S02]  /*3210*/  F2I.S64.TRUNC R4, R4 ;  /* 0x0000000400047311 */ /* 0x000e24000020d900 */
[----:B0-----:R-:W-:Y:S01]  /*3220*/  PRMT R18, R4, 0x7610, R18 ;  /* 0x0000761004127816 */ /* 0x001fe20000000012 */
[----:B------:R-:W-:Y:S06]  /*3230*/  BRA `(.L_x_22741) ;  /* 0x0000000800b47947 */ /* 0x000fec0003800000 */
.L_x_22751:
[----:B------:R-:W2:Y:S02]  /*3240*/  LDG.E.64 R4, desc[UR36][R6.64] ;  /* 0x0000002406047981 */ /* 0x000ea4000c1e1b00 */
[----:B--2---:R-:W0:Y:S02]  /*3250*/  F2I.S64.F64.TRUNC R4, R4 ;  /* 0x0000000400047311 */ /* 0x004e24000030d900 */
[----:B0-----:R-:W-:Y:S01]  /*3260*/  PRMT R18, R4, 0x7610, R18 ;  /* 0x0000761004127816 */ /* 0x001fe20000000012 */
[----:B------:R-:W-:Y:S06]  /*3270*/  BRA `(.L_x_22741) ;  /* 0x0000000800a47947 */ /* 0x000fec0003800000 */
.L_x_22742:
        /* <DEDUP_REMOVED lines=12> */
.L_x_22755:
[----:B------:R-:W2:Y:S02]  /*3340*/  LDG.E.64 R6, desc[UR36][R6.64] ;  /* 0x0000002406067981 */ /* 0x000ea4000c1e1b00 */
[----:B--2---:R-:W0:Y:S02]  /*3350*/  F2I.S64.F64.TRUNC R4, R6 ;  /* 0x0000000600047311 */ /* 0x004e24000030d900 */
[----:B0-----:R-:W-:Y:S01]  /*3360*/  PRMT R18, R4, 0x7610, R18 ;  /* 0x0000761004127816 */ /* 0x001fe20000000012 */
[----:B------:R-:W-:Y:S06]  /*3370*/  BRA `(.L_x_22741) ;  /* 0x0000000800647947 */ /* 0x000fec0003800000 */
.L_x_22754:
        /* <DEDUP_REMOVED lines=27> */
.L_x_22757:
        /* <DEDUP_REMOVED lines=15> */
.L_x_22756:
[----:B------:R-:W2:Y:S02]  /*3620*/  LDG.E.U16 R4, desc[UR36][R6.64] ;  /* 0x0000002406047981 */ /* 0x000ea4000c1e1500 */
[----:B--2---:R-:W-:-:S06]  /*3630*/  IMAD.U32 R4, R4, 0x10000, RZ ;  /* 0x0001000004047824 */ /* 0x004fcc00078e00ff */
[----:B------:R-:W0:Y:S02]  /*3640*/  F2I.S64.TRUNC R4, R4 ;  /* 0x0000000400047311 */ /* 0x000e24000020d900 */
[----:B0-----:R-:W-:Y:S01]  /*3650*/  PRMT R18, R4, 0x7610, R18 ;  /* 0x0000761004127816 */ /* 0x001fe20000000012 */
[----:B------:R-:W-:Y:S06]  /*3660*/  BRA `(.L_x_22741) ;  /* 0x0000000400a87947 */ /* 0x000fec0003800000 */
.L_x_22753:
        /* <DEDUP_REMOVED lines=10> */
.L_x_22760:
        /* <DEDUP_REMOVED lines=21> */
.L_x_22764:
[----:B------:R-:W-:Y:S05]  /*3860*/  BSYNC.RECONVERGENT B1 ;  /* 0x0000000000017941 */ /* 0x000fea0003800200 */
.L_x_22763:
[----:B------:R-:W-:Y:S01]  /*3870*/  IMAD.SHL.U32 R0, R0, 0x100000, RZ ;  /* 0x0010000000007824 */ /* 0x000fe200078e00ff */
[----:B------:R-:W-:-:S04]  /*3880*/  LEA R3, R3, 0x3b800000, 0x17 ;  /* 0x3b80000003037811 */ /* 0x000fc800078eb8ff */
[----:B------:R-:W-:-:S07]  /*3890*/  LOP3.LUT R4, R3, R0, R7, 0xfe, !PT ;  /* 0x0000000003047212 */ /* 0x000fce00078efe07 */
.L_x_22762:
[----:B------:R-:W-:Y:S05]  /*38a0*/  BSYNC.RECONVERGENT B0 ;  /* 0x0000000000007941 */ /* 0x000fea0003800200 */
.L_x_22761:
[----:B------:R-:W0:Y:S02]  /*38b0*/  F2I.S64.TRUNC R4, R4 ;  /* 0x0000000400047311 */ /* 0x000e24000020d900 */
[----:B0-----:R-:W-:Y:S01]  /*38c0*/  PRMT R18, R4, 0x7610, R18 ;  /* 0x0000761004127816 */ /* 0x001fe20000000012 */
[----:B------:R-:W-:Y:S06]  /*38d0*/  BRA `(.L_x_22741) ;  /* 0x00000004000c7947 */ /* 0x000fec0003800000 */
.L_x_22759:
        /* <DEDUP_REMOVED lines=21> */
.L_x_22768:
[----:B------:R-:W-:Y:S05]  /*3a30*/  BSYNC.RECONVERGENT B1 ;  /* 0x0000000000017941 */ /* 0x000fea0003800200 */
.L_x_22767:
[----:B------:R-:W-:Y:S01]  /*3a40*/  IMAD.SHL.U32 R0, R0, 0x200000, RZ ;  /* 0x0020000000007824 */ /* 0x000fe200078e00ff */
[----:B------:R-:W-:-:S04]  /*3a50*/  LEA R3, R3, 0x37800000, 0x17 ;  /* 0x3780000003037811 */ /* 0x000fc800078eb8ff */
[----:B------:R-:W-:-:S07]  /*3a60*/  LOP3.LUT R4, R3, R0, R7, 0xfe, !PT ;  /* 0x0000000003047212 */ /* 0x000fce00078efe07 */
.L_x_22766:
[----:B------:R-:W-:Y:S05]  /*3a70*/  BSYNC.RECONVERGENT B0 ;  /* 0x0000000000007941 */ /* 0x000fea0003800200 */
.L_x_22765:
[----:B------:R-:W0:Y:S02]  /*3a80*/  F2I.S64.TRUNC R4, R4 ;  /* 0x0000000400047311 */ /* 0x000e24000020d900 */
[----:B0-----:R-:W-:Y:S01]  /*3a90*/  PRMT R18, R4, 0x7610, R18 ;  /* 0x0000761004127816 */ /* 0x001fe20000000012 */
[----:B------:R-:W-:Y:S06]  /*3aa0*/  BRA `(.L_x_22741) ;  /* 0x0000000000987947 */ /* 0x000fec0003800000 */
.L_x_22758:
        /* <DEDUP_REMOVED lines=14> */
.L_x_22772:
[----:B------:R-:W-:Y:S05]  /*3b90*/  BSYNC.RECONVERGENT B0 ;  /* 0x0000000000007941 */ /* 0x000fea0003800200 */
.L_x_22771:
[----:B------:R-:W0:Y:S02]  /*3ba0*/  F2I.S64.TRUNC R4, R4 ;  /* 0x0000000400047311 */ /* 0x000e24000020d900 */
[----:B0-----:R-:W-:Y:S01]  /*3bb0*/  PRMT R18, R4, 0x7610, R18 ;  /* 0x0000761004127816 */ /* 0x001fe20000000012 */
[----:B------:R-:W-:Y:S06]  /*3bc0*/  BRA `(.L_x_22741) ;  /* 0x0000000000507947 */ /* 0x000fec0003800000 */
.L_x_22746:
        /* <DEDUP_REMOVED lines=16> */
.L_x_22773:
[----:B------:R-:W-:Y:S05]  /*3cd0*/  BRA `(.L_x_22741) ;  /* 0x00000000000c7947 */ /* 0x000fea0003800000 */
.L_x_22770:
[----:B------:R0:W5:Y:S01]  /*3ce0*/  LDG.E.U8 R18, desc[UR36][R6.64] ;  /* 0x0000002406127981 */ /* 0x000162000c1e1100 */
[----:B------:R-:W-:Y:S05]  /*3cf0*/  BRA `(.L_x_22741) ;  /* 0x0000000000047947 */ /* 0x000fea0003800000 */
.L_x_22769:
[----:B------:R0:W5:Y:S02]  /*3d00*/  LDG.E.U8 R18, desc[UR36][R6.64] ;  /* 0x0000002406127981 */ /* 0x000164000c1e1100 */
.L_x_22741:
[----:B------:R-:W-:Y:S05]  /*3d10*/  BSYNC.RECONVERGENT B6 ;  /* 0x0000000000067941 */ /* 0x000fea0003800200 */
.L_x_22740:
[----:B------:R-:W0:Y:S01]  /*3d20*/  LDC.U8 R0, c[0x0][0x385] ;  /* 0x0000e140ff007b82 */ /* 0x000e220000000000 */
[----:B------:R-:W-:Y:S01]  /*3d30*/  ISETP.GE.AND P0, PT, R25, R16, PT ;  /* 0x000000101900720c */ /* 0x000fe20003f06270 */
[----:B------:R-:W-:-:S12]  /*3d40*/  BSSY.RECONVERGENT B0, `(.L_x_22774) ;  /* 0x0000006000007945 */ /* 0x000fd80003800200 */
[----:B------:R-:W-:Y:S05]  /*3d50*/  @P0 BRA `(.L_x_22775) ;  /* 0x0000000000100947 */ /* 0x000fea0003800000 */
[----:B-----5:R-:W-:Y:S02]  /*3d60*/  LOP3.LUT R8, R22, 0xff, RZ, 0xc0, !PT ;  /* 0x000000ff16087812 */ /* 0x020fe400078ec0ff */
[----:B------:R-:W-:-:S07]  /*3d70*/  MOV R9, 0x3d90 ;  /* 0x00003d9000097802 */ /* 0x000fce0000000f00 */
[----:B01234-:R-:W-:Y:S05]  /*3d80*/  CALL.REL.NOINC `($__internal_78_$__cuda_sm20_div_u16) ;  /* 0x0000003c00cc7944 */ /* 0x01ffea0003c00000 */
[----:B------:R-:W-:-:S07]  /*3d90*/  IMAD.MOV.U32 R3, RZ, RZ, R8 ;  /* 0x000000ffff037224 */ /* 0x000fce00078e0008 */
.L_x_22775:
[----:B------:R-:W-:Y:S05]  /*3da0*/  BSYNC.RECONVERGENT B0 ;  /* 0x0000000000007941 */ /* 0x000fea0003800200 */
.L_x_22774:
[----:B------:R-:W-:Y:S01]  /*3db0*/  VIADD R23, R25, 0x80 ;  /* 0x0000008019177836 */ /* 0x000fe20000000000 */
[----:B------:R-:W-:Y:S04]  /*3dc0*/  BSSY.RECONVERGENT B0, `(.L_x_22776) ;  /* 0x0000007000007945 */ /* 0x000fe80003800200 */
[----:B------:R-:W-:-:S13]  /*3dd0*/  ISETP.GE.AND P0, PT, R23, R16, PT ;  /* 0x000000101700720c */ /* 0x000fda0003f06270 */
[----:B------:R-:W-:Y:S05]  /*3de0*/  @P0 BRA `(.L_x_22777) ;  /* 0x0000000000100947 */ /* 0x000fea0003800000 */
[----:B-----5:R-:W-:Y:S02]  /*3df0*/  LOP3.LUT R8, R19, 0xff, RZ, 0xc0, !PT ;  /* 0x000000ff13087812 */ /* 0x020fe400078ec0ff */
[----:B------:R-:W-:-:S07]  /*3e00*/  MOV R9, 0x3e20 ;  /* 0x00003e2000097802 */ /* 0x000fce0000000f00 */
[----:B01234-:R-:W-:Y:S05]  /*3e10*/  CALL.REL.NOINC `($__internal_78_$__cuda_sm20_div_u16) ;  /* 0x0000003c00a87944 */ /* 0x01ffea0003c00000 */
[----:B------:R-:W-:-:S07]  /*3e20*/  IMAD.MOV.U32 R22, RZ, RZ, R8 ;  /* 0x000000ffff167224 */ /* 0x000fce00078e0008 */
.L_x_22777:
[----:B------:R-:W-:Y:S05]  /*3e30*/  BSYNC.RECONVERGENT B0 ;  /* 0x0000000000007941 */ /* 0x000fea0003800200 */
.L_x_22776:
        /* <DEDUP_REMOVED lines=8> */
.L_x_22779:
[----:B------:R-:W-:Y:S05]  /*3ec0*/  BSYNC.RECONVERGENT B0 ;  /* 0x0000000000007941 */ /* 0x000fea0003800200 */
.L_x_22778:
        /* <DEDUP_REMOVED lines=8> */
.L_x_22781:
[----:B------:R-:W-:Y:S05]  /*3f50*/  BSYNC.RECONVERGENT B0 ;  /* 0x0000000000007941 */ /* 0x000fea0003800200 */
.L_x_22780:
        /* <DEDUP_REMOVED lines=27> */
.L_x_22789:
[----:B------:R0:W-:Y:S01]  /*4110*/  STG.E.U8 desc[UR36][R8.64], R3 ;  /* 0x0000000308007986 */ /* 0x0001e2000c101124 */
[----:B------:R-:W-:Y:S01]  /*4120*/  IMAD.MOV.U32 R25, RZ, RZ, R23 ;  /* 0x000000ffff197224 */ /* 0x000fe200078e0017 */
[----:B------:R-:W-:Y:S06]  /*4130*/  BRA `(.L_x_22791) ;  /* 0x0000000c00ac7947 */ /* 0x000fec0003800000 */
.L_x_22788:
        /* <DEDUP_REMOVED lines=11> */
.L_x_22793:
[----:B------:R-:W-:Y:S01]  /*41f0*/  LOP3.LUT R3, R3, 0xff, RZ, 0xc0, !PT ;  /* 0x000000ff03037812 */ /* 0x000fe200078ec0ff */
[----:B------:R-:W-:-:S04]  /*4200*/  IMAD.MOV.U32 R25, RZ, RZ, R23 ;  /* 0x000000ffff197224 */ /* 0x000fc800078e0017 */
[----:B------:R0:W-:Y:S01]  /*4210*/  STG.E desc[UR36][R8.64], R3 ;  /* 0x0000000308007986 */ /* 0x0001e2000c101924 */
[----:B------:R-:W-:Y:S05]  /*4220*/  BRA `(.L_x_22791) ;  /* 0x0000000c00707947 */ /* 0x000fea0003800000 */
.L_x_22792:
[----:B------:R-:W-:Y:S01]  /*4230*/  LOP3.LUT R3, R3, 0xff, RZ, 0xc0, !PT ;  /* 0x000000ff03037812 */ /* 0x000fe200078ec0ff */
[----:B------:R-:W-:-:S04]  /*4240*/  IMAD.MOV.U32 R25, RZ, RZ, R23 ;  /* 0x000000ffff197224 */ /* 0x000fc800078e0017 */
[----:B------:R0:W-:Y:S01]  /*4250*/  STG.E.U16 desc[UR36][R8.64], R3 ;  /* 0x0000000308007986 */ /* 0x0001e2000c101524 */
[----:B------:R-:W-:Y:S05]  /*4260*/  BRA `(.L_x_22791) ;  /* 0x0000000c00607947 */ /* 0x000fea0003800000 */
.L_x_22787:
        /* <DEDUP_REMOVED lines=11> */
.L_x_22795:
[----:B------:R-:W-:Y:S01]  /*4320*/  LOP3.LUT R3, R3, 0xff, RZ, 0xc0, !PT ;  /* 0x000000ff03037812 */ /* 0x000fe200078ec0ff */
[----:B------:R-:W-:-:S03]  /*4330*/  IMAD.MOV.U32 R25, RZ, RZ, R23 ;  /* 0x000000ffff197224 */ /* 0x000fc600078e0017 */
[----:B------:R-:W0:Y:S02]  /*4340*/  I2F.U16 R0, R3 ;  /* 0x0000000300007306 */ /* 0x000e240000101000 */
[----:B0-----:R-:W-:-:S05]  /*4350*/  F2FP.F16.F32.PACK_AB R0, RZ, R0 ;  /* 0x00000000ff00723e */ /* 0x001fca00000000ff */
[----:B------:R0:W-:Y:S01]  /*4360*/  STG.E.U16 desc[UR36][R8.64], R0 ;  /* 0x0000000008007986 */ /* 0x0001e2000c101524 */
[----:B------:R-:W-:Y:S05]  /*4370*/  BRA `(.L_x_22791) ;  /* 0x0000000c001c7947 */ /* 0x000fea0003800000 */
.L_x_22794:
        /* <DEDUP_REMOVED lines=12> */
.L_x_22797:
[----:B------:R-:W-:Y:S01]  /*4440*/  LOP3.LUT R3, R3, 0xff, RZ, 0xc0, !PT ;  /* 0x000000ff03037812 */ /* 0x000fe200078ec0ff */
[----:B------:R-:W-:-:S05]  /*4450*/  IMAD.MOV.U32 R25, RZ, RZ, R23 ;  /* 0x000000ffff197224 */ /* 0x000fca00078e0017 */
[----:B------:R-:W0:Y:S02]  /*4460*/  I2F.U16 R3, R3 ;  /* 0x0000000300037306 */ /* 0x000e240000101000 */
[----:B0-----:R-:W-:-:S04]  /*4470*/  F2FP.F16.F32.PACK_AB R3, RZ, R3 ;  /* 0x00000003ff03723e */ /* 0x001fc800000000ff */
[----:B------:R-:W-:-:S05]  /*4480*/  PRMT R3, R3, 0x5410, RZ ;  /* 0x0000541003037816 */ /* 0x000fca00000000ff */
[----:B------:R0:W-:Y:S01]  /*4490*/  STG.E desc[UR36][R8.64], R3 ;  /* 0x0000000308007986 */ /* 0x0001e2000c101924 */
[----:B------:R-:W-:Y:S05]  /*44a0*/  BRA `(.L_x_22791) ;  /* 0x0000000800d07947 */ /* 0x000fea0003800000 */
.L_x_22796:
[----:B------:R-:W-:Y:S01]  /*44b0*/  LOP3.LUT R4, R3, 0xff, RZ, 0xc0, !PT ;  /* 0x000000ff03047812 */ /* 0x000fe200078ec0ff */
[----:B------:R-:W-:-:S05]  /*44c0*/  IMAD.MOV.U32 R25, RZ, RZ, R23 ;  /* 0x000000ffff197224 */ /* 0x000fca00078e0017 */
[----:B------:R-:W0:Y:S02]  /*44d0*/  I2F.F64.U16 R4, R4 ;  /* 0x0000000400047312 */ /* 0x000e240000101800 */
[----:B0-----:R0:W-:Y:S01]  /*44e0*/  STG.E.64 desc[UR36][R8.64], R4 ;  /* 0x0000000408007986 */ /* 0x0011e2000c101b24 */
[----:B------:R-:W-:Y:S05]  /*44f0*/  BRA `(.L_x_22791) ;  /* 0x0000000800bc7947 */ /* 0x000fea0003800000 */
.L_x_22786:
        /* <DEDUP_REMOVED lines=13> */
.L_x_22800:
[----:B------:R-:W-:Y:S02]  /*45d0*/  LOP3.LUT R4, R3, 0xff, RZ, 0xc0, !PT ;  /* 0x000000ff03047812 */ /* 0x000fe400078ec0ff */
[----:B--234-:R-:W-:Y:S01]  /*45e0*/  CS2R R6, SRZ ;  /* 0x0000000000067805 */ /* 0x01cfe2000001ff00 */
[----:B------:R-:W-:-:S03]  /*45f0*/  IMAD.MOV.U32 R25, RZ, RZ, R23 ;  /* 0x000000ffff197224 */ /* 0x000fc600078e0017 */
[----:B------:R-:W0:Y:S02]  /*4600*/  I2F.F64.U16 R4, R4 ;  /* 0x0000000400047312 */ /* 0x000e240000101800 */
[----:B0-----:R0:W-:Y:S01]  /*4610*/  STG.E.128 desc[UR36][R8.64], R4 ;  /* 0x0000000408007986 */ /* 0x0011e2000c101d24 */
[----:B------:R-:W-:Y:S05]  /*4620*/  BRA `(.L_x_22791) ;  /* 0x0000000800707947 */ /* 0x000fea0003800000 */
.L_x_22799:
        /* <DEDUP_REMOVED lines=18> */
.L_x_22804:
[----:B------:R-:W-:Y:S05]  /*4750*/  BSYNC.RECONVERGENT B0 ;  /* 0x0000000000007941 */ /* 0x000fea0003800200 */
.L_x_22803:
[----:B------:R0:W-:Y:S01]  /*4760*/  STG.E.U8 desc[UR36][R8.64], R3 ;  /* 0x0000000308007986 */ /* 0x0001e2000c101124 */
[----:B------:R-:W-:Y:S01]  /*4770*/  IMAD.MOV.U32 R25, RZ, RZ, R23 ;  /* 0x000000ffff197224 */ /* 0x000fe200078e0017 */
[----:B------:R-:W-:Y:S06]  /*4780*/  BRA `(.L_x_22791) ;  /* 0x0000000800187947 */ /* 0x000fec0003800000 */
.L_x_22802:
        /* <DEDUP_REMOVED lines=20> */
.L_x_22801:
[----:B------:R-:W-:Y:S01]  /*48d0*/  LOP3.LUT R3, R3, 0xff, RZ, 0xc0, !PT ;  /* 0x000000ff03037812 */ /* 0x000fe200078ec0ff */
[----:B------:R-:W-:-:S03]  /*48e0*/  IMAD.MOV.U32 R25, RZ, RZ, R23 ;  /* 0x000000ffff197224 */ /* 0x000fc600078e0017 */
[----:B------:R-:W0:Y:S02]  /*48f0*/  I2F.U16 R0, R3 ;  /* 0x0000000300007306 */ /* 0x000e240000101000 */
[----:B0-----:R-:W-:-:S05]  /*4900*/  F2FP.BF16.F32.PACK_AB R0, RZ, R0 ;  /* 0x00000000ff00723e */ /* 0x001fca00000010ff */
[----:B------:R0:W-:Y:S01]  /*4910*/  STG.E.U16 desc[UR36][R8.64], R0 ;  /* 0x0000000008007986 */ /* 0x0001e2000c101524 */
[----:B------:R-:W-:Y:S05]  /*4920*/  BRA `(.L_x_22791) ;  /* 0x0000000400b07947 */ /* 0x000fea0003800000 */
.L_x_22798:
        /* <DEDUP_REMOVED lines=12> */
.L_x_22807:
        /* <DEDUP_REMOVED lines=13> */
.L_x_22810:
[----:B------:R-:W-:-:S04]  /*4ac0*/  SHF.R.U32.HI R0, RZ, 0x14, R3 ;  /* 0x00000014ff007819 */ /* 0x000fc80000011603 */
[----:B------:R-:W-:-:S04]  /*4ad0*/  LOP3.LUT R0, R0, 0x1, RZ, 0xc0, !PT ;  /* 0x0000000100007812 */ /* 0x000fc800078ec0ff */
[----:B------:R-:W-:-:S04]  /*4ae0*/  IADD3 R0, PT, PT, R3, 0x487ffff, R0 ;  /* 0x0487ffff03007810 */ /* 0x000fc80007ffe000 */
[----:B------:R-:W-:-:S04]  /*4af0*/  SHF.R.U32.HI R0, RZ, 0x14, R0 ;  /* 0x00000014ff007819 */ /* 0x000fc80000011600 */
[----:B------:R-:W-:-:S07]  /*4b00*/  LOP3.LUT R0, R0, 0xff, RZ, 0xc0, !PT ;  /* 0x000000ff00007812 */ /* 0x000fce00078ec0ff */
.L_x_22811:
[----:B------:R-:W-:-:S07]  /*4b10*/  PRMT R4, R0, 0x7610, R4 ;  /* 0x0000761000047816 */ /* 0x000fce0000000004 */
.L_x_22809:
[----:B------:R-:W-:Y:S05]  /*4b20*/  BSYNC.RECONVERGENT B0 ;  /* 0x0000000000007941 */ /* 0x000fea0003800200 */
.L_x_22808:
[----:B------:R0:W-:Y:S01]  /*4b30*/  STG.E.U8 desc[UR36][R8.64], R4 ;  /* 0x0000000408007986 */ /* 0x0001e2000c101124 */
[----:B------:R-:W-:Y:S01]  /*4b40*/  IMAD.MOV.U32 R25, RZ, RZ, R23 ;  /* 0x000000ffff197224 */ /* 0x000fe200078e0017 */
[----:B------:R-:W-:Y:S06]  /*4b50*/  BRA `(.L_x_22791) ;  /* 0x0000000400247947 */ /* 0x000fec0003800000 */
.L_x_22806:
        /* <DEDUP_REMOVED lines=13> */
.L_x_22814:
[----:B------:R-:W-:-:S04]  /*4c30*/  SHF.R.U32.HI R0, RZ, 0x15, R3 ;  /* 0x00000015ff007819 */ /* 0x000fc80000011603 */
[----:B------:R-:W-:-:S04]  /*4c40*/  LOP3.LUT R0, R0, 0x1, RZ, 0xc0, !PT ;  /* 0x0000000100007812 */ /* 0x000fc800078ec0ff */
[----:B------:R-:W-:-:S04]  /*4c50*/  IADD3 R0, PT, PT, R3, 0x88fffff, R0 ;  /* 0x088fffff03007810 */ /* 0x000fc80007ffe000 */
[----:B------:R-:W-:-:S04]  /*4c60*/  SHF.R.U32.HI R0, RZ, 0x15, R0 ;  /* 0x00000015ff007819 */ /* 0x000fc80000011600 */
[----:B------:R-:W-:-:S07]  /*4c70*/  LOP3.LUT R0, R0, 0xff, RZ, 0xc0, !PT ;  /* 0x000000ff00007812 */ /* 0x000fce00078ec0ff */
.L_x_22815:
[----:B------:R-:W-:-:S07]  /*4c80*/  PRMT R4, R0, 0x7610, R4 ;  /* 0x0000761000047816 */ /* 0x000fce0000000004 */
.L_x_22813:
[----:B------:R-:W-:Y:S05]  /*4c90*/  BSYNC.RECONVERGENT B0 ;  /* 0x0000000000007941 */ /* 0x000fea0003800200 */
.L_x_22812:
[----:B------:R0:W-:Y:S01]  /*4ca0*/  STG.E.U8 desc[UR36][R8.64], R4 ;  /* 0x0000000408007986 */ /* 0x0001e2000c101124 */
[----:B------:R-:W-:Y:S01]  /*4cb0*/  IMAD.MOV.U32 R25, RZ, RZ, R23 ;  /* 0x000000ffff197224 */ /* 0x000fe200078e0017 */
[----:B------:R-:W-:Y:S06]  /*4cc0*/  BRA `(.L_x_22791) ;  /* 0x0000000000c87947 */ /* 0x000fec0003800000 */
.L_x_22805:
[----:B------:R-:W-:-:S13]  /*4cd0*/  ISETP.NE.AND P0, PT, R0, 0x1c, PT ;  /* 0x0000001c0000780c */ /* 0x000fda0003f05270 */
[----:B------:R-:W-:Y:S05]  /*4ce0*/  @!P0 BRA `(.L_x_22816) ;  /* 0x0000000000b48947 */ /* 0x000fea0003800000 */
[----:B------:R-:W-:-:S13]  /*4cf0*/  ISETP.NE.AND P0, PT, R0, 0x1d, PT ;  /* 0x0000001d0000780c */ /* 0x000fda0003f05270 */
[----:B------:R-:W-:Y:S05]  /*4d00*/  @!P0 BRA `(.L_x_22817) ;  /* 0x0000000000988947 */ /* 0x000fea0003800000 */
[----:B------:R-:W-:-:S13]  /*4d10*/  ISETP.NE.AND P0, PT, R0, 0x2c, PT ;  /* 0x0000002c0000780c */ /* 0x000fda0003f05270 */
[----:B------:R-:W-:Y:S05]  /*4d20*/  @!P0 BRA `(.L_x_22818) ;  /* 0x0000000000488947 */ /* 0x000fea0003800000 */
.L_x_22790:
        /* <DEDUP_REMOVED lines=16> */
.L_x_22819:
[----:B------:R-:W-:Y:S01]  /*4e30*/  IMAD.MOV.U32 R25, RZ, RZ, R23 ;  /* 0x000000ffff197224 */ /* 0x000fe200078e0017 */
[----:B------:R-:W-:Y:S06]  /*4e40*/  BRA `(.L_x_22791) ;  /* 0x0000000000687947 */ /* 0x000fec0003800000 */
.L_x_22818:
        /* <DEDUP_REMOVED lines=18> */
.L_x_22817:
[----:B------:R-:W-:Y:S01]  /*4f70*/  LOP3.LUT R4, R3, 0xff, RZ, 0xc0, !PT ;  /* 0x000000ff03047812 */ /* 0x000fe200078ec0ff */
[----:B------:R-:W-:Y:S02]  /*4f80*/  IMAD.MOV.U32 R5, RZ, RZ, RZ ;  /* 0x000000ffff057224 */ /* 0x000fe400078e00ff */
[----:B------:R-:W-:-:S03]  /*4f90*/  IMAD.MOV.U32 R25, RZ, RZ, R23 ;  /* 0x000000ffff197224 */ /* 0x000fc600078e0017 */
[----:B------:R0:W-:Y:S01]  /*4fa0*/  STG.E.64 desc[UR36][R8.64], R4 ;  /* 0x0000000408007986 */ /* 0x0001e2000c101b24 */
[----:B------:R-:W-:Y:S05]  /*4fb0*/  BRA `(.L_x_22791) ;  /* 0x00000000000c7947 */ /* 0x000fea0003800000 */
.L_x_22816:
[----:B------:R-:W-:Y:S01]  /*4fc0*/  LOP3.LUT R3, R3, 0xff, RZ, 0xc0, !PT ;  /* 0x000000ff03037812 */ /* 0x000fe200078ec0ff */
[----:B------:R-:W-:-:S04]  /*4fd0*/  IMAD.MOV.U32 R25, RZ, RZ, R23 ;  /* 0x000000ffff197224 */ /* 0x000fc800078e0017 */
[----:B------:R0:W-:Y:S03]  /*4fe0*/  STG.E desc[UR36][R8.64], R3 ;  /* 0x0000000308007986 */ /* 0x0001e6000c101924 */
.L_x_22791:
[----:B------:R-:W-:Y:S05]  /*4ff0*/  BSYNC.RECONVERGENT B6 ;  /* 0x0000000000067941 */ /* 0x000fea0003800200 */
.L_x_22785:
        /* <DEDUP_REMOVED lines=24> */
.L_x_22825:
[----:B------:R0:W-:Y:S01]  /*5180*/  STG.E.U8 desc[UR36][R8.64], R22 ;  /* 0x0000001608007986 */ /* 0x0001e2000c101124 */
[----:B------:R-:W-:Y:S05]  /*5190*/  BRA `(.L_x_22827) ;  /* 0x0000000c004c7947 */ /* 0x000fea0003800000 */
.L_x_22824:
        /* <DEDUP_REMOVED lines=10> */
.L_x_22829:
[----:B------:R-:W-:-:S05]  /*5240*/  LOP3.LUT R3, R22, 0xff, RZ, 0xc0, !PT ;  /* 0x000000ff16037812 */ /* 0x000fca00078ec0ff */
[----:B------:R0:W-:Y:S01]  /*5250*/  STG.E desc[UR36][R8.64], R3 ;  /* 0x0000000308007986 */ /* 0x0001e2000c101924 */
[----:B------:R-:W-:Y:S05]  /*5260*/  BRA `(.L_x_22827) ;  /* 0x0000000c00187947 */ /* 0x000fea0003800000 */
.L_x_22828:
[----:B------:R-:W-:-:S05]  /*5270*/  LOP3.LUT R3, R22, 0xff, RZ, 0xc0, !PT ;  /* 0x000000ff16037812 */ /* 0x000fca00078ec0ff */
[----:B------:R0:W-:Y:S01]  /*5280*/  STG.E.U16 desc[UR36][R8.64], R3 ;  /* 0x0000000308007986 */ /* 0x0001e2000c101524 */
[----:B------:R-:W-:Y:S05]  /*5290*/  BRA `(.L_x_22827) ;  /* 0x0000000c000c7947 */ /* 0x000fea0003800000 */
.L_x_22823:
        /* <DEDUP_REMOVED lines=10> */
.L_x_22831:
[----:B------:R-:W-:-:S04]  /*5340*/  LOP3.LUT R22, R22, 0xff, RZ, 0xc0, !PT ;  /* 0x000000ff16167812 */ /* 0x000fc800078ec0ff */
[----:B------:R-:W0:Y:S02]  /*5350*/  I2F.U16 R0, R22 ;  /* 0x0000001600007306 */ /* 0x000e240000101000 */
[----:B0-----:R-:W-:-:S05]  /*5360*/  F2FP.F16.F32.PACK_AB R0, RZ, R0 ;  /* 0x00000000ff00723e */ /* 0x001fca00000000ff */
[----:B------:R0:W-:Y:S01]  /*5370*/  STG.E.U16 desc[UR36][R8.64], R0 ;  /* 0x0000000008007986 */ /* 0x0001e2000c101524 */
[----:B------:R-:W-:Y:S05]  /*5380*/  BRA `(.L_x_22827) ;  /* 0x0000000800d07947 */ /* 0x000fea0003800000 */
.L_x_22830:
        /* <DEDUP_REMOVED lines=11> */
.L_x_22833:
[----:B------:R-:W-:-:S06]  /*5440*/  LOP3.LUT R22, R22, 0xff, RZ, 0xc0, !PT ;  /* 0x000000ff16167812 */ /* 0x000fcc00078ec0ff */
[----:B------:R-:W0:Y:S02]  /*5450*/  I2F.U16 R22, R22 ;  /* 0x0000001600167306 */ /* 0x000e240000101000 */
[----:B0-----:R-:W-:-:S04]  /*5460*/  F2FP.F16.F32.PACK_AB R3, RZ, R22 ;  /* 0x00000016ff03723e */ /* 0x001fc800000000ff */
[----:B------:R-:W-:-:S05]  /*5470*/  PRMT R3, R3, 0x5410, RZ ;  /* 0x0000541003037816 */ /* 0x000fca00000000ff */
[----:B------:R0:W-:Y:S01]  /*5480*/  STG.E desc[UR36][R8.64], R3 ;  /* 0x0000000308007986 */ /* 0x0001e2000c101924 */
[----:B------:R-:W-:Y:S05]  /*5490*/  BRA `(.L_x_22827) ;  /* 0x00000008008c7947 */ /* 0x000fea0003800000 */
.L_x_22832:
[----:B------:R-:W-:-:S06]  /*54a0*/  LOP3.LUT R4, R22, 0xff, RZ, 0xc0, !PT ;  /* 0x000000ff16047812 */ /* 0x000fcc00078ec0ff */
[----:B------:R-:W0:Y:S02]  /*54b0*/  I2F.F64.U16 R4, R4 ;  /* 0x0000000400047312 */ /* 0x000e240000101800 */
[----:B0-----:R0:W-:Y:S01]  /*54c0*/  STG.E.64 desc[UR36][R8.64], R4 ;  /* 0x0000000408007986 */ /* 0x0011e2000c101b24 */
[----:B------:R-:W-:Y:S05]  /*54d0*/  BRA `(.L_x_22827) ;  /* 0x00000008007c7947 */ /* 0x000fea0003800000 */
.L_x_22822:
        /* <DEDUP_REMOVED lines=13> */
.L_x_22837:
        /* <DEDUP_REMOVED lines=17> */
.L_x_22840:
[----:B------:R-:W-:-:S07]  /*56c0*/  PRMT R4, R0, 0x7610, R4 ;  /* 0x0000761000047816 */ /* 0x000fce0000000004 */
.L_x_22839:
[----:B------:R-:W-:Y:S05]  /*56d0*/  BSYNC.RECONVERGENT B0 ;  /* 0x0000000000007941 */ /* 0x000fea0003800200 */
.L_x_22838:
[----:B------:R0:W-:Y:S01]  /*56e0*/  STG.E.U8 desc[UR36][R8.64], R4 ;  /* 0x0000000408007986 */ /* 0x0001e2000c101124 */
[----:B------:R-:W-:Y:S05]  /*56f0*/  BRA `(.L_x_22827) ;  /* 0x0000000400f47947 */ /* 0x000fea0003800000 */
.L_x_22836:
        /* <DEDUP_REMOVED lines=17> */
.L_x_22843:
[----:B------:R-:W-:-:S07]  /*5810*/  PRMT R4, R0, 0x7610, R4 ;  /* 0x0000761000047816 */ /* 0x000fce0000000004 */
.L_x_22842:
[----:B------:R-:W-:Y:S05]  /*5820*/  BSYNC.RECONVERGENT B0 ;  /* 0x0000000000007941 */ /* 0x000fea0003800200 */
.L_x_22841:
[----:B------:R0:W-:Y:S01]  /*5830*/  STG.E.U8 desc[UR36][R8.64], R4 ;  /* 0x0000000408007986 */ /* 0x0001e2000c101124 */
[----:B------:R-:W-:Y:S05]  /*5840*/  BRA `(.L_x_22827) ;  /* 0x0000000400a07947 */ /* 0x000fea0003800000 */
.L_x_22835:
        /* <DEDUP_REMOVED lines=22> */
.L_x_22845:
[----:B------:R-:W-:Y:S01]  /*59b0*/  LOP3.LUT R22, R22, 0xff, RZ, 0xc0, !PT ;  /* 0x000000ff16167812 */ /* 0x000fe200078ec0ff */
[----:B------:R-:W-:-:S05]  /*59c0*/  IMAD.MOV.U32 R23, RZ, RZ, RZ ;  /* 0x000000ffff177224 */ /* 0x000fca00078e00ff */
[----:B------:R0:W-:Y:S01]  /*59d0*/  STG.E.64 desc[UR36][R8.64], R22 ;  /* 0x0000001608007986 */ /* 0x0001e2000c101b24 */
[----:B------:R-:W-:Y:S05]  /*59e0*/  BRA `(.L_x_22827) ;  /* 0x0000000400387947 */ /* 0x000fea0003800000 */
.L_x_22844:
[----:B------:R-:W-:-:S05]  /*59f0*/  LOP3.LUT R3, R22, 0xff, RZ, 0xc0, !PT ;  /* 0x000000ff16037812 */ /* 0x000fca00078ec0ff */
[----:B------:R0:W-:Y:S01]  /*5a00*/  STG.E desc[UR36][R8.64], R3 ;  /* 0x0000000308007986 */ /* 0x0001e2000c101924 */
[----:B------:R-:W-:Y:S05]  /*5a10*/  BRA `(.L_x_22827) ;  /* 0x00000004002c7947 */ /* 0x000fea0003800000 */
.L_x_22834:
        /* <DEDUP_REMOVED lines=10> */
.L_x_22847:
[----:B------:R-:W-:Y:S02]  /*5ac0*/  LOP3.LUT R4, R22, 0xff, RZ, 0xc0, !PT ;  /* 0x000000ff16047812 */ /* 0x000fe400078ec0ff */
[----:B--234-:R-:W-:-:S04]  /*5ad0*/  CS2R R6, SRZ ;  /* 0x0000000000067805 */ /* 0x01cfc8000001ff00 */
[----:B------:R-:W0:Y:S02]  /*5ae0*/  I2F.F64.U16 R4, R4 ;  /* 0x0000000400047312 */ /* 0x000e240000101800 */
[----:B0-----:R0:W-:Y:S01]  /*5af0*/  STG.E.128 desc[UR36][R8.64], R4 ;  /* 0x0000000408007986 */ /* 0x0011e2000c101d24 */
[----:B------:R-:W-:Y:S05]  /*5b00*/  BRA `(.L_x_22827) ;  /* 0x0000000000f07947 */ /* 0x000fea0003800000 */
.L_x_22846:
[----:B------:R-:W-:-:S13]  /*5b10*/  ISETP.NE.AND P0, PT, R0, 0xf, PT ;  /* 0x0000000f0000780c */ /* 0x000fda0003f05270 */
[----:B------:R-:W-:Y:S05]  /*5b20*/  @!P0 BRA `(.L_x_22848) ;  /* 0x0000000000d88947 */ /* 0x000fea0003800000 */
[----:B------:R-:W-:-:S13]  /*5b30*/  ISETP.NE.AND P0, PT, R0, 0x17, PT ;  /* 0x000000170000780c */ /* 0x000fda0003f05270 */
[----:B------:R-:W-:Y:S05]  /*5b40*/  @!P0 BRA `(.L_x_22849) ;  /* 0x0000000000888947 */ /* 0x000fea0003800000 */
[----:B------:R-:W-:-:S13]  /*5b50*/  ISETP.NE.AND P0, PT, R0, 0x18, PT ;  /* 0x000000180000780c */ /* 0x000fda0003f05270 */
[----:B------:R-:W-:Y:S05]  /*5b60*/  @!P0 BRA `(.L_x_22850) ;  /* 0x0000000000448947 */ /* 0x000fea0003800000 */
.L_x_22826:
        /* <DEDUP_REMOVED lines=16> */
.L_x_22851:
[----:B------:R-:W-:Y:S05]  /*5c70*/  BRA `(.L_x_22827) ;  /* 0x0000000000947947 */ /* 0x000fea0003800000 */
.L_x_22850:
        /* <DEDUP_REMOVED lines=12> */
.L_x_22853:
[----:B------:R-:W-:Y:S05]  /*5d40*/  BSYNC.RECONVERGENT B0 ;  /* 0x0000000000007941 */ /* 0x000fea0003800200 */
.L_x_22852:
[----:B------:R0:W-:Y:S01]  /*5d50*/  STG.E.U8 desc[UR36][R8.64], R3 ;  /* 0x0000000308007986 */ /* 0x0001e2000c101124 */
[----:B------:R-:W-:Y:S05]  /*5d60*/  BRA `(.L_x_22827) ;  /* 0x0000000000587947 */ /* 0x000fea0003800000 */
.L_x_22849:
        /* <DEDUP_REMOVED lines=13> */
.L_x_22854:
[----:B------:R-:W-:Y:S01]  /*5e40*/  IMAD.MOV.U32 R3, RZ, RZ, 0x7f ;  /* 0x0000007fff037424 */ /* 0x000fe200078e00ff */
[----:B------:R-:W-:-:S04]  /*5e50*/  ISETP.GT.U32.AND P0, PT, R5, 0x7f800000, PT ;  /* 0x7f8000000500780c */ /* 0x000fc80003f04070 */
[----:B------:R-:W-:-:S05]  /*5e60*/  SEL R3, R3, 0x7c, P0 ;  /* 0x0000007c03037807 */ /* 0x000fca0000000000 */
[----:B------:R0:W-:Y:S01]  /*5e70*/  STG.E.U8 desc[UR36][R8.64], R3 ;  /* 0x0000000308007986 */ /* 0x0001e2000c101124 */
[----:B------:R-:W-:Y:S05]  /*5e80*/  BRA `(.L_x_22827) ;  /* 0x0000000000107947 */ /* 0x000fea0003800000 */
.L_x_22848:
[----:B------:R-:W-:-:S04]  /*5e90*/  LOP3.LUT R22, R22, 0xff, RZ, 0xc0, !PT ;  /* 0x000000ff16167812 */ /* 0x000fc800078ec0ff */
[----:B------:R-:W0:Y:S02]  /*5ea0*/  I2F.U16 R0, R22 ;  /* 0x0000001600007306 */ /* 0x000e240000101000 */
[----:B0-----:R-:W-:-:S05]  /*5eb0*/  F2FP.BF16.F32.PACK_AB R0, RZ, R0 ;  /* 0x00000000ff00723e */ /* 0x001fca00000010ff */
[----:B------:R0:W-:Y:S02]  /*5ec0*/  STG.E.U16 desc[UR36][R8.64], R0 ;  /* 0x0000000008007986 */ /* 0x0001e4000c101524 */
.L_x_22827:
[----:B------:R-:W-:Y:S05]  /*5ed0*/  BSYNC.RECONVERGENT B6 ;  /* 0x0000000000067941 */ /* 0x000fea0003800200 */
.L_x_22821:
[----:B------:R-:W-:-:S07]  /*5ee0*/  VIADD R25, R25, 0x80 ;  /* 0x0000008019197836 */ /* 0x000fce0000000000 */
.L_x_22784:
[----:B------:R-:W-:-:S13]  /*5ef0*/  ISETP.GE.AND P0, PT, R25, R16, PT ;  /* 0x000000101900720c */ /* 0x000fda0003f06270 */
[----:B------:R-:W-:Y:S05]  /*5f00*/  @P0 BREAK.RELIABLE B7 ;  /* 0x0000000000070942 */ /* 0x000fea0003800100 */
[----:B------:R-:W-:Y:S05]  /*5f10*/  @P0 BRA `(.L_x_22820) ;  /* 0x0000000c00b40947 */ /* 0x000fea0003800000 */
[----:B------:R-:W-:Y:S05]  /*5f20*/  BSYNC.RELIABLE B7 ;  /* 0x0000000000077941 */ /* 0x000fea0003800100 */
.L_x_22783:
        /* <DEDUP_REMOVED lines=21> */
.L_x_22859:
[----:B------:R0:W-:Y:S01]  /*6080*/  STG.E.U8 desc[UR36][R8.64], R17 ;  /* 0x0000001108007986 */ /* 0x0001e2000c101124 */
[----:B------:R-:W-:Y:S05]  /*6090*/  BRA `(.L_x_22861) ;  /* 0x0000000c004c7947 */ /* 0x000fea0003800000 */
.L_x_22858:
        /* <DEDUP_REMOVED lines=10> */
.L_x_22863:
[----:B------:R-:W-:-:S05]  /*6140*/  LOP3.LUT R17, R17, 0xff, RZ, 0xc0, !PT ;  /* 0x000000ff11117812 */ /* 0x000fca00078ec0ff */
[----:B------:R0:W-:Y:S01]  /*6150*/  STG.E desc[UR36][R8.64], R17 ;  /* 0x0000001108007986 */ /* 0x0001e2000c101924 */
[----:B------:R-:W-:Y:S05]  /*6160*/  BRA `(.L_x_22861) ;  /* 0x0000000c00187947 */ /* 0x000fea0003800000 */
.L_x_22862:
[----:B------:R-:W-:-:S05]  /*6170*/  LOP3.LUT R17, R17, 0xff, RZ, 0xc0, !PT ;  /* 0x000000ff11117812 */ /* 0x000fca00078ec0ff */
[----:B------:R0:W-:Y:S01]  /*6180*/  STG.E.U16 desc[UR36][R8.64], R17 ;  /* 0x0000001108007986 */ /* 0x0001e2000c101524 */
[----:B------:R-:W-:Y:S05]  /*6190*/  BRA `(.L_x_22861) ;  /* 0x0000000c000c7947 */ /* 0x000fea0003800000 */
.L_x_22857:
        /* <DEDUP_REMOVED lines=10> */
.L_x_22865:
[----:B------:R-:W-:-:S04]  /*6240*/  LOP3.LUT R17, R17, 0xff, RZ, 0xc0, !PT ;  /* 0x000000ff11117812 */ /* 0x000fc800078ec0ff */
[----:B------:R-:W0:Y:S02]  /*6250*/  I2F.U16 R0, R17 ;  /* 0x0000001100007306 */ /* 0x000e240000101000 */
[----:B0-----:R-:W-:-:S05]  /*6260*/  F2FP.F16.F32.PACK_AB R0, RZ, R0 ;  /* 0x00000000ff00723e */ /* 0x001fca00000000ff */
[----:B------:R0:W-:Y:S01]  /*6270*/  STG.E.U16 desc[UR36][R8.64], R0 ;  /* 0x0000000008007986 */ /* 0x0001e2000c101524 */
[----:B------:R-:W-:Y:S05]  /*6280*/  BRA `(.L_x_22861) ;  /* 0x0000000800d07947 */ /* 0x000fea0003800000 */
.L_x_22864:
        /* <DEDUP_REMOVED lines=11> */
.L_x_22867:
[----:B------:R-:W-:-:S06]  /*6340*/  LOP3.LUT R17, R17, 0xff, RZ, 0xc0, !PT ;  /* 0x000000ff11117812 */ /* 0x000fcc00078ec0ff */
[----:B------:R-:W0:Y:S02]  /*6350*/  I2F.U16 R17, R17 ;  /* 0x0000001100117306 */ /* 0x000e240000101000 */
[----:B0-----:R-:W-:-:S04]  /*6360*/  F2FP.F16.F32.PACK_AB R3, RZ, R17 ;  /* 0x00000011ff03723e */ /* 0x001fc800000000ff */
[----:B------:R-:W-:-:S05]  /*6370*/  PRMT R3, R3, 0x5410, RZ ;  /* 0x0000541003037816 */ /* 0x000fca00000000ff */
[----:B------:R0:W-:Y:S01]  /*6380*/  STG.E desc[UR36][R8.64], R3 ;  /* 0x0000000308007986 */ /* 0x0001e2000c101924 */
[----:B------:R-:W-:Y:S05]  /*6390*/  BRA `(.L_x_22861) ;  /* 0x00000008008c7947 */ /* 0x000fea0003800000 */
.L_x_22866:
[----:B------:R-:W-:-:S06]  /*63a0*/  LOP3.LUT R4, R17, 0xff, RZ, 0xc0, !PT ;  /* 0x000000ff11047812 */ /* 0x000fcc00078ec0ff */
[----:B------:R-:W0:Y:S02]  /*63b0*/  I2F.F64.U16 R4, R4 ;  /* 0x0000000400047312 */ /* 0x000e240000101800 */
[----:B0-----:R0:W-:Y:S01]  /*63c0*/  STG.E.64 desc[UR36][R8.64], R4 ;  /* 0x0000000408007986 */ /* 0x0011e2000c101b24 */
[----:B------:R-:W-:Y:S05]  /*63d0*/  BRA `(.L_x_22861) ;  /* 0x00000008007c7947 */ /* 0x000fea0003800000 */
.L_x_22856:
        /* <DEDUP_REMOVED lines=13> */
.L_x_22871:
        /* <DEDUP_REMOVED lines=17> */
.L_x_22874:
[----:B------:R-:W-:-:S07]  /*65c0*/  PRMT R4, R0, 0x7610, R4 ;  /* 0x0000761000047816 */ /* 0x000fce0000000004 */
.L_x_22873:
[----:B------:R-:W-:Y:S05]  /*65d0*/  BSYNC.RECONVERGENT B0 ;  /* 0x0000000000007941 */ /* 0x000fea0003800200 */
.L_x_22872:
[----:B------:R0:W-:Y:S01]  /*65e0*/  STG.E.U8 desc[UR36][R8.64], R4 ;  /* 0x0000000408007986 */ /* 0x0001e2000c101124 */
[----:B------:R-:W-:Y:S05]  /*65f0*/  BRA `(.L_x_22861) ;  /* 0x0000000400f47947 */ /* 0x000fea0003800000 */
.L_x_22870:
        /* <DEDUP_REMOVED lines=17> */
.L_x_22877:
[----:B------:R-:W-:-:S07]  /*6710*/  PRMT R4, R0, 0x7610, R4 ;  /* 0x0000761000047816 */ /* 0x000fce0000000004 */
.L_x_22876:
[----:B------:R-:W-:Y:S05]  /*6720*/  BSYNC.RECONVERGENT B0 ;  /* 0x0000000000007941 */ /* 0x000fea0003800200 */
.L_x_22875:
[----:B------:R0:W-:Y:S01]  /*6730*/  STG.E.U8 desc[UR36][R8.64], R4 ;  /* 0x0000000408007986 */ /* 0x0001e2000c101124 */
[----:B------:R-:W-:Y:S05]  /*6740*/  BRA `(.L_x_22861) ;  /* 0x0000000400a07947 */ /* 0x000fea0003800000 */
.L_x_22869:
        /* <DEDUP_REMOVED lines=22> */
.L_x_22879:
[----:B------:R-:W-:Y:S01]  /*68b0*/  LOP3.LUT R4, R17, 0xff, RZ, 0xc0, !PT ;  /* 0x000000ff11047812 */ /* 0x000fe200078ec0ff */
[----:B------:R-:W-:-:S05]  /*68c0*/  IMAD.MOV.U32 R5, RZ, RZ, RZ ;  /* 0x000000ffff057224 */ /* 0x000fca00078e00ff */
[----:B------:R0:W-:Y:S01]  /*68d0*/  STG.E.64 desc[UR36][R8.64], R4 ;  /* 0x0000000408007986 */ /* 0x0001e2000c101b24 */
[----:B------:R-:W-:Y:S05]  /*68e0*/  BRA `(.L_x_22861) ;  /* 0x0000000400387947 */ /* 0x000fea0003800000 */
.L_x_22878:
[----:B------:R-:W-:-:S05]  /*68f0*/  LOP3.LUT R17, R17, 0xff, RZ, 0xc0, !PT ;  /* 0x000000ff11117812 */ /* 0x000fca00078ec0ff */
[----:B------:R0:W-:Y:S01]  /*6900*/  STG.E desc[UR36][R8.64], R17 ;  /* 0x0000001108007986 */ /* 0x0001e2000c101924 */
[----:B------:R-:W-:Y:S05]  /*6910*/  BRA `(.L_x_22861) ;  /* 0x00000004002c7947 */ /* 0x000fea0003800000 */
.L_x_22868:
        /* <DEDUP_REMOVED lines=10> */
.L_x_22881:
[----:B------:R-:W-:Y:S02]  /*69c0*/  LOP3.LUT R4, R17, 0xff, RZ, 0xc0, !PT ;  /* 0x000000ff11047812 */ /* 0x000fe400078ec0ff */
[----:B--234-:R-:W-:-:S04]  /*69d0*/  CS2R R6, SRZ ;  /* 0x0000000000067805 */ /* 0x01cfc8000001ff00 */
[----:B------:R-:W0:Y:S02]  /*69e0*/  I2F.F64.U16 R4, R4 ;  /* 0x0000000400047312 */ /* 0x000e240000101800 */
[----:B0-----:R0:W-:Y:S01]  /*69f0*/  STG.E.128 desc[UR36][R8.64], R4 ;  /* 0x0000000408007986 */ /* 0x0011e2000c101d24 */
[----:B------:R-:W-:Y:S05]  /*6a00*/  BRA `(.L_x_22861) ;  /* 0x0000000000f07947 */ /* 0x000fea0003800000 */
.L_x_22880:
[----:B------:R-:W-:-:S13]  /*6a10*/  ISETP.NE.AND P0, PT, R0, 0xf, PT ;  /* 0x0000000f0000780c */ /* 0x000fda0003f05270 */
[----:B------:R-:W-:Y:S05]  /*6a20*/  @!P0 BRA `(.L_x_22882) ;  /* 0x0000000000d88947 */ /* 0x000fea0003800000 */
[----:B------:R-:W-:-:S13]  /*6a30*/  ISETP.NE.AND P0, PT, R0, 0x17, PT ;  /* 0x000000170000780c */ /* 0x000fda0003f05270 */
[----:B------:R-:W-:Y:S05]  /*6a40*/  @!P0 BRA `(.L_x_22883) ;  /* 0x0000000000888947 */ /* 0x000fea0003800000 */
[----:B------:R-:W-:-:S13]  /*6a50*/  ISETP.NE.AND P0, PT, R0, 0x18, PT ;  /* 0x000000180000780c */ /* 0x000fda0003f05270 */
[----:B------:R-:W-:Y:S05]  /*6a60*/  @!P0 BRA `(.L_x_22884) ;  /* 0x0000000000448947 */ /* 0x000fea0003800000 */
.L_x_22860:
        /* <DEDUP_REMOVED lines=16> */
.L_x_22885:
[----:B------:R-:W-:Y:S05]  /*6b70*/  BRA `(.L_x_22861) ;  /* 0x0000000000947947 */ /* 0x000fea0003800000 */
.L_x_22884:
        /* <DEDUP_REMOVED lines=12> */
.L_x_22887:
[----:B------:R-:W-:Y:S05]  /*6c40*/  BSYNC.RECONVERGENT B0 ;  /* 0x0000000000007941 */ /* 0x000fea0003800200 */
.L_x_22886:
[----:B------:R0:W-:Y:S01]  /*6c50*/  STG.E.U8 desc[UR36][R8.64], R3 ;  /* 0x0000000308007986 */ /* 0x0001e2000c101124 */
[----:B------:R-:W-:Y:S05]  /*6c60*/  BRA `(.L_x_22861) ;  /* 0x0000000000587947 */ /* 0x000fea0003800000 */
.L_x_22883:
        /* <DEDUP_REMOVED lines=13> */
.L_x_22888:
[----:B------:R-:W-:Y:S01]  /*6d40*/  IMAD.MOV.U32 R3, RZ, RZ, 0x7f ;  /* 0x0000007fff037424 */ /* 0x000fe200078e00ff */
[----:B------:R-:W-:-:S04]  /*6d50*/  ISETP.GT.U32.AND P0, PT, R17, 0x7f800000, PT ;  /* 0x7f8000001100780c */ /* 0x000fc80003f04070 */
[----:B------:R-:W-:-:S05]  /*6d60*/  SEL R3, R3, 0x7c, P0 ;  /* 0x0000007c03037807 */ /* 0x000fca0000000000 */
[----:B------:R0:W-:Y:S01]  /*6d70*/  STG.E.U8 desc[UR36][R8.64], R3 ;  /* 0x0000000308007986 */ /* 0x0001e2000c101124 */
[----:B------:R-:W-:Y:S05]  /*6d80*/  BRA `(.L_x_22861) ;  /* 0x0000000000107947 */ /* 0x000fea0003800000 */
.L_x_22882:
[----:B------:R-:W-:-:S04]  /*6d90*/  LOP3.LUT R17, R17, 0xff, RZ, 0xc0, !PT ;  /* 0x000000ff11117812 */ /* 0x000fc800078ec0ff */
[----:B------:R-:W0:Y:S02]  /*6da0*/  I2F.U16 R0, R17 ;  /* 0x0000001100007306 */ /* 0x000e240000101000 */
[----:B0-----:R-:W-:-:S05]  /*6db0*/  F2FP.BF16.F32.PACK_AB R0, RZ, R0 ;  /* 0x00000000ff00723e */ /* 0x001fca00000010ff */
[----:B------:R0:W-:Y:S02]  /*6dc0*/  STG.E.U16 desc[UR36][R8.64], R0 ;  /* 0x0000000008007986 */ /* 0x0001e4000c101524 */
.L_x_22861:
[----:B------:R-:W-:Y:S05]  /*6dd0*/  BSYNC.RECONVERGENT B6 ;  /* 0x0000000000067941 */ /* 0x000fea0003800200 */
.L_x_22855:
[----:B------:R-:W-:-:S07]  /*6de0*/  VIADD R25, R25, 0x80 ;  /* 0x0000008019197836 */ /* 0x000fce0000000000 */
.L_x_22820:
[----:B------:R-:W-:Y:S05]  /*6df0*/  BSYNC.RECONVERGENT B8 ;  /* 0x0000000000087941 */ /* 0x000fea0003800200 */
.L_x_22782:
        /* <DEDUP_REMOVED lines=21> */
.L_x_22892:
[----:B------:R-:W-:Y:S01]  /*6f50*/  STG.E.U8 desc[UR36][R2.64], R18 ;  /* 0x0000001202007986 */ /* 0x000fe2000c101124 */
[----:B------:R-:W-:Y:S05]  /*6f60*/  EXIT ;  /* 0x000000000000794d */ /* 0x000fea0003800000 */
.L_x_22891:
        /* <DEDUP_REMOVED lines=10> */
.L_x_22895:
[----:B------:R-:W-:-:S05]  /*7010*/  LOP3.LUT R5, R18, 0xff, RZ, 0xc0, !PT ;  /* 0x000000ff12057812 */ /* 0x000fca00078ec0ff */
[----:B------:R-:W-:Y:S01]  /*7020*/  STG.E desc[UR36][R2.64], R5 ;  /* 0x0000000502007986 */ /* 0x000fe2000c101924 */
[----:B------:R-:W-:Y:S05]  /*7030*/  EXIT ;  /* 0x000000000000794d */ /* 0x000fea0003800000 */
.L_x_22894:
[----:B------:R-:W-:-:S05]  /*7040*/  LOP3.LUT R5, R18, 0xff, RZ, 0xc0, !PT ;  /* 0x000000ff12057812 */ /* 0x000fca00078ec0ff */
[----:B------:R-:W-:Y:S01]  /*7050*/  STG.E.U16 desc[UR36][R2.64], R5 ;  /* 0x0000000502007986 */ /* 0x000fe2000c101524 */
[----:B------:R-:W-:Y:S05]  /*7060*/  EXIT ;  /* 0x000000000000794d */ /* 0x000fea0003800000 */
.L_x_22890:
        /* <DEDUP_REMOVED lines=10> */
.L_x_22897:
[----:B------:R-:W-:-:S04]  /*7110*/  LOP3.LUT R18, R18, 0xff, RZ, 0xc0, !PT ;  /* 0x000000ff12127812 */ /* 0x000fc800078ec0ff */
[----:B------:R-:W0:Y:S02]  /*7120*/  I2F.U16 R0, R18 ;  /* 0x0000001200007306 */ /* 0x000e240000101000 */
[----:B0-----:R-:W-:-:S05]  /*7130*/  F2FP.F16.F32.PACK_AB R0, RZ, R0 ;  /* 0x00000000ff00723e */ /* 0x001fca00000000ff */
[----:B------:R-:W-:Y:S01]  /*7140*/  STG.E.U16 desc[UR36][R2.64], R0 ;  /* 0x0000000002007986 */ /* 0x000fe2000c101524 */
[----:B------:R-:W-:Y:S05]  /*7150*/  EXIT ;  /* 0x000000000000794d */ /* 0x000fea0003800000 */
.L_x_22896:
        /* <DEDUP_REMOVED lines=11> */
.L_x_22899:
[----:B------:R-:W-:-:S06]  /*7210*/  LOP3.LUT R18, R18, 0xff, RZ, 0xc0, !PT ;  /* 0x000000ff12127812 */ /* 0x000fcc00078ec0ff */
[----:B------:R-:W0:Y:S02]  /*7220*/  I2F.U16 R18, R18 ;  /* 0x0000001200127306 */ /* 0x000e240000101000 */
[----:B0-----:R-:W-:-:S04]  /*7230*/  F2FP.F16.F32.PACK_AB R5, RZ, R18 ;  /* 0x00000012ff05723e */ /* 0x001fc800000000ff */
[----:B------:R-:W-:-:S05]  /*7240*/  PRMT R5, R5, 0x5410, RZ ;  /* 0x0000541005057816 */ /* 0x000fca00000000ff */
[----:B------:R-:W-:Y:S01]  /*7250*/  STG.E desc[UR36][R2.64], R5 ;  /* 0x0000000502007986 */ /* 0x000fe2000c101924 */
[----:B------:R-:W-:Y:S05]  /*7260*/  EXIT ;  /* 0x000000000000794d */ /* 0x000fea0003800000 */
.L_x_22898:
[----:B------:R-:W-:-:S06]  /*7270*/  LOP3.LUT R4, R18, 0xff, RZ, 0xc0, !PT ;  /* 0x000000ff12047812 */ /* 0x000fcc00078ec0ff */
[----:B------:R-:W0:Y:S02]  /*7280*/  I2F.F64.U16 R4, R4 ;  /* 0x0000000400047312 */ /* 0x000e240000101800 */
[----:B0-----:R-:W-:Y:S01]  /*7290*/  STG.E.64 desc[UR36][R2.64], R4 ;  /* 0x0000000402007986 */ /* 0x001fe2000c101b24 */
[----:B------:R-:W-:Y:S05]  /*72a0*/  EXIT ;  /* 0x000000000000794d */ /* 0x000fea0003800000 */
.L_x_22889:
        /* <DEDUP_REMOVED lines=13> */
.L_x_22903:
        /* <DEDUP_REMOVED lines=18> */
.L_x_22905:
[----:B------:R-:W-:Y:S05]  /*74a0*/  BSYNC.RECONVERGENT B0 ;  /* 0x0000000000007941 */ /* 0x000fea0003800200 */
.L_x_22904:
[----:B------:R-:W-:Y:S01]  /*74b0*/  STG.E.U8 desc[UR36][R2.64], R0 ;  /* 0x0000000002007986 */ /* 0x000fe2000c101124 */
[----:B------:R-:W-:Y:S05]  /*74c0*/  EXIT ;  /* 0x000000000000794d */ /* 0x000fea0003800000 */
.L_x_22902:
        /* <DEDUP_REMOVED lines=18> */
.L_x_22907:
[----:B------:R-:W-:Y:S05]  /*75f0*/  BSYNC.RECONVERGENT B0 ;  /* 0x0000000000007941 */ /* 0x000fea0003800200 */
.L_x_22906:
[----:B------:R-:W-:Y:S01]  /*7600*/  STG.E.U8 desc[UR36][R2.64], R0 ;  /* 0x0000000002007986 */ /* 0x000fe2000c101124 */
[----:B------:R-:W-:Y:S05]  /*7610*/  EXIT ;  /* 0x000000000000794d */ /* 0x000fea0003800000 */
.L_x_22901:
        /* <DEDUP_REMOVED lines=22> */
.L_x_22909:
[----:B------:R-:W-:Y:S01]  /*7780*/  LOP3.LUT R18, R18, 0xff, RZ, 0xc0, !PT ;  /* 0x000000ff12127812 */ /* 0x000fe200078ec0ff */
[----:B------:R-:W-:-:S05]  /*7790*/  IMAD.MOV.U32 R19, RZ, RZ, RZ ;  /* 0x000000ffff137224 */ /* 0x000fca00078e00ff */
[----:B------:R-:W-:Y:S01]  /*77a0*/  STG.E.64 desc[UR36][R2.64], R18 ;  /* 0x0000001202007986 */ /* 0x000fe2000c101b24 */
[----:B------:R-:W-:Y:S05]  /*77b0*/  EXIT ;  /* 0x000000000000794d */ /* 0x000fea0003800000 */
.L_x_22908:
[----:B------:R-:W-:-:S05]  /*77c0*/  LOP3.LUT R5, R18, 0xff, RZ, 0xc0, !PT ;  /* 0x000000ff12057812 */ /* 0x000fca00078ec0ff */
[----:B------:R-:W-:Y:S01]  /*77d0*/  STG.E desc[UR36][R2.64], R5 ;  /* 0x0000000502007986 */ /* 0x000fe2000c101924 */
[----:B------:R-:W-:Y:S05]  /*77e0*/  EXIT ;  /* 0x000000000000794d */ /* 0x000fea0003800000 */
.L_x_22900:
        /* <DEDUP_REMOVED lines=10> */
.L_x_22911:
[----:B------:R-:W-:Y:S02]  /*7890*/  LOP3.LUT R4, R18, 0xff, RZ, 0xc0, !PT ;  /* 0x000000ff12047812 */ /* 0x000fe400078ec0ff */
[----:B--234-:R-:W-:-:S04]  /*78a0*/  CS2R R6, SRZ ;  /* 0x0000000000067805 */ /* 0x01cfc8000001ff00 */
[----:B------:R-:W0:Y:S02]  /*78b0*/  I2F.F64.U16 R4, R4 ;  /* 0x0000000400047312 */ /* 0x000e240000101800 */
[----:B0-----:R-:W-:Y:S01]  /*78c0*/  STG.E.128 desc[UR36][R2.64], R4 ;  /* 0x0000000402007986 */ /* 0x001fe2000c101d24 */
[----:B------:R-:W-:Y:S05]  /*78d0*/  EXIT ;  /* 0x000000000000794d */ /* 0x000fea0003800000 */
.L_x_22910:
[----:B------:R-:W-:-:S13]  /*78e0*/  ISETP.NE.AND P0, PT, R0, 0xf, PT ;  /* 0x0000000f0000780c */ /* 0x000fda0003f05270 */
[----:B------:R-:W-:Y:S05]  /*78f0*/  @!P0 BRA `(.L_x_22912) ;  /* 0x0000000000dc8947 */ /* 0x000fea0003800000 */
[----:B------:R-:W-:-:S13]  /*7900*/  ISETP.NE.AND P0, PT, R0, 0x17, PT ;  /* 0x000000170000780c */ /* 0x000fda0003f05270 */
[----:B------:R-:W-:Y:S05]  /*7910*/  @!P0 BRA `(.L_x_22913) ;  /* 0x0000000000888947 */ /* 0x000fea0003800000 */
[----:B------:R-:W-:-:S13]  /*7920*/  ISETP.NE.AND P0, PT, R0, 0x18, PT ;  /* 0x000000180000780c */ /* 0x000fda0003f05270 */
[----:B------:R-:W-:Y:S05]  /*7930*/  @!P0 BRA `(.L_x_22914) ;  /* 0x0000000000448947 */ /* 0x000fea0003800000 */
.L_x_22893:
        /* <DEDUP_REMOVED lines=16> */
.L_x_22915:
[----:B------:R-:W-:Y:S05]  /*7a40*/  EXIT ;  /* 0x000000000000794d */ /* 0x000fea0003800000 */
.L_x_22914:
        /* <DEDUP_REMOVED lines=12> */
.L_x_22917:
[----:B------:R-:W-:Y:S05]  /*7b10*/  BSYNC.RECONVERGENT B0 ;  /* 0x0000000000007941 */ /* 0x000fea0003800200 */
.L_x_22916:
[----:B------:R-:W-:Y:S01]  /*7b20*/  STG.E.U8 desc[UR36][R2.64], R5 ;  /* 0x0000000502007986 */ /* 0x000fe2000c101124 */
[----:B------:R-:W-:Y:S05]  /*7b30*/  EXIT ;  /* 0x000000000000794d */ /* 0x000fea0003800000 */
.L_x_22913:
        /* <DEDUP_REMOVED lines=14> */
.L_x_22918:
[----:B------:R-:W-:Y:S01]  /*7c20*/  IMAD.MOV.U32 R5, RZ, RZ, 0x7f ;  /* 0x0000007fff057424 */ /* 0x000fe200078e00ff */
[----:B------:R-:W-:-:S04]  /*7c30*/  ISETP.GT.U32.AND P0, PT, R7, 0x7f800000, PT ;  /* 0x7f8000000700780c */ /* 0x000fc80003f04070 */
[----:B------:R-:W-:-:S05]  /*7c40*/  SEL R5, R5, 0x7c, P0 ;  /* 0x0000007c05057807 */ /* 0x000fca0000000000 */
[----:B------:R-:W-:Y:S01]  /*7c50*/  STG.E.U8 desc[UR36][R2.64], R5 ;  /* 0x0000000502007986 */ /* 0x000fe2000c101124 */
[----:B------:R-:W-:Y:S05]  /*7c60*/  EXIT ;  /* 0x000000000000794d */ /* 0x000fea0003800000 */
.L_x_22912:
[----:B------:R-:W-:-:S04]  /*7c70*/  LOP3.LUT R18, R18, 0xff, RZ, 0xc0, !PT ;  /* 0x000000ff12127812 */ /* 0x000fc800078ec0ff */
[----:B------:R-:W0:Y:S02]  /*7c80*/  I2F.U16 R0, R18 ;  /* 0x0000001200007306 */ /* 0x000e240000101000 */
[----:B0-----:R-:W-:-:S05]  /*7c90*/  F2FP.BF16.F32.PACK_AB R0, RZ, R0 ;  /* 0x00000000ff00723e */ /* 0x001fca00000010ff */
[----:B------:R-:W-:Y:S01]  /*7ca0*/  STG.E.U16 desc[UR36][R2.64], R0 ;  /* 0x0000000002007986 */ /* 0x000fe2000c101524 */
[----:B------:R-:W-:Y:S05]  /*7cb0*/  EXIT ;  /* 0x000000000000794d */ /* 0x000fea0003800000 */
        .weak           $__internal_78_$__cuda_sm20_div_u16
        .type           $__internal_78_$__cuda_sm20_div_u16,@function
        .size           $__internal_78_$__cuda_sm20_div_u16,(.L_x_23107 - $__internal_78_$__cuda_sm20_div_u16)
$__internal_78_$__cuda_sm20_div_u16:
        /* <DEDUP_REMOVED lines=18> */
[----:B------:R-:W-:Y:S06]  /*7de0*/  RET.REL.NODEC R4 `(_ZN2at6native27unrolled_elementwise_kernelINS0_13AUnaryFunctorIhhhZZZNS0_15binary_internal21div_trunc_kernel_cudaERNS_18TensorIteratorBaseEENKUlvE_clEvENKUlvE_clEvEUlhhE_EESt5arrayIPcLm2EELi4E23TrivialOffsetCalculatorILi1EjESE_NS0_6memory12LoadWithCastILi1EEENSF_13StoreWithCastILi1EEEEEviT_T0_T2_T3_T4_T5_) ;  /* 0xffffff8004847950 */ /* 0x000fec0003c3ffff */
.L_x_22919:
        /* <DEDUP_REMOVED lines=9> */
.L_x_23107:


//--------------------- .text._ZN2at6native18elementwise_kernelILi128ELi4EZNS0_22gpu_kernel_impl_nocastINS0_13AUnaryFunctorIhhhZZZNS0_15binary_internal21div_trunc_kernel_cudaERNS_18TensorIteratorBaseEENKUlvE_clEvENKUlvE_clEvEUlhhE_EEEEvS6_RKT_EUliE_EEviT1_ --------------------------
	.section	.text._ZN2at6native18elementwise_kernelILi128ELi4EZNS0_22gpu_kernel_impl_nocastINS0_13AUnaryFunctorIhhhZZZNS0_15binary_internal21div_trunc_kernel_cudaERNS_18TensorIteratorBaseEENKUlvE_clEvENKUlvE_clEvEUlhhE_EEEEvS6_RKT_EUliE_EEviT1_,"ax",@progbits
	.align	128
        .global         _ZN2at6native18elementwise_kernelILi128ELi4EZNS0_22gpu_kernel_impl_nocastINS0_13AUnaryFunctorIhhhZZZNS0_15binary_internal21div_trunc_kernel_cudaERNS_18TensorIteratorBaseEENKUlvE_clEvENKUlvE_clEvEUlhhE_EEEEvS6_RKT_EUliE_EEviT1_
        .type           _ZN2at6native18elementwise_kernelILi128ELi4EZNS0_22gpu_kernel_impl_nocastINS0_13AUnaryFunctorIhhhZZZNS0_15binary_internal21div_trunc_kernel_cudaERNS_18TensorIteratorBaseEENKUlvE_clEvENKUlvE_clEvEUlhhE_EEEEvS6_RKT_EUliE_EEviT1_,@function
        .size           _ZN2at6native18elementwise_kernelILi128ELi4EZNS0_22gpu_kernel_impl_nocastINS0_13AUnaryFunctorIhhhZZZNS0_15binary_internal21div_trunc_kernel_cudaERNS_18TensorIteratorBaseEENKUlvE_clEvENKUlvE_clEvEUlhhE_EEEEvS6_RKT_EUliE_EEviT1_,(.L_x_23108 - _ZN2at6native18elementwise_kernelILi128ELi4EZNS0_22gpu_kernel_impl_nocastINS0_13AUnaryFunctorIhhhZZZNS0_15binary_internal21div_trunc_kernel_cudaERNS_18TensorIteratorBaseEENKUlvE_clEvENKUlvE_clEvEUlhhE_EEEEvS6_RKT_EUliE_EEviT1_)
        .other          _ZN2at6native18elementwise_kernelILi128ELi4EZNS0_22gpu_kernel_impl_nocastINS0_13AUnaryFunctorIhhhZZZNS0_15binary_internal21div_trunc_kernel_cudaERNS_18TensorIteratorBaseEENKUlvE_clEvENKUlvE_clEvEUlhhE_EEEEvS6_RKT_EUliE_EEviT1_,@"STO_CUDA_ENTRY STV_DEFAULT"
_ZN2at6native18elementwise_kernelILi128ELi4EZNS0_22gpu_kernel_impl_nocastINS0_13AUnaryFunctorIhhhZZZNS0_15binary_internal21div_trunc_kernel_cudaERNS_18TensorIteratorBaseEENKUlvE_clEvENKUlvE_clEvEUlhhE_EEEEvS6_RKT_EUliE_EEviT1_:
.text._ZN2at6native18elementwise_kernelILi128ELi4EZNS0_22gpu_kernel_impl_nocastINS0_13AUnaryFunctorIhhhZZZNS0_15binary_internal21div_trunc_kernel_cudaERNS_18TensorIteratorBaseEENKUlvE_clEvENKUlvE_clEvEUlhhE_EEEEvS6_RKT_EUliE_EEviT1_:
        /* <DEDUP_REMOVED lines=18> */
[----:B0----5:R-:W-:Y:S05]  /*0120*/  CALL.REL.NOINC `($__internal_79_$__cuda_sm20_div_u16) ;  /* 0x0000005000487944 */ /* 0x021fea0003c00000 */
[----:B------:R-:W0:Y:S01]  /*0130*/  LDC.64 R4, c[0x0][0x580] ;  /* 0x00016000ff047b82 */ /* 0x000e220000000a00 */
[----:B------:R-:W-:Y:S01]  /*0140*/  IADD3 R3, PT, PT, R3, 0x80, RZ ;  /* 0x0000008003037810 */ /* 0x000fe20007ffe0ff */
[----:B0-----:R0:W-:Y:S06]  /*0150*/  STG.E.U8 desc[UR6][R4.64], R11 ;  /* 0x0000000b04007986 */ /* 0x0011ec000c101106 */
.L_x_22922:
[----:B------:R-:W-:Y:S05]  /*0160*/  BSYNC.RECONVERGENT B0 ;  /* 0x0000000000007941 */ /* 0x000fea0003800200 */
.L_x_22921:
        /* <DEDUP_REMOVED lines=8> */
[----:B0----5:R-:W-:Y:S05]  /*01f0*/  CALL.REL.NOINC `($__internal_79_$__cuda_sm20_div_u16) ;  /* 0x0000005000147944 */ /* 0x021fea0003c00000 */
[----:B------:R-:W0:Y:S01]  /*0200*/  LDC.64 R4, c[0x0][0x580] ;  /* 0x00016000ff047b82 */ /* 0x000e220000000a00 */
[----:B------:R-:W-:Y:S01]  /*0210*/  IADD3 R3, PT, PT, R3, 0x80, RZ ;  /* 0x0000008003037810 */ /* 0x000fe20007ffe0ff */
[----:B0-----:R1:W-:Y:S06]  /*0220*/  STG.E.U8 desc[UR6][R4.64], R11 ;  /* 0x0000000b04007986 */ /* 0x0013ec000c101106 */
.L_x_22924:
[----:B------:R-:W-:Y:S05]  /*0230*/  BSYNC.RECONVERGENT B0 ;  /* 0x0000000000007941 */ /* 0x000fea0003800200 */
.L_x_22923:
        /* <DEDUP_REMOVED lines=8> */
[----:B0----5:R-:W-:Y:S05]  /*02c0*/  CALL.REL.NOINC `($__internal_79_$__cuda_sm20_div_u16) ;  /* 0x0000004c00e07944 */ /* 0x021fea0003c00000 */
[----:B------:R-:W0:Y:S01]  /*02d0*/  LDC.64 R4, c[0x0][0x580] ;  /* 0x00016000ff047b82 */ /* 0x000e220000000a00 */
[----:B------:R-:W-:Y:S01]  /*02e0*/  IADD3 R3, PT, PT, R3, 0x80, RZ ;  /* 0x0000008003037810 */ /* 0x000fe20007ffe0ff */
[----:B0-----:R2:W-:Y:S06]  /*02f0*/  STG.E.U8 desc[UR6][R4.64], R11 ;  /* 0x0000000b04007986 */ /* 0x0015ec000c101106 */
.L_x_22926:
[----:B------:R-:W-:Y:S05]  /*0300*/  BSYNC.RECONVERGENT B0 ;  /* 0x0000000000007941 */ /* 0x000fea0003800200 */
.L_x_22925:
[----:B------:R-:W3:Y:S02]  /*0310*/  LDCU UR4, c[0x0][0x380] ;  /* 0x00007000ff0477ac */ /* 0x000ee40008000800 */
[----:B---3--:R-:W-:-:S13]  /*0320*/  ISETP.GE.AND P0, PT, R3, UR4, PT ;  /* 0x0000000403007c0c */ /* 0x008fda000bf06270 */
[----:B------:R-:W-:Y:S05]  /*0330*/  @P0 EXIT ;  /* 0x000000000000094d */ /* 0x000fea0003800000 */
[----:B------:R-:W0:Y:S02]  /*0340*/  LDC.64 R2, c[0x0][0x588] ;  /* 0x00016200ff027b82 */ /* 0x000e240000000a00 */
[----:B012---:R0:W5:Y:S01]  /*0350*/  LDG.E.U8 R11, desc[UR6][R2.64] ;  /* 0x00000006020b7981 */ /* 0x007162000c1e1100 */
[----:B------:R-:W-:Y:S02]  /*0360*/  MOV R10, UR5 ;  /* 0x00000005000a7c02 */ /* 0x000fe40008000f00 */
[----:B------:R-:W-:-:S07]  /*0370*/  MOV R12, 0x390 ;  /* 0x00000390000c7802 */ /* 0x000fce0000000f00 */
[----:B0----5:R-:W-:Y:S05]  /*0380*/  CALL.REL.NOINC `($__internal_79_$__cuda_sm20_div_u16) ;  /* 0x0000004c00b07944 */ /* 0x021fea0003c00000 */
[----:B------:R-:W0:Y:S02]  /*0390*/  LDC.64 R2, c[0x0][0x580] ;  /* 0x00016000ff027b82 */ /* 0x000e240000000a00 */
[----:B0-----:R-:W-:Y:S01]  /*03a0*/  STG.E.U8 desc[UR6][R2.64], R11 ;  /* 0x0000000b02007986 */ /* 0x001fe2000c101106 */
[----:B------:R-:W-:Y:S05]  /*03b0*/  EXIT ;  /* 0x000000000000794d */ /* 0x000fea0003800000 */
.L_x_22920:
        /* <DEDUP_REMOVED lines=305> */
.L_x_22929:
        /* <DEDUP_REMOVED lines=8> */
[----:B0----5:R-:W-:Y:S05]  /*1750*/  CALL.REL.NOINC `($__internal_79_$__cuda_sm20_div_u16) ;  /* 0x0000003800bc7944 */ /* 0x021fea0003c00000 */
[----:B------:R0:W-:Y:S01]  /*1760*/  STG.E.U8 desc[UR6][R4.64], R11 ;  /* 0x0000000b04007986 */ /* 0x0001e2000c101106 */
[----:B------:R-:W-:-:S07]  /*1770*/  IADD3 R3, PT, PT, R3, 0x80, RZ ;  /* 0x0000008003037810 */ /* 0x000fce0007ffe0ff */
.L_x_22928:
[----:B------:R-:W-:Y:S05]  /*1780*/  BSYNC.RECONVERGENT B0 ;  /* 0x0000000000007941 */ /* 0x000fea0003800200 */
.L_x_22927:
        /* <DEDUP_REMOVED lines=302> */
.L_x_22932:
        /* <DEDUP_REMOVED lines=11> */
.L_x_22931:
[----:B------:R-:W-:Y:S05]  /*2b20*/  BSYNC.RECONVERGENT B0 ;  /* 0x0000000000007941 */ /* 0x000fea0003800200 */
.L_x_22930:
        /* <DEDUP_REMOVED lines=302> */
.L_x_22935:
        /* <DEDUP_REMOVED lines=11> */
.L_x_22934:
[----:B------:R-:W-:Y:S05]  /*3ec0*/  BSYNC.RECONVERGENT B0 ;  /* 0x0000000000007941 */ /* 0x000fea0003800200 */
.L_x_22933:
        /* <DEDUP_REMOVED lines=301> */
.L_x_22936:
        /* <DEDUP_REMOVED lines=8> */
[----:B0----5:R-:W-:Y:S05]  /*5220*/  CALL.REL.NOINC `($__internal_79_$__cuda_sm20_div_u16) ;  /* 0x0000000000087944 */ /* 0x021fea0003c00000 */
[----:B------:R-:W-:Y:S01]  /*5230*/  STG.E.U8 desc[UR6][R2.64], R11 ;  /* 0x0000000b02007986 */ /* 0x000fe2000c101106 */
[----:B------:R-:W-:Y:S05]  /*5240*/  EXIT ;  /* 0x000000000000794d */ /* 0x000fea0003800000 */
        .weak           $__internal_79_$__cuda_sm20_div_u16
        .type           $__internal_79_$__cuda_sm20_div_u16,@function
        .size           $__internal_79_$__cuda_sm20_div_u16,(.L_x_23108 - $__internal_79_$__cuda_sm20_div_u16)
$__internal_79_$__cuda_sm20_div_u16:
        /* <DEDUP_REMOVED lines=18> */
[----:B------:R-:W-:Y:S06]  /*5370*/  RET.REL.NODEC R6 `(_ZN2at6native18elementwise_kernelILi128ELi4EZNS0_22gpu_kernel_impl_nocastINS0_13AUnaryFunctorIhhhZZZNS0_15binary_internal21div_trunc_kernel_cudaERNS_18TensorIteratorBaseEENKUlvE_clEvENKUlvE_clEvEUlhhE_EEEEvS6_RKT_EUliE_EEviT1_) ;  /* 0xffffffac06207950 */ /* 0x000fec0003c3ffff */
.L_x_22937:
        /* <DEDUP_REMOVED lines=16> */
.L_x_23108:


//--------------------- .text._ZN2at6native27unrolled_elementwise_kernelINS0_13AUnaryFunctorIhhhZZZNS0_15binary_internal21div_trunc_kernel_cudaERNS_18TensorIteratorBaseEENKUlvE_clEvENKUlvE_clEvEUlhhE_EESt5arrayIPcLm2EELi4E23TrivialOffsetCalculatorILi1EjESE_NS0_6memory15LoadWithoutCastENSF_16StoreWithoutCastEEEviT_T0_T2_T3_T4_T5_ --------------------------
	.section	.text._ZN2at6native27unrolled_elementwise_kernelINS0_13AUnaryFunctorIhhhZZZNS0_15binary_internal21div_trunc_kernel_cudaERNS_18TensorIteratorBaseEENKUlvE_clEvENKUlvE_clEvEUlhhE_EESt5arrayIPcLm2EELi4E23TrivialOffsetCalculatorILi1EjESE_NS0_6memory15LoadWithoutCastENSF_16StoreWithoutCastEEEviT_T0_T2_T3_T4_T5_,"ax",@progbits
	.align	128
        .global         _ZN2at6native27unrolled_elementwise_kernelINS0_13AUnaryFunctorIhhhZZZNS0_15binary_internal21div_trunc_kernel_cudaERNS_18TensorIteratorBaseEENKUlvE_clEvENKUlvE_clEvEUlhhE_EESt5arrayIPcLm2EELi4E23TrivialOffsetCalculatorILi1EjESE_NS0_6memory15LoadWithoutCastENSF_16StoreWithoutCastEEEviT_T0_T2_T3_T4_T5_
        .type           _ZN2at6native27unrolled_elementwise_kernelINS0_13AUnaryFunctorIhhhZZZNS0_15binary_internal21div_trunc_kernel_cudaERNS_18TensorIteratorBaseEENKUlvE_clEvENKUlvE_clEvEUlhhE_EESt5arrayIPcLm2EELi4E23TrivialOffsetCalculatorILi1EjESE_NS0_6memory15LoadWithoutCastENSF_16StoreWithoutCastEEEviT_T0_T2_T3_T4_T5_,@function
        .size           _ZN2at6native27unrolled_elementwise_kernelINS0_13AUnaryFunctorIhhhZZZNS0_15binary_internal21div_trunc_kernel_cudaERNS_18TensorIteratorBaseEENKUlvE_clEvENKUlvE_clEvEUlhhE_EESt5arrayIPcLm2EELi4E23TrivialOffsetCalculatorILi1EjESE_NS0_6memory15LoadWithoutCastENSF_16StoreWithoutCastEEEviT_T0_T2_T3_T4_T5_,(.L_x_23109 - _ZN2at6native27unrolled_elementwise_kernelINS0_13AUnaryFunctorIhhhZZZNS0_15binary_internal21div_trunc_kernel_cudaERNS_18TensorIteratorBaseEENKUlvE_clEvENKUlvE_clEvEUlhhE_EESt5arrayIPcLm2EELi4E23TrivialOffsetCalculatorILi1EjESE_NS0_6memory15LoadWithoutCastENSF_16StoreWithoutCastEEEviT_T0_T2_T3_T4_T5_)
        .other          _ZN2at6native27unrolled_elementwise_kernelINS0_13AUnaryFunctorIhhhZZZNS0_15binary_internal21div_trunc_kernel_cudaERNS_18TensorIteratorBaseEENKUlvE_clEvENKUlvE_clEvEUlhhE_EESt5arrayIPcLm2EELi4E23TrivialOffsetCalculatorILi1EjESE_NS0_6memory15LoadWithoutCastENSF_16StoreWithoutCastEEEviT_T0_T2_T3_T4_T5_,@"STO_CUDA_ENTRY STV_DEFAULT"
_ZN2at6native27unrolled_elementwise_kernelINS0_13AUnaryFunctorIhhhZZZNS0_15binary_internal21div_trunc_kernel_cudaERNS_18TensorIteratorBaseEENKUlvE_clEvENKUlvE_clEvEUlhhE_EESt5arrayIPcLm2EELi4E23TrivialOffsetCalculatorILi1EjESE_NS0_6memory15LoadWithoutCastENSF_16StoreWithoutCastEEEviT_T0_T2_T3_T4_T5_:
.text._ZN2at6native27unrolled_elementwise_kernelINS0_13AUnaryFunctorIhhhZZZNS0_15binary_internal21div_trunc_kernel_cudaERNS_18TensorIteratorBaseEENKUlvE_clEvENKUlvE_clEvEUlhhE_EESt5arrayIPcLm2EELi4E23TrivialOffsetCalculatorILi1EjESE_NS0_6memory15LoadWithoutCastENSF_16StoreWithoutCastEEEviT_T0_T2_T3_T4_T5_:
        /* <DEDUP_REMOVED lines=45> */
[----:B------:R-:W-:Y:S05]  /*02d0*/  CALL.REL.NOINC `($__internal_80_$__cuda_sm20_div_u16) ;  /* 0x0000000400147944 */ /* 0x000fea0003c00000 */
[----:B------:R-:W-:-:S07]  /*02e0*/  IMAD.MOV.U32 R8, RZ, RZ, R16 ;  /* 0x000000ffff087224 */ /* 0x000fce00078e0010 */
.L_x_22939:
[----:B0-----:R-:W-:Y:S05]  /*02f0*/  BSYNC.RECONVERGENT B0 ;  /* 0x0000000000007941 */ /* 0x001fea0003800200 */
.L_x_22938:
[----:B------:R-:W-:Y:S01]  /*0300*/  VIADD R9, R3, 0x80 ;  /* 0x0000008003097836 */ /* 0x000fe20000000000 */
[----:B------:R-:W-:Y:S04]  /*0310*/  BSSY.RECONVERGENT B0, `(.L_x_22940) ;  /* 0x0000008000007945 */ /* 0x000fe80003800200 */
[----:B------:R-:W-:-:S13]  /*0320*/  ISETP.GE.AND P0, PT, R9, R2, PT ;  /* 0x000000020900720c */ /* 0x000fda0003f06270 */
[----:B------:R-:W-:Y:S05]  /*0330*/  @P0 BRA `(.L_x_22941) ;  /* 0x0000000000140947 */ /* 0x000fea0003800000 */
[----:B-----5:R-:W-:Y:S01]  /*0340*/  LOP3.LUT R16, R10, 0xff, RZ, 0xc0, !PT ;  /* 0x000000ff0a107812 */ /* 0x020fe200078ec0ff */
[----:B------:R-:W-:Y:S01]  /*0350*/  IMAD.U32 R15, RZ, RZ, UR6 ;  /* 0x00000006ff0f7e24 */ /* 0x000fe2000f8e00ff */
[----:B------:R-:W-:-:S07]  /*0360*/  MOV R17, 0x380 ;  /* 0x0000038000117802 */ /* 0x000fce0000000f00 */
[----:B------:R-:W-:Y:S05]  /*0370*/  CALL.REL.NOINC `($__internal_80_$__cuda_sm20_div_u16) ;  /* 0x0000000000ec7944 */ /* 0x000fea0003c00000 */
[----:B------:R-:W-:-:S07]  /*0380*/  IMAD.MOV.U32 R4, RZ, RZ, R16 ;  /* 0x000000ffff047224 */ /* 0x000fce00078e0010 */
.L_x_22941:
[----:B------:R-:W-:Y:S05]  /*0390*/  BSYNC.RECONVERGENT B0 ;  /* 0x0000000000007941 */ /* 0x000fea0003800200 */
.L_x_22940:
[----:B------:R-:W-:Y:S01]  /*03a0*/  IADD3 R5, PT, PT, R3, 0x100, RZ ;  /* 0x0000010003057810 */ /* 0x000fe20007ffe0ff */
[----:B------:R-:W-:Y:S03]  /*03b0*/  BSSY.RECONVERGENT B0, `(.L_x_22942) ;  /* 0x0000008000007945 */ /* 0x000fe60003800200 */
[----:B------:R-:W-:-:S13]  /*03c0*/  ISETP.GE.AND P0, PT, R5, R2, PT ;  /* 0x000000020500720c */ /* 0x000fda0003f06270 */
[----:B------:R-:W-:Y:S05]  /*03d0*/  @P0 BRA `(.L_x_22943) ;  /* 0x0000000000140947 */ /* 0x000fea0003800000 */
[----:B-----5:R-:W-:Y:S01]  /*03e0*/  LOP3.LUT R16, R7, 0xff, RZ, 0xc0, !PT ;  /* 0x000000ff07107812 */ /* 0x020fe200078ec0ff */
[----:B------:R-:W-:Y:S01]  /*03f0*/  IMAD.U32 R15, RZ, RZ, UR6 ;  /* 0x00000006ff0f7e24 */ /* 0x000fe2000f8e00ff */
[----:B------:R-:W-:-:S07]  /*0400*/  MOV R17, 0x420 ;  /* 0x0000042000117802 */ /* 0x000fce0000000f00 */
[----:B------:R-:W-:Y:S05]  /*0410*/  CALL.REL.NOINC `($__internal_80_$__cuda_sm20_div_u16) ;  /* 0x0000000000c47944 */ /* 0x000fea0003c00000 */
[----:B------:R-:W-:-:S07]  /*0420*/  IMAD.MOV.U32 R5, RZ, RZ, R16 ;  /* 0x000000ffff057224 */ /* 0x000fce00078e0010 */
.L_x_22943:
[----:B------:R-:W-:Y:S05]  /*0430*/  BSYNC.RECONVERGENT B0 ;  /* 0x0000000000007941 */ /* 0x000fea0003800200 */
.L_x_22942:
[----:B-----5:R-:W-:Y:S01]  /*0440*/  VIADD R7, R3, 0x180 ;  /* 0x0000018003077836 */ /* 0x020fe20000000000 */
[----:B------:R-:W-:Y:S04]  /*0450*/  BSSY.RECONVERGENT B0, `(.L_x_22944) ;  /* 0x0000008000007945 */ /* 0x000fe80003800200 */
[----:B------:R-:W-:-:S13]  /*0460*/  ISETP.GE.AND P0, PT, R7, R2, PT ;  /* 0x000000020700720c */ /* 0x000fda0003f06270 */
[----:B------:R-:W-:Y:S05]  /*0470*/  @P0 BRA `(.L_x_22945) ;  /* 0x0000000000140947 */ /* 0x000fea0003800000 */
[----:B------:R-:W-:Y:S01]  /*0480*/  LOP3.LUT R16, R6, 0xff, RZ, 0xc0, !PT ;  /* 0x000000ff06107812 */ /* 0x000fe200078ec0ff */
[----:B------:R-:W-:Y:S01]  /*0490*/  IMAD.U32 R15, RZ, RZ, UR6 ;  /* 0x00000006ff0f7e24 */ /* 0x000fe2000f8e00ff */
[----:B------:R-:W-:-:S07]  /*04a0*/  MOV R17, 0x4c0 ;  /* 0x000004c000117802 */ /* 0x000fce0000000f00 */
[----:B------:R-:W-:Y:S05]  /*04b0*/  CALL.REL.NOINC `($__internal_80_$__cuda_sm20_div_u16) ;  /* 0x00000000009c7944 */ /* 0x000fea0003c00000 */
[----:B------:R-:W-:-:S07]  /*04c0*/  IMAD.MOV.U32 R11, RZ, RZ, R16 ;  /* 0x000000ffff0b7224 */ /* 0x000fce00078e0010 */
.L_x_22945:
[----:B------:R-:W-:Y:S05]  /*04d0*/  BSYNC.RECONVERGENT B0 ;  /* 0x0000000000007941 */ /* 0x000fea0003800200 */
.L_x_22944:
        /* <DEDUP_REMOVED lines=19> */
.L_x_22948:
[----:B------:R-:W-:Y:S05]  /*0610*/  BSYNC.RELIABLE B1 ;  /* 0x0000000000017941 */ /* 0x000fea0003800100 */
.L_x_22947:
[----:B------:R-:W-:-:S13]  /*0620*/  ISETP.GE.AND P0, PT, R3, R2, PT ;  /* 0x000000020300720c */ /* 0x000fda0003f06270 */
[----:B------:R-:W1:Y:S01]  /*0630*/  @!P0 LDC.64 R8, c[0x0][0x388] ;  /* 0x0000e200ff088b82 */ /* 0x000e620000000a00 */
[----:B0-----:R-:W-:Y:S02]  /*0640*/  @!P0 IMAD R7, R0, 0x200, R3 ;  /* 0x0000020000078824 */ /* 0x001fe400078e0203 */
[----:B------:R-:W-:-:S03]  /*0650*/  @!P0 VIADD R3, R3, 0x80 ;  /* 0x0000008003038836 */ /* 0x000fc60000000000 */
[----:B-1----:R-:W-:-:S05]  /*0660*/  @!P0 IADD3 R6, P1, PT, R7, R8, RZ ;  /* 0x0000000807068210 */ /* 0x002fca0007f3e0ff */
[----:B------:R-:W-:-:S05]  /*0670*/  @!P0 IMAD.X R7, RZ, RZ, R9, P1 ;  /* 0x000000ffff078224 */ /* 0x000fca00008e0609 */
[----:B------:R1:W-:Y:S03]  /*0680*/  @!P0 STG.E.U8 desc[UR4][R6.64], R5 ;  /* 0x0000000506008986 */ /* 0x0003e6000c101104 */
.L_x_22949:
[----:B------:R-:W-:Y:S05]  /*0690*/  BSYNC.RECONVERGENT B0 ;  /* 0x0000000000007941 */ /* 0x000fea0003800200 */
.L_x_22946:
        /* <DEDUP_REMOVED lines=9> */
        .weak           $__internal_80_$__cuda_sm20_div_u16
        .type           $__internal_80_$__cuda_sm20_div_u16,@function
        .size           $__internal_80_$__cuda_sm20_div_u16,(.L_x_23109 - $__internal_80_$__cuda_sm20_div_u16)
$__internal_80_$__cuda_sm20_div_u16:
        /* <DEDUP_REMOVED lines=18> */
[----:B------:R-:W-:Y:S06]  /*0850*/  RET.REL.NODEC R12 `(_ZN2at6native27unrolled_elementwise_kernelINS0_13AUnaryFunctorIhhhZZZNS0_15binary_internal21div_trunc_kernel_cudaERNS_18TensorIteratorBaseEENKUlvE_clEvENKUlvE_clEvEUlhhE_EESt5arrayIPcLm2EELi4E23TrivialOffsetCalculatorILi1EjESE_NS0_6memory15LoadWithoutCastENSF_16StoreWithoutCastEEEviT_T0_T2_T3_T4_T5_) ;  /* 0xfffffff40ce87950 */ /* 0x000fec0003c3ffff */
.L_x_22950:
        /* <DEDUP_REMOVED lines=10> */
.L_x_23109:


//--------------------- .text._ZN2at6native29vectorized_elementwise_kernelILi2ENS0_13AUnaryFunctorIhhhZZZNS0_15binary_internal21div_trunc_kernel_cudaERNS_18TensorIteratorBaseEENKUlvE_clEvENKUlvE_clEvEUlhhE_EESt5arrayIPcLm2EEEEviT0_T1_ --------------------------
	.section	.text._ZN2at6native29vectorized_elementwise_kernelILi2ENS0_13AUnaryFunctorIhhhZZZNS0_15binary_internal21div_trunc_kernel_cudaERNS_18TensorIteratorBaseEENKUlvE_clEvENKUlvE_clEvEUlhhE_EESt5arrayIPcLm2EEEEviT0_T1_,"ax",@progbits
	.align	128
        .global         _ZN2at6native29vectorized_elementwise_kernelILi2ENS0_13AUnaryFunctorIhhhZZZNS0_15binary_internal21div_trunc_kernel_cudaERNS_18TensorIteratorBaseEENKUlvE_clEvENKUlvE_clEvEUlhhE_EESt5arrayIPcLm2EEEEviT0_T1_
        .type           _ZN2at6native29vectorized_elementwise_kernelILi2ENS0_13AUnaryFunctorIhhhZZZNS0_15binary_internal21div_trunc_kernel_cudaERNS_18TensorIteratorBaseEENKUlvE_clEvENKUlvE_clEvEUlhhE_EESt5arrayIPcLm2EEEEviT0_T1_,@function
        .size           _ZN2at6native29vectorized_elementwise_kernelILi2ENS0_13AUnaryFunctorIhhhZZZNS0_15binary_internal21div_trunc_kernel_cudaERNS_18TensorIteratorBaseEENKUlvE_clEvENKUlvE_clEvEUlhhE_EESt5arrayIPcLm2EEEEviT0_T1_,(.L_x_23110 - _ZN2at6native29vectorized_elementwise_kernelILi2ENS0_13AUnaryFunctorIhhhZZZNS0_15binary_internal21div_trunc_kernel_cudaERNS_18TensorIteratorBaseEENKUlvE_clEvENKUlvE_clEvEUlhhE_EESt5arrayIPcLm2EEEEviT0_T1_)
        .other          _ZN2at6native29vectorized_elementwise_kernelILi2ENS0_13AUnaryFunctorIhhhZZZNS0_15binary_internal21div_trunc_kernel_cudaERNS_18TensorIteratorBaseEENKUlvE_clEvENKUlvE_clEvEUlhhE_EESt5arrayIPcLm2EEEEviT0_T1_,@"STO_CUDA_ENTRY STV_DEFAULT"
_ZN2at6native29vectorized_elementwise_kernelILi2ENS0_13AUnaryFunctorIhhhZZZNS0_15binary_internal21div_trunc_kernel_cudaERNS_18TensorIteratorBaseEENKUlvE_clEvENKUlvE_clEvEUlhhE_EESt5arrayIPcLm2EEEEviT0_T1_:
.text._ZN2at6native29vectorized_elementwise_kernelILi2ENS0_13AUnaryFunctorIhhhZZZNS0_15binary_internal21div_trunc_kernel_cudaERNS_18TensorIteratorBaseEENKUlvE_clEvENKUlvE_clEvEUlhhE_EESt5arrayIPcLm2EEEEviT0_T1_:
        /* <DEDUP_REMOVED lines=80> */
[----:B------:R-:W-:Y:S05]  /*0500*/  CALL.REL.NOINC `($__internal_81_$__cuda_sm20_div_u16) ;  /* 0x0000000c00507944 */ /* 0x000fea0003c00000 */
[----:B------:R-:W-:-:S07]  /*0510*/  IMAD.MOV.U32 R5, RZ, RZ, R12 ;  /* 0x000000ffff057224 */ /* 0x000fce00078e000c */
.L_x_22953:
[----:B------:R-:W-:Y:S05]  /*0520*/  BSYNC.RECONVERGENT B0 ;  /* 0x0000000000007941 */ /* 0x000fea0003800200 */
.L_x_22952:
[----:B------:R-:W-:Y:S01]  /*0530*/  VIADD R6, R8, 0x80 ;  /* 0x0000008008067836 */ /* 0x000fe20000000000 */
[----:B------:R-:W-:Y:S04]  /*0540*/  BSSY.RECONVERGENT B0, `(.L_x_22954) ;  /* 0x0000008000007945 */ /* 0x000fe80003800200 */
[----:B------:R-:W-:-:S13]  /*0550*/  ISETP.GE.U32.AND P0, PT, R6, UR5, PT ;  /* 0x0000000506007c0c */ /* 0x000fda000bf06070 */
[----:B------:R-:W-:Y:S05]  /*0560*/  @P0 BRA `(.L_x_22955) ;  /* 0x0000000000140947 */ /* 0x000fea0003800000 */
[----:B-----5:R-:W-:Y:S01]  /*0570*/  LOP3.LUT R12, R9, 0xff, RZ, 0xc0, !PT ;  /* 0x000000ff090c7812 */ /* 0x020fe200078ec0ff */
[----:B------:R-:W-:Y:S01]  /*0580*/  IMAD.U32 R4, RZ, RZ, UR10 ;  /* 0x0000000aff047e24 */ /* 0x000fe2000f8e00ff */
[----:B------:R-:W-:-:S07]  /*0590*/  MOV R2, 0x5b0 ;  /* 0x000005b000027802 */ /* 0x000fce0000000f00 */
[----:B------:R-:W-:Y:S05]  /*05a0*/  CALL.REL.NOINC `($__internal_81_$__cuda_sm20_div_u16) ;  /* 0x0000000c00287944 */ /* 0x000fea0003c00000 */
[----:B------:R-:W-:-:S07]  /*05b0*/  IMAD.MOV.U32 R7, RZ, RZ, R12 ;  /* 0x000000ffff077224 */ /* 0x000fce00078e000c */
.L_x_22955:
[----:B------:R-:W-:Y:S05]  /*05c0*/  BSYNC.RECONVERGENT B0 ;  /* 0x0000000000007941 */ /* 0x000fea0003800200 */
.L_x_22954:
        /* <DEDUP_REMOVED lines=9> */
.L_x_22957:
[----:B------:R-:W-:Y:S05]  /*0660*/  BSYNC.RECONVERGENT B0 ;  /* 0x0000000000007941 */ /* 0x000fea0003800200 */
.L_x_22956:
        /* <DEDUP_REMOVED lines=8> */
[----:B------:R-:W-:-:S07]  /*06f0*/  MOV R10, R12 ;  /* 0x0000000c000a7202 */ /* 0x000fce0000000f00 */
.L_x_22959:
[----:B------:R-:W-:Y:S05]  /*0700*/  BSYNC.RECONVERGENT B0 ;  /* 0x0000000000007941 */ /* 0x000fea0003800200 */
.L_x_22958:
        /* <DEDUP_REMOVED lines=9> */
.L_x_22961:
[----:B------:R-:W-:Y:S05]  /*07a0*/  BSYNC.RECONVERGENT B0 ;  /* 0x0000000000007941 */ /* 0x000fea0003800200 */
.L_x_22960:
        /* <DEDUP_REMOVED lines=9> */
.L_x_22963:
[----:B------:R-:W-:Y:S05]  /*0840*/  BSYNC.RECONVERGENT B0 ;  /* 0x0000000000007941 */ /* 0x000fea0003800200 */
.L_x_22962:
        /* <DEDUP_REMOVED lines=9> */
.L_x_22965:
[----:B------:R-:W-:Y:S05]  /*08e0*/  BSYNC.RECONVERGENT B0 ;  /* 0x0000000000007941 */ /* 0x000fea0003800200 */
.L_x_22964:
[----:B------:R-:W-:Y:S01]  /*08f0*/  VIADD R2, R8, 0x380 ;  /* 0x0000038008027836 */ /* 0x000fe20000000000 */
[----:B------:R-:W-:Y:S04]  /*0900*/  BSSY.RECONVERGENT B0, `(.L_x_22966) ;  /* 0x0000007000007945 */ /* 0x000fe80003800200 */
[----:B------:R-:W-:-:S13]  /*0910*/  ISETP.GE.U32.AND P0, PT, R2, UR5, PT ;  /* 0x0000000502007c0c */ /* 0x000fda000bf06070 */
[----:B------:R-:W-:Y:S05]  /*0920*/  @P0 BRA `(.L_x_22967) ;  /* 0x0000000000100947 */ /* 0x000fea0003800000 */
[----:B-----5:R-:W-:Y:S02]  /*0930*/  LOP3.LUT R12, R15, 0xff, RZ, 0xc0, !PT ;  /* 0x000000ff0f0c7812 */ /* 0x020fe400078ec0ff */
[----:B------:R-:W-:Y:S02]  /*0940*/  MOV R4, UR10 ;  /* 0x0000000a00047c02 */ /* 0x000fe40008000f00 */
[----:B------:R-:W-:-:S07]  /*0950*/  MOV R2, 0x970 ;  /* 0x0000097000027802 */ /* 0x000fce0000000f00 */
[----:B------:R-:W-:Y:S05]  /*0960*/  CALL.REL.NOINC `($__internal_81_$__cuda_sm20_div_u16) ;  /* 0x0000000800387944 */ /* 0x000fea0003c00000 */
.L_x_22967:
[----:B------:R-:W-:Y:S05]  /*0970*/  BSYNC.RECONVERGENT B0 ;  /* 0x0000000000007941 */ /* 0x000fea0003800200 */
.L_x_22966:
        /* <DEDUP_REMOVED lines=18> */
.L_x_22970:
[----:B------:R-:W-:-:S13]  /*0aa0*/  ISETP.GE.U32.AND P0, PT, R8, UR5, PT ;  /* 0x0000000508007c0c */ /* 0x000fda000bf06070 */
[----:B------:R-:W-:Y:S05]  /*0ab0*/  @P0 BRA `(.L_x_22972) ;  /* 0x0000000000380947 */ /* 0x000fea0003800000 */
[----:B------:R-:W1:Y:S01]  /*0ac0*/  LDCU.64 UR6, c[0x0][0x388] ;  /* 0x00007100ff0677ac */ /* 0x000e620008000a00 */
[C---:B0-----:R-:W-:Y:S02]  /*0ad0*/  VIADD R2, R8.reuse, UR4 ;  /* 0x0000000408027c36 */ /* 0x041fe40008000000 */
[----:B------:R-:W-:-:S03]  /*0ae0*/  VIADD R8, R8, 0x80 ;  /* 0x0000008008087836 */ /* 0x000fc60000000000 */
[----:B-1----:R-:W-:-:S05]  /*0af0*/  IADD3 R2, P0, PT, R2, UR6, RZ ;  /* 0x0000000602027c10 */ /* 0x002fca000ff1e0ff */
[----:B------:R-:W-:-:S05]  /*0b00*/  IMAD.X R3, RZ, RZ, UR7, P0 ;  /* 0x00000007ff037e24 */ /* 0x000fca00080e06ff */
[----:B-----5:R1:W-:Y:S03]  /*0b10*/  STG.E.U8 desc[UR8][R2.64], R9 ;  /* 0x0000000902007986 */ /* 0x0203e6000c101108 */
.L_x_22971:
        /* <DEDUP_REMOVED lines=8> */
.L_x_22972:
        /* <DEDUP_REMOVED lines=8> */
.L_x_22973:
        /* <DEDUP_REMOVED lines=9> */
.L_x_22974:
[----:B------:R-:W-:Y:S05]  /*0cb0*/  BSYNC.RELIABLE B1 ;  /* 0x0000000000017941 */ /* 0x000fea0003800100 */
.L_x_22969:
[----:B------:R-:W-:-:S13]  /*0cc0*/  ISETP.GE.U32.AND P0, PT, R8, UR5, PT ;  /* 0x0000000508007c0c */ /* 0x000fda000bf06070 */
[----:B------:R-:W3:Y:S01]  /*0cd0*/  @!P0 LDC.64 R4, c[0x0][0x388] ;  /* 0x0000e200ff048b82 */ /* 0x000ee20000000a00 */
[C---:B012---:R-:W-:Y:S02]  /*0ce0*/  @!P0 VIADD R3, R8.reuse, UR4 ;  /* 0x0000000408038c36 */ /* 0x047fe40008000000 */
[----:B------:R-:W-:-:S03]  /*0cf0*/  @!P0 VIADD R8, R8, 0x80 ;  /* 0x0000008008088836 */ /* 0x000fc60000000000 */
[----:B---3--:R-:W-:-:S05]  /*0d00*/  @!P0 IADD3 R2, P1, PT, R3, R4, RZ ;  /* 0x0000000403028210 */ /* 0x008fca0007f3e0ff */
[----:B------:R-:W-:-:S05]  /*0d10*/  @!P0 IMAD.X R3, RZ, RZ, R5, P1 ;  /* 0x000000ffff038224 */ /* 0x000fca00008e0605 */
[----:B-----5:R3:W-:Y:S03]  /*0d20*/  @!P0 STG.E.U8 desc[UR8][R2.64], R13 ;  /* 0x0000000d02008986 */ /* 0x0207e6000c101108 */
.L_x_22975:
[----:B------:R-:W-:Y:S05]  /*0d30*/  BSYNC.RECONVERGENT B0 ;  /* 0x0000000000007941 */ /* 0x000fea0003800200 */
.L_x_22968:
[----:B------:R-:W-:Y:S05]  /*0d40*/  WARPSYNC.ALL ;  /* 0x0000000000007948 */ /* 0x000fea0003800000 */
[----:B------:R-:W-:-:S13]  /*0d50*/  ISETP.GE.U32.AND P0, PT, R8, UR5, PT ;  /* 0x0000000508007c0c */ /* 0x000fda000bf06070 */
[----:B------:R-:W-:Y:S05]  /*0d60*/  @P0 EXIT ;  /* 0x000000000000094d */ /* 0x000fea0003800000 */
[----:B------:R-:W4:Y:S01]  /*0d70*/  LDCU.64 UR6, c[0x0][0x388] ;  /* 0x00007100ff0677ac */ /* 0x000f220008000a00 */
[----:B0123--:R-:W-:-:S04]  /*0d80*/  IADD3 R2, PT, PT, R8, UR4, RZ ;  /* 0x0000000408027c10 */ /* 0x00ffc8000fffe0ff */
[----:B----4-:R-:W-:-:S05]  /*0d90*/  IADD3 R2, P0, PT, R2, UR6, RZ ;  /* 0x0000000602027c10 */ /* 0x010fca000ff1e0ff */
[----:B------:R-:W-:-:S05]  /*0da0*/  IMAD.X R3, RZ, RZ, UR7, P0 ;  /* 0x00000007ff037e24 */ /* 0x000fca00080e06ff */
[----:B-----5:R-:W-:Y:S01]  /*0db0*/  STG.E.U8 desc[UR8][R2.64], R12 ;  /* 0x0000000c02007986 */ /* 0x020fe2000c101108 */
[----:B------:R-:W-:Y:S05]  /*0dc0*/  EXIT ;  /* 0x000000000000794d */ /* 0x000fea0003800000 */
.L_x_22951:
        /* <DEDUP_REMOVED lines=21> */
[----:B------:R-:W-:Y:S05]  /*0f20*/  CALL.REL.NOINC `($__internal_81_$__cuda_sm20_div_u16) ;  /* 0x0000000000c87944 */ /* 0x000fea0003c00000 */
[----:B------:R-:W-:Y:S01]  /*0f30*/  IMAD.MOV.U32 R8, RZ, RZ, R12 ;  /* 0x000000ffff087224 */ /* 0x000fe200078e000c */
[----:B------:R-:W-:Y:S01]  /*0f40*/  MOV R2, 0xf80 ;  /* 0x00000f8000027802 */ /* 0x000fe20000000f00 */
[----:B------:R-:W-:Y:S02]  /*0f50*/  IMAD.MOV.U32 R12, RZ, RZ, R9 ;  /* 0x000000ffff0c7224 */ /* 0x000fe400078e0009 */
[----:B------:R-:W-:-:S07]  /*0f60*/  IMAD.U32 R4, RZ, RZ, UR10 ;  /* 0x0000000aff047e24 */ /* 0x000fce000f8e00ff */
[----:B------:R-:W-:Y:S05]  /*0f70*/  CALL.REL.NOINC `($__internal_81_$__cuda_sm20_div_u16) ;  /* 0x0000000000b47944 */ /* 0x000fea0003c00000 */
[----:B------:R-:W-:Y:S01]  /*0f80*/  IMAD.MOV.U32 R9, RZ, RZ, R12 ;  /* 0x000000ffff097224 */ /* 0x000fe200078e000c */
[----:B------:R-:W-:Y:S01]  /*0f90*/  MOV R2, 0xfd0 ;  /* 0x00000fd000027802 */ /* 0x000fe20000000f00 */
[----:B------:R-:W-:Y:S02]  /*0fa0*/  IMAD.MOV.U32 R12, RZ, RZ, R10 ;  /* 0x000000ffff0c7224 */ /* 0x000fe400078e000a */
[----:B------:R-:W-:-:S07]  /*0fb0*/  IMAD.U32 R4, RZ, RZ, UR10 ;  /* 0x0000000aff047e24 */ /* 0x000fce000f8e00ff */
[----:B------:R-:W-:Y:S05]  /*0fc0*/  CALL.REL.NOINC `($__internal_81_$__cuda_sm20_div_u16) ;  /* 0x0000000000a07944 */ /* 0x000fea0003c00000 */
[----:B------:R-:W-:Y:S01]  /*0fd0*/  MOV R10, R12 ;  /* 0x0000000c000a7202 */ /* 0x000fe20000000f00 */
[----:B------:R-:W-:Y:S01]  /*0fe0*/  IMAD.MOV.U32 R12, RZ, RZ, R11 ;  /* 0x000000ffff0c7224 */ /* 0x000fe200078e000b */
[----:B------:R-:W-:Y:S01]  /*0ff0*/  MOV R2, 0x1020 ;  /* 0x0000102000027802 */ /* 0x000fe20000000f00 */
[----:B------:R-:W-:-:S07]  /*1000*/  IMAD.U32 R4, RZ, RZ, UR10 ;  /* 0x0000000aff047e24 */ /* 0x000fce000f8e00ff */
        /* <DEDUP_REMOVED lines=12> */
[----:B------:R-:W-:Y:S01]  /*10d0*/  MOV R4, UR10 ;  /* 0x0000000a00047c02 */ /* 0x000fe20008000f00 */
[----:B------:R-:W-:Y:S01]  /*10e0*/  IMAD.MOV.U32 R12, RZ, RZ, R6 ;  /* 0x000000ffff0c7224 */ /* 0x000fe200078e0006 */
[----:B------:R-:W-:-:S07]  /*10f0*/  MOV R2, 0x1110 ;  /* 0x0000111000027802 */ /* 0x000fce0000000f00 */
[----:B------:R-:W-:Y:S05]  /*1100*/  CALL.REL.NOINC `($__internal_81_$__cuda_sm20_div_u16) ;  /* 0x0000000000507944 */ /* 0x000fea0003c00000 */
[----:B------:R-:W-:Y:S01]  /*1110*/  IMAD.MOV.U32 R5, RZ, RZ, R12 ;  /* 0x000000ffff057224 */ /* 0x000fe200078e000c */
[----:B------:R-:W-:Y:S01]  /*1120*/  MOV R2, 0x1160 ;  /* 0x0000116000027802 */ /* 0x000fe20000000f00 */
[----:B------:R-:W-:Y:S02]  /*1130*/  IMAD.MOV.U32 R12, RZ, RZ, R7 ;  /* 0x000000ffff0c7224 */ /* 0x000fe400078e0007 */
[----:B------:R-:W-:-:S07]  /*1140*/  IMAD.U32 R4, RZ, RZ, UR10 ;  /* 0x0000000aff047e24 */ /* 0x000fce000f8e00ff */
[----:B------:R-:W-:Y:S05]  /*1150*/  CALL.REL.NOINC `($__internal_81_$__cuda_sm20_div_u16) ;  /* 0x00000000003c7944 */ /* 0x000fea0003c00000 */
        /* <DEDUP_REMOVED lines=15> */
        .weak           $__internal_81_$__cuda_sm20_div_u16
        .type           $__internal_81_$__cuda_sm20_div_u16,@function
        .size           $__internal_81_$__cuda_sm20_div_u16,(.L_x_23110 - $__internal_81_$__cuda_sm20_div_u16)
$__internal_81_$__cuda_sm20_div_u16:
[----:B------:R-:W0:Y:S01]  /*1250*/  I2F.U16 R16, R12 ;  /* 0x0000000c00107306 */ /* 0x000e220000101000 */
[----:B------:R-:W-:-:S07]  /*1260*/  IMAD.MOV.U32 R3, RZ, RZ, 0x4b800000 ;  /* 0x4b800000ff037424 */ /* 0x000fce00078e00ff */
        /* <DEDUP_REMOVED lines=15> */
[----:B------:R-:W-:Y:S06]  /*1360*/  RET.REL.NODEC R2 `(_ZN2at6native29vectorized_elementwise_kernelILi2ENS0_13AUnaryFunctorIhhhZZZNS0_15binary_internal21div_trunc_kernel_cudaERNS_18TensorIteratorBaseEENKUlvE_clEvENKUlvE_clEvEUlhhE_EESt5arrayIPcLm2EEEEviT0_T1_) ;  /* 0xffffffec02247950 */ /* 0x000fec0003c3ffff */
.L_x_22976:
        /* <DEDUP_REMOVED lines=9> */
.L_x_23110:


//--------------------- .text._ZN2at6native29vectorized_elementwise_kernelILi4ENS0_13AUnaryFunctorIhhhZZZNS0_15binary_internal21div_trunc_kernel_cudaERNS_18TensorIteratorBaseEENKUlvE_clEvENKUlvE_clEvEUlhhE_EESt5arrayIPcLm2EEEEviT0_T1_ --------------------------
	.section	.text._ZN2at6native29vectorized_elementwise_kernelILi4ENS0_13AUnaryFunctorIhhhZZZNS0_15binary_internal21div_trunc_kernel_cudaERNS_18TensorIteratorBaseEENKUlvE_clEvENKUlvE_clEvEUlhhE_EESt5arrayIPcLm2EEEEviT0_T1_,"ax",@progbits
	.align	128
        .global         _ZN2at6native29vectorized_elementwise_kernelILi4ENS0_13AUnaryFunctorIhhhZZZNS0_15binary_internal21div_trunc_kernel_cudaERNS_18TensorIteratorBaseEENKUlvE_clEvENKUlvE_clEvEUlhhE_EESt5arrayIPcLm2EEEEviT0_T1_
        .type           _ZN2at6native29vectorized_elementwise_kernelILi4ENS0_13AUnaryFunctorIhhhZZZNS0_15binary_internal21div_trunc_kernel_cudaERNS_18TensorIteratorBaseEENKUlvE_clEvENKUlvE_clEvEUlhhE_EESt5arrayIPcLm2EEEEviT0_T1_,@function
        .size           _ZN2at6native29vectorized_elementwise_kernelILi4ENS0_13AUnaryFunctorIhhhZZZNS0_15binary_internal21div_trunc_kernel_cudaERNS_18TensorIteratorBaseEENKUlvE_clEvENKUlvE_clEvEUlhhE_EESt5arrayIPcLm2EEEEviT0_T1_,(.L_x_23111 - _ZN2at6native29vectorized_elementwise_kernelILi4ENS0_13AUnaryFunctorIhhhZZZNS0_15binary_internal21div_trunc_kernel_cudaERNS_18TensorIteratorBaseEENKUlvE_clEvENKUlvE_clEvEUlhhE_EESt5arrayIPcLm2EEEEviT0_T1_)
        .other          _ZN2at6native29vectorized_elementwise_kernelILi4ENS0_13AUnaryFunctorIhhhZZZNS0_15binary_internal21div_trunc_kernel_cudaERNS_18TensorIteratorBaseEENKUlvE_clEvENKUlvE_clEvEUlhhE_EESt5arrayIPcLm2EEEEviT0_T1_,@"STO_CUDA_ENTRY STV_DEFAULT"
_ZN2at6native29vectorized_elementwise_kernelILi4ENS0_13AUnaryFunctorIhhhZZZNS0_15binary_internal21div_trunc_kernel_cudaERNS_18TensorIteratorBaseEENKUlvE_clEvENKUlvE_clEvEUlhhE_EESt5arrayIPcLm2EEEEviT0_T1_:
.text._ZN2at6native29vectorized_elementwise_kernelILi4ENS0_13AUnaryFunctorIhhhZZZNS0_15binary_internal21div_trunc_kernel_cudaERNS_18TensorIteratorBaseEENKUlvE_clEvENKUlvE_clEvEUlhhE_EESt5arrayIPcLm2EEEEviT0_T1_:
        /* <DEDUP_REMOVED lines=80> */
[----:B------:R-:W-:Y:S05]  /*0500*/  CALL.REL.NOINC `($__internal_82_$__cuda_sm20_div_u16) ;  /* 0x0000000c00687944 */ /* 0x000fea0003c00000 */
[----:B------:R-:W-:-:S07]  /*0510*/  IMAD.MOV.U32 R5, RZ, RZ, R12 ;  /* 0x000000ffff057224 */ /* 0x000fce00078e000c */
.L_x_22979:
[----:B------:R-:W-:Y:S05]  /*0520*/  BSYNC.RECONVERGENT B0 ;  /* 0x0000000000007941 */ /* 0x000fea0003800200 */
.L_x_22978:
[----:B------:R-:W-:Y:S01]  /*0530*/  VIADD R6, R8, 0x80 ;  /* 0x0000008008067836 */ /* 0x000fe20000000000 */
[----:B------:R-:W-:Y:S04]  /*0540*/  BSSY.RECONVERGENT B0, `(.L_x_22980) ;  /* 0x0000008000007945 */ /* 0x000fe80003800200 */
[----:B------:R-:W-:-:S13]  /*0550*/  ISETP.GE.U32.AND P0, PT, R6, UR5, PT ;  /* 0x0000000506007c0c */ /* 0x000fda000bf06070 */
[----:B------:R-:W-:Y:S05]  /*0560*/  @P0 BRA `(.L_x_22981) ;  /* 0x0000000000140947 */ /* 0x000fea0003800000 */
[----:B-----5:R-:W-:Y:S01]  /*0570*/  LOP3.LUT R12, R9, 0xff, RZ, 0xc0, !PT ;  /* 0x000000ff090c7812 */ /* 0x020fe200078ec0ff */
[----:B------:R-:W-:Y:S01]  /*0580*/  IMAD.U32 R4, RZ, RZ, UR10 ;  /* 0x0000000aff047e24 */ /* 0x000fe2000f8e00ff */
[----:B------:R-:W-:-:S07]  /*0590*/  MOV R2, 0x5b0 ;  /* 0x000005b000027802 */ /* 0x000fce0000000f00 */
[----:B------:R-:W-:Y:S05]  /*05a0*/  CALL.REL.NOINC `($__internal_82_$__cuda_sm20_div_u16) ;  /* 0x0000000c00407944 */ /* 0x000fea0003c00000 */
[----:B------:R-:W-:-:S07]  /*05b0*/  IMAD.MOV.U32 R7, RZ, RZ, R12 ;  /* 0x000000ffff077224 */ /* 0x000fce00078e000c */
.L_x_22981:
[----:B------:R-:W-:Y:S05]  /*05c0*/  BSYNC.RECONVERGENT B0 ;  /* 0x0000000000007941 */ /* 0x000fea0003800200 */
.L_x_22980:
        /* <DEDUP_REMOVED lines=9> */
.L_x_22983:
[----:B------:R-:W-:Y:S05]  /*0660*/  BSYNC.RECONVERGENT B0 ;  /* 0x0000000000007941 */ /* 0x000fea0003800200 */
.L_x_22982:
[----:B------:R-:W-:Y:S01]  /*0670*/  VIADD R2, R8, 0x180 ;  /* 0x0000018008027836 */ /* 0x000fe20000000000 */
[----:B------:R-:W-:Y:S04]  /*0680*/  BSSY.RECONVERGENT B0, `(.L_x_22984) ;  /* 0x0000008000007945 */ /* 0x000fe80003800200 */
[----:B------:R-:W-:-:S13]  /*0690*/  ISETP.GE.U32.AND P0, PT, R2, UR5, PT ;  /* 0x0000000502007c0c */ /* 0x000fda000bf06070 */
[----:B------:R-:W-:Y:S05]  /*06a0*/  @P0 BRA `(.L_x_22985) ;  /* 0x0000000000140947 */ /* 0x000fea0003800000 */
[----:B-----5:R-:W-:Y:S02]  /*06b0*/  LOP3.LUT R12, R11, 0xff, RZ, 0xc0, !PT ;  /* 0x000000ff0b0c7812 */ /* 0x020fe400078ec0ff */
[----:B------:R-:W-:Y:S02]  /*06c0*/  MOV R4, UR10 ;  /* 0x0000000a00047c02 */ /* 0x000fe40008000f00 */
[----:B------:R-:W-:-:S07]  /*06d0*/  MOV R2, 0x6f0 ;  /* 0x000006f000027802 */ /* 0x000fce0000000f00 */
[----:B------:R-:W-:Y:S05]  /*06e0*/  CALL.REL.NOINC `($__internal_82_$__cuda_sm20_div_u16) ;  /* 0x0000000800f07944 */ /* 0x000fea0003c00000 */
[----:B------:R-:W-:-:S07]  /*06f0*/  IMAD.MOV.U32 R10, RZ, RZ, R12 ;  /* 0x000000ffff0a7224 */ /* 0x000fce00078e000c */
.L_x_22985:
[----:B------:R-:W-:Y:S05]  /*0700*/  BSYNC.RECONVERGENT B0 ;  /* 0x0000000000007941 */ /* 0x000fea0003800200 */
.L_x_22984:
        /* <DEDUP_REMOVED lines=9> */
.L_x_22987:
[----:B------:R-:W-:Y:S05]  /*07a0*/  BSYNC.RECONVERGENT B0 ;  /* 0x0000000000007941 */ /* 0x000fea0003800200 */
.L_x_22986:
        /* <DEDUP_REMOVED lines=9> */
.L_x_22989:
[----:B------:R-:W-:Y:S05]  /*0840*/  BSYNC.RECONVERGENT B0 ;  /* 0x0000000000007941 */ /* 0x000fea0003800200 */
.L_x_22988:
        /* <DEDUP_REMOVED lines=9> */
.L_x_22991:
[----:B------:R-:W-:Y:S05]  /*08e0*/  BSYNC.RECONVERGENT B0 ;  /* 0x0000000000007941 */ /* 0x000fea0003800200 */
.L_x_22990:
        /* <DEDUP_REMOVED lines=8> */
.L_x_22993:
[----:B------:R-:W-:Y:S05]  /*0970*/  BSYNC.RECONVERGENT B0 ;  /* 0x0000000000007941 */ /* 0x000fea0003800200 */
.L_x_22992:
        /* <DEDUP_REMOVED lines=18> */
.L_x_22996:
        /* <DEDUP_REMOVED lines=8> */
.L_x_22997:
        /* <DEDUP_REMOVED lines=8> */
.L_x_22998:
        /* <DEDUP_REMOVED lines=8> */
.L_x_22999:
        /* <DEDUP_REMOVED lines=9> */
.L_x_23000:
[----:B------:R-:W-:Y:S05]  /*0cb0*/  BSYNC.RELIABLE B1 ;  /* 0x0000000000017941 */ /* 0x000fea0003800100 */
.L_x_22995:
[----:B------:R-:W-:-:S13]  /*0cc0*/  ISETP.GE.U32.AND P0, PT, R8, UR5, PT ;  /* 0x0000000508007c0c */ /* 0x000fda000bf06070 */
[----:B------:R-:W3:Y:S01]  /*0cd0*/  @!P0 LDC.64 R4, c[0x0][0x388] ;  /* 0x0000e200ff048b82 */ /* 0x000ee20000000a00 */
[C---:B012---:R-:W-:Y:S02]  /*0ce0*/  @!P0 VIADD R3, R8.reuse, UR4 ;  /* 0x0000000408038c36 */ /* 0x047fe40008000000 */
[----:B------:R-:W-:-:S03]  /*0cf0*/  @!P0 VIADD R8, R8, 0x80 ;  /* 0x0000008008088836 */ /* 0x000fc60000000000 */
[----:B---3--:R-:W-:-:S05]  /*0d00*/  @!P0 IADD3 R2, P1, PT, R3, R4, RZ ;  /* 0x0000000403028210 */ /* 0x008fca0007f3e0ff */
[----:B------:R-:W-:-:S05]  /*0d10*/  @!P0 IMAD.X R3, RZ, RZ, R5, P1 ;  /* 0x000000ffff038224 */ /* 0x000fca00008e0605 */
[----:B-----5:R3:W-:Y:S03]  /*0d20*/  @!P0 STG.E.U8 desc[UR8][R2.64], R13 ;  /* 0x0000000d02008986 */ /* 0x0207e6000c101108 */
.L_x_23001:
[----:B------:R-:W-:Y:S05]  /*0d30*/  BSYNC.RECONVERGENT B0 ;  /* 0x0000000000007941 */ /* 0x000fea0003800200 */
.L_x_22994:
[----:B------:R-:W-:Y:S05]  /*0d40*/  WARPSYNC.ALL ;  /* 0x0000000000007948 */ /* 0x000fea0003800000 */
[----:B------:R-:W-:-:S13]  /*0d50*/  ISETP.GE.U32.AND P0, PT, R8, UR5, PT ;  /* 0x0000000508007c0c */ /* 0x000fda000bf06070 */
[----:B------:R-:W-:Y:S05]  /*0d60*/  @P0 EXIT ;  /* 0x000000000000094d */ /* 0x000fea0003800000 */
[----:B------:R-:W4:Y:S01]  /*0d70*/  LDCU.64 UR6, c[0x0][0x388] ;  /* 0x00007100ff0677ac */ /* 0x000f220008000a00 */
[----:B0123--:R-:W-:-:S05]  /*0d80*/  VIADD R2, R8, UR4 ;  /* 0x0000000408027c36 */ /* 0x00ffca0008000000 */
[----:B----4-:R-:W-:-:S05]  /*0d90*/  IADD3 R2, P0, PT, R2, UR6, RZ ;  /* 0x0000000602027c10 */ /* 0x010fca000ff1e0ff */
[----:B------:R-:W-:-:S05]  /*0da0*/  IMAD.X R3, RZ, RZ, UR7, P0 ;  /* 0x00000007ff037e24 */ /* 0x000fca00080e06ff */
[----:B-----5:R-:W-:Y:S01]  /*0db0*/  STG.E.U8 desc[UR8][R2.64], R12 ;  /* 0x0000000c02007986 */ /* 0x020fe2000c101108 */
[----:B------:R-:W-:Y:S05]  /*0dc0*/  EXIT ;  /* 0x000000000000794d */ /* 0x000fea0003800000 */
.L_x_22977:
        /* <DEDUP_REMOVED lines=13> */
[----:B------:R-:W-:Y:S02]  /*0ea0*/  PRMT R0, R13, 0x7772, RZ ;  /* 0x000077720d007816 */ /* 0x000fe400000000ff */
[C---:B---3--:R-:W-:Y:S02]  /*0eb0*/  PRMT R11, R7.reuse, 0x7770, RZ ;  /* 0x00007770070b7816 */ /* 0x048fe400000000ff */
[C---:B------:R-:W-:Y:S02]  /*0ec0*/  PRMT R9, R7.reuse, 0x7771, RZ ;  /* 0x0000777107097816 */ /* 0x040fe400000000ff */
[----:B------:R-:W-:Y:S02]  /*0ed0*/  PRMT R8, R7, 0x7772, RZ ;  /* 0x0000777207087816 */ /* 0x000fe400000000ff */
[----:B------:R-:W-:Y:S02]  /*0ee0*/  PRMT R13, R13, 0x7773, RZ ;  /* 0x000077730d0d7816 */ /* 0x000fe400000000ff */
[----:B------:R-:W-:-:S07]  /*0ef0*/  PRMT R7, R7, 0x7773, RZ ;  /* 0x0000777307077816 */ /* 0x000fce00000000ff */
[----:B------:R-:W-:Y:S05]  /*0f00*/  CALL.REL.NOINC `($__internal_82_$__cuda_sm20_div_u16) ;  /* 0x0000000000e87944 */ /* 0x000fea0003c00000 */
[----:B------:R-:W-:Y:S01]  /*0f10*/  IMAD.MOV.U32 R6, RZ, RZ, R12 ;  /* 0x000000ffff067224 */ /* 0x000fe200078e000c */
[----:B------:R-:W-:Y:S01]  /*0f20*/  MOV R2, 0xf60 ;  /* 0x00000f6000027802 */ /* 0x000fe20000000f00 */
[----:B------:R-:W-:Y:S02]  /*0f30*/  IMAD.MOV.U32 R12, RZ, RZ, R5 ;  /* 0x000000ffff0c7224 */ /* 0x000fe400078e0005 */
[----:B------:R-:W-:-:S07]  /*0f40*/  IMAD.U32 R4, RZ, RZ, UR10 ;  /* 0x0000000aff047e24 */ /* 0x000fce000f8e00ff */
[----:B------:R-:W-:Y:S05]  /*0f50*/  CALL.REL.NOINC `($__internal_82_$__cuda_sm20_div_u16) ;  /* 0x0000000000d47944 */ /* 0x000fea0003c00000 */
[----:B------:R-:W-:Y:S01]  /*0f60*/  IMAD.MOV.U32 R5, RZ, RZ, R12 ;  /* 0x000000ffff057224 */ /* 0x000fe200078e000c */
[----:B------:R-:W-:Y:S01]  /*0f70*/  MOV R2, 0xfb0 ;  /* 0x00000fb000027802 */ /* 0x000fe20000000f00 */
[----:B------:R-:W-:Y:S02]  /*0f80*/  IMAD.MOV.U32 R12, RZ, RZ, R0 ;  /* 0x000000ffff0c7224 */ /* 0x000fe400078e0000 */
[----:B------:R-:W-:-:S07]  /*0f90*/  IMAD.U32 R4, RZ, RZ, UR10 ;  /* 0x0000000aff047e24 */ /* 0x000fce000f8e00ff */
[----:B------:R-:W-:Y:S05]  /*0fa0*/  CALL.REL.NOINC `($__internal_82_$__cuda_sm20_div_u16) ;  /* 0x0000000000c07944 */ /* 0x000fea0003c00000 */
[----:B------:R-:W-:Y:S01]  /*0fb0*/  MOV R0, R12 ;  /* 0x0000000c00007202 */ /* 0x000fe20000000f00 */
[----:B------:R-:W-:Y:S01]  /*0fc0*/  IMAD.MOV.U32 R12, RZ, RZ, R13 ;  /* 0x000000ffff0c7224 */ /* 0x000fe200078e000d */
[----:B------:R-:W-:Y:S01]  /*0fd0*/  MOV R2, 0x1000 ;  /* 0x0000100000027802 */ /* 0x000fe20000000f00 */
[----:B------:R-:W-:-:S07]  /*0fe0*/  IMAD.U32 R4, RZ, RZ, UR10 ;  /* 0x0000000aff047e24 */ /* 0x000fce000f8e00ff */
        /* <DEDUP_REMOVED lines=44> */
        .weak           $__internal_82_$__cuda_sm20_div_u16
        .type           $__internal_82_$__cuda_sm20_div_u16,@function
        .size           $__internal_82_$__cuda_sm20_div_u16,(.L_x_23111 - $__internal_82_$__cuda_sm20_div_u16)
$__internal_82_$__cuda_sm20_div_u16:
        /* <DEDUP_REMOVED lines=17> */
[----:B------:R-:W-:Y:S06]  /*13c0*/  RET.REL.NODEC R2 `(_ZN2at6native29vectorized_elementwise_kernelILi4ENS0_13AUnaryFunctorIhhhZZZNS0_15binary_internal21div_trunc_kernel_cudaERNS_18TensorIteratorBaseEENKUlvE_clEvENKUlvE_clEvEUlhhE_EESt5arrayIPcLm2EEEEviT0_T1_) ;  /* 0xffffffec020c7950 */ /* 0x000fec0003c3ffff */
.L_x_23002:
        /* <DEDUP_REMOVED lines=11> */
.L_x_23111:


//--------------------- .text._ZN2at6native29vectorized_elementwise_kernelILi8ENS0_13AUnaryFunctorIhhhZZZNS0_15binary_internal21div_trunc_kernel_cudaERNS_18TensorIteratorBaseEENKUlvE_clEvENKUlvE_clEvEUlhhE_EESt5arrayIPcLm2EEEEviT0_T1_ --------------------------
	.section	.text._ZN2at6native29vectorized_elementwise_kernelILi8ENS0_13AUnaryFunctorIhhhZZZNS0_15binary_internal21div_trunc_kernel_cudaERNS_18TensorIteratorBaseEENKUlvE_clEvENKUlvE_clEvEUlhhE_EESt5arrayIPcLm2EEEEviT0_T1_,"ax",@progbits
	.align	128
        .global         _ZN2at6native29vectorized_elementwise_kernelILi8ENS0_13AUnaryFunctorIhhhZZZNS0_15binary_internal21div_trunc_kernel_cudaERNS_18TensorIteratorBaseEENKUlvE_clEvENKUlvE_clEvEUlhhE_EESt5arrayIPcLm2EEEEviT0_T1_
        .type           _ZN2at6native29vectorized_elementwise_kernelILi8ENS0_13AUnaryFunctorIhhhZZZNS0_15binary_internal21div_trunc_kernel_cudaERNS_18TensorIteratorBaseEENKUlvE_clEvENKUlvE_clEvEUlhhE_EESt5arrayIPcLm2EEEEviT0_T1_,@function
        .size           _ZN2at6native29vectorized_elementwise_kernelILi8ENS0_13AUnaryFunctorIhhhZZZNS0_15binary_internal21div_trunc_kernel_cudaERNS_18TensorIteratorBaseEENKUlvE_clEvENKUlvE_clEvEUlhhE_EESt5arrayIPcLm2EEEEviT0_T1_,(.L_x_23112 - _ZN2at6native29vectorized_elementwise_kernelILi8ENS0_13AUnaryFunctorIhhhZZZNS0_15binary_internal21div_trunc_kernel_cudaERNS_18TensorIteratorBaseEENKUlvE_clEvENKUlvE_clEvEUlhhE_EESt5arrayIPcLm2EEEEviT0_T1_)
        .other          _ZN2at6native29vectorized_elementwise_kernelILi8ENS0_13AUnaryFunctorIhhhZZZNS0_15binary_internal21div_trunc_kernel_cudaERNS_18TensorIteratorBaseEENKUlvE_clEvENKUlvE_clEvEUlhhE_EESt5arrayIPcLm2EEEEviT0_T1_,@"STO_CUDA_ENTRY STV_DEFAULT"
_ZN2at6native29vectorized_elementwise_kernelILi8ENS0_13AUnaryFunctorIhhhZZZNS0_15binary_internal21div_trunc_kernel_cudaERNS_18TensorIteratorBaseEENKUlvE_clEvENKUlvE_clEvEUlhhE_EESt5arrayIPcLm2EEEEviT0_T1_:
.text._ZN2at6native29vectorized_elementwise_kernelILi8ENS0_13AUnaryFunctorIhhhZZZNS0_15binary_internal21div_trunc_kernel_cudaERNS_18TensorIteratorBaseEENKUlvE_clEvENKUlvE_clEvEUlhhE_EESt5arrayIPcLm2EEEEviT0_T1_:
        /* <DEDUP_REMOVED lines=80> */
[----:B------:R-:W-:Y:S05]  /*0500*/  CALL.REL.NOINC `($__internal_83_$__cuda_sm20_div_u16) ;  /* 0x0000000c00607944 */ /* 0x000fea0003c00000 */
[----:B------:R-:W-:-:S07]  /*0510*/  IMAD.MOV.U32 R4, RZ, RZ, R11 ;  /* 0x000000ffff047224 */ /* 0x000fce00078e000b */
.L_x_23005:
[----:B------:R-:W-:Y:S05]  /*0520*/  BSYNC.RECONVERGENT B0 ;  /* 0x0000000000007941 */ /* 0x000fea0003800200 */
.L_x_23004:
[----:B------:R-:W-:Y:S01]  /*0530*/  VIADD R5, R9, 0x80 ;  /* 0x0000008009057836 */ /* 0x000fe20000000000 */
[----:B------:R-:W-:Y:S04]  /*0540*/  BSSY.RECONVERGENT B0, `(.L_x_23006) ;  /* 0x0000008000007945 */ /* 0x000fe80003800200 */
[----:B------:R-:W-:-:S13]  /*0550*/  ISETP.GE.U32.AND P0, PT, R5, UR5, PT ;  /* 0x0000000505007c0c */ /* 0x000fda000bf06070 */
[----:B------:R-:W-:Y:S05]  /*0560*/  @P0 BRA `(.L_x_23007) ;  /* 0x0000000000140947 */ /* 0x000fea0003800000 */
[----:B-----5:R-:W-:Y:S01]  /*0570*/  LOP3.LUT R11, R10, 0xff, RZ, 0xc0, !PT ;  /* 0x000000ff0a0b7812 */ /* 0x020fe200078ec0ff */
[----:B------:R-:W-:Y:S01]  /*0580*/  IMAD.U32 R16, RZ, RZ, UR10 ;  /* 0x0000000aff107e24 */ /* 0x000fe2000f8e00ff */
[----:B------:R-:W-:-:S07]  /*0590*/  MOV R2, 0x5b0 ;  /* 0x000005b000027802 */ /* 0x000fce0000000f00 */
[----:B------:R-:W-:Y:S05]  /*05a0*/  CALL.REL.NOINC `($__internal_83_$__cuda_sm20_div_u16) ;  /* 0x0000000c00387944 */ /* 0x000fea0003c00000 */
[----:B------:R-:W-:-:S07]  /*05b0*/  IMAD.MOV.U32 R6, RZ, RZ, R11 ;  /* 0x000000ffff067224 */ /* 0x000fce00078e000b */
.L_x_23007:
[----:B------:R-:W-:Y:S05]  /*05c0*/  BSYNC.RECONVERGENT B0 ;  /* 0x0000000000007941 */ /* 0x000fea0003800200 */
.L_x_23006:
        /* <DEDUP_REMOVED lines=9> */
.L_x_23009:
[----:B------:R-:W-:Y:S05]  /*0660*/  BSYNC.RECONVERGENT B0 ;  /* 0x0000000000007941 */ /* 0x000fea0003800200 */
.L_x_23008:
[----:B------:R-:W-:Y:S01]  /*0670*/  VIADD R2, R9, 0x180 ;  /* 0x0000018009027836 */ /* 0x000fe20000000000 */
[----:B------:R-:W-:Y:S04]  /*0680*/  BSSY.RECONVERGENT B0, `(.L_x_23010) ;  /* 0x0000008000007945 */ /* 0x000fe80003800200 */
[----:B------:R-:W-:-:S13]  /*0690*/  ISETP.GE.U32.AND P0, PT, R2, UR5, PT ;  /* 0x0000000502007c0c */ /* 0x000fda000bf06070 */
[----:B------:R-:W-:Y:S05]  /*06a0*/  @P0 BRA `(.L_x_23011) ;  /* 0x0000000000140947 */ /* 0x000fea0003800000 */
[----:B-----5:R-:W-:Y:S02]  /*06b0*/  LOP3.LUT R11, R0, 0xff, RZ, 0xc0, !PT ;  /* 0x000000ff000b7812 */ /* 0x020fe400078ec0ff */
[----:B------:R-:W-:Y:S02]  /*06c0*/  MOV R16, UR10 ;  /* 0x0000000a00107c02 */ /* 0x000fe40008000f00 */
[----:B------:R-:W-:-:S07]  /*06d0*/  MOV R2, 0x6f0 ;  /* 0x000006f000027802 */ /* 0x000fce0000000f00 */
[----:B------:R-:W-:Y:S05]  /*06e0*/  CALL.REL.NOINC `($__internal_83_$__cuda_sm20_div_u16) ;  /* 0x0000000800e87944 */ /* 0x000fea0003c00000 */
[----:B------:R-:W-:-:S07]  /*06f0*/  IMAD.MOV.U32 R0, RZ, RZ, R11 ;  /* 0x000000ffff007224 */ /* 0x000fce00078e000b */
.L_x_23011:
[----:B------:R-:W-:Y:S05]  /*0700*/  BSYNC.RECONVERGENT B0 ;  /* 0x0000000000007941 */ /* 0x000fea0003800200 */
.L_x_23010:
        /* <DEDUP_REMOVED lines=9> */
.L_x_23013:
[----:B------:R-:W-:Y:S05]  /*07a0*/  BSYNC.RECONVERGENT B0 ;  /* 0x0000000000007941 */ /* 0x000fea0003800200 */
.L_x_23012:
        /* <DEDUP_REMOVED lines=9> */
.L_x_23015:
[----:B------:R-:W-:Y:S05]  /*0840*/  BSYNC.RECONVERGENT B0 ;  /* 0x0000000000007941 */ /* 0x000fea0003800200 */
.L_x_23014:
        /* <DEDUP_REMOVED lines=9> */
.L_x_23017:
[----:B------:R-:W-:Y:S05]  /*08e0*/  BSYNC.RECONVERGENT B0 ;  /* 0x0000000000007941 */ /* 0x000fea0003800200 */
.L_x_23016:
        /* <DEDUP_REMOVED lines=8> */
.L_x_23019:
[----:B------:R-:W-:Y:S05]  /*0970*/  BSYNC.RECONVERGENT B0 ;  /* 0x0000000000007941 */ /* 0x000fea0003800200 */
.L_x_23018:
        /* <DEDUP_REMOVED lines=18> */
.L_x_23022:
        /* <DEDUP_REMOVED lines=8> */
.L_x_23023:
        /* <DEDUP_REMOVED lines=8> */
.L_x_23024:
        /* <DEDUP_REMOVED lines=8> */
.L_x_23025:
        /* <DEDUP_REMOVED lines=9> */
.L_x_23026:
[----:B------:R-:W-:Y:S05]  /*0cb0*/  BSYNC.RELIABLE B1 ;  /* 0x0000000000017941 */ /* 0x000fea0003800100 */
.L_x_23021:
[----:B------:R-:W-:-:S13]  /*0cc0*/  ISETP.GE.U32.AND P0, PT, R9, UR5, PT ;  /* 0x0000000509007c0c */ /* 0x000fda000bf06070 */
[----:B------:R-:W3:Y:S01]  /*0cd0*/  @!P0 LDC.64 R4, c[0x0][0x388] ;  /* 0x0000e200ff048b82 */ /* 0x000ee20000000a00 */
[C---:B012---:R-:W-:Y:S02]  /*0ce0*/  @!P0 VIADD R3, R9.reuse, UR4 ;  /* 0x0000000409038c36 */ /* 0x047fe40008000000 */
[----:B------:R-:W-:-:S03]  /*0cf0*/  @!P0 VIADD R9, R9, 0x80 ;  /* 0x0000008009098836 */ /* 0x000fc60000000000 */
[----:B---3--:R-:W-:-:S05]  /*0d00*/  @!P0 IADD3 R2, P1, PT, R3, R4, RZ ;  /* 0x0000000403028210 */ /* 0x008fca0007f3e0ff */
[----:B------:R-:W-:-:S05]  /*0d10*/  @!P0 IMAD.X R3, RZ, RZ, R5, P1 ;  /* 0x000000ffff038224 */ /* 0x000fca00008e0605 */
[----:B-----5:R3:W-:Y:S03]  /*0d20*/  @!P0 STG.E.U8 desc[UR8][R2.64], R12 ;  /* 0x0000000c02008986 */ /* 0x0207e6000c101108 */
.L_x_23027:
[----:B------:R-:W-:Y:S05]  /*0d30*/  BSYNC.RECONVERGENT B0 ;  /* 0x0000000000007941 */ /* 0x000fea0003800200 */
.L_x_23020:
        /* <DEDUP_REMOVED lines=9> */
.L_x_23003:
        /* <DEDUP_REMOVED lines=18> */
[----:B------:R-:W-:Y:S05]  /*0ef0*/  CALL.REL.NOINC `($__internal_83_$__cuda_sm20_div_u16) ;  /* 0x0000000000e47944 */ /* 0x000fea0003c00000 */
[----:B------:R-:W-:Y:S01]  /*0f00*/  IMAD.MOV.U32 R8, RZ, RZ, R11 ;  /* 0x000000ffff087224 */ /* 0x000fe200078e000b */
[----:B------:R-:W-:Y:S01]  /*0f10*/  MOV R2, 0xf50 ;  /* 0x00000f5000027802 */ /* 0x000fe20000000f00 */
[----:B------:R-:W-:Y:S02]  /*0f20*/  IMAD.MOV.U32 R11, RZ, RZ, R13 ;  /* 0x000000ffff0b7224 */ /* 0x000fe400078e000d */
[----:B------:R-:W-:-:S07]  /*0f30*/  IMAD.U32 R16, RZ, RZ, UR10 ;  /* 0x0000000aff107e24 */ /* 0x000fce000f8e00ff */
[----:B------:R-:W-:Y:S05]  /*0f40*/  CALL.REL.NOINC `($__internal_83_$__cuda_sm20_div_u16) ;  /* 0x0000000000d07944 */ /* 0x000fea0003c00000 */
[----:B------:R-:W-:Y:S01]  /*0f50*/  IMAD.MOV.U32 R9, RZ, RZ, R11 ;  /* 0x000000ffff097224 */ /* 0x000fe200078e000b */
[----:B------:R-:W-:Y:S01]  /*0f60*/  MOV R2, 0xfa0 ;  /* 0x00000fa000027802 */ /* 0x000fe20000000f00 */
[----:B------:R-:W-:Y:S02]  /*0f70*/  IMAD.MOV.U32 R11, RZ, RZ, R10 ;  /* 0x000000ffff0b7224 */ /* 0x000fe400078e000a */
[----:B------:R-:W-:-:S07]  /*0f80*/  IMAD.U32 R16, RZ, RZ, UR10 ;  /* 0x0000000aff107e24 */ /* 0x000fce000f8e00ff */
[----:B------:R-:W-:Y:S05]  /*0f90*/  CALL.REL.NOINC `($__internal_83_$__cuda_sm20_div_u16) ;  /* 0x0000000000bc7944 */ /* 0x000fea0003c00000 */
[----:B------:R-:W-:Y:S01]  /*0fa0*/  MOV R10, R11 ;  /* 0x0000000b000a7202 */ /* 0x000fe20000000f00 */
[----:B------:R-:W-:Y:S01]  /*0fb0*/  IMAD.MOV.U32 R11, RZ, RZ, R12 ;  /* 0x000000ffff0b7224 */ /* 0x000fe200078e000c */
[----:B------:R-:W-:Y:S01]  /*0fc0*/  MOV R2, 0xff0 ;  /* 0x00000ff000027802 */ /* 0x000fe20000000f00 */
[----:B------:R-:W-:-:S07]  /*0fd0*/  IMAD.U32 R16, RZ, RZ, UR10 ;  /* 0x0000000aff107e24 */ /* 0x000fce000f8e00ff */
        /* <DEDUP_REMOVED lines=43> */
        .weak           $__internal_83_$__cuda_sm20_div_u16
        .type           $__internal_83_$__cuda_sm20_div_u16,@function
        .size           $__internal_83_$__cuda_sm20_div_u16,(.L_x_23112 - $__internal_83_$__cuda_sm20_div_u16)
$__internal_83_$__cuda_sm20_div_u16:
        /* <DEDUP_REMOVED lines=17> */
[----:B------:R-:W-:Y:S06]  /*13a0*/  RET.REL.NODEC R2 `(_ZN2at6native29vectorized_elementwise_kernelILi8ENS0_13AUnaryFunctorIhhhZZZNS0_15binary_internal21div_trunc_kernel_cudaERNS_18TensorIteratorBaseEENKUlvE_clEvENKUlvE_clEvEUlhhE_EESt5arrayIPcLm2EEEEviT0_T1_) ;  /* 0xffffffec02147950 */ /* 0x000fec0003c3ffff */
.L_x_23028:
        /* <DEDUP_REMOVED lines=13> */
.L_x_23112:


//--------------------- .nv.global.init           --------------------------
	.section	.nv.global.init,"aw",@progbits
.nv.global.init:
	.type		$str$5,@object
	.size		$str$5,(__unnamed_3 - $str$5)
$str$5:
        /*0000*/ 	.byte	0x66, 0x61, 0x6c, 0x73, 0x65, 0x00
	.type		__unnamed_3,@object
	.size		__unnamed_3,(__unnamed_11 - __unnamed_3)
__unnamed_3:
        /*0006*/ 	.byte	0x66, 0x65, 0x74, 0x63, 0x68, 0x5f, 0x61, 0x6e, 0x64, 0x5f, 0x63, 0x61, 0x73, 0x74, 0x00
	.type		__unnamed_11,@object
	.size		__unnamed_11,(__unnamed_15 - __unnamed_11)
__unnamed_11:
        /*0015*/ 	.byte	0x66, 0x65, 0x74, 0x63, 0x68, 0x5f, 0x61, 0x6e, 0x64, 0x5f, 0x63, 0x61, 0x73, 0x74, 0x00
	.type		__unnamed_15,@object
	.size		__unnamed_15,(__unnamed_7 - __unnamed_15)
__unnamed_15:
        /*0024*/ 	.byte	0x66, 0x65, 0x74, 0x63, 0x68, 0x5f, 0x61, 0x6e, 0x64, 0x5f, 0x63, 0x61, 0x73, 0x74, 0x00
	.type		__unnamed_7,@object
	.size		__unnamed_7,(__unnamed_1 - __unnamed_7)
__unnamed_7:
        /*0033*/ 	.byte	0x66, 0x65, 0x74, 0x63, 0x68, 0x5f, 0x61, 0x6e, 0x64, 0x5f, 0x63, 0x61, 0x73, 0x74, 0x00
	.type		__unnamed_1,@object
	.size		__unnamed_1,(__unnamed_17 - __unnamed_1)
__unnamed_1:
        /*0042*/ 	.byte	0x66, 0x65, 0x74, 0x63, 0x68, 0x5f, 0x61, 0x6e, 0x64, 0x5f, 0x63, 0x61, 0x73, 0x74, 0x00
	.type		__unnamed_17,@object
	.size		__unnamed_17,(__unnamed_9 - __unnamed_17)
__unnamed_17:
        /*0051*/ 	.byte	0x66, 0x65, 0x74, 0x63, 0x68, 0x5f, 0x61, 0x6e, 0x64, 0x5f, 0x63, 0x61, 0x73, 0x74, 0x00
	.type		__unnamed_9,@object
	.size		__unnamed_9,(__unnamed_13 - __unnamed_9)
__unnamed_9:
        /*0060*/ 	.byte	0x66, 0x65, 0x74, 0x63, 0x68, 0x5f, 0x61, 0x6e, 0x64, 0x5f, 0x63, 0x61, 0x73, 0x74, 0x00
	.type		__unnamed_13,@object
	.size		__unnamed_13,(__unnamed_5 - __unnamed_13)
__unnamed_13:
        /*006f*/ 	.byte	0x66, 0x65, 0x74, 0x63, 0x68, 0x5f, 0x61, 0x6e, 0x64, 0x5f, 0x63, 0x61, 0x73, 0x74, 0x00
	.type		__unnamed_5,@object
	.size		__unnamed_5,(__unnamed_4 - __unnamed_5)
__unnamed_5:
        /*007e*/ 	.byte	0x66, 0x65, 0x74, 0x63, 0x68, 0x5f, 0x61, 0x6e, 0x64, 0x5f, 0x63, 0x61, 0x73, 0x74, 0x00
	.type		__unnamed_4,@object
	.size		__unnamed_4,(__unnamed_12 - __unnamed_4)
__unnamed_4:
        /*008d*/ 	.byte	0x63, 0x61, 0x73, 0x74, 0x5f, 0x61, 0x6e, 0x64, 0x5f, 0x73, 0x74, 0x6f, 0x72, 0x65, 0x00
	.type		__unnamed_12,@object
	.size		__unnamed_12,(__unnamed_16 - __unnamed_12)
__unnamed_12:
        /*009c*/ 	.byte	0x63, 0x61, 0x73, 0x74, 0x5f, 0x61, 0x6e, 0x64, 0x5f, 0x73, 0x74, 0x6f, 0x72, 0x65, 0x00
	.type		__unnamed_16,@object
	.size		__unnamed_16,(__unnamed_8 - __unnamed_16)
__unnamed_16:
        /*00ab*/ 	.byte	0x63, 0x61, 0x73, 0x74, 0x5f, 0x61, 0x6e, 0x64, 0x5f, 0x73, 0x74, 0x6f, 0x72, 0x65, 0x00
	.type		__unnamed_8,@object
	.size		__unnamed_8,(__unnamed_2 - __unnamed_8)
__unnamed_8:
        /*00ba*/ 	.byte	0x63, 0x61, 0x73, 0x74, 0x5f, 0x61, 0x6e, 0x64, 0x5f, 0x73, 0x74, 0x6f, 0x72, 0x65, 0x00
	.type		__unnamed_2,@object
	.size		__unnamed_2,(__unnamed_18 - __unnamed_2)
__unnamed_2:
        /*00c9*/ 	.byte	0x63, 0x61, 0x73, 0x74, 0x5f, 0x61, 0x6e, 0x64, 0x5f, 0x73, 0x74, 0x6f, 0x72, 0x65, 0x00
	.type		__unnamed_18,@object
	.size		__unnamed_18,(__unnamed_10 - __unnamed_18)
__unnamed_18:
        /*00d8*/ 	.byte	0x63, 0x61, 0x73, 0x74, 0x5f, 0x61, 0x6e, 0x64, 0x5f, 0x73, 0x74, 0x6f, 0x72, 0x65, 0x00
	.type		__unnamed_10,@object
	.size		__unnamed_10,(__unnamed_14 - __unnamed_10)
__unnamed_10:
        /*00e7*/ 	.byte	0x63, 0x61, 0x73, 0x74, 0x5f, 0x61, 0x6e, 0x64, 0x5f, 0x73, 0x74, 0x6f, 0x72, 0x65, 0x00
	.type		__unnamed_14,@object
	.size		__unnamed_14,(__unnamed_6 - __unnamed_14)
__unnamed_14:
        /*00f6*/ 	.byte	0x63, 0x61, 0x73, 0x74, 0x5f, 0x61, 0x6e, 0x64, 0x5f, 0x73, 0x74, 0x6f, 0x72, 0x65, 0x00
	.type		__unnamed_6,@object
	.size		__unnamed_6,($str$6 - __unnamed_6)
__unnamed_6:
        /*0105*/ 	.byte	0x63, 0x61, 0x73, 0x74, 0x5f, 0x61, 0x6e, 0x64, 0x5f, 0x73, 0x74, 0x6f, 0x72, 0x65, 0x00
	.type		$str$6,@object
	.size		$str$6,(.L_47 - $str$6)
$str$6:
        /*0114*/ 	.byte	0x2f, 0x72, 0x6f, 0x6f, 0x74, 0x2f, 0x2e, 0x70, 0x79, 0x65, 0x6e, 0x76, 0x2f, 0x76, 0x65, 0x72
        /*0124*/ 	.byte	0x73, 0x69, 0x6f, 0x6e, 0x73, 0x2f, 0x33, 0x2e, 0x31, 0x33, 0x2e, 0x31, 0x32, 0x2f, 0x6c, 0x69
        /*0134*/ 	.byte	0x62, 0x2f, 0x70, 0x79, 0x74, 0x68, 0x6f, 0x6e, 0x33, 0x2e, 0x31, 0x33, 0x2f, 0x73, 0x69, 0x74
        /*0144*/ 	.byte	0x65, 0x2d, 0x70, 0x61, 0x63, 0x6b, 0x61, 0x67, 0x65, 0x73, 0x2f, 0x74, 0x6f, 0x72, 0x63, 0x68
        /*0154*/ 	.byte	0x2f, 0x69, 0x6e, 0x63, 0x6c, 0x75, 0x64, 0x65, 0x2f, 0x63, 0x31, 0x30, 0x2f, 0x63, 0x6f, 0x72
        /*0164*/ 	.byte	0x65, 0x2f, 0x44, 0x79, 0x6e, 0x61, 0x6d, 0x69, 0x63, 0x43, 0x61, 0x73, 0x74, 0x2e, 0x68, 0x00
.L_47:


//--------------------- .nv.shared.reserved.0     --------------------------
	.section	.nv.shared.reserved.0,"aw",@nobits
	.weak		__nv_reservedSMEM_offset_0_alias
	.size		__nv_reservedSMEM_offset_0_alias, 0, 64
	.other		__nv_reservedSMEM_offset_0_alias,@"STO_CUDA_RESERVED_SHARED STV_DEFAULT"
__nv_reservedSMEM_offset_0_alias:
	.zero		0
	.zero		64


//--------------------- .nv.global                --------------------------
	.section	.nv.global,"aw",@nobits
.nv.global:
	.type		_ZN54_INTERNAL_5269a03e_23_BinaryDivTruncKernel_cu_888bb6954cuda3std3__48in_placeE,@object
	.size		_ZN54_INTERNAL_5269a03e_23_BinaryDivTruncKernel_cu_888bb6954cuda3std3__48in_placeE,(_ZN54_INTERNAL_5269a03e_23_BinaryDivTruncKernel_cu_888bb6954cuda3std6ranges3__45__cpo8distanceE - _ZN54_INTERNAL_5269a03e_23_BinaryDivTruncKernel_cu_888bb6954cuda3std3__48in_placeE)
_ZN54_INTERNAL_5269a03e_23_BinaryDivTruncKernel_cu_888bb6954cuda3std3__48in_placeE:
	.zero		1
	.type		_ZN54_INTERNAL_5269a03e_23_BinaryDivTruncKernel_cu_888bb6954cuda3std6ranges3__45__cpo8distanceE,@object
	.size		_ZN54_INTERNAL_5269a03e_23_BinaryDivTruncKernel_cu_888bb6954cuda3std6ranges3__45__cpo8distanceE,(_ZN54_INTERNAL_5269a03e_23_BinaryDivTruncKernel_cu_888bb6954cuda3std3__45__cpo6cbeginE - _ZN54_INTERNAL_5269a03e_23_BinaryDivTruncKernel_cu_888bb6954cuda3std6ranges3__45__cpo8distanceE)
_ZN54_INTERNAL_5269a03e_23_BinaryDivTruncKernel_cu_888bb6954cuda3std6ranges3__45__cpo8distanceE:
	.zero		1
	.type		_ZN54_INTERNAL_5269a03e_23_BinaryDivTruncKernel_cu_888bb6954cuda3std3__45__cpo6cbeginE,@object
	.size		_ZN54_INTERNAL_5269a03e_23_BinaryDivTruncKernel_cu_888bb6954cuda3std3__45__cpo6cbeginE,(_ZN54_INTERNAL_5269a03e_23_BinaryDivTruncKernel_cu_888bb6954cuda3std6ranges3__45__cpo7advanceE - _ZN54_INTERNAL_5269a03e_23_BinaryDivTruncKernel_cu_888bb6954cuda3std3__45__cpo6cbeginE)
_ZN54_INTERNAL_5269a03e_23_BinaryDivTruncKernel_cu_888bb6954cuda3std3__45__cpo6cbeginE:
	.zero		1
	.type		_ZN54_INTERNAL_5269a03e_23_BinaryDivTruncKernel_cu_888bb6954cuda3std6ranges3__45__cpo7advanceE,@object
	.size		_ZN54_INTERNAL_5269a03e_23_BinaryDivTruncKernel_cu_888bb6954cuda3std6ranges3__45__cpo7advanceE,(_ZN54_INTERNAL_5269a03e_23_BinaryDivTruncKernel_cu_888bb6954cuda3std3__45__cpo7crbeginE - _ZN54_INTERNAL_5269a03e_23_BinaryDivTruncKernel_cu_888bb6954cuda3std6ranges3__45__cpo7advanceE)
_ZN54_INTERNAL_5269a03e_23_BinaryDivTruncKernel_cu_888bb6954cuda3std6ranges3__45__cpo7advanceE:
	.zero		1
	.type		_ZN54_INTERNAL_5269a03e_23_BinaryDivTruncKernel_cu_888bb6954cuda3std3__45__cpo7crbeginE,@object
	.size		_ZN54_INTERNAL_5269a03e_23_BinaryDivTruncKernel_cu_888bb6954cuda3std3__45__cpo7crbeginE,(_ZN54_INTERNAL_5269a03e_23_BinaryDivTruncKernel_cu_888bb6954cuda3std6ranges3__45__cpo4dataE - _ZN54_INTERNAL_5269a03e_23_BinaryDivTruncKernel_cu_888bb6954cuda3std3__45__cpo7crbeginE)
_ZN54_INTERNAL_5269a03e_23_BinaryDivTruncKernel_cu_888bb6954cuda3std3__45__cpo7crbeginE:
	.zero		1
	.type		_ZN54_INTERNAL_5269a03e_23_BinaryDivTruncKernel_cu_888bb6954cuda3std6ranges3__45__cpo4dataE,@object
	.size		_ZN54_INTERNAL_5269a03e_23_BinaryDivTruncKernel_cu_888bb6954cuda3std6ranges3__45__cpo4dataE,(_ZN54_INTERNAL_5269a03e_23_BinaryDivTruncKernel_cu_888bb6954cuda3std6ranges3__45__cpo5beginE - _ZN54_INTERNAL_5269a03e_23_BinaryDivTruncKernel_cu_888bb6954cuda3std6ranges3__45__cpo4dataE)
_ZN54_INTERNAL_5269a03e_23_BinaryDivTruncKernel_cu_888bb6954cuda3std6ranges3__45__cpo4dataE:
	.zero		1
	.type		_ZN54_INTERNAL_5269a03e_23_BinaryDivTruncKernel_cu_888bb6954cuda3std6ranges3__45__cpo5beginE,@object
	.size		_ZN54_INTERNAL_5269a03e_23_BinaryDivTruncKernel_cu_888bb6954cuda3std6ranges3__45__cpo5beginE,(_ZN54_INTERNAL_5269a03e_23_BinaryDivTruncKernel_cu_888bb6954cuda3std3__456_GLOBAL__N__5269a03e_23_BinaryDivTruncKernel_cu_888bb6956ignoreE - _ZN54_INTERNAL_5269a03e_23_BinaryDivTruncKernel_cu_888bb6954cuda3std6ranges3__45__cpo5beginE)
_ZN54_INTERNAL_5269a03e_23_BinaryDivTruncKernel_cu_888bb6954cuda3std6ranges3__45__cpo5beginE:
	.zero		1
	.type		_ZN54_INTERNAL_5269a03e_23_BinaryDivTruncKernel_cu_888bb6954cuda3std3__456_GLOBAL__N__5269a03e_23_BinaryDivTruncKernel_cu_888bb6956ignoreE,@object
	.size		_ZN54_INTERNAL_5269a03e_23_BinaryDivTruncKernel_cu_888bb6954cuda3std3__456_GLOBAL__N__5269a03e_23_BinaryDivTruncKernel_cu_888bb6956ignoreE,(_ZN54_INTERNAL_5269a03e_23_BinaryDivTruncKernel_cu_888bb6954cuda3std6ranges3__45__cpo4sizeE - _ZN54_INTERNAL_5269a03e_23_BinaryDivTruncKernel_cu_888bb6954cuda3std3__456_GLOBAL__N__5269a03e_23_BinaryDivTruncKernel_cu_888bb6956ignoreE)
_ZN54_INTERNAL_5269a03e_23_BinaryDivTruncKernel_cu_888bb6954cuda3std3__456_GLOBAL__N__5269a03e_23_BinaryDivTruncKernel_cu_888bb6956ignoreE:
	.zero		1
	.type		_ZN54_INTERNAL_5269a03e_23_BinaryDivTruncKernel_cu_888bb6954cuda3std6ranges3__45__cpo4sizeE,@object
	.size		_ZN54_INTERNAL_5269a03e_23_BinaryDivTruncKernel_cu_888bb6954cuda3std6ranges3__45__cpo4sizeE,(_ZN54_INTERNAL_5269a03e_23_BinaryDivTruncKernel_cu_888bb6954cuda3std3__45__cpo5beginE - _ZN54_INTERNAL_5269a03e_23_BinaryDivTruncKernel_cu_888bb6954cuda3std6ranges3__45__cpo4sizeE)
_ZN54_INTERNAL_5269a03e_23_BinaryDivTruncKernel_cu_888bb6954cuda3std6ranges3__45__cpo4sizeE:
	.zero		1
	.type		_ZN54_INTERNAL_5269a03e_23_BinaryDivTruncKernel_cu_888bb6954cuda3std3__45__cpo5beginE,@object
	.size		_ZN54_INTERNAL_5269a03e_23_BinaryDivTruncKernel_cu_888bb6954cuda3std3__45__cpo5beginE,(_ZN54_INTERNAL_5269a03e_23_BinaryDivTruncKernel_cu_888bb6954cuda3std6ranges3__45__cpo6cbeginE - _ZN54_INTERNAL_5269a03e_23_BinaryDivTruncKernel_cu_888bb6954cuda3std3__45__cpo5beginE)
_ZN54_INTERNAL_5269a03e_23_BinaryDivTruncKernel_cu_888bb6954cuda3std3__45__cpo5beginE:
	.zero		1
	.type		_ZN54_INTERNAL_5269a03e_23_BinaryDivTruncKernel_cu_888bb6954cuda3std6ranges3__45__cpo6cbeginE,@object
	.size		_ZN54_INTERNAL_5269a03e_23_BinaryDivTruncKernel_cu_888bb6954cuda3std6ranges3__45__cpo6cbeginE,(_ZN54_INTERNAL_5269a03e_23_BinaryDivTruncKernel_cu_888bb6954cuda3std3__45__cpo6rbeginE - _ZN54_INTERNAL_5269a03e_23_BinaryDivTruncKernel_cu_888bb6954cuda3std6ranges3__45__cpo6cbeginE)
_ZN54_INTERNAL_5269a03e_23_BinaryDivTruncKernel_cu_888bb6954cuda3std6ranges3__45__cpo6cbeginE:
	.zero		1
	.type		_ZN54_INTERNAL_5269a03e_23_BinaryDivTruncKernel_cu_888bb6954cuda3std3__45__cpo6rbeginE,@object
	.size		_ZN54_INTERNAL_5269a03e_23_BinaryDivTruncKernel_cu_888bb6954cuda3std3__45__cpo6rbeginE,(_ZN54_INTERNAL_5269a03e_23_BinaryDivTruncKernel_cu_888bb6954cuda3std6ranges3__45__cpo4nextE - _ZN54_INTERNAL_5269a03e_23_BinaryDivTruncKernel_cu_888bb6954cuda3std3__45__cpo6rbeginE)
_ZN54_INTERNAL_5269a03e_23_BinaryDivTruncKernel_cu_888bb6954cuda3std3__45__cpo6rbeginE:
	.zero		1
	.type		_ZN54_INTERNAL_5269a03e_23_BinaryDivTruncKernel_cu_888bb6954cuda3std6ranges3__45__cpo4nextE,@object
	.size		_ZN54_INTERNAL_5269a03e_23_BinaryDivTruncKernel_cu_888bb6954cuda3std6ranges3__45__cpo4nextE,(_ZN54_INTERNAL_5269a03e_23_BinaryDivTruncKernel_cu_888bb6954cuda3std6ranges3__45__cpo4swapE - _ZN54_INTERNAL_5269a03e_23_BinaryDivTruncKernel_cu_888bb6954cuda3std6ranges3__45__cpo4nextE)
_ZN54_INTERNAL_5269a03e_23_BinaryDivTruncKernel_cu_888bb6954cuda3std6ranges3__45__cpo4nextE:
	.zero		1
	.type		_ZN54_INTERNAL_5269a03e_23_BinaryDivTruncKernel_cu_888bb6954cuda3std6ranges3__45__cpo4swapE,@object
	.size		_ZN54_INTERNAL_5269a03e_23_BinaryDivTruncKernel_cu_888bb6954cuda3std6ranges3__45__cpo4swapE,(_ZN54_INTERNAL_5269a03e_23_BinaryDivTruncKernel_cu_888bb6954cuda3std3__420unreachable_sentinelE - _ZN54_INTERNAL_5269a03e_23_BinaryDivTruncKernel_cu_888bb6954cuda3std6ranges3__45__cpo4swapE)
_ZN54_INTERNAL_5269a03e_23_BinaryDivTruncKernel_cu_888bb6954cuda3std6ranges3__45__cpo4swapE:
	.zero		1
	.type		_ZN54_INTERNAL_5269a03e_23_BinaryDivTruncKernel_cu_888bb6954cuda3std3__420unreachable_sentinelE,@object
	.size		_ZN54_INTERNAL_5269a03e_23_BinaryDivTruncKernel_cu_888bb6954cuda3std3__420unreachable_sentinelE,(_ZN54_INTERNAL_5269a03e_23_BinaryDivTruncKernel_cu_888bb6956thrust24THRUST_300001_SM_1000_NS6system6detail10sequential3seqE - _ZN54_INTERNAL_5269a03e_23_BinaryDivTruncKernel_cu_888bb6954cuda3std3__420unreachable_sentinelE)
_ZN54_INTERNAL_5269a03e_23_BinaryDivTruncKernel_cu_888bb6954cuda3std3__420unreachable_sentinelE:
	.zero		1
	.type		_ZN54_INTERNAL_5269a03e_23_BinaryDivTruncKernel_cu_888bb6956thrust24THRUST_300001_SM_1000_NS6system6detail10sequential3seqE,@object
	.size		_ZN54_INTERNAL_5269a03e_23_BinaryDivTruncKernel_cu_888bb6956thrust24THRUST_300001_SM_1000_NS6system6detail10sequential3seqE,(_ZN54_INTERNAL_5269a03e_23_BinaryDivTruncKernel_cu_888bb6954cuda3std3__45__cpo4cendE - _ZN54_INTERNAL_5269a03e_23_BinaryDivTruncKernel_cu_888bb6956thrust24THRUST_300001_SM_1000_NS6system6detail10sequential3seqE)
_ZN54_INTERNAL_5269a03e_23_BinaryDivTruncKernel_cu_888bb6956thrust24THRUST_300001_SM_1000_NS6system6detail10sequential3seqE:
	.zero		1
	.type		_ZN54_INTERNAL_5269a03e_23_BinaryDivTruncKernel_cu_888bb6954cuda3std3__45__cpo4cendE,@object
	.size		_ZN54_INTERNAL_5269a03e_23_BinaryDivTruncKernel_cu_888bb6954cuda3std3__45__cpo4cendE,(_ZN54_INTERNAL_5269a03e_23_BinaryDivTruncKernel_cu_888bb6954cuda3std6ranges3__45__cpo9iter_swapE - _ZN54_INTERNAL_5269a03e_23_BinaryDivTruncKernel_cu_888bb6954cuda3std3__45__cpo4cendE)
_ZN54_INTERNAL_5269a03e_23_BinaryDivTruncKernel_cu_888bb6954cuda3std3__45__cpo4cendE:
	.zero		1
	.type		_ZN54_INTERNAL_5269a03e_23_BinaryDivTruncKernel_cu_888bb6954cuda3std6ranges3__45__cpo9iter_swapE,@object
	.size		_ZN54_INTERNAL_5269a03e_23_BinaryDivTruncKernel_cu_888bb6954cuda3std6ranges3__45__cpo9iter_swapE,(_ZN54_INTERNAL_5269a03e_23_BinaryDivTruncKernel_cu_888bb6954cuda3std3__45__cpo5crendE - _ZN54_INTERNAL_5269a03e_23_BinaryDivTruncKernel_cu_888bb6954cuda3std6ranges3__45__cpo9iter_swapE)
_ZN54_INTERNAL_5269a03e_23_BinaryDivTruncKernel_cu_888bb6954cuda3std6ranges3__45__cpo9iter_swapE:
	.zero		1
	.type		_ZN54_INTERNAL_5269a03e_23_BinaryDivTruncKernel_cu_888bb6954cuda3std3__45__cpo5crendE,@object
	.size		_ZN54_INTERNAL_5269a03e_23_BinaryDivTruncKernel_cu_888bb6954cuda3std3__45__cpo5crendE,(_ZN54_INTERNAL_5269a03e_23_BinaryDivTruncKernel_cu_888bb6954cuda3std6ranges3__45__cpo5cdataE - _ZN54_INTERNAL_5269a03e_23_BinaryDivTruncKernel_cu_888bb6954cuda3std3__45__cpo5crendE)
_ZN54_INTERNAL_5269a03e_23_BinaryDivTruncKernel_cu_888bb6954cuda3std3__45__cpo5crendE:
	.zero		1
	.type		_ZN54_INTERNAL_5269a03e_23_BinaryDivTruncKernel_cu_888bb6954cuda3std6ranges3__45__cpo5cdataE,@object
	.size		_ZN54_INTERNAL_5269a03e_23_BinaryDivTruncKernel_cu_888bb6954cuda3std6ranges3__45__cpo5cdataE,(_ZN54_INTERNAL_5269a03e_23_BinaryDivTruncKernel_cu_888bb6954cuda3std6ranges3__45__cpo3endE - _ZN54_INTERNAL_5269a03e_23_BinaryDivTruncKernel_cu_888bb6954cuda3std6ranges3__45__cpo5cdataE)
_ZN54_INTERNAL_5269a03e_23_BinaryDivTruncKernel_cu_888bb6954cuda3std6ranges3__45__cpo5cdataE:
	.zero		1
	.type		_ZN54_INTERNAL_5269a03e_23_BinaryDivTruncKernel_cu_888bb6954cuda3std6ranges3__45__cpo3endE,@object
	.size		_ZN54_INTERNAL_5269a03e_23_BinaryDivTruncKernel_cu_888bb6954cuda3std6ranges3__45__cpo3endE,(_ZN54_INTERNAL_5269a03e_23_BinaryDivTruncKernel_cu_888bb6954cuda3std3__419piecewise_constructE - _ZN54_INTERNAL_5269a03e_23_BinaryDivTruncKernel_cu_888bb6954cuda3std6ranges3__45__cpo3endE)
_ZN54_INTERNAL_5269a03e_23_BinaryDivTruncKernel_cu_888bb6954cuda3std6ranges3__45__cpo3endE:
	.zero		1
	.type		_ZN54_INTERNAL_5269a03e_23_BinaryDivTruncKernel_cu_888bb6954cuda3std3__419piecewise_constructE,@object
	.size		_ZN54_INTERNAL_5269a03e_23_BinaryDivTruncKernel_cu_888bb6954cuda3std3__419piecewise_constructE,(_ZN54_INTERNAL_5269a03e_23_BinaryDivTruncKernel_cu_888bb6954cuda3std6ranges3__45__cpo5ssizeE - _ZN54_INTERNAL_5269a03e_23_BinaryDivTruncKernel_cu_888bb6954cuda3std3__419piecewise_constructE)
_ZN54_INTERNAL_5269a03e_23_BinaryDivTruncKernel_cu_888bb6954cuda3std3__419piecewise_constructE:
	.zero		1
	.type		_ZN54_INTERNAL_5269a03e_23_BinaryDivTruncKernel_cu_888bb6954cuda3std6ranges3__45__cpo5ssizeE,@object
	.size		_ZN54_INTERNAL_5269a03e_23_BinaryDivTruncKernel_cu_888bb6954cuda3std6ranges3__45__cpo5ssizeE,(_ZN54_INTERNAL_5269a03e_23_BinaryDivTruncKernel_cu_888bb6954cuda3std3__45__cpo3endE - _ZN54_INTERNAL_5269a03e_23_BinaryDivTruncKernel_cu_888bb6954cuda3std6ranges3__45__cpo5ssizeE)
_ZN54_INTERNAL_5269a03e_23_BinaryDivTruncKernel_cu_888bb6954cuda3std6ranges3__45__cpo5ssizeE:
	.zero		1
	.type		_ZN54_INTERNAL_5269a03e_23_BinaryDivTruncKernel_cu_888bb6954cuda3std3__45__cpo3endE,@object
	.size		_ZN54_INTERNAL_5269a03e_23_BinaryDivTruncKernel_cu_888bb6954cuda3std3__45__cpo3endE,(_ZN54_INTERNAL_5269a03e_23_BinaryDivTruncKernel_cu_888bb6954cuda3std6ranges3__45__cpo4cendE - _ZN54_INTERNAL_5269a03e_23_BinaryDivTruncKernel_cu_888bb6954cuda3std3__45__cpo3endE)
_ZN54_INTERNAL_5269a03e_23_BinaryDivTruncKernel_cu_888bb6954cuda3std3__45__cpo3endE:
	.zero		1
	.type		_ZN54_INTERNAL_5269a03e_23_BinaryDivTruncKernel_cu_888bb6954cuda3std6ranges3__45__cpo4cendE,@object
	.size		_ZN54_INTERNAL_5269a03e_23_BinaryDivTruncKernel_cu_888bb6954cuda3std6ranges3__45__cpo4cendE,(_ZN54_INTERNAL_5269a03e_23_BinaryDivTruncKernel_cu_888bb6954cuda3std3__45__cpo4rendE - _ZN54_INTERNAL_5269a03e_23_BinaryDivTruncKernel_cu_888bb6954cuda3std6ranges3__45__cpo4cendE)
_ZN54_INTERNAL_5269a03e_23_BinaryDivTruncKernel_cu_888bb6954cuda3std6ranges3__45__cpo4cendE:
	.zero		1
	.type		_ZN54_INTERNAL_5269a03e_23_BinaryDivTruncKernel_cu_888bb6954cuda3std3__45__cpo4rendE,@object
	.size		_ZN54_INTERNAL_5269a03e_23_BinaryDivTruncKernel_cu_888bb6954cuda3std3__45__cpo4rendE,(_ZN54_INTERNAL_5269a03e_23_BinaryDivTruncKernel_cu_888bb6954cuda3std6ranges3__45__cpo4prevE - _ZN54_INTERNAL_5269a03e_23_BinaryDivTruncKernel_cu_888bb6954cuda3std3__45__cpo4rendE)
_ZN54_INTERNAL_5269a03e_23_BinaryDivTruncKernel_cu_888bb6954cuda3std3__45__cpo4rendE:
	.zero		1
	.type		_ZN54_INTERNAL_5269a03e_23_BinaryDivTruncKernel_cu_888bb6954cuda3std6ranges3__45__cpo4prevE,@object
	.size		_ZN54_INTERNAL_5269a03e_23_BinaryDivTruncKernel_cu_888bb6954cuda3std6ranges3__45__cpo4prevE,(_ZN54_INTERNAL_5269a03e_23_BinaryDivTruncKernel_cu_888bb6954cuda3std6ranges3__45__cpo9iter_moveE - _ZN54_INTERNAL_5269a03e_23_BinaryDivTruncKernel_cu_888bb6954cuda3std6ranges3__45__cpo4prevE)
_ZN54_INTERNAL_5269a03e_23_BinaryDivTruncKernel_cu_888bb6954cuda3std6ranges3__45__cpo4prevE:
	.zero		1
	.type		_ZN54_INTERNAL_5269a03e_23_BinaryDivTruncKernel_cu_888bb6954cuda3std6ranges3__45__cpo9iter_moveE,@object
	.size		_ZN54_INTERNAL_5269a03e_23_BinaryDivTruncKernel_cu_888bb6954cuda3std6ranges3__45__cpo9iter_moveE,(.L_31 - _ZN54_INTERNAL_5269a03e_23_BinaryDivTruncKernel_cu_888bb6954cuda3std6ranges3__45__cpo9iter_moveE)
_ZN54_INTERNAL_5269a03e_23_BinaryDivTruncKernel_cu_888bb6954cuda3std6ranges3__45__cpo9iter_moveE:
	.zero		1
.L_31:


//--------------------- .nv.constant0._ZN2at6native18elementwise_kernelILi128ELi4EZNS0_15gpu_kernel_implINS0_13BinaryFunctorIN3c108BFloat16ES5_S5_ZZZNS0_15binary_internal21div_trunc_kernel_cudaERNS_18TensorIteratorBaseEENKUlvE1_clEvENKUlvE2_clEvEUlS5_S5_E_EEEEvS8_RKT_EUliE_EEviT1_ --------------------------
	.section	.nv.constant0._ZN2at6native18elementwise_kernelILi128ELi4EZNS0_15gpu_kernel_implINS0_13BinaryFunctorIN3c108BFloat16ES5_S5_ZZZNS0_15binary_internal21div_trunc_kernel_cudaERNS_18TensorIteratorBaseEENKUlvE1_clEvENKUlvE2_clEvEUlS5_S5_E_EEEEvS8_RKT_EUliE_EEviT1_,"a",@progbits
	.sectionflags	@""
	.align	4
.nv.constant0._ZN2at6native18elementwise_kernelILi128ELi4EZNS0_15gpu_kernel_implINS0_13BinaryFunctorIN3c108BFloat16ES5_S5_ZZZNS0_15binary_internal21div_trunc_kernel_cudaERNS_18TensorIteratorBaseEENKUlvE1_clEvENKUlvE2_clEvEUlS5_S5_E_EEEEvS8_RKT_EUliE_EEviT1_:
	.zero		1552


//--------------------- .nv.constant0._ZN2at6native27unrolled_elementwise_kernelINS0_13BinaryFunctorIN3c108BFloat16ES4_S4_ZZZNS0_15binary_internal21div_trunc_kernel_cudaERNS_18TensorIteratorBaseEENKUlvE1_clEvENKUlvE2_clEvEUlS4_S4_E_EESt5arrayIPcLm3EELi4E23TrivialOffsetCalculatorILi2EjESF_ILi1EjENS0_6memory12LoadWithCastILi2EEENSI_13StoreWithCastILi1EEEEEviT_T0_T2_T3_T4_T5_ --------------------------
	.section	.nv.constant0._ZN2at6native27unrolled_elementwise_kernelINS0_13BinaryFunctorIN3c108BFloat16ES4_S4_ZZZNS0_15binary_internal21div_trunc_kernel_cudaERNS_18TensorIteratorBaseEENKUlvE1_clEvENKUlvE2_clEvEUlS4_S4_E_EESt5arrayIPcLm3EELi4E23TrivialOffsetCalculatorILi2EjESF_ILi1EjENS0_6memory12LoadWithCastILi2EEENSI_13StoreWithCastILi1EEEEEviT_T0_T2_T3_T4_T5_,"a",@progbits
	.sectionflags	@""
	.align	4
.nv.constant0._ZN2at6native27unrolled_elementwise_kernelINS0_13BinaryFunctorIN3c108BFloat16ES4_S4_ZZZNS0_15binary_internal21div_trunc_kernel_cudaERNS_18TensorIteratorBaseEENKUlvE1_clEvENKUlvE2_clEvEUlS4_S4_E_EESt5arrayIPcLm3EELi4E23TrivialOffsetCalculatorILi2EjESF_ILi1EjENS0_6memory12LoadWithCastILi2EEENSI_13StoreWithCastILi1EEEEEviT_T0_T2_T3_T4_T5_:
	.zero		952


//--------------------- .nv.constant0._ZN2at6native18elementwise_kernelILi128ELi4EZNS0_22gpu_kernel_impl_nocastINS0_13BinaryFunctorIN3c108BFloat16ES5_S5_ZZZNS0_15binary_internal21div_trunc_kernel_cudaERNS_18TensorIteratorBaseEENKUlvE1_clEvENKUlvE2_clEvEUlS5_S5_E_EEEEvS8_RKT_EUliE_EEviT1_ --------------------------
	.section	.nv.constant0._ZN2at6native18elementwise_kernelILi128ELi4EZNS0_22gpu_kernel_impl_nocastINS0_13BinaryFunctorIN3c108BFloat16ES5_S5_ZZZNS0_15binary_internal21div_trunc_kernel_cudaERNS_18TensorIteratorBaseEENKUlvE1_clEvENKUlvE2_clEvEUlS5_S5_E_EEEEvS8_RKT_EUliE_EEviT1_,"a",@progbits
	.sectionflags	@""
	.align	4
.nv.constant0._ZN2at6native18elementwise_kernelILi128ELi4EZNS0_22gpu_kernel_impl_nocastINS0_13BinaryFunctorIN3c108BFloat16ES5_S5_ZZZNS0_15binary_internal21div_trunc_kernel_cudaERNS_18TensorIteratorBaseEENKUlvE1_clEvENKUlvE2_clEvEUlS5_S5_E_EEEEvS8_RKT_EUliE_EEviT1_:
	.zero		1552


//--------------------- .nv.constant0._ZN2at6native27unrolled_elementwise_kernelINS0_13BinaryFunctorIN3c108BFloat16ES4_S4_ZZZNS0_15binary_internal21div_trunc_kernel_cudaERNS_18TensorIteratorBaseEENKUlvE1_clEvENKUlvE2_clEvEUlS4_S4_E_EESt5arrayIPcLm3EELi4E23TrivialOffsetCalculatorILi2EjESF_ILi1EjENS0_6memory15LoadWithoutCastENSI_16StoreWithoutCastEEEviT_T0_T2_T3_T4_T5_ --------------------------
	.section	.nv.constant0._ZN2at6native27unrolled_elementwise_kernelINS0_13BinaryFunctorIN3c108BFloat16ES4_S4_ZZZNS0_15binary_internal21div_trunc_kernel_cudaERNS_18TensorIteratorBaseEENKUlvE1_clEvENKUlvE2_clEvEUlS4_S4_E_EESt5arrayIPcLm3EELi4E23TrivialOffsetCalculatorILi2EjESF_ILi1EjENS0_6memory15LoadWithoutCastENSI_16StoreWithoutCastEEEviT_T0_T2_T3_T4_T5_,"a",@progbits
	.sectionflags	@""
	.align	4
.nv.constant0._ZN2at6native27unrolled_elementwise_kernelINS0_13BinaryFunctorIN3c108BFloat16ES4_S4_ZZZNS0_15binary_internal21div_trunc_kernel_cudaERNS_18TensorIteratorBaseEENKUlvE1_clEvENKUlvE2_clEvEUlS4_S4_E_EESt5arrayIPcLm3EELi4E23TrivialOffsetCalculatorILi2EjESF_ILi1EjENS0_6memory15LoadWithoutCastENSI_16StoreWithoutCastEEEviT_T0_T2_T3_T4_T5_:
	.zero		932


//--------------------- .nv.constant0._ZN2at6native29vectorized_elementwise_kernelILi2ENS0_13BinaryFunctorIN3c108BFloat16ES4_S4_ZZZNS0_15binary_internal21div_trunc_kernel_cudaERNS_18TensorIteratorBaseEENKUlvE1_clEvENKUlvE2_clEvEUlS4_S4_E_EESt5arrayIPcLm3EEEEviT0_T1_ --------------------------
	.section	.nv.constant0._ZN2at6native29vectorized_elementwise_kernelILi2ENS0_13BinaryFunctorIN3c108BFloat16ES4_S4_ZZZNS0_15binary_internal21div_trunc_kernel_cudaERNS_18TensorIteratorBaseEENKUlvE1_clEvENKUlvE2_clEvEUlS4_S4_E_EESt5arrayIPcLm3EEEEviT0_T1_,"a",@progbits
	.sectionflags	@""
	.align	4
.nv.constant0._ZN2at6native29vectorized_elementwise_kernelILi2ENS0_13BinaryFunctorIN3c108BFloat16ES4_S4_ZZZNS0_15binary_internal21div_trunc_kernel_cudaERNS_18TensorIteratorBaseEENKUlvE1_clEvENKUlvE2_clEvEUlS4_S4_E_EESt5arrayIPcLm3EEEEviT0_T1_:
	.zero		928


//--------------------- .nv.constant0._ZN2at6native29vectorized_elementwise_kernelILi4ENS0_13BinaryFunctorIN3c108BFloat16ES4_S4_ZZZNS0_15binary_internal21div_trunc_kernel_cudaERNS_18TensorIteratorBaseEENKUlvE1_clEvENKUlvE2_clEvEUlS4_S4_E_EESt5arrayIPcLm3EEEEviT0_T1_ --------------------------
	.section	.nv.constant0._ZN2at6native29vectorized_elementwise_kernelILi4ENS0_13BinaryFunctorIN3c108BFloat16ES4_S4_ZZZNS0_15binary_internal21div_trunc_kernel_cudaERNS_18TensorIteratorBaseEENKUlvE1_clEvENKUlvE2_clEvEUlS4_S4_E_EESt5arrayIPcLm3EEEEviT0_T1_,"a",@progbits
	.sectionflags	@""
	.align	4
.nv.constant0._ZN2at6native29vectorized_elementwise_kernelILi4ENS0_13BinaryFunctorIN3c108BFloat16ES4_S4_ZZZNS0_15binary_internal21div_trunc_kernel_cudaERNS_18TensorIteratorBaseEENKUlvE1_clEvENKUlvE2_clEvEUlS4_S4_E_EESt5arrayIPcLm3EEEEviT0_T1_:
	.zero		928


//--------------------- .nv.constant0._ZN2at6native29vectorized_elementwise_kernelILi8ENS0_13BinaryFunctorIN3c108BFloat16ES4_S4_ZZZNS0_15binary_internal21div_trunc_kernel_cudaERNS_18TensorIteratorBaseEENKUlvE1_clEvENKUlvE2_clEvEUlS4_S4_E_EESt5arrayIPcLm3EEEEviT0_T1_ --------------------------
	.section	.nv.constant0._ZN2at6native29vectorized_elementwise_kernelILi8ENS0_13BinaryFunctorIN3c108BFloat16ES4_S4_ZZZNS0_15binary_internal21div_trunc_kernel_cudaERNS_18TensorIteratorBaseEENKUlvE1_clEvENKUlvE2_clEvEUlS4_S4_E_EESt5arrayIPcLm3EEEEviT0_T1_,"a",@progbits
	.sectionflags	@""
	.align	4
.nv.constant0._ZN2at6native29vectorized_elementwise_kernelILi8ENS0_13BinaryFunctorIN3c108BFloat16ES4_S4_ZZZNS0_15binary_internal21div_trunc_kernel_cudaERNS_18TensorIteratorBaseEENKUlvE1_clEvENKUlvE2_clEvEUlS4_S4_E_EESt5arrayIPcLm3EEEEviT0_T1_:
	.zero		928


//--------------------- .nv.constant0._ZN2at6native18elementwise_kernelILi128ELi4EZNS0_15gpu_kernel_implINS0_13BUnaryFunctorIN3c108BFloat16ES5_S5_ZZZNS0_15binary_internal21div_trunc_kernel_cudaERNS_18TensorIteratorBaseEENKUlvE1_clEvENKUlvE2_clEvEUlS5_S5_E_EEEEvS8_RKT_EUliE_EEviT1_ --------------------------
	.section	.nv.constant0._ZN2at6native18elementwise_kernelILi128ELi4EZNS0_15gpu_kernel_implINS0_13BUnaryFunctorIN3c108BFloat16ES5_S5_ZZZNS0_15binary_internal21div_trunc_kernel_cudaERNS_18TensorIteratorBaseEENKUlvE1_clEvENKUlvE2_clEvEUlS5_S5_E_EEEEvS8_RKT_EUliE_EEviT1_,"a",@progbits
	.sectionflags	@""
	.align	4
.nv.constant0._ZN2at6native18elementwise_kernelILi128ELi4EZNS0_15gpu_kernel_implINS0_13BUnaryFunctorIN3c108BFloat16ES5_S5_ZZZNS0_15binary_internal21div_trunc_kernel_cudaERNS_18TensorIteratorBaseEENKUlvE1_clEvENKUlvE2_clEvEUlS5_S5_E_EEEEvS8_RKT_EUliE_EEviT1_:
	.zero		1440


//--------------------- .nv.constant0._ZN2at6native27unrolled_elementwise_kernelINS0_13BUnaryFunctorIN3c108BFloat16ES4_S4_ZZZNS0_15binary_internal21div_trunc_kernel_cudaERNS_18TensorIteratorBaseEENKUlvE1_clEvENKUlvE2_clEvEUlS4_S4_E_EESt5arrayIPcLm2EELi4E23TrivialOffsetCalculatorILi1EjESG_NS0_6memory12LoadWithCastILi1EEENSH_13StoreWithCastILi1EEEEEviT_T0_T2_T3_T4_T5_ --------------------------
	.section	.nv.constant0._ZN2at6native27unrolled_elementwise_kernelINS0_13BUnaryFunctorIN3c108BFloat16ES4_S4_ZZZNS0_15binary_internal21div_trunc_kernel_cudaERNS_18TensorIteratorBaseEENKUlvE1_clEvENKUlvE2_clEvEUlS4_S4_E_EESt5arrayIPcLm2EELi4E23TrivialOffsetCalculatorILi1EjESG_NS0_6memory12LoadWithCastILi1EEENSH_13StoreWithCastILi1EEEEEviT_T0_T2_T3_T4_T5_,"a",@progbits
	.sectionflags	@""
	.align	4
.nv.constant0._ZN2at6native27unrolled_elementwise_kernelINS0_13BUnaryFunctorIN3c108BFloat16ES4_S4_ZZZNS0_15binary_internal21div_trunc_kernel_cudaERNS_18TensorIteratorBaseEENKUlvE1_clEvENKUlvE2_clEvEUlS4_S4_E_EESt5arrayIPcLm2EELi4E23TrivialOffsetCalculatorILi1EjESG_NS0_6memory12LoadWithCastILi1EEENSH_13StoreWithCastILi1EEEEEviT_T0_T2_T3_T4_T5_:
	.zero		940


//--------------------- .nv.constant0._ZN2at6native18elementwise_kernelILi128ELi4EZNS0_22gpu_kernel_impl_nocastINS0_13BUnaryFunctorIN3c108BFloat16ES5_S5_ZZZNS0_15binary_internal21div_trunc_kernel_cudaERNS_18TensorIteratorBaseEENKUlvE1_clEvENKUlvE2_clEvEUlS5_S5_E_EEEEvS8_RKT_EUliE_EEviT1_ --------------------------
	.section	.nv.constant0._ZN2at6native18elementwise_kernelILi128ELi4EZNS0_22gpu_kernel_impl_nocastINS0_13BUnaryFunctorIN3c108BFloat16ES5_S5_ZZZNS0_15binary_internal21div_trunc_kernel_cudaERNS_18TensorIteratorBaseEENKUlvE1_clEvENKUlvE2_clEvEUlS5_S5_E_EEEEvS8_RKT_EUliE_EEviT1_,"a",@progbits
	.sectionflags	@""
	.align	4
.nv.constant0._ZN2at6native18elementwise_kernelILi128ELi4EZNS0_22gpu_kernel_impl_nocastINS0_13BUnaryFunctorIN3c108BFloat16ES5_S5_ZZZNS0_15binary_internal21div_trunc_kernel_cudaERNS_18TensorIteratorBaseEENKUlvE1_clEvENKUlvE2_clEvEUlS5_S5_E_EEEEvS8_RKT_EUliE_EEviT1_:
	.zero		1440


//--------------------- .nv.constant0._ZN2at6native27unrolled_elementwise_kernelINS0_13BUnaryFunctorIN3c108BFloat16ES4_S4_ZZZNS0_15binary_internal21div_trunc_kernel_cudaERNS_18TensorIteratorBaseEENKUlvE1_clEvENKUlvE2_clEvEUlS4_S4_E_EESt5arrayIPcLm2EELi4E23TrivialOffsetCalculatorILi1EjESG_NS0_6memory15LoadWithoutCastENSH_16StoreWithoutCastEEEviT_T0_T2_T3_T4_T5_ --------------------------
	.section	.nv.constant0._ZN2at6native27unrolled_elementwise_kernelINS0_13BUnaryFunctorIN3c108BFloat16ES4_S4_ZZZNS0_15binary_internal21div_trunc_kernel_cudaERNS_18TensorIteratorBaseEENKUlvE1_clEvENKUlvE2_clEvEUlS4_S4_E_EESt5arrayIPcLm2EELi4E23TrivialOffsetCalculatorILi1EjESG_NS0_6memory15LoadWithoutCastENSH_16StoreWithoutCastEEEviT_T0_T2_T3_T4_T5_,"a",@progbits
	.sectionflags	@""
	.align	4
.nv.constant0._ZN2at6native27unrolled_elementwise_kernelINS0_13BUnaryFunctorIN3c108BFloat16ES4_S4_ZZZNS0_15binary_internal21div_trunc_kernel_cudaERNS_18TensorIteratorBaseEENKUlvE1_clEvENKUlvE2_clEvEUlS4_S4_E_EESt5arrayIPcLm2EELi4E23TrivialOffsetCalculatorILi1EjESG_NS0_6memory15LoadWithoutCastENSH_16StoreWithoutCastEEEviT_T0_T2_T3_T4_T5_:
	.zero		924


//--------------------- .nv.constant0._ZN2at6native29vectorized_elementwise_kernelILi2ENS0_13BUnaryFunctorIN3c108BFloat16ES4_S4_ZZZNS0_15binary_internal21div_trunc_kernel_cudaERNS_18TensorIteratorBaseEENKUlvE1_clEvENKUlvE2_clEvEUlS4_S4_E_EESt5arrayIPcLm2EEEEviT0_T1_ --------------------------
	.section	.nv.constant0._ZN2at6native29vectorized_elementwise_kernelILi2ENS0_13BUnaryFunctorIN3c108BFloat16ES4_S4_ZZZNS0_15binary_internal21div_trunc_kernel_cudaERNS_18TensorIteratorBaseEENKUlvE1_clEvENKUlvE2_clEvEUlS4_S4_E_EESt5arrayIPcLm2EEEEviT0_T1_,"a",@progbits
	.sectionflags	@""
	.align	4
.nv.constant0._ZN2at6native29vectorized_elementwise_kernelILi2ENS0_13BUnaryFunctorIN3c108BFloat16ES4_S4_ZZZNS0_15binary_internal21div_trunc_kernel_cudaERNS_18TensorIteratorBaseEENKUlvE1_clEvENKUlvE2_clEvEUlS4_S4_E_EESt5arrayIPcLm2EEEEviT0_T1_:
	.zero		920


//--------------------- .nv.constant0._ZN2at6native29vectorized_elementwise_kernelILi4ENS0_13BUnaryFunctorIN3c108BFloat16ES4_S4_ZZZNS0_15binary_internal21div_trunc_kernel_cudaERNS_18TensorIteratorBaseEENKUlvE1_clEvENKUlvE2_clEvEUlS4_S4_E_EESt5arrayIPcLm2EEEEviT0_T1_ --------------------------
	.section	.nv.constant0._ZN2at6native29vectorized_elementwise_kernelILi4ENS0_13BUnaryFunctorIN3c108BFloat16ES4_S4_ZZZNS0_15binary_internal21div_trunc_kernel_cudaERNS_18TensorIteratorBaseEENKUlvE1_clEvENKUlvE2_clEvEUlS4_S4_E_EESt5arrayIPcLm2EEEEviT0_T1_,"a",@progbits
	.sectionflags	@""
	.align	4
.nv.constant0._ZN2at6native29vectorized_elementwise_kernelILi4ENS0_13BUnaryFunctorIN3c108BFloat16ES4_S4_ZZZNS0_15binary_internal21div_trunc_kernel_cudaERNS_18TensorIteratorBaseEENKUlvE1_clEvENKUlvE2_clEvEUlS4_S4_E_EESt5arrayIPcLm2EEEEviT0_T1_:
	.zero		920


//--------------------- .nv.constant0._ZN2at6native29vectorized_elementwise_kernelILi8ENS0_13BUnaryFunctorIN3c108BFloat16ES4_S4_ZZZNS0_15binary_internal21div_trunc_kernel_cudaERNS_18TensorIteratorBaseEENKUlvE1_clEvENKUlvE2_clEvEUlS4_S4_E_EESt5arrayIPcLm2EEEEviT0_T1_ --------------------------
	.section	.nv.constant0._ZN2at6native29vectorized_elementwise_kernelILi8ENS0_13BUnaryFunctorIN3c108BFloat16ES4_S4_ZZZNS0_15binary_internal21div_trunc_kernel_cudaERNS_18TensorIteratorBaseEENKUlvE1_clEvENKUlvE2_clEvEUlS4_S4_E_EESt5arrayIPcLm2EEEEviT0_T1_,"a",@progbits
	.sectionflags	@""
	.align	4
.nv.constant0._ZN2at6native29vectorized_elementwise_kernelILi8ENS0_13BUnaryFunctorIN3c108BFloat16ES4_S4_ZZZNS0_15binary_internal21div_trunc_kernel_cudaERNS_18TensorIteratorBaseEENKUlvE1_clEvENKUlvE2_clEvEUlS4_S4_E_EESt5arrayIPcLm2EEEEviT0_T1_:
	.zero		920


//--------------------- .nv.constant0._ZN2at6native18elementwise_kernelILi128ELi4EZNS0_15gpu_kernel_implINS0_13AUnaryFunctorIN3c108BFloat16ES5_S5_ZZZNS0_15binary_internal21div_trunc_kernel_cudaERNS_18TensorIteratorBaseEENKUlvE1_clEvENKUlvE2_clEvEUlS5_S5_E_EEEEvS8_RKT_EUliE_EEviT1_ --------------------------
	.section	.nv.constant0._ZN2at6native18elementwise_kernelILi128ELi4EZNS0_15gpu_kernel_implINS0_13AUnaryFunctorIN3c108BFloat16ES5_S5_ZZZNS0_15binary_internal21div_trunc_kernel_cudaERNS_18TensorIteratorBaseEENKUlvE1_clEvENKUlvE2_clEvEUlS5_S5_E_EEEEvS8_RKT_EUliE_EEviT1_,"a",@progbits
	.sectionflags	@""
	.align	4
.nv.constant0._ZN2at6native18elementwise_kernelILi128ELi4EZNS0_15gpu_kernel_implINS0_13AUnaryFunctorIN3c108BFloat16ES5_S5_ZZZNS0_15binary_internal21div_trunc_kernel_cudaERNS_18TensorIteratorBaseEENKUlvE1_clEvENKUlvE2_clEvEUlS5_S5_E_EEEEvS8_RKT_EUliE_EEviT1_:
	.zero		1440


//--------------------- .nv.constant0._ZN2at6native27unrolled_elementwise_kernelINS0_13AUnaryFunctorIN3c108BFloat16ES4_S4_ZZZNS0_15binary_internal21div_trunc_kernel_cudaERNS_18TensorIteratorBaseEENKUlvE1_clEvENKUlvE2_clEvEUlS4_S4_E_EESt5arrayIPcLm2EELi4E23TrivialOffsetCalculatorILi1EjESG_NS0_6memory12LoadWithCastILi1EEENSH_13StoreWithCastILi1EEEEEviT_T0_T2_T3_T4_T5_ --------------------------
	.section	.nv.constant0._ZN2at6native27unrolled_elementwise_kernelINS0_13AUnaryFunctorIN3c108BFloat16ES4_S4_ZZZNS0_15binary_internal21div_trunc_kernel_cudaERNS_18TensorIteratorBaseEENKUlvE1_clEvENKUlvE2_clEvEUlS4_S4_E_EESt5arrayIPcLm2EELi4E23TrivialOffsetCalculatorILi1EjESG_NS0_6memory12LoadWithCastILi1EEENSH_13StoreWithCastILi1EEEEEviT_T0_T2_T3_T4_T5_,"a",@progbits
	.sectionflags	@""
	.align	4
.nv.constant0._ZN2at6native27unrolled_elementwise_kernelINS0_13AUnaryFunctorIN3c108BFloat16ES4_S4_ZZZNS0_15binary_internal21div_trunc_kernel_cudaERNS_18TensorIteratorBaseEENKUlvE1_clEvENKUlvE2_clEvEUlS4_S4_E_EESt5arrayIPcLm2EELi4E23TrivialOffsetCalculatorILi1EjESG_NS0_6memory12LoadWithCastILi1EEENSH_13StoreWithCastILi1EEEEEviT_T0_T2_T3_T4_T5_:
	.zero		940


//--------------------- .nv.constant0._ZN2at6native18elementwise_kernelILi128ELi4EZNS0_22gpu_kernel_impl_nocastINS0_13AUnaryFunctorIN3c108BFloat16ES5_S5_ZZZNS0_15binary_internal21div_trunc_kernel_cudaERNS_18TensorIteratorBaseEENKUlvE1_clEvENKUlvE2_clEvEUlS5_S5_E_EEEEvS8_RKT_EUliE_EEviT1_ --------------------------
	.section	.nv.constant0._ZN2at6native18elementwise_kernelILi128ELi4EZNS0_22gpu_kernel_impl_nocastINS0_13AUnaryFunctorIN3c108BFloat16ES5_S5_ZZZNS0_15binary_internal21div_trunc_kernel_cudaERNS_18TensorIteratorBaseEENKUlvE1_clEvENKUlvE2_clEvEUlS5_S5_E_EEEEvS8_RKT_EUliE_EEviT1_,"a",@progbits
	.sectionflags	@""
	.align	4
.nv.constant0._ZN2at6native18elementwise_kernelILi128ELi4EZNS0_22gpu_kernel_impl_nocastINS0_13AUnaryFunctorIN3c108BFloat16ES5_S5_ZZZNS0_15binary_internal21div_trunc_kernel_cudaERNS_18TensorIteratorBaseEENKUlvE1_clEvENKUlvE2_clEvEUlS5_S5_E_EEEEvS8_RKT_EUliE_EEviT1_:
	.zero		1440


//--------------------- .nv.constant0._ZN2at6native27unrolled_elementwise_kernelINS0_13AUnaryFunctorIN3c108BFloat16ES4_S4_ZZZNS0_15binary_internal21div_trunc_kernel_cudaERNS_18TensorIteratorBaseEENKUlvE1_clEvENKUlvE2_clEvEUlS4_S4_E_EESt5arrayIPcLm2EELi4E23TrivialOffsetCalculatorILi1EjESG_NS0_6memory15LoadWithoutCastENSH_16StoreWithoutCastEEEviT_T0_T2_T3_T4_T5_ --------------------------
	.section	.nv.constant0._ZN2at6native27unrolled_elementwise_kernelINS0_13AUnaryFunctorIN3c108BFloat16ES4_S4_ZZZNS0_15binary_internal21div_trunc_kernel_cudaERNS_18TensorIteratorBaseEENKUlvE1_clEvENKUlvE2_clEvEUlS4_S4_E_EESt5arrayIPcLm2EELi4E23TrivialOffsetCalculatorILi1EjESG_NS0_6memory15LoadWithoutCastENSH_16StoreWithoutCastEEEviT_T0_T2_T3_T4_T5_,"a",@progbits
	.sectionflags	@""
	.align	4
.nv.constant0._ZN2at6native27unrolled_elementwise_kernelINS0_13AUnaryFunctorIN3c108BFloat16ES4_S4_ZZZNS0_15binary_internal21div_trunc_kernel_cudaERNS_18TensorIteratorBaseEENKUlvE1_clEvENKUlvE2_clEvEUlS4_S4_E_EESt5arrayIPcLm2EELi4E23TrivialOffsetCalculatorILi1EjESG_NS0_6memory15LoadWithoutCastENSH_16StoreWithoutCastEEEviT_T0_T2_T3_T4_T5_:
	.zero		924


//--------------------- .nv.constant0._ZN2at6native29vectorized_elementwise_kernelILi2ENS0_13AUnaryFunctorIN3c108BFloat16ES4_S4_ZZZNS0_15binary_internal21div_trunc_kernel_cudaERNS_18TensorIteratorBaseEENKUlvE1_clEvENKUlvE2_clEvEUlS4_S4_E_EESt5arrayIPcLm2EEEEviT0_T1_ --------------------------
	.section	.nv.constant0._ZN2at6native29vectorized_elementwise_kernelILi2ENS0_13AUnaryFunctorIN3c108BFloat16ES4_S4_ZZZNS0_15binary_internal21div_trunc_kernel_cudaERNS_18TensorIteratorBaseEENKUlvE1_clEvENKUlvE2_clEvEUlS4_S4_E_EESt5arrayIPcLm2EEEEviT0_T1_,"a",@progbits
	.sectionflags	@""
	.align	4
.nv.constant0._ZN2at6native29vectorized_elementwise_kernelILi2ENS0_13AUnaryFunctorIN3c108BFloat16ES4_S4_ZZZNS0_15binary_internal21div_trunc_kernel_cudaERNS_18TensorIteratorBaseEENKUlvE1_clEvENKUlvE2_clEvEUlS4_S4_E_EESt5arrayIPcLm2EEEEviT0_T1_:
	.zero		920


//--------------------- .nv.constant0._ZN2at6native29vectorized_elementwise_kernelILi4ENS0_13AUnaryFunctorIN3c108BFloat16ES4_S4_ZZZNS0_15binary_internal21div_trunc_kernel_cudaERNS_18TensorIteratorBaseEENKUlvE1_clEvENKUlvE2_clEvEUlS4_S4_E_EESt5arrayIPcLm2EEEEviT0_T1_ --------------------------
	.section	.nv.constant0._ZN2at6native29vectorized_elementwise_kernelILi4ENS0_13AUnaryFunctorIN3c108BFloat16ES4_S4_ZZZNS0_15binary_internal21div_trunc_kernel_cudaERNS_18TensorIteratorBaseEENKUlvE1_clEvENKUlvE2_clEvEUlS4_S4_E_EESt5arrayIPcLm2EEEEviT0_T1_,"a",@progbits
	.sectionflags	@""
	.align	4
.nv.constant0._ZN2at6native29vectorized_elementwise_kernelILi4ENS0_13AUnaryFunctorIN3c108BFloat16ES4_S4_ZZZNS0_15binary_internal21div_trunc_kernel_cudaERNS_18TensorIteratorBaseEENKUlvE1_clEvENKUlvE2_clEvEUlS4_S4_E_EESt5arrayIPcLm2EEEEviT0_T1_:
	.zero		920


//--------------------- .nv.constant0._ZN2at6native29vectorized_elementwise_kernelILi8ENS0_13AUnaryFunctorIN3c108BFloat16ES4_S4_ZZZNS0_15binary_internal21div_trunc_kernel_cudaERNS_18TensorIteratorBaseEENKUlvE1_clEvENKUlvE2_clEvEUlS4_S4_E_EESt5arrayIPcLm2EEEEviT0_T1_ --------------------------
	.section	.nv.constant0._ZN2at6native29vectorized_elementwise_kernelILi8ENS0_13AUnaryFunctorIN3c108BFloat16ES4_S4_ZZZNS0_15binary_internal21div_trunc_kernel_cudaERNS_18TensorIteratorBaseEENKUlvE1_clEvENKUlvE2_clEvEUlS4_S4_E_EESt5arrayIPcLm2EEEEviT0_T1_,"a",@progbits
	.sectionflags	@""
	.align	4
.nv.constant0._ZN2at6native29vectorized_elementwise_kernelILi8ENS0_13AUnaryFunctorIN3c108BFloat16ES4_S4_ZZZNS0_15binary_internal21div_trunc_kernel_cudaERNS_18TensorIteratorBaseEENKUlvE1_clEvENKUlvE2_clEvEUlS4_S4_E_EESt5arrayIPcLm2EEEEviT0_T1_:
	.zero		920


//--------------------- .nv.constant0._ZN2at6native18elementwise_kernelILi128ELi4EZNS0_15gpu_kernel_implINS0_13BinaryFunctorIN3c104HalfES5_S5_ZZZNS0_15binary_internal21div_trunc_kernel_cudaERNS_18TensorIteratorBaseEENKUlvE1_clEvENKUlvE1_clEvEUlS5_S5_E_EEEEvS8_RKT_EUliE_EEviT1_ --------------------------
	.section	.nv.constant0._ZN2at6native18elementwise_kernelILi128ELi4EZNS0_15gpu_kernel_implINS0_13BinaryFunctorIN3c104HalfES5_S5_ZZZNS0_15binary_internal21div_trunc_kernel_cudaERNS_18TensorIteratorBaseEENKUlvE1_clEvENKUlvE1_clEvEUlS5_S5_E_EEEEvS8_RKT_EUliE_EEviT1_,"a",@progbits
	.sectionflags	@""
	.align	4
.nv.constant0._ZN2at6native18elementwise_kernelILi128ELi4EZNS0_15gpu_kernel_implINS0_13BinaryFunctorIN3c104HalfES5_S5_ZZZNS0_15binary_internal21div_trunc_kernel_cudaERNS_18TensorIteratorBaseEENKUlvE1_clEvENKUlvE1_clEvEUlS5_S5_E_EEEEvS8_RKT_EUliE_EEviT1_:
	.zero		1552


//--------------------- .nv.constant0._ZN2at6native27unrolled_elementwise_kernelINS0_13BinaryFunctorIN3c104HalfES4_S4_ZZZNS0_15binary_internal21div_trunc_kernel_cudaERNS_18TensorIteratorBaseEENKUlvE1_clEvENKUlvE1_clEvEUlS4_S4_E_EESt5arrayIPcLm3EELi4E23TrivialOffsetCalculatorILi2EjESF_ILi1EjENS0_6memory12LoadWithCastILi2EEENSI_13StoreWithCastILi1EEEEEviT_T0_T2_T3_T4_T5_ --------------------------
	.section	.nv.constant0._ZN2at6native27unrolled_elementwise_kernelINS0_13BinaryFunctorIN3c104HalfES4_S4_ZZZNS0_15binary_internal21div_trunc_kernel_cudaERNS_18TensorIteratorBaseEENKUlvE1_clEvENKUlvE1_clEvEUlS4_S4_E_EESt5arrayIPcLm3EELi4E23TrivialOffsetCalculatorILi2EjESF_ILi1EjENS0_6memory12LoadWithCastILi2EEENSI_13StoreWithCastILi1EEEEEviT_T0_T2_T3_T4_T5_,"a",@progbits
	.sectionflags	@""
	.align	4
.nv.constant0._ZN2at6native27unrolled_elementwise_kernelINS0_13BinaryFunctorIN3c104HalfES4_S4_ZZZNS0_15binary_internal21div_trunc_kernel_cudaERNS_18TensorIteratorBaseEENKUlvE1_clEvENKUlvE1_clEvEUlS4_S4_E_EESt5arrayIPcLm3EELi4E23TrivialOffsetCalculatorILi2EjESF_ILi1EjENS0_6memory12LoadWithCastILi2EEENSI_13StoreWithCastILi1EEEEEviT_T0_T2_T3_T4_T5_:
	.zero		952


//--------------------- .nv.constant0._ZN2at6native18elementwise_kernelILi128ELi4EZNS0_22gpu_kernel_impl_nocastINS0_13BinaryFunctorIN3c104HalfES5_S5_ZZZNS0_15binary_internal21div_trunc_kernel_cudaERNS_18TensorIteratorBaseEENKUlvE1_clEvENKUlvE1_clEvEUlS5_S5_E_EEEEvS8_RKT_EUliE_EEviT1_ --------------------------
	.section	.nv.constant0._ZN2at6native18elementwise_kernelILi128ELi4EZNS0_22gpu_kernel_impl_nocastINS0_13BinaryFunctorIN3c104HalfES5_S5_ZZZNS0_15binary_internal21div_trunc_kernel_cudaERNS_18TensorIteratorBaseEENKUlvE1_clEvENKUlvE1_clEvEUlS5_S5_E_EEEEvS8_RKT_EUliE_EEviT1_,"a",@progbits
	.sectionflags	@""
	.align	4
.nv.constant0._ZN2at6native18elementwise_kernelILi128ELi4EZNS0_22gpu_kernel_impl_nocastINS0_13BinaryFunctorIN3c104HalfES5_S5_ZZZNS0_15binary_internal21div_trunc_kernel_cudaERNS_18TensorIteratorBaseEENKUlvE1_clEvENKUlvE1_clEvEUlS5_S5_E_EEEEvS8_RKT_EUliE_EEviT1_:
	.zero		1552


//--------------------- .nv.constant0._ZN2at6native27unrolled_elementwise_kernelINS0_13BinaryFunctorIN3c104HalfES4_S4_ZZZNS0_15binary_internal21div_trunc_kernel_cudaERNS_18TensorIteratorBaseEENKUlvE1_clEvENKUlvE1_clEvEUlS4_S4_E_EESt5arrayIPcLm3EELi4E23TrivialOffsetCalculatorILi2EjESF_ILi1EjENS0_6memory15LoadWithoutCastENSI_16StoreWithoutCastEEEviT_T0_T2_T3_T4_T5_ --------------------------
	.section	.nv.constant0._ZN2at6native27unrolled_elementwise_kernelINS0_13BinaryFunctorIN3c104HalfES4_S4_ZZZNS0_15binary_internal21div_trunc_kernel_cudaERNS_18TensorIteratorBaseEENKUlvE1_clEvENKUlvE1_clEvEUlS4_S4_E_EESt5arrayIPcLm3EELi4E23TrivialOffsetCalculatorILi2EjESF_ILi1EjENS0_6memory15LoadWithoutCastENSI_16StoreWithoutCastEEEviT_T0_T2_T3_T4_T5_,"a",@progbits
	.sectionflags	@""
	.align	4
.nv.constant0._ZN2at6native27unrolled_elementwise_kernelINS0_13BinaryFunctorIN3c104HalfES4_S4_ZZZNS0_15binary_internal21div_trunc_kernel_cudaERNS_18TensorIteratorBaseEENKUlvE1_clEvENKUlvE1_clEvEUlS4_S4_E_EESt5arrayIPcLm3EELi4E23TrivialOffsetCalculatorILi2EjESF_ILi1EjENS0_6memory15LoadWithoutCastENSI_16StoreWithoutCastEEEviT_T0_T2_T3_T4_T5_:
	.zero		932


//--------------------- .nv.constant0._ZN2at6native29vectorized_elementwise_kernelILi2ENS0_13BinaryFunctorIN3c104HalfES4_S4_ZZZNS0_15binary_internal21div_trunc_kernel_cudaERNS_18TensorIteratorBaseEENKUlvE1_clEvENKUlvE1_clEvEUlS4_S4_E_EESt5arrayIPcLm3EEEEviT0_T1_ --------------------------
	.section	.nv.constant0._ZN2at6native29vectorized_elementwise_kernelILi2ENS0_13BinaryFunctorIN3c104HalfES4_S4_ZZZNS0_15binary_internal21div_trunc_kernel_cudaERNS_18TensorIteratorBaseEENKUlvE1_clEvENKUlvE1_clEvEUlS4_S4_E_EESt5arrayIPcLm3EEEEviT0_T1_,"a",@progbits
	.sectionflags	@""
	.align	4
.nv.constant0._ZN2at6native29vectorized_elementwise_kernelILi2ENS0_13BinaryFunctorIN3c104HalfES4_S4_ZZZNS0_15binary_internal21div_trunc_kernel_cudaERNS_18TensorIteratorBaseEENKUlvE1_clEvENKUlvE1_clEvEUlS4_S4_E_EESt5arrayIPcLm3EEEEviT0_T1_:
	.zero		928


//--------------------- .nv.constant0._ZN2at6native29vectorized_elementwise_kernelILi4ENS0_13BinaryFunctorIN3c104HalfES4_S4_ZZZNS0_15binary_internal21div_trunc_kernel_cudaERNS_18TensorIteratorBaseEENKUlvE1_clEvENKUlvE1_clEvEUlS4_S4_E_EESt5arrayIPcLm3EEEEviT0_T1_ --------------------------
	.section	.nv.constant0._ZN2at6native29vectorized_elementwise_kernelILi4ENS0_13BinaryFunctorIN3c104HalfES4_S4_ZZZNS0_15binary_internal21div_trunc_kernel_cudaERNS_18TensorIteratorBaseEENKUlvE1_clEvENKUlvE1_clEvEUlS4_S4_E_EESt5arrayIPcLm3EEEEviT0_T1_,"a",@progbits
	.sectionflags	@""
	.align	4
.nv.constant0._ZN2at6native29vectorized_elementwise_kernelILi4ENS0_13BinaryFunctorIN3c104HalfES4_S4_ZZZNS0_15binary_internal21div_trunc_kernel_cudaERNS_18TensorIteratorBaseEENKUlvE1_clEvENKUlvE1_clEvEUlS4_S4_E_EESt5arrayIPcLm3EEEEviT0_T1_:
	.zero		928


//--------------------- .nv.constant0._ZN2at6native29vectorized_elementwise_kernelILi8ENS0_13BinaryFunctorIN3c104HalfES4_S4_ZZZNS0_15binary_internal21div_trunc_kernel_cudaERNS_18TensorIteratorBaseEENKUlvE1_clEvENKUlvE1_clEvEUlS4_S4_E_EESt5arrayIPcLm3EEEEviT0_T1_ --------------------------
	.section	.nv.constant0._ZN2at6native29vectorized_elementwise_kernelILi8ENS0_13BinaryFunctorIN3c104HalfES4_S4_ZZZNS0_15binary_internal21div_trunc_kernel_cudaERNS_18TensorIteratorBaseEENKUlvE1_clEvENKUlvE1_clEvEUlS4_S4_E_EESt5arrayIPcLm3EEEEviT0_T1_,"a",@progbits
	.sectionflags	@""
	.align	4
.nv.constant0._ZN2at6native29vectorized_elementwise_kernelILi8ENS0_13BinaryFunctorIN3c104HalfES4_S4_ZZZNS0_15binary_internal21div_trunc_kernel_cudaERNS_18TensorIteratorBaseEENKUlvE1_clEvENKUlvE1_clEvEUlS4_S4_E_EESt5arrayIPcLm3EEEEviT0_T1_:
	.zero		928


//--------------------- .nv.constant0._ZN2at6native18elementwise_kernelILi128ELi4EZNS0_15gpu_kernel_implINS0_13BUnaryFunctorIN3c104HalfES5_S5_ZZZNS0_15binary_internal21div_trunc_kernel_cudaERNS_18TensorIteratorBaseEENKUlvE1_clEvENKUlvE1_clEvEUlS5_S5_E_EEEEvS8_RKT_EUliE_EEviT1_ --------------------------
	.section	.nv.constant0._ZN2at6native18elementwise_kernelILi128ELi4EZNS0_15gpu_kernel_implINS0_13BUnaryFunctorIN3c104HalfES5_S5_ZZZNS0_15binary_internal21div_trunc_kernel_cudaERNS_18TensorIteratorBaseEENKUlvE1_clEvENKUlvE1_clEvEUlS5_S5_E_EEEEvS8_RKT_EUliE_EEviT1_,"a",@progbits
	.sectionflags	@""
	.align	4
.nv.constant0._ZN2at6native18elementwise_kernelILi128ELi4EZNS0_15gpu_kernel_implINS0_13BUnaryFunctorIN3c104HalfES5_S5_ZZZNS0_15binary_internal21div_trunc_kernel_cudaERNS_18TensorIteratorBaseEENKUlvE1_clEvENKUlvE1_clEvEUlS5_S5_E_EEEEvS8_RKT_EUliE_EEviT1_:
	.zero		1440


//--------------------- .nv.constant0._ZN2at6native27unrolled_elementwise_kernelINS0_13BUnaryFunctorIN3c104HalfES4_S4_ZZZNS0_15binary_internal21div_trunc_kernel_cudaERNS_18TensorIteratorBaseEENKUlvE1_clEvENKUlvE1_clEvEUlS4_S4_E_EESt5arrayIPcLm2EELi4E23TrivialOffsetCalculatorILi1EjESG_NS0_6memory12LoadWithCastILi1EEENSH_13StoreWithCastILi1EEEEEviT_T0_T2_T3_T4_T5_ --------------------------
	.section	.nv.constant0._ZN2at6native27unrolled_elementwise_kernelINS0_13BUnaryFunctorIN3c104HalfES4_S4_ZZZNS0_15binary_internal21div_trunc_kernel_cudaERNS_18TensorIteratorBaseEENKUlvE1_clEvENKUlvE1_clEvEUlS4_S4_E_EESt5arrayIPcLm2EELi4E23TrivialOffsetCalculatorILi1EjESG_NS0_6memory12LoadWithCastILi1EEENSH_13StoreWithCastILi1EEEEEviT_T0_T2_T3_T4_T5_,"a",@progbits
	.sectionflags	@""
	.align	4
.nv.constant0._ZN2at6native27unrolled_elementwise_kernelINS0_13BUnaryFunctorIN3c104HalfES4_S4_ZZZNS0_15binary_internal21div_trunc_kernel_cudaERNS_18TensorIteratorBaseEENKUlvE1_clEvENKUlvE1_clEvEUlS4_S4_E_EESt5arrayIPcLm2EELi4E23TrivialOffsetCalculatorILi1EjESG_NS0_6memory12LoadWithCastILi1EEENSH_13StoreWithCastILi1EEEEEviT_T0_T2_T3_T4_T5_:
	.zero		940


//--------------------- .nv.constant0._ZN2at6native18elementwise_kernelILi128ELi4EZNS0_22gpu_kernel_impl_nocastINS0_13BUnaryFunctorIN3c104HalfES5_S5_ZZZNS0_15binary_internal21div_trunc_kernel_cudaERNS_18TensorIteratorBaseEENKUlvE1_clEvENKUlvE1_clEvEUlS5_S5_E_EEEEvS8_RKT_EUliE_EEviT1_ --------------------------
	.section	.nv.constant0._ZN2at6native18elementwise_kernelILi128ELi4EZNS0_22gpu_kernel_impl_nocastINS0_13BUnaryFunctorIN3c104HalfES5_S5_ZZZNS0_15binary_internal21div_trunc_kernel_cudaERNS_18TensorIteratorBaseEENKUlvE1_clEvENKUlvE1_clEvEUlS5_S5_E_EEEEvS8_RKT_EUliE_EEviT1_,"a",@progbits
	.sectionflags	@""
	.align	4
.nv.constant0._ZN2at6native18elementwise_kernelILi128ELi4EZNS0_22gpu_kernel_impl_nocastINS0_13BUnaryFunctorIN3c104HalfES5_S5_ZZZNS0_15binary_internal21div_trunc_kernel_cudaERNS_18TensorIteratorBaseEENKUlvE1_clEvENKUlvE1_clEvEUlS5_S5_E_EEEEvS8_RKT_EUliE_EEviT1_:
	.zero		1440


//--------------------- .nv.constant0._ZN2at6native27unrolled_elementwise_kernelINS0_13BUnaryFunctorIN3c104HalfES4_S4_ZZZNS0_15binary_internal21div_trunc_kernel_cudaERNS_18TensorIteratorBaseEENKUlvE1_clEvENKUlvE1_clEvEUlS4_S4_E_EESt5arrayIPcLm2EELi4E23TrivialOffsetCalculatorILi1EjESG_NS0_6memory15LoadWithoutCastENSH_16StoreWithoutCastEEEviT_T0_T2_T3_T4_T5_ --------------------------
	.section	.nv.constant0._ZN2at6native27unrolled_elementwise_kernelINS0_13BUnaryFunctorIN3c104HalfES4_S4_ZZZNS0_15binary_internal21div_trunc_kernel_cudaERNS_18TensorIteratorBaseEENKUlvE1_clEvENKUlvE1_clEvEUlS4_S4_E_EESt5arrayIPcLm2EELi4E23TrivialOffsetCalculatorILi1EjESG_NS0_6memory15LoadWithoutCastENSH_16StoreWithoutCastEEEviT_T0_T2_T3_T4_T5_,"a",@progbits
	.sectionflags	@""
	.align	4
.nv.constant0._ZN2at6native27unrolled_elementwise_kernelINS0_13BUnaryFunctorIN3c104HalfES4_S4_ZZZNS0_15binary_internal21div_trunc_kernel_cudaERNS_18TensorIteratorBaseEENKUlvE1_clEvENKUlvE1_clEvEUlS4_S4_E_EESt5arrayIPcLm2EELi4E23TrivialOffsetCalculatorILi1EjESG_NS0_6memory15LoadWithoutCastENSH_16StoreWithoutCastEEEviT_T0_T2_T3_T4_T5_:
	.zero		924


//--------------------- .nv.constant0._ZN2at6native29vectorized_elementwise_kernelILi2ENS0_13BUnaryFunctorIN3c104HalfES4_S4_ZZZNS0_15binary_internal21div_trunc_kernel_cudaERNS_18TensorIteratorBaseEENKUlvE1_clEvENKUlvE1_clEvEUlS4_S4_E_EESt5arrayIPcLm2EEEEviT0_T1_ --------------------------
	.section	.nv.constant0._ZN2at6native29vectorized_elementwise_kernelILi2ENS0_13BUnaryFunctorIN3c104HalfES4_S4_ZZZNS0_15binary_internal21div_trunc_kernel_cudaERNS_18TensorIteratorBaseEENKUlvE1_clEvENKUlvE1_clEvEUlS4_S4_E_EESt5arrayIPcLm2EEEEviT0_T1_,"a",@progbits
	.sectionflags	@""
	.align	4
.nv.constant0._ZN2at6native29vectorized_elementwise_kernelILi2ENS0_13BUnaryFunctorIN3c104HalfES4_S4_ZZZNS0_15binary_internal21div_trunc_kernel_cudaERNS_18TensorIteratorBaseEENKUlvE1_clEvENKUlvE1_clEvEUlS4_S4_E_EESt5arrayIPcLm2EEEEviT0_T1_:
	.zero		920


//--------------------- .nv.constant0._ZN2at6native29vectorized_elementwise_kernelILi4ENS0_13BUnaryFunctorIN3c104HalfES4_S4_ZZZNS0_15binary_internal21div_trunc_kernel_cudaERNS_18TensorIteratorBaseEENKUlvE1_clEvENKUlvE1_clEvEUlS4_S4_E_EESt5arrayIPcLm2EEEEviT0_T1_ --------------------------
	.section	.nv.constant0._ZN2at6native29vectorized_elementwise_kernelILi4ENS0_13BUnaryFunctorIN3c104HalfES4_S4_ZZZNS0_15binary_internal21div_trunc_kernel_cudaERNS_18TensorIteratorBaseEENKUlvE1_clEvENKUlvE1_clEvEUlS4_S4_E_EESt5arrayIPcLm2EEEEviT0_T1_,"a",@progbits
	.sectionflags	@""
	.align	4
.nv.constant0._ZN2at6native29vectorized_elementwise_kernelILi4ENS0_13BUnaryFunctorIN3c104HalfES4_S4_ZZZNS0_15binary_internal21div_trunc_kernel_cudaERNS_18TensorIteratorBaseEENKUlvE1_clEvENKUlvE1_clEvEUlS4_S4_E_EESt5arrayIPcLm2EEEEviT0_T1_:
	.zero		920


//--------------------- .nv.constant0._ZN2at6native29vectorized_elementwise_kernelILi8ENS0_13BUnaryFunctorIN3c104HalfES4_S4_ZZZNS0_15binary_internal21div_trunc_kernel_cudaERNS_18TensorIteratorBaseEENKUlvE1_clEvENKUlvE1_clEvEUlS4_S4_E_EESt5arrayIPcLm2EEEEviT0_T1_ --------------------------
	.section	.nv.constant0._ZN2at6native29vectorized_elementwise_kernelILi8ENS0_13BUnaryFunctorIN3c104HalfES4_S4_ZZZNS0_15binary_internal21div_trunc_kernel_cudaERNS_18TensorIteratorBaseEENKUlvE1_clEvENKUlvE1_clEvEUlS4_S4_E_EESt5arrayIPcLm2EEEEviT0_T1_,"a",@progbits
	.sectionflags	@""
	.align	4
.nv.constant0._ZN2at6native29vectorized_elementwise_kernelILi8ENS0_13BUnaryFunctorIN3c104HalfES4_S4_ZZZNS0_15binary_internal21div_trunc_kernel_cudaERNS_18TensorIteratorBaseEENKUlvE1_clEvENKUlvE1_clEvEUlS4_S4_E_EESt5arrayIPcLm2EEEEviT0_T1_:
	.zero		920


//--------------------- .nv.constant0._ZN2at6native18elementwise_kernelILi128ELi4EZNS0_15gpu_kernel_implINS0_13AUnaryFunctorIN3c104HalfES5_S5_ZZZNS0_15binary_internal21div_trunc_kernel_cudaERNS_18TensorIteratorBaseEENKUlvE1_clEvENKUlvE1_clEvEUlS5_S5_E_EEEEvS8_RKT_EUliE_EEviT1_ --------------------------
	.section	.nv.constant0._ZN2at6native18elementwise_kernelILi128ELi4EZNS0_15gpu_kernel_implINS0_13AUnaryFunctorIN3c104HalfES5_S5_ZZZNS0_15binary_internal21div_trunc_kernel_cudaERNS_18TensorIteratorBaseEENKUlvE1_clEvENKUlvE1_clEvEUlS5_S5_E_EEEEvS8_RKT_EUliE_EEviT1_,"a",@progbits
	.sectionflags	@""
	.align	4
.nv.constant0._ZN2at6native18elementwise_kernelILi128ELi4EZNS0_15gpu_kernel_implINS0_13AUnaryFunctorIN3c104HalfES5_S5_ZZZNS0_15binary_internal21div_trunc_kernel_cudaERNS_18TensorIteratorBaseEENKUlvE1_clEvENKUlvE1_clEvEUlS5_S5_E_EEEEvS8_RKT_EUliE_EEviT1_:
	.zero		1440


//--------------------- .nv.constant0._ZN2at6native27unrolled_elementwise_kernelINS0_13AUnaryFunctorIN3c104HalfES4_S4_ZZZNS0_15binary_internal21div_trunc_kernel_cudaERNS_18TensorIteratorBaseEENKUlvE1_clEvENKUlvE1_clEvEUlS4_S4_E_EESt5arrayIPcLm2EELi4E23TrivialOffsetCalculatorILi1EjESG_NS0_6memory12LoadWithCastILi1EEENSH_13StoreWithCastILi1EEEEEviT_T0_T2_T3_T4_T5_ --------------------------
	.section	.nv.constant0._ZN2at6native27unrolled_elementwise_kernelINS0_13AUnaryFunctorIN3c104HalfES4_S4_ZZZNS0_15binary_internal21div_trunc_kernel_cudaERNS_18TensorIteratorBaseEENKUlvE1_clEvENKUlvE1_clEvEUlS4_S4_E_EESt5arrayIPcLm2EELi4E23TrivialOffsetCalculatorILi1EjESG_NS0_6memory12LoadWithCastILi1EEENSH_13StoreWithCastILi1EEEEEviT_T0_T2_T3_T4_T5_,"a",@progbits
	.sectionflags	@""
	.align	4
.nv.constant0._ZN2at6native27unrolled_elementwise_kernelINS0_13AUnaryFunctorIN3c104HalfES4_S4_ZZZNS0_15binary_internal21div_trunc_kernel_cudaERNS_18TensorIteratorBaseEENKUlvE1_clEvENKUlvE1_clEvEUlS4_S4_E_EESt5arrayIPcLm2EELi4E23TrivialOffsetCalculatorILi1EjESG_NS0_6memory12LoadWithCastILi1EEENSH_13StoreWithCastILi1EEEEEviT_T0_T2_T3_T4_T5_:
	.zero		940


//--------------------- .nv.constant0._ZN2at6native18elementwise_kernelILi128ELi4EZNS0_22gpu_kernel_impl_nocastINS0_13AUnaryFunctorIN3c104HalfES5_S5_ZZZNS0_15binary_internal21div_trunc_kernel_cudaERNS_18TensorIteratorBaseEENKUlvE1_clEvENKUlvE1_clEvEUlS5_S5_E_EEEEvS8_RKT_EUliE_EEviT1_ --------------------------
	.section	.nv.constant0._ZN2at6native18elementwise_kernelILi128ELi4EZNS0_22gpu_kernel_impl_nocastINS0_13AUnaryFunctorIN3c104HalfES5_S5_ZZZNS0_15binary_internal21div_trunc_kernel_cudaERNS_18TensorIteratorBaseEENKUlvE1_clEvENKUlvE1_clEvEUlS5_S5_E_EEEEvS8_RKT_EUliE_EEviT1_,"a",@progbits
	.sectionflags	@""
	.align	4
.nv.constant0._ZN2at6native18elementwise_kernelILi128ELi4EZNS0_22gpu_kernel_impl_nocastINS0_13AUnaryFunctorIN3c104HalfES5_S5_ZZZNS0_15binary_internal21div_trunc_kernel_cudaERNS_18TensorIteratorBaseEENKUlvE1_clEvENKUlvE1_clEvEUlS5_S5_E_EEEEvS8_RKT_EUliE_EEviT1_:
	.zero		1440


//--------------------- .nv.constant0._ZN2at6native27unrolled_elementwise_kernelINS0_13AUnaryFunctorIN3c104HalfES4_S4_ZZZNS0_15binary_internal21div_trunc_kernel_cudaERNS_18TensorIteratorBaseEENKUlvE1_clEvENKUlvE1_clEvEUlS4_S4_E_EESt5arrayIPcLm2EELi4E23TrivialOffsetCalculatorILi1EjESG_NS0_6memory15LoadWithoutCastENSH_16StoreWithoutCastEEEviT_T0_T2_T3_T4_T5_ --------------------------
	.section	.nv.constant0._ZN2at6native27unrolled_elementwise_kernelINS0_13AUnaryFunctorIN3c104HalfES4_S4_ZZZNS0_15binary_internal21div_trunc_kernel_cudaERNS_18TensorIteratorBaseEENKUlvE1_clEvENKUlvE1_clEvEUlS4_S4_E_EESt5arrayIPcLm2EELi4E23TrivialOffsetCalculatorILi1EjESG_NS0_6memory15LoadWithoutCastENSH_16StoreWithoutCastEEEviT_T0_T2_T3_T4_T5_,"a",@progbits
	.sectionflags	@""
	.align	4
.nv.constant0._ZN2at6native27unrolled_elementwise_kernelINS0_13AUnaryFunctorIN3c104HalfES4_S4_ZZZNS0_15binary_internal21div_trunc_kernel_cudaERNS_18TensorIteratorBaseEENKUlvE1_clEvENKUlvE1_clEvEUlS4_S4_E_EESt5arrayIPcLm2EELi4E23TrivialOffsetCalculatorILi1EjESG_NS0_6memory15LoadWithoutCastENSH_16StoreWithoutCastEEEviT_T0_T2_T3_T4_T5_:
	.zero		924


//--------------------- .nv.constant0._ZN2at6native29vectorized_elementwise_kernelILi2ENS0_13AUnaryFunctorIN3c104HalfES4_S4_ZZZNS0_15binary_internal21div_trunc_kernel_cudaERNS_18TensorIteratorBaseEENKUlvE1_clEvENKUlvE1_clEvEUlS4_S4_E_EESt5arrayIPcLm2EEEEviT0_T1_ --------------------------
	.section	.nv.constant0._ZN2at6native29vectorized_elementwise_kernelILi2ENS0_13AUnaryFunctorIN3c104HalfES4_S4_ZZZNS0_15binary_internal21div_trunc_kernel_cudaERNS_18TensorIteratorBaseEENKUlvE1_clEvENKUlvE1_clEvEUlS4_S4_E_EESt5arrayIPcLm2EEEEviT0_T1_,"a",@progbits
	.sectionflags	@""
	.align	4
.nv.constant0._ZN2at6native29vectorized_elementwise_kernelILi2ENS0_13AUnaryFunctorIN3c104HalfES4_S4_ZZZNS0_15binary_internal21div_trunc_kernel_cudaERNS_18TensorIteratorBaseEENKUlvE1_clEvENKUlvE1_clEvEUlS4_S4_E_EESt5arrayIPcLm2EEEEviT0_T1_:
	.zero		920


//--------------------- .nv.constant0._ZN2at6native29vectorized_elementwise_kernelILi4ENS0_13AUnaryFunctorIN3c104HalfES4_S4_ZZZNS0_15binary_internal21div_trunc_kernel_cudaERNS_18TensorIteratorBaseEENKUlvE1_clEvENKUlvE1_clEvEUlS4_S4_E_EESt5arrayIPcLm2EEEEviT0_T1_ --------------------------
	.section	.nv.constant0._ZN2at6native29vectorized_elementwise_kernelILi4ENS0_13AUnaryFunctorIN3c104HalfES4_S4_ZZZNS0_15binary_internal21div_trunc_kernel_cudaERNS_18TensorIteratorBaseEENKUlvE1_clEvENKUlvE1_clEvEUlS4_S4_E_EESt5arrayIPcLm2EEEEviT0_T1_,"a",@progbits
	.sectionflags	@""
	.align	4
.nv.constant0._ZN2at6native29vectorized_elementwise_kernelILi4ENS0_13AUnaryFunctorIN3c104HalfES4_S4_ZZZNS0_15binary_internal21div_trunc_kernel_cudaERNS_18TensorIteratorBaseEENKUlvE1_clEvENKUlvE1_clEvEUlS4_S4_E_EESt5arrayIPcLm2EEEEviT0_T1_:
	.zero		920


//--------------------- .nv.constant0._ZN2at6native29vectorized_elementwise_kernelILi8ENS0_13AUnaryFunctorIN3c104HalfES4_S4_ZZZNS0_15binary_internal21div_trunc_kernel_cudaERNS_18TensorIteratorBaseEENKUlvE1_clEvENKUlvE1_clEvEUlS4_S4_E_EESt5arrayIPcLm2EEEEviT0_T1_ --------------------------
	.section	.nv.constant0._ZN2at6native29vectorized_elementwise_kernelILi8ENS0_13AUnaryFunctorIN3c104HalfES4_S4_ZZZNS0_15binary_internal21div_trunc_kernel_cudaERNS_18TensorIteratorBaseEENKUlvE1_clEvENKUlvE1_clEvEUlS4_S4_E_EESt5arrayIPcLm2EEEEviT0_T1_,"a",@progbits
	.sectionflags	@""
	.align	4
.nv.constant0._ZN2at6native29vectorized_elementwise_kernelILi8ENS0_13AUnaryFunctorIN3c104HalfES4_S4_ZZZNS0_15binary_internal21div_trunc_kernel_cudaERNS_18TensorIteratorBaseEENKUlvE1_clEvENKUlvE1_clEvEUlS4_S4_E_EESt5arrayIPcLm2EEEEviT0_T1_:
	.zero		920


//--------------------- .nv.constant0._ZN2at6native18elementwise_kernelILi128ELi4EZNS0_15gpu_kernel_implINS0_13BinaryFunctorIfffZZZNS0_15binary_internal21div_trunc_kernel_cudaERNS_18TensorIteratorBaseEENKUlvE1_clEvENKUlvE0_clEvEUlffE_EEEEvS6_RKT_EUliE_EEviT1_ --------------------------
	.section	.nv.constant0._ZN2at6native18elementwise_kernelILi128ELi4EZNS0_15gpu_kernel_implINS0_13BinaryFunctorIfffZZZNS0_15binary_internal21div_trunc_kernel_cudaERNS_18TensorIteratorBaseEENKUlvE1_clEvENKUlvE0_clEvEUlffE_EEEEvS6_RKT_EUliE_EEviT1_,"a",@progbits
	.sectionflags	@""
	.align	4
.nv.constant0._ZN2at6native18elementwise_kernelILi128ELi4EZNS0_15gpu_kernel_implINS0_13BinaryFunctorIfffZZZNS0_15binary_internal21div_trunc_kernel_cudaERNS_18TensorIteratorBaseEENKUlvE1_clEvENKUlvE0_clEvEUlffE_EEEEvS6_RKT_EUliE_EEviT1_:
	.zero		1552


//--------------------- .nv.constant0._ZN2at6native27unrolled_elementwise_kernelINS0_13BinaryFunctorIfffZZZNS0_15binary_internal21div_trunc_kernel_cudaERNS_18TensorIteratorBaseEENKUlvE1_clEvENKUlvE0_clEvEUlffE_EESt5arrayIPcLm3EELi4E23TrivialOffsetCalculatorILi2EjESD_ILi1EjENS0_6memory12LoadWithCastILi2EEENSG_13StoreWithCastILi1EEEEEviT_T0_T2_T3_T4_T5_ --------------------------
	.section	.nv.constant0._ZN2at6native27unrolled_elementwise_kernelINS0_13BinaryFunctorIfffZZZNS0_15binary_internal21div_trunc_kernel_cudaERNS_18TensorIteratorBaseEENKUlvE1_clEvENKUlvE0_clEvEUlffE_EESt5arrayIPcLm3EELi4E23TrivialOffsetCalculatorILi2EjESD_ILi1EjENS0_6memory12LoadWithCastILi2EEENSG_13StoreWithCastILi1EEEEEviT_T0_T2_T3_T4_T5_,"a",@progbits
	.sectionflags	@""
	.align	4
.nv.constant0._ZN2at6native27unrolled_elementwise_kernelINS0_13BinaryFunctorIfffZZZNS0_15binary_internal21div_trunc_kernel_cudaERNS_18TensorIteratorBaseEENKUlvE1_clEvENKUlvE0_clEvEUlffE_EESt5arrayIPcLm3EELi4E23TrivialOffsetCalculatorILi2EjESD_ILi1EjENS0_6memory12LoadWithCastILi2EEENSG_13StoreWithCastILi1EEEEEviT_T0_T2_T3_T4_T5_:
	.zero		952


//--------------------- .nv.constant0._ZN2at6native18elementwise_kernelILi128ELi2EZNS0_22gpu_kernel_impl_nocastINS0_13BinaryFunctorIfffZZZNS0_15binary_internal21div_trunc_kernel_cudaERNS_18TensorIteratorBaseEENKUlvE1_clEvENKUlvE0_clEvEUlffE_EEEEvS6_RKT_EUliE_EEviT1_ --------------------------
	.section	.nv.constant0._ZN2at6native18elementwise_kernelILi128ELi2EZNS0_22gpu_kernel_impl_nocastINS0_13BinaryFunctorIfffZZZNS0_15binary_internal21div_trunc_kernel_cudaERNS_18TensorIteratorBaseEENKUlvE1_clEvENKUlvE0_clEvEUlffE_EEEEvS6_RKT_EUliE_EEviT1_,"a",@progbits
	.sectionflags	@""
	.align	4
.nv.constant0._ZN2at6native18elementwise_kernelILi128ELi2EZNS0_22gpu_kernel_impl_nocastINS0_13BinaryFunctorIfffZZZNS0_15binary_internal21div_trunc_kernel_cudaERNS_18TensorIteratorBaseEENKUlvE1_clEvENKUlvE0_clEvEUlffE_EEEEvS6_RKT_EUliE_EEviT1_:
	.zero		1552


//--------------------- .nv.constant0._ZN2at6native27unrolled_elementwise_kernelINS0_13BinaryFunctorIfffZZZNS0_15binary_internal21div_trunc_kernel_cudaERNS_18TensorIteratorBaseEENKUlvE1_clEvENKUlvE0_clEvEUlffE_EESt5arrayIPcLm3EELi4E23TrivialOffsetCalculatorILi2EjESD_ILi1EjENS0_6memory15LoadWithoutCastENSG_16StoreWithoutCastEEEviT_T0_T2_T3_T4_T5_ --------------------------
	.section	.nv.constant0._ZN2at6native27unrolled_elementwise_kernelINS0_13BinaryFunctorIfffZZZNS0_15binary_internal21div_trunc_kernel_cudaERNS_18TensorIteratorBaseEENKUlvE1_clEvENKUlvE0_clEvEUlffE_EESt5arrayIPcLm3EELi4E23TrivialOffsetCalculatorILi2EjESD_ILi1EjENS0_6memory15LoadWithoutCastENSG_16StoreWithoutCastEEEviT_T0_T2_T3_T4_T5_,"a",@progbits
	.sectionflags	@""
	.align	4
.nv.constant0._ZN2at6native27unrolled_elementwise_kernelINS0_13BinaryFunctorIfffZZZNS0_15binary_internal21div_trunc_kernel_cudaERNS_18TensorIteratorBaseEENKUlvE1_clEvENKUlvE0_clEvEUlffE_EESt5arrayIPcLm3EELi4E23TrivialOffsetCalculatorILi2EjESD_ILi1EjENS0_6memory15LoadWithoutCastENSG_16StoreWithoutCastEEEviT_T0_T2_T3_T4_T5_:
	.zero		932


//--------------------- .nv.constant0._ZN2at6native29vectorized_elementwise_kernelILi2ENS0_13BinaryFunctorIfffZZZNS0_15binary_internal21div_trunc_kernel_cudaERNS_18TensorIteratorBaseEENKUlvE1_clEvENKUlvE0_clEvEUlffE_EESt5arrayIPcLm3EEEEviT0_T1_ --------------------------
	.section	.nv.constant0._ZN2at6native29vectorized_elementwise_kernelILi2ENS0_13BinaryFunctorIfffZZZNS0_15binary_internal21div_trunc_kernel_cudaERNS_18TensorIteratorBaseEENKUlvE1_clEvENKUlvE0_clEvEUlffE_EESt5arrayIPcLm3EEEEviT0_T1_,"a",@progbits
	.sectionflags	@""
	.align	4
.nv.constant0._ZN2at6native29vectorized_elementwise_kernelILi2ENS0_13BinaryFunctorIfffZZZNS0_15binary_internal21div_trunc_kernel_cudaERNS_18TensorIteratorBaseEENKUlvE1_clEvENKUlvE0_clEvEUlffE_EESt5arrayIPcLm3EEEEviT0_T1_:
	.zero		928


//--------------------- .nv.constant0._ZN2at6native29vectorized_elementwise_kernelILi4ENS0_13BinaryFunctorIfffZZZNS0_15binary_internal21div_trunc_kernel_cudaERNS_18TensorIteratorBaseEENKUlvE1_clEvENKUlvE0_clEvEUlffE_EESt5arrayIPcLm3EEEEviT0_T1_ --------------------------
	.section	.nv.constant0._ZN2at6native29vectorized_elementwise_kernelILi4ENS0_13BinaryFunctorIfffZZZNS0_15binary_internal21div_trunc_kernel_cudaERNS_18TensorIteratorBaseEENKUlvE1_clEvENKUlvE0_clEvEUlffE_EESt5arrayIPcLm3EEEEviT0_T1_,"a",@progbits
	.sectionflags	@""
	.align	4
.nv.constant0._ZN2at6native29vectorized_elementwise_kernelILi4ENS0_13BinaryFunctorIfffZZZNS0_15binary_internal21div_trunc_kernel_cudaERNS_18TensorIteratorBaseEENKUlvE1_clEvENKUlvE0_clEvEUlffE_EESt5arrayIPcLm3EEEEviT0_T1_:
	.zero		928


//--------------------- .nv.constant0._ZN2at6native29vectorized_elementwise_kernelILi8ENS0_13BinaryFunctorIfffZZZNS0_15binary_internal21div_trunc_kernel_cudaERNS_18TensorIteratorBaseEENKUlvE1_clEvENKUlvE0_clEvEUlffE_EESt5arrayIPcLm3EEEEviT0_T1_ --------------------------
	.section	.nv.constant0._ZN2at6native29vectorized_elementwise_kernelILi8ENS0_13BinaryFunctorIfffZZZNS0_15binary_internal21div_trunc_kernel_cudaERNS_18TensorIteratorBaseEENKUlvE1_clEvENKUlvE0_clEvEUlffE_EESt5arrayIPcLm3EEEEviT0_T1_,"a",@progbits
	.sectionflags	@""
	.align	4
.nv.constant0._ZN2at6native29vectorized_elementwise_kernelILi8ENS0_13BinaryFunctorIfffZZZNS0_15binary_internal21div_trunc_kernel_cudaERNS_18TensorIteratorBaseEENKUlvE1_clEvENKUlvE0_clEvEUlffE_EESt5arrayIPcLm3EEEEviT0_T1_:
	.zero		928


//--------------------- .nv.constant0._ZN2at6native18elementwise_kernelILi128ELi4EZNS0_15gpu_kernel_implINS0_13BUnaryFunctorIfffZZZNS0_15binary_internal21div_trunc_kernel_cudaERNS_18TensorIteratorBaseEENKUlvE1_clEvENKUlvE0_clEvEUlffE_EEEEvS6_RKT_EUliE_EEviT1_ --------------------------
	.section	.nv.constant0._ZN2at6native18elementwise_kernelILi128ELi4EZNS0_15gpu_kernel_implINS0_13BUnaryFunctorIfffZZZNS0_15binary_internal21div_trunc_kernel_cudaERNS_18TensorIteratorBaseEENKUlvE1_clEvENKUlvE0_clEvEUlffE_EEEEvS6_RKT_EUliE_EEviT1_,"a",@progbits
	.sectionflags	@""
	.align	4
.nv.constant0._ZN2at6native18elementwise_kernelILi128ELi4EZNS0_15gpu_kernel_implINS0_13BUnaryFunctorIfffZZZNS0_15binary_internal21div_trunc_kernel_cudaERNS_18TensorIteratorBaseEENKUlvE1_clEvENKUlvE0_clEvEUlffE_EEEEvS6_RKT_EUliE_EEviT1_:
	.zero		1448


//--------------------- .nv.constant0._ZN2at6native27unrolled_elementwise_kernelINS0_13BUnaryFunctorIfffZZZNS0_15binary_internal21div_trunc_kernel_cudaERNS_18TensorIteratorBaseEENKUlvE1_clEvENKUlvE0_clEvEUlffE_EESt5arrayIPcLm2EELi4E23TrivialOffsetCalculatorILi1EjESE_NS0_6memory12LoadWithCastILi1EEENSF_13StoreWithCastILi1EEEEEviT_T0_T2_T3_T4_T5_ --------------------------
	.section	.nv.constant0._ZN2at6native27unrolled_elementwise_kernelINS0_13BUnaryFunctorIfffZZZNS0_15binary_internal21div_trunc_kernel_cudaERNS_18TensorIteratorBaseEENKUlvE1_clEvENKUlvE0_clEvEUlffE_EESt5arrayIPcLm2EELi4E23TrivialOffsetCalculatorILi1EjESE_NS0_6memory12LoadWithCastILi1EEENSF_13StoreWithCastILi1EEEEEviT_T0_T2_T3_T4_T5_,"a",@progbits
	.sectionflags	@""
	.align	4
.nv.constant0._ZN2at6native27unrolled_elementwise_kernelINS0_13BUnaryFunctorIfffZZZNS0_15binary_internal21div_trunc_kernel_cudaERNS_18TensorIteratorBaseEENKUlvE1_clEvENKUlvE0_clEvEUlffE_EESt5arrayIPcLm2EELi4E23TrivialOffsetCalculatorILi1EjESE_NS0_6memory12LoadWithCastILi1EEENSF_13StoreWithCastILi1EEEEEviT_T0_T2_T3_T4_T5_:
	.zero		948


//--------------------- .nv.constant0._ZN2at6native18elementwise_kernelILi128ELi2EZNS0_22gpu_kernel_impl_nocastINS0_13BUnaryFunctorIfffZZZNS0_15binary_internal21div_trunc_kernel_cudaERNS_18TensorIteratorBaseEENKUlvE1_clEvENKUlvE0_clEvEUlffE_EEEEvS6_RKT_EUliE_EEviT1_ --------------------------
	.section	.nv.constant0._ZN2at6native18elementwise_kernelILi128ELi2EZNS0_22gpu_kernel_impl_nocastINS0_13BUnaryFunctorIfffZZZNS0_15binary_internal21div_trunc_kernel_cudaERNS_18TensorIteratorBaseEENKUlvE1_clEvENKUlvE0_clEvEUlffE_EEEEvS6_RKT_EUliE_EEviT1_,"a",@progbits
	.sectionflags	@""
	.align	4
.nv.constant0._ZN2at6native18elementwise_kernelILi128ELi2EZNS0_22gpu_kernel_impl_nocastINS0_13BUnaryFunctorIfffZZZNS0_15binary_internal21div_trunc_kernel_cudaERNS_18TensorIteratorBaseEENKUlvE1_clEvENKUlvE0_clEvEUlffE_EEEEvS6_RKT_EUliE_EEviT1_:
	.zero		1440


//--------------------- .nv.constant0._ZN2at6native27unrolled_elementwise_kernelINS0_13BUnaryFunctorIfffZZZNS0_15binary_internal21div_trunc_kernel_cudaERNS_18TensorIteratorBaseEENKUlvE1_clEvENKUlvE0_clEvEUlffE_EESt5arrayIPcLm2EELi4E23TrivialOffsetCalculatorILi1EjESE_NS0_6memory15LoadWithoutCastENSF_16StoreWithoutCastEEEviT_T0_T2_T3_T4_T5_ --------------------------
	.section	.nv.constant0._ZN2at6native27unrolled_elementwise_kernelINS0_13BUnaryFunctorIfffZZZNS0_15binary_internal21div_trunc_kernel_cudaERNS_18TensorIteratorBaseEENKUlvE1_clEvENKUlvE0_clEvEUlffE_EESt5arrayIPcLm2EELi4E23TrivialOffsetCalculatorILi1EjESE_NS0_6memory15LoadWithoutCastENSF_16StoreWithoutCastEEEviT_T0_T2_T3_T4_T5_,"a",@progbits
	.sectionflags	@""
	.align	4
.nv.constant0._ZN2at6native27unrolled_elementwise_kernelINS0_13BUnaryFunctorIfffZZZNS0_15binary_internal21div_trunc_kernel_cudaERNS_18TensorIteratorBaseEENKUlvE1_clEvENKUlvE0_clEvEUlffE_EESt5arrayIPcLm2EELi4E23TrivialOffsetCalculatorILi1EjESE_NS0_6memory15LoadWithoutCastENSF_16StoreWithoutCastEEEviT_T0_T2_T3_T4_T5_:
	.zero		932


//--------------------- .nv.constant0._ZN2at6native29vectorized_elementwise_kernelILi2ENS0_13BUnaryFunctorIfffZZZNS0_15binary_internal21div_trunc_kernel_cudaERNS_18TensorIteratorBaseEENKUlvE1_clEvENKUlvE0_clEvEUlffE_EESt5arrayIPcLm2EEEEviT0_T1_ --------------------------
	.section	.nv.constant0._ZN2at6native29vectorized_elementwise_kernelILi2ENS0_13BUnaryFunctorIfffZZZNS0_15binary_internal21div_trunc_kernel_cudaERNS_18TensorIteratorBaseEENKUlvE1_clEvENKUlvE0_clEvEUlffE_EESt5arrayIPcLm2EEEEviT0_T1_,"a",@progbits
	.sectionflags	@""
	.align	4
.nv.constant0._ZN2at6native29vectorized_elementwise_kernelILi2ENS0_13BUnaryFunctorIfffZZZNS0_15binary_internal21div_trunc_kernel_cudaERNS_18TensorIteratorBaseEENKUlvE1_clEvENKUlvE0_clEvEUlffE_EESt5arrayIPcLm2EEEEviT0_T1_:
	.zero		928


//--------------------- .nv.constant0._ZN2at6native29vectorized_elementwise_kernelILi4ENS0_13BUnaryFunctorIfffZZZNS0_15binary_internal21div_trunc_kernel_cudaERNS_18TensorIteratorBaseEENKUlvE1_clEvENKUlvE0_clEvEUlffE_EESt5arrayIPcLm2EEEEviT0_T1_ --------------------------
	.section	.nv.constant0._ZN2at6native29vectorized_elementwise_kernelILi4ENS0_13BUnaryFunctorIfffZZZNS0_15binary_internal21div_trunc_kernel_cudaERNS_18TensorIteratorBaseEENKUlvE1_clEvENKUlvE0_clEvEUlffE_EESt5arrayIPcLm2EEEEviT0_T1_,"a",@progbits
	.sectionflags	@""
	.align	4
.nv.constant0._ZN2at6native29vectorized_elementwise_kernelILi4ENS0_13BUnaryFunctorIfffZZZNS0_15binary_internal21div_trunc_kernel_cudaERNS_18TensorIteratorBaseEENKUlvE1_clEvENKUlvE0_clEvEUlffE_EESt5arrayIPcLm2EEEEviT0_T1_:
	.zero		928


//--------------------- .nv.constant0._ZN2at6native29vectorized_elementwise_kernelILi8ENS0_13BUnaryFunctorIfffZZZNS0_15binary_internal21div_trunc_kernel_cudaERNS_18TensorIteratorBaseEENKUlvE1_clEvENKUlvE0_clEvEUlffE_EESt5arrayIPcLm2EEEEviT0_T1_ --------------------------
	.section	.nv.constant0._ZN2at6native29vectorized_elementwise_kernelILi8ENS0_13BUnaryFunctorIfffZZZNS0_15binary_internal21div_trunc_kernel_cudaERNS_18TensorIteratorBaseEENKUlvE1_clEvENKUlvE0_clEvEUlffE_EESt5arrayIPcLm2EEEEviT0_T1_,"a",@progbits
	.sectionflags	@""
	.align	4
.nv.constant0._ZN2at6native29vectorized_elementwise_kernelILi8ENS0_13BUnaryFunctorIfffZZZNS0_15binary_internal21div_trunc_kernel_cudaERNS_18TensorIteratorBaseEENKUlvE1_clEvENKUlvE0_clEvEUlffE_EESt5arrayIPcLm2EEEEviT0_T1_:
	.zero		928


//--------------------- .nv.constant0._ZN2at6native18elementwise_kernelILi128ELi4EZNS0_15gpu_kernel_implINS0_13AUnaryFunctorIfffZZZNS0_15binary_internal21div_trunc_kernel_cudaERNS_18TensorIteratorBaseEENKUlvE1_clEvENKUlvE0_clEvEUlffE_EEEEvS6_RKT_EUliE_EEviT1_ --------------------------
	.section	.nv.constant0._ZN2at6native18elementwise_kernelILi128ELi4EZNS0_15gpu_kernel_implINS0_13AUnaryFunctorIfffZZZNS0_15binary_internal21div_trunc_kernel_cudaERNS_18TensorIteratorBaseEENKUlvE1_clEvENKUlvE0_clEvEUlffE_EEEEvS6_RKT_EUliE_EEviT1_,"a",@progbits
	.sectionflags	@""
	.align	4
.nv.constant0._ZN2at6native18elementwise_kernelILi128ELi4EZNS0_15gpu_kernel_implINS0_13AUnaryFunctorIfffZZZNS0_15binary_internal21div_trunc_kernel_cudaERNS_18TensorIteratorBaseEENKUlvE1_clEvENKUlvE0_clEvEUlffE_EEEEvS6_RKT_EUliE_EEviT1_:
	.zero		1448


//--------------------- .nv.constant0._ZN2at6native27unrolled_elementwise_kernelINS0_13AUnaryFunctorIfffZZZNS0_15binary_internal21div_trunc_kernel_cudaERNS_18TensorIteratorBaseEENKUlvE1_clEvENKUlvE0_clEvEUlffE_EESt5arrayIPcLm2EELi4E23TrivialOffsetCalculatorILi1EjESE_NS0_6memory12LoadWithCastILi1EEENSF_13StoreWithCastILi1EEEEEviT_T0_T2_T3_T4_T5_ --------------------------
	.section	.nv.constant0._ZN2at6native27unrolled_elementwise_kernelINS0_13AUnaryFunctorIfffZZZNS0_15binary_internal21div_trunc_kernel_cudaERNS_18TensorIteratorBaseEENKUlvE1_clEvENKUlvE0_clEvEUlffE_EESt5arrayIPcLm2EELi4E23TrivialOffsetCalculatorILi1EjESE_NS0_6memory12LoadWithCastILi1EEENSF_13StoreWithCastILi1EEEEEviT_T0_T2_T3_T4_T5_,"a",@progbits
	.sectionflags	@""
	.align	4
.nv.constant0._ZN2at6native27unrolled_elementwise_kernelINS0_13AUnaryFunctorIfffZZZNS0_15binary_internal21div_trunc_kernel_cudaERNS_18TensorIteratorBaseEENKUlvE1_clEvENKUlvE0_clEvEUlffE_EESt5arrayIPcLm2EELi4E23TrivialOffsetCalculatorILi1EjESE_NS0_6memory12LoadWithCastILi1EEENSF_13StoreWithCastILi1EEEEEviT_T0_T2_T3_T4_T5_:
	.zero		948


//--------------------- .nv.constant0._ZN2at6native18elementwise_kernelILi128ELi2EZNS0_22gpu_kernel_impl_nocastINS0_13AUnaryFunctorIfffZZZNS0_15binary_internal21div_trunc_kernel_cudaERNS_18TensorIteratorBaseEENKUlvE1_clEvENKUlvE0_clEvEUlffE_EEEEvS6_RKT_EUliE_EEviT1_ --------------------------
	.section	.nv.constant0._ZN2at6native18elementwise_kernelILi128ELi2EZNS0_22gpu_kernel_impl_nocastINS0_13AUnaryFunctorIfffZZZNS0_15binary_internal21div_trunc_kernel_cudaERNS_18TensorIteratorBaseEENKUlvE1_clEvENKUlvE0_clEvEUlffE_EEEEvS6_RKT_EUliE_EEviT1_,"a",@progbits
	.sectionflags	@""
	.align	4
.nv.constant0._ZN2at6native18elementwise_kernelILi128ELi2EZNS0_22gpu_kernel_impl_nocastINS0_13AUnaryFunctorIfffZZZNS0_15binary_internal21div_trunc_kernel_cudaERNS_18TensorIteratorBaseEENKUlvE1_clEvENKUlvE0_clEvEUlffE_EEEEvS6_RKT_EUliE_EEviT1_:
	.zero		1440


//--------------------- .nv.constant0._ZN2at6native27unrolled_elementwise_kernelINS0_13AUnaryFunctorIfffZZZNS0_15binary_internal21div_trunc_kernel_cudaERNS_18TensorIteratorBaseEENKUlvE1_clEvENKUlvE0_clEvEUlffE_EESt5arrayIPcLm2EELi4E23TrivialOffsetCalculatorILi1EjESE_NS0_6memory15LoadWithoutCastENSF_16StoreWithoutCastEEEviT_T0_T2_T3_T4_T5_ --------------------------
	.section	.nv.constant0._ZN2at6native27unrolled_elementwise_kernelINS0_13AUnaryFunctorIfffZZZNS0_15binary_internal21div_trunc_kernel_cudaERNS_18TensorIteratorBaseEENKUlvE1_clEvENKUlvE0_clEvEUlffE_EESt5arrayIPcLm2EELi4E23TrivialOffsetCalculatorILi1EjESE_NS0_6memory15LoadWithoutCastENSF_16StoreWithoutCastEEEviT_T0_T2_T3_T4_T5_,"a",@progbits
	.sectionflags	@""
	.align	4
.nv.constant0._ZN2at6native27unrolled_elementwise_kernelINS0_13AUnaryFunctorIfffZZZNS0_15binary_internal21div_trunc_kernel_cudaERNS_18TensorIteratorBaseEENKUlvE1_clEvENKUlvE0_clEvEUlffE_EESt5arrayIPcLm2EELi4E23TrivialOffsetCalculatorILi1EjESE_NS0_6memory15LoadWithoutCastENSF_16StoreWithoutCastEEEviT_T0_T2_T3_T4_T5_:
	.zero		932


//--------------------- .nv.constant0._ZN2at6native29vectorized_elementwise_kernelILi2ENS0_13AUnaryFunctorIfffZZZNS0_15binary_internal21div_trunc_kernel_cudaERNS_18TensorIteratorBaseEENKUlvE1_clEvENKUlvE0_clEvEUlffE_EESt5arrayIPcLm2EEEEviT0_T1_ --------------------------
	.section	.nv.constant0._ZN2at6native29vectorized_elementwise_kernelILi2ENS0_13AUnaryFunctorIfffZZZNS0_15binary_internal21div_trunc_kernel_cudaERNS_18TensorIteratorBaseEENKUlvE1_clEvENKUlvE0_clEvEUlffE_EESt5arrayIPcLm2EEEEviT0_T1_,"a",@progbits
	.sectionflags	@""
	.align	4
.nv.constant0._ZN2at6native29vectorized_elementwise_kernelILi2ENS0_13AUnaryFunctorIfffZZZNS0_15binary_internal21div_trunc_kernel_cudaERNS_18TensorIteratorBaseEENKUlvE1_clEvENKUlvE0_clEvEUlffE_EESt5arrayIPcLm2EEEEviT0_T1_:
	.zero		928


//--------------------- .nv.constant0._ZN2at6native29vectorized_elementwise_kernelILi4ENS0_13AUnaryFunctorIfffZZZNS0_15binary_internal21div_trunc_kernel_cudaERNS_18TensorIteratorBaseEENKUlvE1_clEvENKUlvE0_clEvEUlffE_EESt5arrayIPcLm2EEEEviT0_T1_ --------------------------
	.section	.nv.constant0._ZN2at6native29vectorized_elementwise_kernelILi4ENS0_13AUnaryFunctorIfffZZZNS0_15binary_internal21div_trunc_kernel_cudaERNS_18TensorIteratorBaseEENKUlvE1_clEvENKUlvE0_clEvEUlffE_EESt5arrayIPcLm2EEEEviT0_T1_,"a",@progbits
	.sectionflags	@""
	.align	4
.nv.constant0._ZN2at6native29vectorized_elementwise_kernelILi4ENS0_13AUnaryFunctorIfffZZZNS0_15binary_internal21div_trunc_kernel_cudaERNS_18TensorIteratorBaseEENKUlvE1_clEvENKUlvE0_clEvEUlffE_EESt5arrayIPcLm2EEEEviT0_T1_:
	.zero		928


//--------------------- .nv.constant0._ZN2at6native29vectorized_elementwise_kernelILi8ENS0_13AUnaryFunctorIfffZZZNS0_15binary_internal21div_trunc_kernel_cudaERNS_18TensorIteratorBaseEENKUlvE1_clEvENKUlvE0_clEvEUlffE_EESt5arrayIPcLm2EEEEviT0_T1_ --------------------------
	.section	.nv.constant0._ZN2at6native29vectorized_elementwise_kernelILi8ENS0_13AUnaryFunctorIfffZZZNS0_15binary_internal21div_trunc_kernel_cudaERNS_18TensorIteratorBaseEENKUlvE1_clEvENKUlvE0_clEvEUlffE_EESt5arrayIPcLm2EEEEviT0_T1_,"a",@progbits
	.sectionflags	@""
	.align	4
.nv.constant0._ZN2at6native29vectorized_elementwise_kernelILi8ENS0_13AUnaryFunctorIfffZZZNS0_15binary_internal21div_trunc_kernel_cudaERNS_18TensorIteratorBaseEENKUlvE1_clEvENKUlvE0_clEvEUlffE_EESt5arrayIPcLm2EEEEviT0_T1_:
	.zero		928


//--------------------- .nv.constant0._ZN2at6native18elementwise_kernelILi128ELi4EZNS0_15gpu_kernel_implINS0_13BinaryFunctorIdddZZZNS0_15binary_internal21div_trunc_kernel_cudaERNS_18TensorIteratorBaseEENKUlvE1_clEvENKUlvE_clEvEUlddE_EEEEvS6_RKT_EUliE_EEviT1_ --------------------------
	.section	.nv.constant0._ZN2at6native18elementwise_kernelILi128ELi4EZNS0_15gpu_kernel_implINS0_13BinaryFunctorIdddZZZNS0_15binary_internal21div_trunc_kernel_cudaERNS_18TensorIteratorBaseEENKUlvE1_clEvENKUlvE_clEvEUlddE_EEEEvS6_RKT_EUliE_EEviT1_,"a",@progbits
	.sectionflags	@""
	.align	4
.nv.constant0._ZN2at6native18elementwise_kernelILi128ELi4EZNS0_15gpu_kernel_implINS0_13BinaryFunctorIdddZZZNS0_15binary_internal21div_trunc_kernel_cudaERNS_18TensorIteratorBaseEENKUlvE1_clEvENKUlvE_clEvEUlddE_EEEEvS6_RKT_EUliE_EEviT1_:
	.zero		1552


//--------------------- .nv.constant0._ZN2at6native27unrolled_elementwise_kernelINS0_13BinaryFunctorIdddZZZNS0_15binary_internal21div_trunc_kernel_cudaERNS_18TensorIteratorBaseEENKUlvE1_clEvENKUlvE_clEvEUlddE_EESt5arrayIPcLm3EELi4E23TrivialOffsetCalculatorILi2EjESD_ILi1EjENS0_6memory12LoadWithCastILi2EEENSG_13StoreWithCastILi1EEEEEviT_T0_T2_T3_T4_T5_ --------------------------
	.section	.nv.constant0._ZN2at6native27unrolled_elementwise_kernelINS0_13BinaryFunctorIdddZZZNS0_15binary_internal21div_trunc_kernel_cudaERNS_18TensorIteratorBaseEENKUlvE1_clEvENKUlvE_clEvEUlddE_EESt5arrayIPcLm3EELi4E23TrivialOffsetCalculatorILi2EjESD_ILi1EjENS0_6memory12LoadWithCastILi2EEENSG_13StoreWithCastILi1EEEEEviT_T0_T2_T3_T4_T5_,"a",@progbits
	.sectionflags	@""
	.align	4
.nv.constant0._ZN2at6native27unrolled_elementwise_kernelINS0_13BinaryFunctorIdddZZZNS0_15binary_internal21div_trunc_kernel_cudaERNS_18TensorIteratorBaseEENKUlvE1_clEvENKUlvE_clEvEUlddE_EESt5arrayIPcLm3EELi4E23TrivialOffsetCalculatorILi2EjESD_ILi1EjENS0_6memory12LoadWithCastILi2EEENSG_13StoreWithCastILi1EEEEEviT_T0_T2_T3_T4_T5_:
	.zero		952


//--------------------- .nv.constant0._ZN2at6native18elementwise_kernelILi128ELi2EZNS0_22gpu_kernel_impl_nocastINS0_13BinaryFunctorIdddZZZNS0_15binary_internal21div_trunc_kernel_cudaERNS_18TensorIteratorBaseEENKUlvE1_clEvENKUlvE_clEvEUlddE_EEEEvS6_RKT_EUliE_EEviT1_ --------------------------
	.section	.nv.constant0._ZN2at6native18elementwise_kernelILi128ELi2EZNS0_22gpu_kernel_impl_nocastINS0_13BinaryFunctorIdddZZZNS0_15binary_internal21div_trunc_kernel_cudaERNS_18TensorIteratorBaseEENKUlvE1_clEvENKUlvE_clEvEUlddE_EEEEvS6_RKT_EUliE_EEviT1_,"a",@progbits
	.sectionflags	@""
	.align	4
.nv.constant0._ZN2at6native18elementwise_kernelILi128ELi2EZNS0_22gpu_kernel_impl_nocastINS0_13BinaryFunctorIdddZZZNS0_15binary_internal21div_trunc_kernel_cudaERNS_18TensorIteratorBaseEENKUlvE1_clEvENKUlvE_clEvEUlddE_EEEEvS6_RKT_EUliE_EEviT1_:
	.zero		1552


//--------------------- .nv.constant0._ZN2at6native27unrolled_elementwise_kernelINS0_13BinaryFunctorIdddZZZNS0_15binary_internal21div_trunc_kernel_cudaERNS_18TensorIteratorBaseEENKUlvE1_clEvENKUlvE_clEvEUlddE_EESt5arrayIPcLm3EELi4E23TrivialOffsetCalculatorILi2EjESD_ILi1EjENS0_6memory15LoadWithoutCastENSG_16StoreWithoutCastEEEviT_T0_T2_T3_T4_T5_ --------------------------
	.section	.nv.constant0._ZN2at6native27unrolled_elementwise_kernelINS0_13BinaryFunctorIdddZZZNS0_15binary_internal21div_trunc_kernel_cudaERNS_18TensorIteratorBaseEENKUlvE1_clEvENKUlvE_clEvEUlddE_EESt5arrayIPcLm3EELi4E23TrivialOffsetCalculatorILi2EjESD_ILi1EjENS0_6memory15LoadWithoutCastENSG_16StoreWithoutCastEEEviT_T0_T2_T3_T4_T5_,"a",@progbits
	.sectionflags	@""
	.align	4
.nv.constant0._ZN2at6native27unrolled_elementwise_kernelINS0_13BinaryFunctorIdddZZZNS0_15binary_internal21div_trunc_kernel_cudaERNS_18TensorIteratorBaseEENKUlvE1_clEvENKUlvE_clEvEUlddE_EESt5arrayIPcLm3EELi4E23TrivialOffsetCalculatorILi2EjESD_ILi1EjENS0_6memory15LoadWithoutCastENSG_16StoreWithoutCastEEEviT_T0_T2_T3_T4_T5_:
	.zero		932


//--------------------- .nv.constant0._ZN2at6native29vectorized_elementwise_kernelILi2ENS0_13BinaryFunctorIdddZZZNS0_15binary_internal21div_trunc_kernel_cudaERNS_18TensorIteratorBaseEENKUlvE1_clEvENKUlvE_clEvEUlddE_EESt5arrayIPcLm3EEEEviT0_T1_ --------------------------
	.section	.nv.constant0._ZN2at6native29vectorized_elementwise_kernelILi2ENS0_13BinaryFunctorIdddZZZNS0_15binary_internal21div_trunc_kernel_cudaERNS_18TensorIteratorBaseEENKUlvE1_clEvENKUlvE_clEvEUlddE_EESt5arrayIPcLm3EEEEviT0_T1_,"a",@progbits
	.sectionflags	@""
	.align	4
.nv.constant0._ZN2at6native29vectorized_elementwise_kernelILi2ENS0_13BinaryFunctorIdddZZZNS0_15binary_internal21div_trunc_kernel_cudaERNS_18TensorIteratorBaseEENKUlvE1_clEvENKUlvE_clEvEUlddE_EESt5arrayIPcLm3EEEEviT0_T1_:
	.zero		928


//--------------------- .nv.constant0._ZN2at6native29vectorized_elementwise_kernelILi4ENS0_13BinaryFunctorIdddZZZNS0_15binary_internal21div_trunc_kernel_cudaERNS_18TensorIteratorBaseEENKUlvE1_clEvENKUlvE_clEvEUlddE_EESt5arrayIPcLm3EEEEviT0_T1_ --------------------------
	.section	.nv.constant0._ZN2at6native29vectorized_elementwise_kernelILi4ENS0_13BinaryFunctorIdddZZZNS0_15binary_internal21div_trunc_kernel_cudaERNS_18TensorIteratorBaseEENKUlvE1_clEvENKUlvE_clEvEUlddE_EESt5arrayIPcLm3EEEEviT0_T1_,"a",@progbits
	.sectionflags	@""
	.align	4
.nv.constant0._ZN2at6native29vectorized_elementwise_kernelILi4ENS0_13BinaryFunctorIdddZZZNS0_15binary_internal21div_trunc_kernel_cudaERNS_18TensorIteratorBaseEENKUlvE1_clEvENKUlvE_clEvEUlddE_EESt5arrayIPcLm3EEEEviT0_T1_:
	.zero		928


//--------------------- .nv.constant0._ZN2at6native29vectorized_elementwise_kernelILi8ENS0_13BinaryFunctorIdddZZZNS0_15binary_internal21div_trunc_kernel_cudaERNS_18TensorIteratorBaseEENKUlvE1_clEvENKUlvE_clEvEUlddE_EESt5arrayIPcLm3EEEEviT0_T1_ --------------------------
	.section	.nv.constant0._ZN2at6native29vectorized_elementwise_kernelILi8ENS0_13BinaryFunctorIdddZZZNS0_15binary_internal21div_trunc_kernel_cudaERNS_18TensorIteratorBaseEENKUlvE1_clEvENKUlvE_clEvEUlddE_EESt5arrayIPcLm3EEEEviT0_T1_,"a",@progbits
	.sectionflags	@""
	.align	4
.nv.constant0._ZN2at6native29vectorized_elementwise_kernelILi8ENS0_13BinaryFunctorIdddZZZNS0_15binary_internal21div_trunc_kernel_cudaERNS_18TensorIteratorBaseEENKUlvE1_clEvENKUlvE_clEvEUlddE_EESt5arrayIPcLm3EEEEviT0_T1_:
	.zero		928


//--------------------- .nv.constant0._ZN2at6native18elementwise_kernelILi128ELi4EZNS0_15gpu_kernel_implINS0_13BUnaryFunctorIdddZZZNS0_15binary_internal21div_trunc_kernel_cudaERNS_18TensorIteratorBaseEENKUlvE1_clEvENKUlvE_clEvEUlddE_EEEEvS6_RKT_EUliE_EEviT1_ --------------------------
	.section	.nv.constant0._ZN2at6native18elementwise_kernelILi128ELi4EZNS0_15gpu_kernel_implINS0_13BUnaryFunctorIdddZZZNS0_15binary_internal21div_trunc_kernel_cudaERNS_18TensorIteratorBaseEENKUlvE1_clEvENKUlvE_clEvEUlddE_EEEEvS6_RKT_EUliE_EEviT1_,"a",@progbits
	.sectionflags	@""
	.align	4
.nv.constant0._ZN2at6native18elementwise_kernelILi128ELi4EZNS0_15gpu_kernel_implINS0_13BUnaryFunctorIdddZZZNS0_15binary_internal21div_trunc_kernel_cudaERNS_18TensorIteratorBaseEENKUlvE1_clEvENKUlvE_clEvEUlddE_EEEEvS6_RKT_EUliE_EEviT1_:
	.zero		1456


//--------------------- .nv.constant0._ZN2at6native27unrolled_elementwise_kernelINS0_13BUnaryFunctorIdddZZZNS0_15binary_internal21div_trunc_kernel_cudaERNS_18TensorIteratorBaseEENKUlvE1_clEvENKUlvE_clEvEUlddE_EESt5arrayIPcLm2EELi4E23TrivialOffsetCalculatorILi1EjESE_NS0_6memory12LoadWithCastILi1EEENSF_13StoreWithCastILi1EEEEEviT_T0_T2_T3_T4_T5_ --------------------------
	.section	.nv.constant0._ZN2at6native27unrolled_elementwise_kernelINS0_13BUnaryFunctorIdddZZZNS0_15binary_internal21div_trunc_kernel_cudaERNS_18TensorIteratorBaseEENKUlvE1_clEvENKUlvE_clEvEUlddE_EESt5arrayIPcLm2EELi4E23TrivialOffsetCalculatorILi1EjESE_NS0_6memory12LoadWithCastILi1EEENSF_13StoreWithCastILi1EEEEEviT_T0_T2_T3_T4_T5_,"a",@progbits
	.sectionflags	@""
	.align	4
.nv.constant0._ZN2at6native27unrolled_elementwise_kernelINS0_13BUnaryFunctorIdddZZZNS0_15binary_internal21div_trunc_kernel_cudaERNS_18TensorIteratorBaseEENKUlvE1_clEvENKUlvE_clEvEUlddE_EESt5arrayIPcLm2EELi4E23TrivialOffsetCalculatorILi1EjESE_NS0_6memory12LoadWithCastILi1EEENSF_13StoreWithCastILi1EEEEEviT_T0_T2_T3_T4_T5_:
	.zero		956


//--------------------- .nv.constant0._ZN2at6native18elementwise_kernelILi128ELi2EZNS0_22gpu_kernel_impl_nocastINS0_13BUnaryFunctorIdddZZZNS0_15binary_internal21div_trunc_kernel_cudaERNS_18TensorIteratorBaseEENKUlvE1_clEvENKUlvE_clEvEUlddE_EEEEvS6_RKT_EUliE_EEviT1_ --------------------------
	.section	.nv.constant0._ZN2at6native18elementwise_kernelILi128ELi2EZNS0_22gpu_kernel_impl_nocastINS0_13BUnaryFunctorIdddZZZNS0_15binary_internal21div_trunc_kernel_cudaERNS_18TensorIteratorBaseEENKUlvE1_clEvENKUlvE_clEvEUlddE_EEEEvS6_RKT_EUliE_EEviT1_,"a",@progbits
	.sectionflags	@""
	.align	4
.nv.constant0._ZN2at6native18elementwise_kernelILi128ELi2EZNS0_22gpu_kernel_impl_nocastINS0_13BUnaryFunctorIdddZZZNS0_15binary_internal21div_trunc_kernel_cudaERNS_18TensorIteratorBaseEENKUlvE1_clEvENKUlvE_clEvEUlddE_EEEEvS6_RKT_EUliE_EEviT1_:
	.zero		1448


//--------------------- .nv.constant0._ZN2at6native27unrolled_elementwise_kernelINS0_13BUnaryFunctorIdddZZZNS0_15binary_internal21div_trunc_kernel_cudaERNS_18TensorIteratorBaseEENKUlvE1_clEvENKUlvE_clEvEUlddE_EESt5arrayIPcLm2EELi4E23TrivialOffsetCalculatorILi1EjESE_NS0_6memory15LoadWithoutCastENSF_16StoreWithoutCastEEEviT_T0_T2_T3_T4_T5_ --------------------------
	.section	.nv.constant0._ZN2at6native27unrolled_elementwise_kernelINS0_13BUnaryFunctorIdddZZZNS0_15binary_internal21div_trunc_kernel_cudaERNS_18TensorIteratorBaseEENKUlvE1_clEvENKUlvE_clEvEUlddE_EESt5arrayIPcLm2EELi4E23TrivialOffsetCalculatorILi1EjESE_NS0_6memory15LoadWithoutCastENSF_16StoreWithoutCastEEEviT_T0_T2_T3_T4_T5_,"a",@progbits
	.sectionflags	@""
	.align	4
.nv.constant0._ZN2at6native27unrolled_elementwise_kernelINS0_13BUnaryFunctorIdddZZZNS0_15binary_internal21div_trunc_kernel_cudaERNS_18TensorIteratorBaseEENKUlvE1_clEvENKUlvE_clEvEUlddE_EESt5arrayIPcLm2EELi4E23TrivialOffsetCalculatorILi1EjESE_NS0_6memory15LoadWithoutCastENSF_16StoreWithoutCastEEEviT_T0_T2_T3_T4_T5_:
	.zero		940


//--------------------- .nv.constant0._ZN2at6native29vectorized_elementwise_kernelILi2ENS0_13BUnaryFunctorIdddZZZNS0_15binary_internal21div_trunc_kernel_cudaERNS_18TensorIteratorBaseEENKUlvE1_clEvENKUlvE_clEvEUlddE_EESt5arrayIPcLm2EEEEviT0_T1_ --------------------------
	.section	.nv.constant0._ZN2at6native29vectorized_elementwise_kernelILi2ENS0_13BUnaryFunctorIdddZZZNS0_15binary_internal21div_trunc_kernel_cudaERNS_18TensorIteratorBaseEENKUlvE1_clEvENKUlvE_clEvEUlddE_EESt5arrayIPcLm2EEEEviT0_T1_,"a",@progbits
	.sectionflags	@""
	.align	4
.nv.constant0._ZN2at6native29vectorized_elementwise_kernelILi2ENS0_13BUnaryFunctorIdddZZZNS0_15binary_internal21div_trunc_kernel_cudaERNS_18TensorIteratorBaseEENKUlvE1_clEvENKUlvE_clEvEUlddE_EESt5arrayIPcLm2EEEEviT0_T1_:
	.zero		936


//--------------------- .nv.constant0._ZN2at6native29vectorized_elementwise_kernelILi4ENS0_13BUnaryFunctorIdddZZZNS0_15binary_internal21div_trunc_kernel_cudaERNS_18TensorIteratorBaseEENKUlvE1_clEvENKUlvE_clEvEUlddE_EESt5arrayIPcLm2EEEEviT0_T1_ --------------------------
	.section	.nv.constant0._ZN2at6native29vectorized_elementwise_kernelILi4ENS0_13BUnaryFunctorIdddZZZNS0_15binary_internal21div_trunc_kernel_cudaERNS_18TensorIteratorBaseEENKUlvE1_clEvENKUlvE_clEvEUlddE_EESt5arrayIPcLm2EEEEviT0_T1_,"a",@progbits
	.sectionflags	@""
	.align	4
.nv.constant0._ZN2at6native29vectorized_elementwise_kernelILi4ENS0_13BUnaryFunctorIdddZZZNS0_15binary_internal21div_trunc_kernel_cudaERNS_18TensorIteratorBaseEENKUlvE1_clEvENKUlvE_clEvEUlddE_EESt5arrayIPcLm2EEEEviT0_T1_:
	.zero		936


//--------------------- .nv.constant0._ZN2at6native29vectorized_elementwise_kernelILi8ENS0_13BUnaryFunctorIdddZZZNS0_15binary_internal21div_trunc_kernel_cudaERNS_18TensorIteratorBaseEENKUlvE1_clEvENKUlvE_clEvEUlddE_EESt5arrayIPcLm2EEEEviT0_T1_ --------------------------
	.section	.nv.constant0._ZN2at6native29vectorized_elementwise_kernelILi8ENS0_13BUnaryFunctorIdddZZZNS0_15binary_internal21div_trunc_kernel_cudaERNS_18TensorIteratorBaseEENKUlvE1_clEvENKUlvE_clEvEUlddE_EESt5arrayIPcLm2EEEEviT0_T1_,"a",@progbits
	.sectionflags	@""
	.align	4
.nv.constant0._ZN2at6native29vectorized_elementwise_kernelILi8ENS0_13BUnaryFunctorIdddZZZNS0_15binary_internal21div_trunc_kernel_cudaERNS_18TensorIteratorBaseEENKUlvE1_clEvENKUlvE_clEvEUlddE_EESt5arrayIPcLm2EEEEviT0_T1_:
	.zero		936


//--------------------- .nv.constant0._ZN2at6native18elementwise_kernelILi128ELi4EZNS0_15gpu_kernel_implINS0_13AUnaryFunctorIdddZZZNS0_15binary_internal21div_trunc_kernel_cudaERNS_18TensorIteratorBaseEENKUlvE1_clEvENKUlvE_clEvEUlddE_EEEEvS6_RKT_EUliE_EEviT1_ --------------------------
	.section	.nv.constant0._ZN2at6native18elementwise_kernelILi128ELi4EZNS0_15gpu_kernel_implINS0_13AUnaryFunctorIdddZZZNS0_15binary_internal21div_trunc_kernel_cudaERNS_18TensorIteratorBaseEENKUlvE1_clEvENKUlvE_clEvEUlddE_EEEEvS6_RKT_EUliE_EEviT1_,"a",@progbits
	.sectionflags	@""
	.align	4
.nv.constant0._ZN2at6native18elementwise_kernelILi128ELi4EZNS0_15gpu_kernel_implINS0_13AUnaryFunctorIdddZZZNS0_15binary_internal21div_trunc_kernel_cudaERNS_18TensorIteratorBaseEENKUlvE1_clEvENKUlvE_clEvEUlddE_EEEEvS6_RKT_EUliE_EEviT1_:
	.zero		1456


//--------------------- .nv.constant0._ZN2at6native27unrolled_elementwise_kernelINS0_13AUnaryFunctorIdddZZZNS0_15binary_internal21div_trunc_kernel_cudaERNS_18TensorIteratorBaseEENKUlvE1_clEvENKUlvE_clEvEUlddE_EESt5arrayIPcLm2EELi4E23TrivialOffsetCalculatorILi1EjESE_NS0_6memory12LoadWithCastILi1EEENSF_13StoreWithCastILi1EEEEEviT_T0_T2_T3_T4_T5_ --------------------------
	.section	.nv.constant0._ZN2at6native27unrolled_elementwise_kernelINS0_13AUnaryFunctorIdddZZZNS0_15binary_internal21div_trunc_kernel_cudaERNS_18TensorIteratorBaseEENKUlvE1_clEvENKUlvE_clEvEUlddE_EESt5arrayIPcLm2EELi4E23TrivialOffsetCalculatorILi1EjESE_NS0_6memory12LoadWithCastILi1EEENSF_13StoreWithCastILi1EEEEEviT_T0_T2_T3_T4_T5_,"a",@progbits
	.sectionflags	@""
	.align	4
.nv.constant0._ZN2at6native27unrolled_elementwise_kernelINS0_13AUnaryFunctorIdddZZZNS0_15binary_internal21div_trunc_kernel_cudaERNS_18TensorIteratorBaseEENKUlvE1_clEvENKUlvE_clEvEUlddE_EESt5arrayIPcLm2EELi4E23TrivialOffsetCalculatorILi1EjESE_NS0_6memory12LoadWithCastILi1EEENSF_13StoreWithCastILi1EEEEEviT_T0_T2_T3_T4_T5_:
	.zero		956


//--------------------- .nv.constant0._ZN2at6native18elementwise_kernelILi128ELi2EZNS0_22gpu_kernel_impl_nocastINS0_13AUnaryFunctorIdddZZZNS0_15binary_internal21div_trunc_kernel_cudaERNS_18TensorIteratorBaseEENKUlvE1_clEvENKUlvE_clEvEUlddE_EEEEvS6_RKT_EUliE_EEviT1_ --------------------------
	.section	.nv.constant0._ZN2at6native18elementwise_kernelILi128ELi2EZNS0_22gpu_kernel_impl_nocastINS0_13AUnaryFunctorIdddZZZNS0_15binary_internal21div_trunc_kernel_cudaERNS_18TensorIteratorBaseEENKUlvE1_clEvENKUlvE_clEvEUlddE_EEEEvS6_RKT_EUliE_EEviT1_,"a",@progbits
	.sectionflags	@""
	.align	4
.nv.constant0._ZN2at6native18elementwise_kernelILi128ELi2EZNS0_22gpu_kernel_impl_nocastINS0_13AUnaryFunctorIdddZZZNS0_15binary_internal21div_trunc_kernel_cudaERNS_18TensorIteratorBaseEENKUlvE1_clEvENKUlvE_clEvEUlddE_EEEEvS6_RKT_EUliE_EEviT1_:
	.zero		1448


//--------------------- .nv.constant0._ZN2at6native27unrolled_elementwise_kernelINS0_13AUnaryFunctorIdddZZZNS0_15binary_internal21div_trunc_kernel_cudaERNS_18TensorIteratorBaseEENKUlvE1_clEvENKUlvE_clEvEUlddE_EESt5arrayIPcLm2EELi4E23TrivialOffsetCalculatorILi1EjESE_NS0_6memory15LoadWithoutCastENSF_16StoreWithoutCastEEEviT_T0_T2_T3_T4_T5_ --------------------------
	.section	.nv.constant0._ZN2at6native27unrolled_elementwise_kernelINS0_13AUnaryFunctorIdddZZZNS0_15binary_internal21div_trunc_kernel_cudaERNS_18TensorIteratorBaseEENKUlvE1_clEvENKUlvE_clEvEUlddE_EESt5arrayIPcLm2EELi4E23TrivialOffsetCalculatorILi1EjESE_NS0_6memory15LoadWithoutCastENSF_16StoreWithoutCastEEEviT_T0_T2_T3_T4_T5_,"a",@progbits
	.sectionflags	@""
	.align	4
.nv.constant0._ZN2at6native27unrolled_elementwise_kernelINS0_13AUnaryFunctorIdddZZZNS0_15binary_internal21div_trunc_kernel_cudaERNS_18TensorIteratorBaseEENKUlvE1_clEvENKUlvE_clEvEUlddE_EESt5arrayIPcLm2EELi4E23TrivialOffsetCalculatorILi1EjESE_NS0_6memory15LoadWithoutCastENSF_16StoreWithoutCastEEEviT_T0_T2_T3_T4_T5_:
	.zero		940


//--------------------- .nv.constant0._ZN2at6native29vectorized_elementwise_kernelILi2ENS0_13AUnaryFunctorIdddZZZNS0_15binary_internal21div_trunc_kernel_cudaERNS_18TensorIteratorBaseEENKUlvE1_clEvENKUlvE_clEvEUlddE_EESt5arrayIPcLm2EEEEviT0_T1_ --------------------------
	.section	.nv.constant0._ZN2at6native29vectorized_elementwise_kernelILi2ENS0_13AUnaryFunctorIdddZZZNS0_15binary_internal21div_trunc_kernel_cudaERNS_18TensorIteratorBaseEENKUlvE1_clEvENKUlvE_clEvEUlddE_EESt5arrayIPcLm2EEEEviT0_T1_,"a",@progbits
	.sectionflags	@""
	.align	4
.nv.constant0._ZN2at6native29vectorized_elementwise_kernelILi2ENS0_13AUnaryFunctorIdddZZZNS0_15binary_internal21div_trunc_kernel_cudaERNS_18TensorIteratorBaseEENKUlvE1_clEvENKUlvE_clEvEUlddE_EESt5arrayIPcLm2EEEEviT0_T1_:
	.zero		936


//--------------------- .nv.constant0._ZN2at6native29vectorized_elementwise_kernelILi4ENS0_13AUnaryFunctorIdddZZZNS0_15binary_internal21div_trunc_kernel_cudaERNS_18TensorIteratorBaseEENKUlvE1_clEvENKUlvE_clEvEUlddE_EESt5arrayIPcLm2EEEEviT0_T1_ --------------------------
	.section	.nv.constant0._ZN2at6native29vectorized_elementwise_kernelILi4ENS0_13AUnaryFunctorIdddZZZNS0_15binary_internal21div_trunc_kernel_cudaERNS_18TensorIteratorBaseEENKUlvE1_clEvENKUlvE_clEvEUlddE_EESt5arrayIPcLm2EEEEviT0_T1_,"a",@progbits
	.sectionflags	@""
	.align	4
.nv.constant0._ZN2at6native29vectorized_elementwise_kernelILi4ENS0_13AUnaryFunctorIdddZZZNS0_15binary_internal21div_trunc_kernel_cudaERNS_18TensorIteratorBaseEENKUlvE1_clEvENKUlvE_clEvEUlddE_EESt5arrayIPcLm2EEEEviT0_T1_:
	.zero		936


//--------------------- .nv.constant0._ZN2at6native29vectorized_elementwise_kernelILi8ENS0_13AUnaryFunctorIdddZZZNS0_15binary_internal21div_trunc_kernel_cudaERNS_18TensorIteratorBaseEENKUlvE1_clEvENKUlvE_clEvEUlddE_EESt5arrayIPcLm2EEEEviT0_T1_ --------------------------
	.section	.nv.constant0._ZN2at6native29vectorized_elementwise_kernelILi8ENS0_13AUnaryFunctorIdddZZZNS0_15binary_internal21div_trunc_kernel_cudaERNS_18TensorIteratorBaseEENKUlvE1_clEvENKUlvE_clEvEUlddE_EESt5arrayIPcLm2EEEEviT0_T1_,"a",@progbits
	.sectionflags	@""
	.align	4
.nv.constant0._ZN2at6native29vectorized_elementwise_kernelILi8ENS0_13AUnaryFunctorIdddZZZNS0_15binary_internal21div_trunc_kernel_cudaERNS_18TensorIteratorBaseEENKUlvE1_clEvENKUlvE_clEvEUlddE_EESt5arrayIPcLm2EEEEviT0_T1_:
	.zero		936


//--------------------- .nv.constant0._ZN2at6native18elementwise_kernelILi128ELi4EZNS0_15gpu_kernel_implIZZZNS0_15binary_internal21div_trunc_kernel_cudaERNS_18TensorIteratorBaseEENKUlvE0_clEvENKUlvE2_clEvEUlN3c108BFloat16EE_EEvS5_RKT_EUliE_EEviT1_ --------------------------
	.section	.nv.constant0._ZN2at6native18elementwise_kernelILi128ELi4EZNS0_15gpu_kernel_implIZZZNS0_15binary_internal21div_trunc_kernel_cudaERNS_18TensorIteratorBaseEENKUlvE0_clEvENKUlvE2_clEvEUlN3c108BFloat16EE_EEvS5_RKT_EUliE_EEviT1_,"a",@progbits
	.sectionflags	@""
	.align	4
.nv.constant0._ZN2at6native18elementwise_kernelILi128ELi4EZNS0_15gpu_kernel_implIZZZNS0_15binary_internal21div_trunc_kernel_cudaERNS_18TensorIteratorBaseEENKUlvE0_clEvENKUlvE2_clEvEUlN3c108BFloat16EE_EEvS5_RKT_EUliE_EEviT1_:
	.zero		1456


//--------------------- .nv.constant0._ZN2at6native27unrolled_elementwise_kernelIZZZNS0_15binary_internal21div_trunc_kernel_cudaERNS_18TensorIteratorBaseEENKUlvE0_clEvENKUlvE2_clEvEUlN3c108BFloat16EE_St5arrayIPcLm2EELi4E23TrivialOffsetCalculatorILi1EjESE_NS0_6memory12LoadWithCastILi1EEENSF_13StoreWithCastILi1EEEEEviT_T0_T2_T3_T4_T5_ --------------------------
	.section	.nv.constant0._ZN2at6native27unrolled_elementwise_kernelIZZZNS0_15binary_internal21div_trunc_kernel_cudaERNS_18TensorIteratorBaseEENKUlvE0_clEvENKUlvE2_clEvEUlN3c108BFloat16EE_St5arrayIPcLm2EELi4E23TrivialOffsetCalculatorILi1EjESE_NS0_6memory12LoadWithCastILi1EEENSF_13StoreWithCastILi1EEEEEviT_T0_T2_T3_T4_T5_,"a",@progbits
	.sectionflags	@""
	.align	4
.nv.constant0._ZN2at6native27unrolled_elementwise_kernelIZZZNS0_15binary_internal21div_trunc_kernel_cudaERNS_18TensorIteratorBaseEENKUlvE0_clEvENKUlvE2_clEvEUlN3c108BFloat16EE_St5arrayIPcLm2EELi4E23TrivialOffsetCalculatorILi1EjESE_NS0_6memory12LoadWithCastILi1EEENSF_13StoreWithCastILi1EEEEEviT_T0_T2_T3_T4_T5_:
	.zero		956


//--------------------- .nv.constant0._ZN2at6native18elementwise_kernelILi128ELi4EZNS0_22gpu_kernel_impl_nocastIZZZNS0_15binary_internal21div_trunc_kernel_cudaERNS_18TensorIteratorBaseEENKUlvE0_clEvENKUlvE2_clEvEUlN3c108BFloat16EE_EEvS5_RKT_EUliE_EEviT1_ --------------------------
	.section	.nv.constant0._ZN2at6native18elementwise_kernelILi128ELi4EZNS0_22gpu_kernel_impl_nocastIZZZNS0_15binary_internal21div_trunc_kernel_cudaERNS_18TensorIteratorBaseEENKUlvE0_clEvENKUlvE2_clEvEUlN3c108BFloat16EE_EEvS5_RKT_EUliE_EEviT1_,"a",@progbits
	.sectionflags	@""
	.align	4
.nv.constant0._ZN2at6native18elementwise_kernelILi128ELi4EZNS0_22gpu_kernel_impl_nocastIZZZNS0_15binary_internal21div_trunc_kernel_cudaERNS_18TensorIteratorBaseEENKUlvE0_clEvENKUlvE2_clEvEUlN3c108BFloat16EE_EEvS5_RKT_EUliE_EEviT1_:
	.zero		1448


//--------------------- .nv.constant0._ZN2at6native27unrolled_elementwise_kernelIZZZNS0_15binary_internal21div_trunc_kernel_cudaERNS_18TensorIteratorBaseEENKUlvE0_clEvENKUlvE2_clEvEUlN3c108BFloat16EE_St5arrayIPcLm2EELi4E23TrivialOffsetCalculatorILi1EjESE_NS0_6memory15LoadWithoutCastENSF_16StoreWithoutCastEEEviT_T0_T2_T3_T4_T5_ --------------------------
	.section	.nv.constant0._ZN2at6native27unrolled_elementwise_kernelIZZZNS0_15binary_internal21div_trunc_kernel_cudaERNS_18TensorIteratorBaseEENKUlvE0_clEvENKUlvE2_clEvEUlN3c108BFloat16EE_St5arrayIPcLm2EELi4E23TrivialOffsetCalculatorILi1EjESE_NS0_6memory15LoadWithoutCastENSF_16StoreWithoutCastEEEviT_T0_T2_T3_T4_T5_,"a",@progbits
	.sectionflags	@""
	.align	4
.nv.constant0._ZN2at6native27unrolled_elementwise_kernelIZZZNS0_15binary_internal21div_trunc_kernel_cudaERNS_18TensorIteratorBaseEENKUlvE0_clEvENKUlvE2_clEvEUlN3c108BFloat16EE_St5arrayIPcLm2EELi4E23TrivialOffsetCalculatorILi1EjESE_NS0_6memory15LoadWithoutCastENSF_16StoreWithoutCastEEEviT_T0_T2_T3_T4_T5_:
	.zero		940


//--------------------- .nv.constant0._ZN2at6native29vectorized_elementwise_kernelILi2EZZZNS0_15binary_internal21div_trunc_kernel_cudaERNS_18TensorIteratorBaseEENKUlvE0_clEvENKUlvE2_clEvEUlN3c108BFloat16EE_St5arrayIPcLm2EEEEviT0_T1_ --------------------------
	.section	.nv.constant0._ZN2at6native29vectorized_elementwise_kernelILi2EZZZNS0_15binary_internal21div_trunc_kernel_cudaERNS_18TensorIteratorBaseEENKUlvE0_clEvENKUlvE2_clEvEUlN3c108BFloat16EE_St5arrayIPcLm2EEEEviT0_T1_,"a",@progbits
	.sectionflags	@""
	.align	4
.nv.constant0._ZN2at6native29vectorized_elementwise_kernelILi2EZZZNS0_15binary_internal21div_trunc_kernel_cudaERNS_18TensorIteratorBaseEENKUlvE0_clEvENKUlvE2_clEvEUlN3c108BFloat16EE_St5arrayIPcLm2EEEEviT0_T1_:
	.zero		936


//--------------------- .nv.constant0._ZN2at6native29vectorized_elementwise_kernelILi4EZZZNS0_15binary_internal21div_trunc_kernel_cudaERNS_18TensorIteratorBaseEENKUlvE0_clEvENKUlvE2_clEvEUlN3c108BFloat16EE_St5arrayIPcLm2EEEEviT0_T1_ --------------------------
	.section	.nv.constant0._ZN2at6native29vectorized_elementwise_kernelILi4EZZZNS0_15binary_internal21div_trunc_kernel_cudaERNS_18TensorIteratorBaseEENKUlvE0_clEvENKUlvE2_clEvEUlN3c108BFloat16EE_St5arrayIPcLm2EEEEviT0_T1_,"a",@progbits
	.sectionflags	@""
	.align	4
.nv.constant0._ZN2at6native29vectorized_elementwise_kernelILi4EZZZNS0_15binary_internal21div_trunc_kernel_cudaERNS_18TensorIteratorBaseEENKUlvE0_clEvENKUlvE2_clEvEUlN3c108BFloat16EE_St5arrayIPcLm2EEEEviT0_T1_:
	.zero		936


//--------------------- .nv.constant0._ZN2at6native29vectorized_elementwise_kernelILi8EZZZNS0_15binary_internal21div_trunc_kernel_cudaERNS_18TensorIteratorBaseEENKUlvE0_clEvENKUlvE2_clEvEUlN3c108BFloat16EE_St5arrayIPcLm2EEEEviT0_T1_ --------------------------
	.section	.nv.constant0._ZN2at6native29vectorized_elementwise_kernelILi8EZZZNS0_15binary_internal21div_trunc_kernel_cudaERNS_18TensorIteratorBaseEENKUlvE0_clEvENKUlvE2_clEvEUlN3c108BFloat16EE_St5arrayIPcLm2EEEEviT0_T1_,"a",@progbits
	.sectionflags	@""
	.align	4
.nv.constant0._ZN2at6native29vectorized_elementwise_kernelILi8EZZZNS0_15binary_internal21div_trunc_kernel_cudaERNS_18TensorIteratorBaseEENKUlvE0_clEvENKUlvE2_clEvEUlN3c108BFloat16EE_St5arrayIPcLm2EEEEviT0_T1_:
	.zero		936


//--------------------- .nv.constant0._ZN2at6native18elementwise_kernelILi128ELi4EZNS0_15gpu_kernel_implIZZZNS0_15binary_internal21div_trunc_kernel_cudaERNS_18TensorIteratorBaseEENKUlvE0_clEvENKUlvE1_clEvEUlN3c104HalfEE_EEvS5_RKT_EUliE_EEviT1_ --------------------------
	.section	.nv.constant0._ZN2at6native18elementwise_kernelILi128ELi4EZNS0_15gpu_kernel_implIZZZNS0_15binary_internal21div_trunc_kernel_cudaERNS_18TensorIteratorBaseEENKUlvE0_clEvENKUlvE1_clEvEUlN3c104HalfEE_EEvS5_RKT_EUliE_EEviT1_,"a",@progbits
	.sectionflags	@""
	.align	4
.nv.constant0._ZN2at6native18elementwise_kernelILi128ELi4EZNS0_15gpu_kernel_implIZZZNS0_15binary_internal21div_trunc_kernel_cudaERNS_18TensorIteratorBaseEENKUlvE0_clEvENKUlvE1_clEvEUlN3c104HalfEE_EEvS5_RKT_EUliE_EEviT1_:
	.zero		1456


//--------------------- .nv.constant0._ZN2at6native27unrolled_elementwise_kernelIZZZNS0_15binary_internal21div_trunc_kernel_cudaERNS_18TensorIteratorBaseEENKUlvE0_clEvENKUlvE1_clEvEUlN3c104HalfEE_St5arrayIPcLm2EELi4E23TrivialOffsetCalculatorILi1EjESE_NS0_6memory12LoadWithCastILi1EEENSF_13StoreWithCastILi1EEEEEviT_T0_T2_T3_T4_T5_ --------------------------
	.section	.nv.constant0._ZN2at6native27unrolled_elementwise_kernelIZZZNS0_15binary_internal21div_trunc_kernel_cudaERNS_18TensorIteratorBaseEENKUlvE0_clEvENKUlvE1_clEvEUlN3c104HalfEE_St5arrayIPcLm2EELi4E23TrivialOffsetCalculatorILi1EjESE_NS0_6memory12LoadWithCastILi1EEENSF_13StoreWithCastILi1EEEEEviT_T0_T2_T3_T4_T5_,"a",@progbits
	.sectionflags	@""
	.align	4
.nv.constant0._ZN2at6native27unrolled_elementwise_kernelIZZZNS0_15binary_internal21div_trunc_kernel_cudaERNS_18TensorIteratorBaseEENKUlvE0_clEvENKUlvE1_clEvEUlN3c104HalfEE_St5arrayIPcLm2EELi4E23TrivialOffsetCalculatorILi1EjESE_NS0_6memory12LoadWithCastILi1EEENSF_13StoreWithCastILi1EEEEEviT_T0_T2_T3_T4_T5_:
	.zero		956


//--------------------- .nv.constant0._ZN2at6native18elementwise_kernelILi128ELi4EZNS0_22gpu_kernel_impl_nocastIZZZNS0_15binary_internal21div_trunc_kernel_cudaERNS_18TensorIteratorBaseEENKUlvE0_clEvENKUlvE1_clEvEUlN3c104HalfEE_EEvS5_RKT_EUliE_EEviT1_ --------------------------
	.section	.nv.constant0._ZN2at6native18elementwise_kernelILi128ELi4EZNS0_22gpu_kernel_impl_nocastIZZZNS0_15binary_internal21div_trunc_kernel_cudaERNS_18TensorIteratorBaseEENKUlvE0_clEvENKUlvE1_clEvEUlN3c104HalfEE_EEvS5_RKT_EUliE_EEviT1_,"a",@progbits
	.sectionflags	@""
	.align	4
.nv.constant0._ZN2at6native18elementwise_kernelILi128ELi4EZNS0_22gpu_kernel_impl_nocastIZZZNS0_15binary_internal21div_trunc_kernel_cudaERNS_18TensorIteratorBaseEENKUlvE0_clEvENKUlvE1_clEvEUlN3c104HalfEE_EEvS5_RKT_EUliE_EEviT1_:
	.zero		1448


//--------------------- .nv.constant0._ZN2at6native27unrolled_elementwise_kernelIZZZNS0_15binary_internal21div_trunc_kernel_cudaERNS_18TensorIteratorBaseEENKUlvE0_clEvENKUlvE1_clEvEUlN3c104HalfEE_St5arrayIPcLm2EELi4E23TrivialOffsetCalculatorILi1EjESE_NS0_6memory15LoadWithoutCastENSF_16StoreWithoutCastEEEviT_T0_T2_T3_T4_T5_ --------------------------
	.section	.nv.constant0._ZN2at6native27unrolled_elementwise_kernelIZZZNS0_15binary_internal21div_trunc_kernel_cudaERNS_18TensorIteratorBaseEENKUlvE0_clEvENKUlvE1_clEvEUlN3c104HalfEE_St5arrayIPcLm2EELi4E23TrivialOffsetCalculatorILi1EjESE_NS0_6memory15LoadWithoutCastENSF_16StoreWithoutCastEEEviT_T0_T2_T3_T4_T5_,"a",@progbits
	.sectionflags	@""
	.align	4
.nv.constant0._ZN2at6native27unrolled_elementwise_kernelIZZZNS0_15binary_internal21div_trunc_kernel_cudaERNS_18TensorIteratorBaseEENKUlvE0_clEvENKUlvE1_clEvEUlN3c104HalfEE_St5arrayIPcLm2EELi4E23TrivialOffsetCalculatorILi1EjESE_NS0_6memory15LoadWithoutCastENSF_16StoreWithoutCastEEEviT_T0_T2_T3_T4_T5_:
	.zero		940


//--------------------- .nv.constant0._ZN2at6native29vectorized_elementwise_kernelILi2EZZZNS0_15binary_internal21div_trunc_kernel_cudaERNS_18TensorIteratorBaseEENKUlvE0_clEvENKUlvE1_clEvEUlN3c104HalfEE_St5arrayIPcLm2EEEEviT0_T1_ --------------------------
	.section	.nv.constant0._ZN2at6native29vectorized_elementwise_kernelILi2EZZZNS0_15binary_internal21div_trunc_kernel_cudaERNS_18TensorIteratorBaseEENKUlvE0_clEvENKUlvE1_clEvEUlN3c104HalfEE_St5arrayIPcLm2EEEEviT0_T1_,"a",@progbits
	.sectionflags	@""
	.align	4
.nv.constant0._ZN2at6native29vectorized_elementwise_kernelILi2EZZZNS0_15binary_internal21div_trunc_kernel_cudaERNS_18TensorIteratorBaseEENKUlvE0_clEvENKUlvE1_clEvEUlN3c104HalfEE_St5arrayIPcLm2EEEEviT0_T1_:
	.zero		936


//--------------------- .nv.constant0._ZN2at6native29vectorized_elementwise_kernelILi4EZZZNS0_15binary_internal21div_trunc_kernel_cudaERNS_18TensorIteratorBaseEENKUlvE0_clEvENKUlvE1_clEvEUlN3c104HalfEE_St5arrayIPcLm2EEEEviT0_T1_ --------------------------
	.section	.nv.constant0._ZN2at6native29vectorized_elementwise_kernelILi4EZZZNS0_15binary_internal21div_trunc_kernel_cudaERNS_18TensorIteratorBaseEENKUlvE0_clEvENKUlvE1_clEvEUlN3c104HalfEE_St5arrayIPcLm2EEEEviT0_T1_,"a",@progbits
	.sectionflags	@""
	.align	4
.nv.constant0._ZN2at6native29vectorized_elementwise_kernelILi4EZZZNS0_15binary_internal21div_trunc_kernel_cudaERNS_18TensorIteratorBaseEENKUlvE0_clEvENKUlvE1_clEvEUlN3c104HalfEE_St5arrayIPcLm2EEEEviT0_T1_:
	.zero		936


//--------------------- .nv.constant0._ZN2at6native29vectorized_elementwise_kernelILi8EZZZNS0_15binary_internal21div_trunc_kernel_cudaERNS_18TensorIteratorBaseEENKUlvE0_clEvENKUlvE1_clEvEUlN3c104HalfEE_St5arrayIPcLm2EEEEviT0_T1_ --------------------------
	.section	.nv.constant0._ZN2at6native29vectorized_elementwise_kernelILi8EZZZNS0_15binary_internal21div_trunc_kernel_cudaERNS_18TensorIteratorBaseEENKUlvE0_clEvENKUlvE1_clEvEUlN3c104HalfEE_St5arrayIPcLm2EEEEviT0_T1_,"a",@progbits
	.sectionflags	@""
	.align	4
.nv.constant0._ZN2at6native29vectorized_elementwise_kernelILi8EZZZNS0_15binary_internal21div_trunc_kernel_cudaERNS_18TensorIteratorBaseEENKUlvE0_clEvENKUlvE1_clEvEUlN3c104HalfEE_St5arrayIPcLm2EEEEviT0_T1_:
	.zero		936


//--------------------- .nv.constant0._ZN2at6native18elementwise_kernelILi128ELi4EZNS0_15gpu_kernel_implIZZZNS0_15binary_internal21div_trunc_kernel_cudaERNS_18TensorIteratorBaseEENKUlvE0_clEvENKUlvE0_clEvEUlfE_EEvS5_RKT_EUliE_EEviT1_ --------------------------
	.section	.nv.constant0._ZN2at6native18elementwise_kernelILi128ELi4EZNS0_15gpu_kernel_implIZZZNS0_15binary_internal21div_trunc_kernel_cudaERNS_18TensorIteratorBaseEENKUlvE0_clEvENKUlvE0_clEvEUlfE_EEvS5_RKT_EUliE_EEviT1_,"a",@progbits
	.sectionflags	@""
	.align	4
.nv.constant0._ZN2at6native18elementwise_kernelILi128ELi4EZNS0_15gpu_kernel_implIZZZNS0_15binary_internal21div_trunc_kernel_cudaERNS_18TensorIteratorBaseEENKUlvE0_clEvENKUlvE0_clEvEUlfE_EEvS5_RKT_EUliE_EEviT1_:
	.zero		1456


//--------------------- .nv.constant0._ZN2at6native27unrolled_elementwise_kernelIZZZNS0_15binary_internal21div_trunc_kernel_cudaERNS_18TensorIteratorBaseEENKUlvE0_clEvENKUlvE0_clEvEUlfE_St5arrayIPcLm2EELi4E23TrivialOffsetCalculatorILi1EjESC_NS0_6memory12LoadWithCastILi1EEENSD_13StoreWithCastILi1EEEEEviT_T0_T2_T3_T4_T5_ --------------------------
	.section	.nv.constant0._ZN2at6native27unrolled_elementwise_kernelIZZZNS0_15binary_internal21div_trunc_kernel_cudaERNS_18TensorIteratorBaseEENKUlvE0_clEvENKUlvE0_clEvEUlfE_St5arrayIPcLm2EELi4E23TrivialOffsetCalculatorILi1EjESC_NS0_6memory12LoadWithCastILi1EEENSD_13StoreWithCastILi1EEEEEviT_T0_T2_T3_T4_T5_,"a",@progbits
	.sectionflags	@""
	.align	4
.nv.constant0._ZN2at6native27unrolled_elementwise_kernelIZZZNS0_15binary_internal21div_trunc_kernel_cudaERNS_18TensorIteratorBaseEENKUlvE0_clEvENKUlvE0_clEvEUlfE_St5arrayIPcLm2EELi4E23TrivialOffsetCalculatorILi1EjESC_NS0_6memory12LoadWithCastILi1EEENSD_13StoreWithCastILi1EEEEEviT_T0_T2_T3_T4_T5_:
	.zero		956


//--------------------- .nv.constant0._ZN2at6native18elementwise_kernelILi128ELi2EZNS0_22gpu_kernel_impl_nocastIZZZNS0_15binary_internal21div_trunc_kernel_cudaERNS_18TensorIteratorBaseEENKUlvE0_clEvENKUlvE0_clEvEUlfE_EEvS5_RKT_EUliE_EEviT1_ --------------------------
	.section	.nv.constant0._ZN2at6native18elementwise_kernelILi128ELi2EZNS0_22gpu_kernel_impl_nocastIZZZNS0_15binary_internal21div_trunc_kernel_cudaERNS_18TensorIteratorBaseEENKUlvE0_clEvENKUlvE0_clEvEUlfE_EEvS5_RKT_EUliE_EEviT1_,"a",@progbits
	.sectionflags	@""
	.align	4
.nv.constant0._ZN2at6native18elementwise_kernelILi128ELi2EZNS0_22gpu_kernel_impl_nocastIZZZNS0_15binary_internal21div_trunc_kernel_cudaERNS_18TensorIteratorBaseEENKUlvE0_clEvENKUlvE0_clEvEUlfE_EEvS5_RKT_EUliE_EEviT1_:
	.zero		1448


//--------------------- .nv.constant0._ZN2at6native27unrolled_elementwise_kernelIZZZNS0_15binary_internal21div_trunc_kernel_cudaERNS_18TensorIteratorBaseEENKUlvE0_clEvENKUlvE0_clEvEUlfE_St5arrayIPcLm2EELi4E23TrivialOffsetCalculatorILi1EjESC_NS0_6memory15LoadWithoutCastENSD_16StoreWithoutCastEEEviT_T0_T2_T3_T4_T5_ --------------------------
	.section	.nv.constant0._ZN2at6native27unrolled_elementwise_kernelIZZZNS0_15binary_internal21div_trunc_kernel_cudaERNS_18TensorIteratorBaseEENKUlvE0_clEvENKUlvE0_clEvEUlfE_St5arrayIPcLm2EELi4E23TrivialOffsetCalculatorILi1EjESC_NS0_6memory15LoadWithoutCastENSD_16StoreWithoutCastEEEviT_T0_T2_T3_T4_T5_,"a",@progbits
	.sectionflags	@""
	.align	4
.nv.constant0._ZN2at6native27unrolled_elementwise_kernelIZZZNS0_15binary_internal21div_trunc_kernel_cudaERNS_18TensorIteratorBaseEENKUlvE0_clEvENKUlvE0_clEvEUlfE_St5arrayIPcLm2EELi4E23TrivialOffsetCalculatorILi1EjESC_NS0_6memory15LoadWithoutCastENSD_16StoreWithoutCastEEEviT_T0_T2_T3_T4_T5_:
	.zero		940


//--------------------- .nv.constant0._ZN2at6native29vectorized_elementwise_kernelILi2EZZZNS0_15binary_internal21div_trunc_kernel_cudaERNS_18TensorIteratorBaseEENKUlvE0_clEvENKUlvE0_clEvEUlfE_St5arrayIPcLm2EEEEviT0_T1_ --------------------------
	.section	.nv.constant0._ZN2at6native29vectorized_elementwise_kernelILi2EZZZNS0_15binary_internal21div_trunc_kernel_cudaERNS_18TensorIteratorBaseEENKUlvE0_clEvENKUlvE0_clEvEUlfE_St5arrayIPcLm2EEEEviT0_T1_,"a",@progbits
	.sectionflags	@""
	.align	4
.nv.constant0._ZN2at6native29vectorized_elementwise_kernelILi2EZZZNS0_15binary_internal21div_trunc_kernel_cudaERNS_18TensorIteratorBaseEENKUlvE0_clEvENKUlvE0_clEvEUlfE_St5arrayIPcLm2EEEEviT0_T1_:
	.zero		936


//--------------------- .nv.constant0._ZN2at6native29vectorized_elementwise_kernelILi4EZZZNS0_15binary_internal21div_trunc_kernel_cudaERNS_18TensorIteratorBaseEENKUlvE0_clEvENKUlvE0_clEvEUlfE_St5arrayIPcLm2EEEEviT0_T1_ --------------------------
	.section	.nv.constant0._ZN2at6native29vectorized_elementwise_kernelILi4EZZZNS0_15binary_internal21div_trunc_kernel_cudaERNS_18TensorIteratorBaseEENKUlvE0_clEvENKUlvE0_clEvEUlfE_St5arrayIPcLm2EEEEviT0_T1_,"a",@progbits
	.sectionflags	@""
	.align	4
.nv.constant0._ZN2at6native29vectorized_elementwise_kernelILi4EZZZNS0_15binary_internal21div_trunc_kernel_cudaERNS_18TensorIteratorBaseEENKUlvE0_clEvENKUlvE0_clEvEUlfE_St5arrayIPcLm2EEEEviT0_T1_:
	.zero		936


//--------------------- .nv.constant0._ZN2at6native29vectorized_elementwise_kernelILi8EZZZNS0_15binary_internal21div_trunc_kernel_cudaERNS_18TensorIteratorBaseEENKUlvE0_clEvENKUlvE0_clEvEUlfE_St5arrayIPcLm2EEEEviT0_T1_ --------------------------
	.section	.nv.constant0._ZN2at6native29vectorized_elementwise_kernelILi8EZZZNS0_15binary_internal21div_trunc_kernel_cudaERNS_18TensorIteratorBaseEENKUlvE0_clEvENKUlvE0_clEvEUlfE_St5arrayIPcLm2EEEEviT0_T1_,"a",@progbits
	.sectionflags	@""
	.align	4
.nv.constant0._ZN2at6native29vectorized_elementwise_kernelILi8EZZZNS0_15binary_internal21div_trunc_kernel_cudaERNS_18TensorIteratorBaseEENKUlvE0_clEvENKUlvE0_clEvEUlfE_St5arrayIPcLm2EEEEviT0_T1_:
	.zero		936


//--------------------- .nv.constant0._ZN2at6native18elementwise_kernelILi128ELi4EZNS0_15gpu_kernel_implIZZZNS0_15binary_internal21div_trunc_kernel_cudaERNS_18TensorIteratorBaseEENKUlvE0_clEvENKUlvE_clEvEUldE_EEvS5_RKT_EUliE_EEviT1_ --------------------------
	.section	.nv.constant0._ZN2at6native18elementwise_kernelILi128ELi4EZNS0_15gpu_kernel_implIZZZNS0_15binary_internal21div_trunc_kernel_cudaERNS_18TensorIteratorBaseEENKUlvE0_clEvENKUlvE_clEvEUldE_EEvS5_RKT_EUliE_EEviT1_,"a",@progbits
	.sectionflags	@""
	.align	4
.nv.constant0._ZN2at6native18elementwise_kernelILi128ELi4EZNS0_15gpu_kernel_implIZZZNS0_15binary_internal21div_trunc_kernel_cudaERNS_18TensorIteratorBaseEENKUlvE0_clEvENKUlvE_clEvEUldE_EEvS5_RKT_EUliE_EEviT1_:
	.zero		1456


//--------------------- .nv.constant0._ZN2at6native27unrolled_elementwise_kernelIZZZNS0_15binary_internal21div_trunc_kernel_cudaERNS_18TensorIteratorBaseEENKUlvE0_clEvENKUlvE_clEvEUldE_St5arrayIPcLm2EELi4E23TrivialOffsetCalculatorILi1EjESC_NS0_6memory12LoadWithCastILi1EEENSD_13StoreWithCastILi1EEEEEviT_T0_T2_T3_T4_T5_ --------------------------
	.section	.nv.constant0._ZN2at6native27unrolled_elementwise_kernelIZZZNS0_15binary_internal21div_trunc_kernel_cudaERNS_18TensorIteratorBaseEENKUlvE0_clEvENKUlvE_clEvEUldE_St5arrayIPcLm2EELi4E23TrivialOffsetCalculatorILi1EjESC_NS0_6memory12LoadWithCastILi1EEENSD_13StoreWithCastILi1EEEEEviT_T0_T2_T3_T4_T5_,"a",@progbits
	.sectionflags	@""
	.align	4
.nv.constant0._ZN2at6native27unrolled_elementwise_kernelIZZZNS0_15binary_internal21div_trunc_kernel_cudaERNS_18TensorIteratorBaseEENKUlvE0_clEvENKUlvE_clEvEUldE_St5arrayIPcLm2EELi4E23TrivialOffsetCalculatorILi1EjESC_NS0_6memory12LoadWithCastILi1EEENSD_13StoreWithCastILi1EEEEEviT_T0_T2_T3_T4_T5_:
	.zero		956


//--------------------- .nv.constant0._ZN2at6native18elementwise_kernelILi128ELi2EZNS0_22gpu_kernel_impl_nocastIZZZNS0_15binary_internal21div_trunc_kernel_cudaERNS_18TensorIteratorBaseEENKUlvE0_clEvENKUlvE_clEvEUldE_EEvS5_RKT_EUliE_EEviT1_ --------------------------
	.section	.nv.constant0._ZN2at6native18elementwise_kernelILi128ELi2EZNS0_22gpu_kernel_impl_nocastIZZZNS0_15binary_internal21div_trunc_kernel_cudaERNS_18TensorIteratorBaseEENKUlvE0_clEvENKUlvE_clEvEUldE_EEvS5_RKT_EUliE_EEviT1_,"a",@progbits
	.sectionflags	@""
	.align	4
.nv.constant0._ZN2at6native18elementwise_kernelILi128ELi2EZNS0_22gpu_kernel_impl_nocastIZZZNS0_15binary_internal21div_trunc_kernel_cudaERNS_18TensorIteratorBaseEENKUlvE0_clEvENKUlvE_clEvEUldE_EEvS5_RKT_EUliE_EEviT1_:
	.zero		1448


//--------------------- .nv.constant0._ZN2at6native27unrolled_elementwise_kernelIZZZNS0_15binary_internal21div_trunc_kernel_cudaERNS_18TensorIteratorBaseEENKUlvE0_clEvENKUlvE_clEvEUldE_St5arrayIPcLm2EELi4E23TrivialOffsetCalculatorILi1EjESC_NS0_6memory15LoadWithoutCastENSD_16StoreWithoutCastEEEviT_T0_T2_T3_T4_T5_ --------------------------
	.section	.nv.constant0._ZN2at6native27unrolled_elementwise_kernelIZZZNS0_15binary_internal21div_trunc_kernel_cudaERNS_18TensorIteratorBaseEENKUlvE0_clEvENKUlvE_clEvEUldE_St5arrayIPcLm2EELi4E23TrivialOffsetCalculatorILi1EjESC_NS0_6memory15LoadWithoutCastENSD_16StoreWithoutCastEEEviT_T0_T2_T3_T4_T5_,"a",@progbits
	.sectionflags	@""
	.align	4
.nv.constant0._ZN2at6native27unrolled_elementwise_kernelIZZZNS0_15binary_internal21div_trunc_kernel_cudaERNS_18TensorIteratorBaseEENKUlvE0_clEvENKUlvE_clEvEUldE_St5arrayIPcLm2EELi4E23TrivialOffsetCalculatorILi1EjESC_NS0_6memory15LoadWithoutCastENSD_16StoreWithoutCastEEEviT_T0_T2_T3_T4_T5_:
	.zero		940


//--------------------- .nv.constant0._ZN2at6native29vectorized_elementwise_kernelILi2EZZZNS0_15binary_internal21div_trunc_kernel_cudaERNS_18TensorIteratorBaseEENKUlvE0_clEvENKUlvE_clEvEUldE_St5arrayIPcLm2EEEEviT0_T1_ --------------------------
	.section	.nv.constant0._ZN2at6native29vectorized_elementwise_kernelILi2EZZZNS0_15binary_internal21div_trunc_kernel_cudaERNS_18TensorIteratorBaseEENKUlvE0_clEvENKUlvE_clEvEUldE_St5arrayIPcLm2EEEEviT0_T1_,"a",@progbits
	.sectionflags	@""
	.align	4
.nv.constant0._ZN2at6native29vectorized_elementwise_kernelILi2EZZZNS0_15binary_internal21div_trunc_kernel_cudaERNS_18TensorIteratorBaseEENKUlvE0_clEvENKUlvE_clEvEUldE_St5arrayIPcLm2EEEEviT0_T1_:
	.zero		936


//--------------------- .nv.constant0._ZN2at6native29vectorized_elementwise_kernelILi4EZZZNS0_15binary_internal21div_trunc_kernel_cudaERNS_18TensorIteratorBaseEENKUlvE0_clEvENKUlvE_clEvEUldE_St5arrayIPcLm2EEEEviT0_T1_ --------------------------
	.section	.nv.constant0._ZN2at6native29vectorized_elementwise_kernelILi4EZZZNS0_15binary_internal21div_trunc_kernel_cudaERNS_18TensorIteratorBaseEENKUlvE0_clEvENKUlvE_clEvEUldE_St5arrayIPcLm2EEEEviT0_T1_,"a",@progbits
	.sectionflags	@""
	.align	4
.nv.constant0._ZN2at6native29vectorized_elementwise_kernelILi4EZZZNS0_15binary_internal21div_trunc_kernel_cudaERNS_18TensorIteratorBaseEENKUlvE0_clEvENKUlvE_clEvEUldE_St5arrayIPcLm2EEEEviT0_T1_:
	.zero		936


//--------------------- .nv.constant0._ZN2at6native29vectorized_elementwise_kernelILi8EZZZNS0_15binary_internal21div_trunc_kernel_cudaERNS_18TensorIteratorBaseEENKUlvE0_clEvENKUlvE_clEvEUldE_St5arrayIPcLm2EEEEviT0_T1_ --------------------------
	.section	.nv.constant0._ZN2at6native29vectorized_elementwise_kernelILi8EZZZNS0_15binary_internal21div_trunc_kernel_cudaERNS_18TensorIteratorBaseEENKUlvE0_clEvENKUlvE_clEvEUldE_St5arrayIPcLm2EEEEviT0_T1_,"a",@progbits
	.sectionflags	@""
	.align	4
.nv.constant0._ZN2at6native29vectorized_elementwise_kernelILi8EZZZNS0_15binary_internal21div_trunc_kernel_cudaERNS_18TensorIteratorBaseEENKUlvE0_clEvENKUlvE_clEvEUldE_St5arrayIPcLm2EEEEviT0_T1_:
	.zero		936


//--------------------- .nv.constant0._ZN2at6native18elementwise_kernelILi128ELi4EZNS0_15gpu_kernel_implINS0_13BinaryFunctorIsssZZZNS0_15binary_internal21div_trunc_kernel_cudaERNS_18TensorIteratorBaseEENKUlvE_clEvENKUlvE3_clEvEUlssE_EEEEvS6_RKT_EUliE_EEviT1_ --------------------------
	.section	.nv.constant0._ZN2at6native18elementwise_kernelILi128ELi4EZNS0_15gpu_kernel_implINS0_13BinaryFunctorIsssZZZNS0_15binary_internal21div_trunc_kernel_cudaERNS_18TensorIteratorBaseEENKUlvE_clEvENKUlvE3_clEvEUlssE_EEEEvS6_RKT_EUliE_EEviT1_,"a",@progbits
	.sectionflags	@""
	.align	4
.nv.constant0._ZN2at6native18elementwise_kernelILi128ELi4EZNS0_15gpu_kernel_implINS0_13BinaryFunctorIsssZZZNS0_15binary_internal21div_trunc_kernel_cudaERNS_18TensorIteratorBaseEENKUlvE_clEvENKUlvE3_clEvEUlssE_EEEEvS6_RKT_EUliE_EEviT1_:
	.zero		1552


//--------------------- .nv.constant0._ZN2at6native27unrolled_elementwise_kernelINS0_13BinaryFunctorIsssZZZNS0_15binary_internal21div_trunc_kernel_cudaERNS_18TensorIteratorBaseEENKUlvE_clEvENKUlvE3_clEvEUlssE_EESt5arrayIPcLm3EELi4E23TrivialOffsetCalculatorILi2EjESD_ILi1EjENS0_6memory12LoadWithCastILi2EEENSG_13StoreWithCastILi1EEEEEviT_T0_T2_T3_T4_T5_ --------------------------
	.section	.nv.constant0._ZN2at6native27unrolled_elementwise_kernelINS0_13BinaryFunctorIsssZZZNS0_15binary_internal21div_trunc_kernel_cudaERNS_18TensorIteratorBaseEENKUlvE_clEvENKUlvE3_clEvEUlssE_EESt5arrayIPcLm3EELi4E23TrivialOffsetCalculatorILi2EjESD_ILi1EjENS0_6memory12LoadWithCastILi2EEENSG_13StoreWithCastILi1EEEEEviT_T0_T2_T3_T4_T5_,"a",@progbits
	.sectionflags	@""
	.align	4
.nv.constant0._ZN2at6native27unrolled_elementwise_kernelINS0_13BinaryFunctorIsssZZZNS0_15binary_internal21div_trunc_kernel_cudaERNS_18TensorIteratorBaseEENKUlvE_clEvENKUlvE3_clEvEUlssE_EESt5arrayIPcLm3EELi4E23TrivialOffsetCalculatorILi2EjESD_ILi1EjENS0_6memory12LoadWithCastILi2EEENSG_13StoreWithCastILi1EEEEEviT_T0_T2_T3_T4_T5_:
	.zero		952


//--------------------- .nv.constant0._ZN2at6native18elementwise_kernelILi128ELi4EZNS0_22gpu_kernel_impl_nocastINS0_13BinaryFunctorIsssZZZNS0_15binary_internal21div_trunc_kernel_cudaERNS_18TensorIteratorBaseEENKUlvE_clEvENKUlvE3_clEvEUlssE_EEEEvS6_RKT_EUliE_EEviT1_ --------------------------
	.section	.nv.constant0._ZN2at6native18elementwise_kernelILi128ELi4EZNS0_22gpu_kernel_impl_nocastINS0_13BinaryFunctorIsssZZZNS0_15binary_internal21div_trunc_kernel_cudaERNS_18TensorIteratorBaseEENKUlvE_clEvENKUlvE3_clEvEUlssE_EEEEvS6_RKT_EUliE_EEviT1_,"a",@progbits
	.sectionflags	@""
	.align	4
.nv.constant0._ZN2at6native18elementwise_kernelILi128ELi4EZNS0_22gpu_kernel_impl_nocastINS0_13BinaryFunctorIsssZZZNS0_15binary_internal21div_trunc_kernel_cudaERNS_18TensorIteratorBaseEENKUlvE_clEvENKUlvE3_clEvEUlssE_EEEEvS6_RKT_EUliE_EEviT1_:
	.zero		1552


//--------------------- .nv.constant0._ZN2at6native27unrolled_elementwise_kernelINS0_13BinaryFunctorIsssZZZNS0_15binary_internal21div_trunc_kernel_cudaERNS_18TensorIteratorBaseEENKUlvE_clEvENKUlvE3_clEvEUlssE_EESt5arrayIPcLm3EELi4E23TrivialOffsetCalculatorILi2EjESD_ILi1EjENS0_6memory15LoadWithoutCastENSG_16StoreWithoutCastEEEviT_T0_T2_T3_T4_T5_ --------------------------
	.section	.nv.constant0._ZN2at6native27unrolled_elementwise_kernelINS0_13BinaryFunctorIsssZZZNS0_15binary_internal21div_trunc_kernel_cudaERNS_18TensorIteratorBaseEENKUlvE_clEvENKUlvE3_clEvEUlssE_EESt5arrayIPcLm3EELi4E23TrivialOffsetCalculatorILi2EjESD_ILi1EjENS0_6memory15LoadWithoutCastENSG_16StoreWithoutCastEEEviT_T0_T2_T3_T4_T5_,"a",@progbits
	.sectionflags	@""
	.align	4
.nv.constant0._ZN2at6native27unrolled_elementwise_kernelINS0_13BinaryFunctorIsssZZZNS0_15binary_internal21div_trunc_kernel_cudaERNS_18TensorIteratorBaseEENKUlvE_clEvENKUlvE3_clEvEUlssE_EESt5arrayIPcLm3EELi4E23TrivialOffsetCalculatorILi2EjESD_ILi1EjENS0_6memory15LoadWithoutCastENSG_16StoreWithoutCastEEEviT_T0_T2_T3_T4_T5_:
	.zero		932


//--------------------- .nv.constant0._ZN2at6native29vectorized_elementwise_kernelILi2ENS0_13BinaryFunctorIsssZZZNS0_15binary_internal21div_trunc_kernel_cudaERNS_18TensorIteratorBaseEENKUlvE_clEvENKUlvE3_clEvEUlssE_EESt5arrayIPcLm3EEEEviT0_T1_ --------------------------
	.section	.nv.constant0._ZN2at6native29vectorized_elementwise_kernelILi2ENS0_13BinaryFunctorIsssZZZNS0_15binary_internal21div_trunc_kernel_cudaERNS_18TensorIteratorBaseEENKUlvE_clEvENKUlvE3_clEvEUlssE_EESt5arrayIPcLm3EEEEviT0_T1_,"a",@progbits
	.sectionflags	@""
	.align	4
.nv.constant0._ZN2at6native29vectorized_elementwise_kernelILi2ENS0_13BinaryFunctorIsssZZZNS0_15binary_internal21div_trunc_kernel_cudaERNS_18TensorIteratorBaseEENKUlvE_clEvENKUlvE3_clEvEUlssE_EESt5arrayIPcLm3EEEEviT0_T1_:
	.zero		928


//--------------------- .nv.constant0._ZN2at6native29vectorized_elementwise_kernelILi4ENS0_13BinaryFunctorIsssZZZNS0_15binary_internal21div_trunc_kernel_cudaERNS_18TensorIteratorBaseEENKUlvE_clEvENKUlvE3_clEvEUlssE_EESt5arrayIPcLm3EEEEviT0_T1_ --------------------------
	.section	.nv.constant0._ZN2at6native29vectorized_elementwise_kernelILi4ENS0_13BinaryFunctorIsssZZZNS0_15binary_internal21div_trunc_kernel_cudaERNS_18TensorIteratorBaseEENKUlvE_clEvENKUlvE3_clEvEUlssE_EESt5arrayIPcLm3EEEEviT0_T1_,"a",@progbits
	.sectionflags	@""
	.align	4
.nv.constant0._ZN2at6native29vectorized_elementwise_kernelILi4ENS0_13BinaryFunctorIsssZZZNS0_15binary_internal21div_trunc_kernel_cudaERNS_18TensorIteratorBaseEENKUlvE_clEvENKUlvE3_clEvEUlssE_EESt5arrayIPcLm3EEEEviT0_T1_:
	.zero		928


//--------------------- .nv.constant0._ZN2at6native29vectorized_elementwise_kernelILi8ENS0_13BinaryFunctorIsssZZZNS0_15binary_internal21div_trunc_kernel_cudaERNS_18TensorIteratorBaseEENKUlvE_clEvENKUlvE3_clEvEUlssE_EESt5arrayIPcLm3EEEEviT0_T1_ --------------------------
	.section	.nv.constant0._ZN2at6native29vectorized_elementwise_kernelILi8ENS0_13BinaryFunctorIsssZZZNS0_15binary_internal21div_trunc_kernel_cudaERNS_18TensorIteratorBaseEENKUlvE_clEvENKUlvE3_clEvEUlssE_EESt5arrayIPcLm3EEEEviT0_T1_,"a",@progbits
	.sectionflags	@""
	.align	4
.nv.constant0._ZN2at6native29vectorized_elementwise_kernelILi8ENS0_13BinaryFunctorIsssZZZNS0_15binary_internal21div_trunc_kernel_cudaERNS_18TensorIteratorBaseEENKUlvE_clEvENKUlvE3_clEvEUlssE_EESt5arrayIPcLm3EEEEviT0_T1_:
	.zero		928


//--------------------- .nv.constant0._ZN2at6native18elementwise_kernelILi128ELi4EZNS0_15gpu_kernel_implINS0_13BUnaryFunctorIsssZZZNS0_15binary_internal21div_trunc_kernel_cudaERNS_18TensorIteratorBaseEENKUlvE_clEvENKUlvE3_clEvEUlssE_EEEEvS6_RKT_EUliE_EEviT1_ --------------------------
	.section	.nv.constant0._ZN2at6native18elementwise_kernelILi128ELi4EZNS0_15gpu_kernel_implINS0_13BUnaryFunctorIsssZZZNS0_15binary_internal21div_trunc_kernel_cudaERNS_18TensorIteratorBaseEENKUlvE_clEvENKUlvE3_clEvEUlssE_EEEEvS6_RKT_EUliE_EEviT1_,"a",@progbits
	.sectionflags	@""
	.align	4
.nv.constant0._ZN2at6native18elementwise_kernelILi128ELi4EZNS0_15gpu_kernel_implINS0_13BUnaryFunctorIsssZZZNS0_15binary_internal21div_trunc_kernel_cudaERNS_18TensorIteratorBaseEENKUlvE_clEvENKUlvE3_clEvEUlssE_EEEEvS6_RKT_EUliE_EEviT1_:
	.zero		1440


//--------------------- .nv.constant0._ZN2at6native27unrolled_elementwise_kernelINS0_13BUnaryFunctorIsssZZZNS0_15binary_internal21div_trunc_kernel_cudaERNS_18TensorIteratorBaseEENKUlvE_clEvENKUlvE3_clEvEUlssE_EESt5arrayIPcLm2EELi4E23TrivialOffsetCalculatorILi1EjESE_NS0_6memory12LoadWithCastILi1EEENSF_13StoreWithCastILi1EEEEEviT_T0_T2_T3_T4_T5_ --------------------------
	.section	.nv.constant0._ZN2at6native27unrolled_elementwise_kernelINS0_13BUnaryFunctorIsssZZZNS0_15binary_internal21div_trunc_kernel_cudaERNS_18TensorIteratorBaseEENKUlvE_clEvENKUlvE3_clEvEUlssE_EESt5arrayIPcLm2EELi4E23TrivialOffsetCalculatorILi1EjESE_NS0_6memory12LoadWithCastILi1EEENSF_13StoreWithCastILi1EEEEEviT_T0_T2_T3_T4_T5_,"a",@progbits
	.sectionflags	@""
	.align	4
.nv.constant0._ZN2at6native27unrolled_elementwise_kernelINS0_13BUnaryFunctorIsssZZZNS0_15binary_internal21div_trunc_kernel_cudaERNS_18TensorIteratorBaseEENKUlvE_clEvENKUlvE3_clEvEUlssE_EESt5arrayIPcLm2EELi4E23TrivialOffsetCalculatorILi1EjESE_NS0_6memory12LoadWithCastILi1EEENSF_13StoreWithCastILi1EEEEEviT_T0_T2_T3_T4_T5_:
	.zero		940


//--------------------- .nv.constant0._ZN2at6native18elementwise_kernelILi128ELi4EZNS0_22gpu_kernel_impl_nocastINS0_13BUnaryFunctorIsssZZZNS0_15binary_internal21div_trunc_kernel_cudaERNS_18TensorIteratorBaseEENKUlvE_clEvENKUlvE3_clEvEUlssE_EEEEvS6_RKT_EUliE_EEviT1_ --------------------------
	.section	.nv.constant0._ZN2at6native18elementwise_kernelILi128ELi4EZNS0_22gpu_kernel_impl_nocastINS0_13BUnaryFunctorIsssZZZNS0_15binary_internal21div_trunc_kernel_cudaERNS_18TensorIteratorBaseEENKUlvE_clEvENKUlvE3_clEvEUlssE_EEEEvS6_RKT_EUliE_EEviT1_,"a",@progbits
	.sectionflags	@""
	.align	4
.nv.constant0._ZN2at6native18elementwise_kernelILi128ELi4EZNS0_22gpu_kernel_impl_nocastINS0_13BUnaryFunctorIsssZZZNS0_15binary_internal21div_trunc_kernel_cudaERNS_18TensorIteratorBaseEENKUlvE_clEvENKUlvE3_clEvEUlssE_EEEEvS6_RKT_EUliE_EEviT1_:
	.zero		1440


//--------------------- .nv.constant0._ZN2at6native27unrolled_elementwise_kernelINS0_13BUnaryFunctorIsssZZZNS0_15binary_internal21div_trunc_kernel_cudaERNS_18TensorIteratorBaseEENKUlvE_clEvENKUlvE3_clEvEUlssE_EESt5arrayIPcLm2EELi4E23TrivialOffsetCalculatorILi1EjESE_NS0_6memory15LoadWithoutCastENSF_16StoreWithoutCastEEEviT_T0_T2_T3_T4_T5_ --------------------------
	.section	.nv.constant0._ZN2at6native27unrolled_elementwise_kernelINS0_13BUnaryFunctorIsssZZZNS0_15binary_internal21div_trunc_kernel_cudaERNS_18TensorIteratorBaseEENKUlvE_clEvENKUlvE3_clEvEUlssE_EESt5arrayIPcLm2EELi4E23TrivialOffsetCalculatorILi1EjESE_NS0_6memory15LoadWithoutCastENSF_16StoreWithoutCastEEEviT_T0_T2_T3_T4_T5_,"a",@progbits
	.sectionflags	@""
	.align	4
.nv.constant0._ZN2at6native27unrolled_elementwise_kernelINS0_13BUnaryFunctorIsssZZZNS0_15binary_internal21div_trunc_kernel_cudaERNS_18TensorIteratorBaseEENKUlvE_clEvENKUlvE3_clEvEUlssE_EESt5arrayIPcLm2EELi4E23TrivialOffsetCalculatorILi1EjESE_NS0_6memory15LoadWithoutCastENSF_16StoreWithoutCastEEEviT_T0_T2_T3_T4_T5_:
	.zero		924


//--------------------- .nv.constant0._ZN2at6native29vectorized_elementwise_kernelILi2ENS0_13BUnaryFunctorIsssZZZNS0_15binary_internal21div_trunc_kernel_cudaERNS_18TensorIteratorBaseEENKUlvE_clEvENKUlvE3_clEvEUlssE_EESt5arrayIPcLm2EEEEviT0_T1_ --------------------------
	.section	.nv.constant0._ZN2at6native29vectorized_elementwise_kernelILi2ENS0_13BUnaryFunctorIsssZZZNS0_15binary_internal21div_trunc_kernel_cudaERNS_18TensorIteratorBaseEENKUlvE_clEvENKUlvE3_clEvEUlssE_EESt5arrayIPcLm2EEEEviT0_T1_,"a",@progbits
	.sectionflags	@""
	.align	4
.nv.constant0._ZN2at6native29vectorized_elementwise_kernelILi2ENS0_13BUnaryFunctorIsssZZZNS0_15binary_internal21div_trunc_kernel_cudaERNS_18TensorIteratorBaseEENKUlvE_clEvENKUlvE3_clEvEUlssE_EESt5arrayIPcLm2EEEEviT0_T1_:
	.zero		920


//--------------------- .nv.constant0._ZN2at6native29vectorized_elementwise_kernelILi4ENS0_13BUnaryFunctorIsssZZZNS0_15binary_internal21div_trunc_kernel_cudaERNS_18TensorIteratorBaseEENKUlvE_clEvENKUlvE3_clEvEUlssE_EESt5arrayIPcLm2EEEEviT0_T1_ --------------------------
	.section	.nv.constant0._ZN2at6native29vectorized_elementwise_kernelILi4ENS0_13BUnaryFunctorIsssZZZNS0_15binary_internal21div_trunc_kernel_cudaERNS_18TensorIteratorBaseEENKUlvE_clEvENKUlvE3_clEvEUlssE_EESt5arrayIPcLm2EEEEviT0_T1_,"a",@progbits
	.sectionflags	@""
	.align	4
.nv.constant0._ZN2at6native29vectorized_elementwise_kernelILi4ENS0_13BUnaryFunctorIsssZZZNS0_15binary_internal21div_trunc_kernel_cudaERNS_18TensorIteratorBaseEENKUlvE_clEvENKUlvE3_clEvEUlssE_EESt5arrayIPcLm2EEEEviT0_T1_:
	.zero		920


//--------------------- .nv.constant0._ZN2at6native29vectorized_elementwise_kernelILi8ENS0_13BUnaryFunctorIsssZZZNS0_15binary_internal21div_trunc_kernel_cudaERNS_18TensorIteratorBaseEENKUlvE_clEvENKUlvE3_clEvEUlssE_EESt5arrayIPcLm2EEEEviT0_T1_ --------------------------
	.section	.nv.constant0._ZN2at6native29vectorized_elementwise_kernelILi8ENS0_13BUnaryFunctorIsssZZZNS0_15binary_internal21div_trunc_kernel_cudaERNS_18TensorIteratorBaseEENKUlvE_clEvENKUlvE3_clEvEUlssE_EESt5arrayIPcLm2EEEEviT0_T1_,"a",@progbits
	.sectionflags	@""
	.align	4
.nv.constant0._ZN2at6native29vectorized_elementwise_kernelILi8ENS0_13BUnaryFunctorIsssZZZNS0_15binary_internal21div_trunc_kernel_cudaERNS_18TensorIteratorBaseEENKUlvE_clEvENKUlvE3_clEvEUlssE_EESt5arrayIPcLm2EEEEviT0_T1_:
	.zero		920


//--------------------- .nv.constant0._ZN2at6native18elementwise_kernelILi128ELi4EZNS0_15gpu_kernel_implINS0_13AUnaryFunctorIsssZZZNS0_15binary_internal21div_trunc_kernel_cudaERNS_18TensorIteratorBaseEENKUlvE_clEvENKUlvE3_clEvEUlssE_EEEEvS6_RKT_EUliE_EEviT1_ --------------------------
	.section	.nv.constant0._ZN2at6native18elementwise_kernelILi128ELi4EZNS0_15gpu_kernel_implINS0_13AUnaryFunctorIsssZZZNS0_15binary_internal21div_trunc_kernel_cudaERNS_18TensorIteratorBaseEENKUlvE_clEvENKUlvE3_clEvEUlssE_EEEEvS6_RKT_EUliE_EEviT1_,"a",@progbits
	.sectionflags	@""
	.align	4
.nv.constant0._ZN2at6native18elementwise_kernelILi128ELi4EZNS0_15gpu_kernel_implINS0_13AUnaryFunctorIsssZZZNS0_15binary_internal21div_trunc_kernel_cudaERNS_18TensorIteratorBaseEENKUlvE_clEvENKUlvE3_clEvEUlssE_EEEEvS6_RKT_EUliE_EEviT1_:
	.zero		1440


//--------------------- .nv.constant0._ZN2at6native27unrolled_elementwise_kernelINS0_13AUnaryFunctorIsssZZZNS0_15binary_internal21div_trunc_kernel_cudaERNS_18TensorIteratorBaseEENKUlvE_clEvENKUlvE3_clEvEUlssE_EESt5arrayIPcLm2EELi4E23TrivialOffsetCalculatorILi1EjESE_NS0_6memory12LoadWithCastILi1EEENSF_13StoreWithCastILi1EEEEEviT_T0_T2_T3_T4_T5_ --------------------------
	.section	.nv.constant0._ZN2at6native27unrolled_elementwise_kernelINS0_13AUnaryFunctorIsssZZZNS0_15binary_internal21div_trunc_kernel_cudaERNS_18TensorIteratorBaseEENKUlvE_clEvENKUlvE3_clEvEUlssE_EESt5arrayIPcLm2EELi4E23TrivialOffsetCalculatorILi1EjESE_NS0_6memory12LoadWithCastILi1EEENSF_13StoreWithCastILi1EEEEEviT_T0_T2_T3_T4_T5_,"a",@progbits
	.sectionflags	@""
	.align	4
.nv.constant0._ZN2at6native27unrolled_elementwise_kernelINS0_13AUnaryFunctorIsssZZZNS0_15binary_internal21div_trunc_kernel_cudaERNS_18TensorIteratorBaseEENKUlvE_clEvENKUlvE3_clEvEUlssE_EESt5arrayIPcLm2EELi4E23TrivialOffsetCalculatorILi1EjESE_NS0_6memory12LoadWithCastILi1EEENSF_13StoreWithCastILi1EEEEEviT_T0_T2_T3_T4_T5_:
	.zero		940


//--------------------- .nv.constant0._ZN2at6native18elementwise_kernelILi128ELi4EZNS0_22gpu_kernel_impl_nocastINS0_13AUnaryFunctorIsssZZZNS0_15binary_internal21div_trunc_kernel_cudaERNS_18TensorIteratorBaseEENKUlvE_clEvENKUlvE3_clEvEUlssE_EEEEvS6_RKT_EUliE_EEviT1_ --------------------------
	.section	.nv.constant0._ZN2at6native18elementwise_kernelILi128ELi4EZNS0_22gpu_kernel_impl_nocastINS0_13AUnaryFunctorIsssZZZNS0_15binary_internal21div_trunc_kernel_cudaERNS_18TensorIteratorBaseEENKUlvE_clEvENKUlvE3_clEvEUlssE_EEEEvS6_RKT_EUliE_EEviT1_,"a",@progbits
	.sectionflags	@""
	.align	4
.nv.constant0._ZN2at6native18elementwise_kernelILi128ELi4EZNS0_22gpu_kernel_impl_nocastINS0_13AUnaryFunctorIsssZZZNS0_15binary_internal21div_trunc_kernel_cudaERNS_18TensorIteratorBaseEENKUlvE_clEvENKUlvE3_clEvEUlssE_EEEEvS6_RKT_EUliE_EEviT1_:
	.zero		1440


//--------------------- .nv.constant0._ZN2at6native27unrolled_elementwise_kernelINS0_13AUnaryFunctorIsssZZZNS0_15binary_internal21div_trunc_kernel_cudaERNS_18TensorIteratorBaseEENKUlvE_clEvENKUlvE3_clEvEUlssE_EESt5arrayIPcLm2EELi4E23TrivialOffsetCalculatorILi1EjESE_NS0_6memory15LoadWithoutCastENSF_16StoreWithoutCastEEEviT_T0_T2_T3_T4_T5_ --------------------------
	.section	.nv.constant0._ZN2at6native27unrolled_elementwise_kernelINS0_13AUnaryFunctorIsssZZZNS0_15binary_internal21div_trunc_kernel_cudaERNS_18TensorIteratorBaseEENKUlvE_clEvENKUlvE3_clEvEUlssE_EESt5arrayIPcLm2EELi4E23TrivialOffsetCalculatorILi1EjESE_NS0_6memory15LoadWithoutCastENSF_16StoreWithoutCastEEEviT_T0_T2_T3_T4_T5_,"a",@progbits
	.sectionflags	@""
	.align	4
.nv.constant0._ZN2at6native27unrolled_elementwise_kernelINS0_13AUnaryFunctorIsssZZZNS0_15binary_internal21div_trunc_kernel_cudaERNS_18TensorIteratorBaseEENKUlvE_clEvENKUlvE3_clEvEUlssE_EESt5arrayIPcLm2EELi4E23TrivialOffsetCalculatorILi1EjESE_NS0_6memory15LoadWithoutCastENSF_16StoreWithoutCastEEEviT_T0_T2_T3_T4_T5_:
	.zero		924


//--------------------- .nv.constant0._ZN2at6native29vectorized_elementwise_kernelILi2ENS0_13AUnaryFunctorIsssZZZNS0_15binary_internal21div_trunc_kernel_cudaERNS_18TensorIteratorBaseEENKUlvE_clEvENKUlvE3_clEvEUlssE_EESt5arrayIPcLm2EEEEviT0_T1_ --------------------------
	.section	.nv.constant0._ZN2at6native29vectorized_elementwise_kernelILi2ENS0_13AUnaryFunctorIsssZZZNS0_15binary_internal21div_trunc_kernel_cudaERNS_18TensorIteratorBaseEENKUlvE_clEvENKUlvE3_clEvEUlssE_EESt5arrayIPcLm2EEEEviT0_T1_,"a",@progbits
	.sectionflags	@""
	.align	4
.nv.constant0._ZN2at6native29vectorized_elementwise_kernelILi2ENS0_13AUnaryFunctorIsssZZZNS0_15binary_internal21div_trunc_kernel_cudaERNS_18TensorIteratorBaseEENKUlvE_clEvENKUlvE3_clEvEUlssE_EESt5arrayIPcLm2EEEEviT0_T1_:
	.zero		920


//--------------------- .nv.constant0._ZN2at6native29vectorized_elementwise_kernelILi4ENS0_13AUnaryFunctorIsssZZZNS0_15binary_internal21div_trunc_kernel_cudaERNS_18TensorIteratorBaseEENKUlvE_clEvENKUlvE3_clEvEUlssE_EESt5arrayIPcLm2EEEEviT0_T1_ --------------------------
	.section	.nv.constant0._ZN2at6native29vectorized_elementwise_kernelILi4ENS0_13AUnaryFunctorIsssZZZNS0_15binary_internal21div_trunc_kernel_cudaERNS_18TensorIteratorBaseEENKUlvE_clEvENKUlvE3_clEvEUlssE_EESt5arrayIPcLm2EEEEviT0_T1_,"a",@progbits
	.sectionflags	@""
	.align	4
.nv.constant0._ZN2at6native29vectorized_elementwise_kernelILi4ENS0_13AUnaryFunctorIsssZZZNS0_15binary_internal21div_trunc_kernel_cudaERNS_18TensorIteratorBaseEENKUlvE_clEvENKUlvE3_clEvEUlssE_EESt5arrayIPcLm2EEEEviT0_T1_:
	.zero		920


//--------------------- .nv.constant0._ZN2at6native29vectorized_elementwise_kernelILi8ENS0_13AUnaryFunctorIsssZZZNS0_15binary_internal21div_trunc_kernel_cudaERNS_18TensorIteratorBaseEENKUlvE_clEvENKUlvE3_clEvEUlssE_EESt5arrayIPcLm2EEEEviT0_T1_ --------------------------
	.section	.nv.constant0._ZN2at6native29vectorized_elementwise_kernelILi8ENS0_13AUnaryFunctorIsssZZZNS0_15binary_internal21div_trunc_kernel_cudaERNS_18TensorIteratorBaseEENKUlvE_clEvENKUlvE3_clEvEUlssE_EESt5arrayIPcLm2EEEEviT0_T1_,"a",@progbits
	.sectionflags	@""
	.align	4
.nv.constant0._ZN2at6native29vectorized_elementwise_kernelILi8ENS0_13AUnaryFunctorIsssZZZNS0_15binary_internal21div_trunc_kernel_cudaERNS_18TensorIteratorBaseEENKUlvE_clEvENKUlvE3_clEvEUlssE_EESt5arrayIPcLm2EEEEviT0_T1_:
	.zero		920


//--------------------- .nv.constant0._ZN2at6native18elementwise_kernelILi128ELi4EZNS0_15gpu_kernel_implINS0_13BinaryFunctorIlllZZZNS0_15binary_internal21div_trunc_kernel_cudaERNS_18TensorIteratorBaseEENKUlvE_clEvENKUlvE2_clEvEUlllE_EEEEvS6_RKT_EUliE_EEviT1_ --------------------------
	.section	.nv.constant0._ZN2at6native18elementwise_kernelILi128ELi4EZNS0_15gpu_kernel_implINS0_13BinaryFunctorIlllZZZNS0_15binary_internal21div_trunc_kernel_cudaERNS_18TensorIteratorBaseEENKUlvE_clEvENKUlvE2_clEvEUlllE_EEEEvS6_RKT_EUliE_EEviT1_,"a",@progbits
	.sectionflags	@""
	.align	4
.nv.constant0._ZN2at6native18elementwise_kernelILi128ELi4EZNS0_15gpu_kernel_implINS0_13BinaryFunctorIlllZZZNS0_15binary_internal21div_trunc_kernel_cudaERNS_18TensorIteratorBaseEENKUlvE_clEvENKUlvE2_clEvEUlllE_EEEEvS6_RKT_EUliE_EEviT1_:
	.zero		1552


//--------------------- .nv.constant0._ZN2at6native27unrolled_elementwise_kernelINS0_13BinaryFunctorIlllZZZNS0_15binary_internal21div_trunc_kernel_cudaERNS_18TensorIteratorBaseEENKUlvE_clEvENKUlvE2_clEvEUlllE_EESt5arrayIPcLm3EELi4E23TrivialOffsetCalculatorILi2EjESD_ILi1EjENS0_6memory12LoadWithCastILi2EEENSG_13StoreWithCastILi1EEEEEviT_T0_T2_T3_T4_T5_ --------------------------
	.section	.nv.constant0._ZN2at6native27unrolled_elementwise_kernelINS0_13BinaryFunctorIlllZZZNS0_15binary_internal21div_trunc_kernel_cudaERNS_18TensorIteratorBaseEENKUlvE_clEvENKUlvE2_clEvEUlllE_EESt5arrayIPcLm3EELi4E23TrivialOffsetCalculatorILi2EjESD_ILi1EjENS0_6memory12LoadWithCastILi2EEENSG_13StoreWithCastILi1EEEEEviT_T0_T2_T3_T4_T5_,"a",@progbits
	.sectionflags	@""
	.align	4
.nv.constant0._ZN2at6native27unrolled_elementwise_kernelINS0_13BinaryFunctorIlllZZZNS0_15binary_internal21div_trunc_kernel_cudaERNS_18TensorIteratorBaseEENKUlvE_clEvENKUlvE2_clEvEUlllE_EESt5arrayIPcLm3EELi4E23TrivialOffsetCalculatorILi2EjESD_ILi1EjENS0_6memory12LoadWithCastILi2EEENSG_13StoreWithCastILi1EEEEEviT_T0_T2_T3_T4_T5_:
	.zero		952


//--------------------- .nv.constant0._ZN2at6native18elementwise_kernelILi128ELi2EZNS0_22gpu_kernel_impl_nocastINS0_13BinaryFunctorIlllZZZNS0_15binary_internal21div_trunc_kernel_cudaERNS_18TensorIteratorBaseEENKUlvE_clEvENKUlvE2_clEvEUlllE_EEEEvS6_RKT_EUliE_EEviT1_ --------------------------
	.section	.nv.constant0._ZN2at6native18elementwise_kernelILi128ELi2EZNS0_22gpu_kernel_impl_nocastINS0_13BinaryFunctorIlllZZZNS0_15binary_internal21div_trunc_kernel_cudaERNS_18TensorIteratorBaseEENKUlvE_clEvENKUlvE2_clEvEUlllE_EEEEvS6_RKT_EUliE_EEviT1_,"a",@progbits
	.sectionflags	@""
	.align	4
.nv.constant0._ZN2at6native18elementwise_kernelILi128ELi2EZNS0_22gpu_kernel_impl_nocastINS0_13BinaryFunctorIlllZZZNS0_15binary_internal21div_trunc_kernel_cudaERNS_18TensorIteratorBaseEENKUlvE_clEvENKUlvE2_clEvEUlllE_EEEEvS6_RKT_EUliE_EEviT1_:
	.zero		1552


//--------------------- .nv.constant0._ZN2at6native27unrolled_elementwise_kernelINS0_13BinaryFunctorIlllZZZNS0_15binary_internal21div_trunc_kernel_cudaERNS_18TensorIteratorBaseEENKUlvE_clEvENKUlvE2_clEvEUlllE_EESt5arrayIPcLm3EELi4E23TrivialOffsetCalculatorILi2EjESD_ILi1EjENS0_6memory15LoadWithoutCastENSG_16StoreWithoutCastEEEviT_T0_T2_T3_T4_T5_ --------------------------
	.section	.nv.constant0._ZN2at6native27unrolled_elementwise_kernelINS0_13BinaryFunctorIlllZZZNS0_15binary_internal21div_trunc_kernel_cudaERNS_18TensorIteratorBaseEENKUlvE_clEvENKUlvE2_clEvEUlllE_EESt5arrayIPcLm3EELi4E23TrivialOffsetCalculatorILi2EjESD_ILi1EjENS0_6memory15LoadWithoutCastENSG_16StoreWithoutCastEEEviT_T0_T2_T3_T4_T5_,"a",@progbits
	.sectionflags	@""
	.align	4
.nv.constant0._ZN2at6native27unrolled_elementwise_kernelINS0_13BinaryFunctorIlllZZZNS0_15binary_internal21div_trunc_kernel_cudaERNS_18TensorIteratorBaseEENKUlvE_clEvENKUlvE2_clEvEUlllE_EESt5arrayIPcLm3EELi4E23TrivialOffsetCalculatorILi2EjESD_ILi1EjENS0_6memory15LoadWithoutCastENSG_16StoreWithoutCastEEEviT_T0_T2_T3_T4_T5_:
	.zero		932


//--------------------- .nv.constant0._ZN2at6native29vectorized_elementwise_kernelILi2ENS0_13BinaryFunctorIlllZZZNS0_15binary_internal21div_trunc_kernel_cudaERNS_18TensorIteratorBaseEENKUlvE_clEvENKUlvE2_clEvEUlllE_EESt5arrayIPcLm3EEEEviT0_T1_ --------------------------
	.section	.nv.constant0._ZN2at6native29vectorized_elementwise_kernelILi2ENS0_13BinaryFunctorIlllZZZNS0_15binary_internal21div_trunc_kernel_cudaERNS_18TensorIteratorBaseEENKUlvE_clEvENKUlvE2_clEvEUlllE_EESt5arrayIPcLm3EEEEviT0_T1_,"a",@progbits
	.sectionflags	@""
	.align	4
.nv.constant0._ZN2at6native29vectorized_elementwise_kernelILi2ENS0_13BinaryFunctorIlllZZZNS0_15binary_internal21div_trunc_kernel_cudaERNS_18TensorIteratorBaseEENKUlvE_clEvENKUlvE2_clEvEUlllE_EESt5arrayIPcLm3EEEEviT0_T1_:
	.zero		928


//--------------------- .nv.constant0._ZN2at6native29vectorized_elementwise_kernelILi4ENS0_13BinaryFunctorIlllZZZNS0_15binary_internal21div_trunc_kernel_cudaERNS_18TensorIteratorBaseEENKUlvE_clEvENKUlvE2_clEvEUlllE_EESt5arrayIPcLm3EEEEviT0_T1_ --------------------------
	.section	.nv.constant0._ZN2at6native29vectorized_elementwise_kernelILi4ENS0_13BinaryFunctorIlllZZZNS0_15binary_internal21div_trunc_kernel_cudaERNS_18TensorIteratorBaseEENKUlvE_clEvENKUlvE2_clEvEUlllE_EESt5arrayIPcLm3EEEEviT0_T1_,"a",@progbits
	.sectionflags	@""
	.align	4
.nv.constant0._ZN2at6native29vectorized_elementwise_kernelILi4ENS0_13BinaryFunctorIlllZZZNS0_15binary_internal21div_trunc_kernel_cudaERNS_18TensorIteratorBaseEENKUlvE_clEvENKUlvE2_clEvEUlllE_EESt5arrayIPcLm3EEEEviT0_T1_:
	.zero		928


//--------------------- .nv.constant0._ZN2at6native29vectorized_elementwise_kernelILi8ENS0_13BinaryFunctorIlllZZZNS0_15binary_internal21div_trunc_kernel_cudaERNS_18TensorIteratorBaseEENKUlvE_clEvENKUlvE2_clEvEUlllE_EESt5arrayIPcLm3EEEEviT0_T1_ --------------------------
	.section	.nv.constant0._ZN2at6native29vectorized_elementwise_kernelILi8ENS0_13BinaryFunctorIlllZZZNS0_15binary_internal21div_trunc_kernel_cudaERNS_18TensorIteratorBaseEENKUlvE_clEvENKUlvE2_clEvEUlllE_EESt5arrayIPcLm3EEEEviT0_T1_,"a",@progbits
	.sectionflags	@""
	.align	4
.nv.constant0._ZN2at6native29vectorized_elementwise_kernelILi8ENS0_13BinaryFunctorIlllZZZNS0_15binary_internal21div_trunc_kernel_cudaERNS_18TensorIteratorBaseEENKUlvE_clEvENKUlvE2_clEvEUlllE_EESt5arrayIPcLm3EEEEviT0_T1_:
	.zero		928


//--------------------- .nv.constant0._ZN2at6native18elementwise_kernelILi128ELi4EZNS0_15gpu_kernel_implINS0_13BUnaryFunctorIlllZZZNS0_15binary_internal21div_trunc_kernel_cudaERNS_18TensorIteratorBaseEENKUlvE_clEvENKUlvE2_clEvEUlllE_EEEEvS6_RKT_EUliE_EEviT1_ --------------------------
	.section	.nv.constant0._ZN2at6native18elementwise_kernelILi128ELi4EZNS0_15gpu_kernel_implINS0_13BUnaryFunctorIlllZZZNS0_15binary_internal21div_trunc_kernel_cudaERNS_18TensorIteratorBaseEENKUlvE_clEvENKUlvE2_clEvEUlllE_EEEEvS6_RKT_EUliE_EEviT1_,"a",@progbits
	.sectionflags	@""
	.align	4
.nv.constant0._ZN2at6native18elementwise_kernelILi128ELi4EZNS0_15gpu_kernel_implINS0_13BUnaryFunctorIlllZZZNS0_15binary_internal21div_trunc_kernel_cudaERNS_18TensorIteratorBaseEENKUlvE_clEvENKUlvE2_clEvEUlllE_EEEEvS6_RKT_EUliE_EEviT1_:
	.zero		1456


//--------------------- .nv.constant0._ZN2at6native27unrolled_elementwise_kernelINS0_13BUnaryFunctorIlllZZZNS0_15binary_internal21div_trunc_kernel_cudaERNS_18TensorIteratorBaseEENKUlvE_clEvENKUlvE2_clEvEUlllE_EESt5arrayIPcLm2EELi4E23TrivialOffsetCalculatorILi1EjESE_NS0_6memory12LoadWithCastILi1EEENSF_13StoreWithCastILi1EEEEEviT_T0_T2_T3_T4_T5_ --------------------------
	.section	.nv.constant0._ZN2at6native27unrolled_elementwise_kernelINS0_13BUnaryFunctorIlllZZZNS0_15binary_internal21div_trunc_kernel_cudaERNS_18TensorIteratorBaseEENKUlvE_clEvENKUlvE2_clEvEUlllE_EESt5arrayIPcLm2EELi4E23TrivialOffsetCalculatorILi1EjESE_NS0_6memory12LoadWithCastILi1EEENSF_13StoreWithCastILi1EEEEEviT_T0_T2_T3_T4_T5_,"a",@progbits
	.sectionflags	@""
	.align	4
.nv.constant0._ZN2at6native27unrolled_elementwise_kernelINS0_13BUnaryFunctorIlllZZZNS0_15binary_internal21div_trunc_kernel_cudaERNS_18TensorIteratorBaseEENKUlvE_clEvENKUlvE2_clEvEUlllE_EESt5arrayIPcLm2EELi4E23TrivialOffsetCalculatorILi1EjESE_NS0_6memory12LoadWithCastILi1EEENSF_13StoreWithCastILi1EEEEEviT_T0_T2_T3_T4_T5_:
	.zero		956


//--------------------- .nv.constant0._ZN2at6native18elementwise_kernelILi128ELi2EZNS0_22gpu_kernel_impl_nocastINS0_13BUnaryFunctorIlllZZZNS0_15binary_internal21div_trunc_kernel_cudaERNS_18TensorIteratorBaseEENKUlvE_clEvENKUlvE2_clEvEUlllE_EEEEvS6_RKT_EUliE_EEviT1_ --------------------------
	.section	.nv.constant0._ZN2at6native18elementwise_kernelILi128ELi2EZNS0_22gpu_kernel_impl_nocastINS0_13BUnaryFunctorIlllZZZNS0_15binary_internal21div_trunc_kernel_cudaERNS_18TensorIteratorBaseEENKUlvE_clEvENKUlvE2_clEvEUlllE_EEEEvS6_RKT_EUliE_EEviT1_,"a",@progbits
	.sectionflags	@""
	.align	4
.nv.constant0._ZN2at6native18elementwise_kernelILi128ELi2EZNS0_22gpu_kernel_impl_nocastINS0_13BUnaryFunctorIlllZZZNS0_15binary_internal21div_trunc_kernel_cudaERNS_18TensorIteratorBaseEENKUlvE_clEvENKUlvE2_clEvEUlllE_EEEEvS6_RKT_EUliE_EEviT1_:
	.zero		1448


//--------------------- .nv.constant0._ZN2at6native27unrolled_elementwise_kernelINS0_13BUnaryFunctorIlllZZZNS0_15binary_internal21div_trunc_kernel_cudaERNS_18TensorIteratorBaseEENKUlvE_clEvENKUlvE2_clEvEUlllE_EESt5arrayIPcLm2EELi4E23TrivialOffsetCalculatorILi1EjESE_NS0_6memory15LoadWithoutCastENSF_16StoreWithoutCastEEEviT_T0_T2_T3_T4_T5_ --------------------------
	.section	.nv.constant0._ZN2at6native27unrolled_elementwise_kernelINS0_13BUnaryFunctorIlllZZZNS0_15binary_internal21div_trunc_kernel_cudaERNS_18TensorIteratorBaseEENKUlvE_clEvENKUlvE2_clEvEUlllE_EESt5arrayIPcLm2EELi4E23TrivialOffsetCalculatorILi1EjESE_NS0_6memory15LoadWithoutCastENSF_16StoreWithoutCastEEEviT_T0_T2_T3_T4_T5_,"a",@progbits
	.sectionflags	@""
	.align	4
.nv.constant0._ZN2at6native27unrolled_elementwise_kernelINS0_13BUnaryFunctorIlllZZZNS0_15binary_internal21div_trunc_kernel_cudaERNS_18TensorIteratorBaseEENKUlvE_clEvENKUlvE2_clEvEUlllE_EESt5arrayIPcLm2EELi4E23TrivialOffsetCalculatorILi1EjESE_NS0_6memory15LoadWithoutCastENSF_16StoreWithoutCastEEEviT_T0_T2_T3_T4_T5_:
	.zero		940


//--------------------- .nv.constant0._ZN2at6native29vectorized_elementwise_kernelILi2ENS0_13BUnaryFunctorIlllZZZNS0_15binary_internal21div_trunc_kernel_cudaERNS_18TensorIteratorBaseEENKUlvE_clEvENKUlvE2_clEvEUlllE_EESt5arrayIPcLm2EEEEviT0_T1_ --------------------------
	.section	.nv.constant0._ZN2at6native29vectorized_elementwise_kernelILi2ENS0_13BUnaryFunctorIlllZZZNS0_15binary_internal21div_trunc_kernel_cudaERNS_18TensorIteratorBaseEENKUlvE_clEvENKUlvE2_clEvEUlllE_EESt5arrayIPcLm2EEEEviT0_T1_,"a",@progbits
	.sectionflags	@""
	.align	4
.nv.constant0._ZN2at6native29vectorized_elementwise_kernelILi2ENS0_13BUnaryFunctorIlllZZZNS0_15binary_internal21div_trunc_kernel_cudaERNS_18TensorIteratorBaseEENKUlvE_clEvENKUlvE2_clEvEUlllE_EESt5arrayIPcLm2EEEEviT0_T1_:
	.zero		936


//--------------------- .nv.constant0._ZN2at6native29vectorized_elementwise_kernelILi4ENS0_13BUnaryFunctorIlllZZZNS0_15binary_internal21div_trunc_kernel_cudaERNS_18TensorIteratorBaseEENKUlvE_clEvENKUlvE2_clEvEUlllE_EESt5arrayIPcLm2EEEEviT0_T1_ --------------------------
	.section	.nv.constant0._ZN2at6native29vectorized_elementwise_kernelILi4ENS0_13BUnaryFunctorIlllZZZNS0_15binary_internal21div_trunc_kernel_cudaERNS_18TensorIteratorBaseEENKUlvE_clEvENKUlvE2_clEvEUlllE_EESt5arrayIPcLm2EEEEviT0_T1_,"a",@progbits
	.sectionflags	@""
	.align	4
.nv.constant0._ZN2at6native29vectorized_elementwise_kernelILi4ENS0_13BUnaryFunctorIlllZZZNS0_15binary_internal21div_trunc_kernel_cudaERNS_18TensorIteratorBaseEENKUlvE_clEvENKUlvE2_clEvEUlllE_EESt5arrayIPcLm2EEEEviT0_T1_:
	.zero		936


//--------------------- .nv.constant0._ZN2at6native29vectorized_elementwise_kernelILi8ENS0_13BUnaryFunctorIlllZZZNS0_15binary_internal21div_trunc_kernel_cudaERNS_18TensorIteratorBaseEENKUlvE_clEvENKUlvE2_clEvEUlllE_EESt5arrayIPcLm2EEEEviT0_T1_ --------------------------
	.section	.nv.constant0._ZN2at6native29vectorized_elementwise_kernelILi8ENS0_13BUnaryFunctorIlllZZZNS0_15binary_internal21div_trunc_kernel_cudaERNS_18TensorIteratorBaseEENKUlvE_clEvENKUlvE2_clEvEUlllE_EESt5arrayIPcLm2EEEEviT0_T1_,"a",@progbits
	.sectionflags	@""
	.align	4
.nv.constant0._ZN2at6native29vectorized_elementwise_kernelILi8ENS0_13BUnaryFunctorIlllZZZNS0_15binary_internal21div_trunc_kernel_cudaERNS_18TensorIteratorBaseEENKUlvE_clEvENKUlvE2_clEvEUlllE_EESt5arrayIPcLm2EEEEviT0_T1_:
	.zero		936


//--------------------- .nv.constant0._ZN2at6native18elementwise_kernelILi128ELi4EZNS0_15gpu_kernel_implINS0_13AUnaryFunctorIlllZZZNS0_15binary_internal21div_trunc_kernel_cudaERNS_18TensorIteratorBaseEENKUlvE_clEvENKUlvE2_clEvEUlllE_EEEEvS6_RKT_EUliE_EEviT1_ --------------------------
	.section	.nv.constant0._ZN2at6native18elementwise_kernelILi128ELi4EZNS0_15gpu_kernel_implINS0_13AUnaryFunctorIlllZZZNS0_15binary_internal21div_trunc_kernel_cudaERNS_18TensorIteratorBaseEENKUlvE_clEvENKUlvE2_clEvEUlllE_EEEEvS6_RKT_EUliE_EEviT1_,"a",@progbits
	.sectionflags	@""
	.align	4
.nv.constant0._ZN2at6native18elementwise_kernelILi128ELi4EZNS0_15gpu_kernel_implINS0_13AUnaryFunctorIlllZZZNS0_15binary_internal21div_trunc_kernel_cudaERNS_18TensorIteratorBaseEENKUlvE_clEvENKUlvE2_clEvEUlllE_EEEEvS6_RKT_EUliE_EEviT1_:
	.zero		1456


//--------------------- .nv.constant0._ZN2at6native27unrolled_elementwise_kernelINS0_13AUnaryFunctorIlllZZZNS0_15binary_internal21div_trunc_kernel_cudaERNS_18TensorIteratorBaseEENKUlvE_clEvENKUlvE2_clEvEUlllE_EESt5arrayIPcLm2EELi4E23TrivialOffsetCalculatorILi1EjESE_NS0_6memory12LoadWithCastILi1EEENSF_13StoreWithCastILi1EEEEEviT_T0_T2_T3_T4_T5_ --------------------------
	.section	.nv.constant0._ZN2at6native27unrolled_elementwise_kernelINS0_13AUnaryFunctorIlllZZZNS0_15binary_internal21div_trunc_kernel_cudaERNS_18TensorIteratorBaseEENKUlvE_clEvENKUlvE2_clEvEUlllE_EESt5arrayIPcLm2EELi4E23TrivialOffsetCalculatorILi1EjESE_NS0_6memory12LoadWithCastILi1EEENSF_13StoreWithCastILi1EEEEEviT_T0_T2_T3_T4_T5_,"a",@progbits
	.sectionflags	@""
	.align	4
.nv.constant0._ZN2at6native27unrolled_elementwise_kernelINS0_13AUnaryFunctorIlllZZZNS0_15binary_internal21div_trunc_kernel_cudaERNS_18TensorIteratorBaseEENKUlvE_clEvENKUlvE2_clEvEUlllE_EESt5arrayIPcLm2EELi4E23TrivialOffsetCalculatorILi1EjESE_NS0_6memory12LoadWithCastILi1EEENSF_13StoreWithCastILi1EEEEEviT_T0_T2_T3_T4_T5_:
	.zero		956


//--------------------- .nv.constant0._ZN2at6native18elementwise_kernelILi128ELi2EZNS0_22gpu_kernel_impl_nocastINS0_13AUnaryFunctorIlllZZZNS0_15binary_internal21div_trunc_kernel_cudaERNS_18TensorIteratorBaseEENKUlvE_clEvENKUlvE2_clEvEUlllE_EEEEvS6_RKT_EUliE_EEviT1_ --------------------------
	.section	.nv.constant0._ZN2at6native18elementwise_kernelILi128ELi2EZNS0_22gpu_kernel_impl_nocastINS0_13AUnaryFunctorIlllZZZNS0_15binary_internal21div_trunc_kernel_cudaERNS_18TensorIteratorBaseEENKUlvE_clEvENKUlvE2_clEvEUlllE_EEEEvS6_RKT_EUliE_EEviT1_,"a",@progbits
	.sectionflags	@""
	.align	4
.nv.constant0._ZN2at6native18elementwise_kernelILi128ELi2EZNS0_22gpu_kernel_impl_nocastINS0_13AUnaryFunctorIlllZZZNS0_15binary_internal21div_trunc_kernel_cudaERNS_18TensorIteratorBaseEENKUlvE_clEvENKUlvE2_clEvEUlllE_EEEEvS6_RKT_EUliE_EEviT1_:
	.zero		1448


//--------------------- .nv.constant0._ZN2at6native27unrolled_elementwise_kernelINS0_13AUnaryFunctorIlllZZZNS0_15binary_internal21div_trunc_kernel_cudaERNS_18TensorIteratorBaseEENKUlvE_clEvENKUlvE2_clEvEUlllE_EESt5arrayIPcLm2EELi4E23TrivialOffsetCalculatorILi1EjESE_NS0_6memory15LoadWithoutCastENSF_16StoreWithoutCastEEEviT_T0_T2_T3_T4_T5_ --------------------------
	.section	.nv.constant0._ZN2at6native27unrolled_elementwise_kernelINS0_13AUnaryFunctorIlllZZZNS0_15binary_internal21div_trunc_kernel_cudaERNS_18TensorIteratorBaseEENKUlvE_clEvENKUlvE2_clEvEUlllE_EESt5arrayIPcLm2EELi4E23TrivialOffsetCalculatorILi1EjESE_NS0_6memory15LoadWithoutCastENSF_16StoreWithoutCastEEEviT_T0_T2_T3_T4_T5_,"a",@progbits
	.sectionflags	@""
	.align	4
.nv.constant0._ZN2at6native27unrolled_elementwise_kernelINS0_13AUnaryFunctorIlllZZZNS0_15binary_internal21div_trunc_kernel_cudaERNS_18TensorIteratorBaseEENKUlvE_clEvENKUlvE2_clEvEUlllE_EESt5arrayIPcLm2EELi4E23TrivialOffsetCalculatorILi1EjESE_NS0_6memory15LoadWithoutCastENSF_16StoreWithoutCastEEEviT_T0_T2_T3_T4_T5_:
	.zero		940


//--------------------- .nv.constant0._ZN2at6native29vectorized_elementwise_kernelILi2ENS0_13AUnaryFunctorIlllZZZNS0_15binary_internal21div_trunc_kernel_cudaERNS_18TensorIteratorBaseEENKUlvE_clEvENKUlvE2_clEvEUlllE_EESt5arrayIPcLm2EEEEviT0_T1_ --------------------------
	.section	.nv.constant0._ZN2at6native29vectorized_elementwise_kernelILi2ENS0_13AUnaryFunctorIlllZZZNS0_15binary_internal21div_trunc_kernel_cudaERNS_18TensorIteratorBaseEENKUlvE_clEvENKUlvE2_clEvEUlllE_EESt5arrayIPcLm2EEEEviT0_T1_,"a",@progbits
	.sectionflags	@""
	.align	4
.nv.constant0._ZN2at6native29vectorized_elementwise_kernelILi2ENS0_13AUnaryFunctorIlllZZZNS0_15binary_internal21div_trunc_kernel_cudaERNS_18TensorIteratorBaseEENKUlvE_clEvENKUlvE2_clEvEUlllE_EESt5arrayIPcLm2EEEEviT0_T1_:
	.zero		936


//--------------------- .nv.constant0._ZN2at6native29vectorized_elementwise_kernelILi4ENS0_13AUnaryFunctorIlllZZZNS0_15binary_internal21div_trunc_kernel_cudaERNS_18TensorIteratorBaseEENKUlvE_clEvENKUlvE2_clEvEUlllE_EESt5arrayIPcLm2EEEEviT0_T1_ --------------------------
	.section	.nv.constant0._ZN2at6native29vectorized_elementwise_kernelILi4ENS0_13AUnaryFunctorIlllZZZNS0_15binary_internal21div_trunc_kernel_cudaERNS_18TensorIteratorBaseEENKUlvE_clEvENKUlvE2_clEvEUlllE_EESt5arrayIPcLm2EEEEviT0_T1_,"a",@progbits
	.sectionflags	@""
	.align	4
.nv.constant0._ZN2at6native29vectorized_elementwise_kernelILi4ENS0_13AUnaryFunctorIlllZZZNS0_15binary_internal21div_trunc_kernel_cudaERNS_18TensorIteratorBaseEENKUlvE_clEvENKUlvE2_clEvEUlllE_EESt5arrayIPcLm2EEEEviT0_T1_:
	.zero		936


//--------------------- .nv.constant0._ZN2at6native29vectorized_elementwise_kernelILi8ENS0_13AUnaryFunctorIlllZZZNS0_15binary_internal21div_trunc_kernel_cudaERNS_18TensorIteratorBaseEENKUlvE_clEvENKUlvE2_clEvEUlllE_EESt5arrayIPcLm2EEEEviT0_T1_ --------------------------
	.section	.nv.constant0._ZN2at6native29vectorized_elementwise_kernelILi8ENS0_13AUnaryFunctorIlllZZZNS0_15binary_internal21div_trunc_kernel_cudaERNS_18TensorIteratorBaseEENKUlvE_clEvENKUlvE2_clEvEUlllE_EESt5arrayIPcLm2EEEEviT0_T1_,"a",@progbits
	.sectionflags	@""
	.align	4
.nv.constant0._ZN2at6native29vectorized_elementwise_kernelILi8ENS0_13AUnaryFunctorIlllZZZNS0_15binary_internal21div_trunc_kernel_cudaERNS_18TensorIteratorBaseEENKUlvE_clEvENKUlvE2_clEvEUlllE_EESt5arrayIPcLm2EEEEviT0_T1_:
	.zero		936


//--------------------- .nv.constant0._ZN2at6native18elementwise_kernelILi128ELi4EZNS0_15gpu_kernel_implINS0_13BinaryFunctorIiiiZZZNS0_15binary_internal21div_trunc_kernel_cudaERNS_18TensorIteratorBaseEENKUlvE_clEvENKUlvE1_clEvEUliiE_EEEEvS6_RKT_EUliE_EEviT1_ --------------------------
	.section	.nv.constant0._ZN2at6native18elementwise_kernelILi128ELi4EZNS0_15gpu_kernel_implINS0_13BinaryFunctorIiiiZZZNS0_15binary_internal21div_trunc_kernel_cudaERNS_18TensorIteratorBaseEENKUlvE_clEvENKUlvE1_clEvEUliiE_EEEEvS6_RKT_EUliE_EEviT1_,"a",@progbits
	.sectionflags	@""
	.align	4
.nv.constant0._ZN2at6native18elementwise_kernelILi128ELi4EZNS0_15gpu_kernel_implINS0_13BinaryFunctorIiiiZZZNS0_15binary_internal21div_trunc_kernel_cudaERNS_18TensorIteratorBaseEENKUlvE_clEvENKUlvE1_clEvEUliiE_EEEEvS6_RKT_EUliE_EEviT1_:
	.zero		1552


//--------------------- .nv.constant0._ZN2at6native27unrolled_elementwise_kernelINS0_13BinaryFunctorIiiiZZZNS0_15binary_internal21div_trunc_kernel_cudaERNS_18TensorIteratorBaseEENKUlvE_clEvENKUlvE1_clEvEUliiE_EESt5arrayIPcLm3EELi4E23TrivialOffsetCalculatorILi2EjESD_ILi1EjENS0_6memory12LoadWithCastILi2EEENSG_13StoreWithCastILi1EEEEEviT_T0_T2_T3_T4_T5_ --------------------------
	.section	.nv.constant0._ZN2at6native27unrolled_elementwise_kernelINS0_13BinaryFunctorIiiiZZZNS0_15binary_internal21div_trunc_kernel_cudaERNS_18TensorIteratorBaseEENKUlvE_clEvENKUlvE1_clEvEUliiE_EESt5arrayIPcLm3EELi4E23TrivialOffsetCalculatorILi2EjESD_ILi1EjENS0_6memory12LoadWithCastILi2EEENSG_13StoreWithCastILi1EEEEEviT_T0_T2_T3_T4_T5_,"a",@progbits
	.sectionflags	@""
	.align	4
.nv.constant0._ZN2at6native27unrolled_elementwise_kernelINS0_13BinaryFunctorIiiiZZZNS0_15binary_internal21div_trunc_kernel_cudaERNS_18TensorIteratorBaseEENKUlvE_clEvENKUlvE1_clEvEUliiE_EESt5arrayIPcLm3EELi4E23TrivialOffsetCalculatorILi2EjESD_ILi1EjENS0_6memory12LoadWithCastILi2EEENSG_13StoreWithCastILi1EEEEEviT_T0_T2_T3_T4_T5_:
	.zero		952


//--------------------- .nv.constant0._ZN2at6native18elementwise_kernelILi128ELi2EZNS0_22gpu_kernel_impl_nocastINS0_13BinaryFunctorIiiiZZZNS0_15binary_internal21div_trunc_kernel_cudaERNS_18TensorIteratorBaseEENKUlvE_clEvENKUlvE1_clEvEUliiE_EEEEvS6_RKT_EUliE_EEviT1_ --------------------------
	.section	.nv.constant0._ZN2at6native18elementwise_kernelILi128ELi2EZNS0_22gpu_kernel_impl_nocastINS0_13BinaryFunctorIiiiZZZNS0_15binary_internal21div_trunc_kernel_cudaERNS_18TensorIteratorBaseEENKUlvE_clEvENKUlvE1_clEvEUliiE_EEEEvS6_RKT_EUliE_EEviT1_,"a",@progbits
	.sectionflags	@""
	.align	4
.nv.constant0._ZN2at6native18elementwise_kernelILi128ELi2EZNS0_22gpu_kernel_impl_nocastINS0_13BinaryFunctorIiiiZZZNS0_15binary_internal21div_trunc_kernel_cudaERNS_18TensorIteratorBaseEENKUlvE_clEvENKUlvE1_clEvEUliiE_EEEEvS6_RKT_EUliE_EEviT1_:
	.zero		1552


//--------------------- .nv.constant0._ZN2at6native27unrolled_elementwise_kernelINS0_13BinaryFunctorIiiiZZZNS0_15binary_internal21div_trunc_kernel_cudaERNS_18TensorIteratorBaseEENKUlvE_clEvENKUlvE1_clEvEUliiE_EESt5arrayIPcLm3EELi4E23TrivialOffsetCalculatorILi2EjESD_ILi1EjENS0_6memory15LoadWithoutCastENSG_16StoreWithoutCastEEEviT_T0_T2_T3_T4_T5_ --------------------------
	.section	.nv.constant0._ZN2at6native27unrolled_elementwise_kernelINS0_13BinaryFunctorIiiiZZZNS0_15binary_internal21div_trunc_kernel_cudaERNS_18TensorIteratorBaseEENKUlvE_clEvENKUlvE1_clEvEUliiE_EESt5arrayIPcLm3EELi4E23TrivialOffsetCalculatorILi2EjESD_ILi1EjENS0_6memory15LoadWithoutCastENSG_16StoreWithoutCastEEEviT_T0_T2_T3_T4_T5_,"a",@progbits
	.sectionflags	@""
	.align	4
.nv.constant0._ZN2at6native27unrolled_elementwise_kernelINS0_13BinaryFunctorIiiiZZZNS0_15binary_internal21div_trunc_kernel_cudaERNS_18TensorIteratorBaseEENKUlvE_clEvENKUlvE1_clEvEUliiE_EESt5arrayIPcLm3EELi4E23TrivialOffsetCalculatorILi2EjESD_ILi1EjENS0_6memory15LoadWithoutCastENSG_16StoreWithoutCastEEEviT_T0_T2_T3_T4_T5_:
	.zero		932


//--------------------- .nv.constant0._ZN2at6native29vectorized_elementwise_kernelILi2ENS0_13BinaryFunctorIiiiZZZNS0_15binary_internal21div_trunc_kernel_cudaERNS_18TensorIteratorBaseEENKUlvE_clEvENKUlvE1_clEvEUliiE_EESt5arrayIPcLm3EEEEviT0_T1_ --------------------------
	.section	.nv.constant0._ZN2at6native29vectorized_elementwise_kernelILi2ENS0_13BinaryFunctorIiiiZZZNS0_15binary_internal21div_trunc_kernel_cudaERNS_18TensorIteratorBaseEENKUlvE_clEvENKUlvE1_clEvEUliiE_EESt5arrayIPcLm3EEEEviT0_T1_,"a",@progbits
	.sectionflags	@""
	.align	4
.nv.constant0._ZN2at6native29vectorized_elementwise_kernelILi2ENS0_13BinaryFunctorIiiiZZZNS0_15binary_internal21div_trunc_kernel_cudaERNS_18TensorIteratorBaseEENKUlvE_clEvENKUlvE1_clEvEUliiE_EESt5arrayIPcLm3EEEEviT0_T1_:
	.zero		928


//--------------------- .nv.constant0._ZN2at6native29vectorized_elementwise_kernelILi4ENS0_13BinaryFunctorIiiiZZZNS0_15binary_internal21div_trunc_kernel_cudaERNS_18TensorIteratorBaseEENKUlvE_clEvENKUlvE1_clEvEUliiE_EESt5arrayIPcLm3EEEEviT0_T1_ --------------------------
	.section	.nv.constant0._ZN2at6native29vectorized_elementwise_kernelILi4ENS0_13BinaryFunctorIiiiZZZNS0_15binary_internal21div_trunc_kernel_cudaERNS_18TensorIteratorBaseEENKUlvE_clEvENKUlvE1_clEvEUliiE_EESt5arrayIPcLm3EEEEviT0_T1_,"a",@progbits
	.sectionflags	@""
	.align	4
.nv.constant0._ZN2at6native29vectorized_elementwise_kernelILi4ENS0_13BinaryFunctorIiiiZZZNS0_15binary_internal21div_trunc_kernel_cudaERNS_18TensorIteratorBaseEENKUlvE_clEvENKUlvE1_clEvEUliiE_EESt5arrayIPcLm3EEEEviT0_T1_:
	.zero		928


//--------------------- .nv.constant0._ZN2at6native29vectorized_elementwise_kernelILi8ENS0_13BinaryFunctorIiiiZZZNS0_15binary_internal21div_trunc_kernel_cudaERNS_18TensorIteratorBaseEENKUlvE_clEvENKUlvE1_clEvEUliiE_EESt5arrayIPcLm3EEEEviT0_T1_ --------------------------
	.section	.nv.constant0._ZN2at6native29vectorized_elementwise_kernelILi8ENS0_13BinaryFunctorIiiiZZZNS0_15binary_internal21div_trunc_kernel_cudaERNS_18TensorIteratorBaseEENKUlvE_clEvENKUlvE1_clEvEUliiE_EESt5arrayIPcLm3EEEEviT0_T1_,"a",@progbits
	.sectionflags	@""
	.align	4
.nv.constant0._ZN2at6native29vectorized_elementwise_kernelILi8ENS0_13BinaryFunctorIiiiZZZNS0_15binary_internal21div_trunc_kernel_cudaERNS_18TensorIteratorBaseEENKUlvE_clEvENKUlvE1_clEvEUliiE_EESt5arrayIPcLm3EEEEviT0_T1_:
	.zero		928


//--------------------- .nv.constant0._ZN2at6native18elementwise_kernelILi128ELi4EZNS0_15gpu_kernel_implINS0_13BUnaryFunctorIiiiZZZNS0_15binary_internal21div_trunc_kernel_cudaERNS_18TensorIteratorBaseEENKUlvE_clEvENKUlvE1_clEvEUliiE_EEEEvS6_RKT_EUliE_EEviT1_ --------------------------
	.section	.nv.constant0._ZN2at6native18elementwise_kernelILi128ELi4EZNS0_15gpu_kernel_implINS0_13BUnaryFunctorIiiiZZZNS0_15binary_internal21div_trunc_kernel_cudaERNS_18TensorIteratorBaseEENKUlvE_clEvENKUlvE1_clEvEUliiE_EEEEvS6_RKT_EUliE_EEviT1_,"a",@progbits
	.sectionflags	@""
	.align	4
.nv.constant0._ZN2at6native18elementwise_kernelILi128ELi4EZNS0_15gpu_kernel_implINS0_13BUnaryFunctorIiiiZZZNS0_15binary_internal21div_trunc_kernel_cudaERNS_18TensorIteratorBaseEENKUlvE_clEvENKUlvE1_clEvEUliiE_EEEEvS6_RKT_EUliE_EEviT1_:
	.zero		1448


//--------------------- .nv.constant0._ZN2at6native27unrolled_elementwise_kernelINS0_13BUnaryFunctorIiiiZZZNS0_15binary_internal21div_trunc_kernel_cudaERNS_18TensorIteratorBaseEENKUlvE_clEvENKUlvE1_clEvEUliiE_EESt5arrayIPcLm2EELi4E23TrivialOffsetCalculatorILi1EjESE_NS0_6memory12LoadWithCastILi1EEENSF_13StoreWithCastILi1EEEEEviT_T0_T2_T3_T4_T5_ --------------------------
	.section	.nv.constant0._ZN2at6native27unrolled_elementwise_kernelINS0_13BUnaryFunctorIiiiZZZNS0_15binary_internal21div_trunc_kernel_cudaERNS_18TensorIteratorBaseEENKUlvE_clEvENKUlvE1_clEvEUliiE_EESt5arrayIPcLm2EELi4E23TrivialOffsetCalculatorILi1EjESE_NS0_6memory12LoadWithCastILi1EEENSF_13StoreWithCastILi1EEEEEviT_T0_T2_T3_T4_T5_,"a",@progbits
	.sectionflags	@""
	.align	4
.nv.constant0._ZN2at6native27unrolled_elementwise_kernelINS0_13BUnaryFunctorIiiiZZZNS0_15binary_internal21div_trunc_kernel_cudaERNS_18TensorIteratorBaseEENKUlvE_clEvENKUlvE1_clEvEUliiE_EESt5arrayIPcLm2EELi4E23TrivialOffsetCalculatorILi1EjESE_NS0_6memory12LoadWithCastILi1EEENSF_13StoreWithCastILi1EEEEEviT_T0_T2_T3_T4_T5_:
	.zero		948


//--------------------- .nv.constant0._ZN2at6native18elementwise_kernelILi128ELi2EZNS0_22gpu_kernel_impl_nocastINS0_13BUnaryFunctorIiiiZZZNS0_15binary_internal21div_trunc_kernel_cudaERNS_18TensorIteratorBaseEENKUlvE_clEvENKUlvE1_clEvEUliiE_EEEEvS6_RKT_EUliE_EEviT1_ --------------------------
	.section	.nv.constant0._ZN2at6native18elementwise_kernelILi128ELi2EZNS0_22gpu_kernel_impl_nocastINS0_13BUnaryFunctorIiiiZZZNS0_15binary_internal21div_trunc_kernel_cudaERNS_18TensorIteratorBaseEENKUlvE_clEvENKUlvE1_clEvEUliiE_EEEEvS6_RKT_EUliE_EEviT1_,"a",@progbits
	.sectionflags	@""
	.align	4
.nv.constant0._ZN2at6native18elementwise_kernelILi128ELi2EZNS0_22gpu_kernel_impl_nocastINS0_13BUnaryFunctorIiiiZZZNS0_15binary_internal21div_trunc_kernel_cudaERNS_18TensorIteratorBaseEENKUlvE_clEvENKUlvE1_clEvEUliiE_EEEEvS6_RKT_EUliE_EEviT1_:
	.zero		1440


//--------------------- .nv.constant0._ZN2at6native27unrolled_elementwise_kernelINS0_13BUnaryFunctorIiiiZZZNS0_15binary_internal21div_trunc_kernel_cudaERNS_18TensorIteratorBaseEENKUlvE_clEvENKUlvE1_clEvEUliiE_EESt5arrayIPcLm2EELi4E23TrivialOffsetCalculatorILi1EjESE_NS0_6memory15LoadWithoutCastENSF_16StoreWithoutCastEEEviT_T0_T2_T3_T4_T5_ --------------------------
	.section	.nv.constant0._ZN2at6native27unrolled_elementwise_kernelINS0_13BUnaryFunctorIiiiZZZNS0_15binary_internal21div_trunc_kernel_cudaERNS_18TensorIteratorBaseEENKUlvE_clEvENKUlvE1_clEvEUliiE_EESt5arrayIPcLm2EELi4E23TrivialOffsetCalculatorILi1EjESE_NS0_6memory15LoadWithoutCastENSF_16StoreWithoutCastEEEviT_T0_T2_T3_T4_T5_,"a",@progbits
	.sectionflags	@""
	.align	4
.nv.constant0._ZN2at6native27unrolled_elementwise_kernelINS0_13BUnaryFunctorIiiiZZZNS0_15binary_internal21div_trunc_kernel_cudaERNS_18TensorIteratorBaseEENKUlvE_clEvENKUlvE1_clEvEUliiE_EESt5arrayIPcLm2EELi4E23TrivialOffsetCalculatorILi1EjESE_NS0_6memory15LoadWithoutCastENSF_16StoreWithoutCastEEEviT_T0_T2_T3_T4_T5_:
	.zero		932


//--------------------- .nv.constant0._ZN2at6native29vectorized_elementwise_kernelILi2ENS0_13BUnaryFunctorIiiiZZZNS0_15binary_internal21div_trunc_kernel_cudaERNS_18TensorIteratorBaseEENKUlvE_clEvENKUlvE1_clEvEUliiE_EESt5arrayIPcLm2EEEEviT0_T1_ --------------------------
	.section	.nv.constant0._ZN2at6native29vectorized_elementwise_kernelILi2ENS0_13BUnaryFunctorIiiiZZZNS0_15binary_internal21div_trunc_kernel_cudaERNS_18TensorIteratorBaseEENKUlvE_clEvENKUlvE1_clEvEUliiE_EESt5arrayIPcLm2EEEEviT0_T1_,"a",@progbits
	.sectionflags	@""
	.align	4
.nv.constant0._ZN2at6native29vectorized_elementwise_kernelILi2ENS0_13BUnaryFunctorIiiiZZZNS0_15binary_internal21div_trunc_kernel_cudaERNS_18TensorIteratorBaseEENKUlvE_clEvENKUlvE1_clEvEUliiE_EESt5arrayIPcLm2EEEEviT0_T1_:
	.zero		928


//--------------------- .nv.constant0._ZN2at6native29vectorized_elementwise_kernelILi4ENS0_13BUnaryFunctorIiiiZZZNS0_15binary_internal21div_trunc_kernel_cudaERNS_18TensorIteratorBaseEENKUlvE_clEvENKUlvE1_clEvEUliiE_EESt5arrayIPcLm2EEEEviT0_T1_ --------------------------
	.section	.nv.constant0._ZN2at6native29vectorized_elementwise_kernelILi4ENS0_13BUnaryFunctorIiiiZZZNS0_15binary_internal21div_trunc_kernel_cudaERNS_18TensorIteratorBaseEENKUlvE_clEvENKUlvE1_clEvEUliiE_EESt5arrayIPcLm2EEEEviT0_T1_,"a",@progbits
	.sectionflags	@""
	.align	4
.nv.constant0._ZN2at6native29vectorized_elementwise_kernelILi4ENS0_13BUnaryFunctorIiiiZZZNS0_15binary_internal21div_trunc_kernel_cudaERNS_18TensorIteratorBaseEENKUlvE_clEvENKUlvE1_clEvEUliiE_EESt5arrayIPcLm2EEEEviT0_T1_:
	.zero		928


//--------------------- .nv.constant0._ZN2at6native29vectorized_elementwise_kernelILi8ENS0_13BUnaryFunctorIiiiZZZNS0_15binary_internal21div_trunc_kernel_cudaERNS_18TensorIteratorBaseEENKUlvE_clEvENKUlvE1_clEvEUliiE_EESt5arrayIPcLm2EEEEviT0_T1_ --------------------------
	.section	.nv.constant0._ZN2at6native29vectorized_elementwise_kernelILi8ENS0_13BUnaryFunctorIiiiZZZNS0_15binary_internal21div_trunc_kernel_cudaERNS_18TensorIteratorBaseEENKUlvE_clEvENKUlvE1_clEvEUliiE_EESt5arrayIPcLm2EEEEviT0_T1_,"a",@progbits
	.sectionflags	@""
	.align	4
.nv.constant0._ZN2at6native29vectorized_elementwise_kernelILi8ENS0_13BUnaryFunctorIiiiZZZNS0_15binary_internal21div_trunc_kernel_cudaERNS_18TensorIteratorBaseEENKUlvE_clEvENKUlvE1_clEvEUliiE_EESt5arrayIPcLm2EEEEviT0_T1_:
	.zero		928


//--------------------- .nv.constant0._ZN2at6native18elementwise_kernelILi128ELi4EZNS0_15gpu_kernel_implINS0_13AUnaryFunctorIiiiZZZNS0_15binary_internal21div_trunc_kernel_cudaERNS_18TensorIteratorBaseEENKUlvE_clEvENKUlvE1_clEvEUliiE_EEEEvS6_RKT_EUliE_EEviT1_ --------------------------
	.section	.nv.constant0._ZN2at6native18elementwise_kernelILi128ELi4EZNS0_15gpu_kernel_implINS0_13AUnaryFunctorIiiiZZZNS0_15binary_internal21div_trunc_kernel_cudaERNS_18TensorIteratorBaseEENKUlvE_clEvENKUlvE1_clEvEUliiE_EEEEvS6_RKT_EUliE_EEviT1_,"a",@progbits
	.sectionflags	@""
	.align	4
.nv.constant0._ZN2at6native18elementwise_kernelILi128ELi4EZNS0_15gpu_kernel_implINS0_13AUnaryFunctorIiiiZZZNS0_15binary_internal21div_trunc_kernel_cudaERNS_18TensorIteratorBaseEENKUlvE_clEvENKUlvE1_clEvEUliiE_EEEEvS6_RKT_EUliE_EEviT1_:
	.zero		1448


//--------------------- .nv.constant0._ZN2at6native27unrolled_elementwise_kernelINS0_13AUnaryFunctorIiiiZZZNS0_15binary_internal21div_trunc_kernel_cudaERNS_18TensorIteratorBaseEENKUlvE_clEvENKUlvE1_clEvEUliiE_EESt5arrayIPcLm2EELi4E23TrivialOffsetCalculatorILi1EjESE_NS0_6memory12LoadWithCastILi1EEENSF_13StoreWithCastILi1EEEEEviT_T0_T2_T3_T4_T5_ --------------------------
	.section	.nv.constant0._ZN2at6native27unrolled_elementwise_kernelINS0_13AUnaryFunctorIiiiZZZNS0_15binary_internal21div_trunc_kernel_cudaERNS_18TensorIteratorBaseEENKUlvE_clEvENKUlvE1_clEvEUliiE_EESt5arrayIPcLm2EELi4E23TrivialOffsetCalculatorILi1EjESE_NS0_6memory12LoadWithCastILi1EEENSF_13StoreWithCastILi1EEEEEviT_T0_T2_T3_T4_T5_,"a",@progbits
	.sectionflags	@""
	.align	4
.nv.constant0._ZN2at6native27unrolled_elementwise_kernelINS0_13AUnaryFunctorIiiiZZZNS0_15binary_internal21div_trunc_kernel_cudaERNS_18TensorIteratorBaseEENKUlvE_clEvENKUlvE1_clEvEUliiE_EESt5arrayIPcLm2EELi4E23TrivialOffsetCalculatorILi1EjESE_NS0_6memory12LoadWithCastILi1EEENSF_13StoreWithCastILi1EEEEEviT_T0_T2_T3_T4_T5_:
	.zero		948


//--------------------- .nv.constant0._ZN2at6native18elementwise_kernelILi128ELi2EZNS0_22gpu_kernel_impl_nocastINS0_13AUnaryFunctorIiiiZZZNS0_15binary_internal21div_trunc_kernel_cudaERNS_18TensorIteratorBaseEENKUlvE_clEvENKUlvE1_clEvEUliiE_EEEEvS6_RKT_EUliE_EEviT1_ --------------------------
	.section	.nv.constant0._ZN2at6native18elementwise_kernelILi128ELi2EZNS0_22gpu_kernel_impl_nocastINS0_13AUnaryFunctorIiiiZZZNS0_15binary_internal21div_trunc_kernel_cudaERNS_18TensorIteratorBaseEENKUlvE_clEvENKUlvE1_clEvEUliiE_EEEEvS6_RKT_EUliE_EEviT1_,"a",@progbits
	.sectionflags	@""
	.align	4
.nv.constant0._ZN2at6native18elementwise_kernelILi128ELi2EZNS0_22gpu_kernel_impl_nocastINS0_13AUnaryFunctorIiiiZZZNS0_15binary_internal21div_trunc_kernel_cudaERNS_18TensorIteratorBaseEENKUlvE_clEvENKUlvE1_clEvEUliiE_EEEEvS6_RKT_EUliE_EEviT1_:
	.zero		1440


//--------------------- .nv.constant0._ZN2at6native27unrolled_elementwise_kernelINS0_13AUnaryFunctorIiiiZZZNS0_15binary_internal21div_trunc_kernel_cudaERNS_18TensorIteratorBaseEENKUlvE_clEvENKUlvE1_clEvEUliiE_EESt5arrayIPcLm2EELi4E23TrivialOffsetCalculatorILi1EjESE_NS0_6memory15LoadWithoutCastENSF_16StoreWithoutCastEEEviT_T0_T2_T3_T4_T5_ --------------------------
	.section	.nv.constant0._ZN2at6native27unrolled_elementwise_kernelINS0_13AUnaryFunctorIiiiZZZNS0_15binary_internal21div_trunc_kernel_cudaERNS_18TensorIteratorBaseEENKUlvE_clEvENKUlvE1_clEvEUliiE_EESt5arrayIPcLm2EELi4E23TrivialOffsetCalculatorILi1EjESE_NS0_6memory15LoadWithoutCastENSF_16StoreWithoutCastEEEviT_T0_T2_T3_T4_T5_,"a",@progbits
	.sectionflags	@""
	.align	4
.nv.constant0._ZN2at6native27unrolled_elementwise_kernelINS0_13AUnaryFunctorIiiiZZZNS0_15binary_internal21div_trunc_kernel_cudaERNS_18TensorIteratorBaseEENKUlvE_clEvENKUlvE1_clEvEUliiE_EESt5arrayIPcLm2EELi4E23TrivialOffsetCalculatorILi1EjESE_NS0_6memory15LoadWithoutCastENSF_16StoreWithoutCastEEEviT_T0_T2_T3_T4_T5_:
	.zero		932


//--------------------- .nv.constant0._ZN2at6native29vectorized_elementwise_kernelILi2ENS0_13AUnaryFunctorIiiiZZZNS0_15binary_internal21div_trunc_kernel_cudaERNS_18TensorIteratorBaseEENKUlvE_clEvENKUlvE1_clEvEUliiE_EESt5arrayIPcLm2EEEEviT0_T1_ --------------------------
	.section	.nv.constant0._ZN2at6native29vectorized_elementwise_kernelILi2ENS0_13AUnaryFunctorIiiiZZZNS0_15binary_internal21div_trunc_kernel_cudaERNS_18TensorIteratorBaseEENKUlvE_clEvENKUlvE1_clEvEUliiE_EESt5arrayIPcLm2EEEEviT0_T1_,"a",@progbits
	.sectionflags	@""
	.align	4
.nv.constant0._ZN2at6native29vectorized_elementwise_kernelILi2ENS0_13AUnaryFunctorIiiiZZZNS0_15binary_internal21div_trunc_kernel_cudaERNS_18TensorIteratorBaseEENKUlvE_clEvENKUlvE1_clEvEUliiE_EESt5arrayIPcLm2EEEEviT0_T1_:
	.zero		928


//--------------------- .nv.constant0._ZN2at6native29vectorized_elementwise_kernelILi4ENS0_13AUnaryFunctorIiiiZZZNS0_15binary_internal21div_trunc_kernel_cudaERNS_18TensorIteratorBaseEENKUlvE_clEvENKUlvE1_clEvEUliiE_EESt5arrayIPcLm2EEEEviT0_T1_ --------------------------
	.section	.nv.constant0._ZN2at6native29vectorized_elementwise_kernelILi4ENS0_13AUnaryFunctorIiiiZZZNS0_15binary_internal21div_trunc_kernel_cudaERNS_18TensorIteratorBaseEENKUlvE_clEvENKUlvE1_clEvEUliiE_EESt5arrayIPcLm2EEEEviT0_T1_,"a",@progbits
	.sectionflags	@""
	.align	4
.nv.constant0._ZN2at6native29vectorized_elementwise_kernelILi4ENS0_13AUnaryFunctorIiiiZZZNS0_15binary_internal21div_trunc_kernel_cudaERNS_18TensorIteratorBaseEENKUlvE_clEvENKUlvE1_clEvEUliiE_EESt5arrayIPcLm2EEEEviT0_T1_:
	.zero		928


//--------------------- .nv.constant0._ZN2at6native29vectorized_elementwise_kernelILi8ENS0_13AUnaryFunctorIiiiZZZNS0_15binary_internal21div_trunc_kernel_cudaERNS_18TensorIteratorBaseEENKUlvE_clEvENKUlvE1_clEvEUliiE_EESt5arrayIPcLm2EEEEviT0_T1_ --------------------------
	.section	.nv.constant0._ZN2at6native29vectorized_elementwise_kernelILi8ENS0_13AUnaryFunctorIiiiZZZNS0_15binary_internal21div_trunc_kernel_cudaERNS_18TensorIteratorBaseEENKUlvE_clEvENKUlvE1_clEvEUliiE_EESt5arrayIPcLm2EEEEviT0_T1_,"a",@progbits
	.sectionflags	@""
	.align	4
.nv.constant0._ZN2at6native29vectorized_elementwise_kernelILi8ENS0_13AUnaryFunctorIiiiZZZNS0_15binary_internal21div_trunc_kernel_cudaERNS_18TensorIteratorBaseEENKUlvE_clEvENKUlvE1_clEvEUliiE_EESt5arrayIPcLm2EEEEviT0_T1_:
	.zero		928


//--------------------- .nv.constant0._ZN2at6native18elementwise_kernelILi128ELi4EZNS0_15gpu_kernel_implINS0_13BinaryFunctorIaaaZZZNS0_15binary_internal21div_trunc_kernel_cudaERNS_18TensorIteratorBaseEENKUlvE_clEvENKUlvE0_clEvEUlaaE_EEEEvS6_RKT_EUliE_EEviT1_ --------------------------
	.section	.nv.constant0._ZN2at6native18elementwise_kernelILi128ELi4EZNS0_15gpu_kernel_implINS0_13BinaryFunctorIaaaZZZNS0_15binary_internal21div_trunc_kernel_cudaERNS_18TensorIteratorBaseEENKUlvE_clEvENKUlvE0_clEvEUlaaE_EEEEvS6_RKT_EUliE_EEviT1_,"a",@progbits
	.sectionflags	@""
	.align	4
.nv.constant0._ZN2at6native18elementwise_kernelILi128ELi4EZNS0_15gpu_kernel_implINS0_13BinaryFunctorIaaaZZZNS0_15binary_internal21div_trunc_kernel_cudaERNS_18TensorIteratorBaseEENKUlvE_clEvENKUlvE0_clEvEUlaaE_EEEEvS6_RKT_EUliE_EEviT1_:
	.zero		1552


//--------------------- .nv.constant0._ZN2at6native27unrolled_elementwise_kernelINS0_13BinaryFunctorIaaaZZZNS0_15binary_internal21div_trunc_kernel_cudaERNS_18TensorIteratorBaseEENKUlvE_clEvENKUlvE0_clEvEUlaaE_EESt5arrayIPcLm3EELi4E23TrivialOffsetCalculatorILi2EjESD_ILi1EjENS0_6memory12LoadWithCastILi2EEENSG_13StoreWithCastILi1EEEEEviT_T0_T2_T3_T4_T5_ --------------------------
	.section	.nv.constant0._ZN2at6native27unrolled_elementwise_kernelINS0_13BinaryFunctorIaaaZZZNS0_15binary_internal21div_trunc_kernel_cudaERNS_18TensorIteratorBaseEENKUlvE_clEvENKUlvE0_clEvEUlaaE_EESt5arrayIPcLm3EELi4E23TrivialOffsetCalculatorILi2EjESD_ILi1EjENS0_6memory12LoadWithCastILi2EEENSG_13StoreWithCastILi1EEEEEviT_T0_T2_T3_T4_T5_,"a",@progbits
	.sectionflags	@""
	.align	4
.nv.constant0._ZN2at6native27unrolled_elementwise_kernelINS0_13BinaryFunctorIaaaZZZNS0_15binary_internal21div_trunc_kernel_cudaERNS_18TensorIteratorBaseEENKUlvE_clEvENKUlvE0_clEvEUlaaE_EESt5arrayIPcLm3EELi4E23TrivialOffsetCalculatorILi2EjESD_ILi1EjENS0_6memory12LoadWithCastILi2EEENSG_13StoreWithCastILi1EEEEEviT_T0_T2_T3_T4_T5_:
	.zero		952


//--------------------- .nv.constant0._ZN2at6native18elementwise_kernelILi128ELi4EZNS0_22gpu_kernel_impl_nocastINS0_13BinaryFunctorIaaaZZZNS0_15binary_internal21div_trunc_kernel_cudaERNS_18TensorIteratorBaseEENKUlvE_clEvENKUlvE0_clEvEUlaaE_EEEEvS6_RKT_EUliE_EEviT1_ --------------------------
	.section	.nv.constant0._ZN2at6native18elementwise_kernelILi128ELi4EZNS0_22gpu_kernel_impl_nocastINS0_13BinaryFunctorIaaaZZZNS0_15binary_internal21div_trunc_kernel_cudaERNS_18TensorIteratorBaseEENKUlvE_clEvENKUlvE0_clEvEUlaaE_EEEEvS6_RKT_EUliE_EEviT1_,"a",@progbits
	.sectionflags	@""
	.align	4
.nv.constant0._ZN2at6native18elementwise_kernelILi128ELi4EZNS0_22gpu_kernel_impl_nocastINS0_13BinaryFunctorIaaaZZZNS0_15binary_internal21div_trunc_kernel_cudaERNS_18TensorIteratorBaseEENKUlvE_clEvENKUlvE0_clEvEUlaaE_EEEEvS6_RKT_EUliE_EEviT1_:
	.zero		1552


//--------------------- .nv.constant0._ZN2at6native27unrolled_elementwise_kernelINS0_13BinaryFunctorIaaaZZZNS0_15binary_internal21div_trunc_kernel_cudaERNS_18TensorIteratorBaseEENKUlvE_clEvENKUlvE0_clEvEUlaaE_EESt5arrayIPcLm3EELi4E23TrivialOffsetCalculatorILi2EjESD_ILi1EjENS0_6memory15LoadWithoutCastENSG_16StoreWithoutCastEEEviT_T0_T2_T3_T4_T5_ --------------------------
	.section	.nv.constant0._ZN2at6native27unrolled_elementwise_kernelINS0_13BinaryFunctorIaaaZZZNS0_15binary_internal21div_trunc_kernel_cudaERNS_18TensorIteratorBaseEENKUlvE_clEvENKUlvE0_clEvEUlaaE_EESt5arrayIPcLm3EELi4E23TrivialOffsetCalculatorILi2EjESD_ILi1EjENS0_6memory15LoadWithoutCastENSG_16StoreWithoutCastEEEviT_T0_T2_T3_T4_T5_,"a",@progbits
	.sectionflags	@""
	.align	4
.nv.constant0._ZN2at6native27unrolled_elementwise_kernelINS0_13BinaryFunctorIaaaZZZNS0_15binary_internal21div_trunc_kernel_cudaERNS_18TensorIteratorBaseEENKUlvE_clEvENKUlvE0_clEvEUlaaE_EESt5arrayIPcLm3EELi4E23TrivialOffsetCalculatorILi2EjESD_ILi1EjENS0_6memory15LoadWithoutCastENSG_16StoreWithoutCastEEEviT_T0_T2_T3_T4_T5_:
	.zero		932


//--------------------- .nv.constant0._ZN2at6native29vectorized_elementwise_kernelILi2ENS0_13BinaryFunctorIaaaZZZNS0_15binary_internal21div_trunc_kernel_cudaERNS_18TensorIteratorBaseEENKUlvE_clEvENKUlvE0_clEvEUlaaE_EESt5arrayIPcLm3EEEEviT0_T1_ --------------------------
	.section	.nv.constant0._ZN2at6native29vectorized_elementwise_kernelILi2ENS0_13BinaryFunctorIaaaZZZNS0_15binary_internal21div_trunc_kernel_cudaERNS_18TensorIteratorBaseEENKUlvE_clEvENKUlvE0_clEvEUlaaE_EESt5arrayIPcLm3EEEEviT0_T1_,"a",@progbits
	.sectionflags	@""
	.align	4
.nv.constant0._ZN2at6native29vectorized_elementwise_kernelILi2ENS0_13BinaryFunctorIaaaZZZNS0_15binary_internal21div_trunc_kernel_cudaERNS_18TensorIteratorBaseEENKUlvE_clEvENKUlvE0_clEvEUlaaE_EESt5arrayIPcLm3EEEEviT0_T1_:
	.zero		928


//--------------------- .nv.constant0._ZN2at6native29vectorized_elementwise_kernelILi4ENS0_13BinaryFunctorIaaaZZZNS0_15binary_internal21div_trunc_kernel_cudaERNS_18TensorIteratorBaseEENKUlvE_clEvENKUlvE0_clEvEUlaaE_EESt5arrayIPcLm3EEEEviT0_T1_ --------------------------
	.section	.nv.constant0._ZN2at6native29vectorized_elementwise_kernelILi4ENS0_13BinaryFunctorIaaaZZZNS0_15binary_internal21div_trunc_kernel_cudaERNS_18TensorIteratorBaseEENKUlvE_clEvENKUlvE0_clEvEUlaaE_EESt5arrayIPcLm3EEEEviT0_T1_,"a",@progbits
	.sectionflags	@""
	.align	4
.nv.constant0._ZN2at6native29vectorized_elementwise_kernelILi4ENS0_13BinaryFunctorIaaaZZZNS0_15binary_internal21div_trunc_kernel_cudaERNS_18TensorIteratorBaseEENKUlvE_clEvENKUlvE0_clEvEUlaaE_EESt5arrayIPcLm3EEEEviT0_T1_:
	.zero		928


//--------------------- .nv.constant0._ZN2at6native29vectorized_elementwise_kernelILi8ENS0_13BinaryFunctorIaaaZZZNS0_15binary_internal21div_trunc_kernel_cudaERNS_18TensorIteratorBaseEENKUlvE_clEvENKUlvE0_clEvEUlaaE_EESt5arrayIPcLm3EEEEviT0_T1_ --------------------------
	.section	.nv.constant0._ZN2at6native29vectorized_elementwise_kernelILi8ENS0_13BinaryFunctorIaaaZZZNS0_15binary_internal21div_trunc_kernel_cudaERNS_18TensorIteratorBaseEENKUlvE_clEvENKUlvE0_clEvEUlaaE_EESt5arrayIPcLm3EEEEviT0_T1_,"a",@progbits
	.sectionflags	@""
	.align	4
.nv.constant0._ZN2at6native29vectorized_elementwise_kernelILi8ENS0_13BinaryFunctorIaaaZZZNS0_15binary_internal21div_trunc_kernel_cudaERNS_18TensorIteratorBaseEENKUlvE_clEvENKUlvE0_clEvEUlaaE_EESt5arrayIPcLm3EEEEviT0_T1_:
	.zero		928


//--------------------- .nv.constant0._ZN2at6native18elementwise_kernelILi128ELi4EZNS0_15gpu_kernel_implINS0_13BUnaryFunctorIaaaZZZNS0_15binary_internal21div_trunc_kernel_cudaERNS_18TensorIteratorBaseEENKUlvE_clEvENKUlvE0_clEvEUlaaE_EEEEvS6_RKT_EUliE_EEviT1_ --------------------------
	.section	.nv.constant0._ZN2at6native18elementwise_kernelILi128ELi4EZNS0_15gpu_kernel_implINS0_13BUnaryFunctorIaaaZZZNS0_15binary_internal21div_trunc_kernel_cudaERNS_18TensorIteratorBaseEENKUlvE_clEvENKUlvE0_clEvEUlaaE_EEEEvS6_RKT_EUliE_EEviT1_,"a",@progbits
	.sectionflags	@""
	.align	4
.nv.constant0._ZN2at6native18elementwise_kernelILi128ELi4EZNS0_15gpu_kernel_implINS0_13BUnaryFunctorIaaaZZZNS0_15binary_internal21div_trunc_kernel_cudaERNS_18TensorIteratorBaseEENKUlvE_clEvENKUlvE0_clEvEUlaaE_EEEEvS6_RKT_EUliE_EEviT1_:
	.zero		1440


//--------------------- .nv.constant0._ZN2at6native27unrolled_elementwise_kernelINS0_13BUnaryFunctorIaaaZZZNS0_15binary_internal21div_trunc_kernel_cudaERNS_18TensorIteratorBaseEENKUlvE_clEvENKUlvE0_clEvEUlaaE_EESt5arrayIPcLm2EELi4E23TrivialOffsetCalculatorILi1EjESE_NS0_6memory12LoadWithCastILi1EEENSF_13StoreWithCastILi1EEEEEviT_T0_T2_T3_T4_T5_ --------------------------
	.section	.nv.constant0._ZN2at6native27unrolled_elementwise_kernelINS0_13BUnaryFunctorIaaaZZZNS0_15binary_internal21div_trunc_kernel_cudaERNS_18TensorIteratorBaseEENKUlvE_clEvENKUlvE0_clEvEUlaaE_EESt5arrayIPcLm2EELi4E23TrivialOffsetCalculatorILi1EjESE_NS0_6memory12LoadWithCastILi1EEENSF_13StoreWithCastILi1EEEEEviT_T0_T2_T3_T4_T5_,"a",@progbits
	.sectionflags	@""
	.align	4
.nv.constant0._ZN2at6native27unrolled_elementwise_kernelINS0_13BUnaryFunctorIaaaZZZNS0_15binary_internal21div_trunc_kernel_cudaERNS_18TensorIteratorBaseEENKUlvE_clEvENKUlvE0_clEvEUlaaE_EESt5arrayIPcLm2EELi4E23TrivialOffsetCalculatorILi1EjESE_NS0_6memory12LoadWithCastILi1EEENSF_13StoreWithCastILi1EEEEEviT_T0_T2_T3_T4_T5_:
	.zero		940


//--------------------- .nv.constant0._ZN2at6native18elementwise_kernelILi128ELi4EZNS0_22gpu_kernel_impl_nocastINS0_13BUnaryFunctorIaaaZZZNS0_15binary_internal21div_trunc_kernel_cudaERNS_18TensorIteratorBaseEENKUlvE_clEvENKUlvE0_clEvEUlaaE_EEEEvS6_RKT_EUliE_EEviT1_ --------------------------
	.section	.nv.constant0._ZN2at6native18elementwise_kernelILi128ELi4EZNS0_22gpu_kernel_impl_nocastINS0_13BUnaryFunctorIaaaZZZNS0_15binary_internal21div_trunc_kernel_cudaERNS_18TensorIteratorBaseEENKUlvE_clEvENKUlvE0_clEvEUlaaE_EEEEvS6_RKT_EUliE_EEviT1_,"a",@progbits
	.sectionflags	@""
	.align	4
.nv.constant0._ZN2at6native18elementwise_kernelILi128ELi4EZNS0_22gpu_kernel_impl_nocastINS0_13BUnaryFunctorIaaaZZZNS0_15binary_internal21div_trunc_kernel_cudaERNS_18TensorIteratorBaseEENKUlvE_clEvENKUlvE0_clEvEUlaaE_EEEEvS6_RKT_EUliE_EEviT1_:
	.zero		1440


//--------------------- .nv.constant0._ZN2at6native27unrolled_elementwise_kernelINS0_13BUnaryFunctorIaaaZZZNS0_15binary_internal21div_trunc_kernel_cudaERNS_18TensorIteratorBaseEENKUlvE_clEvENKUlvE0_clEvEUlaaE_EESt5arrayIPcLm2EELi4E23TrivialOffsetCalculatorILi1EjESE_NS0_6memory15LoadWithoutCastENSF_16StoreWithoutCastEEEviT_T0_T2_T3_T4_T5_ --------------------------
	.section	.nv.constant0._ZN2at6native27unrolled_elementwise_kernelINS0_13BUnaryFunctorIaaaZZZNS0_15binary_internal21div_trunc_kernel_cudaERNS_18TensorIteratorBaseEENKUlvE_clEvENKUlvE0_clEvEUlaaE_EESt5arrayIPcLm2EELi4E23TrivialOffsetCalculatorILi1EjESE_NS0_6memory15LoadWithoutCastENSF_16StoreWithoutCastEEEviT_T0_T2_T3_T4_T5_,"a",@progbits
	.sectionflags	@""
	.align	4
.nv.constant0._ZN2at6native27unrolled_elementwise_kernelINS0_13BUnaryFunctorIaaaZZZNS0_15binary_internal21div_trunc_kernel_cudaERNS_18TensorIteratorBaseEENKUlvE_clEvENKUlvE0_clEvEUlaaE_EESt5arrayIPcLm2EELi4E23TrivialOffsetCalculatorILi1EjESE_NS0_6memory15LoadWithoutCastENSF_16StoreWithoutCastEEEviT_T0_T2_T3_T4_T5_:
	.zero		924


//--------------------- .nv.constant0._ZN2at6native29vectorized_elementwise_kernelILi2ENS0_13BUnaryFunctorIaaaZZZNS0_15binary_internal21div_trunc_kernel_cudaERNS_18TensorIteratorBaseEENKUlvE_clEvENKUlvE0_clEvEUlaaE_EESt5arrayIPcLm2EEEEviT0_T1_ --------------------------
	.section	.nv.constant0._ZN2at6native29vectorized_elementwise_kernelILi2ENS0_13BUnaryFunctorIaaaZZZNS0_15binary_internal21div_trunc_kernel_cudaERNS_18TensorIteratorBaseEENKUlvE_clEvENKUlvE0_clEvEUlaaE_EESt5arrayIPcLm2EEEEviT0_T1_,"a",@progbits
	.sectionflags	@""
	.align	4
.nv.constant0._ZN2at6native29vectorized_elementwise_kernelILi2ENS0_13BUnaryFunctorIaaaZZZNS0_15binary_internal21div_trunc_kernel_cudaERNS_18TensorIteratorBaseEENKUlvE_clEvENKUlvE0_clEvEUlaaE_EESt5arrayIPcLm2EEEEviT0_T1_:
	.zero		920


//--------------------- .nv.constant0._ZN2at6native29vectorized_elementwise_kernelILi4ENS0_13BUnaryFunctorIaaaZZZNS0_15binary_internal21div_trunc_kernel_cudaERNS_18TensorIteratorBaseEENKUlvE_clEvENKUlvE0_clEvEUlaaE_EESt5arrayIPcLm2EEEEviT0_T1_ --------------------------
	.section	.nv.constant0._ZN2at6native29vectorized_elementwise_kernelILi4ENS0_13BUnaryFunctorIaaaZZZNS0_15binary_internal21div_trunc_kernel_cudaERNS_18TensorIteratorBaseEENKUlvE_clEvENKUlvE0_clEvEUlaaE_EESt5arrayIPcLm2EEEEviT0_T1_,"a",@progbits
	.sectionflags	@""
	.align	4
.nv.constant0._ZN2at6native29vectorized_elementwise_kernelILi4ENS0_13BUnaryFunctorIaaaZZZNS0_15binary_internal21div_trunc_kernel_cudaERNS_18TensorIteratorBaseEENKUlvE_clEvENKUlvE0_clEvEUlaaE_EESt5arrayIPcLm2EEEEviT0_T1_:
	.zero		920


//--------------------- .nv.constant0._ZN2at6native29vectorized_elementwise_kernelILi8ENS0_13BUnaryFunctorIaaaZZZNS0_15binary_internal21div_trunc_kernel_cudaERNS_18TensorIteratorBaseEENKUlvE_clEvENKUlvE0_clEvEUlaaE_EESt5arrayIPcLm2EEEEviT0_T1_ --------------------------
	.section	.nv.constant0._ZN2at6native29vectorized_elementwise_kernelILi8ENS0_13BUnaryFunctorIaaaZZZNS0_15binary_internal21div_trunc_kernel_cudaERNS_18TensorIteratorBaseEENKUlvE_clEvENKUlvE0_clEvEUlaaE_EESt5arrayIPcLm2EEEEviT0_T1_,"a",@progbits
	.sectionflags	@""
	.align	4
.nv.constant0._ZN2at6native29vectorized_elementwise_kernelILi8ENS0_13BUnaryFunctorIaaaZZZNS0_15binary_internal21div_trunc_kernel_cudaERNS_18TensorIteratorBaseEENKUlvE_clEvENKUlvE0_clEvEUlaaE_EESt5arrayIPcLm2EEEEviT0_T1_:
	.zero		920


//--------------------- .nv.constant0._ZN2at6native18elementwise_kernelILi128ELi4EZNS0_15gpu_kernel_implINS0_13AUnaryFunctorIaaaZZZNS0_15binary_internal21div_trunc_kernel_cudaERNS_18TensorIteratorBaseEENKUlvE_clEvENKUlvE0_clEvEUlaaE_EEEEvS6_RKT_EUliE_EEviT1_ --------------------------
	.section	.nv.constant0._ZN2at6native18elementwise_kernelILi128ELi4EZNS0_15gpu_kernel_implINS0_13AUnaryFunctorIaaaZZZNS0_15binary_internal21div_trunc_kernel_cudaERNS_18TensorIteratorBaseEENKUlvE_clEvENKUlvE0_clEvEUlaaE_EEEEvS6_RKT_EUliE_EEviT1_,"a",@progbits
	.sectionflags	@""
	.align	4
.nv.constant0._ZN2at6native18elementwise_kernelILi128ELi4EZNS0_15gpu_kernel_implINS0_13AUnaryFunctorIaaaZZZNS0_15binary_internal21div_trunc_kernel_cudaERNS_18TensorIteratorBaseEENKUlvE_clEvENKUlvE0_clEvEUlaaE_EEEEvS6_RKT_EUliE_EEviT1_:
	.zero		1440


//--------------------- .nv.constant0._ZN2at6native27unrolled_elementwise_kernelINS0_13AUnaryFunctorIaaaZZZNS0_15binary_internal21div_trunc_kernel_cudaERNS_18TensorIteratorBaseEENKUlvE_clEvENKUlvE0_clEvEUlaaE_EESt5arrayIPcLm2EELi4E23TrivialOffsetCalculatorILi1EjESE_NS0_6memory12LoadWithCastILi1EEENSF_13StoreWithCastILi1EEEEEviT_T0_T2_T3_T4_T5_ --------------------------
	.section	.nv.constant0._ZN2at6native27unrolled_elementwise_kernelINS0_13AUnaryFunctorIaaaZZZNS0_15binary_internal21div_trunc_kernel_cudaERNS_18TensorIteratorBaseEENKUlvE_clEvENKUlvE0_clEvEUlaaE_EESt5arrayIPcLm2EELi4E23TrivialOffsetCalculatorILi1EjESE_NS0_6memory12LoadWithCastILi1EEENSF_13StoreWithCastILi1EEEEEviT_T0_T2_T3_T4_T5_,"a",@progbits
	.sectionflags	@""
	.align	4
.nv.constant0._ZN2at6native27unrolled_elementwise_kernelINS0_13AUnaryFunctorIaaaZZZNS0_15binary_internal21div_trunc_kernel_cudaERNS_18TensorIteratorBaseEENKUlvE_clEvENKUlvE0_clEvEUlaaE_EESt5arrayIPcLm2EELi4E23TrivialOffsetCalculatorILi1EjESE_NS0_6memory12LoadWithCastILi1EEENSF_13StoreWithCastILi1EEEEEviT_T0_T2_T3_T4_T5_:
	.zero		940


//--------------------- .nv.constant0._ZN2at6native18elementwise_kernelILi128ELi4EZNS0_22gpu_kernel_impl_nocastINS0_13AUnaryFunctorIaaaZZZNS0_15binary_internal21div_trunc_kernel_cudaERNS_18TensorIteratorBaseEENKUlvE_clEvENKUlvE0_clEvEUlaaE_EEEEvS6_RKT_EUliE_EEviT1_ --------------------------
	.section	.nv.constant0._ZN2at6native18elementwise_kernelILi128ELi4EZNS0_22gpu_kernel_impl_nocastINS0_13AUnaryFunctorIaaaZZZNS0_15binary_internal21div_trunc_kernel_cudaERNS_18TensorIteratorBaseEENKUlvE_clEvENKUlvE0_clEvEUlaaE_EEEEvS6_RKT_EUliE_EEviT1_,"a",@progbits
	.sectionflags	@""
	.align	4
.nv.constant0._ZN2at6native18elementwise_kernelILi128ELi4EZNS0_22gpu_kernel_impl_nocastINS0_13AUnaryFunctorIaaaZZZNS0_15binary_internal21div_trunc_kernel_cudaERNS_18TensorIteratorBaseEENKUlvE_clEvENKUlvE0_clEvEUlaaE_EEEEvS6_RKT_EUliE_EEviT1_:
	.zero		1440


//--------------------- .nv.constant0._ZN2at6native27unrolled_elementwise_kernelINS0_13AUnaryFunctorIaaaZZZNS0_15binary_internal21div_trunc_kernel_cudaERNS_18TensorIteratorBaseEENKUlvE_clEvENKUlvE0_clEvEUlaaE_EESt5arrayIPcLm2EELi4E23TrivialOffsetCalculatorILi1EjESE_NS0_6memory15LoadWithoutCastENSF_16StoreWithoutCastEEEviT_T0_T2_T3_T4_T5_ --------------------------
	.section	.nv.constant0._ZN2at6native27unrolled_elementwise_kernelINS0_13AUnaryFunctorIaaaZZZNS0_15binary_internal21div_trunc_kernel_cudaERNS_18TensorIteratorBaseEENKUlvE_clEvENKUlvE0_clEvEUlaaE_EESt5arrayIPcLm2EELi4E23TrivialOffsetCalculatorILi1EjESE_NS0_6memory15LoadWithoutCastENSF_16StoreWithoutCastEEEviT_T0_T2_T3_T4_T5_,"a",@progbits
	.sectionflags	@""
	.align	4
.nv.constant0._ZN2at6native27unrolled_elementwise_kernelINS0_13AUnaryFunctorIaaaZZZNS0_15binary_internal21div_trunc_kernel_cudaERNS_18TensorIteratorBaseEENKUlvE_clEvENKUlvE0_clEvEUlaaE_EESt5arrayIPcLm2EELi4E23TrivialOffsetCalculatorILi1EjESE_NS0_6memory15LoadWithoutCastENSF_16StoreWithoutCastEEEviT_T0_T2_T3_T4_T5_:
	.zero		924


//--------------------- .nv.constant0._ZN2at6native29vectorized_elementwise_kernelILi2ENS0_13AUnaryFunctorIaaaZZZNS0_15binary_internal21div_trunc_kernel_cudaERNS_18TensorIteratorBaseEENKUlvE_clEvENKUlvE0_clEvEUlaaE_EESt5arrayIPcLm2EEEEviT0_T1_ --------------------------
	.section	.nv.constant0._ZN2at6native29vectorized_elementwise_kernelILi2ENS0_13AUnaryFunctorIaaaZZZNS0_15binary_internal21div_trunc_kernel_cudaERNS_18TensorIteratorBaseEENKUlvE_clEvENKUlvE0_clEvEUlaaE_EESt5arrayIPcLm2EEEEviT0_T1_,"a",@progbits
	.sectionflags	@""
	.align	4
.nv.constant0._ZN2at6native29vectorized_elementwise_kernelILi2ENS0_13AUnaryFunctorIaaaZZZNS0_15binary_internal21div_trunc_kernel_cudaERNS_18TensorIteratorBaseEENKUlvE_clEvENKUlvE0_clEvEUlaaE_EESt5arrayIPcLm2EEEEviT0_T1_:
	.zero		920


//--------------------- .nv.constant0._ZN2at6native29vectorized_elementwise_kernelILi4ENS0_13AUnaryFunctorIaaaZZZNS0_15binary_internal21div_trunc_kernel_cudaERNS_18TensorIteratorBaseEENKUlvE_clEvENKUlvE0_clEvEUlaaE_EESt5arrayIPcLm2EEEEviT0_T1_ --------------------------
	.section	.nv.constant0._ZN2at6native29vectorized_elementwise_kernelILi4ENS0_13AUnaryFunctorIaaaZZZNS0_15binary_internal21div_trunc_kernel_cudaERNS_18TensorIteratorBaseEENKUlvE_clEvENKUlvE0_clEvEUlaaE_EESt5arrayIPcLm2EEEEviT0_T1_,"a",@progbits
	.sectionflags	@""
	.align	4
.nv.constant0._ZN2at6native29vectorized_elementwise_kernelILi4ENS0_13AUnaryFunctorIaaaZZZNS0_15binary_internal21div_trunc_kernel_cudaERNS_18TensorIteratorBaseEENKUlvE_clEvENKUlvE0_clEvEUlaaE_EESt5arrayIPcLm2EEEEviT0_T1_:
	.zero		920


//--------------------- .nv.constant0._ZN2at6native29vectorized_elementwise_kernelILi8ENS0_13AUnaryFunctorIaaaZZZNS0_15binary_internal21div_trunc_kernel_cudaERNS_18TensorIteratorBaseEENKUlvE_clEvENKUlvE0_clEvEUlaaE_EESt5arrayIPcLm2EEEEviT0_T1_ --------------------------
	.section	.nv.constant0._ZN2at6native29vectorized_elementwise_kernelILi8ENS0_13AUnaryFunctorIaaaZZZNS0_15binary_internal21div_trunc_kernel_cudaERNS_18TensorIteratorBaseEENKUlvE_clEvENKUlvE0_clEvEUlaaE_EESt5arrayIPcLm2EEEEviT0_T1_,"a",@progbits
	.sectionflags	@""
	.align	4
.nv.constant0._ZN2at6native29vectorized_elementwise_kernelILi8ENS0_13AUnaryFunctorIaaaZZZNS0_15binary_internal21div_trunc_kernel_cudaERNS_18TensorIteratorBaseEENKUlvE_clEvENKUlvE0_clEvEUlaaE_EESt5arrayIPcLm2EEEEviT0_T1_:
	.zero		920


//--------------------- .nv.constant0._ZN2at6native18elementwise_kernelILi128ELi4EZNS0_15gpu_kernel_implINS0_13BinaryFunctorIhhhZZZNS0_15binary_internal21div_trunc_kernel_cudaERNS_18TensorIteratorBaseEENKUlvE_clEvENKUlvE_clEvEUlhhE_EEEEvS6_RKT_EUliE_EEviT1_ --------------------------
	.section	.nv.constant0._ZN2at6native18elementwise_kernelILi128ELi4EZNS0_15gpu_kernel_implINS0_13BinaryFunctorIhhhZZZNS0_15binary_internal21div_trunc_kernel_cudaERNS_18TensorIteratorBaseEENKUlvE_clEvENKUlvE_clEvEUlhhE_EEEEvS6_RKT_EUliE_EEviT1_,"a",@progbits
	.sectionflags	@""
	.align	4
.nv.constant0._ZN2at6native18elementwise_kernelILi128ELi4EZNS0_15gpu_kernel_implINS0_13BinaryFunctorIhhhZZZNS0_15binary_internal21div_trunc_kernel_cudaERNS_18TensorIteratorBaseEENKUlvE_clEvENKUlvE_clEvEUlhhE_EEEEvS6_RKT_EUliE_EEviT1_:
	.zero		1552


//--------------------- .nv.constant0._ZN2at6native27unrolled_elementwise_kernelINS0_13BinaryFunctorIhhhZZZNS0_15binary_internal21div_trunc_kernel_cudaERNS_18TensorIteratorBaseEENKUlvE_clEvENKUlvE_clEvEUlhhE_EESt5arrayIPcLm3EELi4E23TrivialOffsetCalculatorILi2EjESD_ILi1EjENS0_6memory12LoadWithCastILi2EEENSG_13StoreWithCastILi1EEEEEviT_T0_T2_T3_T4_T5_ --------------------------
	.section	.nv.constant0._ZN2at6native27unrolled_elementwise_kernelINS0_13BinaryFunctorIhhhZZZNS0_15binary_internal21div_trunc_kernel_cudaERNS_18TensorIteratorBaseEENKUlvE_clEvENKUlvE_clEvEUlhhE_EESt5arrayIPcLm3EELi4E23TrivialOffsetCalculatorILi2EjESD_ILi1EjENS0_6memory12LoadWithCastILi2EEENSG_13StoreWithCastILi1EEEEEviT_T0_T2_T3_T4_T5_,"a",@progbits
	.sectionflags	@""
	.align	4
.nv.constant0._ZN2at6native27unrolled_elementwise_kernelINS0_13BinaryFunctorIhhhZZZNS0_15binary_internal21div_trunc_kernel_cudaERNS_18TensorIteratorBaseEENKUlvE_clEvENKUlvE_clEvEUlhhE_EESt5arrayIPcLm3EELi4E23TrivialOffsetCalculatorILi2EjESD_ILi1EjENS0_6memory12LoadWithCastILi2EEENSG_13StoreWithCastILi1EEEEEviT_T0_T2_T3_T4_T5_:
	.zero		952


//--------------------- .nv.constant0._ZN2at6native18elementwise_kernelILi128ELi4EZNS0_22gpu_kernel_impl_nocastINS0_13BinaryFunctorIhhhZZZNS0_15binary_internal21div_trunc_kernel_cudaERNS_18TensorIteratorBaseEENKUlvE_clEvENKUlvE_clEvEUlhhE_EEEEvS6_RKT_EUliE_EEviT1_ --------------------------
	.section	.nv.constant0._ZN2at6native18elementwise_kernelILi128ELi4EZNS0_22gpu_kernel_impl_nocastINS0_13BinaryFunctorIhhhZZZNS0_15binary_internal21div_trunc_kernel_cudaERNS_18TensorIteratorBaseEENKUlvE_clEvENKUlvE_clEvEUlhhE_EEEEvS6_RKT_EUliE_EEviT1_,"a",@progbits
	.sectionflags	@""
	.align	4
.nv.constant0._ZN2at6native18elementwise_kernelILi128ELi4EZNS0_22gpu_kernel_impl_nocastINS0_13BinaryFunctorIhhhZZZNS0_15binary_internal21div_trunc_kernel_cudaERNS_18TensorIteratorBaseEENKUlvE_clEvENKUlvE_clEvEUlhhE_EEEEvS6_RKT_EUliE_EEviT1_:
	.zero		1552


//--------------------- .nv.constant0._ZN2at6native27unrolled_elementwise_kernelINS0_13BinaryFunctorIhhhZZZNS0_15binary_internal21div_trunc_kernel_cudaERNS_18TensorIteratorBaseEENKUlvE_clEvENKUlvE_clEvEUlhhE_EESt5arrayIPcLm3EELi4E23TrivialOffsetCalculatorILi2EjESD_ILi1EjENS0_6memory15LoadWithoutCastENSG_16StoreWithoutCastEEEviT_T0_T2_T3_T4_T5_ --------------------------
	.section	.nv.constant0._ZN2at6native27unrolled_elementwise_kernelINS0_13BinaryFunctorIhhhZZZNS0_15binary_internal21div_trunc_kernel_cudaERNS_18TensorIteratorBaseEENKUlvE_clEvENKUlvE_clEvEUlhhE_EESt5arrayIPcLm3EELi4E23TrivialOffsetCalculatorILi2EjESD_ILi1EjENS0_6memory15LoadWithoutCastENSG_16StoreWithoutCastEEEviT_T0_T2_T3_T4_T5_,"a",@progbits
	.sectionflags	@""
	.align	4
.nv.constant0._ZN2at6native27unrolled_elementwise_kernelINS0_13BinaryFunctorIhhhZZZNS0_15binary_internal21div_trunc_kernel_cudaERNS_18TensorIteratorBaseEENKUlvE_clEvENKUlvE_clEvEUlhhE_EESt5arrayIPcLm3EELi4E23TrivialOffsetCalculatorILi2EjESD_ILi1EjENS0_6memory15LoadWithoutCastENSG_16StoreWithoutCastEEEviT_T0_T2_T3_T4_T5_:
	.zero		932


//--------------------- .nv.constant0._ZN2at6native29vectorized_elementwise_kernelILi2ENS0_13BinaryFunctorIhhhZZZNS0_15binary_internal21div_trunc_kernel_cudaERNS_18TensorIteratorBaseEENKUlvE_clEvENKUlvE_clEvEUlhhE_EESt5arrayIPcLm3EEEEviT0_T1_ --------------------------
	.section	.nv.constant0._ZN2at6native29vectorized_elementwise_kernelILi2ENS0_13BinaryFunctorIhhhZZZNS0_15binary_internal21div_trunc_kernel_cudaERNS_18TensorIteratorBaseEENKUlvE_clEvENKUlvE_clEvEUlhhE_EESt5arrayIPcLm3EEEEviT0_T1_,"a",@progbits
	.sectionflags	@""
	.align	4
.nv.constant0._ZN2at6native29vectorized_elementwise_kernelILi2ENS0_13BinaryFunctorIhhhZZZNS0_15binary_internal21div_trunc_kernel_cudaERNS_18TensorIteratorBaseEENKUlvE_clEvENKUlvE_clEvEUlhhE_EESt5arrayIPcLm3EEEEviT0_T1_:
	.zero		928


//--------------------- .nv.constant0._ZN2at6native29vectorized_elementwise_kernelILi4ENS0_13BinaryFunctorIhhhZZZNS0_15binary_internal21div_trunc_kernel_cudaERNS_18TensorIteratorBaseEENKUlvE_clEvENKUlvE_clEvEUlhhE_EESt5arrayIPcLm3EEEEviT0_T1_ --------------------------
	.section	.nv.constant0._ZN2at6native29vectorized_elementwise_kernelILi4ENS0_13BinaryFunctorIhhhZZZNS0_15binary_internal21div_trunc_kernel_cudaERNS_18TensorIteratorBaseEENKUlvE_clEvENKUlvE_clEvEUlhhE_EESt5arrayIPcLm3EEEEviT0_T1_,"a",@progbits
	.sectionflags	@""
	.align	4
.nv.constant0._ZN2at6native29vectorized_elementwise_kernelILi4ENS0_13BinaryFunctorIhhhZZZNS0_15binary_internal21div_trunc_kernel_cudaERNS_18TensorIteratorBaseEENKUlvE_clEvENKUlvE_clEvEUlhhE_EESt5arrayIPcLm3EEEEviT0_T1_:
	.zero		928


//--------------------- .nv.constant0._ZN2at6native29vectorized_elementwise_kernelILi8ENS0_13BinaryFunctorIhhhZZZNS0_15binary_internal21div_trunc_kernel_cudaERNS_18TensorIteratorBaseEENKUlvE_clEvENKUlvE_clEvEUlhhE_EESt5arrayIPcLm3EEEEviT0_T1_ --------------------------
	.section	.nv.constant0._ZN2at6native29vectorized_elementwise_kernelILi8ENS0_13BinaryFunctorIhhhZZZNS0_15binary_internal21div_trunc_kernel_cudaERNS_18TensorIteratorBaseEENKUlvE_clEvENKUlvE_clEvEUlhhE_EESt5arrayIPcLm3EEEEviT0_T1_,"a",@progbits
	.sectionflags	@""
	.align	4
.nv.constant0._ZN2at6native29vectorized_elementwise_kernelILi8ENS0_13BinaryFunctorIhhhZZZNS0_15binary_internal21div_trunc_kernel_cudaERNS_18TensorIteratorBaseEENKUlvE_clEvENKUlvE_clEvEUlhhE_EESt5arrayIPcLm3EEEEviT0_T1_:
	.zero		928


//--------------------- .nv.constant0._ZN2at6native18elementwise_kernelILi128ELi4EZNS0_15gpu_kernel_implINS0_13BUnaryFunctorIhhhZZZNS0_15binary_internal21div_trunc_kernel_cudaERNS_18TensorIteratorBaseEENKUlvE_clEvENKUlvE_clEvEUlhhE_EEEEvS6_RKT_EUliE_EEviT1_ --------------------------
	.section	.nv.constant0._ZN2at6native18elementwise_kernelILi128ELi4EZNS0_15gpu_kernel_implINS0_13BUnaryFunctorIhhhZZZNS0_15binary_internal21div_trunc_kernel_cudaERNS_18TensorIteratorBaseEENKUlvE_clEvENKUlvE_clEvEUlhhE_EEEEvS6_RKT_EUliE_EEviT1_,"a",@progbits
	.sectionflags	@""
	.align	4
.nv.constant0._ZN2at6native18elementwise_kernelILi128ELi4EZNS0_15gpu_kernel_implINS0_13BUnaryFunctorIhhhZZZNS0_15binary_internal21div_trunc_kernel_cudaERNS_18TensorIteratorBaseEENKUlvE_clEvENKUlvE_clEvEUlhhE_EEEEvS6_RKT_EUliE_EEviT1_:
	.zero		1440


//--------------------- .nv.constant0._ZN2at6native27unrolled_elementwise_kernelINS0_13BUnaryFunctorIhhhZZZNS0_15binary_internal21div_trunc_kernel_cudaERNS_18TensorIteratorBaseEENKUlvE_clEvENKUlvE_clEvEUlhhE_EESt5arrayIPcLm2EELi4E23TrivialOffsetCalculatorILi1EjESE_NS0_6memory12LoadWithCastILi1EEENSF_13StoreWithCastILi1EEEEEviT_T0_T2_T3_T4_T5_ --------------------------
	.section	.nv.constant0._ZN2at6native27unrolled_elementwise_kernelINS0_13BUnaryFunctorIhhhZZZNS0_15binary_internal21div_trunc_kernel_cudaERNS_18TensorIteratorBaseEENKUlvE_clEvENKUlvE_clEvEUlhhE_EESt5arrayIPcLm2EELi4E23TrivialOffsetCalculatorILi1EjESE_NS0_6memory12LoadWithCastILi1EEENSF_13StoreWithCastILi1EEEEEviT_T0_T2_T3_T4_T5_,"a",@progbits
	.sectionflags	@""
	.align	4
.nv.constant0._ZN2at6native27unrolled_elementwise_kernelINS0_13BUnaryFunctorIhhhZZZNS0_15binary_internal21div_trunc_kernel_cudaERNS_18TensorIteratorBaseEENKUlvE_clEvENKUlvE_clEvEUlhhE_EESt5arrayIPcLm2EELi4E23TrivialOffsetCalculatorILi1EjESE_NS0_6memory12LoadWithCastILi1EEENSF_13StoreWithCastILi1EEEEEviT_T0_T2_T3_T4_T5_:
	.zero		940


//--------------------- .nv.constant0._ZN2at6native18elementwise_kernelILi128ELi4EZNS0_22gpu_kernel_impl_nocastINS0_13BUnaryFunctorIhhhZZZNS0_15binary_internal21div_trunc_kernel_cudaERNS_18TensorIteratorBaseEENKUlvE_clEvENKUlvE_clEvEUlhhE_EEEEvS6_RKT_EUliE_EEviT1_ --------------------------
	.section	.nv.constant0._ZN2at6native18elementwise_kernelILi128ELi4EZNS0_22gpu_kernel_impl_nocastINS0_13BUnaryFunctorIhhhZZZNS0_15binary_internal21div_trunc_kernel_cudaERNS_18TensorIteratorBaseEENKUlvE_clEvENKUlvE_clEvEUlhhE_EEEEvS6_RKT_EUliE_EEviT1_,"a",@progbits
	.sectionflags	@""
	.align	4
.nv.constant0._ZN2at6native18elementwise_kernelILi128ELi4EZNS0_22gpu_kernel_impl_nocastINS0_13BUnaryFunctorIhhhZZZNS0_15binary_internal21div_trunc_kernel_cudaERNS_18TensorIteratorBaseEENKUlvE_clEvENKUlvE_clEvEUlhhE_EEEEvS6_RKT_EUliE_EEviT1_:
	.zero		1440


//--------------------- .nv.constant0._ZN2at6native27unrolled_elementwise_kernelINS0_13BUnaryFunctorIhhhZZZNS0_15binary_internal21div_trunc_kernel_cudaERNS_18TensorIteratorBaseEENKUlvE_clEvENKUlvE_clEvEUlhhE_EESt5arrayIPcLm2EELi4E23TrivialOffsetCalculatorILi1EjESE_NS0_6memory15LoadWithoutCastENSF_16StoreWithoutCastEEEviT_T0_T2_T3_T4_T5_ --------------------------
	.section	.nv.constant0._ZN2at6native27unrolled_elementwise_kernelINS0_13BUnaryFunctorIhhhZZZNS0_15binary_internal21div_trunc_kernel_cudaERNS_18TensorIteratorBaseEENKUlvE_clEvENKUlvE_clEvEUlhhE_EESt5arrayIPcLm2EELi4E23TrivialOffsetCalculatorILi1EjESE_NS0_6memory15LoadWithoutCastENSF_16StoreWithoutCastEEEviT_T0_T2_T3_T4_T5_,"a",@progbits
	.sectionflags	@""
	.align	4
.nv.constant0._ZN2at6native27unrolled_elementwise_kernelINS0_13BUnaryFunctorIhhhZZZNS0_15binary_internal21div_trunc_kernel_cudaERNS_18TensorIteratorBaseEENKUlvE_clEvENKUlvE_clEvEUlhhE_EESt5arrayIPcLm2EELi4E23TrivialOffsetCalculatorILi1EjESE_NS0_6memory15LoadWithoutCastENSF_16StoreWithoutCastEEEviT_T0_T2_T3_T4_T5_:
	.zero		924


//--------------------- .nv.constant0._ZN2at6native29vectorized_elementwise_kernelILi2ENS0_13BUnaryFunctorIhhhZZZNS0_15binary_internal21div_trunc_kernel_cudaERNS_18TensorIteratorBaseEENKUlvE_clEvENKUlvE_clEvEUlhhE_EESt5arrayIPcLm2EEEEviT0_T1_ --------------------------
	.section	.nv.constant0._ZN2at6native29vectorized_elementwise_kernelILi2ENS0_13BUnaryFunctorIhhhZZZNS0_15binary_internal21div_trunc_kernel_cudaERNS_18TensorIteratorBaseEENKUlvE_clEvENKUlvE_clEvEUlhhE_EESt5arrayIPcLm2EEEEviT0_T1_,"a",@progbits
	.sectionflags	@""
	.align	4
.nv.constant0._ZN2at6native29vectorized_elementwise_kernelILi2ENS0_13BUnaryFunctorIhhhZZZNS0_15binary_internal21div_trunc_kernel_cudaERNS_18TensorIteratorBaseEENKUlvE_clEvENKUlvE_clEvEUlhhE_EESt5arrayIPcLm2EEEEviT0_T1_:
	.zero		920


//--------------------- .nv.constant0._ZN2at6native29vectorized_elementwise_kernelILi4ENS0_13BUnaryFunctorIhhhZZZNS0_15binary_internal21div_trunc_kernel_cudaERNS_18TensorIteratorBaseEENKUlvE_clEvENKUlvE_clEvEUlhhE_EESt5arrayIPcLm2EEEEviT0_T1_ --------------------------
	.section	.nv.constant0._ZN2at6native29vectorized_elementwise_kernelILi4ENS0_13BUnaryFunctorIhhhZZZNS0_15binary_internal21div_trunc_kernel_cudaERNS_18TensorIteratorBaseEENKUlvE_clEvENKUlvE_clEvEUlhhE_EESt5arrayIPcLm2EEEEviT0_T1_,"a",@progbits
	.sectionflags	@""
	.align	4
.nv.constant0._ZN2at6native29vectorized_elementwise_kernelILi4ENS0_13BUnaryFunctorIhhhZZZNS0_15binary_internal21div_trunc_kernel_cudaERNS_18TensorIteratorBaseEENKUlvE_clEvENKUlvE_clEvEUlhhE_EESt5arrayIPcLm2EEEEviT0_T1_:
	.zero		920


//--------------------- .nv.constant0._ZN2at6native29vectorized_elementwise_kernelILi8ENS0_13BUnaryFunctorIhhhZZZNS0_15binary_internal21div_trunc_kernel_cudaERNS_18TensorIteratorBaseEENKUlvE_clEvENKUlvE_clEvEUlhhE_EESt5arrayIPcLm2EEEEviT0_T1_ --------------------------
	.section	.nv.constant0._ZN2at6native29vectorized_elementwise_kernelILi8ENS0_13BUnaryFunctorIhhhZZZNS0_15binary_internal21div_trunc_kernel_cudaERNS_18TensorIteratorBaseEENKUlvE_clEvENKUlvE_clEvEUlhhE_EESt5arrayIPcLm2EEEEviT0_T1_,"a",@progbits
	.sectionflags	@""
	.align	4
.nv.constant0._ZN2at6native29vectorized_elementwise_kernelILi8ENS0_13BUnaryFunctorIhhhZZZNS0_15binary_internal21div_trunc_kernel_cudaERNS_18TensorIteratorBaseEENKUlvE_clEvENKUlvE_clEvEUlhhE_EESt5arrayIPcLm2EEEEviT0_T1_:
	.zero		920


//--------------------- .nv.constant0._ZN2at6native18elementwise_kernelILi128ELi4EZNS0_15gpu_kernel_implINS0_13AUnaryFunctorIhhhZZZNS0_15binary_internal21div_trunc_kernel_cudaERNS_18TensorIteratorBaseEENKUlvE_clEvENKUlvE_clEvEUlhhE_EEEEvS6_RKT_EUliE_EEviT1_ --------------------------
	.section	.nv.constant0._ZN2at6native18elementwise_kernelILi128ELi4EZNS0_15gpu_kernel_implINS0_13AUnaryFunctorIhhhZZZNS0_15binary_internal21div_trunc_kernel_cudaERNS_18TensorIteratorBaseEENKUlvE_clEvENKUlvE_clEvEUlhhE_EEEEvS6_RKT_EUliE_EEviT1_,"a",@progbits
	.sectionflags	@""
	.align	4
.nv.constant0._ZN2at6native18elementwise_kernelILi128ELi4EZNS0_15gpu_kernel_implINS0_13AUnaryFunctorIhhhZZZNS0_15binary_internal21div_trunc_kernel_cudaERNS_18TensorIteratorBaseEENKUlvE_clEvENKUlvE_clEvEUlhhE_EEEEvS6_RKT_EUliE_EEviT1_:
	.zero		1440


//--------------------- .nv.constant0._ZN2at6native27unrolled_elementwise_kernelINS0_13AUnaryFunctorIhhhZZZNS0_15binary_internal21div_trunc_kernel_cudaERNS_18TensorIteratorBaseEENKUlvE_clEvENKUlvE_clEvEUlhhE_EESt5arrayIPcLm2EELi4E23TrivialOffsetCalculatorILi1EjESE_NS0_6memory12LoadWithCastILi1EEENSF_13StoreWithCastILi1EEEEEviT_T0_T2_T3_T4_T5_ --------------------------
	.section	.nv.constant0._ZN2at6native27unrolled_elementwise_kernelINS0_13AUnaryFunctorIhhhZZZNS0_15binary_internal21div_trunc_kernel_cudaERNS_18TensorIteratorBaseEENKUlvE_clEvENKUlvE_clEvEUlhhE_EESt5arrayIPcLm2EELi4E23TrivialOffsetCalculatorILi1EjESE_NS0_6memory12LoadWithCastILi1EEENSF_13StoreWithCastILi1EEEEEviT_T0_T2_T3_T4_T5_,"a",@progbits
	.sectionflags	@""
	.align	4
.nv.constant0._ZN2at6native27unrolled_elementwise_kernelINS0_13AUnaryFunctorIhhhZZZNS0_15binary_internal21div_trunc_kernel_cudaERNS_18TensorIteratorBaseEENKUlvE_clEvENKUlvE_clEvEUlhhE_EESt5arrayIPcLm2EELi4E23TrivialOffsetCalculatorILi1EjESE_NS0_6memory12LoadWithCastILi1EEENSF_13StoreWithCastILi1EEEEEviT_T0_T2_T3_T4_T5_:
	.zero		940


//--------------------- .nv.constant0._ZN2at6native18elementwise_kernelILi128ELi4EZNS0_22gpu_kernel_impl_nocastINS0_13AUnaryFunctorIhhhZZZNS0_15binary_internal21div_trunc_kernel_cudaERNS_18TensorIteratorBaseEENKUlvE_clEvENKUlvE_clEvEUlhhE_EEEEvS6_RKT_EUliE_EEviT1_ --------------------------
	.section	.nv.constant0._ZN2at6native18elementwise_kernelILi128ELi4EZNS0_22gpu_kernel_impl_nocastINS0_13AUnaryFunctorIhhhZZZNS0_15binary_internal21div_trunc_kernel_cudaERNS_18TensorIteratorBaseEENKUlvE_clEvENKUlvE_clEvEUlhhE_EEEEvS6_RKT_EUliE_EEviT1_,"a",@progbits
	.sectionflags	@""
	.align	4
.nv.constant0._ZN2at6native18elementwise_kernelILi128ELi4EZNS0_22gpu_kernel_impl_nocastINS0_13AUnaryFunctorIhhhZZZNS0_15binary_internal21div_trunc_kernel_cudaERNS_18TensorIteratorBaseEENKUlvE_clEvENKUlvE_clEvEUlhhE_EEEEvS6_RKT_EUliE_EEviT1_:
	.zero		1440


//--------------------- .nv.constant0._ZN2at6native27unrolled_elementwise_kernelINS0_13AUnaryFunctorIhhhZZZNS0_15binary_internal21div_trunc_kernel_cudaERNS_18TensorIteratorBaseEENKUlvE_clEvENKUlvE_clEvEUlhhE_EESt5arrayIPcLm2EELi4E23TrivialOffsetCalculatorILi1EjESE_NS0_6memory15LoadWithoutCastENSF_16StoreWithoutCastEEEviT_T0_T2_T3_T4_T5_ --------------------------
	.section	.nv.constant0._ZN2at6native27unrolled_elementwise_kernelINS0_13AUnaryFunctorIhhhZZZNS0_15binary_internal21div_trunc_kernel_cudaERNS_18TensorIteratorBaseEENKUlvE_clEvENKUlvE_clEvEUlhhE_EESt5arrayIPcLm2EELi4E23TrivialOffsetCalculatorILi1EjESE_NS0_6memory15LoadWithoutCastENSF_16StoreWithoutCastEEEviT_T0_T2_T3_T4_T5_,"a",@progbits
	.sectionflags	@""
	.align	4
.nv.constant0._ZN2at6native27unrolled_elementwise_kernelINS0_13AUnaryFunctorIhhhZZZNS0_15binary_internal21div_trunc_kernel_cudaERNS_18TensorIteratorBaseEENKUlvE_clEvENKUlvE_clEvEUlhhE_EESt5arrayIPcLm2EELi4E23TrivialOffsetCalculatorILi1EjESE_NS0_6memory15LoadWithoutCastENSF_16StoreWithoutCastEEEviT_T0_T2_T3_T4_T5_:
	.zero		924


//--------------------- .nv.constant0._ZN2at6native29vectorized_elementwise_kernelILi2ENS0_13AUnaryFunctorIhhhZZZNS0_15binary_internal21div_trunc_kernel_cudaERNS_18TensorIteratorBaseEENKUlvE_clEvENKUlvE_clEvEUlhhE_EESt5arrayIPcLm2EEEEviT0_T1_ --------------------------
	.section	.nv.constant0._ZN2at6native29vectorized_elementwise_kernelILi2ENS0_13AUnaryFunctorIhhhZZZNS0_15binary_internal21div_trunc_kernel_cudaERNS_18TensorIteratorBaseEENKUlvE_clEvENKUlvE_clEvEUlhhE_EESt5arrayIPcLm2EEEEviT0_T1_,"a",@progbits
	.sectionflags	@""
	.align	4
.nv.constant0._ZN2at6native29vectorized_elementwise_kernelILi2ENS0_13AUnaryFunctorIhhhZZZNS0_15binary_internal21div_trunc_kernel_cudaERNS_18TensorIteratorBaseEENKUlvE_clEvENKUlvE_clEvEUlhhE_EESt5arrayIPcLm2EEEEviT0_T1_:
	.zero		920


//--------------------- .nv.constant0._ZN2at6native29vectorized_elementwise_kernelILi4ENS0_13AUnaryFunctorIhhhZZZNS0_15binary_internal21div_trunc_kernel_cudaERNS_18TensorIteratorBaseEENKUlvE_clEvENKUlvE_clEvEUlhhE_EESt5arrayIPcLm2EEEEviT0_T1_ --------------------------
	.section	.nv.constant0._ZN2at6native29vectorized_elementwise_kernelILi4ENS0_13AUnaryFunctorIhhhZZZNS0_15binary_internal21div_trunc_kernel_cudaERNS_18TensorIteratorBaseEENKUlvE_clEvENKUlvE_clEvEUlhhE_EESt5arrayIPcLm2EEEEviT0_T1_,"a",@progbits
	.sectionflags	@""
	.align	4
.nv.constant0._ZN2at6native29vectorized_elementwise_kernelILi4ENS0_13AUnaryFunctorIhhhZZZNS0_15binary_internal21div_trunc_kernel_cudaERNS_18TensorIteratorBaseEENKUlvE_clEvENKUlvE_clEvEUlhhE_EESt5arrayIPcLm2EEEEviT0_T1_:
	.zero		920


//--------------------- .nv.constant0._ZN2at6native29vectorized_elementwise_kernelILi8ENS0_13AUnaryFunctorIhhhZZZNS0_15binary_internal21div_trunc_kernel_cudaERNS_18TensorIteratorBaseEENKUlvE_clEvENKUlvE_clEvEUlhhE_EESt5arrayIPcLm2EEEEviT0_T1_ --------------------------
	.section	.nv.constant0._ZN2at6native29vectorized_elementwise_kernelILi8ENS0_13AUnaryFunctorIhhhZZZNS0_15binary_internal21div_trunc_kernel_cudaERNS_18TensorIteratorBaseEENKUlvE_clEvENKUlvE_clEvEUlhhE_EESt5arrayIPcLm2EEEEviT0_T1_,"a",@progbits
	.sectionflags	@""
	.align	4
.nv.constant0._ZN2at6native29vectorized_elementwise_kernelILi8ENS0_13AUnaryFunctorIhhhZZZNS0_15binary_internal21div_trunc_kernel_cudaERNS_18TensorIteratorBaseEENKUlvE_clEvENKUlvE_clEvEUlhhE_EESt5arrayIPcLm2EEEEviT0_T1_:
	.zero		920


//--------------------- SYMBOLS --------------------------

	.type		.nv.reservedSmem.offset0,@object
	.size		.nv.reservedSmem.offset0,0x4
	.type		__assertfail,@function
